	.target	sm_80

	.elftype	@"ET_EXEC"


//--------------------- .note.nv.tkinfo           --------------------------
	.section	.note.nv.tkinfo,"",@"SHT_NOTE"
	.sectionflags	@"SHF_NOTE_NV_TKINFO"
	.tkinfo
        /*0018*/ 	.word	0x00000002
        /*0030*/ 	.string	""
        /*0030*/ 	.string	"ptxas"
        /*0030*/ 	.string	"Cuda compilation tools, release 13.0, V13.0.88"
        /*0030*/ 	.string	"Build cuda_13.0.r13.0/compiler.36424714_0"
        /*0030*/ 	.string	"-arch sm_80 -m 64 "



//--------------------- .note.nv.cuinfo           --------------------------
	.section	.note.nv.cuinfo,"",@"SHT_NOTE"
	.sectionflags	@"SHF_NOTE_NV_CUINFO"
        /*0018*/ 	.short	0x0002
        /*001a*/ 	.short	0x0050
        /*001c*/ 	.short	0x0082
	.zero		2


//--------------------- .nv.info                  --------------------------
	.section	.nv.info,"",@"SHT_CUDA_INFO"
	.align	4


	//----- nvinfo : EIATTR_REGCOUNT
	.align		4
        /*0000*/ 	.byte	0x04, 0x2f
        /*0002*/ 	.short	(.L_12 - .L_11)
	.align		4
.L_11:
        /*0004*/ 	.word	index@(_ZN5flash16flash_fwd_kernelI23Flash_fwd_kernel_traitsILi64ELi128ELi64ELi4ELb0ELb0EN7cutlass6half_tE19Flash_kernel_traitsILi64ELi128ELi64ELi4ES3_EELb0ELb1ELb0ELb1ELb0ELb0ELb1ELb0EEEvNS_16Flash_fwd_paramsE)
        /*0008*/ 	.word	0x000000ff


	//----- nvinfo : EIATTR_FRAME_SIZE
	.align		4
.L_12:
        /*000c*/ 	.byte	0x04, 0x11
        /*000e*/ 	.short	(.L_14 - .L_13)
	.align		4
.L_13:
        /*0010*/ 	.word	index@(_ZN5flash16flash_fwd_kernelI23Flash_fwd_kernel_traitsILi64ELi128ELi64ELi4ELb0ELb0EN7cutlass6half_tE19Flash_kernel_traitsILi64ELi128ELi64ELi4ES3_EELb0ELb1ELb0ELb1ELb0ELb0ELb1ELb0EEEvNS_16Flash_fwd_paramsE)
        /*0014*/ 	.word	0x00000038


	//----- nvinfo : EIATTR_REGCOUNT
	.align		4
.L_14:
        /*0018*/ 	.byte	0x04, 0x2f
        /*001a*/ 	.short	(.L_16 - .L_15)
	.align		4
.L_15:
        /*001c*/ 	.word	index@(_ZN5flash16flash_fwd_kernelI23Flash_fwd_kernel_traitsILi64ELi128ELi64ELi4ELb0ELb0EN7cutlass6half_tE19Flash_kernel_traitsILi64ELi128ELi64ELi4ES3_EELb1ELb1ELb0ELb1ELb0ELb0ELb0ELb1EEEvNS_16Flash_fwd_paramsE)
        /*0020*/ 	.word	0x000000ff


	//----- nvinfo : EIATTR_FRAME_SIZE
	.align		4
.L_16:
        /*0024*/ 	.byte	0x04, 0x11
        /*0026*/ 	.short	(.L_18 - .L_17)
	.align		4
.L_17:
        /*0028*/ 	.word	index@(_ZN5flash16flash_fwd_kernelI23Flash_fwd_kernel_traitsILi64ELi128ELi64ELi4ELb0ELb0EN7cutlass6half_tE19Flash_kernel_traitsILi64ELi128ELi64ELi4ES3_EELb1ELb1ELb0ELb1ELb0ELb0ELb0ELb1EEEvNS_16Flash_fwd_paramsE)
        /*002c*/ 	.word	0x000001b0


	//----- nvinfo : EIATTR_REGCOUNT
	.align		4
.L_18:
        /*0030*/ 	.byte	0x04, 0x2f
        /*0032*/ 	.short	(.L_20 - .L_19)
	.align		4
.L_19:
        /*0034*/ 	.word	index@(_ZN5flash16flash_fwd_kernelI23Flash_fwd_kernel_traitsILi64ELi128ELi64ELi4ELb0ELb0EN7cutlass6half_tE19Flash_kernel_traitsILi64ELi128ELi64ELi4ES3_EELb0ELb1ELb0ELb0ELb0ELb0ELb1ELb0EEEvNS_16Flash_fwd_paramsE)
        /*0038*/ 	.word	0x000000ff


	//----- nvinfo : EIATTR_FRAME_SIZE
	.align		4
.L_20:
        /*003c*/ 	.byte	0x04, 0x11
        /*003e*/ 	.short	(.L_22 - .L_21)
	.align		4
.L_21:
        /*0040*/ 	.word	index@(_ZN5flash16flash_fwd_kernelI23Flash_fwd_kernel_traitsILi64ELi128ELi64ELi4ELb0ELb0EN7cutlass6half_tE19Flash_kernel_traitsILi64ELi128ELi64ELi4ES3_EELb0ELb1ELb0ELb0ELb0ELb0ELb1ELb0EEEvNS_16Flash_fwd_paramsE)
        /*0044*/ 	.word	0x00000048


	//----- nvinfo : EIATTR_REGCOUNT
	.align		4
.L_22:
        /*0048*/ 	.byte	0x04, 0x2f
        /*004a*/ 	.short	(.L_24 - .L_23)
	.align		4
.L_23:
        /*004c*/ 	.word	index@(_ZN5flash16flash_fwd_kernelI23Flash_fwd_kernel_traitsILi64ELi128ELi64ELi4ELb0ELb0EN7cutlass6half_tE19Flash_kernel_traitsILi64ELi128ELi64ELi4ES3_EELb1ELb1ELb0ELb0ELb0ELb0ELb0ELb1EEEvNS_16Flash_fwd_paramsE)
        /*0050*/ 	.word	0x000000ff


	//----- nvinfo : EIATTR_FRAME_SIZE
	.align		4
.L_24:
        /*0054*/ 	.byte	0x04, 0x11
        /*0056*/ 	.short	(.L_26 - .L_25)
	.align		4
.L_25:
        /*0058*/ 	.word	index@(_ZN5flash16flash_fwd_kernelI23Flash_fwd_kernel_traitsILi64ELi128ELi64ELi4ELb0ELb0EN7cutlass6half_tE19Flash_kernel_traitsILi64ELi128ELi64ELi4ES3_EELb1ELb1ELb0ELb0ELb0ELb0ELb0ELb1EEEvNS_16Flash_fwd_paramsE)
        /*005c*/ 	.word	0x000001d0


	//----- nvinfo : EIATTR_REGCOUNT
	.align		4
.L_26:
        /*0060*/ 	.byte	0x04, 0x2f
        /*0062*/ 	.short	(.L_28 - .L_27)
	.align		4
.L_27:
        /*0064*/ 	.word	index@(_ZN5flash16flash_fwd_kernelI23Flash_fwd_kernel_traitsILi64ELi128ELi64ELi4ELb0ELb0EN7cutlass6half_tE19Flash_kernel_traitsILi64ELi128ELi64ELi4ES3_EELb1ELb1ELb0ELb1ELb0ELb0ELb0ELb0EEEvNS_16Flash_fwd_paramsE)
        /*0068*/ 	.word	0x000000ff


	//----- nvinfo : EIATTR_FRAME_SIZE
	.align		4
.L_28:
        /*006c*/ 	.byte	0x04, 0x11
        /*006e*/ 	.short	(.L_30 - .L_29)
	.align		4
.L_29:
        /*0070*/ 	.word	index@(_ZN5flash16flash_fwd_kernelI23Flash_fwd_kernel_traitsILi64ELi128ELi64ELi4ELb0ELb0EN7cutlass6half_tE19Flash_kernel_traitsILi64ELi128ELi64ELi4ES3_EELb1ELb1ELb0ELb1ELb0ELb0ELb0ELb0EEEvNS_16Flash_fwd_paramsE)
        /*0074*/ 	.word	0x00000000


	//----- nvinfo : EIATTR_REGCOUNT
	.align		4
.L_30:
        /*0078*/ 	.byte	0x04, 0x2f
        /*007a*/ 	.short	(.L_32 - .L_31)
	.align		4
.L_31:
        /*007c*/ 	.word	index@(_ZN5flash16flash_fwd_kernelI23Flash_fwd_kernel_traitsILi64ELi128ELi64ELi4ELb0ELb0EN7cutlass6half_tE19Flash_kernel_traitsILi64ELi128ELi64ELi4ES3_EELb0ELb1ELb0ELb0ELb0ELb1ELb1ELb0EEEvNS_16Flash_fwd_paramsE)
        /*0080*/ 	.word	0x000000ff


	//----- nvinfo : EIATTR_FRAME_SIZE
	.align		4
.L_32:
        /*0084*/ 	.byte	0x04, 0x11
        /*0086*/ 	.short	(.L_34 - .L_33)
	.align		4
.L_33:
        /*0088*/ 	.word	index@(_ZN5flash16flash_fwd_kernelI23Flash_fwd_kernel_traitsILi64ELi128ELi64ELi4ELb0ELb0EN7cutlass6half_tE19Flash_kernel_traitsILi64ELi128ELi64ELi4ES3_EELb0ELb1ELb0ELb0ELb0ELb1ELb1ELb0EEEvNS_16Flash_fwd_paramsE)
        /*008c*/ 	.word	0x00000000


	//----- nvinfo : EIATTR_REGCOUNT
	.align		4
.L_34:
        /*0090*/ 	.byte	0x04, 0x2f
        /*0092*/ 	.short	(.L_36 - .L_35)
	.align		4
.L_35:
        /*0094*/ 	.word	index@(_ZN5flash16flash_fwd_kernelI23Flash_fwd_kernel_traitsILi64ELi128ELi64ELi4ELb0ELb0EN7cutlass6half_tE19Flash_kernel_traitsILi64ELi128ELi64ELi4ES3_EELb1ELb1ELb0ELb0ELb0ELb1ELb0ELb0EEEvNS_16Flash_fwd_paramsE)
        /*0098*/ 	.word	0x000000ff


	//----- nvinfo : EIATTR_FRAME_SIZE
	.align		4
.L_36:
        /*009c*/ 	.byte	0x04, 0x11
        /*009e*/ 	.short	(.L_38 - .L_37)
	.align		4
.L_37:
        /*00a0*/ 	.word	index@(_ZN5flash16flash_fwd_kernelI23Flash_fwd_kernel_traitsILi64ELi128ELi64ELi4ELb0ELb0EN7cutlass6half_tE19Flash_kernel_traitsILi64ELi128ELi64ELi4ES3_EELb1ELb1ELb0ELb0ELb0ELb1ELb0ELb0EEEvNS_16Flash_fwd_paramsE)
        /*00a4*/ 	.word	0x00000000


	//----- nvinfo : EIATTR_REGCOUNT
	.align		4
.L_38:
        /*00a8*/ 	.byte	0x04, 0x2f
        /*00aa*/ 	.short	(.L_40 - .L_39)
	.align		4
.L_39:
        /*00ac*/ 	.word	index@(_ZN5flash16flash_fwd_kernelI23Flash_fwd_kernel_traitsILi64ELi128ELi64ELi4ELb0ELb0EN7cutlass6half_tE19Flash_kernel_traitsILi64ELi128ELi64ELi4ES3_EELb0ELb1ELb0ELb0ELb1ELb1ELb1ELb0EEEvNS_16Flash_fwd_paramsE)
        /*00b0*/ 	.word	0x000000ff


	//----- nvinfo : EIATTR_FRAME_SIZE
	.align		4
.L_40:
        /*00b4*/ 	.byte	0x04, 0x11
        /*00b6*/ 	.short	(.L_42 - .L_41)
	.align		4
.L_41:
        /*00b8*/ 	.word	index@(_ZN5flash16flash_fwd_kernelI23Flash_fwd_kernel_traitsILi64ELi128ELi64ELi4ELb0ELb0EN7cutlass6half_tE19Flash_kernel_traitsILi64ELi128ELi64ELi4ES3_EELb0ELb1ELb0ELb0ELb1ELb1ELb1ELb0EEEvNS_16Flash_fwd_paramsE)
        /*00bc*/ 	.word	0x00000000


	//----- nvinfo : EIATTR_REGCOUNT
	.align		4
.L_42:
        /*00c0*/ 	.byte	0x04, 0x2f
        /*00c2*/ 	.short	(.L_44 - .L_43)
	.align		4
.L_43:
        /*00c4*/ 	.word	index@(_ZN5flash16flash_fwd_kernelI23Flash_fwd_kernel_traitsILi64ELi128ELi64ELi4ELb0ELb0EN7cutlass6half_tE19Flash_kernel_traitsILi64ELi128ELi64ELi4ES3_EELb1ELb1ELb0ELb0ELb1ELb1ELb0ELb0EEEvNS_16Flash_fwd_paramsE)
        /*00c8*/ 	.word	0x000000ff


	//----- nvinfo : EIATTR_FRAME_SIZE
	.align		4
.L_44:
        /*00cc*/ 	.byte	0x04, 0x11
        /*00ce*/ 	.short	(.L_46 - .L_45)
	.align		4
.L_45:
        /*00d0*/ 	.word	index@(_ZN5flash16flash_fwd_kernelI23Flash_fwd_kernel_traitsILi64ELi128ELi64ELi4ELb0ELb0EN7cutlass6half_tE19Flash_kernel_traitsILi64ELi128ELi64ELi4ES3_EELb1ELb1ELb0ELb0ELb1ELb1ELb0ELb0EEEvNS_16Flash_fwd_paramsE)
        /*00d4*/ 	.word	0x00000000


	//----- nvinfo : EIATTR_REGCOUNT
	.align		4
.L_46:
        /*00d8*/ 	.byte	0x04, 0x2f
        /*00da*/ 	.short	(.L_48 - .L_47)
	.align		4
.L_47:
        /*00dc*/ 	.word	index@(_ZN5flash16flash_fwd_kernelI23Flash_fwd_kernel_traitsILi64ELi128ELi64ELi4ELb0ELb0EN7cutlass6half_tE19Flash_kernel_traitsILi64ELi128ELi64ELi4ES3_EELb1ELb1ELb0ELb0ELb0ELb0ELb0ELb0EEEvNS_16Flash_fwd_paramsE)
        /*00e0*/ 	.word	0x000000ff


	//----- nvinfo : EIATTR_FRAME_SIZE
	.align		4
.L_48:
        /*00e4*/ 	.byte	0x04, 0x11
        /*00e6*/ 	.short	(.L_50 - .L_49)
	.align		4
.L_49:
        /*00e8*/ 	.word	index@(_ZN5flash16flash_fwd_kernelI23Flash_fwd_kernel_traitsILi64ELi128ELi64ELi4ELb0ELb0EN7cutlass6half_tE19Flash_kernel_traitsILi64ELi128ELi64ELi4ES3_EELb1ELb1ELb0ELb0ELb0ELb0ELb0ELb0EEEvNS_16Flash_fwd_paramsE)
        /*00ec*/ 	.word	0x00000020


	//----- nvinfo : EIATTR_REGCOUNT
	.align		4
.L_50:
        /*00f0*/ 	.byte	0x04, 0x2f
        /*00f2*/ 	.short	(.L_52 - .L_51)
	.align		4
.L_51:
        /*00f4*/ 	.word	index@(_ZN5flash16flash_fwd_kernelI23Flash_fwd_kernel_traitsILi64ELi128ELi128ELi4ELb0ELb0EN7cutlass6half_tE19Flash_kernel_traitsILi64ELi128ELi128ELi4ES3_EELb0ELb1ELb0ELb1ELb0ELb0ELb1ELb0EEEvNS_16Flash_fwd_paramsE)
        /*00f8*/ 	.word	0x000000ff


	//----- nvinfo : EIATTR_FRAME_SIZE
	.align		4
.L_52:
        /*00fc*/ 	.byte	0x04, 0x11
        /*00fe*/ 	.short	(.L_54 - .L_53)
	.align		4
.L_53:
        /*0100*/ 	.word	index@(_ZN5flash16flash_fwd_kernelI23Flash_fwd_kernel_traitsILi64ELi128ELi128ELi4ELb0ELb0EN7cutlass6half_tE19Flash_kernel_traitsILi64ELi128ELi128ELi4ES3_EELb0ELb1ELb0ELb1ELb0ELb0ELb1ELb0EEEvNS_16Flash_fwd_paramsE)
        /*0104*/ 	.word	0x00000170


	//----- nvinfo : EIATTR_REGCOUNT
	.align		4
.L_54:
        /*0108*/ 	.byte	0x04, 0x2f
        /*010a*/ 	.short	(.L_56 - .L_55)
	.align		4
.L_55:
        /*010c*/ 	.word	index@(_ZN5flash16flash_fwd_kernelI23Flash_fwd_kernel_traitsILi64ELi128ELi128ELi4ELb0ELb0EN7cutlass6half_tE19Flash_kernel_traitsILi64ELi128ELi128ELi4ES3_EELb0ELb1ELb0ELb1ELb0ELb0ELb0ELb0EEEvNS_16Flash_fwd_paramsE)
        /*0110*/ 	.word	0x000000ff


	//----- nvinfo : EIATTR_FRAME_SIZE
	.align		4
.L_56:
        /*0114*/ 	.byte	0x04, 0x11
        /*0116*/ 	.short	(.L_58 - .L_57)
	.align		4
.L_57:
        /*0118*/ 	.word	index@(_ZN5flash16flash_fwd_kernelI23Flash_fwd_kernel_traitsILi64ELi128ELi128ELi4ELb0ELb0EN7cutlass6half_tE19Flash_kernel_traitsILi64ELi128ELi128ELi4ES3_EELb0ELb1ELb0ELb1ELb0ELb0ELb0ELb0EEEvNS_16Flash_fwd_paramsE)
        /*011c*/ 	.word	0x00000130


	//----- nvinfo : EIATTR_REGCOUNT
	.align		4
.L_58:
        /*0120*/ 	.byte	0x04, 0x2f
        /*0122*/ 	.short	(.L_60 - .L_59)
	.align		4
.L_59:
        /*0124*/ 	.word	index@(_ZN5flash16flash_fwd_kernelI23Flash_fwd_kernel_traitsILi64ELi128ELi128ELi4ELb0ELb0EN7cutlass6half_tE19Flash_kernel_traitsILi64ELi128ELi128ELi4ES3_EELb0ELb1ELb0ELb0ELb0ELb0ELb1ELb0EEEvNS_16Flash_fwd_paramsE)
        /*0128*/ 	.word	0x000000ff


	//----- nvinfo : EIATTR_FRAME_SIZE
	.align		4
.L_60:
        /*012c*/ 	.byte	0x04, 0x11
        /*012e*/ 	.short	(.L_62 - .L_61)
	.align		4
.L_61:
        /*0130*/ 	.word	index@(_ZN5flash16flash_fwd_kernelI23Flash_fwd_kernel_traitsILi64ELi128ELi128ELi4ELb0ELb0EN7cutlass6half_tE19Flash_kernel_traitsILi64ELi128ELi128ELi4ES3_EELb0ELb1ELb0ELb0ELb0ELb0ELb1ELb0EEEvNS_16Flash_fwd_paramsE)
        /*0134*/ 	.word	0x00000160


	//----- nvinfo : EIATTR_REGCOUNT
	.align		4
.L_62:
        /*0138*/ 	.byte	0x04, 0x2f
        /*013a*/ 	.short	(.L_64 - .L_63)
	.align		4
.L_63:
        /*013c*/ 	.word	index@(_ZN5flash16flash_fwd_kernelI23Flash_fwd_kernel_traitsILi64ELi128ELi128ELi4ELb0ELb0EN7cutlass6half_tE19Flash_kernel_traitsILi64ELi128ELi128ELi4ES3_EELb0ELb1ELb0ELb0ELb0ELb0ELb0ELb0EEEvNS_16Flash_fwd_paramsE)
        /*0140*/ 	.word	0x000000ff


	//----- nvinfo : EIATTR_FRAME_SIZE
	.align		4
.L_64:
        /*0144*/ 	.byte	0x04, 0x11
        /*0146*/ 	.short	(.L_66 - .L_65)
	.align		4
.L_65:
        /*0148*/ 	.word	index@(_ZN5flash16flash_fwd_kernelI23Flash_fwd_kernel_traitsILi64ELi128ELi128ELi4ELb0ELb0EN7cutlass6half_tE19Flash_kernel_traitsILi64ELi128ELi128ELi4ES3_EELb0ELb1ELb0ELb0ELb0ELb0ELb0ELb0EEEvNS_16Flash_fwd_paramsE)
        /*014c*/ 	.word	0x00000170


	//----- nvinfo : EIATTR_REGCOUNT
	.align		4
.L_66:
        /*0150*/ 	.byte	0x04, 0x2f
        /*0152*/ 	.short	(.L_68 - .L_67)
	.align		4
.L_67:
        /*0154*/ 	.word	index@(_ZN5flash16flash_fwd_kernelI23Flash_fwd_kernel_traitsILi64ELi128ELi128ELi4ELb0ELb0EN7cutlass6half_tE19Flash_kernel_traitsILi64ELi128ELi128ELi4ES3_EELb0ELb1ELb0ELb0ELb0ELb1ELb1ELb0EEEvNS_16Flash_fwd_paramsE)
        /*0158*/ 	.word	0x000000ff


	//----- nvinfo : EIATTR_FRAME_SIZE
	.align		4
.L_68:
        /*015c*/ 	.byte	0x04, 0x11
        /*015e*/ 	.short	(.L_70 - .L_69)
	.align		4
.L_69:
        /*0160*/ 	.word	index@(_ZN5flash16flash_fwd_kernelI23Flash_fwd_kernel_traitsILi64ELi128ELi128ELi4ELb0ELb0EN7cutlass6half_tE19Flash_kernel_traitsILi64ELi128ELi128ELi4ES3_EELb0ELb1ELb0ELb0ELb0ELb1ELb1ELb0EEEvNS_16Flash_fwd_paramsE)
        /*0164*/ 	.word	0x00000118


	//----- nvinfo : EIATTR_REGCOUNT
	.align		4
.L_70:
        /*0168*/ 	.byte	0x04, 0x2f
        /*016a*/ 	.short	(.L_72 - .L_71)
	.align		4
.L_71:
        /*016c*/ 	.word	index@(_ZN5flash16flash_fwd_kernelI23Flash_fwd_kernel_traitsILi64ELi128ELi128ELi4ELb0ELb0EN7cutlass6half_tE19Flash_kernel_traitsILi64ELi128ELi128ELi4ES3_EELb0ELb1ELb0ELb0ELb0ELb1ELb0ELb0EEEvNS_16Flash_fwd_paramsE)
        /*0170*/ 	.word	0x000000ff


	//----- nvinfo : EIATTR_FRAME_SIZE
	.align		4
.L_72:
        /*0174*/ 	.byte	0x04, 0x11
        /*0176*/ 	.short	(.L_74 - .L_73)
	.align		4
.L_73:
        /*0178*/ 	.word	index@(_ZN5flash16flash_fwd_kernelI23Flash_fwd_kernel_traitsILi64ELi128ELi128ELi4ELb0ELb0EN7cutlass6half_tE19Flash_kernel_traitsILi64ELi128ELi128ELi4ES3_EELb0ELb1ELb0ELb0ELb0ELb1ELb0ELb0EEEvNS_16Flash_fwd_paramsE)
        /*017c*/ 	.word	0x00000128


	//----- nvinfo : EIATTR_REGCOUNT
	.align		4
.L_74:
        /*0180*/ 	.byte	0x04, 0x2f
        /*0182*/ 	.short	(.L_76 - .L_75)
	.align		4
.L_75:
        /*0184*/ 	.word	index@(_ZN5flash16flash_fwd_kernelI23Flash_fwd_kernel_traitsILi64ELi128ELi128ELi4ELb0ELb0EN7cutlass6half_tE19Flash_kernel_traitsILi64ELi128ELi128ELi4ES3_EELb0ELb1ELb0ELb0ELb1ELb1ELb1ELb0EEEvNS_16Flash_fwd_paramsE)
        /*0188*/ 	.word	0x000000ff


	//----- nvinfo : EIATTR_FRAME_SIZE
	.align		4
.L_76:
        /*018c*/ 	.byte	0x04, 0x11
        /*018e*/ 	.short	(.L_78 - .L_77)
	.align		4
.L_77:
        /*0190*/ 	.word	index@(_ZN5flash16flash_fwd_kernelI23Flash_fwd_kernel_traitsILi64ELi128ELi128ELi4ELb0ELb0EN7cutlass6half_tE19Flash_kernel_traitsILi64ELi128ELi128ELi4ES3_EELb0ELb1ELb0ELb0ELb1ELb1ELb1ELb0EEEvNS_16Flash_fwd_paramsE)
        /*0194*/ 	.word	0x000000e0


	//----- nvinfo : EIATTR_REGCOUNT
	.align		4
.L_78:
        /*0198*/ 	.byte	0x04, 0x2f
        /*019a*/ 	.short	(.L_80 - .L_79)
	.align		4
.L_79:
        /*019c*/ 	.word	index@(_ZN5flash16flash_fwd_kernelI23Flash_fwd_kernel_traitsILi64ELi128ELi128ELi4ELb0ELb0EN7cutlass6half_tE19Flash_kernel_traitsILi64ELi128ELi128ELi4ES3_EELb0ELb1ELb0ELb0ELb1ELb1ELb0ELb0EEEvNS_16Flash_fwd_paramsE)
        /*01a0*/ 	.word	0x000000ff


	//----- nvinfo : EIATTR_FRAME_SIZE
	.align		4
.L_80:
        /*01a4*/ 	.byte	0x04, 0x11
        /*01a6*/ 	.short	(.L_82 - .L_81)
	.align		4
.L_81:
        /*01a8*/ 	.word	index@(_ZN5flash16flash_fwd_kernelI23Flash_fwd_kernel_traitsILi64ELi128ELi128ELi4ELb0ELb0EN7cutlass6half_tE19Flash_kernel_traitsILi64ELi128ELi128ELi4ES3_EELb0ELb1ELb0ELb0ELb1ELb1ELb0ELb0EEEvNS_16Flash_fwd_paramsE)
        /*01ac*/ 	.word	0x000000d8


	//----- nvinfo : EIATTR_MIN_STACK_SIZE
	.align		4
.L_82:
        /*01b0*/ 	.byte	0x04, 0x12
        /*01b2*/ 	.short	(.L_84 - .L_83)
	.align		4
.L_83:
        /*01b4*/ 	.word	index@(_ZN5flash16flash_fwd_kernelI23Flash_fwd_kernel_traitsILi64ELi128ELi128ELi4ELb0ELb0EN7cutlass6half_tE19Flash_kernel_traitsILi64ELi128ELi128ELi4ES3_EELb0ELb1ELb0ELb0ELb1ELb1ELb0ELb0EEEvNS_16Flash_fwd_paramsE)
        /*01b8*/ 	.word	0x000000d8


	//----- nvinfo : EIATTR_MIN_STACK_SIZE
	.align		4
.L_84:
        /*01bc*/ 	.byte	0x04, 0x12
        /*01be*/ 	.short	(.L_86 - .L_85)
	.align		4
.L_85:
        /*01c0*/ 	.word	index@(_ZN5flash16flash_fwd_kernelI23Flash_fwd_kernel_traitsILi64ELi128ELi128ELi4ELb0ELb0EN7cutlass6half_tE19Flash_kernel_traitsILi64ELi128ELi128ELi4ES3_EELb0ELb1ELb0ELb0ELb1ELb1ELb1ELb0EEEvNS_16Flash_fwd_paramsE)
        /*01c4*/ 	.word	0x000000e0


	//----- nvinfo : EIATTR_MIN_STACK_SIZE
	.align		4
.L_86:
        /*01c8*/ 	.byte	0x04, 0x12
        /*01ca*/ 	.short	(.L_88 - .L_87)
	.align		4
.L_87:
        /*01cc*/ 	.word	index@(_ZN5flash16flash_fwd_kernelI23Flash_fwd_kernel_traitsILi64ELi128ELi128ELi4ELb0ELb0EN7cutlass6half_tE19Flash_kernel_traitsILi64ELi128ELi128ELi4ES3_EELb0ELb1ELb0ELb0ELb0ELb1ELb0ELb0EEEvNS_16Flash_fwd_paramsE)
        /*01d0*/ 	.word	0x00000128


	//----- nvinfo : EIATTR_MIN_STACK_SIZE
	.align		4
.L_88:
        /*01d4*/ 	.byte	0x04, 0x12
        /*01d6*/ 	.short	(.L_90 - .L_89)
	.align		4
.L_89:
        /*01d8*/ 	.word	index@(_ZN5flash16flash_fwd_kernelI23Flash_fwd_kernel_traitsILi64ELi128ELi128ELi4ELb0ELb0EN7cutlass6half_tE19Flash_kernel_traitsILi64ELi128ELi128ELi4ES3_EELb0ELb1ELb0ELb0ELb0ELb1ELb1ELb0EEEvNS_16Flash_fwd_paramsE)
        /*01dc*/ 	.word	0x00000118


	//----- nvinfo : EIATTR_MIN_STACK_SIZE
	.align		4
.L_90:
        /*01e0*/ 	.byte	0x04, 0x12
        /*01e2*/ 	.short	(.L_92 - .L_91)
	.align		4
.L_91:
        /*01e4*/ 	.word	index@(_ZN5flash16flash_fwd_kernelI23Flash_fwd_kernel_traitsILi64ELi128ELi128ELi4ELb0ELb0EN7cutlass6half_tE19Flash_kernel_traitsILi64ELi128ELi128ELi4ES3_EELb0ELb1ELb0ELb0ELb0ELb0ELb0ELb0EEEvNS_16Flash_fwd_paramsE)
        /*01e8*/ 	.word	0x00000170


	//----- nvinfo : EIATTR_MIN_STACK_SIZE
	.align		4
.L_92:
        /*01ec*/ 	.byte	0x04, 0x12
        /*01ee*/ 	.short	(.L_94 - .L_93)
	.align		4
.L_93:
        /*01f0*/ 	.word	index@(_ZN5flash16flash_fwd_kernelI23Flash_fwd_kernel_traitsILi64ELi128ELi128ELi4ELb0ELb0EN7cutlass6half_tE19Flash_kernel_traitsILi64ELi128ELi128ELi4ES3_EELb0ELb1ELb0ELb0ELb0ELb0ELb1ELb0EEEvNS_16Flash_fwd_paramsE)
        /*01f4*/ 	.word	0x00000160


	//----- nvinfo : EIATTR_MIN_STACK_SIZE
	.align		4
.L_94:
        /*01f8*/ 	.byte	0x04, 0x12
        /*01fa*/ 	.short	(.L_96 - .L_95)
	.align		4
.L_95:
        /*01fc*/ 	.word	index@(_ZN5flash16flash_fwd_kernelI23Flash_fwd_kernel_traitsILi64ELi128ELi128ELi4ELb0ELb0EN7cutlass6half_tE19Flash_kernel_traitsILi64ELi128ELi128ELi4ES3_EELb0ELb1ELb0ELb1ELb0ELb0ELb0ELb0EEEvNS_16Flash_fwd_paramsE)
        /*0200*/ 	.word	0x00000130


	//----- nvinfo : EIATTR_MIN_STACK_SIZE
	.align		4
.L_96:
        /*0204*/ 	.byte	0x04, 0x12
        /*0206*/ 	.short	(.L_98 - .L_97)
	.align		4
.L_97:
        /*0208*/ 	.word	index@(_ZN5flash16flash_fwd_kernelI23Flash_fwd_kernel_traitsILi64ELi128ELi128ELi4ELb0ELb0EN7cutlass6half_tE19Flash_kernel_traitsILi64ELi128ELi128ELi4ES3_EELb0ELb1ELb0ELb1ELb0ELb0ELb1ELb0EEEvNS_16Flash_fwd_paramsE)
        /*020c*/ 	.word	0x00000170


	//----- nvinfo : EIATTR_MIN_STACK_SIZE
	.align		4
.L_98:
        /*0210*/ 	.byte	0x04, 0x12
        /*0212*/ 	.short	(.L_100 - .L_99)
	.align		4
.L_99:
        /*0214*/ 	.word	index@(_ZN5flash16flash_fwd_kernelI23Flash_fwd_kernel_traitsILi64ELi128ELi64ELi4ELb0ELb0EN7cutlass6half_tE19Flash_kernel_traitsILi64ELi128ELi64ELi4ES3_EELb1ELb1ELb0ELb0ELb0ELb0ELb0ELb0EEEvNS_16Flash_fwd_paramsE)
        /*0218*/ 	.word	0x00000020


	//----- nvinfo : EIATTR_MIN_STACK_SIZE
	.align		4
.L_100:
        /*021c*/ 	.byte	0x04, 0x12
        /*021e*/ 	.short	(.L_102 - .L_101)
	.align		4
.L_101:
        /*0220*/ 	.word	index@(_ZN5flash16flash_fwd_kernelI23Flash_fwd_kernel_traitsILi64ELi128ELi64ELi4ELb0ELb0EN7cutlass6half_tE19Flash_kernel_traitsILi64ELi128ELi64ELi4ES3_EELb1ELb1ELb0ELb0ELb1ELb1ELb0ELb0EEEvNS_16Flash_fwd_paramsE)
        /*0224*/ 	.word	0x00000000


	//----- nvinfo : EIATTR_MIN_STACK_SIZE
	.align		4
.L_102:
        /*0228*/ 	.byte	0x04, 0x12
        /*022a*/ 	.short	(.L_104 - .L_103)
	.align		4
.L_103:
        /*022c*/ 	.word	index@(_ZN5flash16flash_fwd_kernelI23Flash_fwd_kernel_traitsILi64ELi128ELi64ELi4ELb0ELb0EN7cutlass6half_tE19Flash_kernel_traitsILi64ELi128ELi64ELi4ES3_EELb0ELb1ELb0ELb0ELb1ELb1ELb1ELb0EEEvNS_16Flash_fwd_paramsE)
        /*0230*/ 	.word	0x00000000


	//----- nvinfo : EIATTR_MIN_STACK_SIZE
	.align		4
.L_104:
        /*0234*/ 	.byte	0x04, 0x12
        /*0236*/ 	.short	(.L_106 - .L_105)
	.align		4
.L_105:
        /*0238*/ 	.word	index@(_ZN5flash16flash_fwd_kernelI23Flash_fwd_kernel_traitsILi64ELi128ELi64ELi4ELb0ELb0EN7cutlass6half_tE19Flash_kernel_traitsILi64ELi128ELi64ELi4ES3_EELb1ELb1ELb0ELb0ELb0ELb1ELb0ELb0EEEvNS_16Flash_fwd_paramsE)
        /*023c*/ 	.word	0x00000000


	//----- nvinfo : EIATTR_MIN_STACK_SIZE
	.align		4
.L_106:
        /*0240*/ 	.byte	0x04, 0x12
        /*0242*/ 	.short	(.L_108 - .L_107)
	.align		4
.L_107:
        /*0244*/ 	.word	index@(_ZN5flash16flash_fwd_kernelI23Flash_fwd_kernel_traitsILi64ELi128ELi64ELi4ELb0ELb0EN7cutlass6half_tE19Flash_kernel_traitsILi64ELi128ELi64ELi4ES3_EELb0ELb1ELb0ELb0ELb0ELb1ELb1ELb0EEEvNS_16Flash_fwd_paramsE)
        /*0248*/ 	.word	0x00000000


	//----- nvinfo : EIATTR_MIN_STACK_SIZE
	.align		4
.L_108:
        /*024c*/ 	.byte	0x04, 0x12
        /*024e*/ 	.short	(.L_110 - .L_109)
	.align		4
.L_109:
        /*0250*/ 	.word	index@(_ZN5flash16flash_fwd_kernelI23Flash_fwd_kernel_traitsILi64ELi128ELi64ELi4ELb0ELb0EN7cutlass6half_tE19Flash_kernel_traitsILi64ELi128ELi64ELi4ES3_EELb1ELb1ELb0ELb1ELb0ELb0ELb0ELb0EEEvNS_16Flash_fwd_paramsE)
        /*0254*/ 	.word	0x00000000


	//----- nvinfo : EIATTR_MIN_STACK_SIZE
	.align		4
.L_110:
        /*0258*/ 	.byte	0x04, 0x12
        /*025a*/ 	.short	(.L_112 - .L_111)
	.align		4
.L_111:
        /*025c*/ 	.word	index@(_ZN5flash16flash_fwd_kernelI23Flash_fwd_kernel_traitsILi64ELi128ELi64ELi4ELb0ELb0EN7cutlass6half_tE19Flash_kernel_traitsILi64ELi128ELi64ELi4ES3_EELb1ELb1ELb0ELb0ELb0ELb0ELb0ELb1EEEvNS_16Flash_fwd_paramsE)
        /*0260*/ 	.word	0x000001d0


	//----- nvinfo : EIATTR_MIN_STACK_SIZE
	.align		4
.L_112:
        /*0264*/ 	.byte	0x04, 0x12
        /*0266*/ 	.short	(.L_114 - .L_113)
	.align		4
.L_113:
        /*0268*/ 	.word	index@(_ZN5flash16flash_fwd_kernelI23Flash_fwd_kernel_traitsILi64ELi128ELi64ELi4ELb0ELb0EN7cutlass6half_tE19Flash_kernel_traitsILi64ELi128ELi64ELi4ES3_EELb0ELb1ELb0ELb0ELb0ELb0ELb1ELb0EEEvNS_16Flash_fwd_paramsE)
        /*026c*/ 	.word	0x00000048


	//----- nvinfo : EIATTR_MIN_STACK_SIZE
	.align		4
.L_114:
        /*0270*/ 	.byte	0x04, 0x12
        /*0272*/ 	.short	(.L_116 - .L_115)
	.align		4
.L_115:
        /*0274*/ 	.word	index@(_ZN5flash16flash_fwd_kernelI23Flash_fwd_kernel_traitsILi64ELi128ELi64ELi4ELb0ELb0EN7cutlass6half_tE19Flash_kernel_traitsILi64ELi128ELi64ELi4ES3_EELb1ELb1ELb0ELb1ELb0ELb0ELb0ELb1EEEvNS_16Flash_fwd_paramsE)
        /*0278*/ 	.word	0x000001b0


	//----- nvinfo : EIATTR_MIN_STACK_SIZE
	.align		4
.L_116:
        /*027c*/ 	.byte	0x04, 0x12
        /*027e*/ 	.short	(.L_118 - .L_117)
	.align		4
.L_117:
        /*0280*/ 	.word	index@(_ZN5flash16flash_fwd_kernelI23Flash_fwd_kernel_traitsILi64ELi128ELi64ELi4ELb0ELb0EN7cutlass6half_tE19Flash_kernel_traitsILi64ELi128ELi64ELi4ES3_EELb0ELb1ELb0ELb1ELb0ELb0ELb1ELb0EEEvNS_16Flash_fwd_paramsE)
        /*0284*/ 	.word	0x00000038
.L_118:


//--------------------- .nv.info._ZN5flash16flash_fwd_kernelI23Flash_fwd_kernel_traitsILi64ELi128ELi128ELi4ELb0ELb0EN7cutlass6half_tE19Flash_kernel_traitsILi64ELi128ELi128ELi4ES3_EELb0ELb1ELb0ELb0ELb1ELb1ELb0ELb0EEEvNS_16Flash_fwd_paramsE --------------------------
	.section	.nv.info._ZN5flash16flash_fwd_kernelI23Flash_fwd_kernel_traitsILi64ELi128ELi128ELi4ELb0ELb0EN7cutlass6half_tE19Flash_kernel_traitsILi64ELi128ELi128ELi4ES3_EELb0ELb1ELb0ELb0ELb1ELb1ELb0ELb0EEEvNS_16Flash_fwd_paramsE,"",@"SHT_CUDA_INFO"
	.sectionflags	@""
	.align	4


	//----- nvinfo : EIATTR_CUDA_API_VERSION
	.align		4
        /*0000*/ 	.byte	0x04, 0x37
        /*0002*/ 	.short	(.L_120 - .L_119)
.L_119:
        /*0004*/ 	.word	0x00000082


	//----- nvinfo : EIATTR_SW2861232_WAR
	.align		4
.L_120:
        /*0008*/ 	.byte	0x01, 0x35
	.zero		2


	//----- nvinfo : EIATTR_PARAM_CBANK
	.align		4
        /*000c*/ 	.byte	0x04, 0x0a
        /*000e*/ 	.short	(.L_122 - .L_121)
	.align		4
.L_121:
        /*0010*/ 	.word	index@(.nv.constant0._ZN5flash16flash_fwd_kernelI23Flash_fwd_kernel_traitsILi64ELi128ELi128ELi4ELb0ELb0EN7cutlass6half_tE19Flash_kernel_traitsILi64ELi128ELi128ELi4ES3_EELb0ELb1ELb0ELb0ELb1ELb1ELb0ELb0EEEvNS_16Flash_fwd_paramsE)
        /*0014*/ 	.short	0x0160
        /*0016*/ 	.short	0x01d0


	//----- nvinfo : EIATTR_CBANK_PARAM_SIZE
	.align		4
.L_122:
        /*0018*/ 	.byte	0x03, 0x19
        /*001a*/ 	.short	0x01d0


	//----- nvinfo : EIATTR_KPARAM_INFO
	.align		4
        /*001c*/ 	.byte	0x04, 0x17
        /*001e*/ 	.short	(.L_124 - .L_123)
.L_123:
        /*0020*/ 	.word	0x00000000
        /*0024*/ 	.short	0x0000
        /*0026*/ 	.short	0x0000
        /*0028*/ 	.byte	0x00, 0xf0, 0x41, 0x07


	//----- nvinfo : EIATTR_MAXREG_COUNT
	.align		4
.L_124:
        /*002c*/ 	.byte	0x03, 0x1b
        /*002e*/ 	.short	0x00ff


	//----- nvinfo : EIATTR_NUM_BARRIERS
	.align		4
        /*0030*/ 	.byte	0x02, 0x4c
        /*0032*/ 	.byte	0x01
	.zero		1


	//----- nvinfo : EIATTR_ANNOTATIONS
	.align		4
        /*0034*/ 	.byte	0x04, 0x55
        /*0036*/ 	.short	(.L_126 - .L_125)


	//   ....[0]....
.L_125:
        /*0038*/ 	.word	0x00000001
        /*003c*/ 	.byte	0x60, 0x02, 0x00, 0x00, 0x01, 0x00, 0x00, 0x00, 0x50, 0x04, 0x00, 0x00, 0x01, 0x00, 0x00, 0x00
        /* <DEDUP_REMOVED lines=65> */
        /*045c*/ 	.byte	0x90, 0xd0, 0x00, 0x00


	//----- nvinfo : EIATTR_MERCURY_ISA_VERSION
	.align		4
.L_126:
        /*0460*/ 	.byte	0x03, 0x5f
        /*0462*/ 	.short	0x0000


	//----- nvinfo : EIATTR_COOP_GROUP_MASK_REGIDS
	.align		4
        /*0464*/ 	.byte	0x04, 0x29
        /*0466*/ 	.short	(.L_128 - .L_127)


	//   ....[0]....
.L_127:
        /*0468*/ 	.word	0xffffffff


	//   ....[1]....
        /*046c*/ 	.word	0xffffffff


	//   ....[2]....
        /*0470*/ 	.word	0xffffffff


	//   ....[3]....
        /*0474*/ 	.word	0xffffffff


	//   ....[4]....
        /*0478*/ 	.word	0xffffffff


	//   ....[5]....
        /*047c*/ 	.word	0xffffffff


	//   ....[6]....
        /*0480*/ 	.word	0xffffffff


	//   ....[7]....
        /*0484*/ 	.word	0xffffffff


	//   ....[8]....
        /*0488*/ 	.word	0xffffffff


	//   ....[9]....
        /*048c*/ 	.word	0xffffffff


	//   ....[10]....
        /*0490*/ 	.word	0xffffffff


	//   ....[11]....
        /*0494*/ 	.word	0xffffffff


	//   ....[12]....
        /*0498*/ 	.word	0xffffffff


	//   ....[13]....
        /*049c*/ 	.word	0xffffffff


	//   ....[14]....
        /*04a0*/ 	.word	0xffffffff


	//   ....[15]....
        /*04a4*/ 	.word	0xffffffff


	//   ....[16]....
        /*04a8*/ 	.word	0xffffffff


	//   ....[17]....
        /*04ac*/ 	.word	0xffffffff


	//   ....[18]....
        /*04b0*/ 	.word	0xffffffff


	//   ....[19]....
        /*04b4*/ 	.word	0xffffffff


	//   ....[20]....
        /*04b8*/ 	.word	0xffffffff


	//   ....[21]....
        /*04bc*/ 	.word	0xffffffff


	//   ....[22]....
        /*04c0*/ 	.word	0xffffffff


	//   ....[23]....
        /*04c4*/ 	.word	0xffffffff


	//----- nvinfo : EIATTR_COOP_GROUP_INSTR_OFFSETS
	.align		4
.L_128:
        /*04c8*/ 	.byte	0x04, 0x28
        /*04ca*/ 	.short	(.L_130 - .L_129)


	//   ....[0]....
.L_129:
        /*04cc*/ 	.word	0x00003990


	//   ....[1]....
        /*04d0*/ 	.word	0x00003a10


	//   ....[2]....
        /*04d4*/ 	.word	0x00003a20


	//   ....[3]....
        /*04d8*/ 	.word	0x00003a60


	//   ....[4]....
        /*04dc*/ 	.word	0x00004160


	//   ....[5]....
        /*04e0*/ 	.word	0x00004250


	//   ....[6]....
        /*04e4*/ 	.word	0x000042f0


	//   ....[7]....
        /*04e8*/ 	.word	0x00004350


	//   ....[8]....
        /*04ec*/ 	.word	0x00008c60


	//   ....[9]....
        /*04f0*/ 	.word	0x00008dd0


	//   ....[10]....
        /*04f4*/ 	.word	0x00008e10


	//   ....[11]....
        /*04f8*/ 	.word	0x00008e30


	//   ....[12]....
        /*04fc*/ 	.word	0x00008e40


	//   ....[13]....
        /*0500*/ 	.word	0x00008e90


	//   ....[14]....
        /*0504*/ 	.word	0x00008ed0


	//   ....[15]....
        /*0508*/ 	.word	0x00008f00


	//   ....[16]....
        /*050c*/ 	.word	0x0000bf20


	//   ....[17]....
        /*0510*/ 	.word	0x0000bf30


	//   ....[18]....
        /*0514*/ 	.word	0x0000bf40


	//   ....[19]....
        /*0518*/ 	.word	0x0000bf50


	//   ....[20]....
        /*051c*/ 	.word	0x0000bf80


	//   ....[21]....
        /*0520*/ 	.word	0x0000bfa0


	//   ....[22]....
        /*0524*/ 	.word	0x0000bfc0


	//   ....[23]....
        /*0528*/ 	.word	0x0000bfd0


	//----- nvinfo : EIATTR_EXIT_INSTR_OFFSETS
	.align		4
.L_130:
        /*052c*/ 	.byte	0x04, 0x1c
        /*052e*/ 	.short	(.L_132 - .L_131)


	//   ....[0]....
.L_131:
        /*0530*/ 	.word	0x00000170


	//   ....[1]....
        /*0534*/ 	.word	0x0000d340


	//   ....[2]....
        /*0538*/ 	.word	0x0000dc70


	//   ....[3]....
        /*053c*/ 	.word	0x0000dcf0


	//----- nvinfo : EIATTR_CTAIDZ_USED
	.align		4
.L_132:
        /*0540*/ 	.byte	0x01, 0x04
	.zero		2


	//----- nvinfo : EIATTR_CRS_STACK_SIZE
	.align		4
        /*0544*/ 	.byte	0x04, 0x1e
        /*0546*/ 	.short	(.L_134 - .L_133)
.L_133:
        /*0548*/ 	.word	0x00000000
.L_134:


//--------------------- .nv.info._ZN5flash16flash_fwd_kernelI23Flash_fwd_kernel_traitsILi64ELi128ELi128ELi4ELb0ELb0EN7cutlass6half_tE19Flash_kernel_traitsILi64ELi128ELi128ELi4ES3_EELb0ELb1ELb0ELb0ELb1ELb1ELb1ELb0EEEvNS_16Flash_fwd_paramsE --------------------------
	.section	.nv.info._ZN5flash16flash_fwd_kernelI23Flash_fwd_kernel_traitsILi64ELi128ELi128ELi4ELb0ELb0EN7cutlass6half_tE19Flash_kernel_traitsILi64ELi128ELi128ELi4ES3_EELb0ELb1ELb0ELb0ELb1ELb1ELb1ELb0EEEvNS_16Flash_fwd_paramsE,"",@"SHT_CUDA_INFO"
	.sectionflags	@""
	.align	4


	//----- nvinfo : EIATTR_CUDA_API_VERSION
	.align		4
        /*0000*/ 	.byte	0x04, 0x37
        /*0002*/ 	.short	(.L_136 - .L_135)
.L_135:
        /*0004*/ 	.word	0x00000082


	//----- nvinfo : EIATTR_SW2861232_WAR
	.align		4
.L_136:
        /*0008*/ 	.byte	0x01, 0x35
	.zero		2


	//----- nvinfo : EIATTR_PARAM_CBANK
	.align		4
        /*000c*/ 	.byte	0x04, 0x0a
        /*000e*/ 	.short	(.L_138 - .L_137)
	.align		4
.L_137:
        /*0010*/ 	.word	index@(.nv.constant0._ZN5flash16flash_fwd_kernelI23Flash_fwd_kernel_traitsILi64ELi128ELi128ELi4ELb0ELb0EN7cutlass6half_tE19Flash_kernel_traitsILi64ELi128ELi128ELi4ES3_EELb0ELb1ELb0ELb0ELb1ELb1ELb1ELb0EEEvNS_16Flash_fwd_paramsE)
        /*0014*/ 	.short	0x0160
        /*0016*/ 	.short	0x01d0


	//----- nvinfo : EIATTR_CBANK_PARAM_SIZE
	.align		4
.L_138:
        /*0018*/ 	.byte	0x03, 0x19
        /*001a*/ 	.short	0x01d0


	//----- nvinfo : EIATTR_KPARAM_INFO
	.align		4
        /*001c*/ 	.byte	0x04, 0x17
        /*001e*/ 	.short	(.L_140 - .L_139)
.L_139:
        /*0020*/ 	.word	0x00000000
        /*0024*/ 	.short	0x0000
        /*0026*/ 	.short	0x0000
        /*0028*/ 	.byte	0x00, 0xf0, 0x41, 0x07


	//----- nvinfo : EIATTR_MAXREG_COUNT
	.align		4
.L_140:
        /*002c*/ 	.byte	0x03, 0x1b
        /*002e*/ 	.short	0x00ff


	//----- nvinfo : EIATTR_NUM_BARRIERS
	.align		4
        /*0030*/ 	.byte	0x02, 0x4c
        /*0032*/ 	.byte	0x01
	.zero		1


	//----- nvinfo : EIATTR_ANNOTATIONS
	.align		4
        /*0034*/ 	.byte	0x04, 0x55
        /*0036*/ 	.short	(.L_142 - .L_141)


	//   ....[0]....
.L_141:
        /* <DEDUP_REMOVED lines=57> */
        /*03bc*/ 	.byte	0xf0, 0xf4, 0x00, 0x00, 0x01, 0x00, 0x00, 0x00, 0x20, 0xf5, 0x00, 0x00


	//----- nvinfo : EIATTR_MERCURY_ISA_VERSION
	.align		4
.L_142:
        /*03c8*/ 	.byte	0x03, 0x5f
        /*03ca*/ 	.short	0x0000


	//----- nvinfo : EIATTR_COOP_GROUP_MASK_REGIDS
	.align		4
        /*03cc*/ 	.byte	0x04, 0x29
        /*03ce*/ 	.short	(.L_144 - .L_143)


	//   ....[0]....
.L_143:
        /*03d0*/ 	.word	0xffffffff


	//   ....[1]....
        /*03d4*/ 	.word	0xffffffff


	//   ....[2]....
        /*03d8*/ 	.word	0xffffffff


	//   ....[3]....
        /*03dc*/ 	.word	0xffffffff


	//   ....[4]....
        /*03e0*/ 	.word	0xffffffff


	//   ....[5]....
        /*03e4*/ 	.word	0xffffffff


	//   ....[6]....
        /*03e8*/ 	.word	0xffffffff


	//   ....[7]....
        /*03ec*/ 	.word	0xffffffff


	//   ....[8]....
        /*03f0*/ 	.word	0xffffffff


	//   ....[9]....
        /*03f4*/ 	.word	0xffffffff


	//   ....[10]....
        /*03f8*/ 	.word	0xffffffff


	//   ....[11]....
        /*03fc*/ 	.word	0xffffffff


	//   ....[12]....
        /*0400*/ 	.word	0xffffffff


	//   ....[13]....
        /*0404*/ 	.word	0xffffffff


	//   ....[14]....
        /*0408*/ 	.word	0xffffffff


	//   ....[15]....
        /*040c*/ 	.word	0xffffffff


	//   ....[16]....
        /*0410*/ 	.word	0xffffffff


	//   ....[17]....
        /*0414*/ 	.word	0xffffffff


	//   ....[18]....
        /*0418*/ 	.word	0xffffffff


	//   ....[19]....
        /*041c*/ 	.word	0xffffffff


	//   ....[20]....
        /*0420*/ 	.word	0xffffffff


	//   ....[21]....
        /*0424*/ 	.word	0xffffffff


	//   ....[22]....
        /*0428*/ 	.word	0xffffffff


	//   ....[23]....
        /*042c*/ 	.word	0xffffffff


	//----- nvinfo : EIATTR_COOP_GROUP_INSTR_OFFSETS
	.align		4
.L_144:
        /*0430*/ 	.byte	0x04, 0x28
        /*0432*/ 	.short	(.L_146 - .L_145)


	//   ....[0]....
.L_145:
        /*0434*/ 	.word	0x00004a60


	//   ....[1]....
        /*0438*/ 	.word	0x00004ae0


	//   ....[2]....
        /*043c*/ 	.word	0x00004af0


	//   ....[3]....
        /*0440*/ 	.word	0x00004b30


	//   ....[4]....
        /*0444*/ 	.word	0x00005270


	//   ....[5]....
        /*0448*/ 	.word	0x00005350


	//   ....[6]....
        /*044c*/ 	.word	0x00005360


	//   ....[7]....
        /*0450*/ 	.word	0x000053f0


	//   ....[8]....
        /*0454*/ 	.word	0x0000aab0


	//   ....[9]....
        /*0458*/ 	.word	0x0000ab00


	//   ....[10]....
        /*045c*/ 	.word	0x0000abb0


	//   ....[11]....
        /*0460*/ 	.word	0x0000abf0


	//   ....[12]....
        /*0464*/ 	.word	0x0000ac20


	//   ....[13]....
        /*0468*/ 	.word	0x0000ac70


	//   ....[14]....
        /*046c*/ 	.word	0x0000b090


	//   ....[15]....
        /*0470*/ 	.word	0x0000b1d0


	//   ....[16]....
        /*0474*/ 	.word	0x0000e3b0


	//   ....[17]....
        /*0478*/ 	.word	0x0000e3c0


	//   ....[18]....
        /*047c*/ 	.word	0x0000e3d0


	//   ....[19]....
        /*0480*/ 	.word	0x0000e3e0


	//   ....[20]....
        /*0484*/ 	.word	0x0000e410


	//   ....[21]....
        /*0488*/ 	.word	0x0000e430


	//   ....[22]....
        /*048c*/ 	.word	0x0000e450


	//   ....[23]....
        /*0490*/ 	.word	0x0000e460


	//----- nvinfo : EIATTR_EXIT_INSTR_OFFSETS
	.align		4
.L_146:
        /*0494*/ 	.byte	0x04, 0x1c
        /*0496*/ 	.short	(.L_148 - .L_147)


	//   ....[0]....
.L_147:
        /*0498*/ 	.word	0x00000170


	//   ....[1]....
        /*049c*/ 	.word	0x0000f7d0


	//   ....[2]....
        /*04a0*/ 	.word	0x000100d0


	//   ....[3]....
        /*04a4*/ 	.word	0x00010150


	//----- nvinfo : EIATTR_CTAIDZ_USED
	.align		4
.L_148:
        /*04a8*/ 	.byte	0x01, 0x04
	.zero		2


	//----- nvinfo : EIATTR_CRS_STACK_SIZE
	.align		4
        /*04ac*/ 	.byte	0x04, 0x1e
        /*04ae*/ 	.short	(.L_150 - .L_149)
.L_149:
        /*04b0*/ 	.word	0x00000000
.L_150:


//--------------------- .nv.info._ZN5flash16flash_fwd_kernelI23Flash_fwd_kernel_traitsILi64ELi128ELi128ELi4ELb0ELb0EN7cutlass6half_tE19Flash_kernel_traitsILi64ELi128ELi128ELi4ES3_EELb0ELb1ELb0ELb0ELb0ELb1ELb0ELb0EEEvNS_16Flash_fwd_paramsE --------------------------
	.section	.nv.info._ZN5flash16flash_fwd_kernelI23Flash_fwd_kernel_traitsILi64ELi128ELi128ELi4ELb0ELb0EN7cutlass6half_tE19Flash_kernel_traitsILi64ELi128ELi128ELi4ES3_EELb0ELb1ELb0ELb0ELb0ELb1ELb0ELb0EEEvNS_16Flash_fwd_paramsE,"",@"SHT_CUDA_INFO"
	.sectionflags	@""
	.align	4


	//----- nvinfo : EIATTR_CUDA_API_VERSION
	.align		4
        /*0000*/ 	.byte	0x04, 0x37
        /*0002*/ 	.short	(.L_152 - .L_151)
.L_151:
        /*0004*/ 	.word	0x00000082


	//----- nvinfo : EIATTR_SW2861232_WAR
	.align		4
.L_152:
        /*0008*/ 	.byte	0x01, 0x35
	.zero		2


	//----- nvinfo : EIATTR_PARAM_CBANK
	.align		4
        /*000c*/ 	.byte	0x04, 0x0a
        /*000e*/ 	.short	(.L_154 - .L_153)
	.align		4
.L_153:
        /*0010*/ 	.word	index@(.nv.constant0._ZN5flash16flash_fwd_kernelI23Flash_fwd_kernel_traitsILi64ELi128ELi128ELi4ELb0ELb0EN7cutlass6half_tE19Flash_kernel_traitsILi64ELi128ELi128ELi4ES3_EELb0ELb1ELb0ELb0ELb0ELb1ELb0ELb0EEEvNS_16Flash_fwd_paramsE)
        /*0014*/ 	.short	0x0160
        /*0016*/ 	.short	0x01d0


	//----- nvinfo : EIATTR_CBANK_PARAM_SIZE
	.align		4
.L_154:
        /*0018*/ 	.byte	0x03, 0x19
        /*001a*/ 	.short	0x01d0


	//----- nvinfo : EIATTR_KPARAM_INFO
	.align		4
        /*001c*/ 	.byte	0x04, 0x17
        /*001e*/ 	.short	(.L_156 - .L_155)
.L_155:
        /*0020*/ 	.word	0x00000000
        /*0024*/ 	.short	0x0000
        /*0026*/ 	.short	0x0000
        /*0028*/ 	.byte	0x00, 0xf0, 0x41, 0x07


	//----- nvinfo : EIATTR_MAXREG_COUNT
	.align		4
.L_156:
        /*002c*/ 	.byte	0x03, 0x1b
        /*002e*/ 	.short	0x00ff


	//----- nvinfo : EIATTR_NUM_BARRIERS
	.align		4
        /*0030*/ 	.byte	0x02, 0x4c
        /*0032*/ 	.byte	0x01
	.zero		1


	//----- nvinfo : EIATTR_ANNOTATIONS
	.align		4
        /*0034*/ 	.byte	0x04, 0x55
        /*0036*/ 	.short	(.L_158 - .L_157)


	//   ....[0]....
.L_157:
        /* <DEDUP_REMOVED lines=110> */


	//----- nvinfo : EIATTR_MERCURY_ISA_VERSION
	.align		4
.L_158:
        /*0700*/ 	.byte	0x03, 0x5f
        /*0702*/ 	.short	0x0000


	//----- nvinfo : EIATTR_COOP_GROUP_MASK_REGIDS
	.align		4
        /*0704*/ 	.byte	0x04, 0x29
        /*0706*/ 	.short	(.L_160 - .L_159)


	//   ....[0]....
.L_159:
        /*0708*/ 	.word	0xffffffff


	//   ....[1]....
        /*070c*/ 	.word	0xffffffff


	//   ....[2]....
        /*0710*/ 	.word	0xffffffff


	//   ....[3]....
        /*0714*/ 	.word	0xffffffff


	//   ....[4]....
        /*0718*/ 	.word	0xffffffff


	//   ....[5]....
        /*071c*/ 	.word	0xffffffff


	//   ....[6]....
        /*0720*/ 	.word	0xffffffff


	//   ....[7]....
        /*0724*/ 	.word	0xffffffff


	//   ....[8]....
        /*0728*/ 	.word	0xffffffff


	//   ....[9]....
        /*072c*/ 	.word	0xffffffff


	//   ....[10]....
        /*0730*/ 	.word	0xffffffff


	//   ....[11]....
        /*0734*/ 	.word	0xffffffff


	//   ....[12]....
        /*0738*/ 	.word	0xffffffff


	//   ....[13]....
        /*073c*/ 	.word	0xffffffff


	//   ....[14]....
        /*0740*/ 	.word	0xffffffff


	//   ....[15]....
        /*0744*/ 	.word	0xffffffff


	//   ....[16]....
        /*0748*/ 	.word	0xffffffff


	//   ....[17]....
        /*074c*/ 	.word	0xffffffff


	//   ....[18]....
        /*0750*/ 	.word	0xffffffff


	//   ....[19]....
        /*0754*/ 	.word	0xffffffff


	//   ....[20]....
        /*0758*/ 	.word	0xffffffff


	//   ....[21]....
        /*075c*/ 	.word	0xffffffff


	//   ....[22]....
        /*0760*/ 	.word	0xffffffff


	//   ....[23]....
        /*0764*/ 	.word	0xffffffff


	//   ....[24]....
        /*0768*/ 	.word	0xffffffff


	//   ....[25]....
        /*076c*/ 	.word	0xffffffff


	//   ....[26]....
        /*0770*/ 	.word	0xffffffff


	//   ....[27]....
        /*0774*/ 	.word	0xffffffff


	//   ....[28]....
        /*0778*/ 	.word	0xffffffff


	//   ....[29]....
        /*077c*/ 	.word	0xffffffff


	//   ....[30]....
        /*0780*/ 	.word	0xffffffff


	//   ....[31]....
        /*0784*/ 	.word	0xffffffff


	//----- nvinfo : EIATTR_COOP_GROUP_INSTR_OFFSETS
	.align		4
.L_160:
        /*0788*/ 	.byte	0x04, 0x28
        /*078a*/ 	.short	(.L_162 - .L_161)


	//   ....[0]....
.L_161:
        /*078c*/ 	.word	0x00004a50


	//   ....[1]....
        /*0790*/ 	.word	0x00004bb0


	//   ....[2]....
        /*0794*/ 	.word	0x00004d50


	//   ....[3]....
        /*0798*/ 	.word	0x00004f40


	//   ....[4]....
        /*079c*/ 	.word	0x00004f90


	//   ....[5]....
        /*07a0*/ 	.word	0x00004fd0


	//   ....[6]....
        /*07a4*/ 	.word	0x00005220


	//   ....[7]....
        /*07a8*/ 	.word	0x00005270


	//   ....[8]....
        /*07ac*/ 	.word	0x0000c310


	//   ....[9]....
        /*07b0*/ 	.word	0x0000c470


	//   ....[10]....
        /*07b4*/ 	.word	0x0000c490


	//   ....[11]....
        /*07b8*/ 	.word	0x0000c570


	//   ....[12]....
        /*07bc*/ 	.word	0x0000c590


	//   ....[13]....
        /*07c0*/ 	.word	0x0000c660


	//   ....[14]....
        /*07c4*/ 	.word	0x0000c690


	//   ....[15]....
        /*07c8*/ 	.word	0x0000c790


	//   ....[16]....
        /*07cc*/ 	.word	0x00011bc0


	//   ....[17]....
        /*07d0*/ 	.word	0x00011d30


	//   ....[18]....
        /*07d4*/ 	.word	0x00011d80


	//   ....[19]....
        /*07d8*/ 	.word	0x00011da0


	//   ....[20]....
        /*07dc*/ 	.word	0x00011dc0


	//   ....[21]....
        /*07e0*/ 	.word	0x00011df0


	//   ....[22]....
        /*07e4*/ 	.word	0x00011e30


	//   ....[23]....
        /*07e8*/ 	.word	0x00011e60


	//   ....[24]....
        /*07ec*/ 	.word	0x00015340


	//   ....[25]....
        /*07f0*/ 	.word	0x00015350


	//   ....[26]....
        /*07f4*/ 	.word	0x00015360


	//   ....[27]....
        /*07f8*/ 	.word	0x00015380


	//   ....[28]....
        /*07fc*/ 	.word	0x00015390


	//   ....[29]....
        /*0800*/ 	.word	0x000153c0


	//   ....[30]....
        /*0804*/ 	.word	0x000153f0


	//   ....[31]....
        /*0808*/ 	.word	0x00015410


	//----- nvinfo : EIATTR_EXIT_INSTR_OFFSETS
	.align		4
.L_162:
        /*080c*/ 	.byte	0x04, 0x1c
        /*080e*/ 	.short	(.L_164 - .L_163)


	//   ....[0]....
.L_163:
        /*0810*/ 	.word	0x000004d0


	//   ....[1]....
        /*0814*/ 	.word	0x00016b10


	//   ....[2]....
        /*0818*/ 	.word	0x00016bd0


	//   ....[3]....
        /*081c*/ 	.word	0x00017ae0


	//   ....[4]....
        /*0820*/ 	.word	0x00017b60


	//----- nvinfo : EIATTR_CTAIDZ_USED
	.align		4
.L_164:
        /*0824*/ 	.byte	0x01, 0x04
	.zero		2


	//----- nvinfo : EIATTR_CRS_STACK_SIZE
	.align		4
        /*0828*/ 	.byte	0x04, 0x1e
        /*082a*/ 	.short	(.L_166 - .L_165)
.L_165:
        /*082c*/ 	.word	0x00000000
.L_166:


//--------------------- .nv.info._ZN5flash16flash_fwd_kernelI23Flash_fwd_kernel_traitsILi64ELi128ELi128ELi4ELb0ELb0EN7cutlass6half_tE19Flash_kernel_traitsILi64ELi128ELi128ELi4ES3_EELb0ELb1ELb0ELb0ELb0ELb1ELb1ELb0EEEvNS_16Flash_fwd_paramsE --------------------------
	.section	.nv.info._ZN5flash16flash_fwd_kernelI23Flash_fwd_kernel_traitsILi64ELi128ELi128ELi4ELb0ELb0EN7cutlass6half_tE19Flash_kernel_traitsILi64ELi128ELi128ELi4ES3_EELb0ELb1ELb0ELb0ELb0ELb1ELb1ELb0EEEvNS_16Flash_fwd_paramsE,"",@"SHT_CUDA_INFO"
	.sectionflags	@""
	.align	4


	//----- nvinfo : EIATTR_CUDA_API_VERSION
	.align		4
        /*0000*/ 	.byte	0x04, 0x37
        /*0002*/ 	.short	(.L_168 - .L_167)
.L_167:
        /*0004*/ 	.word	0x00000082


	//----- nvinfo : EIATTR_SW2861232_WAR
	.align		4
.L_168:
        /*0008*/ 	.byte	0x01, 0x35
	.zero		2


	//----- nvinfo : EIATTR_PARAM_CBANK
	.align		4
        /*000c*/ 	.byte	0x04, 0x0a
        /*000e*/ 	.short	(.L_170 - .L_169)
	.align		4
.L_169:
        /*0010*/ 	.word	index@(.nv.constant0._ZN5flash16flash_fwd_kernelI23Flash_fwd_kernel_traitsILi64ELi128ELi128ELi4ELb0ELb0EN7cutlass6half_tE19Flash_kernel_traitsILi64ELi128ELi128ELi4ES3_EELb0ELb1ELb0ELb0ELb0ELb1ELb1ELb0EEEvNS_16Flash_fwd_paramsE)
        /*0014*/ 	.short	0x0160
        /*0016*/ 	.short	0x01d0


	//----- nvinfo : EIATTR_CBANK_PARAM_SIZE
	.align		4
.L_170:
        /*0018*/ 	.byte	0x03, 0x19
        /*001a*/ 	.short	0x01d0


	//----- nvinfo : EIATTR_KPARAM_INFO
	.align		4
        /*001c*/ 	.byte	0x04, 0x17
        /*001e*/ 	.short	(.L_172 - .L_171)
.L_171:
        /*0020*/ 	.word	0x00000000
        /*0024*/ 	.short	0x0000
        /*0026*/ 	.short	0x0000
        /*0028*/ 	.byte	0x00, 0xf0, 0x41, 0x07


	//----- nvinfo : EIATTR_MAXREG_COUNT
	.align		4
.L_172:
        /*002c*/ 	.byte	0x03, 0x1b
        /*002e*/ 	.short	0x00ff


	//----- nvinfo : EIATTR_NUM_BARRIERS
	.align		4
        /*0030*/ 	.byte	0x02, 0x4c
        /*0032*/ 	.byte	0x01
	.zero		1


	//----- nvinfo : EIATTR_ANNOTATIONS
	.align		4
        /*0034*/ 	.byte	0x04, 0x55
        /*0036*/ 	.short	(.L_174 - .L_173)


	//   ....[0]....
.L_173:
        /* <DEDUP_REMOVED lines=103> */


	//----- nvinfo : EIATTR_MERCURY_ISA_VERSION
	.align		4
.L_174:
        /*0698*/ 	.byte	0x03, 0x5f
        /*069a*/ 	.short	0x0000


	//----- nvinfo : EIATTR_COOP_GROUP_MASK_REGIDS
	.align		4
        /*069c*/ 	.byte	0x04, 0x29
        /*069e*/ 	.short	(.L_176 - .L_175)


	//   ....[0]....
.L_175:
        /*06a0*/ 	.word	0xffffffff


	//   ....[1]....
        /*06a4*/ 	.word	0xffffffff


	//   ....[2]....
        /*06a8*/ 	.word	0xffffffff


	//   ....[3]....
        /*06ac*/ 	.word	0xffffffff


	//   ....[4]....
        /*06b0*/ 	.word	0xffffffff


	//   ....[5]....
        /*06b4*/ 	.word	0xffffffff


	//   ....[6]....
        /*06b8*/ 	.word	0xffffffff


	//   ....[7]....
        /*06bc*/ 	.word	0xffffffff


	//   ....[8]....
        /*06c0*/ 	.word	0xffffffff


	//   ....[9]....
        /*06c4*/ 	.word	0xffffffff


	//   ....[10]....
        /*06c8*/ 	.word	0xffffffff


	//   ....[11]....
        /*06cc*/ 	.word	0xffffffff


	//   ....[12]....
        /*06d0*/ 	.word	0xffffffff


	//   ....[13]....
        /*06d4*/ 	.word	0xffffffff


	//   ....[14]....
        /*06d8*/ 	.word	0xffffffff


	//   ....[15]....
        /*06dc*/ 	.word	0xffffffff


	//   ....[16]....
        /*06e0*/ 	.word	0xffffffff


	//   ....[17]....
        /*06e4*/ 	.word	0xffffffff


	//   ....[18]....
        /*06e8*/ 	.word	0xffffffff


	//   ....[19]....
        /*06ec*/ 	.word	0xffffffff


	//   ....[20]....
        /*06f0*/ 	.word	0xffffffff


	//   ....[21]....
        /*06f4*/ 	.word	0xffffffff


	//   ....[22]....
        /*06f8*/ 	.word	0xffffffff


	//   ....[23]....
        /*06fc*/ 	.word	0xffffffff


	//   ....[24]....
        /*0700*/ 	.word	0xffffffff


	//   ....[25]....
        /*0704*/ 	.word	0xffffffff


	//   ....[26]....
        /*0708*/ 	.word	0xffffffff


	//   ....[27]....
        /*070c*/ 	.word	0xffffffff


	//   ....[28]....
        /*0710*/ 	.word	0xffffffff


	//   ....[29]....
        /*0714*/ 	.word	0xffffffff


	//   ....[30]....
        /*0718*/ 	.word	0xffffffff


	//   ....[31]....
        /*071c*/ 	.word	0xffffffff


	//----- nvinfo : EIATTR_COOP_GROUP_INSTR_OFFSETS
	.align		4
.L_176:
        /*0720*/ 	.byte	0x04, 0x28
        /*0722*/ 	.short	(.L_178 - .L_177)


	//   ....[0]....
.L_177:
        /*0724*/ 	.word	0x000058d0


	//   ....[1]....
        /*0728*/ 	.word	0x00005a30


	//   ....[2]....
        /*072c*/ 	.word	0x00005bd0


	//   ....[3]....
        /*0730*/ 	.word	0x00005de0


	//   ....[4]....
        /*0734*/ 	.word	0x00005e30


	//   ....[5]....
        /*0738*/ 	.word	0x00005e70


	//   ....[6]....
        /*073c*/ 	.word	0x00006080


	//   ....[7]....
        /*0740*/ 	.word	0x000060d0


	//   ....[8]....
        /*0744*/ 	.word	0x0000d840


	//   ....[9]....
        /*0748*/ 	.word	0x0000d9a0


	//   ....[10]....
        /*074c*/ 	.word	0x0000d9c0


	//   ....[11]....
        /*0750*/ 	.word	0x0000daa0


	//   ....[12]....
        /*0754*/ 	.word	0x0000dac0


	//   ....[13]....
        /*0758*/ 	.word	0x0000db90


	//   ....[14]....
        /*075c*/ 	.word	0x0000dbb0


	//   ....[15]....
        /*0760*/ 	.word	0x0000ddb0


	//   ....[16]....
        /*0764*/ 	.word	0x00014270


	//   ....[17]....
        /*0768*/ 	.word	0x00014300


	//   ....[18]....
        /*076c*/ 	.word	0x00014350


	//   ....[19]....
        /*0770*/ 	.word	0x00014360


	//   ....[20]....
        /*0774*/ 	.word	0x00014660


	//   ....[21]....
        /*0778*/ 	.word	0x00014690


	//   ....[22]....
        /*077c*/ 	.word	0x00014a10


	//   ....[23]....
        /*0780*/ 	.word	0x00014b50


	//   ....[24]....
        /*0784*/ 	.word	0x000189e0


	//   ....[25]....
        /*0788*/ 	.word	0x000189f0


	//   ....[26]....
        /*078c*/ 	.word	0x00018a00


	//   ....[27]....
        /*0790*/ 	.word	0x00018a20


	//   ....[28]....
        /*0794*/ 	.word	0x00018a30


	//   ....[29]....
        /*0798*/ 	.word	0x00018a60


	//   ....[30]....
        /*079c*/ 	.word	0x00018a90


	//   ....[31]....
        /*07a0*/ 	.word	0x00018ab0


	//----- nvinfo : EIATTR_EXIT_INSTR_OFFSETS
	.align		4
.L_178:
        /*07a4*/ 	.byte	0x04, 0x1c
        /*07a6*/ 	.short	(.L_180 - .L_179)


	//   ....[0]....
.L_179:
        /*07a8*/ 	.word	0x000004d0


	//   ....[1]....
        /*07ac*/ 	.word	0x0001a1b0


	//   ....[2]....
        /*07b0*/ 	.word	0x0001a270


	//   ....[3]....
        /*07b4*/ 	.word	0x0001b180


	//   ....[4]....
        /*07b8*/ 	.word	0x0001b200


	//----- nvinfo : EIATTR_CTAIDZ_USED
	.align		4
.L_180:
        /*07bc*/ 	.byte	0x01, 0x04
	.zero		2


	//----- nvinfo : EIATTR_CRS_STACK_SIZE
	.align		4
        /*07c0*/ 	.byte	0x04, 0x1e
        /*07c2*/ 	.short	(.L_182 - .L_181)
.L_181:
        /*07c4*/ 	.word	0x00000000
.L_182:


//--------------------- .nv.info._ZN5flash16flash_fwd_kernelI23Flash_fwd_kernel_traitsILi64ELi128ELi128ELi4ELb0ELb0EN7cutlass6half_tE19Flash_kernel_traitsILi64ELi128ELi128ELi4ES3_EELb0ELb1ELb0ELb0ELb0ELb0ELb0ELb0EEEvNS_16Flash_fwd_paramsE --------------------------
	.section	.nv.info._ZN5flash16flash_fwd_kernelI23Flash_fwd_kernel_traitsILi64ELi128ELi128ELi4ELb0ELb0EN7cutlass6half_tE19Flash_kernel_traitsILi64ELi128ELi128ELi4ES3_EELb0ELb1ELb0ELb0ELb0ELb0ELb0ELb0EEEvNS_16Flash_fwd_paramsE,"",@"SHT_CUDA_INFO"
	.sectionflags	@""
	.align	4


	//----- nvinfo : EIATTR_CUDA_API_VERSION
	.align		4
        /*0000*/ 	.byte	0x04, 0x37
        /*0002*/ 	.short	(.L_184 - .L_183)
.L_183:
        /*0004*/ 	.word	0x00000082


	//----- nvinfo : EIATTR_SW2861232_WAR
	.align		4
.L_184:
        /*0008*/ 	.byte	0x01, 0x35
	.zero		2


	//----- nvinfo : EIATTR_PARAM_CBANK
	.align		4
        /*000c*/ 	.byte	0x04, 0x0a
        /*000e*/ 	.short	(.L_186 - .L_185)
	.align		4
.L_185:
        /*0010*/ 	.word	index@(.nv.constant0._ZN5flash16flash_fwd_kernelI23Flash_fwd_kernel_traitsILi64ELi128ELi128ELi4ELb0ELb0EN7cutlass6half_tE19Flash_kernel_traitsILi64ELi128ELi128ELi4ES3_EELb0ELb1ELb0ELb0ELb0ELb0ELb0ELb0EEEvNS_16Flash_fwd_paramsE)
        /*0014*/ 	.short	0x0160
        /*0016*/ 	.short	0x01d0


	//----- nvinfo : EIATTR_CBANK_PARAM_SIZE
	.align		4
.L_186:
        /*0018*/ 	.byte	0x03, 0x19
        /*001a*/ 	.short	0x01d0


	//----- nvinfo : EIATTR_KPARAM_INFO
	.align		4
        /*001c*/ 	.byte	0x04, 0x17
        /*001e*/ 	.short	(.L_188 - .L_187)
.L_187:
        /*0020*/ 	.word	0x00000000
        /*0024*/ 	.short	0x0000
        /*0026*/ 	.short	0x0000
        /*0028*/ 	.byte	0x00, 0xf0, 0x41, 0x07


	//----- nvinfo : EIATTR_MAXREG_COUNT
	.align		4
.L_188:
        /*002c*/ 	.byte	0x03, 0x1b
        /*002e*/ 	.short	0x00ff


	//----- nvinfo : EIATTR_NUM_BARRIERS
	.align		4
        /*0030*/ 	.byte	0x02, 0x4c
        /*0032*/ 	.byte	0x01
	.zero		1


	//----- nvinfo : EIATTR_ANNOTATIONS
	.align		4
        /*0034*/ 	.byte	0x04, 0x55
        /*0036*/ 	.short	(.L_190 - .L_189)


	//   ....[0]....
.L_189:
        /* <DEDUP_REMOVED lines=162> */


	//----- nvinfo : EIATTR_MERCURY_ISA_VERSION
	.align		4
.L_190:
        /*0a48*/ 	.byte	0x03, 0x5f
        /*0a4a*/ 	.short	0x0000


	//----- nvinfo : EIATTR_COOP_GROUP_MASK_REGIDS
	.align		4
        /*0a4c*/ 	.byte	0x04, 0x29
        /*0a4e*/ 	.short	(.L_192 - .L_191)


	//   ....[0]....
.L_191:
        /*0a50*/ 	.word	0xffffffff


	//   ....[1]....
        /*0a54*/ 	.word	0xffffffff


	//   ....[2]....
        /*0a58*/ 	.word	0xffffffff


	//   ....[3]....
        /*0a5c*/ 	.word	0xffffffff


	//   ....[4]....
        /*0a60*/ 	.word	0xffffffff


	//   ....[5]....
        /*0a64*/ 	.word	0xffffffff


	//   ....[6]....
        /*0a68*/ 	.word	0xffffffff


	//   ....[7]....
        /*0a6c*/ 	.word	0xffffffff


	//   ....[8]....
        /*0a70*/ 	.word	0xffffffff


	//   ....[9]....
        /*0a74*/ 	.word	0xffffffff


	//   ....[10]....
        /*0a78*/ 	.word	0xffffffff


	//   ....[11]....
        /*0a7c*/ 	.word	0xffffffff


	//   ....[12]....
        /*0a80*/ 	.word	0xffffffff


	//   ....[13]....
        /*0a84*/ 	.word	0xffffffff


	//   ....[14]....
        /*0a88*/ 	.word	0xffffffff


	//   ....[15]....
        /*0a8c*/ 	.word	0xffffffff


	//   ....[16]....
        /*0a90*/ 	.word	0xffffffff


	//   ....[17]....
        /*0a94*/ 	.word	0xffffffff


	//   ....[18]....
        /*0a98*/ 	.word	0xffffffff


	//   ....[19]....
        /*0a9c*/ 	.word	0xffffffff


	//   ....[20]....
        /*0aa0*/ 	.word	0xffffffff


	//   ....[21]....
        /*0aa4*/ 	.word	0xffffffff


	//   ....[22]....
        /*0aa8*/ 	.word	0xffffffff


	//   ....[23]....
        /*0aac*/ 	.word	0xffffffff


	//   ....[24]....
        /*0ab0*/ 	.word	0xffffffff


	//   ....[25]....
        /*0ab4*/ 	.word	0xffffffff


	//   ....[26]....
        /*0ab8*/ 	.word	0xffffffff


	//   ....[27]....
        /*0abc*/ 	.word	0xffffffff


	//   ....[28]....
        /*0ac0*/ 	.word	0xffffffff


	//   ....[29]....
        /*0ac4*/ 	.word	0xffffffff


	//   ....[30]....
        /*0ac8*/ 	.word	0xffffffff


	//   ....[31]....
        /*0acc*/ 	.word	0xffffffff


	//----- nvinfo : EIATTR_COOP_GROUP_INSTR_OFFSETS
	.align		4
.L_192:
        /*0ad0*/ 	.byte	0x04, 0x28
        /*0ad2*/ 	.short	(.L_194 - .L_193)


	//   ....[0]....
.L_193:
        /*0ad4*/ 	.word	0x00005c00


	//   ....[1]....
        /*0ad8*/ 	.word	0x00005c20


	//   ....[2]....
        /*0adc*/ 	.word	0x00005d40


	//   ....[3]....
        /*0ae0*/ 	.word	0x00005d70


	//   ....[4]....
        /*0ae4*/ 	.word	0x00006420


	//   ....[5]....
        /*0ae8*/ 	.word	0x00006620


	//   ....[6]....
        /*0aec*/ 	.word	0x00006630


	//   ....[7]....
        /*0af0*/ 	.word	0x00006690


	//   ....[8]....
        /*0af4*/ 	.word	0x0000d100


	//   ....[9]....
        /*0af8*/ 	.word	0x0000d210


	//   ....[10]....
        /*0afc*/ 	.word	0x0000d270


	//   ....[11]....
        /*0b00*/ 	.word	0x0000d2b0


	//   ....[12]....
        /*0b04*/ 	.word	0x0000d370


	//   ....[13]....
        /*0b08*/ 	.word	0x0000d400


	//   ....[14]....
        /*0b0c*/ 	.word	0x0000d460


	//   ....[15]....
        /*0b10*/ 	.word	0x0000d560


	//   ....[16]....
        /*0b14*/ 	.word	0x00013cc0


	//   ....[17]....
        /*0b18*/ 	.word	0x00013e30


	//   ....[18]....
        /*0b1c*/ 	.word	0x00013e80


	//   ....[19]....
        /*0b20*/ 	.word	0x00013ea0


	//   ....[20]....
        /*0b24*/ 	.word	0x00013ec0


	//   ....[21]....
        /*0b28*/ 	.word	0x00013f00


	//   ....[22]....
        /*0b2c*/ 	.word	0x00013f40


	//   ....[23]....
        /*0b30*/ 	.word	0x00013f70


	//   ....[24]....
        /*0b34*/ 	.word	0x000172d0


	//   ....[25]....
        /*0b38*/ 	.word	0x000172e0


	//   ....[26]....
        /*0b3c*/ 	.word	0x000172f0


	//   ....[27]....
        /*0b40*/ 	.word	0x00017310


	//   ....[28]....
        /*0b44*/ 	.word	0x00017320


	//   ....[29]....
        /*0b48*/ 	.word	0x00017350


	//   ....[30]....
        /*0b4c*/ 	.word	0x00017380


	//   ....[31]....
        /*0b50*/ 	.word	0x000173a0


	//----- nvinfo : EIATTR_EXIT_INSTR_OFFSETS
	.align		4
.L_194:
        /*0b54*/ 	.byte	0x04, 0x1c
        /*0b56*/ 	.short	(.L_196 - .L_195)


	//   ....[0]....
.L_195:
        /*0b58*/ 	.word	0x000004d0


	//   ....[1]....
        /*0b5c*/ 	.word	0x00018b90


	//   ....[2]....
        /*0b60*/ 	.word	0x00018c50


	//   ....[3]....
        /*0b64*/ 	.word	0x00019c60


	//   ....[4]....
        /*0b68*/ 	.word	0x00019ce0


	//----- nvinfo : EIATTR_CTAIDZ_USED
	.align		4
.L_196:
        /*0b6c*/ 	.byte	0x01, 0x04
	.zero		2


	//----- nvinfo : EIATTR_CRS_STACK_SIZE
	.align		4
        /*0b70*/ 	.byte	0x04, 0x1e
        /*0b72*/ 	.short	(.L_198 - .L_197)
.L_197:
        /*0b74*/ 	.word	0x00000000
.L_198:


//--------------------- .nv.info._ZN5flash16flash_fwd_kernelI23Flash_fwd_kernel_traitsILi64ELi128ELi128ELi4ELb0ELb0EN7cutlass6half_tE19Flash_kernel_traitsILi64ELi128ELi128ELi4ES3_EELb0ELb1ELb0ELb0ELb0ELb0ELb1ELb0EEEvNS_16Flash_fwd_paramsE --------------------------
	.section	.nv.info._ZN5flash16flash_fwd_kernelI23Flash_fwd_kernel_traitsILi64ELi128ELi128ELi4ELb0ELb0EN7cutlass6half_tE19Flash_kernel_traitsILi64ELi128ELi128ELi4ES3_EELb0ELb1ELb0ELb0ELb0ELb0ELb1ELb0EEEvNS_16Flash_fwd_paramsE,"",@"SHT_CUDA_INFO"
	.sectionflags	@""
	.align	4


	//----- nvinfo : EIATTR_CUDA_API_VERSION
	.align		4
        /*0000*/ 	.byte	0x04, 0x37
        /*0002*/ 	.short	(.L_200 - .L_199)
.L_199:
        /*0004*/ 	.word	0x00000082


	//----- nvinfo : EIATTR_SW2861232_WAR
	.align		4
.L_200:
        /*0008*/ 	.byte	0x01, 0x35
	.zero		2


	//----- nvinfo : EIATTR_PARAM_CBANK
	.align		4
        /*000c*/ 	.byte	0x04, 0x0a
        /*000e*/ 	.short	(.L_202 - .L_201)
	.align		4
.L_201:
        /*0010*/ 	.word	index@(.nv.constant0._ZN5flash16flash_fwd_kernelI23Flash_fwd_kernel_traitsILi64ELi128ELi128ELi4ELb0ELb0EN7cutlass6half_tE19Flash_kernel_traitsILi64ELi128ELi128ELi4ES3_EELb0ELb1ELb0ELb0ELb0ELb0ELb1ELb0EEEvNS_16Flash_fwd_paramsE)
        /*0014*/ 	.short	0x0160
        /*0016*/ 	.short	0x01d0


	//----- nvinfo : EIATTR_CBANK_PARAM_SIZE
	.align		4
.L_202:
        /*0018*/ 	.byte	0x03, 0x19
        /*001a*/ 	.short	0x01d0


	//----- nvinfo : EIATTR_KPARAM_INFO
	.align		4
        /*001c*/ 	.byte	0x04, 0x17
        /*001e*/ 	.short	(.L_204 - .L_203)
.L_203:
        /*0020*/ 	.word	0x00000000
        /*0024*/ 	.short	0x0000
        /*0026*/ 	.short	0x0000
        /*0028*/ 	.byte	0x00, 0xf0, 0x41, 0x07


	//----- nvinfo : EIATTR_MAXREG_COUNT
	.align		4
.L_204:
        /*002c*/ 	.byte	0x03, 0x1b
        /*002e*/ 	.short	0x00ff


	//----- nvinfo : EIATTR_NUM_BARRIERS
	.align		4
        /*0030*/ 	.byte	0x02, 0x4c
        /*0032*/ 	.byte	0x01
	.zero		1


	//----- nvinfo : EIATTR_ANNOTATIONS
	.align		4
        /*0034*/ 	.byte	0x04, 0x55
        /*0036*/ 	.short	(.L_206 - .L_205)


	//   ....[0]....
.L_205:
        /* <DEDUP_REMOVED lines=153> */


	//----- nvinfo : EIATTR_MERCURY_ISA_VERSION
	.align		4
.L_206:
        /*09b0*/ 	.byte	0x03, 0x5f
        /*09b2*/ 	.short	0x0000


	//----- nvinfo : EIATTR_COOP_GROUP_MASK_REGIDS
	.align		4
        /*09b4*/ 	.byte	0x04, 0x29
        /*09b6*/ 	.short	(.L_208 - .L_207)


	//   ....[0]....
.L_207:
        /*09b8*/ 	.word	0xffffffff


	//   ....[1]....
        /*09bc*/ 	.word	0xffffffff


	//   ....[2]....
        /*09c0*/ 	.word	0xffffffff


	//   ....[3]....
        /*09c4*/ 	.word	0xffffffff


	//   ....[4]....
        /*09c8*/ 	.word	0xffffffff


	//   ....[5]....
        /*09cc*/ 	.word	0xffffffff


	//   ....[6]....
        /*09d0*/ 	.word	0xffffffff


	//   ....[7]....
        /*09d4*/ 	.word	0xffffffff


	//   ....[8]....
        /*09d8*/ 	.word	0xffffffff


	//   ....[9]....
        /*09dc*/ 	.word	0xffffffff


	//   ....[10]....
        /*09e0*/ 	.word	0xffffffff


	//   ....[11]....
        /*09e4*/ 	.word	0xffffffff


	//   ....[12]....
        /*09e8*/ 	.word	0xffffffff


	//   ....[13]....
        /*09ec*/ 	.word	0xffffffff


	//   ....[14]....
        /*09f0*/ 	.word	0xffffffff


	//   ....[15]....
        /*09f4*/ 	.word	0xffffffff


	//   ....[16]....
        /*09f8*/ 	.word	0xffffffff


	//   ....[17]....
        /*09fc*/ 	.word	0xffffffff


	//   ....[18]....
        /*0a00*/ 	.word	0xffffffff


	//   ....[19]....
        /*0a04*/ 	.word	0xffffffff


	//   ....[20]....
        /*0a08*/ 	.word	0xffffffff


	//   ....[21]....
        /*0a0c*/ 	.word	0xffffffff


	//   ....[22]....
        /*0a10*/ 	.word	0xffffffff


	//   ....[23]....
        /*0a14*/ 	.word	0xffffffff


	//   ....[24]....
        /*0a18*/ 	.word	0xffffffff


	//   ....[25]....
        /*0a1c*/ 	.word	0xffffffff


	//   ....[26]....
        /*0a20*/ 	.word	0xffffffff


	//   ....[27]....
        /*0a24*/ 	.word	0xffffffff


	//   ....[28]....
        /*0a28*/ 	.word	0xffffffff


	//   ....[29]....
        /*0a2c*/ 	.word	0xffffffff


	//   ....[30]....
        /*0a30*/ 	.word	0xffffffff


	//   ....[31]....
        /*0a34*/ 	.word	0xffffffff


	//----- nvinfo : EIATTR_COOP_GROUP_INSTR_OFFSETS
	.align		4
.L_208:
        /*0a38*/ 	.byte	0x04, 0x28
        /*0a3a*/ 	.short	(.L_210 - .L_209)


	//   ....[0]....
.L_209:
        /*0a3c*/ 	.word	0x00006b20


	//   ....[1]....
        /*0a40*/ 	.word	0x00006b50


	//   ....[2]....
        /*0a44*/ 	.word	0x00006c60


	//   ....[3]....
        /*0a48*/ 	.word	0x00006c90


	//   ....[4]....
        /*0a4c*/ 	.word	0x000072d0


	//   ....[5]....
        /*0a50*/ 	.word	0x000074c0


	//   ....[6]....
        /*0a54*/ 	.word	0x000074e0


	//   ....[7]....
        /*0a58*/ 	.word	0x00007560


	//   ....[8]....
        /*0a5c*/ 	.word	0x0000ee80


	//   ....[9]....
        /*0a60*/ 	.word	0x0000f050


	//   ....[10]....
        /*0a64*/ 	.word	0x0000f080


	//   ....[11]....
        /*0a68*/ 	.word	0x0000f110


	//   ....[12]....
        /*0a6c*/ 	.word	0x0000f170


	//   ....[13]....
        /*0a70*/ 	.word	0x0000f1e0


	//   ....[14]....
        /*0a74*/ 	.word	0x0000f200


	//   ....[15]....
        /*0a78*/ 	.word	0x0000f330


	//   ....[16]....
        /*0a7c*/ 	.word	0x00017030


	//   ....[17]....
        /*0a80*/ 	.word	0x000171b0


	//   ....[18]....
        /*0a84*/ 	.word	0x00017200


	//   ....[19]....
        /*0a88*/ 	.word	0x00017220


	//   ....[20]....
        /*0a8c*/ 	.word	0x00017240


	//   ....[21]....
        /*0a90*/ 	.word	0x000172a0


	//   ....[22]....
        /*0a94*/ 	.word	0x00017310


	//   ....[23]....
        /*0a98*/ 	.word	0x00017360


	//   ....[24]....
        /*0a9c*/ 	.word	0x0001aa10


	//   ....[25]....
        /*0aa0*/ 	.word	0x0001aa20


	//   ....[26]....
        /*0aa4*/ 	.word	0x0001aa30


	//   ....[27]....
        /*0aa8*/ 	.word	0x0001aa50


	//   ....[28]....
        /*0aac*/ 	.word	0x0001aa60


	//   ....[29]....
        /*0ab0*/ 	.word	0x0001aa90


	//   ....[30]....
        /*0ab4*/ 	.word	0x0001aac0


	//   ....[31]....
        /*0ab8*/ 	.word	0x0001aae0


	//----- nvinfo : EIATTR_EXIT_INSTR_OFFSETS
	.align		4
.L_210:
        /*0abc*/ 	.byte	0x04, 0x1c
        /*0abe*/ 	.short	(.L_212 - .L_211)


	//   ....[0]....
.L_211:
        /*0ac0*/ 	.word	0x000004d0


	//   ....[1]....
        /*0ac4*/ 	.word	0x0001c2d0


	//   ....[2]....
        /*0ac8*/ 	.word	0x0001c390


	//   ....[3]....
        /*0acc*/ 	.word	0x0001d3a0


	//   ....[4]....
        /*0ad0*/ 	.word	0x0001d420


	//----- nvinfo : EIATTR_CTAIDZ_USED
	.align		4
.L_212:
        /*0ad4*/ 	.byte	0x01, 0x04
	.zero		2


	//----- nvinfo : EIATTR_CRS_STACK_SIZE
	.align		4
        /*0ad8*/ 	.byte	0x04, 0x1e
        /*0ada*/ 	.short	(.L_214 - .L_213)
.L_213:
        /*0adc*/ 	.word	0x00000000
.L_214:


//--------------------- .nv.info._ZN5flash16flash_fwd_kernelI23Flash_fwd_kernel_traitsILi64ELi128ELi128ELi4ELb0ELb0EN7cutlass6half_tE19Flash_kernel_traitsILi64ELi128ELi128ELi4ES3_EELb0ELb1ELb0ELb1ELb0ELb0ELb0ELb0EEEvNS_16Flash_fwd_paramsE --------------------------
	.section	.nv.info._ZN5flash16flash_fwd_kernelI23Flash_fwd_kernel_traitsILi64ELi128ELi128ELi4ELb0ELb0EN7cutlass6half_tE19Flash_kernel_traitsILi64ELi128ELi128ELi4ES3_EELb0ELb1ELb0ELb1ELb0ELb0ELb0ELb0EEEvNS_16Flash_fwd_paramsE,"",@"SHT_CUDA_INFO"
	.sectionflags	@""
	.align	4


	//----- nvinfo : EIATTR_CUDA_API_VERSION
	.align		4
        /*0000*/ 	.byte	0x04, 0x37
        /*0002*/ 	.short	(.L_216 - .L_215)
.L_215:
        /*0004*/ 	.word	0x00000082


	//----- nvinfo : EIATTR_SW2861232_WAR
	.align		4
.L_216:
        /*0008*/ 	.byte	0x01, 0x35
	.zero		2


	//----- nvinfo : EIATTR_PARAM_CBANK
	.align		4
        /*000c*/ 	.byte	0x04, 0x0a
        /*000e*/ 	.short	(.L_218 - .L_217)
	.align		4
.L_217:
        /*0010*/ 	.word	index@(.nv.constant0._ZN5flash16flash_fwd_kernelI23Flash_fwd_kernel_traitsILi64ELi128ELi128ELi4ELb0ELb0EN7cutlass6half_tE19Flash_kernel_traitsILi64ELi128ELi128ELi4ES3_EELb0ELb1ELb0ELb1ELb0ELb0ELb0ELb0EEEvNS_16Flash_fwd_paramsE)
        /*0014*/ 	.short	0x0160
        /*0016*/ 	.short	0x01d0


	//----- nvinfo : EIATTR_CBANK_PARAM_SIZE
	.align		4
.L_218:
        /*0018*/ 	.byte	0x03, 0x19
        /*001a*/ 	.short	0x01d0


	//----- nvinfo : EIATTR_KPARAM_INFO
	.align		4
        /*001c*/ 	.byte	0x04, 0x17
        /*001e*/ 	.short	(.L_220 - .L_219)
.L_219:
        /*0020*/ 	.word	0x00000000
        /*0024*/ 	.short	0x0000
        /*0026*/ 	.short	0x0000
        /*0028*/ 	.byte	0x00, 0xf0, 0x41, 0x07


	//----- nvinfo : EIATTR_MAXREG_COUNT
	.align		4
.L_220:
        /*002c*/ 	.byte	0x03, 0x1b
        /*002e*/ 	.short	0x00ff


	//----- nvinfo : EIATTR_NUM_BARRIERS
	.align		4
        /*0030*/ 	.byte	0x02, 0x4c
        /*0032*/ 	.byte	0x01
	.zero		1


	//----- nvinfo : EIATTR_ANNOTATIONS
	.align		4
        /*0034*/ 	.byte	0x04, 0x55
        /*0036*/ 	.short	(.L_222 - .L_221)


	//   ....[0]....
.L_221:
        /* <DEDUP_REMOVED lines=119> */


	//----- nvinfo : EIATTR_MERCURY_ISA_VERSION
	.align		4
.L_222:
        /*0790*/ 	.byte	0x03, 0x5f
        /*0792*/ 	.short	0x0000


	//----- nvinfo : EIATTR_COOP_GROUP_MASK_REGIDS
	.align		4
        /*0794*/ 	.byte	0x04, 0x29
        /*0796*/ 	.short	(.L_224 - .L_223)


	//   ....[0]....
.L_223:
        /*0798*/ 	.word	0xffffffff


	//   ....[1]....
        /*079c*/ 	.word	0xffffffff


	//   ....[2]....
        /*07a0*/ 	.word	0xffffffff


	//   ....[3]....
        /*07a4*/ 	.word	0xffffffff


	//   ....[4]....
        /*07a8*/ 	.word	0xffffffff


	//   ....[5]....
        /*07ac*/ 	.word	0xffffffff


	//   ....[6]....
        /*07b0*/ 	.word	0xffffffff


	//   ....[7]....
        /*07b4*/ 	.word	0xffffffff


	//   ....[8]....
        /*07b8*/ 	.word	0xffffffff


	//   ....[9]....
        /*07bc*/ 	.word	0xffffffff


	//   ....[10]....
        /*07c0*/ 	.word	0xffffffff


	//   ....[11]....
        /*07c4*/ 	.word	0xffffffff


	//   ....[12]....
        /*07c8*/ 	.word	0xffffffff


	//   ....[13]....
        /*07cc*/ 	.word	0xffffffff


	//   ....[14]....
        /*07d0*/ 	.word	0xffffffff


	//   ....[15]....
        /*07d4*/ 	.word	0xffffffff


	//   ....[16]....
        /*07d8*/ 	.word	0xffffffff


	//   ....[17]....
        /*07dc*/ 	.word	0xffffffff


	//   ....[18]....
        /*07e0*/ 	.word	0xffffffff


	//   ....[19]....
        /*07e4*/ 	.word	0xffffffff


	//   ....[20]....
        /*07e8*/ 	.word	0xffffffff


	//   ....[21]....
        /*07ec*/ 	.word	0xffffffff


	//   ....[22]....
        /*07f0*/ 	.word	0xffffffff


	//   ....[23]....
        /*07f4*/ 	.word	0xffffffff


	//   ....[24]....
        /*07f8*/ 	.word	0xffffffff


	//   ....[25]....
        /*07fc*/ 	.word	0xffffffff


	//   ....[26]....
        /*0800*/ 	.word	0xffffffff


	//   ....[27]....
        /*0804*/ 	.word	0xffffffff


	//   ....[28]....
        /*0808*/ 	.word	0xffffffff


	//   ....[29]....
        /*080c*/ 	.word	0xffffffff


	//   ....[30]....
        /*0810*/ 	.word	0xffffffff


	//   ....[31]....
        /*0814*/ 	.word	0xffffffff


	//----- nvinfo : EIATTR_COOP_GROUP_INSTR_OFFSETS
	.align		4
.L_224:
        /*0818*/ 	.byte	0x04, 0x28
        /*081a*/ 	.short	(.L_226 - .L_225)


	//   ....[0]....
.L_225:
        /*081c*/ 	.word	0x00006730


	//   ....[1]....
        /*0820*/ 	.word	0x000067b0


	//   ....[2]....
        /*0824*/ 	.word	0x00006810


	//   ....[3]....
        /*0828*/ 	.word	0x00006890


	//   ....[4]....
        /*082c*/ 	.word	0x000068b0


	//   ....[5]....
        /*0830*/ 	.word	0x000069e0


	//   ....[6]....
        /*0834*/ 	.word	0x00006d40


	//   ....[7]....
        /*0838*/ 	.word	0x00006df0


	//   ....[8]....
        /*083c*/ 	.word	0x0000ede0


	//   ....[9]....
        /*0840*/ 	.word	0x0000ee80


	//   ....[10]....
        /*0844*/ 	.word	0x0000eeb0


	//   ....[11]....
        /*0848*/ 	.word	0x0000ef90


	//   ....[12]....
        /*084c*/ 	.word	0x0000f480


	//   ....[13]....
        /*0850*/ 	.word	0x0000f4e0


	//   ....[14]....
        /*0854*/ 	.word	0x0000f4f0


	//   ....[15]....
        /*0858*/ 	.word	0x0000f7f0


	//   ....[16]....
        /*085c*/ 	.word	0x000155d0


	//   ....[17]....
        /*0860*/ 	.word	0x00015680


	//   ....[18]....
        /*0864*/ 	.word	0x000156e0


	//   ....[19]....
        /*0868*/ 	.word	0x00015700


	//   ....[20]....
        /*086c*/ 	.word	0x00015720


	//   ....[21]....
        /*0870*/ 	.word	0x00015730


	//   ....[22]....
        /*0874*/ 	.word	0x00015770


	//   ....[23]....
        /*0878*/ 	.word	0x000157b0


	//   ....[24]....
        /*087c*/ 	.word	0x000189c0


	//   ....[25]....
        /*0880*/ 	.word	0x000189d0


	//   ....[26]....
        /*0884*/ 	.word	0x000189e0


	//   ....[27]....
        /*0888*/ 	.word	0x00018a00


	//   ....[28]....
        /*088c*/ 	.word	0x00018a10


	//   ....[29]....
        /*0890*/ 	.word	0x00018a30


	//   ....[30]....
        /*0894*/ 	.word	0x00018a80


	//   ....[31]....
        /*0898*/ 	.word	0x00018aa0


	//----- nvinfo : EIATTR_EXIT_INSTR_OFFSETS
	.align		4
.L_226:
        /*089c*/ 	.byte	0x04, 0x1c
        /*089e*/ 	.short	(.L_228 - .L_227)


	//   ....[0]....
.L_227:
        /*08a0*/ 	.word	0x000004d0


	//   ....[1]....
        /*08a4*/ 	.word	0x0001a290


	//   ....[2]....
        /*08a8*/ 	.word	0x0001a350


	//   ....[3]....
        /*08ac*/ 	.word	0x0001b360


	//   ....[4]....
        /*08b0*/ 	.word	0x0001b3e0


	//----- nvinfo : EIATTR_CTAIDZ_USED
	.align		4
.L_228:
        /*08b4*/ 	.byte	0x01, 0x04
	.zero		2


	//----- nvinfo : EIATTR_CRS_STACK_SIZE
	.align		4
        /*08b8*/ 	.byte	0x04, 0x1e
        /*08ba*/ 	.short	(.L_230 - .L_229)
.L_229:
        /*08bc*/ 	.word	0x00000000
.L_230:


//--------------------- .nv.info._ZN5flash16flash_fwd_kernelI23Flash_fwd_kernel_traitsILi64ELi128ELi128ELi4ELb0ELb0EN7cutlass6half_tE19Flash_kernel_traitsILi64ELi128ELi128ELi4ES3_EELb0ELb1ELb0ELb1ELb0ELb0ELb1ELb0EEEvNS_16Flash_fwd_paramsE --------------------------
	.section	.nv.info._ZN5flash16flash_fwd_kernelI23Flash_fwd_kernel_traitsILi64ELi128ELi128ELi4ELb0ELb0EN7cutlass6half_tE19Flash_kernel_traitsILi64ELi128ELi128ELi4ES3_EELb0ELb1ELb0ELb1ELb0ELb0ELb1ELb0EEEvNS_16Flash_fwd_paramsE,"",@"SHT_CUDA_INFO"
	.sectionflags	@""
	.align	4


	//----- nvinfo : EIATTR_CUDA_API_VERSION
	.align		4
        /*0000*/ 	.byte	0x04, 0x37
        /*0002*/ 	.short	(.L_232 - .L_231)
.L_231:
        /*0004*/ 	.word	0x00000082


	//----- nvinfo : EIATTR_SW2861232_WAR
	.align		4
.L_232:
        /*0008*/ 	.byte	0x01, 0x35
	.zero		2


	//----- nvinfo : EIATTR_PARAM_CBANK
	.align		4
        /*000c*/ 	.byte	0x04, 0x0a
        /*000e*/ 	.short	(.L_234 - .L_233)
	.align		4
.L_233:
        /*0010*/ 	.word	index@(.nv.constant0._ZN5flash16flash_fwd_kernelI23Flash_fwd_kernel_traitsILi64ELi128ELi128ELi4ELb0ELb0EN7cutlass6half_tE19Flash_kernel_traitsILi64ELi128ELi128ELi4ES3_EELb0ELb1ELb0ELb1ELb0ELb0ELb1ELb0EEEvNS_16Flash_fwd_paramsE)
        /*0014*/ 	.short	0x0160
        /*0016*/ 	.short	0x01d0


	//----- nvinfo : EIATTR_CBANK_PARAM_SIZE
	.align		4
.L_234:
        /*0018*/ 	.byte	0x03, 0x19
        /*001a*/ 	.short	0x01d0


	//----- nvinfo : EIATTR_KPARAM_INFO
	.align		4
        /*001c*/ 	.byte	0x04, 0x17
        /*001e*/ 	.short	(.L_236 - .L_235)
.L_235:
        /*0020*/ 	.word	0x00000000
        /*0024*/ 	.short	0x0000
        /*0026*/ 	.short	0x0000
        /*0028*/ 	.byte	0x00, 0xf0, 0x41, 0x07


	//----- nvinfo : EIATTR_MAXREG_COUNT
	.align		4
.L_236:
        /*002c*/ 	.byte	0x03, 0x1b
        /*002e*/ 	.short	0x00ff


	//----- nvinfo : EIATTR_NUM_BARRIERS
	.align		4
        /*0030*/ 	.byte	0x02, 0x4c
        /*0032*/ 	.byte	0x01
	.zero		1


	//----- nvinfo : EIATTR_ANNOTATIONS
	.align		4
        /*0034*/ 	.byte	0x04, 0x55
        /*0036*/ 	.short	(.L_238 - .L_237)


	//   ....[0]....
.L_237:
        /* <DEDUP_REMOVED lines=144> */


	//----- nvinfo : EIATTR_MERCURY_ISA_VERSION
	.align		4
.L_238:
        /*0928*/ 	.byte	0x03, 0x5f
        /*092a*/ 	.short	0x0000


	//----- nvinfo : EIATTR_COOP_GROUP_MASK_REGIDS
	.align		4
        /*092c*/ 	.byte	0x04, 0x29
        /*092e*/ 	.short	(.L_240 - .L_239)


	//   ....[0]....
.L_239:
        /*0930*/ 	.word	0xffffffff


	//   ....[1]....
        /*0934*/ 	.word	0xffffffff


	//   ....[2]....
        /*0938*/ 	.word	0xffffffff


	//   ....[3]....
        /*093c*/ 	.word	0xffffffff


	//   ....[4]....
        /*0940*/ 	.word	0xffffffff


	//   ....[5]....
        /*0944*/ 	.word	0xffffffff


	//   ....[6]....
        /*0948*/ 	.word	0xffffffff


	//   ....[7]....
        /*094c*/ 	.word	0xffffffff


	//   ....[8]....
        /*0950*/ 	.word	0xffffffff


	//   ....[9]....
        /*0954*/ 	.word	0xffffffff


	//   ....[10]....
        /*0958*/ 	.word	0xffffffff


	//   ....[11]....
        /*095c*/ 	.word	0xffffffff


	//   ....[12]....
        /*0960*/ 	.word	0xffffffff


	//   ....[13]....
        /*0964*/ 	.word	0xffffffff


	//   ....[14]....
        /*0968*/ 	.word	0xffffffff


	//   ....[15]....
        /*096c*/ 	.word	0xffffffff


	//   ....[16]....
        /*0970*/ 	.word	0xffffffff


	//   ....[17]....
        /*0974*/ 	.word	0xffffffff


	//   ....[18]....
        /*0978*/ 	.word	0xffffffff


	//   ....[19]....
        /*097c*/ 	.word	0xffffffff


	//   ....[20]....
        /*0980*/ 	.word	0xffffffff


	//   ....[21]....
        /*0984*/ 	.word	0xffffffff


	//   ....[22]....
        /*0988*/ 	.word	0xffffffff


	//   ....[23]....
        /*098c*/ 	.word	0xffffffff


	//   ....[24]....
        /*0990*/ 	.word	0xffffffff


	//   ....[25]....
        /*0994*/ 	.word	0xffffffff


	//   ....[26]....
        /*0998*/ 	.word	0xffffffff


	//   ....[27]....
        /*099c*/ 	.word	0xffffffff


	//   ....[28]....
        /*09a0*/ 	.word	0xffffffff


	//   ....[29]....
        /*09a4*/ 	.word	0xffffffff


	//   ....[30]....
        /*09a8*/ 	.word	0xffffffff


	//   ....[31]....
        /*09ac*/ 	.word	0xffffffff


	//----- nvinfo : EIATTR_COOP_GROUP_INSTR_OFFSETS
	.align		4
.L_240:
        /*09b0*/ 	.byte	0x04, 0x28
        /*09b2*/ 	.short	(.L_242 - .L_241)


	//   ....[0]....
.L_241:
        /*09b4*/ 	.word	0x00007c60


	//   ....[1]....
        /*09b8*/ 	.word	0x00007ce0


	//   ....[2]....
        /*09bc*/ 	.word	0x00007d40


	//   ....[3]....
        /*09c0*/ 	.word	0x00007dc0


	//   ....[4]....
        /*09c4*/ 	.word	0x00007de0


	//   ....[5]....
        /*09c8*/ 	.word	0x00007f10


	//   ....[6]....
        /*09cc*/ 	.word	0x00008270


	//   ....[7]....
        /*09d0*/ 	.word	0x000082f0


	//   ....[8]....
        /*09d4*/ 	.word	0x00011270


	//   ....[9]....
        /*09d8*/ 	.word	0x00011310


	//   ....[10]....
        /*09dc*/ 	.word	0x00011340


	//   ....[11]....
        /*09e0*/ 	.word	0x00011420


	//   ....[12]....
        /*09e4*/ 	.word	0x000118c0


	//   ....[13]....
        /*09e8*/ 	.word	0x00011950


	//   ....[14]....
        /*09ec*/ 	.word	0x00011990


	//   ....[15]....
        /*09f0*/ 	.word	0x00011c90


	//   ....[16]....
        /*09f4*/ 	.word	0x000198d0


	//   ....[17]....
        /*09f8*/ 	.word	0x00019950


	//   ....[18]....
        /*09fc*/ 	.word	0x00019990


	//   ....[19]....
        /*0a00*/ 	.word	0x000199c0


	//   ....[20]....
        /*0a04*/ 	.word	0x00019a00


	//   ....[21]....
        /*0a08*/ 	.word	0x00019a20


	//   ....[22]....
        /*0a0c*/ 	.word	0x00019a40


	//   ....[23]....
        /*0a10*/ 	.word	0x00019b00


	//   ....[24]....
        /*0a14*/ 	.word	0x0001d120


	//   ....[25]....
        /*0a18*/ 	.word	0x0001d130


	//   ....[26]....
        /*0a1c*/ 	.word	0x0001d140


	//   ....[27]....
        /*0a20*/ 	.word	0x0001d160


	//   ....[28]....
        /*0a24*/ 	.word	0x0001d170


	//   ....[29]....
        /*0a28*/ 	.word	0x0001d190


	//   ....[30]....
        /*0a2c*/ 	.word	0x0001d1e0


	//   ....[31]....
        /*0a30*/ 	.word	0x0001d200


	//----- nvinfo : EIATTR_EXIT_INSTR_OFFSETS
	.align		4
.L_242:
        /*0a34*/ 	.byte	0x04, 0x1c
        /*0a36*/ 	.short	(.L_244 - .L_243)


	//   ....[0]....
.L_243:
        /*0a38*/ 	.word	0x000004d0


	//   ....[1]....
        /*0a3c*/ 	.word	0x0001e9f0


	//   ....[2]....
        /*0a40*/ 	.word	0x0001eab0


	//   ....[3]....
        /*0a44*/ 	.word	0x0001fac0


	//   ....[4]....
        /*0a48*/ 	.word	0x0001fb40


	//----- nvinfo : EIATTR_CTAIDZ_USED
	.align		4
.L_244:
        /*0a4c*/ 	.byte	0x01, 0x04
	.zero		2


	//----- nvinfo : EIATTR_CRS_STACK_SIZE
	.align		4
        /*0a50*/ 	.byte	0x04, 0x1e
        /*0a52*/ 	.short	(.L_246 - .L_245)
.L_245:
        /*0a54*/ 	.word	0x00000000
.L_246:


//--------------------- .nv.info._ZN5flash16flash_fwd_kernelI23Flash_fwd_kernel_traitsILi64ELi128ELi64ELi4ELb0ELb0EN7cutlass6half_tE19Flash_kernel_traitsILi64ELi128ELi64ELi4ES3_EELb1ELb1ELb0ELb0ELb0ELb0ELb0ELb0EEEvNS_16Flash_fwd_paramsE --------------------------
	.section	.nv.info._ZN5flash16flash_fwd_kernelI23Flash_fwd_kernel_traitsILi64ELi128ELi64ELi4ELb0ELb0EN7cutlass6half_tE19Flash_kernel_traitsILi64ELi128ELi64ELi4ES3_EELb1ELb1ELb0ELb0ELb0ELb0ELb0ELb0EEEvNS_16Flash_fwd_paramsE,"",@"SHT_CUDA_INFO"
	.sectionflags	@""
	.align	4


	//----- nvinfo : EIATTR_CUDA_API_VERSION
	.align		4
        /*0000*/ 	.byte	0x04, 0x37
        /*0002*/ 	.short	(.L_248 - .L_247)
.L_247:
        /*0004*/ 	.word	0x00000082


	//----- nvinfo : EIATTR_SW2861232_WAR
	.align		4
.L_248:
        /*0008*/ 	.byte	0x01, 0x35
	.zero		2


	//----- nvinfo : EIATTR_PARAM_CBANK
	.align		4
        /*000c*/ 	.byte	0x04, 0x0a
        /*000e*/ 	.short	(.L_250 - .L_249)
	.align		4
.L_249:
        /*0010*/ 	.word	index@(.nv.constant0._ZN5flash16flash_fwd_kernelI23Flash_fwd_kernel_traitsILi64ELi128ELi64ELi4ELb0ELb0EN7cutlass6half_tE19Flash_kernel_traitsILi64ELi128ELi64ELi4ES3_EELb1ELb1ELb0ELb0ELb0ELb0ELb0ELb0EEEvNS_16Flash_fwd_paramsE)
        /*0014*/ 	.short	0x0160
        /*0016*/ 	.short	0x01d0


	//----- nvinfo : EIATTR_CBANK_PARAM_SIZE
	.align		4
.L_250:
        /*0018*/ 	.byte	0x03, 0x19
        /*001a*/ 	.short	0x01d0


	//----- nvinfo : EIATTR_KPARAM_INFO
	.align		4
        /*001c*/ 	.byte	0x04, 0x17
        /*001e*/ 	.short	(.L_252 - .L_251)
.L_251:
        /*0020*/ 	.word	0x00000000
        /*0024*/ 	.short	0x0000
        /*0026*/ 	.short	0x0000
        /*0028*/ 	.byte	0x00, 0xf0, 0x41, 0x07


	//----- nvinfo : EIATTR_MAXREG_COUNT
	.align		4
.L_252:
        /*002c*/ 	.byte	0x03, 0x1b
        /*002e*/ 	.short	0x00ff


	//----- nvinfo : EIATTR_NUM_BARRIERS
	.align		4
        /*0030*/ 	.byte	0x02, 0x4c
        /*0032*/ 	.byte	0x01
	.zero		1


	//----- nvinfo : EIATTR_ANNOTATIONS
	.align		4
        /*0034*/ 	.byte	0x04, 0x55
        /*0036*/ 	.short	(.L_254 - .L_253)


	//   ....[0]....
.L_253:
        /*0038*/ 	.word	0x00000001
        /*003c*/ 	.byte	0x90, 0x77, 0x00, 0x00, 0x01, 0x00, 0x00, 0x00, 0xd0, 0x77, 0x00, 0x00, 0x01, 0x00, 0x00, 0x00
        /*004c*/ 	.byte	0x30, 0x78, 0x00, 0x00, 0x01, 0x00, 0x00, 0x00, 0x60, 0x78, 0x00, 0x00, 0x01, 0x00, 0x00, 0x00
        /*005c*/ 	.byte	0xd0, 0x89, 0x00, 0x00, 0x01, 0x00, 0x00, 0x00, 0xe0, 0x8e, 0x00, 0x00, 0x01, 0x00, 0x00, 0x00
        /*006c*/ 	.byte	0x40, 0x8f, 0x00, 0x00, 0x01, 0x00, 0x00, 0x00, 0x60, 0x8f, 0x00, 0x00


	//----- nvinfo : EIATTR_MERCURY_ISA_VERSION
	.align		4
.L_254:
        /*0078*/ 	.byte	0x03, 0x5f
        /*007a*/ 	.short	0x0000


	//----- nvinfo : EIATTR_COOP_GROUP_MASK_REGIDS
	.align		4
        /*007c*/ 	.byte	0x04, 0x29
        /*007e*/ 	.short	(.L_256 - .L_255)


	//   ....[0]....
.L_255:
        /*0080*/ 	.word	0xffffffff


	//   ....[1]....
        /*0084*/ 	.word	0xffffffff


	//   ....[2]....
        /*0088*/ 	.word	0xffffffff


	//   ....[3]....
        /*008c*/ 	.word	0xffffffff


	//   ....[4]....
        /*0090*/ 	.word	0xffffffff


	//   ....[5]....
        /*0094*/ 	.word	0xffffffff


	//   ....[6]....
        /*0098*/ 	.word	0xffffffff


	//   ....[7]....
        /*009c*/ 	.word	0xffffffff


	//   ....[8]....
        /*00a0*/ 	.word	0xffffffff


	//   ....[9]....
        /*00a4*/ 	.word	0xffffffff


	//   ....[10]....
        /*00a8*/ 	.word	0xffffffff


	//   ....[11]....
        /*00ac*/ 	.word	0xffffffff


	//   ....[12]....
        /*00b0*/ 	.word	0xffffffff


	//   ....[13]....
        /*00b4*/ 	.word	0xffffffff


	//   ....[14]....
        /*00b8*/ 	.word	0xffffffff


	//   ....[15]....
        /*00bc*/ 	.word	0xffffffff


	//   ....[16]....
        /*00c0*/ 	.word	0xffffffff


	//   ....[17]....
        /*00c4*/ 	.word	0xffffffff


	//   ....[18]....
        /*00c8*/ 	.word	0xffffffff


	//   ....[19]....
        /*00cc*/ 	.word	0xffffffff


	//   ....[20]....
        /*00d0*/ 	.word	0xffffffff


	//   ....[21]....
        /*00d4*/ 	.word	0xffffffff


	//   ....[22]....
        /*00d8*/ 	.word	0xffffffff


	//   ....[23]....
        /*00dc*/ 	.word	0xffffffff


	//   ....[24]....
        /*00e0*/ 	.word	0xffffffff


	//   ....[25]....
        /*00e4*/ 	.word	0xffffffff


	//   ....[26]....
        /*00e8*/ 	.word	0xffffffff


	//   ....[27]....
        /*00ec*/ 	.word	0xffffffff


	//   ....[28]....
        /*00f0*/ 	.word	0xffffffff


	//   ....[29]....
        /*00f4*/ 	.word	0xffffffff


	//   ....[30]....
        /*00f8*/ 	.word	0xffffffff


	//   ....[31]....
        /*00fc*/ 	.word	0xffffffff


	//   ....[32]....
        /*0100*/ 	.word	0xffffffff


	//   ....[33]....
        /*0104*/ 	.word	0xffffffff


	//   ....[34]....
        /*0108*/ 	.word	0xffffffff


	//   ....[35]....
        /*010c*/ 	.word	0xffffffff


	//   ....[36]....
        /*0110*/ 	.word	0xffffffff


	//   ....[37]....
        /*0114*/ 	.word	0xffffffff


	//   ....[38]....
        /*0118*/ 	.word	0xffffffff


	//   ....[39]....
        /*011c*/ 	.word	0xffffffff


	//----- nvinfo : EIATTR_COOP_GROUP_INSTR_OFFSETS
	.align		4
.L_256:
        /*0120*/ 	.byte	0x04, 0x28
        /*0122*/ 	.short	(.L_258 - .L_257)


	//   ....[0]....
.L_257:
        /*0124*/ 	.word	0x00003a20


	//   ....[1]....
        /*0128*/ 	.word	0x00003b50


	//   ....[2]....
        /*012c*/ 	.word	0x00003c30


	//   ....[3]....
        /*0130*/ 	.word	0x00003de0


	//   ....[4]....
        /*0134*/ 	.word	0x00003e30


	//   ....[5]....
        /*0138*/ 	.word	0x00003e70


	//   ....[6]....
        /*013c*/ 	.word	0x00003f30


	//   ....[7]....
        /*0140*/ 	.word	0x00003fe0


	//   ....[8]....
        /*0144*/ 	.word	0x000079f0


	//   ....[9]....
        /*0148*/ 	.word	0x00007a20


	//   ....[10]....
        /*014c*/ 	.word	0x00007b10


	//   ....[11]....
        /*0150*/ 	.word	0x00007b40


	//   ....[12]....
        /*0154*/ 	.word	0x000082a0


	//   ....[13]....
        /*0158*/ 	.word	0x000084c0


	//   ....[14]....
        /*015c*/ 	.word	0x000084e0


	//   ....[15]....
        /*0160*/ 	.word	0x000085d0


	//   ....[16]....
        /*0164*/ 	.word	0x0000c0a0


	//   ....[17]....
        /*0168*/ 	.word	0x0000c130


	//   ....[18]....
        /*016c*/ 	.word	0x0000c170


	//   ....[19]....
        /*0170*/ 	.word	0x0000c210


	//   ....[20]....
        /*0174*/ 	.word	0x0000ca10


	//   ....[21]....
        /*0178*/ 	.word	0x0000cb20


	//   ....[22]....
        /*017c*/ 	.word	0x0000cdb0


	//   ....[23]....
        /*0180*/ 	.word	0x0000ce50


	//   ....[24]....
        /*0184*/ 	.word	0x0000ff80


	//   ....[25]....
        /*0188*/ 	.word	0x0000ffd0


	//   ....[26]....
        /*018c*/ 	.word	0x00010020


	//   ....[27]....
        /*0190*/ 	.word	0x00010050


	//   ....[28]....
        /*0194*/ 	.word	0x00010070


	//   ....[29]....
        /*0198*/ 	.word	0x000100a0


	//   ....[30]....
        /*019c*/ 	.word	0x000103f0


	//   ....[31]....
        /*01a0*/ 	.word	0x00010520


	//   ....[32]....
        /*01a4*/ 	.word	0x00012c20


	//   ....[33]....
        /*01a8*/ 	.word	0x00012c60


	//   ....[34]....
        /*01ac*/ 	.word	0x00012ca0


	//   ....[35]....
        /*01b0*/ 	.word	0x00012cc0


	//   ....[36]....
        /*01b4*/ 	.word	0x00012cf0


	//   ....[37]....
        /*01b8*/ 	.word	0x00012d10


	//   ....[38]....
        /*01bc*/ 	.word	0x00012d40


	//   ....[39]....
        /*01c0*/ 	.word	0x00012d50


	//----- nvinfo : EIATTR_EXIT_INSTR_OFFSETS
	.align		4
.L_258:
        /*01c4*/ 	.byte	0x04, 0x1c
        /*01c6*/ 	.short	(.L_260 - .L_259)


	//   ....[0]....
.L_259:
        /*01c8*/ 	.word	0x000004e0


	//   ....[1]....
        /*01cc*/ 	.word	0x00014650


	//   ....[2]....
        /*01d0*/ 	.word	0x00014700


	//   ....[3]....
        /*01d4*/ 	.word	0x000156a0


	//   ....[4]....
        /*01d8*/ 	.word	0x00015720


	//----- nvinfo : EIATTR_CTAIDZ_USED
	.align		4
.L_260:
        /*01dc*/ 	.byte	0x01, 0x04
	.zero		2


	//----- nvinfo : EIATTR_CRS_STACK_SIZE
	.align		4
        /*01e0*/ 	.byte	0x04, 0x1e
        /*01e2*/ 	.short	(.L_262 - .L_261)
.L_261:
        /*01e4*/ 	.word	0x00000000
.L_262:


//--------------------- .nv.info._ZN5flash16flash_fwd_kernelI23Flash_fwd_kernel_traitsILi64ELi128ELi64ELi4ELb0ELb0EN7cutlass6half_tE19Flash_kernel_traitsILi64ELi128ELi64ELi4ES3_EELb1ELb1ELb0ELb0ELb1ELb1ELb0ELb0EEEvNS_16Flash_fwd_paramsE --------------------------
	.section	.nv.info._ZN5flash16flash_fwd_kernelI23Flash_fwd_kernel_traitsILi64ELi128ELi64ELi4ELb0ELb0EN7cutlass6half_tE19Flash_kernel_traitsILi64ELi128ELi64ELi4ES3_EELb1ELb1ELb0ELb0ELb1ELb1ELb0ELb0EEEvNS_16Flash_fwd_paramsE,"",@"SHT_CUDA_INFO"
	.sectionflags	@""
	.align	4


	//----- nvinfo : EIATTR_CUDA_API_VERSION
	.align		4
        /*0000*/ 	.byte	0x04, 0x37
        /*0002*/ 	.short	(.L_264 - .L_263)
.L_263:
        /*0004*/ 	.word	0x00000082


	//----- nvinfo : EIATTR_SW2861232_WAR
	.align		4
.L_264:
        /*0008*/ 	.byte	0x01, 0x35
	.zero		2


	//----- nvinfo : EIATTR_PARAM_CBANK
	.align		4
        /*000c*/ 	.byte	0x04, 0x0a
        /*000e*/ 	.short	(.L_266 - .L_265)
	.align		4
.L_265:
        /*0010*/ 	.word	index@(.nv.constant0._ZN5flash16flash_fwd_kernelI23Flash_fwd_kernel_traitsILi64ELi128ELi64ELi4ELb0ELb0EN7cutlass6half_tE19Flash_kernel_traitsILi64ELi128ELi64ELi4ES3_EELb1ELb1ELb0ELb0ELb1ELb1ELb0ELb0EEEvNS_16Flash_fwd_paramsE)
        /*0014*/ 	.short	0x0160
        /*0016*/ 	.short	0x01d0


	//----- nvinfo : EIATTR_CBANK_PARAM_SIZE
	.align		4
.L_266:
        /*0018*/ 	.byte	0x03, 0x19
        /*001a*/ 	.short	0x01d0


	//----- nvinfo : EIATTR_KPARAM_INFO
	.align		4
        /*001c*/ 	.byte	0x04, 0x17
        /*001e*/ 	.short	(.L_268 - .L_267)
.L_267:
        /*0020*/ 	.word	0x00000000
        /*0024*/ 	.short	0x0000
        /*0026*/ 	.short	0x0000
        /*0028*/ 	.byte	0x00, 0xf0, 0x41, 0x07


	//----- nvinfo : EIATTR_MAXREG_COUNT
	.align		4
.L_268:
        /*002c*/ 	.byte	0x03, 0x1b
        /*002e*/ 	.short	0x00ff


	//----- nvinfo : EIATTR_NUM_BARRIERS
	.align		4
        /*0030*/ 	.byte	0x02, 0x4c
        /*0032*/ 	.byte	0x01
	.zero		1


	//----- nvinfo : EIATTR_MERCURY_ISA_VERSION
	.align		4
        /*0034*/ 	.byte	0x03, 0x5f
        /*0036*/ 	.short	0x0000


	//----- nvinfo : EIATTR_COOP_GROUP_MASK_REGIDS
	.align		4
        /*0038*/ 	.byte	0x04, 0x29
        /*003a*/ 	.short	(.L_270 - .L_269)


	//   ....[0]....
.L_269:
        /*003c*/ 	.word	0xffffffff


	//   ....[1]....
        /*0040*/ 	.word	0xffffffff


	//   ....[2]....
        /*0044*/ 	.word	0xffffffff


	//   ....[3]....
        /*0048*/ 	.word	0xffffffff


	//   ....[4]....
        /*004c*/ 	.word	0xffffffff


	//   ....[5]....
        /*0050*/ 	.word	0xffffffff


	//   ....[6]....
        /*0054*/ 	.word	0xffffffff


	//   ....[7]....
        /*0058*/ 	.word	0xffffffff


	//   ....[8]....
        /*005c*/ 	.word	0xffffffff


	//   ....[9]....
        /*0060*/ 	.word	0xffffffff


	//   ....[10]....
        /*0064*/ 	.word	0xffffffff


	//   ....[11]....
        /*0068*/ 	.word	0xffffffff


	//   ....[12]....
        /*006c*/ 	.word	0xffffffff


	//   ....[13]....
        /*0070*/ 	.word	0xffffffff


	//   ....[14]....
        /*0074*/ 	.word	0xffffffff


	//   ....[15]....
        /*0078*/ 	.word	0xffffffff


	//   ....[16]....
        /*007c*/ 	.word	0xffffffff


	//   ....[17]....
        /*0080*/ 	.word	0xffffffff


	//   ....[18]....
        /*0084*/ 	.word	0xffffffff


	//   ....[19]....
        /*0088*/ 	.word	0xffffffff


	//   ....[20]....
        /*008c*/ 	.word	0xffffffff


	//   ....[21]....
        /*0090*/ 	.word	0xffffffff


	//   ....[22]....
        /*0094*/ 	.word	0xffffffff


	//   ....[23]....
        /*0098*/ 	.word	0xffffffff


	//   ....[24]....
        /*009c*/ 	.word	0xffffffff


	//   ....[25]....
        /*00a0*/ 	.word	0xffffffff


	//   ....[26]....
        /*00a4*/ 	.word	0xffffffff


	//   ....[27]....
        /*00a8*/ 	.word	0xffffffff


	//   ....[28]....
        /*00ac*/ 	.word	0xffffffff


	//   ....[29]....
        /*00b0*/ 	.word	0xffffffff


	//   ....[30]....
        /*00b4*/ 	.word	0xffffffff


	//   ....[31]....
        /*00b8*/ 	.word	0xffffffff


	//----- nvinfo : EIATTR_COOP_GROUP_INSTR_OFFSETS
	.align		4
.L_270:
        /*00bc*/ 	.byte	0x04, 0x28
        /*00be*/ 	.short	(.L_272 - .L_271)


	//   ....[0]....
.L_271:
        /*00c0*/ 	.word	0x00002770


	//   ....[1]....
        /*00c4*/ 	.word	0x000027b0


	//   ....[2]....
        /*00c8*/ 	.word	0x00002910


	//   ....[3]....
        /*00cc*/ 	.word	0x00002990


	//   ....[4]....
        /*00d0*/ 	.word	0x000029c0


	//   ....[5]....
        /*00d4*/ 	.word	0x00002a00


	//   ....[6]....
        /*00d8*/ 	.word	0x00002b30


	//   ....[7]....
        /*00dc*/ 	.word	0x00002b80


	//   ....[8]....
        /*00e0*/ 	.word	0x00006450


	//   ....[9]....
        /*00e4*/ 	.word	0x000064a0


	//   ....[10]....
        /*00e8*/ 	.word	0x00006500


	//   ....[11]....
        /*00ec*/ 	.word	0x000065f0


	//   ....[12]....
        /*00f0*/ 	.word	0x00006640


	//   ....[13]....
        /*00f4*/ 	.word	0x000066e0


	//   ....[14]....
        /*00f8*/ 	.word	0x00006720


	//   ....[15]....
        /*00fc*/ 	.word	0x000068b0


	//   ....[16]....
        /*0100*/ 	.word	0x00009d90


	//   ....[17]....
        /*0104*/ 	.word	0x00009de0


	//   ....[18]....
        /*0108*/ 	.word	0x00009e90


	//   ....[19]....
        /*010c*/ 	.word	0x00009f30


	//   ....[20]....
        /*0110*/ 	.word	0x00009f40


	//   ....[21]....
        /*0114*/ 	.word	0x00009f50


	//   ....[22]....
        /*0118*/ 	.word	0x0000a1b0


	//   ....[23]....
        /*011c*/ 	.word	0x0000a310


	//   ....[24]....
        /*0120*/ 	.word	0x0000ca60


	//   ....[25]....
        /*0124*/ 	.word	0x0000caa0


	//   ....[26]....
        /*0128*/ 	.word	0x0000cae0


	//   ....[27]....
        /*012c*/ 	.word	0x0000cb50


	//   ....[28]....
        /*0130*/ 	.word	0x0000cba0


	//   ....[29]....
        /*0134*/ 	.word	0x0000cbc0


	//   ....[30]....
        /*0138*/ 	.word	0x0000cbe0


	//   ....[31]....
        /*013c*/ 	.word	0x0000cc40


	//----- nvinfo : EIATTR_EXIT_INSTR_OFFSETS
	.align		4
.L_272:
        /*0140*/ 	.byte	0x04, 0x1c
        /*0142*/ 	.short	(.L_274 - .L_273)


	//   ....[0]....
.L_273:
        /*0144*/ 	.word	0x000003b0


	//   ....[1]....
        /*0148*/ 	.word	0x0000df80


	//   ....[2]....
        /*014c*/ 	.word	0x0000e870


	//   ....[3]....
        /*0150*/ 	.word	0x0000e8f0


	//----- nvinfo : EIATTR_CTAIDZ_USED
	.align		4
.L_274:
        /*0154*/ 	.byte	0x01, 0x04
	.zero		2


	//----- nvinfo : EIATTR_CRS_STACK_SIZE
	.align		4
        /*0158*/ 	.byte	0x04, 0x1e
        /*015a*/ 	.short	(.L_276 - .L_275)
.L_275:
        /*015c*/ 	.word	0x00000000
.L_276:


//--------------------- .nv.info._ZN5flash16flash_fwd_kernelI23Flash_fwd_kernel_traitsILi64ELi128ELi64ELi4ELb0ELb0EN7cutlass6half_tE19Flash_kernel_traitsILi64ELi128ELi64ELi4ES3_EELb0ELb1ELb0ELb0ELb1ELb1ELb1ELb0EEEvNS_16Flash_fwd_paramsE --------------------------
	.section	.nv.info._ZN5flash16flash_fwd_kernelI23Flash_fwd_kernel_traitsILi64ELi128ELi64ELi4ELb0ELb0EN7cutlass6half_tE19Flash_kernel_traitsILi64ELi128ELi64ELi4ES3_EELb0ELb1ELb0ELb0ELb1ELb1ELb1ELb0EEEvNS_16Flash_fwd_paramsE,"",@"SHT_CUDA_INFO"
	.sectionflags	@""
	.align	4


	//----- nvinfo : EIATTR_CUDA_API_VERSION
	.align		4
        /*0000*/ 	.byte	0x04, 0x37
        /*0002*/ 	.short	(.L_278 - .L_277)
.L_277:
        /*0004*/ 	.word	0x00000082


	//----- nvinfo : EIATTR_SW2861232_WAR
	.align		4
.L_278:
        /*0008*/ 	.byte	0x01, 0x35
	.zero		2


	//----- nvinfo : EIATTR_PARAM_CBANK
	.align		4
        /*000c*/ 	.byte	0x04, 0x0a
        /*000e*/ 	.short	(.L_280 - .L_279)
	.align		4
.L_279:
        /*0010*/ 	.word	index@(.nv.constant0._ZN5flash16flash_fwd_kernelI23Flash_fwd_kernel_traitsILi64ELi128ELi64ELi4ELb0ELb0EN7cutlass6half_tE19Flash_kernel_traitsILi64ELi128ELi64ELi4ES3_EELb0ELb1ELb0ELb0ELb1ELb1ELb1ELb0EEEvNS_16Flash_fwd_paramsE)
        /*0014*/ 	.short	0x0160
        /*0016*/ 	.short	0x01d0


	//----- nvinfo : EIATTR_CBANK_PARAM_SIZE
	.align		4
.L_280:
        /*0018*/ 	.byte	0x03, 0x19
        /*001a*/ 	.short	0x01d0


	//----- nvinfo : EIATTR_KPARAM_INFO
	.align		4
        /*001c*/ 	.byte	0x04, 0x17
        /*001e*/ 	.short	(.L_282 - .L_281)
.L_281:
        /*0020*/ 	.word	0x00000000
        /*0024*/ 	.short	0x0000
        /*0026*/ 	.short	0x0000
        /*0028*/ 	.byte	0x00, 0xf0, 0x41, 0x07


	//----- nvinfo : EIATTR_MAXREG_COUNT
	.align		4
.L_282:
        /*002c*/ 	.byte	0x03, 0x1b
        /*002e*/ 	.short	0x00ff


	//----- nvinfo : EIATTR_NUM_BARRIERS
	.align		4
        /*0030*/ 	.byte	0x02, 0x4c
        /*0032*/ 	.byte	0x01
	.zero		1


	//----- nvinfo : EIATTR_MERCURY_ISA_VERSION
	.align		4
        /*0034*/ 	.byte	0x03, 0x5f
        /*0036*/ 	.short	0x0000


	//----- nvinfo : EIATTR_COOP_GROUP_MASK_REGIDS
	.align		4
        /*0038*/ 	.byte	0x04, 0x29
        /*003a*/ 	.short	(.L_284 - .L_283)


	//   ....[0]....
.L_283:
        /*003c*/ 	.word	0xffffffff


	//   ....[1]....
        /*0040*/ 	.word	0xffffffff


	//   ....[2]....
        /*0044*/ 	.word	0xffffffff


	//   ....[3]....
        /*0048*/ 	.word	0xffffffff


	//   ....[4]....
        /*004c*/ 	.word	0xffffffff


	//   ....[5]....
        /*0050*/ 	.word	0xffffffff


	//   ....[6]....
        /*0054*/ 	.word	0xffffffff


	//   ....[7]....
        /*0058*/ 	.word	0xffffffff


	//   ....[8]....
        /*005c*/ 	.word	0xffffffff


	//   ....[9]....
        /*0060*/ 	.word	0xffffffff


	//   ....[10]....
        /*0064*/ 	.word	0xffffffff


	//   ....[11]....
        /*0068*/ 	.word	0xffffffff


	//   ....[12]....
        /*006c*/ 	.word	0xffffffff


	//   ....[13]....
        /*0070*/ 	.word	0xffffffff


	//   ....[14]....
        /*0074*/ 	.word	0xffffffff


	//   ....[15]....
        /*0078*/ 	.word	0xffffffff


	//   ....[16]....
        /*007c*/ 	.word	0xffffffff


	//   ....[17]....
        /*0080*/ 	.word	0xffffffff


	//   ....[18]....
        /*0084*/ 	.word	0xffffffff


	//   ....[19]....
        /*0088*/ 	.word	0xffffffff


	//   ....[20]....
        /*008c*/ 	.word	0xffffffff


	//   ....[21]....
        /*0090*/ 	.word	0xffffffff


	//   ....[22]....
        /*0094*/ 	.word	0xffffffff


	//   ....[23]....
        /*0098*/ 	.word	0xffffffff


	//   ....[24]....
        /*009c*/ 	.word	0xffffffff


	//   ....[25]....
        /*00a0*/ 	.word	0xffffffff


	//   ....[26]....
        /*00a4*/ 	.word	0xffffffff


	//   ....[27]....
        /*00a8*/ 	.word	0xffffffff


	//   ....[28]....
        /*00ac*/ 	.word	0xffffffff


	//   ....[29]....
        /*00b0*/ 	.word	0xffffffff


	//   ....[30]....
        /*00b4*/ 	.word	0xffffffff


	//   ....[31]....
        /*00b8*/ 	.word	0xffffffff


	//----- nvinfo : EIATTR_COOP_GROUP_INSTR_OFFSETS
	.align		4
.L_284:
        /*00bc*/ 	.byte	0x04, 0x28
        /*00be*/ 	.short	(.L_286 - .L_285)


	//   ....[0]....
.L_285:
        /*00c0*/ 	.word	0x00002860


	//   ....[1]....
        /*00c4*/ 	.word	0x00002ac0


	//   ....[2]....
        /*00c8*/ 	.word	0x00002bc0


	//   ....[3]....
        /*00cc*/ 	.word	0x00002d00


	//   ....[4]....
        /*00d0*/ 	.word	0x00002d40


	//   ....[5]....
        /*00d4*/ 	.word	0x00002e90


	//   ....[6]....
        /*00d8*/ 	.word	0x00002ec0


	//   ....[7]....
        /*00dc*/ 	.word	0x00003040


	//   ....[8]....
        /*00e0*/ 	.word	0x00005e30


	//   ....[9]....
        /*00e4*/ 	.word	0x00005ea0


	//   ....[10]....
        /*00e8*/ 	.word	0x00005f40


	//   ....[11]....
        /*00ec*/ 	.word	0x00005f50


	//   ....[12]....
        /*00f0*/ 	.word	0x00005f80


	//   ....[13]....
        /*00f4*/ 	.word	0x00006020


	//   ....[14]....
        /*00f8*/ 	.word	0x00006150


	//   ....[15]....
        /*00fc*/ 	.word	0x00006310


	//   ....[16]....
        /*0100*/ 	.word	0x00008fa0


	//   ....[17]....
        /*0104*/ 	.word	0x00008fe0


	//   ....[18]....
        /*0108*/ 	.word	0x00008ff0


	//   ....[19]....
        /*010c*/ 	.word	0x00009000


	//   ....[20]....
        /*0110*/ 	.word	0x00009040


	//   ....[21]....
        /*0114*/ 	.word	0x00009060


	//   ....[22]....
        /*0118*/ 	.word	0x00009070


	//   ....[23]....
        /*011c*/ 	.word	0x00009080


	//   ....[24]....
        /*0120*/ 	.word	0x0000a980


	//   ....[25]....
        /*0124*/ 	.word	0x0000a9c0


	//   ....[26]....
        /*0128*/ 	.word	0x0000aa00


	//   ....[27]....
        /*012c*/ 	.word	0x0000aa30


	//   ....[28]....
        /*0130*/ 	.word	0x0000aae0


	//   ....[29]....
        /*0134*/ 	.word	0x0000ab00


	//   ....[30]....
        /*0138*/ 	.word	0x0000ab20


	//   ....[31]....
        /*013c*/ 	.word	0x0000ab30


	//----- nvinfo : EIATTR_EXIT_INSTR_OFFSETS
	.align		4
.L_286:
        /*0140*/ 	.byte	0x04, 0x1c
        /*0142*/ 	.short	(.L_288 - .L_287)


	//   ....[0]....
.L_287:
        /*0144*/ 	.word	0x00000160


	//   ....[1]....
        /*0148*/ 	.word	0x0000be50


	//   ....[2]....
        /*014c*/ 	.word	0x0000c750


	//   ....[3]....
        /*0150*/ 	.word	0x0000c7d0


	//----- nvinfo : EIATTR_CTAIDZ_USED
	.align		4
.L_288:
        /*0154*/ 	.byte	0x01, 0x04
	.zero		2


	//----- nvinfo : EIATTR_CRS_STACK_SIZE
	.align		4
        /*0158*/ 	.byte	0x04, 0x1e
        /*015a*/ 	.short	(.L_290 - .L_289)
.L_289:
        /*015c*/ 	.word	0x00000000
.L_290:


//--------------------- .nv.info._ZN5flash16flash_fwd_kernelI23Flash_fwd_kernel_traitsILi64ELi128ELi64ELi4ELb0ELb0EN7cutlass6half_tE19Flash_kernel_traitsILi64ELi128ELi64ELi4ES3_EELb1ELb1ELb0ELb0ELb0ELb1ELb0ELb0EEEvNS_16Flash_fwd_paramsE --------------------------
	.section	.nv.info._ZN5flash16flash_fwd_kernelI23Flash_fwd_kernel_traitsILi64ELi128ELi64ELi4ELb0ELb0EN7cutlass6half_tE19Flash_kernel_traitsILi64ELi128ELi64ELi4ES3_EELb1ELb1ELb0ELb0ELb0ELb1ELb0ELb0EEEvNS_16Flash_fwd_paramsE,"",@"SHT_CUDA_INFO"
	.sectionflags	@""
	.align	4


	//----- nvinfo : EIATTR_CUDA_API_VERSION
	.align		4
        /*0000*/ 	.byte	0x04, 0x37
        /*0002*/ 	.short	(.L_292 - .L_291)
.L_291:
        /*0004*/ 	.word	0x00000082


	//----- nvinfo : EIATTR_SW2861232_WAR
	.align		4
.L_292:
        /*0008*/ 	.byte	0x01, 0x35
	.zero		2


	//----- nvinfo : EIATTR_PARAM_CBANK
	.align		4
        /*000c*/ 	.byte	0x04, 0x0a
        /*000e*/ 	.short	(.L_294 - .L_293)
	.align		4
.L_293:
        /*0010*/ 	.word	index@(.nv.constant0._ZN5flash16flash_fwd_kernelI23Flash_fwd_kernel_traitsILi64ELi128ELi64ELi4ELb0ELb0EN7cutlass6half_tE19Flash_kernel_traitsILi64ELi128ELi64ELi4ES3_EELb1ELb1ELb0ELb0ELb0ELb1ELb0ELb0EEEvNS_16Flash_fwd_paramsE)
        /*0014*/ 	.short	0x0160
        /*0016*/ 	.short	0x01d0


	//----- nvinfo : EIATTR_CBANK_PARAM_SIZE
	.align		4
.L_294:
        /*0018*/ 	.byte	0x03, 0x19
        /*001a*/ 	.short	0x01d0


	//----- nvinfo : EIATTR_KPARAM_INFO
	.align		4
        /*001c*/ 	.byte	0x04, 0x17
        /*001e*/ 	.short	(.L_296 - .L_295)
.L_295:
        /*0020*/ 	.word	0x00000000
        /*0024*/ 	.short	0x0000
        /*0026*/ 	.short	0x0000
        /*0028*/ 	.byte	0x00, 0xf0, 0x41, 0x07


	//----- nvinfo : EIATTR_MAXREG_COUNT
	.align		4
.L_296:
        /*002c*/ 	.byte	0x03, 0x1b
        /*002e*/ 	.short	0x00ff


	//----- nvinfo : EIATTR_NUM_BARRIERS
	.align		4
        /*0030*/ 	.byte	0x02, 0x4c
        /*0032*/ 	.byte	0x01
	.zero		1


	//----- nvinfo : EIATTR_MERCURY_ISA_VERSION
	.align		4
        /*0034*/ 	.byte	0x03, 0x5f
        /*0036*/ 	.short	0x0000


	//----- nvinfo : EIATTR_COOP_GROUP_MASK_REGIDS
	.align		4
        /*0038*/ 	.byte	0x04, 0x29
        /*003a*/ 	.short	(.L_298 - .L_297)


	//   ....[0]....
.L_297:
        /*003c*/ 	.word	0xffffffff


	//   ....[1]....
        /*0040*/ 	.word	0xffffffff


	//   ....[2]....
        /*0044*/ 	.word	0xffffffff


	//   ....[3]....
        /*0048*/ 	.word	0xffffffff


	//   ....[4]....
        /*004c*/ 	.word	0xffffffff


	//   ....[5]....
        /*0050*/ 	.word	0xffffffff


	//   ....[6]....
        /*0054*/ 	.word	0xffffffff


	//   ....[7]....
        /*0058*/ 	.word	0xffffffff


	//   ....[8]....
        /*005c*/ 	.word	0xffffffff


	//   ....[9]....
        /*0060*/ 	.word	0xffffffff


	//   ....[10]....
        /*0064*/ 	.word	0xffffffff


	//   ....[11]....
        /*0068*/ 	.word	0xffffffff


	//   ....[12]....
        /*006c*/ 	.word	0xffffffff


	//   ....[13]....
        /*0070*/ 	.word	0xffffffff


	//   ....[14]....
        /*0074*/ 	.word	0xffffffff


	//   ....[15]....
        /*0078*/ 	.word	0xffffffff


	//   ....[16]....
        /*007c*/ 	.word	0xffffffff


	//   ....[17]....
        /*0080*/ 	.word	0xffffffff


	//   ....[18]....
        /*0084*/ 	.word	0xffffffff


	//   ....[19]....
        /*0088*/ 	.word	0xffffffff


	//   ....[20]....
        /*008c*/ 	.word	0xffffffff


	//   ....[21]....
        /*0090*/ 	.word	0xffffffff


	//   ....[22]....
        /*0094*/ 	.word	0xffffffff


	//   ....[23]....
        /*0098*/ 	.word	0xffffffff


	//   ....[24]....
        /*009c*/ 	.word	0xffffffff


	//   ....[25]....
        /*00a0*/ 	.word	0xffffffff


	//   ....[26]....
        /*00a4*/ 	.word	0xffffffff


	//   ....[27]....
        /*00a8*/ 	.word	0xffffffff


	//   ....[28]....
        /*00ac*/ 	.word	0xffffffff


	//   ....[29]....
        /*00b0*/ 	.word	0xffffffff


	//   ....[30]....
        /*00b4*/ 	.word	0xffffffff


	//   ....[31]....
        /*00b8*/ 	.word	0xffffffff


	//   ....[32]....
        /*00bc*/ 	.word	0xffffffff


	//   ....[33]....
        /*00c0*/ 	.word	0xffffffff


	//   ....[34]....
        /*00c4*/ 	.word	0xffffffff


	//   ....[35]....
        /*00c8*/ 	.word	0xffffffff


	//   ....[36]....
        /*00cc*/ 	.word	0xffffffff


	//   ....[37]....
        /*00d0*/ 	.word	0xffffffff


	//   ....[38]....
        /*00d4*/ 	.word	0xffffffff


	//   ....[39]....
        /*00d8*/ 	.word	0xffffffff


	//----- nvinfo : EIATTR_COOP_GROUP_INSTR_OFFSETS
	.align		4
.L_298:
        /*00dc*/ 	.byte	0x04, 0x28
        /*00de*/ 	.short	(.L_300 - .L_299)


	//   ....[0]....
.L_299:
        /*00e0*/ 	.word	0x000030c0


	//   ....[1]....
        /*00e4*/ 	.word	0x000031f0


	//   ....[2]....
        /*00e8*/ 	.word	0x00003270


	//   ....[3]....
        /*00ec*/ 	.word	0x00003460


	//   ....[4]....
        /*00f0*/ 	.word	0x000034a0


	//   ....[5]....
        /*00f4*/ 	.word	0x000034e0


	//   ....[6]....
        /*00f8*/ 	.word	0x000035e0


	//   ....[7]....
        /*00fc*/ 	.word	0x00003680


	//   ....[8]....
        /*0100*/ 	.word	0x00006dc0


	//   ....[9]....
        /*0104*/ 	.word	0x00006e90


	//   ....[10]....
        /*0108*/ 	.word	0x00006eb0


	//   ....[11]....
        /*010c*/ 	.word	0x00006ef0


	//   ....[12]....
        /*0110*/ 	.word	0x00007800


	//   ....[13]....
        /*0114*/ 	.word	0x00007970


	//   ....[14]....
        /*0118*/ 	.word	0x00007a40


	//   ....[15]....
        /*011c*/ 	.word	0x00007b80


	//   ....[16]....
        /*0120*/ 	.word	0x0000b050


	//   ....[17]....
        /*0124*/ 	.word	0x0000b070


	//   ....[18]....
        /*0128*/ 	.word	0x0000b120


	//   ....[19]....
        /*012c*/ 	.word	0x0000b240


	//   ....[20]....
        /*0130*/ 	.word	0x0000b470


	//   ....[21]....
        /*0134*/ 	.word	0x0000b780


	//   ....[22]....
        /*0138*/ 	.word	0x0000b860


	//   ....[23]....
        /*013c*/ 	.word	0x0000ba60


	//   ....[24]....
        /*0140*/ 	.word	0x0000ec80


	//   ....[25]....
        /*0144*/ 	.word	0x0000ecd0


	//   ....[26]....
        /*0148*/ 	.word	0x0000ed80


	//   ....[27]....
        /*014c*/ 	.word	0x0000ee20


	//   ....[28]....
        /*0150*/ 	.word	0x0000ee30


	//   ....[29]....
        /*0154*/ 	.word	0x0000ee40


	//   ....[30]....
        /*0158*/ 	.word	0x0000f0a0


	//   ....[31]....
        /*015c*/ 	.word	0x0000f200


	//   ....[32]....
        /*0160*/ 	.word	0x00011950


	//   ....[33]....
        /*0164*/ 	.word	0x00011990


	//   ....[34]....
        /*0168*/ 	.word	0x000119d0


	//   ....[35]....
        /*016c*/ 	.word	0x000119e0


	//   ....[36]....
        /*0170*/ 	.word	0x00011a60


	//   ....[37]....
        /*0174*/ 	.word	0x00011a80


	//   ....[38]....
        /*0178*/ 	.word	0x00011aa0


	//   ....[39]....
        /*017c*/ 	.word	0x00011ab0


	//----- nvinfo : EIATTR_EXIT_INSTR_OFFSETS
	.align		4
.L_300:
        /*0180*/ 	.byte	0x04, 0x1c
        /*0182*/ 	.short	(.L_302 - .L_301)


	//   ....[0]....
.L_301:
        /*0184*/ 	.word	0x00000510


	//   ....[1]....
        /*0188*/ 	.word	0x00013320


	//   ....[2]....
        /*018c*/ 	.word	0x000133e0


	//   ....[3]....
        /*0190*/ 	.word	0x00014290


	//   ....[4]....
        /*0194*/ 	.word	0x00014310


	//----- nvinfo : EIATTR_CTAIDZ_USED
	.align		4
.L_302:
        /*0198*/ 	.byte	0x01, 0x04
	.zero		2


	//----- nvinfo : EIATTR_CRS_STACK_SIZE
	.align		4
        /*019c*/ 	.byte	0x04, 0x1e
        /*019e*/ 	.short	(.L_304 - .L_303)
.L_303:
        /*01a0*/ 	.word	0x00000000
.L_304:


//--------------------- .nv.info._ZN5flash16flash_fwd_kernelI23Flash_fwd_kernel_traitsILi64ELi128ELi64ELi4ELb0ELb0EN7cutlass6half_tE19Flash_kernel_traitsILi64ELi128ELi64ELi4ES3_EELb0ELb1ELb0ELb0ELb0ELb1ELb1ELb0EEEvNS_16Flash_fwd_paramsE --------------------------
	.section	.nv.info._ZN5flash16flash_fwd_kernelI23Flash_fwd_kernel_traitsILi64ELi128ELi64ELi4ELb0ELb0EN7cutlass6half_tE19Flash_kernel_traitsILi64ELi128ELi64ELi4ES3_EELb0ELb1ELb0ELb0ELb0ELb1ELb1ELb0EEEvNS_16Flash_fwd_paramsE,"",@"SHT_CUDA_INFO"
	.sectionflags	@""
	.align	4


	//----- nvinfo : EIATTR_CUDA_API_VERSION
	.align		4
        /*0000*/ 	.byte	0x04, 0x37
        /*0002*/ 	.short	(.L_306 - .L_305)
.L_305:
        /*0004*/ 	.word	0x00000082


	//----- nvinfo : EIATTR_SW2861232_WAR
	.align		4
.L_306:
        /*0008*/ 	.byte	0x01, 0x35
	.zero		2


	//----- nvinfo : EIATTR_PARAM_CBANK
	.align		4
        /*000c*/ 	.byte	0x04, 0x0a
        /*000e*/ 	.short	(.L_308 - .L_307)
	.align		4
.L_307:
        /*0010*/ 	.word	index@(.nv.constant0._ZN5flash16flash_fwd_kernelI23Flash_fwd_kernel_traitsILi64ELi128ELi64ELi4ELb0ELb0EN7cutlass6half_tE19Flash_kernel_traitsILi64ELi128ELi64ELi4ES3_EELb0ELb1ELb0ELb0ELb0ELb1ELb1ELb0EEEvNS_16Flash_fwd_paramsE)
        /*0014*/ 	.short	0x0160
        /*0016*/ 	.short	0x01d0


	//----- nvinfo : EIATTR_CBANK_PARAM_SIZE
	.align		4
.L_308:
        /*0018*/ 	.byte	0x03, 0x19
        /*001a*/ 	.short	0x01d0


	//----- nvinfo : EIATTR_KPARAM_INFO
	.align		4
        /*001c*/ 	.byte	0x04, 0x17
        /*001e*/ 	.short	(.L_310 - .L_309)
.L_309:
        /*0020*/ 	.word	0x00000000
        /*0024*/ 	.short	0x0000
        /*0026*/ 	.short	0x0000
        /*0028*/ 	.byte	0x00, 0xf0, 0x41, 0x07


	//----- nvinfo : EIATTR_MAXREG_COUNT
	.align		4
.L_310:
        /*002c*/ 	.byte	0x03, 0x1b
        /*002e*/ 	.short	0x00ff


	//----- nvinfo : EIATTR_NUM_BARRIERS
	.align		4
        /*0030*/ 	.byte	0x02, 0x4c
        /*0032*/ 	.byte	0x01
	.zero		1


	//----- nvinfo : EIATTR_MERCURY_ISA_VERSION
	.align		4
        /*0034*/ 	.byte	0x03, 0x5f
        /*0036*/ 	.short	0x0000


	//----- nvinfo : EIATTR_COOP_GROUP_MASK_REGIDS
	.align		4
        /*0038*/ 	.byte	0x04, 0x29
        /*003a*/ 	.short	(.L_312 - .L_311)


	//   ....[0]....
.L_311:
        /*003c*/ 	.word	0xffffffff


	//   ....[1]....
        /*0040*/ 	.word	0xffffffff


	//   ....[2]....
        /*0044*/ 	.word	0xffffffff


	//   ....[3]....
        /*0048*/ 	.word	0xffffffff


	//   ....[4]....
        /*004c*/ 	.word	0xffffffff


	//   ....[5]....
        /*0050*/ 	.word	0xffffffff


	//   ....[6]....
        /*0054*/ 	.word	0xffffffff


	//   ....[7]....
        /*0058*/ 	.word	0xffffffff


	//   ....[8]....
        /*005c*/ 	.word	0xffffffff


	//   ....[9]....
        /*0060*/ 	.word	0xffffffff


	//   ....[10]....
        /*0064*/ 	.word	0xffffffff


	//   ....[11]....
        /*0068*/ 	.word	0xffffffff


	//   ....[12]....
        /*006c*/ 	.word	0xffffffff


	//   ....[13]....
        /*0070*/ 	.word	0xffffffff


	//   ....[14]....
        /*0074*/ 	.word	0xffffffff


	//   ....[15]....
        /*0078*/ 	.word	0xffffffff


	//   ....[16]....
        /*007c*/ 	.word	0xffffffff


	//   ....[17]....
        /*0080*/ 	.word	0xffffffff


	//   ....[18]....
        /*0084*/ 	.word	0xffffffff


	//   ....[19]....
        /*0088*/ 	.word	0xffffffff


	//   ....[20]....
        /*008c*/ 	.word	0xffffffff


	//   ....[21]....
        /*0090*/ 	.word	0xffffffff


	//   ....[22]....
        /*0094*/ 	.word	0xffffffff


	//   ....[23]....
        /*0098*/ 	.word	0xffffffff


	//   ....[24]....
        /*009c*/ 	.word	0xffffffff


	//   ....[25]....
        /*00a0*/ 	.word	0xffffffff


	//   ....[26]....
        /*00a4*/ 	.word	0xffffffff


	//   ....[27]....
        /*00a8*/ 	.word	0xffffffff


	//   ....[28]....
        /*00ac*/ 	.word	0xffffffff


	//   ....[29]....
        /*00b0*/ 	.word	0xffffffff


	//   ....[30]....
        /*00b4*/ 	.word	0xffffffff


	//   ....[31]....
        /*00b8*/ 	.word	0xffffffff


	//   ....[32]....
        /*00bc*/ 	.word	0xffffffff


	//   ....[33]....
        /*00c0*/ 	.word	0xffffffff


	//   ....[34]....
        /*00c4*/ 	.word	0xffffffff


	//   ....[35]....
        /*00c8*/ 	.word	0xffffffff


	//   ....[36]....
        /*00cc*/ 	.word	0xffffffff


	//   ....[37]....
        /*00d0*/ 	.word	0xffffffff


	//   ....[38]....
        /*00d4*/ 	.word	0xffffffff


	//   ....[39]....
        /*00d8*/ 	.word	0xffffffff


	//----- nvinfo : EIATTR_COOP_GROUP_INSTR_OFFSETS
	.align		4
.L_312:
        /*00dc*/ 	.byte	0x04, 0x28
        /*00de*/ 	.short	(.L_314 - .L_313)


	//   ....[0]....
.L_313:
        /*00e0*/ 	.word	0x00003550


	//   ....[1]....
        /*00e4*/ 	.word	0x00003630


	//   ....[2]....
        /*00e8*/ 	.word	0x00003660


	//   ....[3]....
        /*00ec*/ 	.word	0x000036b0


	//   ....[4]....
        /*00f0*/ 	.word	0x00003770


	//   ....[5]....
        /*00f4*/ 	.word	0x000037f0


	//   ....[6]....
        /*00f8*/ 	.word	0x000038e0


	//   ....[7]....
        /*00fc*/ 	.word	0x00003a80


	//   ....[8]....
        /*0100*/ 	.word	0x00006830


	//   ....[9]....
        /*0104*/ 	.word	0x00006910


	//   ....[10]....
        /*0108*/ 	.word	0x00006940


	//   ....[11]....
        /*010c*/ 	.word	0x00006a10


	//   ....[12]....
        /*0110*/ 	.word	0x00006a70


	//   ....[13]....
        /*0114*/ 	.word	0x00006b50


	//   ....[14]....
        /*0118*/ 	.word	0x00006c00


	//   ....[15]....
        /*011c*/ 	.word	0x00006cc0


	//   ....[16]....
        /*0120*/ 	.word	0x0000a060


	//   ....[17]....
        /*0124*/ 	.word	0x0000a160


	//   ....[18]....
        /*0128*/ 	.word	0x0000a1d0


	//   ....[19]....
        /*012c*/ 	.word	0x0000a2e0


	//   ....[20]....
        /*0130*/ 	.word	0x0000a320


	//   ....[21]....
        /*0134*/ 	.word	0x0000a370


	//   ....[22]....
        /*0138*/ 	.word	0x0000a410


	//   ....[23]....
        /*013c*/ 	.word	0x0000a490


	//   ....[24]....
        /*0140*/ 	.word	0x0000d120


	//   ....[25]....
        /*0144*/ 	.word	0x0000d1e0


	//   ....[26]....
        /*0148*/ 	.word	0x0000d250


	//   ....[27]....
        /*014c*/ 	.word	0x0000d280


	//   ....[28]....
        /*0150*/ 	.word	0x0000d2a0


	//   ....[29]....
        /*0154*/ 	.word	0x0000d2b0


	//   ....[30]....
        /*0158*/ 	.word	0x0000d2d0


	//   ....[31]....
        /*015c*/ 	.word	0x0000d2f0


	//   ....[32]....
        /*0160*/ 	.word	0x0000ebf0


	//   ....[33]....
        /*0164*/ 	.word	0x0000ec30


	//   ....[34]....
        /*0168*/ 	.word	0x0000ec60


	//   ....[35]....
        /*016c*/ 	.word	0x0000ec70


	//   ....[36]....
        /*0170*/ 	.word	0x0000ecf0


	//   ....[37]....
        /*0174*/ 	.word	0x0000ed10


	//   ....[38]....
        /*0178*/ 	.word	0x0000ed30


	//   ....[39]....
        /*017c*/ 	.word	0x0000ed40


	//----- nvinfo : EIATTR_EXIT_INSTR_OFFSETS
	.align		4
.L_314:
        /*0180*/ 	.byte	0x04, 0x1c
        /*0182*/ 	.short	(.L_316 - .L_315)


	//   ....[0]....
.L_315:
        /*0184*/ 	.word	0x000002d0


	//   ....[1]....
        /*0188*/ 	.word	0x00010570


	//   ....[2]....
        /*018c*/ 	.word	0x00010630


	//   ....[3]....
        /*0190*/ 	.word	0x000114c0


	//   ....[4]....
        /*0194*/ 	.word	0x00011540


	//----- nvinfo : EIATTR_CTAIDZ_USED
	.align		4
.L_316:
        /*0198*/ 	.byte	0x01, 0x04
	.zero		2


	//----- nvinfo : EIATTR_CRS_STACK_SIZE
	.align		4
        /*019c*/ 	.byte	0x04, 0x1e
        /*019e*/ 	.short	(.L_318 - .L_317)
.L_317:
        /*01a0*/ 	.word	0x00000000
.L_318:


//--------------------- .nv.info._ZN5flash16flash_fwd_kernelI23Flash_fwd_kernel_traitsILi64ELi128ELi64ELi4ELb0ELb0EN7cutlass6half_tE19Flash_kernel_traitsILi64ELi128ELi64ELi4ES3_EELb1ELb1ELb0ELb1ELb0ELb0ELb0ELb0EEEvNS_16Flash_fwd_paramsE --------------------------
	.section	.nv.info._ZN5flash16flash_fwd_kernelI23Flash_fwd_kernel_traitsILi64ELi128ELi64ELi4ELb0ELb0EN7cutlass6half_tE19Flash_kernel_traitsILi64ELi128ELi64ELi4ES3_EELb1ELb1ELb0ELb1ELb0ELb0ELb0ELb0EEEvNS_16Flash_fwd_paramsE,"",@"SHT_CUDA_INFO"
	.sectionflags	@""
	.align	4


	//----- nvinfo : EIATTR_CUDA_API_VERSION
	.align		4
        /*0000*/ 	.byte	0x04, 0x37
        /*0002*/ 	.short	(.L_320 - .L_319)
.L_319:
        /*0004*/ 	.word	0x00000082


	//----- nvinfo : EIATTR_SW2861232_WAR
	.align		4
.L_320:
        /*0008*/ 	.byte	0x01, 0x35
	.zero		2


	//----- nvinfo : EIATTR_PARAM_CBANK
	.align		4
        /*000c*/ 	.byte	0x04, 0x0a
        /*000e*/ 	.short	(.L_322 - .L_321)
	.align		4
.L_321:
        /*0010*/ 	.word	index@(.nv.constant0._ZN5flash16flash_fwd_kernelI23Flash_fwd_kernel_traitsILi64ELi128ELi64ELi4ELb0ELb0EN7cutlass6half_tE19Flash_kernel_traitsILi64ELi128ELi64ELi4ES3_EELb1ELb1ELb0ELb1ELb0ELb0ELb0ELb0EEEvNS_16Flash_fwd_paramsE)
        /*0014*/ 	.short	0x0160
        /*0016*/ 	.short	0x01d0


	//----- nvinfo : EIATTR_CBANK_PARAM_SIZE
	.align		4
.L_322:
        /*0018*/ 	.byte	0x03, 0x19
        /*001a*/ 	.short	0x01d0


	//----- nvinfo : EIATTR_KPARAM_INFO
	.align		4
        /*001c*/ 	.byte	0x04, 0x17
        /*001e*/ 	.short	(.L_324 - .L_323)
.L_323:
        /*0020*/ 	.word	0x00000000
        /*0024*/ 	.short	0x0000
        /*0026*/ 	.short	0x0000
        /*0028*/ 	.byte	0x00, 0xf0, 0x41, 0x07


	//----- nvinfo : EIATTR_MAXREG_COUNT
	.align		4
.L_324:
        /*002c*/ 	.byte	0x03, 0x1b
        /*002e*/ 	.short	0x00ff


	//----- nvinfo : EIATTR_NUM_BARRIERS
	.align		4
        /*0030*/ 	.byte	0x02, 0x4c
        /*0032*/ 	.byte	0x01
	.zero		1


	//----- nvinfo : EIATTR_MERCURY_ISA_VERSION
	.align		4
        /*0034*/ 	.byte	0x03, 0x5f
        /*0036*/ 	.short	0x0000


	//----- nvinfo : EIATTR_COOP_GROUP_MASK_REGIDS
	.align		4
        /*0038*/ 	.byte	0x04, 0x29
        /*003a*/ 	.short	(.L_326 - .L_325)


	//   ....[0]....
.L_325:
        /*003c*/ 	.word	0xffffffff


	//   ....[1]....
        /*0040*/ 	.word	0xffffffff


	//   ....[2]....
        /*0044*/ 	.word	0xffffffff


	//   ....[3]....
        /*0048*/ 	.word	0xffffffff


	//   ....[4]....
        /*004c*/ 	.word	0xffffffff


	//   ....[5]....
        /*0050*/ 	.word	0xffffffff


	//   ....[6]....
        /*0054*/ 	.word	0xffffffff


	//   ....[7]....
        /*0058*/ 	.word	0xffffffff


	//   ....[8]....
        /*005c*/ 	.word	0xffffffff


	//   ....[9]....
        /*0060*/ 	.word	0xffffffff


	//   ....[10]....
        /*0064*/ 	.word	0xffffffff


	//   ....[11]....
        /*0068*/ 	.word	0xffffffff


	//   ....[12]....
        /*006c*/ 	.word	0xffffffff


	//   ....[13]....
        /*0070*/ 	.word	0xffffffff


	//   ....[14]....
        /*0074*/ 	.word	0xffffffff


	//   ....[15]....
        /*0078*/ 	.word	0xffffffff


	//   ....[16]....
        /*007c*/ 	.word	0xffffffff


	//   ....[17]....
        /*0080*/ 	.word	0xffffffff


	//   ....[18]....
        /*0084*/ 	.word	0xffffffff


	//   ....[19]....
        /*0088*/ 	.word	0xffffffff


	//   ....[20]....
        /*008c*/ 	.word	0xffffffff


	//   ....[21]....
        /*0090*/ 	.word	0xffffffff


	//   ....[22]....
        /*0094*/ 	.word	0xffffffff


	//   ....[23]....
        /*0098*/ 	.word	0xffffffff


	//   ....[24]....
        /*009c*/ 	.word	0xffffffff


	//   ....[25]....
        /*00a0*/ 	.word	0xffffffff


	//   ....[26]....
        /*00a4*/ 	.word	0xffffffff


	//   ....[27]....
        /*00a8*/ 	.word	0xffffffff


	//   ....[28]....
        /*00ac*/ 	.word	0xffffffff


	//   ....[29]....
        /*00b0*/ 	.word	0xffffffff


	//   ....[30]....
        /*00b4*/ 	.word	0xffffffff


	//   ....[31]....
        /*00b8*/ 	.word	0xffffffff


	//   ....[32]....
        /*00bc*/ 	.word	0xffffffff


	//   ....[33]....
        /*00c0*/ 	.word	0xffffffff


	//   ....[34]....
        /*00c4*/ 	.word	0xffffffff


	//   ....[35]....
        /*00c8*/ 	.word	0xffffffff


	//   ....[36]....
        /*00cc*/ 	.word	0xffffffff


	//   ....[37]....
        /*00d0*/ 	.word	0xffffffff


	//   ....[38]....
        /*00d4*/ 	.word	0xffffffff


	//   ....[39]....
        /*00d8*/ 	.word	0xffffffff


	//----- nvinfo : EIATTR_COOP_GROUP_INSTR_OFFSETS
	.align		4
.L_326:
        /*00dc*/ 	.byte	0x04, 0x28
        /*00de*/ 	.short	(.L_328 - .L_327)


	//   ....[0]....
.L_327:
        /*00e0*/ 	.word	0x00004160


	//   ....[1]....
        /*00e4*/ 	.word	0x000042d0


	//   ....[2]....
        /*00e8*/ 	.word	0x00004310


	//   ....[3]....
        /*00ec*/ 	.word	0x000043a0


	//   ....[4]....
        /*00f0*/ 	.word	0x000043f0


	//   ....[5]....
        /*00f4*/ 	.word	0x00004430


	//   ....[6]....
        /*00f8*/ 	.word	0x00004530


	//   ....[7]....
        /*00fc*/ 	.word	0x000045a0


	//   ....[8]....
        /*0100*/ 	.word	0x00008520


	//   ....[9]....
        /*0104*/ 	.word	0x00008600


	//   ....[10]....
        /*0108*/ 	.word	0x00008610


	//   ....[11]....
        /*010c*/ 	.word	0x00008650


	//   ....[12]....
        /*0110*/ 	.word	0x00009040


	//   ....[13]....
        /*0114*/ 	.word	0x000091b0


	//   ....[14]....
        /*0118*/ 	.word	0x000093a0


	//   ....[15]....
        /*011c*/ 	.word	0x000094d0


	//   ....[16]....
        /*0120*/ 	.word	0x0000cf30


	//   ....[17]....
        /*0124*/ 	.word	0x0000d060


	//   ....[18]....
        /*0128*/ 	.word	0x0000d090


	//   ....[19]....
        /*012c*/ 	.word	0x0000d1a0


	//   ....[20]....
        /*0130*/ 	.word	0x0000d830


	//   ....[21]....
        /*0134*/ 	.word	0x0000d9f0


	//   ....[22]....
        /*0138*/ 	.word	0x0000dbf0


	//   ....[23]....
        /*013c*/ 	.word	0x0000dd50


	//   ....[24]....
        /*0140*/ 	.word	0x00011070


	//   ....[25]....
        /*0144*/ 	.word	0x000111c0


	//   ....[26]....
        /*0148*/ 	.word	0x00011240


	//   ....[27]....
        /*014c*/ 	.word	0x00011400


	//   ....[28]....
        /*0150*/ 	.word	0x000114f0


	//   ....[29]....
        /*0154*/ 	.word	0x000115d0


	//   ....[30]....
        /*0158*/ 	.word	0x000116b0


	//   ....[31]....
        /*015c*/ 	.word	0x00011750


	//   ....[32]....
        /*0160*/ 	.word	0x00013f80


	//   ....[33]....
        /*0164*/ 	.word	0x00013fc0


	//   ....[34]....
        /*0168*/ 	.word	0x00013fe0


	//   ....[35]....
        /*016c*/ 	.word	0x00014020


	//   ....[36]....
        /*0170*/ 	.word	0x00014060


	//   ....[37]....
        /*0174*/ 	.word	0x00014070


	//   ....[38]....
        /*0178*/ 	.word	0x00014080


	//   ....[39]....
        /*017c*/ 	.word	0x000140b0


	//----- nvinfo : EIATTR_EXIT_INSTR_OFFSETS
	.align		4
.L_328:
        /*0180*/ 	.byte	0x04, 0x1c
        /*0182*/ 	.short	(.L_330 - .L_329)


	//   ....[0]....
.L_329:
        /*0184*/ 	.word	0x00000510


	//   ....[1]....
        /*0188*/ 	.word	0x00015970


	//   ....[2]....
        /*018c*/ 	.word	0x00015a30


	//   ....[3]....
        /*0190*/ 	.word	0x000169c0


	//   ....[4]....
        /*0194*/ 	.word	0x00016a40


	//----- nvinfo : EIATTR_CTAIDZ_USED
	.align		4
.L_330:
        /*0198*/ 	.byte	0x01, 0x04
	.zero		2


	//----- nvinfo : EIATTR_CRS_STACK_SIZE
	.align		4
        /*019c*/ 	.byte	0x04, 0x1e
        /*019e*/ 	.short	(.L_332 - .L_331)
.L_331:
        /*01a0*/ 	.word	0x00000000
.L_332:


//--------------------- .nv.info._ZN5flash16flash_fwd_kernelI23Flash_fwd_kernel_traitsILi64ELi128ELi64ELi4ELb0ELb0EN7cutlass6half_tE19Flash_kernel_traitsILi64ELi128ELi64ELi4ES3_EELb1ELb1ELb0ELb0ELb0ELb0ELb0ELb1EEEvNS_16Flash_fwd_paramsE --------------------------
	.section	.nv.info._ZN5flash16flash_fwd_kernelI23Flash_fwd_kernel_traitsILi64ELi128ELi64ELi4ELb0ELb0EN7cutlass6half_tE19Flash_kernel_traitsILi64ELi128ELi64ELi4ES3_EELb1ELb1ELb0ELb0ELb0ELb0ELb0ELb1EEEvNS_16Flash_fwd_paramsE,"",@"SHT_CUDA_INFO"
	.sectionflags	@""
	.align	4


	//----- nvinfo : EIATTR_CUDA_API_VERSION
	.align		4
        /*0000*/ 	.byte	0x04, 0x37
        /*0002*/ 	.short	(.L_334 - .L_333)
.L_333:
        /*0004*/ 	.word	0x00000082


	//----- nvinfo : EIATTR_SW2861232_WAR
	.align		4
.L_334:
        /*0008*/ 	.byte	0x01, 0x35
	.zero		2


	//----- nvinfo : EIATTR_PARAM_CBANK
	.align		4
        /*000c*/ 	.byte	0x04, 0x0a
        /*000e*/ 	.short	(.L_336 - .L_335)
	.align		4
.L_335:
        /*0010*/ 	.word	index@(.nv.constant0._ZN5flash16flash_fwd_kernelI23Flash_fwd_kernel_traitsILi64ELi128ELi64ELi4ELb0ELb0EN7cutlass6half_tE19Flash_kernel_traitsILi64ELi128ELi64ELi4ES3_EELb1ELb1ELb0ELb0ELb0ELb0ELb0ELb1EEEvNS_16Flash_fwd_paramsE)
        /*0014*/ 	.short	0x0160
        /*0016*/ 	.short	0x01d0


	//----- nvinfo : EIATTR_CBANK_PARAM_SIZE
	.align		4
.L_336:
        /*0018*/ 	.byte	0x03, 0x19
        /*001a*/ 	.short	0x01d0


	//----- nvinfo : EIATTR_KPARAM_INFO
	.align		4
        /*001c*/ 	.byte	0x04, 0x17
        /*001e*/ 	.short	(.L_338 - .L_337)
.L_337:
        /*0020*/ 	.word	0x00000000
        /*0024*/ 	.short	0x0000
        /*0026*/ 	.short	0x0000
        /*0028*/ 	.byte	0x00, 0xf0, 0x41, 0x07


	//----- nvinfo : EIATTR_MAXREG_COUNT
	.align		4
.L_338:
        /*002c*/ 	.byte	0x03, 0x1b
        /*002e*/ 	.short	0x00ff


	//----- nvinfo : EIATTR_NUM_BARRIERS
	.align		4
        /*0030*/ 	.byte	0x02, 0x4c
        /*0032*/ 	.byte	0x01
	.zero		1


	//----- nvinfo : EIATTR_ANNOTATIONS
	.align		4
        /*0034*/ 	.byte	0x04, 0x55
        /*0036*/ 	.short	(.L_340 - .L_339)


	//   ....[0]....
.L_339:
        /* <DEDUP_REMOVED lines=151> */


	//----- nvinfo : EIATTR_MERCURY_ISA_VERSION
	.align		4
.L_340:
        /*0990*/ 	.byte	0x03, 0x5f
        /*0992*/ 	.short	0x0000


	//----- nvinfo : EIATTR_COOP_GROUP_MASK_REGIDS
	.align		4
        /*0994*/ 	.byte	0x04, 0x29
        /*0996*/ 	.short	(.L_342 - .L_341)


	//   ....[0]....
.L_341:
        /*0998*/ 	.word	0xffffffff


	//   ....[1]....
        /*099c*/ 	.word	0xffffffff


	//   ....[2]....
        /*09a0*/ 	.word	0xffffffff


	//   ....[3]....
        /*09a4*/ 	.word	0xffffffff


	//   ....[4]....
        /*09a8*/ 	.word	0xffffffff


	//   ....[5]....
        /*09ac*/ 	.word	0xffffffff


	//   ....[6]....
        /*09b0*/ 	.word	0xffffffff


	//   ....[7]....
        /*09b4*/ 	.word	0xffffffff


	//   ....[8]....
        /*09b8*/ 	.word	0xffffffff


	//   ....[9]....
        /*09bc*/ 	.word	0xffffffff


	//   ....[10]....
        /*09c0*/ 	.word	0xffffffff


	//   ....[11]....
        /*09c4*/ 	.word	0xffffffff


	//   ....[12]....
        /*09c8*/ 	.word	0xffffffff


	//   ....[13]....
        /*09cc*/ 	.word	0xffffffff


	//   ....[14]....
        /*09d0*/ 	.word	0xffffffff


	//   ....[15]....
        /*09d4*/ 	.word	0xffffffff


	//   ....[16]....
        /*09d8*/ 	.word	0xffffffff


	//   ....[17]....
        /*09dc*/ 	.word	0xffffffff


	//   ....[18]....
        /*09e0*/ 	.word	0xffffffff


	//   ....[19]....
        /*09e4*/ 	.word	0xffffffff


	//   ....[20]....
        /*09e8*/ 	.word	0xffffffff


	//   ....[21]....
        /*09ec*/ 	.word	0xffffffff


	//   ....[22]....
        /*09f0*/ 	.word	0xffffffff


	//   ....[23]....
        /*09f4*/ 	.word	0xffffffff


	//   ....[24]....
        /*09f8*/ 	.word	0xffffffff


	//   ....[25]....
        /*09fc*/ 	.word	0xffffffff


	//   ....[26]....
        /*0a00*/ 	.word	0xffffffff


	//   ....[27]....
        /*0a04*/ 	.word	0xffffffff


	//   ....[28]....
        /*0a08*/ 	.word	0xffffffff


	//   ....[29]....
        /*0a0c*/ 	.word	0xffffffff


	//   ....[30]....
        /*0a10*/ 	.word	0xffffffff


	//   ....[31]....
        /*0a14*/ 	.word	0xffffffff


	//   ....[32]....
        /*0a18*/ 	.word	0xffffffff


	//   ....[33]....
        /*0a1c*/ 	.word	0xffffffff


	//   ....[34]....
        /*0a20*/ 	.word	0xffffffff


	//   ....[35]....
        /*0a24*/ 	.word	0xffffffff


	//   ....[36]....
        /*0a28*/ 	.word	0xffffffff


	//   ....[37]....
        /*0a2c*/ 	.word	0xffffffff


	//   ....[38]....
        /*0a30*/ 	.word	0xffffffff


	//   ....[39]....
        /*0a34*/ 	.word	0xffffffff


	//----- nvinfo : EIATTR_COOP_GROUP_INSTR_OFFSETS
	.align		4
.L_342:
        /*0a38*/ 	.byte	0x04, 0x28
        /*0a3a*/ 	.short	(.L_344 - .L_343)


	//   ....[0]....
.L_343:
        /*0a3c*/ 	.word	0x00003a20


	//   ....[1]....
        /*0a40*/ 	.word	0x00003b70


	//   ....[2]....
        /*0a44*/ 	.word	0x00003bf0


	//   ....[3]....
        /*0a48*/ 	.word	0x00003d40


	//   ....[4]....
        /*0a4c*/ 	.word	0x00005af0


	//   ....[5]....
        /*0a50*/ 	.word	0x00005c50


	//   ....[6]....
        /*0a54*/ 	.word	0x00005e70


	//   ....[7]....
        /*0a58*/ 	.word	0x00006070


	//   ....[8]....
        /*0a5c*/ 	.word	0x0000a860


	//   ....[9]....
        /*0a60*/ 	.word	0x0000a920


	//   ....[10]....
        /*0a64*/ 	.word	0x0000aa10


	//   ....[11]....
        /*0a68*/ 	.word	0x0000aaf0


	//   ....[12]....
        /*0a6c*/ 	.word	0x0000b500


	//   ....[13]....
        /*0a70*/ 	.word	0x0000b550


	//   ....[14]....
        /*0a74*/ 	.word	0x0000b6d0


	//   ....[15]....
        /*0a78*/ 	.word	0x0000b770


	//   ....[16]....
        /*0a7c*/ 	.word	0x00012090


	//   ....[17]....
        /*0a80*/ 	.word	0x00012150


	//   ....[18]....
        /*0a84*/ 	.word	0x000121e0


	//   ....[19]....
        /*0a88*/ 	.word	0x000122a0


	//   ....[20]....
        /*0a8c*/ 	.word	0x000130b0


	//   ....[21]....
        /*0a90*/ 	.word	0x00013230


	//   ....[22]....
        /*0a94*/ 	.word	0x00013320


	//   ....[23]....
        /*0a98*/ 	.word	0x00013450


	//   ....[24]....
        /*0a9c*/ 	.word	0x00019710


	//   ....[25]....
        /*0aa0*/ 	.word	0x00019830


	//   ....[26]....
        /*0aa4*/ 	.word	0x000198f0


	//   ....[27]....
        /*0aa8*/ 	.word	0x00019980


	//   ....[28]....
        /*0aac*/ 	.word	0x000199c0


	//   ....[29]....
        /*0ab0*/ 	.word	0x00019b10


	//   ....[30]....
        /*0ab4*/ 	.word	0x00019c70


	//   ....[31]....
        /*0ab8*/ 	.word	0x00019e20


	//   ....[32]....
        /*0abc*/ 	.word	0x0001f230


	//   ....[33]....
        /*0ac0*/ 	.word	0x0001f240


	//   ....[34]....
        /*0ac4*/ 	.word	0x0001f250


	//   ....[35]....
        /*0ac8*/ 	.word	0x0001f290


	//   ....[36]....
        /*0acc*/ 	.word	0x0001f2b0


	//   ....[37]....
        /*0ad0*/ 	.word	0x0001f2d0


	//   ....[38]....
        /*0ad4*/ 	.word	0x0001f2f0


	//   ....[39]....
        /*0ad8*/ 	.word	0x0001f360


	//----- nvinfo : EIATTR_EXIT_INSTR_OFFSETS
	.align		4
.L_344:
        /*0adc*/ 	.byte	0x04, 0x1c
        /*0ade*/ 	.short	(.L_346 - .L_345)


	//   ....[0]....
.L_345:
        /*0ae0*/ 	.word	0x000004f0


	//   ....[1]....
        /*0ae4*/ 	.word	0x00020de0


	//   ....[2]....
        /*0ae8*/ 	.word	0x00020ea0


	//   ....[3]....
        /*0aec*/ 	.word	0x00021e90


	//   ....[4]....
        /*0af0*/ 	.word	0x00021f10


	//----- nvinfo : EIATTR_CTAIDZ_USED
	.align		4
.L_346:
        /*0af4*/ 	.byte	0x01, 0x04
	.zero		2


	//----- nvinfo : EIATTR_CRS_STACK_SIZE
	.align		4
        /*0af8*/ 	.byte	0x04, 0x1e
        /*0afa*/ 	.short	(.L_348 - .L_347)
.L_347:
        /*0afc*/ 	.word	0x00000000
.L_348:


//--------------------- .nv.info._ZN5flash16flash_fwd_kernelI23Flash_fwd_kernel_traitsILi64ELi128ELi64ELi4ELb0ELb0EN7cutlass6half_tE19Flash_kernel_traitsILi64ELi128ELi64ELi4ES3_EELb0ELb1ELb0ELb0ELb0ELb0ELb1ELb0EEEvNS_16Flash_fwd_paramsE --------------------------
	.section	.nv.info._ZN5flash16flash_fwd_kernelI23Flash_fwd_kernel_traitsILi64ELi128ELi64ELi4ELb0ELb0EN7cutlass6half_tE19Flash_kernel_traitsILi64ELi128ELi64ELi4ES3_EELb0ELb1ELb0ELb0ELb0ELb0ELb1ELb0EEEvNS_16Flash_fwd_paramsE,"",@"SHT_CUDA_INFO"
	.sectionflags	@""
	.align	4


	//----- nvinfo : EIATTR_CUDA_API_VERSION
	.align		4
        /*0000*/ 	.byte	0x04, 0x37
        /*0002*/ 	.short	(.L_350 - .L_349)
.L_349:
        /*0004*/ 	.word	0x00000082


	//----- nvinfo : EIATTR_SW2861232_WAR
	.align		4
.L_350:
        /*0008*/ 	.byte	0x01, 0x35
	.zero		2


	//----- nvinfo : EIATTR_PARAM_CBANK
	.align		4
        /*000c*/ 	.byte	0x04, 0x0a
        /*000e*/ 	.short	(.L_352 - .L_351)
	.align		4
.L_351:
        /*0010*/ 	.word	index@(.nv.constant0._ZN5flash16flash_fwd_kernelI23Flash_fwd_kernel_traitsILi64ELi128ELi64ELi4ELb0ELb0EN7cutlass6half_tE19Flash_kernel_traitsILi64ELi128ELi64ELi4ES3_EELb0ELb1ELb0ELb0ELb0ELb0ELb1ELb0EEEvNS_16Flash_fwd_paramsE)
        /*0014*/ 	.short	0x0160
        /*0016*/ 	.short	0x01d0


	//----- nvinfo : EIATTR_CBANK_PARAM_SIZE
	.align		4
.L_352:
        /*0018*/ 	.byte	0x03, 0x19
        /*001a*/ 	.short	0x01d0


	//----- nvinfo : EIATTR_KPARAM_INFO
	.align		4
        /*001c*/ 	.byte	0x04, 0x17
        /*001e*/ 	.short	(.L_354 - .L_353)
.L_353:
        /*0020*/ 	.word	0x00000000
        /*0024*/ 	.short	0x0000
        /*0026*/ 	.short	0x0000
        /*0028*/ 	.byte	0x00, 0xf0, 0x41, 0x07


	//----- nvinfo : EIATTR_MAXREG_COUNT
	.align		4
.L_354:
        /*002c*/ 	.byte	0x03, 0x1b
        /*002e*/ 	.short	0x00ff


	//----- nvinfo : EIATTR_NUM_BARRIERS
	.align		4
        /*0030*/ 	.byte	0x02, 0x4c
        /*0032*/ 	.byte	0x01
	.zero		1


	//----- nvinfo : EIATTR_ANNOTATIONS
	.align		4
        /*0034*/ 	.byte	0x04, 0x55
        /*0036*/ 	.short	(.L_356 - .L_355)


	//   ....[0]....
.L_355:
        /* <DEDUP_REMOVED lines=16> */


	//----- nvinfo : EIATTR_MERCURY_ISA_VERSION
	.align		4
.L_356:
        /*0128*/ 	.byte	0x03, 0x5f
        /*012a*/ 	.short	0x0000


	//----- nvinfo : EIATTR_COOP_GROUP_MASK_REGIDS
	.align		4
        /*012c*/ 	.byte	0x04, 0x29
        /*012e*/ 	.short	(.L_358 - .L_357)


	//   ....[0]....
.L_357:
        /*0130*/ 	.word	0xffffffff


	//   ....[1]....
        /*0134*/ 	.word	0xffffffff


	//   ....[2]....
        /*0138*/ 	.word	0xffffffff


	//   ....[3]....
        /*013c*/ 	.word	0xffffffff


	//   ....[4]....
        /*0140*/ 	.word	0xffffffff


	//   ....[5]....
        /*0144*/ 	.word	0xffffffff


	//   ....[6]....
        /*0148*/ 	.word	0xffffffff


	//   ....[7]....
        /*014c*/ 	.word	0xffffffff


	//   ....[8]....
        /*0150*/ 	.word	0xffffffff


	//   ....[9]....
        /*0154*/ 	.word	0xffffffff


	//   ....[10]....
        /*0158*/ 	.word	0xffffffff


	//   ....[11]....
        /*015c*/ 	.word	0xffffffff


	//   ....[12]....
        /*0160*/ 	.word	0xffffffff


	//   ....[13]....
        /*0164*/ 	.word	0xffffffff


	//   ....[14]....
        /*0168*/ 	.word	0xffffffff


	//   ....[15]....
        /*016c*/ 	.word	0xffffffff


	//   ....[16]....
        /*0170*/ 	.word	0xffffffff


	//   ....[17]....
        /*0174*/ 	.word	0xffffffff


	//   ....[18]....
        /*0178*/ 	.word	0xffffffff


	//   ....[19]....
        /*017c*/ 	.word	0xffffffff


	//   ....[20]....
        /*0180*/ 	.word	0xffffffff


	//   ....[21]....
        /*0184*/ 	.word	0xffffffff


	//   ....[22]....
        /*0188*/ 	.word	0xffffffff


	//   ....[23]....
        /*018c*/ 	.word	0xffffffff


	//   ....[24]....
        /*0190*/ 	.word	0xffffffff


	//   ....[25]....
        /*0194*/ 	.word	0xffffffff


	//   ....[26]....
        /*0198*/ 	.word	0xffffffff


	//   ....[27]....
        /*019c*/ 	.word	0xffffffff


	//   ....[28]....
        /*01a0*/ 	.word	0xffffffff


	//   ....[29]....
        /*01a4*/ 	.word	0xffffffff


	//   ....[30]....
        /*01a8*/ 	.word	0xffffffff


	//   ....[31]....
        /*01ac*/ 	.word	0xffffffff


	//   ....[32]....
        /*01b0*/ 	.word	0xffffffff


	//   ....[33]....
        /*01b4*/ 	.word	0xffffffff


	//   ....[34]....
        /*01b8*/ 	.word	0xffffffff


	//   ....[35]....
        /*01bc*/ 	.word	0xffffffff


	//   ....[36]....
        /*01c0*/ 	.word	0xffffffff


	//   ....[37]....
        /*01c4*/ 	.word	0xffffffff


	//   ....[38]....
        /*01c8*/ 	.word	0xffffffff


	//   ....[39]....
        /*01cc*/ 	.word	0xffffffff


	//----- nvinfo : EIATTR_COOP_GROUP_INSTR_OFFSETS
	.align		4
.L_358:
        /*01d0*/ 	.byte	0x04, 0x28
        /*01d2*/ 	.short	(.L_360 - .L_359)


	//   ....[0]....
.L_359:
        /*01d4*/ 	.word	0x00004120


	//   ....[1]....
        /*01d8*/ 	.word	0x00004190


	//   ....[2]....
        /*01dc*/ 	.word	0x00004230


	//   ....[3]....
        /*01e0*/ 	.word	0x00004250


	//   ....[4]....
        /*01e4*/ 	.word	0x00004280


	//   ....[5]....
        /*01e8*/ 	.word	0x00004300


	//   ....[6]....
        /*01ec*/ 	.word	0x000043f0


	//   ....[7]....
        /*01f0*/ 	.word	0x00004580


	//   ....[8]....
        /*01f4*/ 	.word	0x000076a0


	//   ....[9]....
        /*01f8*/ 	.word	0x000076e0


	//   ....[10]....
        /*01fc*/ 	.word	0x00007770


	//   ....[11]....
        /*0200*/ 	.word	0x00007780


	//   ....[12]....
        /*0204*/ 	.word	0x000077b0


	//   ....[13]....
        /*0208*/ 	.word	0x00007830


	//   ....[14]....
        /*020c*/ 	.word	0x00007990


	//   ....[15]....
        /*0210*/ 	.word	0x00007a00


	//   ....[16]....
        /*0214*/ 	.word	0x0000b330


	//   ....[17]....
        /*0218*/ 	.word	0x0000b3c0


	//   ....[18]....
        /*021c*/ 	.word	0x0000b450


	//   ....[19]....
        /*0220*/ 	.word	0x0000b470


	//   ....[20]....
        /*0224*/ 	.word	0x0000b4b0


	//   ....[21]....
        /*0228*/ 	.word	0x0000b550


	//   ....[22]....
        /*022c*/ 	.word	0x0000b660


	//   ....[23]....
        /*0230*/ 	.word	0x0000b6d0


	//   ....[24]....
        /*0234*/ 	.word	0x0000e870


	//   ....[25]....
        /*0238*/ 	.word	0x0000e9e0


	//   ....[26]....
        /*023c*/ 	.word	0x0000ea30


	//   ....[27]....
        /*0240*/ 	.word	0x0000ea50


	//   ....[28]....
        /*0244*/ 	.word	0x0000ea60


	//   ....[29]....
        /*0248*/ 	.word	0x0000eaa0


	//   ....[30]....
        /*024c*/ 	.word	0x0000eae0


	//   ....[31]....
        /*0250*/ 	.word	0x0000eb10


	//   ....[32]....
        /*0254*/ 	.word	0x000103b0


	//   ....[33]....
        /*0258*/ 	.word	0x000103f0


	//   ....[34]....
        /*025c*/ 	.word	0x00010400


	//   ....[35]....
        /*0260*/ 	.word	0x00010410


	//   ....[36]....
        /*0264*/ 	.word	0x00010450


	//   ....[37]....
        /*0268*/ 	.word	0x00010470


	//   ....[38]....
        /*026c*/ 	.word	0x00010490


	//   ....[39]....
        /*0270*/ 	.word	0x000104b0


	//----- nvinfo : EIATTR_EXIT_INSTR_OFFSETS
	.align		4
.L_360:
        /*0274*/ 	.byte	0x04, 0x1c
        /*0276*/ 	.short	(.L_362 - .L_361)


	//   ....[0]....
.L_361:
        /*0278*/ 	.word	0x000002e0


	//   ....[1]....
        /*027c*/ 	.word	0x00011de0


	//   ....[2]....
        /*0280*/ 	.word	0x00011ea0


	//   ....[3]....
        /*0284*/ 	.word	0x00012e50


	//   ....[4]....
        /*0288*/ 	.word	0x00012ed0


	//----- nvinfo : EIATTR_CTAIDZ_USED
	.align		4
.L_362:
        /*028c*/ 	.byte	0x01, 0x04
	.zero		2


	//----- nvinfo : EIATTR_CRS_STACK_SIZE
	.align		4
        /*0290*/ 	.byte	0x04, 0x1e
        /*0292*/ 	.short	(.L_364 - .L_363)
.L_363:
        /*0294*/ 	.word	0x00000000
.L_364:


//--------------------- .nv.info._ZN5flash16flash_fwd_kernelI23Flash_fwd_kernel_traitsILi64ELi128ELi64ELi4ELb0ELb0EN7cutlass6half_tE19Flash_kernel_traitsILi64ELi128ELi64ELi4ES3_EELb1ELb1ELb0ELb1ELb0ELb0ELb0ELb1EEEvNS_16Flash_fwd_paramsE --------------------------
	.section	.nv.info._ZN5flash16flash_fwd_kernelI23Flash_fwd_kernel_traitsILi64ELi128ELi64ELi4ELb0ELb0EN7cutlass6half_tE19Flash_kernel_traitsILi64ELi128ELi64ELi4ES3_EELb1ELb1ELb0ELb1ELb0ELb0ELb0ELb1EEEvNS_16Flash_fwd_paramsE,"",@"SHT_CUDA_INFO"
	.sectionflags	@""
	.align	4


	//----- nvinfo : EIATTR_CUDA_API_VERSION
	.align		4
        /*0000*/ 	.byte	0x04, 0x37
        /*0002*/ 	.short	(.L_366 - .L_365)
.L_365:
        /*0004*/ 	.word	0x00000082


	//----- nvinfo : EIATTR_SW2861232_WAR
	.align		4
.L_366:
        /*0008*/ 	.byte	0x01, 0x35
	.zero		2


	//----- nvinfo : EIATTR_PARAM_CBANK
	.align		4
        /*000c*/ 	.byte	0x04, 0x0a
        /*000e*/ 	.short	(.L_368 - .L_367)
	.align		4
.L_367:
        /*0010*/ 	.word	index@(.nv.constant0._ZN5flash16flash_fwd_kernelI23Flash_fwd_kernel_traitsILi64ELi128ELi64ELi4ELb0ELb0EN7cutlass6half_tE19Flash_kernel_traitsILi64ELi128ELi64ELi4ES3_EELb1ELb1ELb0ELb1ELb0ELb0ELb0ELb1EEEvNS_16Flash_fwd_paramsE)
        /*0014*/ 	.short	0x0160
        /*0016*/ 	.short	0x01d0


	//----- nvinfo : EIATTR_CBANK_PARAM_SIZE
	.align		4
.L_368:
        /*0018*/ 	.byte	0x03, 0x19
        /*001a*/ 	.short	0x01d0


	//----- nvinfo : EIATTR_KPARAM_INFO
	.align		4
        /*001c*/ 	.byte	0x04, 0x17
        /*001e*/ 	.short	(.L_370 - .L_369)
.L_369:
        /*0020*/ 	.word	0x00000000
        /*0024*/ 	.short	0x0000
        /*0026*/ 	.short	0x0000
        /*0028*/ 	.byte	0x00, 0xf0, 0x41, 0x07


	//----- nvinfo : EIATTR_MAXREG_COUNT
	.align		4
.L_370:
        /*002c*/ 	.byte	0x03, 0x1b
        /*002e*/ 	.short	0x00ff


	//----- nvinfo : EIATTR_NUM_BARRIERS
	.align		4
        /*0030*/ 	.byte	0x02, 0x4c
        /*0032*/ 	.byte	0x01
	.zero		1


	//----- nvinfo : EIATTR_ANNOTATIONS
	.align		4
        /*0034*/ 	.byte	0x04, 0x55
        /*0036*/ 	.short	(.L_372 - .L_371)


	//   ....[0]....
.L_371:
        /* <DEDUP_REMOVED lines=138> */


	//----- nvinfo : EIATTR_MERCURY_ISA_VERSION
	.align		4
.L_372:
        /*08c0*/ 	.byte	0x03, 0x5f
        /*08c2*/ 	.short	0x0000


	//----- nvinfo : EIATTR_COOP_GROUP_MASK_REGIDS
	.align		4
        /*08c4*/ 	.byte	0x04, 0x29
        /*08c6*/ 	.short	(.L_374 - .L_373)


	//   ....[0]....
.L_373:
        /*08c8*/ 	.word	0xffffffff


	//   ....[1]....
        /*08cc*/ 	.word	0xffffffff


	//   ....[2]....
        /*08d0*/ 	.word	0xffffffff


	//   ....[3]....
        /*08d4*/ 	.word	0xffffffff


	//   ....[4]....
        /*08d8*/ 	.word	0xffffffff


	//   ....[5]....
        /*08dc*/ 	.word	0xffffffff


	//   ....[6]....
        /*08e0*/ 	.word	0xffffffff


	//   ....[7]....
        /*08e4*/ 	.word	0xffffffff


	//   ....[8]....
        /*08e8*/ 	.word	0xffffffff


	//   ....[9]....
        /*08ec*/ 	.word	0xffffffff


	//   ....[10]....
        /*08f0*/ 	.word	0xffffffff


	//   ....[11]....
        /*08f4*/ 	.word	0xffffffff


	//   ....[12]....
        /*08f8*/ 	.word	0xffffffff


	//   ....[13]....
        /*08fc*/ 	.word	0xffffffff


	//   ....[14]....
        /*0900*/ 	.word	0xffffffff


	//   ....[15]....
        /*0904*/ 	.word	0xffffffff


	//   ....[16]....
        /*0908*/ 	.word	0xffffffff


	//   ....[17]....
        /*090c*/ 	.word	0xffffffff


	//   ....[18]....
        /*0910*/ 	.word	0xffffffff


	//   ....[19]....
        /*0914*/ 	.word	0xffffffff


	//   ....[20]....
        /*0918*/ 	.word	0xffffffff


	//   ....[21]....
        /*091c*/ 	.word	0xffffffff


	//   ....[22]....
        /*0920*/ 	.word	0xffffffff


	//   ....[23]....
        /*0924*/ 	.word	0xffffffff


	//   ....[24]....
        /*0928*/ 	.word	0xffffffff


	//   ....[25]....
        /*092c*/ 	.word	0xffffffff


	//   ....[26]....
        /*0930*/ 	.word	0xffffffff


	//   ....[27]....
        /*0934*/ 	.word	0xffffffff


	//   ....[28]....
        /*0938*/ 	.word	0xffffffff


	//   ....[29]....
        /*093c*/ 	.word	0xffffffff


	//   ....[30]....
        /*0940*/ 	.word	0xffffffff


	//   ....[31]....
        /*0944*/ 	.word	0xffffffff


	//   ....[32]....
        /*0948*/ 	.word	0xffffffff


	//   ....[33]....
        /*094c*/ 	.word	0xffffffff


	//   ....[34]....
        /*0950*/ 	.word	0xffffffff


	//   ....[35]....
        /*0954*/ 	.word	0xffffffff


	//   ....[36]....
        /*0958*/ 	.word	0xffffffff


	//   ....[37]....
        /*095c*/ 	.word	0xffffffff


	//   ....[38]....
        /*0960*/ 	.word	0xffffffff


	//   ....[39]....
        /*0964*/ 	.word	0xffffffff


	//----- nvinfo : EIATTR_COOP_GROUP_INSTR_OFFSETS
	.align		4
.L_374:
        /*0968*/ 	.byte	0x04, 0x28
        /*096a*/ 	.short	(.L_376 - .L_375)


	//   ....[0]....
.L_375:
        /*096c*/ 	.word	0x00004670


	//   ....[1]....
        /*0970*/ 	.word	0x00004760


	//   ....[2]....
        /*0974*/ 	.word	0x00004830


	//   ....[3]....
        /*0978*/ 	.word	0x000049e0


	//   ....[4]....
        /*097c*/ 	.word	0x000061a0


	//   ....[5]....
        /*0980*/ 	.word	0x000062d0


	//   ....[6]....
        /*0984*/ 	.word	0x00006300


	//   ....[7]....
        /*0988*/ 	.word	0x00006440


	//   ....[8]....
        /*098c*/ 	.word	0x0000afc0


	//   ....[9]....
        /*0990*/ 	.word	0x0000b000


	//   ....[10]....
        /*0994*/ 	.word	0x0000b020


	//   ....[11]....
        /*0998*/ 	.word	0x0000b210


	//   ....[12]....
        /*099c*/ 	.word	0x0000bb80


	//   ....[13]....
        /*09a0*/ 	.word	0x0000bc10


	//   ....[14]....
        /*09a4*/ 	.word	0x0000bcf0


	//   ....[15]....
        /*09a8*/ 	.word	0x0000be10


	//   ....[16]....
        /*09ac*/ 	.word	0x00012d30


	//   ....[17]....
        /*09b0*/ 	.word	0x00012dc0


	//   ....[18]....
        /*09b4*/ 	.word	0x00012df0


	//   ....[19]....
        /*09b8*/ 	.word	0x00012e10


	//   ....[20]....
        /*09bc*/ 	.word	0x00013b80


	//   ....[21]....
        /*09c0*/ 	.word	0x00013d00


	//   ....[22]....
        /*09c4*/ 	.word	0x00013e10


	//   ....[23]....
        /*09c8*/ 	.word	0x00013f50


	//   ....[24]....
        /*09cc*/ 	.word	0x0001ab50


	//   ....[25]....
        /*09d0*/ 	.word	0x0001abd0


	//   ....[26]....
        /*09d4*/ 	.word	0x0001acb0


	//   ....[27]....
        /*09d8*/ 	.word	0x0001ada0


	//   ....[28]....
        /*09dc*/ 	.word	0x0001b070


	//   ....[29]....
        /*09e0*/ 	.word	0x0001b190


	//   ....[30]....
        /*09e4*/ 	.word	0x0001b290


	//   ....[31]....
        /*09e8*/ 	.word	0x0001b390


	//   ....[32]....
        /*09ec*/ 	.word	0x00020580


	//   ....[33]....
        /*09f0*/ 	.word	0x00020590


	//   ....[34]....
        /*09f4*/ 	.word	0x000205a0


	//   ....[35]....
        /*09f8*/ 	.word	0x000205b0


	//   ....[36]....
        /*09fc*/ 	.word	0x000205f0


	//   ....[37]....
        /*0a00*/ 	.word	0x00020610


	//   ....[38]....
        /*0a04*/ 	.word	0x00020630


	//   ....[39]....
        /*0a08*/ 	.word	0x00020650


	//----- nvinfo : EIATTR_EXIT_INSTR_OFFSETS
	.align		4
.L_376:
        /*0a0c*/ 	.byte	0x04, 0x1c
        /*0a0e*/ 	.short	(.L_378 - .L_377)


	//   ....[0]....
.L_377:
        /*0a10*/ 	.word	0x000004f0


	//   ....[1]....
        /*0a14*/ 	.word	0x00022140


	//   ....[2]....
        /*0a18*/ 	.word	0x00022200


	//   ....[3]....
        /*0a1c*/ 	.word	0x000231f0


	//   ....[4]....
        /*0a20*/ 	.word	0x00023270


	//----- nvinfo : EIATTR_CTAIDZ_USED
	.align		4
.L_378:
        /*0a24*/ 	.byte	0x01, 0x04
	.zero		2


	//----- nvinfo : EIATTR_CRS_STACK_SIZE
	.align		4
        /*0a28*/ 	.byte	0x04, 0x1e
        /*0a2a*/ 	.short	(.L_380 - .L_379)
.L_379:
        /*0a2c*/ 	.word	0x00000000
.L_380:


//--------------------- .nv.info._ZN5flash16flash_fwd_kernelI23Flash_fwd_kernel_traitsILi64ELi128ELi64ELi4ELb0ELb0EN7cutlass6half_tE19Flash_kernel_traitsILi64ELi128ELi64ELi4ES3_EELb0ELb1ELb0ELb1ELb0ELb0ELb1ELb0EEEvNS_16Flash_fwd_paramsE --------------------------
	.section	.nv.info._ZN5flash16flash_fwd_kernelI23Flash_fwd_kernel_traitsILi64ELi128ELi64ELi4ELb0ELb0EN7cutlass6half_tE19Flash_kernel_traitsILi64ELi128ELi64ELi4ES3_EELb0ELb1ELb0ELb1ELb0ELb0ELb1ELb0EEEvNS_16Flash_fwd_paramsE,"",@"SHT_CUDA_INFO"
	.sectionflags	@""
	.align	4


	//----- nvinfo : EIATTR_CUDA_API_VERSION
	.align		4
        /*0000*/ 	.byte	0x04, 0x37
        /*0002*/ 	.short	(.L_382 - .L_381)
.L_381:
        /*0004*/ 	.word	0x00000082


	//----- nvinfo : EIATTR_SW2861232_WAR
	.align		4
.L_382:
        /*0008*/ 	.byte	0x01, 0x35
	.zero		2


	//----- nvinfo : EIATTR_PARAM_CBANK
	.align		4
        /*000c*/ 	.byte	0x04, 0x0a
        /*000e*/ 	.short	(.L_384 - .L_383)
	.align		4
.L_383:
        /*0010*/ 	.word	index@(.nv.constant0._ZN5flash16flash_fwd_kernelI23Flash_fwd_kernel_traitsILi64ELi128ELi64ELi4ELb0ELb0EN7cutlass6half_tE19Flash_kernel_traitsILi64ELi128ELi64ELi4ES3_EELb0ELb1ELb0ELb1ELb0ELb0ELb1ELb0EEEvNS_16Flash_fwd_paramsE)
        /*0014*/ 	.short	0x0160
        /*0016*/ 	.short	0x01d0


	//----- nvinfo : EIATTR_CBANK_PARAM_SIZE
	.align		4
.L_384:
        /*0018*/ 	.byte	0x03, 0x19
        /*001a*/ 	.short	0x01d0


	//----- nvinfo : EIATTR_KPARAM_INFO
	.align		4
        /*001c*/ 	.byte	0x04, 0x17
        /*001e*/ 	.short	(.L_386 - .L_385)
.L_385:
        /*0020*/ 	.word	0x00000000
        /*0024*/ 	.short	0x0000
        /*0026*/ 	.short	0x0000
        /*0028*/ 	.byte	0x00, 0xf0, 0x41, 0x07


	//----- nvinfo : EIATTR_MAXREG_COUNT
	.align		4
.L_386:
        /*002c*/ 	.byte	0x03, 0x1b
        /*002e*/ 	.short	0x00ff


	//----- nvinfo : EIATTR_NUM_BARRIERS
	.align		4
        /*0030*/ 	.byte	0x02, 0x4c
        /*0032*/ 	.byte	0x01
	.zero		1


	//----- nvinfo : EIATTR_ANNOTATIONS
	.align		4
        /*0034*/ 	.byte	0x04, 0x55
        /*0036*/ 	.short	(.L_388 - .L_387)


	//   ....[0]....
.L_387:
        /* <DEDUP_REMOVED lines=14> */


	//----- nvinfo : EIATTR_MERCURY_ISA_VERSION
	.align		4
.L_388:
        /*0100*/ 	.byte	0x03, 0x5f
        /*0102*/ 	.short	0x0000


	//----- nvinfo : EIATTR_COOP_GROUP_MASK_REGIDS
	.align		4
        /*0104*/ 	.byte	0x04, 0x29
        /*0106*/ 	.short	(.L_390 - .L_389)


	//   ....[0]....
.L_389:
        /*0108*/ 	.word	0xffffffff


	//   ....[1]....
        /*010c*/ 	.word	0xffffffff


	//   ....[2]....
        /*0110*/ 	.word	0xffffffff


	//   ....[3]....
        /*0114*/ 	.word	0xffffffff


	//   ....[4]....
        /*0118*/ 	.word	0xffffffff


	//   ....[5]....
        /*011c*/ 	.word	0xffffffff


	//   ....[6]....
        /*0120*/ 	.word	0xffffffff


	//   ....[7]....
        /*0124*/ 	.word	0xffffffff


	//   ....[8]....
        /*0128*/ 	.word	0xffffffff


	//   ....[9]....
        /*012c*/ 	.word	0xffffffff


	//   ....[10]....
        /*0130*/ 	.word	0xffffffff


	//   ....[11]....
        /*0134*/ 	.word	0xffffffff


	//   ....[12]....
        /*0138*/ 	.word	0xffffffff


	//   ....[13]....
        /*013c*/ 	.word	0xffffffff


	//   ....[14]....
        /*0140*/ 	.word	0xffffffff


	//   ....[15]....
        /*0144*/ 	.word	0xffffffff


	//   ....[16]....
        /*0148*/ 	.word	0xffffffff


	//   ....[17]....
        /*014c*/ 	.word	0xffffffff


	//   ....[18]....
        /*0150*/ 	.word	0xffffffff


	//   ....[19]....
        /*0154*/ 	.word	0xffffffff


	//   ....[20]....
        /*0158*/ 	.word	0xffffffff


	//   ....[21]....
        /*015c*/ 	.word	0xffffffff


	//   ....[22]....
        /*0160*/ 	.word	0xffffffff


	//   ....[23]....
        /*0164*/ 	.word	0xffffffff


	//   ....[24]....
        /*0168*/ 	.word	0xffffffff


	//   ....[25]....
        /*016c*/ 	.word	0xffffffff


	//   ....[26]....
        /*0170*/ 	.word	0xffffffff


	//   ....[27]....
        /*0174*/ 	.word	0xffffffff


	//   ....[28]....
        /*0178*/ 	.word	0xffffffff


	//   ....[29]....
        /*017c*/ 	.word	0xffffffff


	//   ....[30]....
        /*0180*/ 	.word	0xffffffff


	//   ....[31]....
        /*0184*/ 	.word	0xffffffff


	//   ....[32]....
        /*0188*/ 	.word	0xffffffff


	//   ....[33]....
        /*018c*/ 	.word	0xffffffff


	//   ....[34]....
        /*0190*/ 	.word	0xffffffff


	//   ....[35]....
        /*0194*/ 	.word	0xffffffff


	//   ....[36]....
        /*0198*/ 	.word	0xffffffff


	//   ....[37]....
        /*019c*/ 	.word	0xffffffff


	//   ....[38]....
        /*01a0*/ 	.word	0xffffffff


	//   ....[39]....
        /*01a4*/ 	.word	0xffffffff


	//----- nvinfo : EIATTR_COOP_GROUP_INSTR_OFFSETS
	.align		4
.L_390:
        /*01a8*/ 	.byte	0x04, 0x28
        /*01aa*/ 	.short	(.L_392 - .L_391)


	//   ....[0]....
.L_391:
        /*01ac*/ 	.word	0x000046e0


	//   ....[1]....
        /*01b0*/ 	.word	0x00004780


	//   ....[2]....
        /*01b4*/ 	.word	0x000047d0


	//   ....[3]....
        /*01b8*/ 	.word	0x00004830


	//   ....[4]....
        /*01bc*/ 	.word	0x00004860


	//   ....[5]....
        /*01c0*/ 	.word	0x00004950


	//   ....[6]....
        /*01c4*/ 	.word	0x00004a90


	//   ....[7]....
        /*01c8*/ 	.word	0x00004b80


	//   ....[8]....
        /*01cc*/ 	.word	0x00008190


	//   ....[9]....
        /*01d0*/ 	.word	0x000081d0


	//   ....[10]....
        /*01d4*/ 	.word	0x00008260


	//   ....[11]....
        /*01d8*/ 	.word	0x00008270


	//   ....[12]....
        /*01dc*/ 	.word	0x000082a0


	//   ....[13]....
        /*01e0*/ 	.word	0x00008320


	//   ....[14]....
        /*01e4*/ 	.word	0x00008430


	//   ....[15]....
        /*01e8*/ 	.word	0x000084b0


	//   ....[16]....
        /*01ec*/ 	.word	0x0000c390


	//   ....[17]....
        /*01f0*/ 	.word	0x0000c3e0


	//   ....[18]....
        /*01f4*/ 	.word	0x0000c4b0


	//   ....[19]....
        /*01f8*/ 	.word	0x0000c4e0


	//   ....[20]....
        /*01fc*/ 	.word	0x0000c500


	//   ....[21]....
        /*0200*/ 	.word	0x0000c580


	//   ....[22]....
        /*0204*/ 	.word	0x0000c5b0


	//   ....[23]....
        /*0208*/ 	.word	0x0000c6c0


	//   ....[24]....
        /*020c*/ 	.word	0x0000fdd0


	//   ....[25]....
        /*0210*/ 	.word	0x0000fea0


	//   ....[26]....
        /*0214*/ 	.word	0x0000fef0


	//   ....[27]....
        /*0218*/ 	.word	0x0000ff20


	//   ....[28]....
        /*021c*/ 	.word	0x0000ff50


	//   ....[29]....
        /*0220*/ 	.word	0x0000ff70


	//   ....[30]....
        /*0224*/ 	.word	0x0000ffc0


	//   ....[31]....
        /*0228*/ 	.word	0x0000fff0


	//   ....[32]....
        /*022c*/ 	.word	0x000118c0


	//   ....[33]....
        /*0230*/ 	.word	0x00011900


	//   ....[34]....
        /*0234*/ 	.word	0x00011920


	//   ....[35]....
        /*0238*/ 	.word	0x00011930


	//   ....[36]....
        /*023c*/ 	.word	0x00011970


	//   ....[37]....
        /*0240*/ 	.word	0x00011990


	//   ....[38]....
        /*0244*/ 	.word	0x000119b0


	//   ....[39]....
        /*0248*/ 	.word	0x000119d0


	//----- nvinfo : EIATTR_EXIT_INSTR_OFFSETS
	.align		4
.L_392:
        /*024c*/ 	.byte	0x04, 0x1c
        /*024e*/ 	.short	(.L_394 - .L_393)


	//   ....[0]....
.L_393:
        /*0250*/ 	.word	0x000002e0


	//   ....[1]....
        /*0254*/ 	.word	0x000132a0


	//   ....[2]....
        /*0258*/ 	.word	0x00013360


	//   ....[3]....
        /*025c*/ 	.word	0x00014310


	//   ....[4]....
        /*0260*/ 	.word	0x00014390


	//----- nvinfo : EIATTR_CTAIDZ_USED
	.align		4
.L_394:
        /*0264*/ 	.byte	0x01, 0x04
	.zero		2


	//----- nvinfo : EIATTR_CRS_STACK_SIZE
	.align		4
        /*0268*/ 	.byte	0x04, 0x1e
        /*026a*/ 	.short	(.L_396 - .L_395)
.L_395:
        /*026c*/ 	.word	0x00000000
.L_396:


//--------------------- .nv.callgraph             --------------------------
	.section	.nv.callgraph,"",@"SHT_CUDA_CALLGRAPH"
	.align	4
	.sectionentsize	8
	.align		4
        /*0000*/ 	.word	0x00000000
	.align		4
        /*0004*/ 	.word	0xffffffff
	.align		4
        /*0008*/ 	.word	0x00000000
	.align		4
        /*000c*/ 	.word	0xfffffffe
	.align		4
        /*0010*/ 	.word	0x00000000
	.align		4
        /*0014*/ 	.word	0xfffffffd
	.align		4
        /*0018*/ 	.word	0x00000000
	.align		4
        /*001c*/ 	.word	0xfffffffc


//--------------------- .nv.rel.action            --------------------------
	.section	.nv.rel.action,"",@"SHT_CUDA_RELOCINFO"
	.align	8
	.sectionentsize	8
        /*0000*/ 	.byte	0x73, 0x00, 0x00, 0x00, 0x00, 0x00, 0x00, 0x00, 0x00, 0x00, 0x00, 0x11, 0x25, 0x00, 0x05, 0x36


//--------------------- .nv.constant4             --------------------------
	.section	.nv.constant4,"a",@progbits
	.align	8
	.align		8
.nv.constant4:
        /*0000*/ 	.dword	_ZN72_INTERNAL_aa5abc54_36_flash_fwd_hdim64_fp16_causal_sm80_cu_0106449f_28194cuda3std3__45__cpo5beginE
	.align		8
        /*0008*/ 	.dword	_ZN72_INTERNAL_aa5abc54_36_flash_fwd_hdim64_fp16_causal_sm80_cu_0106449f_28194cuda3std3__45__cpo3endE
	.align		8
        /*0010*/ 	.dword	_ZN72_INTERNAL_aa5abc54_36_flash_fwd_hdim64_fp16_causal_sm80_cu_0106449f_28194cuda3std3__45__cpo6cbeginE
	.align		8
        /*0018*/ 	.dword	_ZN72_INTERNAL_aa5abc54_36_flash_fwd_hdim64_fp16_causal_sm80_cu_0106449f_28194cuda3std3__45__cpo4cendE
	.align		8
        /*0020*/ 	.dword	_ZN72_INTERNAL_aa5abc54_36_flash_fwd_hdim64_fp16_causal_sm80_cu_0106449f_28194cuda3std3__474_GLOBAL__N__aa5abc54_36_flash_fwd_hdim64_fp16_causal_sm80_cu_0106449f_28196ignoreE
	.align		8
        /*0028*/ 	.dword	_ZN72_INTERNAL_aa5abc54_36_flash_fwd_hdim64_fp16_causal_sm80_cu_0106449f_28194cuda3std3__419piecewise_constructE
	.align		8
        /*0030*/ 	.dword	_ZN72_INTERNAL_aa5abc54_36_flash_fwd_hdim64_fp16_causal_sm80_cu_0106449f_28194cuda3std3__48in_placeE
	.align		8
        /*0038*/ 	.dword	_ZN72_INTERNAL_aa5abc54_36_flash_fwd_hdim64_fp16_causal_sm80_cu_0106449f_28194cuda3std6ranges3__45__cpo4swapE
	.align		8
        /*0040*/ 	.dword	_ZN72_INTERNAL_aa5abc54_36_flash_fwd_hdim64_fp16_causal_sm80_cu_0106449f_28194cuda3std6ranges3__45__cpo9iter_moveE
	.align		8
        /*0048*/ 	.dword	_ZN72_INTERNAL_aa5abc54_36_flash_fwd_hdim64_fp16_causal_sm80_cu_0106449f_28194cute7productE
	.align		8
        /*0050*/ 	.dword	_ZN72_INTERNAL_aa5abc54_36_flash_fwd_hdim64_fp16_causal_sm80_cu_0106449f_28194cute1_E


//--------------------- .nv.constant0._ZN5flash16flash_fwd_kernelI23Flash_fwd_kernel_traitsILi64ELi128ELi128ELi4ELb0ELb0EN7cutlass6half_tE19Flash_kernel_traitsILi64ELi128ELi128ELi4ES3_EELb0ELb1ELb0ELb0ELb1ELb1ELb0ELb0EEEvNS_16Flash_fwd_paramsE --------------------------
	.section	.nv.constant0._ZN5flash16flash_fwd_kernelI23Flash_fwd_kernel_traitsILi64ELi128ELi128ELi4ELb0ELb0EN7cutlass6half_tE19Flash_kernel_traitsILi64ELi128ELi128ELi4ES3_EELb0ELb1ELb0ELb0ELb1ELb1ELb0ELb0EEEvNS_16Flash_fwd_paramsE,"a",@progbits
	.sectionflags	@""
	.align	4
.nv.constant0._ZN5flash16flash_fwd_kernelI23Flash_fwd_kernel_traitsILi64ELi128ELi128ELi4ELb0ELb0EN7cutlass6half_tE19Flash_kernel_traitsILi64ELi128ELi128ELi4ES3_EELb0ELb1ELb0ELb0ELb1ELb1ELb0ELb0EEEvNS_16Flash_fwd_paramsE:
	.zero		816


//--------------------- .nv.constant0._ZN5flash16flash_fwd_kernelI23Flash_fwd_kernel_traitsILi64ELi128ELi128ELi4ELb0ELb0EN7cutlass6half_tE19Flash_kernel_traitsILi64ELi128ELi128ELi4ES3_EELb0ELb1ELb0ELb0ELb1ELb1ELb1ELb0EEEvNS_16Flash_fwd_paramsE --------------------------
	.section	.nv.constant0._ZN5flash16flash_fwd_kernelI23Flash_fwd_kernel_traitsILi64ELi128ELi128ELi4ELb0ELb0EN7cutlass6half_tE19Flash_kernel_traitsILi64ELi128ELi128ELi4ES3_EELb0ELb1ELb0ELb0ELb1ELb1ELb1ELb0EEEvNS_16Flash_fwd_paramsE,"a",@progbits
	.sectionflags	@""
	.align	4
.nv.constant0._ZN5flash16flash_fwd_kernelI23Flash_fwd_kernel_traitsILi64ELi128ELi128ELi4ELb0ELb0EN7cutlass6half_tE19Flash_kernel_traitsILi64ELi128ELi128ELi4ES3_EELb0ELb1ELb0ELb0ELb1ELb1ELb1ELb0EEEvNS_16Flash_fwd_paramsE:
	.zero		816


//--------------------- .nv.constant0._ZN5flash16flash_fwd_kernelI23Flash_fwd_kernel_traitsILi64ELi128ELi128ELi4ELb0ELb0EN7cutlass6half_tE19Flash_kernel_traitsILi64ELi128ELi128ELi4ES3_EELb0ELb1ELb0ELb0ELb0ELb1ELb0ELb0EEEvNS_16Flash_fwd_paramsE --------------------------
	.section	.nv.constant0._ZN5flash16flash_fwd_kernelI23Flash_fwd_kernel_traitsILi64ELi128ELi128ELi4ELb0ELb0EN7cutlass6half_tE19Flash_kernel_traitsILi64ELi128ELi128ELi4ES3_EELb0ELb1ELb0ELb0ELb0ELb1ELb0ELb0EEEvNS_16Flash_fwd_paramsE,"a",@progbits
	.sectionflags	@""
	.align	4
.nv.constant0._ZN5flash16flash_fwd_kernelI23Flash_fwd_kernel_traitsILi64ELi128ELi128ELi4ELb0ELb0EN7cutlass6half_tE19Flash_kernel_traitsILi64ELi128ELi128ELi4ES3_EELb0ELb1ELb0ELb0ELb0ELb1ELb0ELb0EEEvNS_16Flash_fwd_paramsE:
	.zero		816


//--------------------- .nv.constant0._ZN5flash16flash_fwd_kernelI23Flash_fwd_kernel_traitsILi64ELi128ELi128ELi4ELb0ELb0EN7cutlass6half_tE19Flash_kernel_traitsILi64ELi128ELi128ELi4ES3_EELb0ELb1ELb0ELb0ELb0ELb1ELb1ELb0EEEvNS_16Flash_fwd_paramsE --------------------------
	.section	.nv.constant0._ZN5flash16flash_fwd_kernelI23Flash_fwd_kernel_traitsILi64ELi128ELi128ELi4ELb0ELb0EN7cutlass6half_tE19Flash_kernel_traitsILi64ELi128ELi128ELi4ES3_EELb0ELb1ELb0ELb0ELb0ELb1ELb1ELb0EEEvNS_16Flash_fwd_paramsE,"a",@progbits
	.sectionflags	@""
	.align	4
.nv.constant0._ZN5flash16flash_fwd_kernelI23Flash_fwd_kernel_traitsILi64ELi128ELi128ELi4ELb0ELb0EN7cutlass6half_tE19Flash_kernel_traitsILi64ELi128ELi128ELi4ES3_EELb0ELb1ELb0ELb0ELb0ELb1ELb1ELb0EEEvNS_16Flash_fwd_paramsE:
	.zero		816


//--------------------- .nv.constant0._ZN5flash16flash_fwd_kernelI23Flash_fwd_kernel_traitsILi64ELi128ELi128ELi4ELb0ELb0EN7cutlass6half_tE19Flash_kernel_traitsILi64ELi128ELi128ELi4ES3_EELb0ELb1ELb0ELb0ELb0ELb0ELb0ELb0EEEvNS_16Flash_fwd_paramsE --------------------------
	.section	.nv.constant0._ZN5flash16flash_fwd_kernelI23Flash_fwd_kernel_traitsILi64ELi128ELi128ELi4ELb0ELb0EN7cutlass6half_tE19Flash_kernel_traitsILi64ELi128ELi128ELi4ES3_EELb0ELb1ELb0ELb0ELb0ELb0ELb0ELb0EEEvNS_16Flash_fwd_paramsE,"a",@progbits
	.sectionflags	@""
	.align	4
.nv.constant0._ZN5flash16flash_fwd_kernelI23Flash_fwd_kernel_traitsILi64ELi128ELi128ELi4ELb0ELb0EN7cutlass6half_tE19Flash_kernel_traitsILi64ELi128ELi128ELi4ES3_EELb0ELb1ELb0ELb0ELb0ELb0ELb0ELb0EEEvNS_16Flash_fwd_paramsE:
	.zero		816


//--------------------- .nv.constant0._ZN5flash16flash_fwd_kernelI23Flash_fwd_kernel_traitsILi64ELi128ELi128ELi4ELb0ELb0EN7cutlass6half_tE19Flash_kernel_traitsILi64ELi128ELi128ELi4ES3_EELb0ELb1ELb0ELb0ELb0ELb0ELb1ELb0EEEvNS_16Flash_fwd_paramsE --------------------------
	.section	.nv.constant0._ZN5flash16flash_fwd_kernelI23Flash_fwd_kernel_traitsILi64ELi128ELi128ELi4ELb0ELb0EN7cutlass6half_tE19Flash_kernel_traitsILi64ELi128ELi128ELi4ES3_EELb0ELb1ELb0ELb0ELb0ELb0ELb1ELb0EEEvNS_16Flash_fwd_paramsE,"a",@progbits
	.sectionflags	@""
	.align	4
.nv.constant0._ZN5flash16flash_fwd_kernelI23Flash_fwd_kernel_traitsILi64ELi128ELi128ELi4ELb0ELb0EN7cutlass6half_tE19Flash_kernel_traitsILi64ELi128ELi128ELi4ES3_EELb0ELb1ELb0ELb0ELb0ELb0ELb1ELb0EEEvNS_16Flash_fwd_paramsE:
	.zero		816


//--------------------- .nv.constant0._ZN5flash16flash_fwd_kernelI23Flash_fwd_kernel_traitsILi64ELi128ELi128ELi4ELb0ELb0EN7cutlass6half_tE19Flash_kernel_traitsILi64ELi128ELi128ELi4ES3_EELb0ELb1ELb0ELb1ELb0ELb0ELb0ELb0EEEvNS_16Flash_fwd_paramsE --------------------------
	.section	.nv.constant0._ZN5flash16flash_fwd_kernelI23Flash_fwd_kernel_traitsILi64ELi128ELi128ELi4ELb0ELb0EN7cutlass6half_tE19Flash_kernel_traitsILi64ELi128ELi128ELi4ES3_EELb0ELb1ELb0ELb1ELb0ELb0ELb0ELb0EEEvNS_16Flash_fwd_paramsE,"a",@progbits
	.sectionflags	@""
	.align	4
.nv.constant0._ZN5flash16flash_fwd_kernelI23Flash_fwd_kernel_traitsILi64ELi128ELi128ELi4ELb0ELb0EN7cutlass6half_tE19Flash_kernel_traitsILi64ELi128ELi128ELi4ES3_EELb0ELb1ELb0ELb1ELb0ELb0ELb0ELb0EEEvNS_16Flash_fwd_paramsE:
	.zero		816


//--------------------- .nv.constant0._ZN5flash16flash_fwd_kernelI23Flash_fwd_kernel_traitsILi64ELi128ELi128ELi4ELb0ELb0EN7cutlass6half_tE19Flash_kernel_traitsILi64ELi128ELi128ELi4ES3_EELb0ELb1ELb0ELb1ELb0ELb0ELb1ELb0EEEvNS_16Flash_fwd_paramsE --------------------------
	.section	.nv.constant0._ZN5flash16flash_fwd_kernelI23Flash_fwd_kernel_traitsILi64ELi128ELi128ELi4ELb0ELb0EN7cutlass6half_tE19Flash_kernel_traitsILi64ELi128ELi128ELi4ES3_EELb0ELb1ELb0ELb1ELb0ELb0ELb1ELb0EEEvNS_16Flash_fwd_paramsE,"a",@progbits
	.sectionflags	@""
	.align	4
.nv.constant0._ZN5flash16flash_fwd_kernelI23Flash_fwd_kernel_traitsILi64ELi128ELi128ELi4ELb0ELb0EN7cutlass6half_tE19Flash_kernel_traitsILi64ELi128ELi128ELi4ES3_EELb0ELb1ELb0ELb1ELb0ELb0ELb1ELb0EEEvNS_16Flash_fwd_paramsE:
	.zero		816


//--------------------- .nv.constant0._ZN5flash16flash_fwd_kernelI23Flash_fwd_kernel_traitsILi64ELi128ELi64ELi4ELb0ELb0EN7cutlass6half_tE19Flash_kernel_traitsILi64ELi128ELi64ELi4ES3_EELb1ELb1ELb0ELb0ELb0ELb0ELb0ELb0EEEvNS_16Flash_fwd_paramsE --------------------------
	.section	.nv.constant0._ZN5flash16flash_fwd_kernelI23Flash_fwd_kernel_traitsILi64ELi128ELi64ELi4ELb0ELb0EN7cutlass6half_tE19Flash_kernel_traitsILi64ELi128ELi64ELi4ES3_EELb1ELb1ELb0ELb0ELb0ELb0ELb0ELb0EEEvNS_16Flash_fwd_paramsE,"a",@progbits
	.sectionflags	@""
	.align	4
.nv.constant0._ZN5flash16flash_fwd_kernelI23Flash_fwd_kernel_traitsILi64ELi128ELi64ELi4ELb0ELb0EN7cutlass6half_tE19Flash_kernel_traitsILi64ELi128ELi64ELi4ES3_EELb1ELb1ELb0ELb0ELb0ELb0ELb0ELb0EEEvNS_16Flash_fwd_paramsE:
	.zero		816


//--------------------- .nv.constant0._ZN5flash16flash_fwd_kernelI23Flash_fwd_kernel_traitsILi64ELi128ELi64ELi4ELb0ELb0EN7cutlass6half_tE19Flash_kernel_traitsILi64ELi128ELi64ELi4ES3_EELb1ELb1ELb0ELb0ELb1ELb1ELb0ELb0EEEvNS_16Flash_fwd_paramsE --------------------------
	.section	.nv.constant0._ZN5flash16flash_fwd_kernelI23Flash_fwd_kernel_traitsILi64ELi128ELi64ELi4ELb0ELb0EN7cutlass6half_tE19Flash_kernel_traitsILi64ELi128ELi64ELi4ES3_EELb1ELb1ELb0ELb0ELb1ELb1ELb0ELb0EEEvNS_16Flash_fwd_paramsE,"a",@progbits
	.sectionflags	@""
	.align	4
.nv.constant0._ZN5flash16flash_fwd_kernelI23Flash_fwd_kernel_traitsILi64ELi128ELi64ELi4ELb0ELb0EN7cutlass6half_tE19Flash_kernel_traitsILi64ELi128ELi64ELi4ES3_EELb1ELb1ELb0ELb0ELb1ELb1ELb0ELb0EEEvNS_16Flash_fwd_paramsE:
	.zero		816


//--------------------- .nv.constant0._ZN5flash16flash_fwd_kernelI23Flash_fwd_kernel_traitsILi64ELi128ELi64ELi4ELb0ELb0EN7cutlass6half_tE19Flash_kernel_traitsILi64ELi128ELi64ELi4ES3_EELb0ELb1ELb0ELb0ELb1ELb1ELb1ELb0EEEvNS_16Flash_fwd_paramsE --------------------------
	.section	.nv.constant0._ZN5flash16flash_fwd_kernelI23Flash_fwd_kernel_traitsILi64ELi128ELi64ELi4ELb0ELb0EN7cutlass6half_tE19Flash_kernel_traitsILi64ELi128ELi64ELi4ES3_EELb0ELb1ELb0ELb0ELb1ELb1ELb1ELb0EEEvNS_16Flash_fwd_paramsE,"a",@progbits
	.sectionflags	@""
	.align	4
.nv.constant0._ZN5flash16flash_fwd_kernelI23Flash_fwd_kernel_traitsILi64ELi128ELi64ELi4ELb0ELb0EN7cutlass6half_tE19Flash_kernel_traitsILi64ELi128ELi64ELi4ES3_EELb0ELb1ELb0ELb0ELb1ELb1ELb1ELb0EEEvNS_16Flash_fwd_paramsE:
	.zero		816


//--------------------- .nv.constant0._ZN5flash16flash_fwd_kernelI23Flash_fwd_kernel_traitsILi64ELi128ELi64ELi4ELb0ELb0EN7cutlass6half_tE19Flash_kernel_traitsILi64ELi128ELi64ELi4ES3_EELb1ELb1ELb0ELb0ELb0ELb1ELb0ELb0EEEvNS_16Flash_fwd_paramsE --------------------------
	.section	.nv.constant0._ZN5flash16flash_fwd_kernelI23Flash_fwd_kernel_traitsILi64ELi128ELi64ELi4ELb0ELb0EN7cutlass6half_tE19Flash_kernel_traitsILi64ELi128ELi64ELi4ES3_EELb1ELb1ELb0ELb0ELb0ELb1ELb0ELb0EEEvNS_16Flash_fwd_paramsE,"a",@progbits
	.sectionflags	@""
	.align	4
.nv.constant0._ZN5flash16flash_fwd_kernelI23Flash_fwd_kernel_traitsILi64ELi128ELi64ELi4ELb0ELb0EN7cutlass6half_tE19Flash_kernel_traitsILi64ELi128ELi64ELi4ES3_EELb1ELb1ELb0ELb0ELb0ELb1ELb0ELb0EEEvNS_16Flash_fwd_paramsE:
	.zero		816


//--------------------- .nv.constant0._ZN5flash16flash_fwd_kernelI23Flash_fwd_kernel_traitsILi64ELi128ELi64ELi4ELb0ELb0EN7cutlass6half_tE19Flash_kernel_traitsILi64ELi128ELi64ELi4ES3_EELb0ELb1ELb0ELb0ELb0ELb1ELb1ELb0EEEvNS_16Flash_fwd_paramsE --------------------------
	.section	.nv.constant0._ZN5flash16flash_fwd_kernelI23Flash_fwd_kernel_traitsILi64ELi128ELi64ELi4ELb0ELb0EN7cutlass6half_tE19Flash_kernel_traitsILi64ELi128ELi64ELi4ES3_EELb0ELb1ELb0ELb0ELb0ELb1ELb1ELb0EEEvNS_16Flash_fwd_paramsE,"a",@progbits
	.sectionflags	@""
	.align	4
.nv.constant0._ZN5flash16flash_fwd_kernelI23Flash_fwd_kernel_traitsILi64ELi128ELi64ELi4ELb0ELb0EN7cutlass6half_tE19Flash_kernel_traitsILi64ELi128ELi64ELi4ES3_EELb0ELb1ELb0ELb0ELb0ELb1ELb1ELb0EEEvNS_16Flash_fwd_paramsE:
	.zero		816


//--------------------- .nv.constant0._ZN5flash16flash_fwd_kernelI23Flash_fwd_kernel_traitsILi64ELi128ELi64ELi4ELb0ELb0EN7cutlass6half_tE19Flash_kernel_traitsILi64ELi128ELi64ELi4ES3_EELb1ELb1ELb0ELb1ELb0ELb0ELb0ELb0EEEvNS_16Flash_fwd_paramsE --------------------------
	.section	.nv.constant0._ZN5flash16flash_fwd_kernelI23Flash_fwd_kernel_traitsILi64ELi128ELi64ELi4ELb0ELb0EN7cutlass6half_tE19Flash_kernel_traitsILi64ELi128ELi64ELi4ES3_EELb1ELb1ELb0ELb1ELb0ELb0ELb0ELb0EEEvNS_16Flash_fwd_paramsE,"a",@progbits
	.sectionflags	@""
	.align	4
.nv.constant0._ZN5flash16flash_fwd_kernelI23Flash_fwd_kernel_traitsILi64ELi128ELi64ELi4ELb0ELb0EN7cutlass6half_tE19Flash_kernel_traitsILi64ELi128ELi64ELi4ES3_EELb1ELb1ELb0ELb1ELb0ELb0ELb0ELb0EEEvNS_16Flash_fwd_paramsE:
	.zero		816


//--------------------- .nv.constant0._ZN5flash16flash_fwd_kernelI23Flash_fwd_kernel_traitsILi64ELi128ELi64ELi4ELb0ELb0EN7cutlass6half_tE19Flash_kernel_traitsILi64ELi128ELi64ELi4ES3_EELb1ELb1ELb0ELb0ELb0ELb0ELb0ELb1EEEvNS_16Flash_fwd_paramsE --------------------------
	.section	.nv.constant0._ZN5flash16flash_fwd_kernelI23Flash_fwd_kernel_traitsILi64ELi128ELi64ELi4ELb0ELb0EN7cutlass6half_tE19Flash_kernel_traitsILi64ELi128ELi64ELi4ES3_EELb1ELb1ELb0ELb0ELb0ELb0ELb0ELb1EEEvNS_16Flash_fwd_paramsE,"a",@progbits
	.sectionflags	@""
	.align	4
.nv.constant0._ZN5flash16flash_fwd_kernelI23Flash_fwd_kernel_traitsILi64ELi128ELi64ELi4ELb0ELb0EN7cutlass6half_tE19Flash_kernel_traitsILi64ELi128ELi64ELi4ES3_EELb1ELb1ELb0ELb0ELb0ELb0ELb0ELb1EEEvNS_16Flash_fwd_paramsE:
	.zero		816


//--------------------- .nv.constant0._ZN5flash16flash_fwd_kernelI23Flash_fwd_kernel_traitsILi64ELi128ELi64ELi4ELb0ELb0EN7cutlass6half_tE19Flash_kernel_traitsILi64ELi128ELi64ELi4ES3_EELb0ELb1ELb0ELb0ELb0ELb0ELb1ELb0EEEvNS_16Flash_fwd_paramsE --------------------------
	.section	.nv.constant0._ZN5flash16flash_fwd_kernelI23Flash_fwd_kernel_traitsILi64ELi128ELi64ELi4ELb0ELb0EN7cutlass6half_tE19Flash_kernel_traitsILi64ELi128ELi64ELi4ES3_EELb0ELb1ELb0ELb0ELb0ELb0ELb1ELb0EEEvNS_16Flash_fwd_paramsE,"a",@progbits
	.sectionflags	@""
	.align	4
.nv.constant0._ZN5flash16flash_fwd_kernelI23Flash_fwd_kernel_traitsILi64ELi128ELi64ELi4ELb0ELb0EN7cutlass6half_tE19Flash_kernel_traitsILi64ELi128ELi64ELi4ES3_EELb0ELb1ELb0ELb0ELb0ELb0ELb1ELb0EEEvNS_16Flash_fwd_paramsE:
	.zero		816


//--------------------- .nv.constant0._ZN5flash16flash_fwd_kernelI23Flash_fwd_kernel_traitsILi64ELi128ELi64ELi4ELb0ELb0EN7cutlass6half_tE19Flash_kernel_traitsILi64ELi128ELi64ELi4ES3_EELb1ELb1ELb0ELb1ELb0ELb0ELb0ELb1EEEvNS_16Flash_fwd_paramsE --------------------------
	.section	.nv.constant0._ZN5flash16flash_fwd_kernelI23Flash_fwd_kernel_traitsILi64ELi128ELi64ELi4ELb0ELb0EN7cutlass6half_tE19Flash_kernel_traitsILi64ELi128ELi64ELi4ES3_EELb1ELb1ELb0ELb1ELb0ELb0ELb0ELb1EEEvNS_16Flash_fwd_paramsE,"a",@progbits
	.sectionflags	@""
	.align	4
.nv.constant0._ZN5flash16flash_fwd_kernelI23Flash_fwd_kernel_traitsILi64ELi128ELi64ELi4ELb0ELb0EN7cutlass6half_tE19Flash_kernel_traitsILi64ELi128ELi64ELi4ES3_EELb1ELb1ELb0ELb1ELb0ELb0ELb0ELb1EEEvNS_16Flash_fwd_paramsE:
	.zero		816


//--------------------- .nv.constant0._ZN5flash16flash_fwd_kernelI23Flash_fwd_kernel_traitsILi64ELi128ELi64ELi4ELb0ELb0EN7cutlass6half_tE19Flash_kernel_traitsILi64ELi128ELi64ELi4ES3_EELb0ELb1ELb0ELb1ELb0ELb0ELb1ELb0EEEvNS_16Flash_fwd_paramsE --------------------------
	.section	.nv.constant0._ZN5flash16flash_fwd_kernelI23Flash_fwd_kernel_traitsILi64ELi128ELi64ELi4ELb0ELb0EN7cutlass6half_tE19Flash_kernel_traitsILi64ELi128ELi64ELi4ES3_EELb0ELb1ELb0ELb1ELb0ELb0ELb1ELb0EEEvNS_16Flash_fwd_paramsE,"a",@progbits
	.sectionflags	@""
	.align	4
.nv.constant0._ZN5flash16flash_fwd_kernelI23Flash_fwd_kernel_traitsILi64ELi128ELi64ELi4ELb0ELb0EN7cutlass6half_tE19Flash_kernel_traitsILi64ELi128ELi64ELi4ES3_EELb0ELb1ELb0ELb1ELb0ELb0ELb1ELb0EEEvNS_16Flash_fwd_paramsE:
	.zero		816


//--------------------- .text._ZN5flash16flash_fwd_kernelI23Flash_fwd_kernel_traitsILi64ELi128ELi128ELi4ELb0ELb0EN7cutlass6half_tE19Flash_kernel_traitsILi64ELi128ELi128ELi4ES3_EELb0ELb1ELb0ELb0ELb1ELb1ELb0ELb0EEEvNS_16Flash_fwd_paramsE --------------------------
	.section	.text._ZN5flash16flash_fwd_kernelI23Flash_fwd_kernel_traitsILi64ELi128ELi128ELi4ELb0ELb0EN7cutlass6half_tE19Flash_kernel_traitsILi64ELi128ELi128ELi4ES3_EELb0ELb1ELb0ELb0ELb1ELb1ELb0ELb0EEEvNS_16Flash_fwd_paramsE,"ax",@progbits
	.sectioninfo	@"SHI_REGISTERS=255"
	.align	128
        .global         _ZN5flash16flash_fwd_kernelI23Flash_fwd_kernel_traitsILi64ELi128ELi128ELi4ELb0ELb0EN7cutlass6half_tE19Flash_kernel_traitsILi64ELi128ELi128ELi4ES3_EELb0ELb1ELb0ELb0ELb1ELb1ELb0ELb0EEEvNS_16Flash_fwd_paramsE
        .type           _ZN5flash16flash_fwd_kernelI23Flash_fwd_kernel_traitsILi64ELi128ELi128ELi4ELb0ELb0EN7cutlass6half_tE19Flash_kernel_traitsILi64ELi128ELi128ELi4ES3_EELb0ELb1ELb0ELb0ELb1ELb1ELb0ELb0EEEvNS_16Flash_fwd_paramsE,@function
        .size           _ZN5flash16flash_fwd_kernelI23Flash_fwd_kernel_traitsILi64ELi128ELi128ELi4ELb0ELb0EN7cutlass6half_tE19Flash_kernel_traitsILi64ELi128ELi128ELi4ES3_EELb0ELb1ELb0ELb0ELb1ELb1ELb0ELb0EEEvNS_16Flash_fwd_paramsE,(.L_x_1130 - _ZN5flash16flash_fwd_kernelI23Flash_fwd_kernel_traitsILi64ELi128ELi128ELi4ELb0ELb0EN7cutlass6half_tE19Flash_kernel_traitsILi64ELi128ELi128ELi4ES3_EELb0ELb1ELb0ELb0ELb1ELb1ELb0ELb0EEEvNS_16Flash_fwd_paramsE)
        .other          _ZN5flash16flash_fwd_kernelI23Flash_fwd_kernel_traitsILi64ELi128ELi128ELi4ELb0ELb0EN7cutlass6half_tE19Flash_kernel_traitsILi64ELi128ELi128ELi4ES3_EELb0ELb1ELb0ELb0ELb1ELb1ELb0ELb0EEEvNS_16Flash_fwd_paramsE,@"STO_CUDA_ENTRY STV_DEFAULT"
_ZN5flash16flash_fwd_kernelI23Flash_fwd_kernel_traitsILi64ELi128ELi128ELi4ELb0ELb0EN7cutlass6half_tE19Flash_kernel_traitsILi64ELi128ELi128ELi4ES3_EELb0ELb1ELb0ELb0ELb1ELb1ELb0ELb0EEEvNS_16Flash_fwd_paramsE:
.text._ZN5flash16flash_fwd_kernelI23Flash_fwd_kernel_traitsILi64ELi128ELi128ELi4ELb0ELb0EN7cutlass6half_tE19Flash_kernel_traitsILi64ELi128ELi128ELi4ES3_EELb0ELb1ELb0ELb0ELb1ELb1ELb0ELb0EEEvNS_16Flash_fwd_paramsE:
[----:B------:R-:W-:Y:S02]  /*0000*/  MOV R1, c[0x0][0x28] ;  /* 0x00000a0000017a02 */ /* 0x000fe40000000f00 */
[----:B------:R-:W1:Y:S01]  /*0010*/  S2R R22, SR_CTAID.Y ;  /* 0x0000000000167919 */ /* 0x000e620000002600 */
[----:B------:R-:W-:Y:S01]  /*0020*/  ISETP.NE.U32.AND P2, PT, RZ, c[0x0][0x258], PT ;  /* 0x00009600ff007a0c */ /* 0x000fe20003f45070 */
[----:B------:R-:W-:Y:S01]  /*0030*/  IMAD.MOV.U32 R6, RZ, RZ, RZ ;  /* 0x000000ffff067224 */ /* 0x000fe200078e00ff */
[----:B------:R-:W-:Y:S01]  /*0040*/  ISETP.NE.U32.AND P0, PT, RZ, c[0x0][0x250], PT ;  /* 0x00009400ff007a0c */ /* 0x000fe20003f05070 */
[----:B------:R-:W-:Y:S01]  /*0050*/  ULDC.64 UR8, c[0x0][0x118] ;  /* 0x0000460000087ab9 */ /* 0x000fe20000000a00 */
[----:B------:R-:W-:Y:S02]  /*0060*/  ISETP.NE.AND.EX P2, PT, RZ, c[0x0][0x25c], PT, P2 ;  /* 0x00009700ff007a0c */ /* 0x000fe40003f45320 */
[----:B------:R-:W-:Y:S02]  /*0070*/  ISETP.NE.AND.EX P0, PT, RZ, c[0x0][0x254], PT, P0 ;  /* 0x00009500ff007a0c */ /* 0x000fe40003f05300 */
[----:B------:R-:W-:-:S09]  /*0080*/  IADD3 R1, R1, -0xd8, RZ ;  /* 0xffffff2801017810 */ /* 0x000fd20007ffe0ff */
[----:B------:R-:W-:Y:S02]  /*0090*/  @P2 IMAD.MOV.U32 R2, RZ, RZ, 0x4 ;  /* 0x00000004ff022424 */ /* 0x000fe400078e00ff */
[----:B------:R-:W-:Y:S02]  /*00a0*/  @P0 IMAD.MOV.U32 R0, RZ, RZ, 0x4 ;  /* 0x00000004ff000424 */ /* 0x000fe400078e00ff */
[----:B-1----:R-:W-:-:S04]  /*00b0*/  @P2 IMAD.WIDE R2, R22, R2, c[0x0][0x258] ;  /* 0x0000960016022625 */ /* 0x002fc800078e0202 */
[----:B------:R-:W-:Y:S02]  /*00c0*/  @P0 IMAD.WIDE R4, R22, R0, c[0x0][0x250] ;  /* 0x0000940016040625 */ /* 0x000fe400078e0200 */
[----:B------:R-:W2:Y:S04]  /*00d0*/  @P2 LDG.E R2, [R2.64] ;  /* 0x0000000802022981 */ /* 0x000ea8000c1e1900 */
[----:B------:R-:W2:Y:S04]  /*00e0*/  @P0 LDG.E R6, [R4.64] ;  /* 0x0000000804060981 */ /* 0x000ea8000c1e1900 */
[----:B------:R-:W1:Y:S01]  /*00f0*/  S2R R14, SR_CTAID.X ;  /* 0x00000000000e7919 */ /* 0x000e620000002500 */
[----:B------:R-:W-:-:S04]  /*0100*/  @!P2 ISETP.NE.U32.AND P1, PT, RZ, c[0x0][0x268], PT ;  /* 0x00009a00ff00aa0c */ /* 0x000fc80003f25070 */
[----:B------:R-:W-:Y:S01]  /*0110*/  @!P2 ISETP.NE.AND.EX P1, PT, RZ, c[0x0][0x26c], PT, P1 ;  /* 0x00009b00ff00aa0c */ /* 0x000fe20003f25310 */
[----:B-1----:R-:W-:-:S05]  /*0120*/  IMAD.SHL.U32 R7, R14, 0x80, RZ ;  /* 0x000000800e077824 */ /* 0x002fca00078e00ff */
[----:B------:R-:W-:Y:S02]  /*0130*/  ISETP.GE.AND P0, PT, R7, c[0x0][0x214], PT ;  /* 0x0000850007007a0c */ /* 0x000fe40003f06270 */
[----:B------:R-:W-:Y:S01]  /*0140*/  @!P2 SEL R0, RZ, c[0x0][0x21c], !P1 ;  /* 0x00008700ff00aa07 */ /* 0x000fe20004800000 */
[----:B--2---:R-:W-:-:S03]  /*0150*/  @P2 IMAD.IADD R81, R2, 0x1, -R6 ;  /* 0x0000000102512824 */ /* 0x004fc600078e0a06 */
[----:B------:R-:W-:-:S07]  /*0160*/  @!P2 IADD3 R81, R0, c[0x0][0x218], -R6 ;  /* 0x000086000051aa10 */ /* 0x000fce0007ffe806 */
[----:B------:R-:W-:Y:S05]  /*0170*/  @P0 EXIT ;  /* 0x000000000000094d */ /* 0x000fea0003800000 */
[----:B------:R-:W-:Y:S01]  /*0180*/  IADD3 R0, R7, 0xff, RZ ;  /* 0x000000ff07007810 */ /* 0x000fe20007ffe0ff */
[----:B------:R-:W1:Y:S01]  /*0190*/  S2R R23, SR_CTAID.Z ;  /* 0x0000000000177919 */ /* 0x000e620000002700 */
[C---:B------:R-:W-:Y:S02]  /*01a0*/  IADD3 R2, R81.reuse, 0x7f, RZ ;  /* 0x0000007f51027810 */ /* 0x040fe40007ffe0ff */
[----:B------:R-:W-:Y:S01]  /*01b0*/  IADD3 R0, R81, -c[0x0][0x214], R0 ;  /* 0x8000850051007a10 */ /* 0x000fe20007ffe000 */
[----:B------:R-:W2:Y:S03]  /*01c0*/  S2R R24, SR_TID.X ;  /* 0x0000000000187919 */ /* 0x000ea60000002100 */
[----:B------:R-:W-:Y:S02]  /*01d0*/  IADD3 R3, R0, c[0x0][0x2e8], RZ ;  /* 0x0000ba0000037a10 */ /* 0x000fe40007ffe0ff */
[----:B------:R-:W-:-:S02]  /*01e0*/  SHF.R.S32.HI R0, RZ, 0x1f, R2 ;  /* 0x0000001fff007819 */ /* 0x000fc40000011402 */
[----:B------:R-:W-:Y:S02]  /*01f0*/  SHF.R.S32.HI R4, RZ, 0x1f, R3 ;  /* 0x0000001fff047819 */ /* 0x000fe40000011403 */
[----:B------:R-:W-:Y:S02]  /*0200*/  LEA.HI R0, R0, R2, RZ, 0x7 ;  /* 0x0000000200007211 */ /* 0x000fe400078f38ff */
[----:B------:R-:W-:Y:S02]  /*0210*/  LEA.HI R2, R4, R3, RZ, 0x7 ;  /* 0x0000000304027211 */ /* 0x000fe400078f38ff */
[----:B------:R-:W-:Y:S02]  /*0220*/  SHF.R.S32.HI R0, RZ, 0x7, R0 ;  /* 0x00000007ff007819 */ /* 0x000fe40000011400 */
[----:B------:R-:W-:-:S04]  /*0230*/  SHF.R.S32.HI R2, RZ, 0x7, R2 ;  /* 0x00000007ff027819 */ /* 0x000fc80000011402 */
[----:B------:R-:W-:-:S04]  /*0240*/  IMNMX R224, R0, R2, PT ;  /* 0x0000000200e07217 */ /* 0x000fc80003800200 */
[----:B------:R-:W-:Y:S01]  /*0250*/  ISETP.GE.AND P0, PT, R224, 0x1, PT ;  /* 0x00000001e000780c */ /* 0x000fe20003f06270 */
[----:B------:R3:W-:-:S12]  /*0260*/  STL [R1+0x24], R224 ;  /* 0x000024e001007387 */ /* 0x0007d80000100800 */
[----:B------:R-:W-:Y:S05]  /*0270*/  @!P0 BRA `(.L_x_0) ;  /* 0x0000d0d000008947 */ /* 0x000fea0003800000 */
[----:B-12---:R-:W-:Y:S01]  /*0280*/  IABS R0, c[0x0][0x1c8] ;  /* 0x0000720000007a13 */ /* 0x006fe20000000000 */
[----:B------:R-:W-:Y:S01]  /*0290*/  ULDC.64 UR4, c[0x0][0x190] ;  /* 0x0000640000047ab9 */ /* 0x000fe20000000a00 */
[----:B------:R-:W-:Y:S01]  /*02a0*/  SHF.R.S32.HI R19, RZ, 0x1f, R24 ;  /* 0x0000001fff137819 */ /* 0x000fe20000011418 */
[----:B------:R-:W-:Y:S01]  /*02b0*/  USHF.L.U32 UR7, UR4, 0x5, URZ ;  /* 0x0000000504077899 */ /* 0x000fe2000800063f */
[----:B------:R-:W-:Y:S01]  /*02c0*/  SHF.R.S32.HI R21, RZ, 0x1f, R22 ;  /* 0x0000001fff157819 */ /* 0x000fe20000011416 */
[----:B------:R-:W-:Y:S01]  /*02d0*/  IMAD.MOV.U32 R15, RZ, RZ, R0 ;  /* 0x000000ffff0f7224 */ /* 0x000fe200078e0000 */
[----:B------:R-:W-:Y:S01]  /*02e0*/  LOP3.LUT R0, R23, c[0x0][0x1c8], RZ, 0x3c, !PT ;  /* 0x0000720017007a12 */ /* 0x000fe200078e3cff */
[----:B------:R-:W-:Y:S01]  /*02f0*/  UMOV UR6, 0x5 ;  /* 0x0000000500067882 */ /* 0x000fe20000000000 */
[CC--:B------:R-:W-:Y:S01]  /*0300*/  LEA.HI R18, R19.reuse, R24.reuse, RZ, 0x3 ;  /* 0x0000001813127211 */ /* 0x0c0fe200078f18ff */
[----:B------:R-:W1:Y:S01]  /*0310*/  I2F.RP R4, R15 ;  /* 0x0000000f00047306 */ /* 0x000e620000209400 */
[----:B------:R-:W-:Y:S01]  /*0320*/  ISETP.GE.AND P1, PT, R0, RZ, PT ;  /* 0x000000ff0000720c */ /* 0x000fe20003f26270 */
[----:B------:R-:W-:Y:S01]  /*0330*/  USHF.L.U64.HI UR13, UR4, UR6, UR5 ;  /* 0x00000006040d7299 */ /* 0x000fe20008010205 */
[----:B------:R-:W-:Y:S01]  /*0340*/  LOP3.LUT R0, R18, 0xfffffff8, RZ, 0xc0, !PT ;  /* 0xfffffff812007812 */ /* 0x000fe200078ec0ff */
[----:B------:R-:W-:Y:S01]  /*0350*/  UMOV UR10, 0x7 ;  /* 0x00000007000a7882 */ /* 0x000fe20000000000 */
[----:B------:R-:W-:Y:S01]  /*0360*/  SHF.R.S32.HI R2, RZ, 0x3, R18 ;  /* 0x00000003ff027819 */ /* 0x000fe20000011412 */
[----:B------:R-:W-:Y:S01]  /*0370*/  ULDC.64 UR4, c[0x0][0x198] ;  /* 0x0000660000047ab9 */ /* 0x000fe20000000a00 */
[----:B------:R-:W-:Y:S01]  /*0380*/  LEA.HI R8, R19, R24, RZ, 0x4 ;  /* 0x0000001813087211 */ /* 0x000fe200078f20ff */
[----:B------:R-:W-:Y:S01]  /*0390*/  IMAD.IADD R80, R24, 0x1, -R0 ;  /* 0x0000000118507824 */ /* 0x000fe200078e0a00 */
[----:B------:R-:W-:Y:S01]  /*03a0*/  SHF.R.S32.HI R3, RZ, 0x1f, R2 ;  /* 0x0000001fff037819 */ /* 0x000fe20000011402 */
[----:B------:R-:W-:Y:S01]  /*03b0*/  IMAD.SHL.U32 R0, R2, 0x40, RZ ;  /* 0x0000004002007824 */ /* 0x000fe200078e00ff */
[----:B------:R-:W-:Y:S01]  /*03c0*/  SHF.R.S32.HI R11, RZ, 0x4, R8 ;  /* 0x00000004ff0b7819 */ /* 0x000fe20000011408 */
[----:B------:R-:W-:Y:S01]  /*03d0*/  IMAD.SHL.U32 R30, R80, 0x8, RZ ;  /* 0x00000008501e7824 */ /* 0x000fe200078e00ff */
[----:B------:R-:W-:Y:S01]  /*03e0*/  IADD3 R7, P0, R2, R6, RZ ;  /* 0x0000000602077210 */ /* 0x000fe20007f1e0ff */
[----:B------:R-:W-:Y:S01]  /*03f0*/  IMAD.WIDE R28, R14, 0x80, R2 ;  /* 0x000000800e1c7825 */ /* 0x000fe200078e0202 */
[----:B------:R-:W-:Y:S01]  /*0400*/  LEA.HI R10, R8, R11, RZ, 0x1 ;  /* 0x0000000b080a7211 */ /* 0x000fe200078f08ff */
[----:B-1----:R-:W1:Y:S01]  /*0410*/  MUFU.RCP R4, R4 ;  /* 0x0000000400047308 */ /* 0x002e620000001000 */
[----:B------:R-:W-:Y:S01]  /*0420*/  LOP3.LUT R0, R0, 0x1c0, RZ, 0xc0, !PT ;  /* 0x000001c000007812 */ /* 0x000fe200078ec0ff */
[----:B------:R-:W-:Y:S01]  /*0430*/  USHF.L.U64.HI UR10, UR4, UR10, UR5 ;  /* 0x0000000a040a7299 */ /* 0x000fe20008010205 */
[----:B------:R-:W-:Y:S01]  /*0440*/  LEA.HI.X.SX32 R9, R6, R3, 0x1, P0 ;  /* 0x0000000306097211 */ /* 0x000fe200000f0eff */
[----:B------:R2:W-:Y:S01]  /*0450*/  STL.64 [R1+0x70], R28 ;  /* 0x0000701c01007387 */ /* 0x0005e20000100a00 */
[----:B------:R-:W-:Y:S01]  /*0460*/  LOP3.LUT R6, R10, 0xfffffffe, RZ, 0xc0, !PT ;  /* 0xfffffffe0a067812 */ /* 0x000fe200078ec0ff */
[----:B------:R-:W-:Y:S01]  /*0470*/  USHF.L.U32 UR11, UR4, 0x7, URZ ;  /* 0x00000007040b7899 */ /* 0x000fe2000800063f */
[----:B------:R-:W-:Y:S01]  /*0480*/  LOP3.LUT R3, R0, 0x38, R30, 0xf8, !PT ;  /* 0x0000003800037812 */ /* 0x000fe200078ef81e */
[----:B------:R-:W-:Y:S01]  /*0490*/  USHF.L.U32 UR12, UR4, 0x5, URZ ;  /* 0x00000005040c7899 */ /* 0x000fe2000800063f */
[----:B------:R-:W-:Y:S01]  /*04a0*/  SHF.R.U32.HI R2, RZ, 0x3, R0 ;  /* 0x00000003ff027819 */ /* 0x000fe20000011600 */
[----:B------:R-:W-:Y:S01]  /*04b0*/  IMAD.IADD R17, R11, 0x1, -R6 ;  /* 0x000000010b117824 */ /* 0x000fe200078e0a06 */
[----:B------:R-:W-:Y:S01]  /*04c0*/  IABS R10, R23 ;  /* 0x00000017000a7213 */ /* 0x000fe20000000000 */
[----:B------:R-:W-:Y:S01]  /*04d0*/  USHF.L.U64.HI UR14, UR4, UR6, UR5 ;  /* 0x00000006040e7299 */ /* 0x000fe20008010205 */
[----:B------:R-:W-:-:S02]  /*04e0*/  SHF.R.S32.HI R31, RZ, 0x1f, R30 ;  /* 0x0000001fff1f7819 */ /* 0x000fc4000001141e */
[----:B------:R-:W-:Y:S01]  /*04f0*/  LOP3.LUT R239, R3, R2, RZ, 0x3c, !PT ;  /* 0x0000000203ef7212 */ /* 0x000fe200078e3cff */
[----:B------:R-:W-:Y:S01]  /*0500*/  ULDC.64 UR4, c[0x0][0x1a0] ;  /* 0x0000680000047ab9 */ /* 0x000fe20000000a00 */
[----:B-1----:R-:W-:Y:S01]  /*0510*/  IADD3 R4, R4, 0xffffffe, RZ ;  /* 0x0ffffffe04047810 */ /* 0x002fe20007ffe0ff */
[----:B------:R-:W-:Y:S01]  /*0520*/  IMAD.WIDE.U32 R2, R22, c[0x0][0x178], R30 ;  /* 0x00005e0016027a25 */ /* 0x000fe200078e001e */
[----:B------:R-:W-:Y:S01]  /*0530*/  SHF.R.S32.HI R20, RZ, 0x1f, R23 ;  /* 0x0000001fff147819 */ /* 0x000fe20000011417 */
[----:B------:R-:W-:Y:S01]  /*0540*/  STL.64 [R1+0x68], R30 ;  /* 0x0000681e01007387 */ /* 0x000fe20000100a00 */
[----:B------:R-:W1:Y:S01]  /*0550*/  F2I.FTZ.U32.TRUNC.NTZ R5, R4 ;  /* 0x0000000400057305 */ /* 0x000e62000021f000 */
[----:B------:R-:W-:Y:S01]  /*0560*/  LEA.HI R11, R19, R24, RZ, 0x6 ;  /* 0x00000018130b7211 */ /* 0x000fe200078f30ff */
[----:B------:R-:W-:Y:S01]  /*0570*/  USHF.L.U64.HI UR5, UR4, UR6, UR5 ;  /* 0x0000000604057299 */ /* 0x000fe20008010205 */
[----:B------:R-:W-:Y:S01]  /*0580*/  IMAD R20, R20, c[0x0][0x1a8], RZ ;  /* 0x00006a0014147a24 */ /* 0x000fe200078e02ff */
[----:B------:R-:W-:-:S02]  /*0590*/  IADD3 R236, R224, -0x1, RZ ;  /* 0xffffffffe0ec7810 */ /* 0x000fc40007ffe0ff */
[----:B------:R-:W-:Y:S01]  /*05a0*/  IMAD.SHL.U32 R11, R11, 0x8, RZ ;  /* 0x000000080b0b7824 */ /* 0x000fe200078e00ff */
[----:B------:R-:W-:-:S04]  /*05b0*/  LEA.HI R252, R19, R24, RZ, 0x5 ;  /* 0x0000001813fc7211 */ /* 0x000fc800078f28ff */
[----:B------:R-:W-:Y:S01]  /*05c0*/  LOP3.LUT R239, R239, 0x7ffffe00, R11, 0xf8, !PT ;  /* 0x7ffffe00efef7812 */ /* 0x000fe200078ef80b */
[----:B------:R-:W-:Y:S01]  /*05d0*/  IMAD R11, R21, c[0x0][0x180], RZ ;  /* 0x00006000150b7a24 */ /* 0x000fe200078e02ff */
[----:B------:R-:W-:Y:S01]  /*05e0*/  SHF.R.S32.HI R83, RZ, 0x5, R252 ;  /* 0x00000005ff537819 */ /* 0x000fe200000114fc */
[----:B-1----:R-:W-:Y:S02]  /*05f0*/  IMAD.MOV R4, RZ, RZ, -R5 ;  /* 0x000000ffff047224 */ /* 0x002fe400078e0a05 */
[----:B------:R-:W-:Y:S02]  /*0600*/  IMAD.SHL.U32 R239, R239, 0x2, RZ ;  /* 0x00000002efef7824 */ /* 0x000fe400078e00ff */
[----:B------:R-:W-:Y:S02]  /*0610*/  IMAD R0, R4, R15, RZ ;  /* 0x0000000f04007224 */ /* 0x000fe400078e02ff */
[----:B------:R-:W-:Y:S02]  /*0620*/  IMAD.MOV.U32 R4, RZ, RZ, RZ ;  /* 0x000000ffff047224 */ /* 0x000fe400078e00ff */
[----:B------:R-:W-:-:S02]  /*0630*/  IMAD R11, R22, c[0x0][0x184], R11 ;  /* 0x00006100160b7a24 */ /* 0x000fc400078e020b */
[----:B------:R-:W-:Y:S01]  /*0640*/  IMAD.HI.U32 R6, R5, R0, R4 ;  /* 0x0000000005067227 */ /* 0x000fe200078e0004 */
[----:B------:R-:W-:-:S03]  /*0650*/  LOP3.LUT R5, R8, 0xfffffff0, RZ, 0xc0, !PT ;  /* 0xfffffff008057812 */ /* 0x000fc600078ec0ff */
[----:B------:R-:W-:Y:S02]  /*0660*/  IMAD R0, R9, c[0x0][0x198], RZ ;  /* 0x0000660009007a24 */ /* 0x000fe400078e02ff */
[----:B------:R-:W-:-:S04]  /*0670*/  IMAD.HI.U32 R12, R6, R10, RZ ;  /* 0x0000000a060c7227 */ /* 0x000fc800078e00ff */
[----:B------:R-:W-:Y:S02]  /*0680*/  IMAD R13, R7, c[0x0][0x19c], R0 ;  /* 0x00006700070d7a24 */ /* 0x000fe400078e0200 */
[----:B------:R-:W-:Y:S02]  /*0690*/  IMAD.MOV R0, RZ, RZ, -R12 ;  /* 0x000000ffff007224 */ /* 0x000fe400078e0a0c */
[----:B------:R-:W-:Y:S02]  /*06a0*/  IMAD.IADD R8, R24, 0x1, -R5 ;  /* 0x0000000118087824 */ /* 0x000fe400078e0a05 */
[----:B------:R-:W-:Y:S02]  /*06b0*/  IMAD R0, R15, R0, R10 ;  /* 0x000000000f007224 */ /* 0x000fe400078e020a */
[----:B------:R-:W-:Y:S02]  /*06c0*/  IMAD R4, R21, c[0x0][0x178], RZ ;  /* 0x00005e0015047a24 */ /* 0x000fe400078e02ff */
[----:B------:R-:W-:Y:S01]  /*06d0*/  IMAD R5, R9, c[0x0][0x1a0], RZ ;  /* 0x0000680009057a24 */ /* 0x000fe200078e02ff */
[----:B------:R-:W-:Y:S01]  /*06e0*/  SHF.R.S32.HI R9, RZ, 0x1f, R8 ;  /* 0x0000001fff097819 */ /* 0x000fe20000011408 */
[----:B------:R-:W-:Y:S01]  /*06f0*/  IMAD R4, R22, c[0x0][0x17c], R4 ;  /* 0x00005f0016047a24 */ /* 0x000fe200078e0204 */
[----:B------:R-:W-:Y:S01]  /*0700*/  ISETP.GT.U32.AND P2, PT, R15, R0, PT ;  /* 0x000000000f00720c */ /* 0x000fe20003f44070 */
[----:B------:R-:W-:Y:S01]  /*0710*/  IMAD R14, R7, c[0x0][0x1a4], R5 ;  /* 0x00006900070e7a24 */ /* 0x000fe200078e0205 */
[----:B------:R-:W-:Y:S01]  /*0720*/  LEA.HI R16, R9, R8, RZ, 0x3 ;  /* 0x0000000809107211 */ /* 0x000fe200078f18ff */
[----:B------:R-:W-:-:S02]  /*0730*/  IMAD.IADD R3, R3, 0x1, R4 ;  /* 0x0000000103037824 */ /* 0x000fc400078e0204 */
[----:B------:R-:W-:Y:S01]  /*0740*/  IMAD.WIDE.U32 R4, R7, c[0x0][0x198], R30 ;  /* 0x0000660007047a25 */ /* 0x000fe200078e001e */
[----:B------:R-:W-:-:S03]  /*0750*/  LOP3.LUT R10, R16, 0xfffffff8, RZ, 0xc0, !PT ;  /* 0xfffffff8100a7812 */ /* 0x000fc600078ec0ff */
[C---:B------:R-:W-:Y:S02]  /*0760*/  IMAD R9, R23.reuse, c[0x0][0x1ac], R20 ;  /* 0x00006b0017097a24 */ /* 0x040fe400078e0214 */
[----:B------:R-:W-:Y:S02]  /*0770*/  IMAD.WIDE.U32 R2, R23, c[0x0][0x1a8], R2 ;  /* 0x00006a0017027a25 */ /* 0x000fe400078e0002 */
[----:B------:R-:W-:Y:S02]  /*0780*/  @!P2 IADD3 R12, R12, 0x1, RZ ;  /* 0x000000010c0ca810 */ /* 0x000fe40007ffe0ff */
[----:B------:R-:W-:Y:S02]  /*0790*/  IMAD.IADD R5, R5, 0x1, R13 ;  /* 0x0000000105057824 */ /* 0x000fe400078e020d */
[----:B------:R-:W-:Y:S02]  /*07a0*/  IMAD.IADD R82, R8, 0x1, -R10 ;  /* 0x0000000108527824 */ /* 0x000fe400078e0a0a */
[----:B------:R-:W-:-:S02]  /*07b0*/  @!P2 IMAD.IADD R0, R0, 0x1, -R15 ;  /* 0x000000010000a824 */ /* 0x000fc400078e0a0f */
[----:B------:R-:W-:Y:S02]  /*07c0*/  IMAD.IADD R3, R3, 0x1, R9 ;  /* 0x0000000103037824 */ /* 0x000fe400078e0209 */
[----:B------:R-:W-:Y:S01]  /*07d0*/  IMAD R10, R29, c[0x0][0x190], RZ ;  /* 0x000064001d0a7a24 */ /* 0x000fe200078e02ff */
[----:B------:R-:W-:Y:S01]  /*07e0*/  ISETP.GE.U32.AND P3, PT, R0, R15, PT ;  /* 0x0000000f0000720c */ /* 0x000fe20003f66070 */
[----:B------:R-:W-:Y:S01]  /*07f0*/  IMAD.WIDE.U32 R8, R22, c[0x0][0x180], R4 ;  /* 0x0000600016087a25 */ /* 0x000fe200078e0004 */
[----:B------:R-:W-:-:S03]  /*0800*/  SHF.R.S32.HI R15, RZ, 0x1f, R236 ;  /* 0x0000001fff0f7819 */ /* 0x000fc600000114ec */
[C---:B------:R-:W-:Y:S02]  /*0810*/  IMAD R13, R28.reuse, c[0x0][0x194], R10 ;  /* 0x000065001c0d7a24 */ /* 0x040fe400078e020a */
[----:B------:R-:W-:-:S04]  /*0820*/  IMAD.WIDE.U32 R4, R28, c[0x0][0x190], R2 ;  /* 0x000064001c047a25 */ /* 0x000fc800078e0002 */
[----:B------:R-:W-:Y:S01]  /*0830*/  IMAD.IADD R0, R5, 0x1, R13 ;  /* 0x0000000105007824 */ /* 0x000fe200078e020d */
[----:B------:R-:W-:Y:S01]  /*0840*/  LEA R2, P0, R4, c[0x0][0x160], 0x1 ;  /* 0x0000580004027a11 */ /* 0x000fe200078008ff */
[----:B------:R-:W-:Y:S01]  /*0850*/  IMAD.WIDE.U32 R6, R7, c[0x0][0x1a0], R30 ;  /* 0x0000680007067a25 */ /* 0x000fe200078e001e */
[----:B------:R-:W-:Y:S02]  /*0860*/  @P3 IADD3 R12, R12, 0x1, RZ ;  /* 0x000000010c0c3810 */ /* 0x000fe40007ffe0ff */
[----:B------:R-:W-:Y:S01]  /*0870*/  LEA.HI.X R3, R4, c[0x0][0x164], R0, 0x1, P0 ;  /* 0x0000590004037a11 */ /* 0x000fe200000f0c00 */
[----:B------:R-:W-:Y:S01]  /*0880*/  IMAD R21, R21, c[0x0][0x188], RZ ;  /* 0x0000620015157a24 */ /* 0x000fe200078e02ff */
[----:B------:R-:W-:Y:S01]  /*0890*/  ISETP.NE.AND P0, PT, RZ, c[0x0][0x1c8], PT ;  /* 0x00007200ff007a0c */ /* 0x000fe20003f05270 */
[----:B------:R-:W-:Y:S01]  /*08a0*/  IMAD.MOV.U32 R0, RZ, RZ, R12 ;  /* 0x000000ffff007224 */ /* 0x000fe200078e000c */
[----:B------:R-:W-:Y:S01]  /*08b0*/  IADD3 R4, P2, R2, UR7, RZ ;  /* 0x0000000702047c10 */ /* 0x000fe2000ff5e0ff */
[----:B------:R-:W-:Y:S01]  /*08c0*/  IMAD.IADD R7, R7, 0x1, R14 ;  /* 0x0000000107077824 */ /* 0x000fe200078e020e */
[----:B------:R1:W-:Y:S01]  /*08d0*/  LDGSTS.E.BYPASS.LTC128B.128 [R239], [R2.64] ;  /* 0x0000000002ef7fae */ /* 0x0003e2000b901d48 */
[----:B------:R-:W-:Y:S01]  /*08e0*/  @!P1 IMAD.MOV R0, RZ, RZ, -R0 ;  /* 0x000000ffff009224 */ /* 0x000fe200078e0a00 */
[----:B------:R-:W-:Y:S01]  /*08f0*/  IADD3.X R5, R3, UR13, RZ, P2, !PT ;  /* 0x0000000d03057c10 */ /* 0x000fe200097fe4ff */
[----:B------:R-:W-:-:S02]  /*0900*/  IMAD R10, R22, c[0x0][0x18c], R21 ;  /* 0x00006300160a7a24 */ /* 0x000fc400078e0215 */
[----:B------:R-:W-:Y:S02]  /*0910*/  IMAD.WIDE.U32 R6, R22, c[0x0][0x188], R6 ;  /* 0x0000620016067a25 */ /* 0x000fe400078e0006 */
[----:B------:R4:W-:Y:S02]  /*0920*/  LDGSTS.E.BYPASS.LTC128B.128 [R239+0x800], [R4.64] ;  /* 0x0080000004ef7fae */ /* 0x0009e4000b901d48 */
[----:B------:R-:W-:Y:S01]  /*0930*/  @!P0 LOP3.LUT R0, RZ, c[0x0][0x1c8], RZ, 0x33, !PT ;  /* 0x00007200ff008a12 */ /* 0x000fe200078e33ff */
[----:B------:R-:W-:Y:S02]  /*0940*/  IMAD.IADD R9, R9, 0x1, R11 ;  /* 0x0000000109097824 */ /* 0x000fe400078e020b */
[----:B------:R-:W-:Y:S01]  /*0950*/  IMAD.IADD R11, R7, 0x1, R10 ;  /* 0x00000001070b7824 */ /* 0x000fe200078e020a */
[----:B------:R-:W-:Y:S01]  /*0960*/  SHF.R.S32.HI R14, RZ, 0x1f, R0 ;  /* 0x0000001fff0e7819 */ /* 0x000fe20000011400 */
[----:B------:R-:W-:Y:S02]  /*0970*/  IMAD.MOV.U32 R10, RZ, RZ, R6 ;  /* 0x000000ffff0a7224 */ /* 0x000fe400078e0006 */
[----:B--2---:R-:W-:-:S04]  /*0980*/  IMAD.WIDE.U32 R28, R0, c[0x0][0x1b0], R8 ;  /* 0x00006c00001c7a25 */ /* 0x004fc800078e0008 */
[----:B------:R-:W-:Y:S01]  /*0990*/  IMAD R12, R236, UR10, RZ ;  /* 0x0000000aec0c7c24 */ /* 0x000fe2000f8e02ff */
[----:B------:R-:W-:Y:S01]  /*09a0*/  STL.64 [R1+0x58], R28 ;  /* 0x0000581c01007387 */ /* 0x000fe20000100a00 */
[----:B------:R-:W-:Y:S02]  /*09b0*/  IMAD.MOV.U32 R26, RZ, RZ, R28 ;  /* 0x000000ffff1a7224 */ /* 0x000fe400078e001c */
[----:B------:R-:W-:Y:S02]  /*09c0*/  IMAD R12, R15, UR11, R12 ;  /* 0x0000000b0f0c7c24 */ /* 0x000fe4000f8e020c */
[----:B------:R-:W-:Y:S01]  /*09d0*/  IMAD.WIDE.U32 R20, R0, c[0x0][0x1b8], R10 ;  /* 0x00006e0000147a25 */ /* 0x000fe200078e000a */
[----:B-1----:R-:W-:-:S04]  /*09e0*/  IADD3 R2, P0, R4, UR7, RZ ;  /* 0x0000000704027c10 */ /* 0x002fc8000ff1e0ff */
[----:B------:R-:W-:Y:S02]  /*09f0*/  IADD3.X R3, R5, UR13, RZ, P0, !PT ;  /* 0x0000000d05037c10 */ /* 0x000fe400087fe4ff */
[----:B------:R-:W-:Y:S01]  /*0a00*/  IADD3 R6, P0, R2, UR7, RZ ;  /* 0x0000000702067c10 */ /* 0x000fe2000ff1e0ff */
[----:B----4-:R-:W-:Y:S02]  /*0a10*/  IMAD R5, R14, c[0x0][0x1b0], RZ ;  /* 0x00006c000e057a24 */ /* 0x010fe400078e02ff */
[----:B------:R1:W-:Y:S01]  /*0a20*/  LDGSTS.E.BYPASS.LTC128B.128 [R239+0x1000], [R2.64] ;  /* 0x0100000002ef7fae */ /* 0x0003e2000b901d48 */
[----:B------:R-:W-:Y:S01]  /*0a30*/  IADD3.X R7, R3, UR13, RZ, P0, !PT ;  /* 0x0000000d03077c10 */ /* 0x000fe200087fe4ff */
[----:B------:R-:W-:Y:S01]  /*0a40*/  IMAD R5, R0, c[0x0][0x1b4], R5 ;  /* 0x00006d0000057a24 */ /* 0x000fe200078e0205 */
[----:B------:R-:W-:-:S03]  /*0a50*/  IADD3 R4, P0, R6, UR7, RZ ;  /* 0x0000000706047c10 */ /* 0x000fc6000ff1e0ff */
[----:B------:R-:W-:Y:S01]  /*0a60*/  IMAD.IADD R27, R29, 0x1, R5 ;  /* 0x000000011d1b7824 */ /* 0x000fe200078e0205 */
[----:B------:R-:W-:Y:S01]  /*0a70*/  IADD3.X R5, R7, UR13, RZ, P0, !PT ;  /* 0x0000000d07057c10 */ /* 0x000fe200087fe4ff */
[----:B------:R2:W-:Y:S02]  /*0a80*/  LDGSTS.E.BYPASS.LTC128B.128 [R239+0x1800], [R6.64] ;  /* 0x0180000006ef7fae */ /* 0x0005e4000b901d48 */
[----:B------:R-:W-:Y:S02]  /*0a90*/  IMAD.WIDE.U32 R8, R236, UR11, R26 ;  /* 0x0000000bec087c25 */ /* 0x000fe4000f8e001a */
[----:B------:R4:W-:Y:S04]  /*0aa0*/  LDGSTS.E.BYPASS.LTC128B.128 [R239+0x2000], [R4.64] ;  /* 0x0200000004ef7fae */ /* 0x0009e8000b901d48 */
[----:B------:R-:W-:Y:S04]  /*0ab0*/  STL.64 [R1+0x48], R26 ;  /* 0x0000481a01007387 */ /* 0x000fe80000100a00 */
[----:B------:R-:W-:Y:S01]  /*0ac0*/  STL.64 [R1+0x50], R20 ;  /* 0x0000501401007387 */ /* 0x000fe20000100a00 */
[----:B-1----:R-:W-:-:S04]  /*0ad0*/  IADD3 R2, P0, R4, UR7, RZ ;  /* 0x0000000704027c10 */ /* 0x002fc8000ff1e0ff */
[----:B------:R-:W-:Y:S01]  /*0ae0*/  IADD3.X R3, R5, UR13, RZ, P0, !PT ;  /* 0x0000000d05037c10 */ /* 0x000fe200087fe4ff */
[----:B--2---:R-:W-:-:S04]  /*0af0*/  IMAD R7, R14, c[0x0][0x1b8], RZ ;  /* 0x00006e000e077a24 */ /* 0x004fc800078e02ff */
[----:B------:R1:W-:Y:S01]  /*0b00*/  LDGSTS.E.BYPASS.LTC128B.128 [R239+0x2800], [R2.64] ;  /* 0x0280000002ef7fae */ /* 0x0003e2000b901d48 */
[----:B----4-:R-:W-:Y:S01]  /*0b10*/  IMAD.IADD R4, R9, 0x1, R12 ;  /* 0x0000000109047824 */ /* 0x010fe200078e020c */
[----:B------:R-:W-:Y:S01]  /*0b20*/  LEA R12, P0, R8, c[0x0][0x168], 0x1 ;  /* 0x00005a00080c7a11 */ /* 0x000fe200078008ff */
[----:B------:R-:W-:Y:S02]  /*0b30*/  IMAD R14, R0, c[0x0][0x1bc], R7 ;  /* 0x00006f00000e7a24 */ /* 0x000fe400078e0207 */
[----:B------:R-:W-:Y:S01]  /*0b40*/  IMAD R0, R15, c[0x0][0x1a0], RZ ;  /* 0x000068000f007a24 */ /* 0x000fe200078e02ff */
[----:B------:R-:W-:Y:S02]  /*0b50*/  LEA.HI.X R13, R8, c[0x0][0x16c], R4, 0x1, P0 ;  /* 0x00005b00080d7a11 */ /* 0x000fe400000f0c04 */
[----:B------:R-:W-:Y:S01]  /*0b60*/  IADD3 R4, P1, R2, UR7, RZ ;  /* 0x0000000702047c10 */ /* 0x000fe2000ff3e0ff */
[----:B------:R-:W-:-:S03]  /*0b70*/  IMAD R0, R236, c[0x0][0x1a4], R0 ;  /* 0x00006900ec007a24 */ /* 0x000fc600078e0200 */
[----:B------:R-:W-:Y:S02]  /*0b80*/  IADD3.X R5, R3, UR13, RZ, P1, !PT ;  /* 0x0000000d03057c10 */ /* 0x000fe40008ffe4ff */
[----:B------:R-:W-:Y:S01]  /*0b90*/  IADD3 R6, P1, R4, UR7, RZ ;  /* 0x0000000704067c10 */ /* 0x000fe2000ff3e0ff */
[----:B------:R-:W-:Y:S02]  /*0ba0*/  USHF.L.U32 UR7, UR4, 0x5, URZ ;  /* 0x0000000504077899 */ /* 0x000fe4000800063f */
[----:B------:R2:W-:Y:S01]  /*0bb0*/  LDGSTS.E.BYPASS.LTC128B.128 [R239+0x3000], [R4.64] ;  /* 0x0300000004ef7fae */ /* 0x0005e2000b901d48 */
[----:B------:R-:W-:-:S05]  /*0bc0*/  IADD3.X R7, R5, UR13, RZ, P1, !PT ;  /* 0x0000000d05077c10 */ /* 0x000fca0008ffe4ff */
[----:B------:R4:W-:Y:S01]  /*0bd0*/  LDGSTS.E.BYPASS.LTC128B.128 [R239+0x3800], [R6.64] ;  /* 0x0380000006ef7fae */ /* 0x0009e2000b901d48 */
[----:B-1----:R-:W-:-:S03]  /*0be0*/  IADD3 R2, P0, R12, UR12, RZ ;  /* 0x0000000c0c027c10 */ /* 0x002fc6000ff1e0ff */
[----:B------:R1:W-:Y:S01]  /*0bf0*/  LDGSTS.E.BYPASS.LTC128B.128 [R239+0x4000], [R12.64] ;  /* 0x040000000cef7fae */ /* 0x0003e2000b901d48 */
[----:B------:R-:W-:Y:S02]  /*0c00*/  IADD3.X R3, R13, UR14, RZ, P0, !PT ;  /* 0x0000000e0d037c10 */ /* 0x000fe400087fe4ff */
[----:B------:R-:W-:-:S03]  /*0c10*/  IADD3 R10, P0, R2, UR12, RZ ;  /* 0x0000000c020a7c10 */ /* 0x000fc6000ff1e0ff */
[----:B------:R5:W-:Y:S01]  /*0c20*/  LDGSTS.E.BYPASS.LTC128B.128 [R239+0x4800], [R2.64] ;  /* 0x0480000002ef7fae */ /* 0x000be2000b901d48 */
[----:B------:R-:W-:Y:S02]  /*0c30*/  IADD3.X R11, R3, UR14, RZ, P0, !PT ;  /* 0x0000000e030b7c10 */ /* 0x000fe400087fe4ff */
[----:B------:R-:W-:-:S03]  /*0c40*/  IADD3 R8, P0, R10, UR12, RZ ;  /* 0x0000000c0a087c10 */ /* 0x000fc6000ff1e0ff */
[----:B------:R3:W-:Y:S01]  /*0c50*/  LDGSTS.E.BYPASS.LTC128B.128 [R239+0x5000], [R10.64] ;  /* 0x050000000aef7fae */ /* 0x0007e2000b901d48 */
[----:B------:R-:W-:-:S05]  /*0c60*/  IADD3.X R9, R11, UR14, RZ, P0, !PT ;  /* 0x0000000e0b097c10 */ /* 0x000fca00087fe4ff */
[----:B------:R1:W-:Y:S01]  /*0c70*/  LDGSTS.E.BYPASS.LTC128B.128 [R239+0x5800], [R8.64] ;  /* 0x0580000008ef7fae */ /* 0x0003e2000b901d48 */
[----:B----4-:R-:W-:-:S04]  /*0c80*/  IADD3 R6, P0, R8, UR12, RZ ;  /* 0x0000000c08067c10 */ /* 0x010fc8000ff1e0ff */
[----:B------:R-:W-:Y:S02]  /*0c90*/  IADD3.X R7, R9, UR14, RZ, P0, !PT ;  /* 0x0000000e09077c10 */ /* 0x000fe400087fe4ff */
[----:B--2---:R-:W-:-:S03]  /*0ca0*/  IADD3 R4, P0, R6, UR12, RZ ;  /* 0x0000000c06047c10 */ /* 0x004fc6000ff1e0ff */
[----:B------:R2:W-:Y:S01]  /*0cb0*/  LDGSTS.E.BYPASS.LTC128B.128 [R239+0x6000], [R6.64] ;  /* 0x0600000006ef7fae */ /* 0x0005e2000b901d48 */
[----:B------:R-:W-:Y:S02]  /*0cc0*/  IADD3.X R5, R7, UR14, RZ, P0, !PT ;  /* 0x0000000e07057c10 */ /* 0x000fe400087fe4ff */
[----:B-----5:R-:W-:-:S03]  /*0cd0*/  IADD3 R2, P0, R4, UR12, RZ ;  /* 0x0000000c04027c10 */ /* 0x020fc6000ff1e0ff */
[----:B------:R4:W-:Y:S01]  /*0ce0*/  LDGSTS.E.BYPASS.LTC128B.128 [R239+0x6800], [R4.64] ;  /* 0x0680000004ef7fae */ /* 0x0009e2000b901d48 */
[----:B------:R-:W-:-:S05]  /*0cf0*/  IADD3.X R3, R5, UR14, RZ, P0, !PT ;  /* 0x0000000e05037c10 */ /* 0x000fca00087fe4ff */
[----:B------:R5:W-:Y:S01]  /*0d00*/  LDGSTS.E.BYPASS.LTC128B.128 [R239+0x7000], [R2.64] ;  /* 0x0700000002ef7fae */ /* 0x000be2000b901d48 */
[----:B--2---:R-:W-:-:S04]  /*0d10*/  IADD3 R6, P0, R2, UR12, RZ ;  /* 0x0000000c02067c10 */ /* 0x004fc8000ff1e0ff */
[----:B------:R-:W-:Y:S01]  /*0d20*/  IADD3.X R7, R3, UR14, RZ, P0, !PT ;  /* 0x0000000e03077c10 */ /* 0x000fe200087fe4ff */
[----:B----4-:R-:W-:-:S04]  /*0d30*/  IMAD.WIDE.U32 R4, R236, c[0x0][0x1a0], RZ ;  /* 0x00006800ec047a25 */ /* 0x010fc800078e00ff */
[----:B------:R2:W-:Y:S01]  /*0d40*/  LDGSTS.E.BYPASS.LTC128B.128 [R239+0x7800], [R6.64] ;  /* 0x0780000006ef7fae */ /* 0x0005e2000b901d48 */
[----:B-----5:R-:W-:-:S03]  /*0d50*/  IMAD.IADD R2, R5, 0x1, R0 ;  /* 0x0000000105027824 */ /* 0x020fc600078e0200 */
[----:B------:R-:W0:Y:S01]  /*0d60*/  LDGDEPBAR ;  /* 0x00000000000079af */ /* 0x000e220000000000 */
[----:B------:R-:W-:Y:S02]  /*0d70*/  IMAD.SHL.U32 R0, R80, 0x40, RZ ;  /* 0x0000004050007824 */ /* 0x000fe400078e00ff */
[----:B------:R-:W-:Y:S02]  /*0d80*/  IMAD.IADD R3, R21, 0x1, R14 ;  /* 0x0000000115037824 */ /* 0x000fe400078e020e */
[----:B------:R-:W-:Y:S01]  /*0d90*/  IMAD.SHL.U32 R5, R82, 0x40, RZ ;  /* 0x0000004052057824 */ /* 0x000fe200078e00ff */
[----:B------:R-:W-:Y:S02]  /*0da0*/  LOP3.LUT R0, R0, 0x1c0, RZ, 0xc0, !PT ;  /* 0x000001c000007812 */ /* 0x000fe400078ec0ff */
[----:B------:R4:W-:Y:S02]  /*0db0*/  STL [R1+0x60], R3 ;  /* 0x0000600301007387 */ /* 0x0009e40000100800 */
[----:B-1----:R-:W-:-:S02]  /*0dc0*/  LOP3.LUT R8, R0, 0x8, R18, 0xf8, !PT ;  /* 0x0000000800087812 */ /* 0x002fc400078ef812 */
[----:B--2---:R-:W-:Y:S01]  /*0dd0*/  LEA R6, P0, R4, R20, 0x7 ;  /* 0x0000001404067211 */ /* 0x004fe200078038ff */
[----:B------:R-:W-:-:S04]  /*0de0*/  DEPBAR.LE SB0, 0x0 ;  /* 0x000080000000791a */ /* 0x000fc80000000000 */
[----:B------:R-:W-:Y:S02]  /*0df0*/  LEA.HI.X R7, R4, R3, R2, 0x7, P0 ;  /* 0x0000000304077211 */ /* 0x000fe400000f3c02 */
[----:B------:R-:W-:Y:S01]  /*0e00*/  SHF.R.U32.HI R2, RZ, 0x3, R0 ;  /* 0x00000003ff027819 */ /* 0x000fe20000011600 */
[----:B------:R-:W-:Y:S01]  /*0e10*/  BAR.SYNC.DEFER_BLOCKING 0x0 ;  /* 0x0000000000007b1d */ /* 0x000fe20000010000 */
[C---:B------:R-:W-:Y:S01]  /*0e20*/  LEA R4, P0, R6.reuse, c[0x0][0x170], 0x1 ;  /* 0x00005c0006047a11 */ /* 0x040fe200078008ff */
[----:B----4-:R-:W-:Y:S01]  /*0e30*/  IMAD.SHL.U32 R3, R17, 0x8, RZ ;  /* 0x0000000811037824 */ /* 0x010fe200078e00ff */
[----:B------:R-:W-:Y:S02]  /*0e40*/  LOP3.LUT R0, R5, 0x1c0, RZ, 0xc0, !PT ;  /* 0x000001c005007812 */ /* 0x000fe400078ec0ff */
[----:B------:R-:W-:Y:S02]  /*0e50*/  LEA.HI.X R5, R6, c[0x0][0x174], R7, 0x1, P0 ;  /* 0x00005d0006057a11 */ /* 0x000fe400000f0c07 */
[----:B------:R-:W-:-:S02]  /*0e60*/  LOP3.LUT R8, R8, R2, RZ, 0x3c, !PT ;  /* 0x0000000208087212 */ /* 0x000fc400078e3cff */
[----:B------:R-:W-:Y:S02]  /*0e70*/  LOP3.LUT R6, R0, 0x8, R3, 0xf8, !PT ;  /* 0x0000000800067812 */ /* 0x000fe400078ef803 */
[----:B------:R-:W-:Y:S01]  /*0e80*/  SHF.R.U32.HI R3, RZ, 0x3, R0 ;  /* 0x00000003ff037819 */ /* 0x000fe20000011600 */
[----:B------:R-:W-:Y:S01]  /*0e90*/  IMAD R0, R17, 0x200, R8 ;  /* 0x0000020011007824 */ /* 0x000fe200078e0208 */
[----:B------:R-:W-:Y:S02]  /*0ea0*/  IADD3 R2, P0, R4, UR7, RZ ;  /* 0x0000000704027c10 */ /* 0x000fe4000ff1e0ff */
[----:B------:R-:W-:Y:S02]  /*0eb0*/  LOP3.LUT R238, R6, R3, RZ, 0x3c, !PT ;  /* 0x0000000306ee7212 */ /* 0x000fe400078e3cff */
[----:B------:R-:W-:Y:S02]  /*0ec0*/  IADD3 R8, P1, R2, UR7, RZ ;  /* 0x0000000702087c10 */ /* 0x000fe4000ff3e0ff */
[----:B------:R-:W-:-:S02]  /*0ed0*/  IADD3.X R3, R5, UR5, RZ, P0, !PT ;  /* 0x0000000505037c10 */ /* 0x000fc400087fe4ff */
[----:B------:R-:W-:Y:S02]  /*0ee0*/  IADD3 R6, P0, R8, UR7, RZ ;  /* 0x0000000708067c10 */ /* 0x000fe4000ff1e0ff */
[----:B------:R-:W-:Y:S01]  /*0ef0*/  IADD3.X R9, R3, UR5, RZ, P1, !PT ;  /* 0x0000000503097c10 */ /* 0x000fe20008ffe4ff */
[----:B------:R-:W-:Y:S01]  /*0f00*/  @!PT LDS RZ, [RZ] ;  /* 0x00000000fffff984 */ /* 0x000fe20000000800 */
[----:B------:R-:W-:Y:S01]  /*0f10*/  @!PT LDS RZ, [RZ] ;  /* 0x00000000fffff984 */ /* 0x000fe20000000800 */
[----:B------:R-:W-:Y:S01]  /*0f20*/  @!PT LDS RZ, [RZ] ;  /* 0x00000000fffff984 */ /* 0x000fe20000000800 */
[----:B------:R1:W-:Y:S01]  /*0f30*/  LDGSTS.E.BYPASS.LTC128B.128 [R239+0x8000], [R4.64] ;  /* 0x0800000004ef7fae */ /* 0x0003e2000b901d48 */
[----:B------:R-:W-:Y:S02]  /*0f40*/  LEA R226, R0, 0x4000, 0x1 ;  /* 0x0000400000e27811 */ /* 0x000fe400078e08ff */
[----:B------:R-:W-:Y:S01]  /*0f50*/  IADD3.X R7, R9, UR5, RZ, P0, !PT ;  /* 0x0000000509077c10 */ /* 0x000fe200087fe4ff */
[----:B------:R2:W-:Y:S01]  /*0f60*/  LDGSTS.E.BYPASS.LTC128B.128 [R239+0x8800], [R2.64] ;  /* 0x0880000002ef7fae */ /* 0x0005e2000b901d48 */
[----:B------:R-:W-:-:S03]  /*0f70*/  IADD3 R231, R226, 0x40, RZ ;  /* 0x00000040e2e77810 */ /* 0x000fc60007ffe0ff */
[----:B------:R4:W-:Y:S04]  /*0f80*/  LDGSTS.E.BYPASS.LTC128B.128 [R239+0x9000], [R8.64] ;  /* 0x0900000008ef7fae */ /* 0x0009e8000b901d48 */
[----:B------:R5:W-:Y:S01]  /*0f90*/  LDGSTS.E.BYPASS.LTC128B.128 [R239+0x9800], [R6.64] ;  /* 0x0980000006ef7fae */ /* 0x000be2000b901d48 */
[----:B--2---:R-:W-:Y:S01]  /*0fa0*/  IMAD.SHL.U32 R3, R16, 0x40, RZ ;  /* 0x0000004010037824 */ /* 0x004fe200078e00ff */
[----:B------:R-:W-:-:S04]  /*0fb0*/  IADD3 R2, P1, R6, UR7, RZ ;  /* 0x0000000706027c10 */ /* 0x000fc8000ff3e0ff */
[----:B------:R-:W-:Y:S02]  /*0fc0*/  LOP3.LUT R237, R3, 0xfffffe00, RZ, 0xc0, !PT ;  /* 0xfffffe0003ed7812 */ /* 0x000fe400078ec0ff */
[----:B-1----:R-:W-:Y:S02]  /*0fd0*/  IADD3 R4, P0, R2, UR7, RZ ;  /* 0x0000000702047c10 */ /* 0x002fe4000ff1e0ff */
[----:B------:R-:W-:Y:S01]  /*0fe0*/  IADD3.X R3, R7, UR5, RZ, P1, !PT ;  /* 0x0000000507037c10 */ /* 0x000fe20008ffe4ff */
[----:B----4-:R-:W-:Y:S01]  /*0ff0*/  IMAD R9, R83, 0x400, R237 ;  /* 0x0000040053097824 */ /* 0x010fe200078e02ed */
[----:B-----5:R-:W-:Y:S02]  /*1000*/  IADD3 R6, P1, R4, UR7, RZ ;  /* 0x0000000704067c10 */ /* 0x020fe4000ff3e0ff */
[----:B------:R-:W-:Y:S01]  /*1010*/  IADD3.X R5, R3, UR5, RZ, P0, !PT ;  /* 0x0000000503057c10 */ /* 0x000fe200087fe4ff */
[----:B------:R1:W-:Y:S01]  /*1020*/  LDGSTS.E.BYPASS.LTC128B.128 [R239+0xa000], [R2.64] ;  /* 0x0a00000002ef7fae */ /* 0x0003e2000b901d48 */
[----:B------:R-:W-:-:S02]  /*1030*/  IADD3 R8, P0, R6, UR7, RZ ;  /* 0x0000000706087c10 */ /* 0x000fc4000ff1e0ff */
[----:B------:R-:W-:Y:S01]  /*1040*/  IADD3.X R7, R5, UR5, RZ, P1, !PT ;  /* 0x0000000505077c10 */ /* 0x000fe20008ffe4ff */
[----:B------:R2:W-:Y:S01]  /*1050*/  LDGSTS.E.BYPASS.LTC128B.128 [R239+0xa800], [R4.64] ;  /* 0x0a80000004ef7fae */ /* 0x0005e2000b901d48 */
[----:B------:R-:W-:-:S03]  /*1060*/  LOP3.LUT P1, RZ, R82, 0x2, RZ, 0xc0, !PT ;  /* 0x0000000252ff7812 */ /* 0x000fc6000782c0ff */
[----:B------:R2:W-:Y:S01]  /*1070*/  LDGSTS.E.BYPASS.LTC128B.128 [R239+0xb000], [R6.64] ;  /* 0x0b00000006ef7fae */ /* 0x0005e2000b901d48 */
[----:B-1----:R-:W-:Y:S01]  /*1080*/  IMAD.IADD R2, R9, 0x1, R238 ;  /* 0x0000000109027824 */ /* 0x002fe200078e02ee */
[----:B------:R-:W-:Y:S01]  /*1090*/  IADD3.X R9, R7, UR5, RZ, P0, !PT ;  /* 0x0000000507097c10 */ /* 0x000fe200087fe4ff */
[----:B------:R-:W-:Y:S01]  /*10a0*/  IMAD.SHL.U32 R3, R0, 0x2, RZ ;  /* 0x0000000200037824 */ /* 0x000fe200078e00ff */
[----:B------:R-:W-:Y:S01]  /*10b0*/  LOP3.LUT P0, RZ, R80, 0x2, RZ, 0xc0, !PT ;  /* 0x0000000250ff7812 */ /* 0x000fe2000780c0ff */
[----:B------:R-:W-:Y:S02]  /*10c0*/  IMAD.SHL.U32 R227, R2, 0x2, RZ ;  /* 0x0000000202e37824 */ /* 0x000fe400078e00ff */
[----:B------:R3:W-:Y:S01]  /*10d0*/  LDGSTS.E.BYPASS.LTC128B.128 [R239+0xb800], [R8.64] ;  /* 0x0b80000008ef7fae */ /* 0x0007e2000b901d48 */
[----:B------:R-:W-:-:S03]  /*10e0*/  IMAD.MOV.U32 R2, RZ, RZ, 0x20 ;  /* 0x00000020ff027424 */ /* 0x000fc600078e00ff */
[----:B------:R-:W-:Y:S02]  /*10f0*/  LDSM.16.M88.4 R36, [R3+0x4000] ;  /* 0x004000000324783b */ /* 0x000fe40000000200 */
[----:B------:R-:W-:Y:S02]  /*1100*/  SEL R0, R2, 0xffffffe0, !P1 ;  /* 0xffffffe002007807 */ /* 0x000fe40004800000 */
[----:B------:R-:W-:Y:S01]  /*1110*/  LDSM.16.M88.4 R32, [R3+0x4800] ;  /* 0x004800000320783b */ /* 0x000fe20000000200 */
[----:B------:R-:W-:Y:S02]  /*1120*/  LOP3.LUT P1, RZ, R82, 0x4, RZ, 0xc0, !PT ;  /* 0x0000000452ff7812 */ /* 0x000fe4000782c0ff */
[----:B------:R-:W-:Y:S01]  /*1130*/  IMAD.IADD R230, R227, 0x1, R0 ;  /* 0x00000001e3e67824 */ /* 0x000fe200078e0200 */
[----:B------:R-:W-:Y:S04]  /*1140*/  LDSM.16.M88.4 R28, [R3+0x5000] ;  /* 0x00500000031c783b */ /* 0x000fe80000000200 */
[----:B------:R-:W-:Y:S04]  /*1150*/  LDSM.16.M88.4 R24, [R3+0x5800] ;  /* 0x005800000318783b */ /* 0x000fe80000000200 */
[----:B------:R-:W-:Y:S04]  /*1160*/  LDSM.16.M88.4 R20, [R3+0x6000] ;  /* 0x006000000314783b */ /* 0x000fe80000000200 */
[----:B------:R-:W-:Y:S04]  /*1170*/  LDSM.16.M88.4 R16, [R3+0x6800] ;  /* 0x006800000310783b */ /* 0x000fe80000000200 */
[----:B---3--:R-:W1:Y:S04]  /*1180*/  LDSM.16.M88.4 R8, [R227+0x2000] ;  /* 0x00200000e308783b */ /* 0x008e680000000200 */
[----:B------:R-:W3:Y:S04]  /*1190*/  LDSM.16.M88.4 R40, [R3+0x7000] ;  /* 0x007000000328783b */ /* 0x000ee80000000200 */
[----:B------:R4:W5:Y:S04]  /*11a0*/  LDSM.16.M88.4 R108, [R3+0x7800] ;  /* 0x00780000036c783b */ /* 0x0009680000000200 */
[----:B--2---:R-:W-:Y:S04]  /*11b0*/  LDSM.16.M88.4 R4, [R230+0x2000] ;  /* 0x00200000e604783b */ /* 0x004fe80000000200 */
[----:B------:R-:W-:Y:S04]  /*11c0*/  LDSM.16.M88.4 R12, [R227] ;  /* 0x00000000e30c783b */ /* 0x000fe80000000200 */
[----:B------:R-:W2:Y:S04]  /*11d0*/  S2R R82, SR_TID.X ;  /* 0x0000000000527919 */ /* 0x000ea80000002100 */
[----:B------:R-:W0:Y:S01]  /*11e0*/  LDGDEPBAR ;  /* 0x00000000000079af */ /* 0x000e220000000000 */
[----:B----4-:R-:W-:Y:S01]  /*11f0*/  SEL R3, R2, 0xffffffe0, !P0 ;  /* 0xffffffe002037807 */ /* 0x010fe20004000000 */
[----:B------:R-:W-:Y:S01]  /*1200*/  IMAD.MOV.U32 R2, RZ, RZ, 0x40 ;  /* 0x00000040ff027424 */ /* 0x000fe200078e00ff */
[----:B------:R-:W-:Y:S01]  /*1210*/  LOP3.LUT P0, RZ, R80, 0x4, RZ, 0xc0, !PT ;  /* 0x0000000450ff7812 */ /* 0x000fe2000780c0ff */
[----:B------:R-:W-:-:S02]  /*1220*/  IMAD.MOV.U32 R80, RZ, RZ, R224 ;  /* 0x000000ffff507224 */ /* 0x000fc400078e00e0 */
[----:B------:R-:W-:Y:S01]  /*1230*/  IMAD.IADD R225, R226, 0x1, R3 ;  /* 0x00000001e2e17824 */ /* 0x000fe200078e0203 */
[----:B------:R-:W-:Y:S01]  /*1240*/  SEL R2, R2, 0xffffffc0, !P1 ;  /* 0xffffffc002027807 */ /* 0x000fe20004800000 */
[----:B-1----:R-:W-:Y:S03]  /*1250*/  HMMA.16816.F32 R104, R8, R36, RZ ;  /* 0x000000240868723c */ /* 0x002fe600000018ff */
[----:B------:R-:W-:Y:S01]  /*1260*/  LDSM.16.M88.4 R140, [R225+0x3800] ;  /* 0x00380000e18c783b */ /* 0x000fe20000000200 */
[----:B------:R-:W-:-:S03]  /*1270*/  IMAD.IADD R228, R227, 0x1, R2 ;  /* 0x00000001e3e47824 */ /* 0x000fc600078e0202 */
[----:B------:R-:W1:Y:S01]  /*1280*/  LDSM.16.M88.4 R112, [R225] ;  /* 0x00000000e170783b */ /* 0x000e620000000200 */
[----:B------:R-:W-:Y:S01]  /*1290*/  @P0 IADD3 R231, R226, -0x40, RZ ;  /* 0xffffffc0e2e70810 */ /* 0x000fe20007ffe0ff */
[----:B------:R-:W-:Y:S01]  /*12a0*/  IMAD.IADD R229, R0, 0x1, R228 ;  /* 0x0000000100e57824 */ /* 0x000fe200078e02e4 */
[C---:B------:R-:W-:Y:S01]  /*12b0*/  HMMA.16816.F32 R100, R8.reuse, R32, RZ ;  /* 0x000000200864723c */ /* 0x040fe200000018ff */
[----:B------:R-:W4:Y:S02]  /*12c0*/  LDSM.16.M88.4 R132, [R225+0x2800] ;  /* 0x00280000e184783b */ /* 0x000f240000000200 */
[----:B------:R-:W-:Y:S01]  /*12d0*/  IMAD.IADD R224, R3, 0x1, R231 ;  /* 0x0000000103e07824 */ /* 0x000fe200078e02e7 */
[----:B------:R-:W-:Y:S01]  /*12e0*/  LOP3.LUT R3, R252, 0xffffffe0, RZ, 0xc0, !PT ;  /* 0xffffffe0fc037812 */ /* 0x000fe200078ec0ff */
[----:B------:R-:W1:Y:S03]  /*12f0*/  LDSM.16.M88.4 R128, [R225+0x2000] ;  /* 0x00200000e180783b */ /* 0x000e660000000200 */
[----:B------:R-:W-:Y:S01]  /*1300*/  HMMA.16816.F32 R88, R8, R28, RZ ;  /* 0x0000001c0858723c */ /* 0x000fe200000018ff */
[----:B------:R-:W1:Y:S01]  /*1310*/  LDSM.16.M88.4 R116, [R225+0x800] ;  /* 0x00080000e174783b */ /* 0x000e620000000200 */
[----:B--2---:R-:W-:-:S03]  /*1320*/  IMAD.IADD R3, R82, 0x1, -R3 ;  /* 0x0000000152037824 */ /* 0x004fc600078e0a03 */
[----:B------:R-:W-:Y:S03]  /*1330*/  LDSM.16.M88.4 R120, [R225+0x1000] ;  /* 0x00100000e178783b */ /* 0x000fe60000000200 */
[C---:B------:R-:W-:Y:S01]  /*1340*/  HMMA.16816.F32 R76, R8.reuse, R24, RZ ;  /* 0x00000018084c723c */ /* 0x040fe200000018ff */
[----:B------:R-:W2:Y:S04]  /*1350*/  LDSM.16.M88.4 R124, [R225+0x1800] ;  /* 0x00180000e17c783b */ /* 0x000ea80000000200 */
[----:B------:R-:W1:Y:S03]  /*1360*/  LDSM.16.M88.4 R136, [R225+0x3000] ;  /* 0x00300000e188783b */ /* 0x000e660000000200 */
[C---:B------:R-:W-:Y:S08]  /*1370*/  HMMA.16816.F32 R68, R8.reuse, R20, RZ ;  /* 0x000000140844723c */ /* 0x040ff000000018ff */
[C---:B------:R-:W-:Y:S08]  /*1380*/  HMMA.16816.F32 R60, R8.reuse, R16, RZ ;  /* 0x00000010083c723c */ /* 0x040ff000000018ff */
[C---:B---3--:R-:W-:Y:S08]  /*1390*/  HMMA.16816.F32 R52, R8.reuse, R40, RZ ;  /* 0x000000280834723c */ /* 0x048ff000000018ff */
[C---:B-----5:R-:W-:Y:S08]  /*13a0*/  HMMA.16816.F32 R44, R8.reuse, R108, RZ ;  /* 0x0000006c082c723c */ /* 0x060ff000000018ff */
[C---:B------:R-:W-:Y:S08]  /*13b0*/  HMMA.16816.F32 R96, R8.reuse, R38, RZ ;  /* 0x000000260860723c */ /* 0x040ff000000018ff */
[C---:B------:R-:W-:Y:S08]  /*13c0*/  HMMA.16816.F32 R92, R8.reuse, R34, RZ ;  /* 0x00000022085c723c */ /* 0x040ff000000018ff */
[C---:B------:R-:W-:Y:S08]  /*13d0*/  HMMA.16816.F32 R84, R8.reuse, R30, RZ ;  /* 0x0000001e0854723c */ /* 0x040ff000000018ff */
[C---:B------:R-:W-:Y:S08]  /*13e0*/  HMMA.16816.F32 R72, R8.reuse, R26, RZ ;  /* 0x0000001a0848723c */ /* 0x040ff000000018ff */
[C---:B------:R-:W-:Y:S08]  /*13f0*/  HMMA.16816.F32 R64, R8.reuse, R22, RZ ;  /* 0x000000160840723c */ /* 0x040ff000000018ff */
[C---:B------:R-:W-:Y:S08]  /*1400*/  HMMA.16816.F32 R56, R8.reuse, R18, RZ ;  /* 0x000000120838723c */ /* 0x040ff000000018ff */
[C---:B------:R-:W-:Y:S08]  /*1410*/  HMMA.16816.F32 R48, R8.reuse, R42, RZ ;  /* 0x0000002a0830723c */ /* 0x040ff000000018ff */
[----:B------:R-:W-:Y:S08]  /*1420*/  HMMA.16816.F32 R8, R8, R110, RZ ;  /* 0x0000006e0808723c */ /* 0x000ff000000018ff */
[C---:B-1----:R-:W-:Y:S08]  /*1430*/  HMMA.16816.F32 R144, R4.reuse, R112, R104 ;  /* 0x000000700490723c */ /* 0x042ff00000001868 */
[C---:B----4-:R-:W-:Y:S08]  /*1440*/  HMMA.16816.F32 R220, R4.reuse, R132, R60 ;  /* 0x0000008404dc723c */ /* 0x050ff0000000183c */
[----:B------:R-:W-:Y:S01]  /*1450*/  HMMA.16816.F32 R180, R4, R142, R8 ;  /* 0x0000008e04b4723c */ /* 0x000fe20000001808 */
[----:B------:R-:W1:Y:S07]  /*1460*/  LDSM.16.M88.4 R8, [R230] ;  /* 0x00000000e608783b */ /* 0x000e6e0000000200 */
[----:B------:R-:W-:Y:S01]  /*1470*/  HMMA.16816.F32 R60, R12, R20, RZ ;  /* 0x000000140c3c723c */ /* 0x000fe200000018ff */
[----:B------:R-:W-:-:S02]  /*1480*/  IMAD.MOV.U32 R171, RZ, RZ, R144 ;  /* 0x000000ffffab7224 */ /* 0x000fc400078e0090 */
[----:B------:R-:W-:Y:S02]  /*1490*/  IMAD.MOV.U32 R170, RZ, RZ, R145 ;  /* 0x000000ffffaa7224 */ /* 0x000fe400078e0091 */
[----:B------:R-:W-:Y:S02]  /*14a0*/  IMAD.MOV.U32 R169, RZ, RZ, R146 ;  /* 0x000000ffffa97224 */ /* 0x000fe400078e0092 */
[----:B------:R-:W-:Y:S01]  /*14b0*/  IMAD.MOV.U32 R168, RZ, RZ, R147 ;  /* 0x000000ffffa87224 */ /* 0x000fe200078e0093 */
[C---:B------:R-:W-:Y:S08]  /*14c0*/  HMMA.16816.F32 R232, R4.reuse, R128, R68 ;  /* 0x0000008004e8723c */ /* 0x040ff00000001844 */
[----:B------:R-:W-:Y:S08]  /*14d0*/  HMMA.16816.F32 R188, R4, R134, R56 ;  /* 0x0000008604bc723c */ /* 0x000ff00000001838 */
[C---:B------:R-:W-:Y:S08]  /*14e0*/  HMMA.16816.F32 R68, R12.reuse, R28, RZ ;  /* 0x0000001c0c44723c */ /* 0x040ff000000018ff */
[C---:B------:R-:W-:Y:S08]  /*14f0*/  HMMA.16816.F32 R56, R12.reuse, R16, RZ ;  /* 0x000000100c38723c */ /* 0x040ff000000018ff */
[----:B------:R-:W-:Y:S01]  /*1500*/  HMMA.16816.F32 R152, R12, R30, RZ ;  /* 0x0000001e0c98723c */ /* 0x000fe200000018ff */
[----:B------:R-:W-:Y:S07]  /*1510*/  LDSM.16.M88.4 R28, [R231+0x3000] ;  /* 0x00300000e71c783b */ /* 0x000fee0000000200 */
[C---:B------:R-:W-:Y:S08]  /*1520*/  HMMA.16816.F32 R248, R4.reuse, R116, R100 ;  /* 0x0000007404f8723c */ /* 0x040ff00000001864 */
[C---:B--2---:R-:W-:Y:S08]  /*1530*/  HMMA.16816.F32 R240, R4.reuse, R124, R76 ;  /* 0x0000007c04f0723c */ /* 0x044ff0000000184c */
[C---:B------:R-:W-:Y:S08]  /*1540*/  HMMA.16816.F32 R216, R4.reuse, R136, R52 ;  /* 0x0000008804d8723c */ /* 0x040ff00000001834 */
[C---:B------:R-:W-:Y:S08]  /*1550*/  HMMA.16816.F32 R208, R4.reuse, R114, R96 ;  /* 0x0000007204d0723c */ /* 0x040ff00000001860 */
[C---:B------:R-:W-:Y:S08]  /*1560*/  HMMA.16816.F32 R200, R4.reuse, R122, R84 ;  /* 0x0000007a04c8723c */ /* 0x040ff00000001854 */
[C---:B------:R-:W-:Y:S08]  /*1570*/  HMMA.16816.F32 R196, R4.reuse, R126, R72 ;  /* 0x0000007e04c4723c */ /* 0x040ff00000001848 */
[C---:B------:R-:W-:Y:S08]  /*1580*/  HMMA.16816.F32 R192, R4.reuse, R130, R64 ;  /* 0x0000008204c0723c */ /* 0x040ff00000001840 */
[----:B------:R-:W-:Y:S08]  /*1590*/  HMMA.16816.F32 R184, R4, R138, R48 ;  /* 0x0000008a04b8723c */ /* 0x000ff00000001830 */
[C---:B------:R-:W-:Y:S08]  /*15a0*/  HMMA.16816.F32 R76, R12.reuse, R36, RZ ;  /* 0x000000240c4c723c */ /* 0x040ff000000018ff */
[C---:B------:R-:W-:Y:S01]  /*15b0*/  HMMA.16816.F32 R160, R12.reuse, R38, RZ ;  /* 0x000000260ca0723c */ /* 0x040fe200000018ff */
[----:B------:R-:W-:Y:S07]  /*15c0*/  LDSM.16.M88.4 R36, [R231+0x2000] ;  /* 0x00200000e724783b */ /* 0x000fee0000000200 */
[C---:B------:R-:W-:Y:S08]  /*15d0*/  HMMA.16816.F32 R72, R12.reuse, R32, RZ ;  /* 0x000000200c48723c */ /* 0x040ff000000018ff */
[C---:B------:R-:W-:Y:S01]  /*15e0*/  HMMA.16816.F32 R156, R12.reuse, R34, RZ ;  /* 0x000000220c9c723c */ /* 0x040fe200000018ff */
[----:B------:R-:W-:Y:S07]  /*15f0*/  LDSM.16.M88.4 R32, [R231+0x2800] ;  /* 0x00280000e720783b */ /* 0x000fee0000000200 */
[C---:B------:R-:W-:Y:S08]  /*1600*/  HMMA.16816.F32 R64, R12.reuse, R24, RZ ;  /* 0x000000180c40723c */ /* 0x040ff000000018ff */
[C---:B------:R-:W-:Y:S01]  /*1610*/  HMMA.16816.F32 R148, R12.reuse, R26, RZ ;  /* 0x0000001a0c94723c */ /* 0x040fe200000018ff */
[----:B------:R-:W-:Y:S07]  /*1620*/  LDSM.16.M88.4 R24, [R231+0x1000] ;  /* 0x00100000e718783b */ /* 0x000fee0000000200 */
[C---:B------:R-:W-:Y:S01]  /*1630*/  HMMA.16816.F32 R144, R12.reuse, R22, RZ ;  /* 0x000000160c90723c */ /* 0x040fe200000018ff */
[----:B------:R-:W-:Y:S07]  /*1640*/  LDSM.16.M88.4 R20, [R231] ;  /* 0x00000000e714783b */ /* 0x000fee0000000200 */
[C---:B------:R-:W-:Y:S01]  /*1650*/  HMMA.16816.F32 R100, R12.reuse, R18, RZ ;  /* 0x000000120c64723c */ /* 0x040fe200000018ff */
[----:B------:R-:W-:Y:S07]  /*1660*/  LDSM.16.M88.4 R16, [R231+0x800] ;  /* 0x00080000e710783b */ /* 0x000fee0000000200 */
[C---:B------:R-:W-:Y:S08]  /*1670*/  HMMA.16816.F32 R52, R12.reuse, R40, RZ ;  /* 0x000000280c34723c */ /* 0x040ff000000018ff */
[C---:B------:R-:W-:Y:S01]  /*1680*/  HMMA.16816.F32 R96, R12.reuse, R42, RZ ;  /* 0x0000002a0c60723c */ /* 0x040fe200000018ff */
[----:B------:R-:W-:Y:S07]  /*1690*/  LDSM.16.M88.4 R40, [R231+0x1800] ;  /* 0x00180000e728783b */ /* 0x000fee0000000200 */
[C---:B------:R-:W-:Y:S08]  /*16a0*/  HMMA.16816.F32 R48, R12.reuse, R108, RZ ;  /* 0x0000006c0c30723c */ /* 0x040ff000000018ff */
[----:B------:R-:W-:Y:S01]  /*16b0*/  HMMA.16816.F32 R84, R12, R110, RZ ;  /* 0x0000006e0c54723c */ /* 0x000fe200000018ff */
[----:B------:R-:W2:Y:S07]  /*16c0*/  LDSM.16.M88.4 R12, [R228] ;  /* 0x00000000e40c783b */ /* 0x000eae0000000200 */
[----:B-1----:R-:W-:Y:S07]  /*16d0*/  HMMA.16816.F32 R164, R8, R128, R60 ;  /* 0x0000008008a4723c */ /* 0x002fee000000183c */
[----:B------:R-:W-:Y:S01]  /*16e0*/  IMAD.MOV.U32 R60, RZ, RZ, R171 ;  /* 0x000000ffff3c7224 */ /* 0x000fe200078e00ab */
[----:B------:R-:W-:Y:S01]  /*16f0*/  HMMA.16816.F32 R244, R4, R120, R88 ;  /* 0x0000007804f4723c */ /* 0x000fe20000001858 */
[----:B------:R-:W-:-:S02]  /*1700*/  IMAD.MOV.U32 R61, RZ, RZ, R170 ;  /* 0x000000ffff3d7224 */ /* 0x000fc400078e00aa */
[----:B------:R-:W-:Y:S02]  /*1710*/  IMAD.MOV.U32 R62, RZ, RZ, R169 ;  /* 0x000000ffff3e7224 */ /* 0x000fe400078e00a9 */
[----:B------:R-:W-:-:S03]  /*1720*/  IMAD.MOV.U32 R63, RZ, RZ, R168 ;  /* 0x000000ffff3f7224 */ /* 0x000fc600078e00a8 */
[C---:B------:R-:W-:Y:S01]  /*1730*/  HMMA.16816.F32 R212, R4.reuse, R140, R44 ;  /* 0x0000008c04d4723c */ /* 0x040fe2000000182c */
[----:B------:R-:W-:Y:S07]  /*1740*/  LDSM.16.M88.4 R44, [R231+0x3800] ;  /* 0x00380000e72c783b */ /* 0x000fee0000000200 */
[----:B------:R-:W-:Y:S01]  /*1750*/  HMMA.16816.F32 R204, R4, R118, R92 ;  /* 0x0000007604cc723c */ /* 0x000fe2000000185c */
[----:B------:R-:W1:Y:S07]  /*1760*/  LDSM.16.M88.4 R4, [R228+0x2000] ;  /* 0x00200000e404783b */ /* 0x000e6e0000000200 */
[C---:B------:R-:W-:Y:S08]  /*1770*/  HMMA.16816.F32 R104, R8.reuse, R120, R68 ;  /* 0x000000780868723c */ /* 0x040ff00000001844 */
[C---:B------:R-:W-:Y:S08]  /*1780*/  HMMA.16816.F32 R168, R8.reuse, R132, R56 ;  /* 0x0000008408a8723c */ /* 0x040ff00000001838 */
[C---:B------:R-:W-:Y:S08]  /*1790*/  HMMA.16816.F32 R56, R8.reuse, R122, R152 ;  /* 0x0000007a0838723c */ /* 0x040ff00000001898 */
[C---:B------:R-:W-:Y:S08]  /*17a0*/  HMMA.16816.F32 R88, R8.reuse, R112, R76 ;  /* 0x000000700858723c */ /* 0x040ff0000000184c */
[C---:B------:R-:W-:Y:S08]  /*17b0*/  HMMA.16816.F32 R172, R8.reuse, R136, R52 ;  /* 0x0000008808ac723c */ /* 0x040ff00000001834 */
[C---:B------:R-:W-:Y:S01]  /*17c0*/  HMMA.16816.F32 R52, R8.reuse, R114, R160 ;  /* 0x000000720834723c */ /* 0x040fe200000018a0 */
[----:B------:R-:W3:Y:S07]  /*17d0*/  S2R R163, SR_CTAID.X ;  /* 0x0000000000a37919 */ /* 0x000eee0000002500 */
[C---:B------:R-:W-:Y:S08]  /*17e0*/  HMMA.16816.F32 R68, R8.reuse, R134, R100 ;  /* 0x000000860844723c */ /* 0x040ff00000001864 */
[C---:B------:R-:W-:Y:S08]  /*17f0*/  HMMA.16816.F32 R92, R8.reuse, R116, R72 ;  /* 0x00000074085c723c */ /* 0x040ff00000001848 */
[----:B------:R-:W-:Y:S01]  /*1800*/  HMMA.16816.F32 R108, R8, R124, R64 ;  /* 0x0000007c086c723c */ /* 0x000fe20000001840 */
[----:B---3--:R-:W-:-:S07]  /*1810*/  IMAD.SHL.U32 R163, R163, 0x80, RZ ;  /* 0x00000080a3a37824 */ /* 0x008fce00078e00ff */
[----:B------:R-:W-:Y:S08]  /*1820*/  HMMA.16816.F32 R176, R8, R140, R48 ;  /* 0x0000008c08b0723c */ /* 0x000ff00000001830 */
[----:B--2---:R-:W-:Y:S08]  /*1830*/  HMMA.16816.F32 R100, R12, R24, R104 ;  /* 0x000000180c64723c */ /* 0x004ff00000001868 */
[C---:B------:R-:W-:Y:S08]  /*1840*/  HMMA.16816.F32 R48, R8.reuse, R118, R156 ;  /* 0x000000760830723c */ /* 0x040ff0000000189c */
[C---:B------:R-:W-:Y:S08]  /*1850*/  HMMA.16816.F32 R76, R8.reuse, R126, R148 ;  /* 0x0000007e084c723c */ /* 0x040ff00000001894 */
[C---:B------:R-:W-:Y:S08]  /*1860*/  HMMA.16816.F32 R72, R8.reuse, R130, R144 ;  /* 0x000000820848723c */ /* 0x040ff00000001890 */
[C---:B------:R-:W-:Y:S01]  /*1870*/  HMMA.16816.F32 R64, R8.reuse, R138, R96 ;  /* 0x0000008a0840723c */ /* 0x040fe20000001860 */
[----:B------:R-:W-:Y:S07]  /*1880*/  LDSM.16.M88.4 R96, [R224+0x800] ;  /* 0x00080000e060783b */ /* 0x000fee0000000200 */
[----:B------:R-:W-:Y:S01]  /*1890*/  HMMA.16816.F32 R84, R8, R142, R84 ;  /* 0x0000008e0854723c */ /* 0x000fe20000001854 */
[----:B------:R-:W-:Y:S07]  /*18a0*/  LDSM.16.M88.4 R8, [R229] ;  /* 0x00000000e508783b */ /* 0x000fee0000000200 */
[----:B------:R-:W-:Y:S01]  /*18b0*/  HMMA.16816.F32 R104, R12, R26, R56 ;  /* 0x0000001a0c68723c */ /* 0x000fe20000001838 */
[----:B------:R-:W2:Y:S07]  /*18c0*/  LDSM.16.M88.4 R56, [R224] ;  /* 0x00000000e038783b */ /* 0x000eae0000000200 */
[-C--:B-1----:R-:W-:Y:S08]  /*18d0*/  HMMA.16816.F32 R116, R4, R20.reuse, R60 ;  /* 0x000000140474723c */ /* 0x082ff0000000183c */
[----:B------:R-:W-:Y:S08]  /*18e0*/  HMMA.16816.F32 R60, R12, R20, R88 ;  /* 0x000000140c3c723c */ /* 0x000ff00000001858 */
[C---:B------:R-:W-:Y:S08]  /*18f0*/  HMMA.16816.F32 R248, R4.reuse, R16, R248 ;  /* 0x0000001004f8723c */ /* 0x040ff000000018f8 */
        /* <DEDUP_REMOVED lines=13> */
[----:B------:R-:W-:Y:S01]  /*19d0*/  HMMA.16816.F32 R180, R4, R46, R180 ;  /* 0x0000002e04b4723c */ /* 0x000fe200000018b4 */
[----:B------:R-:W1:Y:S07]  /*19e0*/  LDSM.16.M88.4 R4, [R229+0x2000] ;  /* 0x00200000e504783b */ /* 0x000e6e0000000200 */
[C---:B------:R-:W-:Y:S08]  /*19f0*/  HMMA.16816.F32 R52, R12.reuse, R22, R52 ;  /* 0x000000160c34723c */ /* 0x040ff00000001834 */
[C---:B------:R-:W-:Y:S01]  /*1a00*/  HMMA.16816.F32 R88, R12.reuse, R16, R92 ;  /* 0x000000100c58723c */ /* 0x040fe2000000185c */
[----:B------:R-:W-:Y:S07]  /*1a10*/  LDSM.16.M88.4 R92, [R224+0x1000] ;  /* 0x00100000e05c783b */ /* 0x000fee0000000200 */
[C---:B------:R-:W-:Y:S08]  /*1a20*/  HMMA.16816.F32 R48, R12.reuse, R18, R48 ;  /* 0x000000120c30723c */ /* 0x040ff00000001830 */
[C---:B------:R-:W-:Y:S08]  /*1a30*/  HMMA.16816.F32 R108, R12.reuse, R40, R108 ;  /* 0x000000280c6c723c */ /* 0x040ff0000000186c */
[C---:B------:R-:W-:Y:S01]  /*1a40*/  HMMA.16816.F32 R112, R12.reuse, R42, R76 ;  /* 0x0000002a0c70723c */ /* 0x040fe2000000184c */
[----:B------:R-:W-:Y:S07]  /*1a50*/  LDSM.16.M88.4 R76, [R224+0x2000] ;  /* 0x00200000e04c783b */ /* 0x000fee0000000200 */
[C---:B------:R-:W-:Y:S08]  /*1a60*/  HMMA.16816.F32 R120, R12.reuse, R36, R164 ;  /* 0x000000240c78723c */ /* 0x040ff000000018a4 */
[C---:B------:R-:W-:Y:S01]  /*1a70*/  HMMA.16816.F32 R124, R12.reuse, R38, R72 ;  /* 0x000000260c7c723c */ /* 0x040fe20000001848 */
[----:B------:R-:W-:Y:S07]  /*1a80*/  LDSM.16.M88.4 R72, [R224+0x2800] ;  /* 0x00280000e048783b */ /* 0x000fee0000000200 */
[C---:B------:R-:W-:Y:S08]  /*1a90*/  HMMA.16816.F32 R128, R12.reuse, R32, R168 ;  /* 0x000000200c80723c */ /* 0x040ff000000018a8 */
[C---:B------:R-:W-:Y:S01]  /*1aa0*/  HMMA.16816.F32 R132, R12.reuse, R34, R68 ;  /* 0x000000220c84723c */ /* 0x040fe20000001844 */
[----:B------:R-:W-:Y:S07]  /*1ab0*/  LDSM.16.M88.4 R68, [R224+0x3000] ;  /* 0x00300000e044783b */ /* 0x000fee0000000200 */
[C---:B------:R-:W-:Y:S08]  /*1ac0*/  HMMA.16816.F32 R136, R12.reuse, R28, R172 ;  /* 0x0000001c0c88723c */ /* 0x040ff000000018ac */
[C---:B------:R-:W-:Y:S08]  /*1ad0*/  HMMA.16816.F32 R64, R12.reuse, R30, R64 ;  /* 0x0000001e0c40723c */ /* 0x040ff00000001840 */
[C---:B------:R-:W-:Y:S08]  /*1ae0*/  HMMA.16816.F32 R140, R12.reuse, R44, R176 ;  /* 0x0000002c0c8c723c */ /* 0x040ff000000018b0 */
[----:B------:R-:W-:Y:S01]  /*1af0*/  HMMA.16816.F32 R144, R12, R46, R84 ;  /* 0x0000002e0c90723c */ /* 0x000fe20000001854 */
[----:B------:R-:W3:Y:S06]  /*1b00*/  LDSM.16.M88.4 R84, [R224+0x1800] ;  /* 0x00180000e054783b */ /* 0x000eec0000000200 */
[----:B------:R-:W-:Y:S01]  /*1b10*/  SHF.R.S32.HI R12, RZ, 0x1f, R3 ;  /* 0x0000001fff0c7819 */ /* 0x000fe20000011403 */
[----:B------:R-:W-:Y:S01]  /*1b20*/  IMAD R13, R83, 0x10, R163 ;  /* 0x00000010530d7824 */ /* 0x000fe200078e02a3 */
[----:B--2---:R-:W-:Y:S01]  /*1b30*/  HMMA.16816.F32 R20, R8, R56, R60 ;  /* 0x000000380814723c */ /* 0x004fe2000000183c */
[----:B------:R-:W-:Y:S01]  /*1b40*/  IMAD.SHL.U32 R14, R82, 0x2, RZ ;  /* 0x00000002520e7824 */ /* 0x000fe200078e00ff */
[----:B------:R-:W-:-:S02]  /*1b50*/  LEA.HI R3, R12, R3, RZ, 0x2 ;  /* 0x000000030c037211 */ /* 0x000fc400078f10ff */
[----:B------:R-:W-:Y:S02]  /*1b60*/  SHF.R.S32.HI R12, RZ, 0x1f, R252 ;  /* 0x0000001fff0c7819 */ /* 0x000fe400000114fc */
[----:B------:R-:W-:Y:S02]  /*1b70*/  SHF.R.S32.HI R3, RZ, 0x2, R3 ;  /* 0x00000002ff037819 */ /* 0x000fe40000011403 */
[----:B------:R-:W-:Y:S01]  /*1b80*/  LEA.HI R12, R12, R83, RZ, 0x2 ;  /* 0x000000530c0c7211 */ /* 0x000fe200078f10ff */
[----:B------:R-:W-:Y:S02]  /*1b90*/  HMMA.16816.F32 R28, R8, R58, R52 ;  /* 0x0000003a081c723c */ /* 0x000fe40000001834 */
[----:B------:R2:W-:Y:S01]  /*1ba0*/  STL [R1+0x78], R3 ;  /* 0x0000780301007387 */ /* 0x0005e20000100800 */
[----:B------:R-:W-:-:S05]  /*1bb0*/  LOP3.LUT R12, R12, 0xfffffffc, RZ, 0xc0, !PT ;  /* 0xfffffffc0c0c7812 */ /* 0x000fca00078ec0ff */
[----:B------:R-:W-:Y:S01]  /*1bc0*/  IMAD.IADD R12, R83, 0x1, -R12 ;  /* 0x00000001530c7824 */ /* 0x000fe200078e0a0c */
[----:B-1----:R-:W-:Y:S04]  /*1bd0*/  HMMA.16816.F32 R116, R4, R56, R116 ;  /* 0x000000380474723c */ /* 0x002fe80000001874 */
[----:B------:R1:W-:Y:S04]  /*1be0*/  STL [R1+0x7c], R12 ;  /* 0x00007c0c01007387 */ /* 0x0003e80000100800 */
[----:B------:R-:W-:Y:S01]  /*1bf0*/  HMMA.16816.F32 R16, R8, R96, R88 ;  /* 0x000000600810723c */ /* 0x000fe20000001858 */
[----:B------:R-:W4:Y:S01]  /*1c00*/  LDSM.16.M88.4 R88, [R224+0x3800] ;  /* 0x00380000e058783b */ /* 0x000f220000000200 */
[----:B------:R-:W-:-:S06]  /*1c10*/  DEPBAR.LE SB0, 0x0 ;  /* 0x000080000000791a */ /* 0x000fcc0000000000 */
[----:B------:R-:W-:Y:S01]  /*1c20*/  HMMA.16816.F32 R24, R8, R98, R48 ;  /* 0x000000620818723c */ /* 0x000fe20000001830 */
[----:B--2---:R-:W-:Y:S02]  /*1c30*/  IADD3 R3, R13, 0x1, R3 ;  /* 0x000000010d037810 */ /* 0x004fe40007ffe003 */
[----:B------:R-:W-:Y:S02]  /*1c40*/  LOP3.LUT R13, R14, 0x6, RZ, 0xc0, !PT ;  /* 0x000000060e0d7812 */ /* 0x000fe400078ec0ff */
[----:B------:R-:W-:-:S03]  /*1c50*/  IADD3 R3, R81, -c[0x0][0x214], R3 ;  /* 0x8000850051037a10 */ /* 0x000fc60007ffe003 */
[----:B---3--:R-:W-:Y:S01]  /*1c60*/  HMMA.16816.F32 R32, R8, R86, R112 ;  /* 0x000000560820723c */ /* 0x008fe20000001870 */
[----:B------:R-:W-:Y:S01]  /*1c70*/  IADD3 R60, R3, c[0x0][0x2e8], RZ ;  /* 0x0000ba00033c7a10 */ /* 0x000fe20007ffe0ff */
[----:B------:R-:W-:Y:S01]  /*1c80*/  IMAD R3, R236, 0x80, R13 ;  /* 0x00000080ec037824 */ /* 0x000fe200078e020d */
[----:B------:R-:W-:Y:S02]  /*1c90*/  IADD3 R236, R231, 0x1800, RZ ;  /* 0x00001800e7ec7810 */ /* 0x000fe40007ffe0ff */
[C---:B------:R-:W-:Y:S02]  /*1ca0*/  IADD3 R14, R60.reuse, 0x8, RZ ;  /* 0x000000083c0e7810 */ /* 0x040fe40007ffe0ff */
[----:B------:R-:W-:Y:S02]  /*1cb0*/  IADD3 R55, R3, 0x1, RZ ;  /* 0x0000000103377810 */ /* 0x000fe40007ffe0ff */
[-C--:B-1----:R-:W-:Y:S02]  /*1cc0*/  IMNMX R12, R60, R81.reuse, PT ;  /* 0x000000513c0c7217 */ /* 0x082fe40003800200 */
[----:B------:R-:W-:-:S02]  /*1cd0*/  IMNMX R14, R14, R81, PT ;  /* 0x000000510e0e7217 */ /* 0x000fc40003800200 */
[-C--:B------:R-:W-:Y:S02]  /*1ce0*/  ISETP.GE.AND P3, PT, R3, R12.reuse, PT ;  /* 0x0000000c0300720c */ /* 0x080fe40003f66270 */
[----:B------:R-:W-:Y:S02]  /*1cf0*/  ISETP.GE.AND P2, PT, R55, R12, PT ;  /* 0x0000000c3700720c */ /* 0x000fe40003f46270 */
[-C--:B------:R-:W-:Y:S02]  /*1d00*/  ISETP.GE.AND P1, PT, R3, R14.reuse, PT ;  /* 0x0000000e0300720c */ /* 0x080fe40003f26270 */
[----:B------:R-:W-:Y:S02]  /*1d10*/  ISETP.GE.AND P0, PT, R55, R14, PT ;  /* 0x0000000e3700720c */ /* 0x000fe40003f06270 */
[C---:B------:R-:W-:Y:S02]  /*1d20*/  IADD3 R57, R3.reuse, 0x8, RZ ;  /* 0x0000000803397810 */ /* 0x040fe40007ffe0ff */
[----:B------:R-:W-:-:S02]  /*1d30*/  IADD3 R56, R3, 0x9, RZ ;  /* 0x0000000903387810 */ /* 0x000fc40007ffe0ff */
[----:B------:R-:W-:Y:S02]  /*1d40*/  FSEL R150, R20, -INF , !P3 ;  /* 0xff80000014967808 */ /* 0x000fe40005800000 */
[----:B------:R-:W-:Y:S02]  /*1d50*/  FSEL R151, R21, -INF , !P2 ;  /* 0xff80000015977808 */ /* 0x000fe40005000000 */
[----:B------:R-:W-:Y:S02]  /*1d60*/  FSEL R159, R22, -INF , !P1 ;  /* 0xff800000169f7808 */ /* 0x000fe40004800000 */
[----:B------:R-:W-:Y:S02]  /*1d70*/  FSEL R158, R23, -INF , !P0 ;  /* 0xff800000179e7808 */ /* 0x000fe40004000000 */
[-C--:B------:R-:W-:Y:S01]  /*1d80*/  ISETP.GE.AND P3, PT, R57, R12.reuse, PT ;  /* 0x0000000c3900720c */ /* 0x080fe20003f66270 */
[----:B------:R-:W-:Y:S01]  /*1d90*/  HMMA.16816.F32 R20, R8, R94, R104 ;  /* 0x0000005e0814723c */ /* 0x000fe20000001868 */
[----:B------:R-:W-:-:S02]  /*1da0*/  ISETP.GE.AND P2, PT, R56, R12, PT ;  /* 0x0000000c3800720c */ /* 0x000fc40003f46270 */
[-C--:B------:R-:W-:Y:S02]  /*1db0*/  ISETP.GE.AND P1, PT, R57, R14.reuse, PT ;  /* 0x0000000e3900720c */ /* 0x080fe40003f26270 */
[----:B------:R-:W-:Y:S02]  /*1dc0*/  ISETP.GE.AND P0, PT, R56, R14, PT ;  /* 0x0000000e3800720c */ /* 0x000fe40003f06270 */
[----:B------:R-:W-:Y:S02]  /*1dd0*/  FSEL R156, R28, -INF , !P3 ;  /* 0xff8000001c9c7808 */ /* 0x000fe40005800000 */
[----:B------:R-:W-:Y:S02]  /*1de0*/  FSEL R155, R29, -INF , !P2 ;  /* 0xff8000001d9b7808 */ /* 0x000fe40005000000 */
[----:B------:R-:W-:Y:S02]  /*1df0*/  FSEL R163, R30, -INF , !P1 ;  /* 0xff8000001ea37808 */ /* 0x000fe40004800000 */
[----:B------:R-:W-:-:S02]  /*1e00*/  FSEL R162, R31, -INF , !P0 ;  /* 0xff8000001fa27808 */ /* 0x000fc40004000000 */
[----:B------:R-:W-:Y:S01]  /*1e10*/  HMMA.16816.F32 R28, R8, R92, R100 ;  /* 0x0000005c081c723c */ /* 0x000fe20000001864 */
[C---:B------:R-:W-:Y:S02]  /*1e20*/  IADD3 R54, R3.reuse, 0x10, RZ ;  /* 0x0000001003367810 */ /* 0x040fe40007ffe0ff */
[----:B------:R-:W-:Y:S02]  /*1e30*/  IADD3 R53, R3, 0x11, RZ ;  /* 0x0000001103357810 */ /* 0x000fe40007ffe0ff */
[CC--:B------:R-:W-:Y:S02]  /*1e40*/  ISETP.GE.AND P3, PT, R54.reuse, R12.reuse, PT ;  /* 0x0000000c3600720c */ /* 0x0c0fe40003f66270 */
[C---:B------:R-:W-:Y:S02]  /*1e50*/  ISETP.GE.AND P2, PT, R53.reuse, R12, PT ;  /* 0x0000000c3500720c */ /* 0x040fe40003f46270 */
[-C--:B------:R-:W-:Y:S02]  /*1e60*/  ISETP.GE.AND P1, PT, R54, R14.reuse, PT ;  /* 0x0000000e3600720c */ /* 0x080fe40003f26270 */
[----:B------:R-:W-:-:S02]  /*1e70*/  ISETP.GE.AND P0, PT, R53, R14, PT ;  /* 0x0000000e3500720c */ /* 0x000fc40003f06270 */
[C---:B------:R-:W-:Y:S02]  /*1e80*/  IADD3 R52, R3.reuse, 0x18, RZ ;  /* 0x0000001803347810 */ /* 0x040fe40007ffe0ff */
[----:B------:R-:W-:Y:S02]  /*1e90*/  IADD3 R43, R3, 0x19, RZ ;  /* 0x00000019032b7810 */ /* 0x000fe40007ffe0ff */
[----:B------:R-:W-:Y:S02]  /*1ea0*/  FSEL R152, R16, -INF , !P3 ;  /* 0xff80000010987808 */ /* 0x000fe40005800000 */
[----:B------:R-:W-:Y:S02]  /*1eb0*/  FSEL R153, R17, -INF , !P2 ;  /* 0xff80000011997808 */ /* 0x000fe40005000000 */
[----:B------:R-:W-:Y:S02]  /*1ec0*/  FSEL R161, R18, -INF , !P1 ;  /* 0xff80000012a17808 */ /* 0x000fe40004800000 */
[----:B------:R-:W-:-:S02]  /*1ed0*/  FSEL R160, R19, -INF , !P0 ;  /* 0xff80000013a07808 */ /* 0x000fc40004000000 */
[CC--:B------:R-:W-:Y:S01]  /*1ee0*/  ISETP.GE.AND P3, PT, R52.reuse, R12.reuse, PT ;  /* 0x0000000c3400720c */ /* 0x0c0fe20003f66270 */
[----:B------:R-:W-:Y:S01]  /*1ef0*/  HMMA.16816.F32 R16, R8, R84, R108 ;  /* 0x000000540810723c */ /* 0x000fe2000000186c */
[C---:B------:R-:W-:Y:S02]  /*1f00*/  ISETP.GE.AND P2, PT, R43.reuse, R12, PT ;  /* 0x0000000c2b00720c */ /* 0x040fe40003f46270 */
        /* <DEDUP_REMOVED lines=19> */
[C---:B------:R-:W-:Y:S02]  /*2040*/  IADD3 R41, R3.reuse, 0x29, RZ ;  /* 0x0000002903297810 */ /* 0x040fe40007ffe0ff */
[----:B------:R-:W-:Y:S02]  /*2050*/  ISETP.GE.AND P3, PT, R42, R12, PT ;  /* 0x0000000c2a00720c */ /* 0x000fe40003f66270 */
[----:B------:R-:W-:Y:S02]  /*2060*/  IADD3 R38, R3, 0x30, RZ ;  /* 0x0000003003267810 */ /* 0x000fe40007ffe0ff */
[C---:B------:R-:W-:Y:S02]  /*2070*/  ISETP.GE.AND P0, PT, R41.reuse, R14, PT ;  /* 0x0000000e2900720c */ /* 0x040fe40003f06270 */
[----:B------:R-:W-:-:S02]  /*2080*/  ISETP.GE.AND P2, PT, R41, R12, PT ;  /* 0x0000000c2900720c */ /* 0x000fc40003f46270 */
[----:B------:R-:W-:Y:S02]  /*2090*/  ISETP.GE.AND P1, PT, R42, R14, PT ;  /* 0x0000000e2a00720c */ /* 0x000fe40003f26270 */
[----:B------:R-:W-:Y:S02]  /*20a0*/  IADD3 R37, R3, 0x31, RZ ;  /* 0x0000003103257810 */ /* 0x000fe40007ffe0ff */
[----:B------:R-:W-:Y:S02]  /*20b0*/  FSEL R165, R20, -INF , !P3 ;  /* 0xff80000014a57808 */ /* 0x000fe40005800000 */
[----:B------:R-:W-:Y:S02]  /*20c0*/  ISETP.GE.AND P3, PT, R38, R12, PT ;  /* 0x0000000c2600720c */ /* 0x000fe40003f66270 */
[----:B------:R-:W-:Y:S02]  /*20d0*/  FSEL R166, R23, -INF , !P0 ;  /* 0xff80000017a67808 */ /* 0x000fe40004000000 */
[----:B------:R-:W-:-:S02]  /*20e0*/  IADD3 R51, R3, 0x38, RZ ;  /* 0x0000003803337810 */ /* 0x000fc40007ffe0ff */
[----:B------:R-:W-:Y:S02]  /*20f0*/  FSEL R164, R21, -INF , !P2 ;  /* 0xff80000015a47808 */ /* 0x000fe40005000000 */
[----:B------:R-:W-:Y:S02]  /*2100*/  FSEL R167, R22, -INF , !P1 ;  /* 0xff80000016a77808 */ /* 0x000fe40004800000 */
[----:B------:R-:W-:Y:S01]  /*2110*/  ISETP.GE.AND P0, PT, R37, R14, PT ;  /* 0x0000000e2500720c */ /* 0x000fe20003f06270 */
[----:B------:R-:W-:Y:S01]  /*2120*/  HMMA.16816.F32 R20, R8, R72, R128 ;  /* 0x000000480814723c */ /* 0x000fe20000001880 */
[----:B------:R-:W-:Y:S02]  /*2130*/  IADD3 R50, R3, 0x39, RZ ;  /* 0x0000003903327810 */ /* 0x000fe40007ffe0ff */
[----:B------:R-:W-:Y:S02]  /*2140*/  ISETP.GE.AND P2, PT, R37, R12, PT ;  /* 0x0000000c2500720c */ /* 0x000fe40003f46270 */
[----:B------:R-:W-:-:S02]  /*2150*/  ISETP.GE.AND P1, PT, R38, R14, PT ;  /* 0x0000000e2600720c */ /* 0x000fc40003f26270 */
[----:B------:R-:W-:Y:S02]  /*2160*/  FSEL R177, R16, -INF , !P3 ;  /* 0xff80000010b17808 */ /* 0x000fe40005800000 */
[----:B------:R-:W-:Y:S02]  /*2170*/  ISETP.GE.AND P3, PT, R51, R12, PT ;  /* 0x0000000c3300720c */ /* 0x000fe40003f66270 */
[----:B------:R-:W-:Y:S02]  /*2180*/  FSEL R252, R19, -INF , !P0 ;  /* 0xff80000013fc7808 */ /* 0x000fe40004000000 */
[----:B------:R-:W-:Y:S02]  /*2190*/  IADD3 R36, R3, 0x40, RZ ;  /* 0x0000004003247810 */ /* 0x000fe40007ffe0ff */
[----:B------:R-:W-:Y:S02]  /*21a0*/  FSEL R176, R17, -INF , !P2 ;  /* 0xff80000011b07808 */ /* 0x000fe40005000000 */
[----:B------:R-:W-:-:S02]  /*21b0*/  FSEL R13, R18, -INF , !P1 ;  /* 0xff800000120d7808 */ /* 0x000fc40004800000 */
[----:B------:R-:W-:Y:S01]  /*21c0*/  ISETP.GE.AND P0, PT, R50, R14, PT ;  /* 0x0000000e3200720c */ /* 0x000fe20003f06270 */
[----:B------:R-:W-:Y:S01]  /*21d0*/  HMMA.16816.F32 R16, R8, R74, R132 ;  /* 0x0000004a0810723c */ /* 0x000fe20000001884 */
[----:B------:R-:W-:Y:S01]  /*21e0*/  FSEL R173, R32, -INF , !P3 ;  /* 0xff80000020ad7808 */ /* 0x000fe20005800000 */
[----:B------:R1:W-:Y:S01]  /*21f0*/  STL [R1], R13 ;  /* 0x0000000d01007387 */ /* 0x0003e20000100800 */
[-C--:B------:R-:W-:Y:S02]  /*2200*/  ISETP.GE.AND P3, PT, R36, R12.reuse, PT ;  /* 0x0000000c2400720c */ /* 0x080fe40003f66270 */
[----:B------:R-:W-:Y:S02]  /*2210*/  ISETP.GE.AND P2, PT, R50, R12, PT ;  /* 0x0000000c3200720c */ /* 0x000fe40003f46270 */
[----:B------:R-:W-:Y:S01]  /*2220*/  ISETP.GE.AND P1, PT, R51, R14, PT ;  /* 0x0000000e3300720c */ /* 0x000fe20003f26270 */
[----:B------:R-:W-:Y:S01]  /*2230*/  IMAD.MOV.U32 R135, RZ, RZ, R80 ;  /* 0x000000ffff877224 */ /* 0x000fe200078e0050 */
[----:B------:R-:W-:-:S02]  /*2240*/  FSEL R174, R35, -INF , !P0 ;  /* 0xff80000023ae7808 */ /* 0x000fc40004000000 */
[C---:B------:R-:W-:Y:S02]  /*2250*/  IADD3 R35, R3.reuse, 0x41, RZ ;  /* 0x0000004103237810 */ /* 0x040fe40007ffe0ff */
[----:B------:R-:W-:Y:S02]  /*2260*/  IADD3 R49, R3, 0x48, RZ ;  /* 0x0000004803317810 */ /* 0x000fe40007ffe0ff */
[----:B------:R-:W-:Y:S02]  /*2270*/  FSEL R172, R33, -INF , !P2 ;  /* 0xff80000021ac7808 */ /* 0x000fe40005000000 */
[----:B------:R-:W-:Y:S02]  /*2280*/  FSEL R175, R34, -INF , !P1 ;  /* 0xff80000022af7808 */ /* 0x000fe40004800000 */
[----:B------:R-:W-:Y:S02]  /*2290*/  ISETP.GE.AND P2, PT, R35, R12, PT ;  /* 0x0000000c2300720c */ /* 0x000fe40003f46270 */
[----:B------:R-:W-:-:S02]  /*22a0*/  ISETP.GE.AND P1, PT, R36, R14, PT ;  /* 0x0000000e2400720c */ /* 0x000fc40003f26270 */
[----:B------:R-:W-:Y:S02]  /*22b0*/  ISETP.GE.AND P0, PT, R35, R14, PT ;  /* 0x0000000e2300720c */ /* 0x000fe40003f06270 */
[----:B------:R-:W-:Y:S02]  /*22c0*/  IADD3 R34, R3, 0x50, RZ ;  /* 0x0000005003227810 */ /* 0x000fe40007ffe0ff */
[----:B-1----:R-:W-:Y:S02]  /*22d0*/  FSEL R13, R28, -INF , !P3 ;  /* 0xff8000001c0d7808 */ /* 0x002fe40005800000 */
[----:B------:R-:W-:Y:S02]  /*22e0*/  ISETP.GE.AND P3, PT, R49, R12, PT ;  /* 0x0000000c3100720c */ /* 0x000fe40003f66270 */
[----:B------:R-:W-:Y:S01]  /*22f0*/  FSEL R107, R29, -INF , !P2 ;  /* 0xff8000001d6b7808 */ /* 0x000fe20005000000 */
[----:B------:R1:W-:Y:S01]  /*2300*/  STL [R1+0x18], R13 ;  /* 0x0000180d01007387 */ /* 0x0003e20000100800 */
[----:B------:R-:W-:-:S02]  /*2310*/  FSEL R105, R30, -INF , !P1 ;  /* 0xff8000001e697808 */ /* 0x000fc40004800000 */
[----:B------:R-:W-:Y:S02]  /*2320*/  IADD3 R48, R3, 0x49, RZ ;  /* 0x0000004903307810 */ /* 0x000fe40007ffe0ff */
[----:B------:R-:W-:Y:S02]  /*2330*/  ISETP.GE.AND P1, PT, R49, R14, PT ;  /* 0x0000000e3100720c */ /* 0x000fe40003f26270 */
[----:B------:R-:W-:Y:S02]  /*2340*/  FSEL R106, R24, -INF , !P3 ;  /* 0xff800000186a7808 */ /* 0x000fe40005800000 */
[-C--:B------:R-:W-:Y:S02]  /*2350*/  ISETP.GE.AND P3, PT, R34, R12.reuse, PT ;  /* 0x0000000c2200720c */ /* 0x080fe40003f66270 */
[----:B------:R-:W-:Y:S02]  /*2360*/  IADD3 R47, R3, 0x58, RZ ;  /* 0x00000058032f7810 */ /* 0x000fe40007ffe0ff */
[----:B------:R-:W-:-:S02]  /*2370*/  ISETP.GE.AND P2, PT, R48, R12, PT ;  /* 0x0000000c3000720c */ /* 0x000fc40003f46270 */
[----:B------:R-:W-:Y:S02]  /*2380*/  FSEL R15, R26, -INF , !P1 ;  /* 0xff8000001a0f7808 */ /* 0x000fe40004800000 */
[----:B------:R-:W-:Y:S02]  /*2390*/  IADD3 R33, R3, 0x51, RZ ;  /* 0x0000005103217810 */ /* 0x000fe40007ffe0ff */
[----:B------:R-:W-:Y:S02]  /*23a0*/  FSEL R100, R20, -INF , !P3 ;  /* 0xff80000014647808 */ /* 0x000fe40005800000 */
[----:B------:R-:W-:Y:S02]  /*23b0*/  ISETP.GE.AND P3, PT, R47, R12, PT ;  /* 0x0000000c2f00720c */ /* 0x000fe40003f66270 */
[----:B------:R-:W-:Y:S02]  /*23c0*/  FSEL R104, R25, -INF , !P2 ;  /* 0xff80000019687808 */ /* 0x000fe40005000000 */
[----:B-1----:R-:W-:-:S02]  /*23d0*/  FSEL R13, R31, -INF , !P0 ;  /* 0xff8000001f0d7808 */ /* 0x002fc40004000000 */
[----:B------:R-:W-:Y:S01]  /*23e0*/  HMMA.16816.F32 R28, R8, R68, R136 ;  /* 0x00000044081c723c */ /* 0x000fe20000001888 */
[----:B------:R-:W-:Y:S02]  /*23f0*/  ISETP.GE.AND P0, PT, R48, R14, PT ;  /* 0x0000000e3000720c */ /* 0x000fe40003f06270 */
[----:B------:R1:W-:Y:S01]  /*2400*/  STL [R1+0x1c], R13 ;  /* 0x00001c0d01007387 */ /* 0x0003e20000100800 */
[----:B------:R-:W-:Y:S02]  /*2410*/  ISETP.GE.AND P2, PT, R33, R12, PT ;  /* 0x0000000c2100720c */ /* 0x000fe40003f46270 */
[----:B------:R-:W-:Y:S01]  /*2420*/  IADD3 R46, R3, 0x59, RZ ;  /* 0x00000059032e7810 */ /* 0x000fe20007ffe0ff */
[----:B------:R2:W-:Y:S04]  /*2430*/  STL [R1+0x10], R15 ;  /* 0x0000100f01007387 */ /* 0x0005e80000100800 */
[----:B------:R-:W-:Y:S01]  /*2440*/  BAR.SYNC.DEFER_BLOCKING 0x0 ;  /* 0x0000000000007b1d */ /* 0x000fe20000010000 */
[----:B------:R-:W-:-:S02]  /*2450*/  ISETP.GE.AND P1, PT, R34, R14, PT ;  /* 0x0000000e2200720c */ /* 0x000fc40003f26270 */
[----:B------:R-:W-:Y:S02]  /*2460*/  FSEL R102, R21, -INF , !P2 ;  /* 0xff80000015667808 */ /* 0x000fe40005000000 */
[-C--:B------:R-:W-:Y:S02]  /*2470*/  ISETP.GE.AND P2, PT, R46, R12.reuse, PT ;  /* 0x0000000c2e00720c */ /* 0x080fe40003f46270 */
[C---:B------:R-:W-:Y:S02]  /*2480*/  IADD3 R32, R3.reuse, 0x60, RZ ;  /* 0x0000006003207810 */ /* 0x040fe40007ffe0ff */
[----:B------:R-:W-:Y:S02]  /*2490*/  FSEL R108, R22, -INF , !P1 ;  /* 0xff800000166c7808 */ /* 0x000fe40004800000 */
[----:B------:R-:W-:Y:S02]  /*24a0*/  ISETP.GE.AND P5, PT, R32, R12, PT ;  /* 0x0000000c2000720c */ /* 0x000fe40003fa6270 */
[----:B------:R-:W-:-:S02]  /*24b0*/  IADD3 R45, R3, 0x68, RZ ;  /* 0x00000068032d7810 */ /* 0x000fc40007ffe0ff */
[-C--:B------:R-:W-:Y:S02]  /*24c0*/  ISETP.GE.AND P1, PT, R47, R14.reuse, PT ;  /* 0x0000000e2f00720c */ /* 0x080fe40003f26270 */
[----:B-1----:R-:W-:Y:S02]  /*24d0*/  FSEL R13, R27, -INF , !P0 ;  /* 0xff8000001b0d7808 */ /* 0x002fe40004000000 */
[-C--:B------:R-:W-:Y:S01]  /*24e0*/  ISETP.GE.AND P0, PT, R33, R14.reuse, PT ;  /* 0x0000000e2100720c */ /* 0x080fe20003f06270 */
[C---:B----4-:R-:W-:Y:S01]  /*24f0*/  HMMA.16816.F32 R24, R8.reuse, R88, R140 ;  /* 0x000000580818723c */ /* 0x050fe2000000188c */
[----:B--2---:R-:W-:Y:S01]  /*2500*/  FSEL R15, R16, -INF , !P3 ;  /* 0xff800000100f7808 */ /* 0x004fe20005800000 */
[----:B------:R1:W-:Y:S01]  /*2510*/  STL [R1+0xc], R13 ;  /* 0x00000c0d01007387 */ /* 0x0003e20000100800 */
[----:B------:R-:W-:Y:S02]  /*2520*/  FSEL R109, R23, -INF , !P0 ;  /* 0xff800000176d7808 */ /* 0x000fe40004000000 */
[----:B------:R-:W-:Y:S01]  /*2530*/  FSEL R16, R28, -INF , !P5 ;  /* 0xff8000001c107808 */ /* 0x000fe20006800000 */
[----:B------:R2:W-:Y:S01]  /*2540*/  STL [R1+0x30], R15 ;  /* 0x0000300f01007387 */ /* 0x0005e20000100800 */
[----:B------:R-:W-:Y:S01]  /*2550*/  ISETP.GE.AND P0, PT, R46, R14, PT ;  /* 0x0000000e2e00720c */ /* 0x000fe20003f06270 */
[----:B------:R-:W-:Y:S01]  /*2560*/  HMMA.16816.F32 R20, R8, R70, R64 ;  /* 0x000000460814723c */ /* 0x000fe20000001840 */
[----:B------:R-:W-:-:S02]  /*2570*/  IADD3 R44, R3, 0x69, RZ ;  /* 0x00000069032c7810 */ /* 0x000fc40007ffe0ff */
[----:B------:R-:W-:Y:S02]  /*2580*/  FSEL R103, R18, -INF , !P1 ;  /* 0xff80000012677808 */ /* 0x000fe40004800000 */
[----:B------:R-:W-:Y:S02]  /*2590*/  FSEL R101, R19, -INF , !P0 ;  /* 0xff80000013657808 */ /* 0x000fe40004000000 */
[C---:B------:R-:W-:Y:S01]  /*25a0*/  IADD3 R67, R3.reuse, 0x70, RZ ;  /* 0x0000007003437810 */ /* 0x040fe20007ffe0ff */
[----:B------:R-:W-:Y:S01]  /*25b0*/  HMMA.16816.F32 R8, R8, R90, R144 ;  /* 0x0000005a0808723c */ /* 0x000fe20000001890 */
[C---:B------:R-:W-:Y:S02]  /*25c0*/  IADD3 R66, R3.reuse, 0x71, RZ ;  /* 0x0000007103427810 */ /* 0x040fe40007ffe0ff */
[C---:B------:R-:W-:Y:S02]  /*25d0*/  IADD3 R65, R3.reuse, 0x78, RZ ;  /* 0x0000007803417810 */ /* 0x040fe40007ffe0ff */
[----:B------:R-:W-:-:S02]  /*25e0*/  IADD3 R64, R3, 0x79, RZ ;  /* 0x0000007903407810 */ /* 0x000fc40007ffe0ff */
[-C--:B------:R-:W-:Y:S02]  /*25f0*/  ISETP.GE.AND P4, PT, R45, R12.reuse, PT ;  /* 0x0000000c2d00720c */ /* 0x080fe40003f86270 */
[-C--:B------:R-:W-:Y:S02]  /*2600*/  ISETP.GE.AND P0, PT, R44, R12.reuse, PT ;  /* 0x0000000c2c00720c */ /* 0x080fe40003f06270 */
[----:B-1----:R-:W-:Y:S02]  /*2610*/  FSEL R13, R17, -INF , !P2 ;  /* 0xff800000110d7808 */ /* 0x002fe40005000000 */
[-C--:B------:R-:W-:Y:S02]  /*2620*/  ISETP.GE.AND P2, PT, R67, R12.reuse, PT ;  /* 0x0000000c4300720c */ /* 0x080fe40003f46270 */
[----:B--2---:R-:W-:Y:S01]  /*2630*/  IADD3 R15, R3, 0x61, RZ ;  /* 0x00000061030f7810 */ /* 0x004fe20007ffe0ff */
[----:B------:R1:W-:Y:S01]  /*2640*/  STL [R1+0x38], R13 ;  /* 0x0000380d01007387 */ /* 0x0003e20000100800 */
[----:B------:R-:W-:-:S02]  /*2650*/  ISETP.GE.AND P1, PT, R66, R12, PT ;  /* 0x0000000c4200720c */ /* 0x000fc40003f26270 */
[-C--:B------:R-:W-:Y:S01]  /*2660*/  ISETP.GE.AND P3, PT, R15, R12.reuse, PT ;  /* 0x0000000c0f00720c */ /* 0x080fe20003f66270 */
[----:B------:R2:W-:Y:S01]  /*2670*/  STL [R1+0x2c], R16 ;  /* 0x00002c1001007387 */ /* 0x0005e20000100800 */
[-C--:B------:R-:W-:Y:S02]  /*2680*/  ISETP.GE.AND P6, PT, R65, R12.reuse, PT ;  /* 0x0000000c4100720c */ /* 0x080fe40003fc6270 */
[----:B------:R-:W-:Y:S02]  /*2690*/  ISETP.GE.AND P5, PT, R64, R12, PT ;  /* 0x0000000c4000720c */ /* 0x000fe40003fa6270 */
[----:B------:R-:W-:Y:S02]  /*26a0*/  IADD3 R12, R60, 0x48, RZ ;  /* 0x000000483c0c7810 */ /* 0x000fe40007ffe0ff */
[----:B------:R-:W-:Y:S02]  /*26b0*/  FSEL R145, R8, -INF , !P6 ;  /* 0xff80000008917808 */ /* 0x000fe40007000000 */
[----:B------:R-:W-:-:S02]  /*26c0*/  IMNMX R12, R12, R81, PT ;  /* 0x000000510c0c7217 */ /* 0x000fc40003800200 */
[----:B------:R-:W-:Y:S02]  /*26d0*/  FSEL R146, R9, -INF , !P5 ;  /* 0xff80000009927808 */ /* 0x000fe40006800000 */
[----:B-1----:R-:W-:Y:S02]  /*26e0*/  FSEL R13, R29, -INF , !P3 ;  /* 0xff8000001d0d7808 */ /* 0x002fe40005800000 */
[----:B------:R-:W-:-:S03]  /*26f0*/  ISETP.GE.AND P3, PT, R32, R14, PT ;  /* 0x0000000e2000720c */ /* 0x000fc60003f66270 */
[----:B------:R1:W-:Y:S01]  /*2700*/  STL [R1+0x28], R13 ;  /* 0x0000280d01007387 */ /* 0x0003e20000100800 */
[----:B--2---:R-:W-:Y:S02]  /*2710*/  FSEL R16, R30, -INF , !P3 ;  /* 0xff8000001e107808 */ /* 0x004fe40005800000 */
[----:B------:R-:W-:-:S03]  /*2720*/  ISETP.GE.AND P3, PT, R15, R14, PT ;  /* 0x0000000e0f00720c */ /* 0x000fc60003f66270 */
[----:B------:R2:W-:Y:S01]  /*2730*/  STL [R1+0x34], R16 ;  /* 0x0000341001007387 */ /* 0x0005e20000100800 */
[----:B-1----:R-:W-:Y:S02]  /*2740*/  IADD3 R13, R60, 0x40, RZ ;  /* 0x000000403c0d7810 */ /* 0x002fe40007ffe0ff */
[C---:B------:R-:W-:Y:S02]  /*2750*/  HMMA.16816.F32 R60, R4.reuse, R58, R208 ;  /* 0x0000003a043c723c */ /* 0x040fe400000018d0 */
[----:B------:R-:W-:Y:S02]  /*2760*/  IMNMX R13, R13, R81, PT ;  /* 0x000000510d0d7217 */ /* 0x000fe40003800200 */
[----:B--2---:R-:W-:Y:S02]  /*2770*/  FSEL R16, R31, -INF , !P3 ;  /* 0xff8000001f107808 */ /* 0x004fe40005800000 */
[-C--:B------:R-:W-:Y:S02]  /*2780*/  ISETP.GE.AND P3, PT, R45, R14.reuse, PT ;  /* 0x0000000e2d00720c */ /* 0x080fe40003f66270 */
[----:B------:R-:W-:Y:S01]  /*2790*/  FSEL R209, R21, -INF , !P0 ;  /* 0xff80000015d17808 */ /* 0x000fe20004000000 */
[----:B------:R1:W-:Y:S01]  /*27a0*/  STL [R1+0x40], R16 ;  /* 0x0000401001007387 */ /* 0x0003e20000100800 */
[----:B------:R-:W-:Y:S01]  /*27b0*/  ISETP.GE.AND P0, PT, R44, R14, PT ;  /* 0x0000000e2c00720c */ /* 0x000fe20003f06270 */
[----:B------:R-:W-:Y:S01]  /*27c0*/  HMMA.16816.F32 R28, R4, R92, R244 ;  /* 0x0000005c041c723c */ /* 0x000fe200000018f4 */
[----:B------:R-:W-:-:S02]  /*27d0*/  FSEL R208, R24, -INF , !P2 ;  /* 0xff80000018d07808 */ /* 0x000fc40005000000 */
[-C--:B------:R-:W-:Y:S02]  /*27e0*/  ISETP.GE.AND P2, PT, R67, R14.reuse, PT ;  /* 0x0000000e4300720c */ /* 0x080fe40003f46270 */
[----:B------:R-:W-:Y:S02]  /*27f0*/  FSEL R211, R25, -INF , !P1 ;  /* 0xff80000019d37808 */ /* 0x000fe40004800000 */
[-C--:B------:R-:W-:Y:S02]  /*2800*/  ISETP.GE.AND P1, PT, R66, R14.reuse, PT ;  /* 0x0000000e4200720c */ /* 0x080fe40003f26270 */
[----:B------:R-:W-:Y:S02]  /*2810*/  FSEL R210, R20, -INF , !P4 ;  /* 0xff80000014d27808 */ /* 0x000fe40006000000 */
[----:B------:R-:W-:-:S04]  /*2820*/  ISETP.GE.AND P4, PT, R65, R14, PT ;  /* 0x0000000e4100720c */ /* 0x000fc80003f86270 */
[----:B------:R-:W-:Y:S02]  /*2830*/  FSEL R140, R10, -INF , !P4 ;  /* 0xff8000000a8c7808 */ /* 0x000fe40006000000 */
[----:B-1----:R-:W-:Y:S02]  /*2840*/  FSEL R16, R22, -INF , !P3 ;  /* 0xff80000016107808 */ /* 0x002fe40005800000 */
[----:B------:R-:W-:-:S03]  /*2850*/  ISETP.GE.AND P3, PT, R64, R14, PT ;  /* 0x0000000e4000720c */ /* 0x000fc60003f66270 */
[----:B------:R1:W-:Y:S01]  /*2860*/  STL [R1+0x3c], R16 ;  /* 0x00003c1001007387 */ /* 0x0003e20000100800 */
[----:B------:R-:W-:Y:S01]  /*2870*/  FSEL R139, R11, -INF , !P3 ;  /* 0xff8000000b8b7808 */ /* 0x000fe20005800000 */
[C---:B-1----:R-:W-:Y:S07]  /*2880*/  HMMA.16816.F32 R16, R4.reuse, R96, R248 ;  /* 0x000000600410723c */ /* 0x042fee00000018f8 */
[----:B------:R-:W-:Y:S02]  /*2890*/  FSEL R250, R23, -INF , !P0 ;  /* 0xff80000017fa7808 */ /* 0x000fe40004000000 */
[----:B------:R-:W-:Y:S01]  /*28a0*/  ISETP.GE.AND P0, PT, R3, R13, PT ;  /* 0x0000000d0300720c */ /* 0x000fe20003f06270 */
[----:B------:R-:W-:Y:S01]  /*28b0*/  HMMA.16816.F32 R20, R4, R98, R204 ;  /* 0x000000620414723c */ /* 0x000fe200000018cc */
[----:B------:R-:W-:-:S02]  /*28c0*/  FSEL R249, R26, -INF , !P2 ;  /* 0xff8000001af97808 */ /* 0x000fc40005000000 */
[-C--:B------:R-:W-:Y:S02]  /*28d0*/  ISETP.GE.AND P2, PT, R3, R12.reuse, PT ;  /* 0x0000000c0300720c */ /* 0x080fe40003f46270 */
[----:B------:R-:W-:Y:S02]  /*28e0*/  FSEL R248, R27, -INF , !P1 ;  /* 0xff8000001bf87808 */ /* 0x000fe40004800000 */
[C---:B------:R-:W-:Y:S01]  /*28f0*/  ISETP.GE.AND P1, PT, R55.reuse, R13, PT ;  /* 0x0000000d3700720c */ /* 0x040fe20003f26270 */
[----:B------:R-:W-:Y:S01]  /*2900*/  HMMA.16816.F32 R24, R4, R86, R196 ;  /* 0x000000560418723c */ /* 0x000fe200000018c4 */
[----:B------:R-:W-:Y:S02]  /*2910*/  FSEL R80, R116, -INF , !P0 ;  /* 0xff80000074507808 */ /* 0x000fe40004000000 */
[----:B------:R-:W-:Y:S02]  /*2920*/  ISETP.GE.AND P0, PT, R55, R12, PT ;  /* 0x0000000c3700720c */ /* 0x000fe40003f06270 */
[----:B------:R-:W-:-:S02]  /*2930*/  FSEL R81, R118, -INF , !P2 ;  /* 0xff80000076517808 */ /* 0x000fc40005000000 */
[-C--:B------:R-:W-:Y:S02]  /*2940*/  ISETP.GE.AND P2, PT, R57, R13.reuse, PT ;  /* 0x0000000d3900720c */ /* 0x080fe40003f46270 */
[----:B------:R-:W-:Y:S02]  /*2950*/  FSEL R55, R117, -INF , !P1 ;  /* 0xff80000075377808 */ /* 0x000fe40004800000 */
[----:B------:R-:W-:Y:S02]  /*2960*/  ISETP.GE.AND P1, PT, R57, R12, PT ;  /* 0x0000000c3900720c */ /* 0x000fe40003f26270 */
[----:B------:R-:W-:Y:S02]  /*2970*/  FSEL R82, R119, -INF , !P0 ;  /* 0xff80000077527808 */ /* 0x000fe40004000000 */
[----:B------:R-:W-:Y:S02]  /*2980*/  ISETP.GE.AND P0, PT, R56, R13, PT ;  /* 0x0000000d3800720c */ /* 0x000fe40003f06270 */
[----:B------:R-:W-:-:S02]  /*2990*/  FSEL R60, R60, -INF , !P2 ;  /* 0xff8000003c3c7808 */ /* 0x000fc40005000000 */
[-C--:B------:R-:W-:Y:S02]  /*29a0*/  ISETP.GE.AND P2, PT, R56, R12.reuse, PT ;  /* 0x0000000c3800720c */ /* 0x080fe40003f46270 */
[----:B------:R-:W-:Y:S01]  /*29b0*/  FSEL R62, R62, -INF , !P1 ;  /* 0xff8000003e3e7808 */ /* 0x000fe20004800000 */
[----:B------:R-:W-:Y:S01]  /*29c0*/  HMMA.16816.F32 R56, R4, R94, R200 ;  /* 0x0000005e0438723c */ /* 0x000fe200000018c8 */
[C---:B------:R-:W-:Y:S02]  /*29d0*/  ISETP.GE.AND P1, PT, R54.reuse, R13, PT ;  /* 0x0000000d3600720c */ /* 0x040fe40003f26270 */
[----:B------:R-:W-:Y:S02]  /*29e0*/  FSEL R61, R61, -INF , !P0 ;  /* 0xff8000003d3d7808 */ /* 0x000fe40004000000 */
[----:B------:R-:W-:Y:S02]  /*29f0*/  ISETP.GE.AND P0, PT, R54, R12, PT ;  /* 0x0000000c3600720c */ /* 0x000fe40003f06270 */
[----:B------:R-:W-:-:S02]  /*2a00*/  FSEL R54, R63, -INF , !P2 ;  /* 0xff8000003f367808 */ /* 0x000fc40005000000 */
[----:B------:R-:W-:Y:S02]  /*2a10*/  FSEL R63, R16, -INF , !P1 ;  /* 0xff800000103f7808 */ /* 0x000fe40004800000 */
[C---:B------:R-:W-:Y:S02]  /*2a20*/  ISETP.GE.AND P2, PT, R53.reuse, R13, PT ;  /* 0x0000000d3500720c */ /* 0x040fe40003f46270 */
[----:B------:R-:W-:Y:S02]  /*2a30*/  ISETP.GE.AND P1, PT, R53, R12, PT ;  /* 0x0000000c3500720c */ /* 0x000fe40003f26270 */
[----:B------:R-:W-:Y:S02]  /*2a40*/  FSEL R92, R18, -INF , !P0 ;  /* 0xff800000125c7808 */ /* 0x000fe40004000000 */
[----:B------:R-:W-:Y:S02]  /*2a50*/  FSEL R53, R17, -INF , !P2 ;  /* 0xff80000011357808 */ /* 0x000fe40005000000 */
[----:B------:R-:W-:-:S02]  /*2a60*/  FSEL R93, R19, -INF , !P1 ;  /* 0xff800000135d7808 */ /* 0x000fc40004800000 */
[CC--:B------:R-:W-:Y:S01]  /*2a70*/  ISETP.GE.AND P0, PT, R52.reuse, R13.reuse, PT ;  /* 0x0000000d3400720c */ /* 0x0c0fe20003f06270 */
[----:B------:R-:W-:Y:S01]  /*2a80*/  HMMA.16816.F32 R16, R4, R84, R240 ;  /* 0x000000540410723c */ /* 0x000fe200000018f0 */
[-C--:B------:R-:W-:Y:S02]  /*2a90*/  ISETP.GE.AND P2, PT, R52, R12.reuse, PT ;  /* 0x0000000c3400720c */ /* 0x080fe40003f46270 */
[C---:B------:R-:W-:Y:S02]  /*2aa0*/  ISETP.GE.AND P1, PT, R43.reuse, R13, PT ;  /* 0x0000000d2b00720c */ /* 0x040fe40003f26270 */
[----:B------:R-:W-:Y:S02]  /*2ab0*/  FSEL R52, R20, -INF , !P0 ;  /* 0xff80000014347808 */ /* 0x000fe40004000000 */
[----:B------:R-:W-:Y:S02]  /*2ac0*/  FSEL R84, R22, -INF , !P2 ;  /* 0xff80000016547808 */ /* 0x000fe40005000000 */
[----:B------:R-:W-:-:S02]  /*2ad0*/  ISETP.GE.AND P0, PT, R43, R12, PT ;  /* 0x0000000c2b00720c */ /* 0x000fc40003f06270 */
[CC--:B------:R-:W-:Y:S02]  /*2ae0*/  ISETP.GE.AND P2, PT, R40.reuse, R13.reuse, PT ;  /* 0x0000000d2800720c */ /* 0x0c0fe40003f46270 */
[----:B------:R-:W-:Y:S02]  /*2af0*/  FSEL R83, R21, -INF , !P1 ;  /* 0xff80000015537808 */ /* 0x000fe40004800000 */
[----:B------:R-:W-:Y:S02]  /*2b00*/  ISETP.GE.AND P1, PT, R40, R12, PT ;  /* 0x0000000c2800720c */ /* 0x000fe40003f26270 */
[----:B------:R-:W-:Y:S02]  /*2b10*/  FSEL R85, R23, -INF , !P0 ;  /* 0xff80000017557808 */ /* 0x000fe40004000000 */
[----:B------:R-:W-:Y:S01]  /*2b20*/  FSEL R117, R28, -INF , !P2 ;  /* 0xff8000001c757808 */ /* 0x000fe20005000000 */
[----:B------:R-:W-:Y:S01]  /*2b30*/  HMMA.16816.F32 R20, R4, R72, R220 ;  /* 0x000000480414723c */ /* 0x000fe200000018dc */
[----:B------:R-:W-:-:S02]  /*2b40*/  ISETP.GE.AND P0, PT, R39, R13, PT ;  /* 0x0000000d2700720c */ /* 0x000fc40003f06270 */
[-C--:B------:R-:W-:Y:S02]  /*2b50*/  ISETP.GE.AND P2, PT, R39, R12.reuse, PT ;  /* 0x0000000c2700720c */ /* 0x080fe40003f46270 */
[----:B------:R-:W-:Y:S02]  /*2b60*/  FSEL R119, R30, -INF , !P1 ;  /* 0xff8000001e777808 */ /* 0x000fe40004800000 */
[CC--:B------:R-:W-:Y:S02]  /*2b70*/  ISETP.GE.AND P1, PT, R42.reuse, R13.reuse, PT ;  /* 0x0000000d2a00720c */ /* 0x0c0fe40003f26270 */
[----:B------:R-:W-:Y:S02]  /*2b80*/  FSEL R115, R29, -INF , !P0 ;  /* 0xff8000001d737808 */ /* 0x000fe40004000000 */
[----:B------:R-:W-:Y:S02]  /*2b90*/  FSEL R118, R31, -INF , !P2 ;  /* 0xff8000001f767808 */ /* 0x000fe40005000000 */
[----:B------:R-:W-:Y:S01]  /*2ba0*/  ISETP.GE.AND P0, PT, R42, R12, PT ;  /* 0x0000000c2a00720c */ /* 0x000fe20003f06270 */
[----:B------:R-:W-:Y:S01]  /*2bb0*/  HMMA.16816.F32 R28, R4, R76, R232 ;  /* 0x0000004c041c723c */ /* 0x000fe200000018e8 */
[----:B------:R-:W-:-:S02]  /*2bc0*/  ISETP.GE.AND P2, PT, R41, R13, PT ;  /* 0x0000000d2900720c */ /* 0x000fc40003f46270 */
[----:B------:R-:W-:Y:S02]  /*2bd0*/  FSEL R113, R56, -INF , !P1 ;  /* 0xff80000038717808 */ /* 0x000fe40004800000 */
[-C--:B------:R-:W-:Y:S02]  /*2be0*/  ISETP.GE.AND P1, PT, R41, R12.reuse, PT ;  /* 0x0000000c2900720c */ /* 0x080fe40003f26270 */
[----:B------:R-:W-:Y:S01]  /*2bf0*/  FSEL R116, R58, -INF , !P0 ;  /* 0xff8000003a747808 */ /* 0x000fe20004000000 */
[----:B------:R-:W-:Y:S01]  /*2c00*/  HMMA.16816.F32 R40, R4, R78, R192 ;  /* 0x0000004e0428723c */ /* 0x000fe200000018c0 */
[----:B------:R-:W-:Y:S02]  /*2c10*/  FSEL R112, R57, -INF , !P2 ;  /* 0xff80000039707808 */ /* 0x000fe40005000000 */
[C---:B------:R-:W-:Y:S02]  /*2c20*/  ISETP.GE.AND P0, PT, R38.reuse, R13, PT ;  /* 0x0000000d2600720c */ /* 0x040fe40003f06270 */
[----:B------:R-:W-:-:S02]  /*2c30*/  ISETP.GE.AND P2, PT, R38, R12, PT ;  /* 0x0000000c2600720c */ /* 0x000fc40003f46270 */
[----:B------:R-:W-:Y:S02]  /*2c40*/  FSEL R114, R59, -INF , !P1 ;  /* 0xff8000003b727808 */ /* 0x000fe40004800000 */
[----:B------:R-:W-:Y:S02]  /*2c50*/  FSEL R125, R16, -INF , !P0 ;  /* 0xff800000107d7808 */ /* 0x000fe40004000000 */
[----:B------:R-:W-:Y:S02]  /*2c60*/  FSEL R127, R18, -INF , !P2 ;  /* 0xff800000127f7808 */ /* 0x000fe40005000000 */
[CC--:B------:R-:W-:Y:S02]  /*2c70*/  ISETP.GE.AND P1, PT, R37.reuse, R13.reuse, PT ;  /* 0x0000000d2500720c */ /* 0x0c0fe40003f26270 */
[----:B------:R-:W-:Y:S02]  /*2c80*/  ISETP.GE.AND P0, PT, R37, R12, PT ;  /* 0x0000000c2500720c */ /* 0x000fe40003f06270 */
[----:B------:R-:W-:-:S02]  /*2c90*/  ISETP.GE.AND P2, PT, R51, R13, PT ;  /* 0x0000000d3300720c */ /* 0x000fc40003f46270 */
[----:B------:R-:W-:Y:S02]  /*2ca0*/  FSEL R123, R17, -INF , !P1 ;  /* 0xff800000117b7808 */ /* 0x000fe40004800000 */
[----:B------:R-:W-:Y:S02]  /*2cb0*/  FSEL R126, R19, -INF , !P0 ;  /* 0xff800000137e7808 */ /* 0x000fe40004000000 */
[----:B------:R-:W-:Y:S01]  /*2cc0*/  FSEL R121, R24, -INF , !P2 ;  /* 0xff80000018797808 */ /* 0x000fe20005000000 */
[----:B------:R-:W-:Y:S01]  /*2cd0*/  HMMA.16816.F32 R16, R4, R74, R188 ;  /* 0x0000004a0410723c */ /* 0x000fe200000018bc */
[-C--:B------:R-:W-:Y:S02]  /*2ce0*/  ISETP.GE.AND P1, PT, R51, R12.reuse, PT ;  /* 0x0000000c3300720c */ /* 0x080fe40003f26270 */
[C---:B------:R-:W-:Y:S02]  /*2cf0*/  ISETP.GE.AND P0, PT, R50.reuse, R13, PT ;  /* 0x0000000d3200720c */ /* 0x040fe40003f06270 */
[----:B------:R-:W-:-:S02]  /*2d00*/  ISETP.GE.AND P2, PT, R50, R12, PT ;  /* 0x0000000c3200720c */ /* 0x000fc40003f46270 */
[----:B------:R-:W-:Y:S02]  /*2d10*/  FSEL R124, R26, -INF , !P1 ;  /* 0xff8000001a7c7808 */ /* 0x000fe40004800000 */
[----:B------:R-:W-:Y:S02]  /*2d20*/  FSEL R120, R25, -INF , !P0 ;  /* 0xff80000019787808 */ /* 0x000fe40004000000 */
[----:B------:R-:W-:Y:S02]  /*2d30*/  FSEL R122, R27, -INF , !P2 ;  /* 0xff8000001b7a7808 */ /* 0x000fe40005000000 */
[CC--:B------:R-:W-:Y:S01]  /*2d40*/  ISETP.GE.AND P1, PT, R36.reuse, R13.reuse, PT ;  /* 0x0000000d2400720c */ /* 0x0c0fe20003f26270 */
[----:B------:R-:W-:Y:S01]  /*2d50*/  HMMA.16816.F32 R24, R4, R68, R216 ;  /* 0x000000440418723c */ /* 0x000fe200000018d8 */
[----:B------:R-:W-:Y:S02]  /*2d60*/  ISETP.GE.AND P0, PT, R36, R12, PT ;  /* 0x0000000c2400720c */ /* 0x000fe40003f06270 */
[----:B------:R-:W-:-:S02]  /*2d70*/  ISETP.GE.AND P2, PT, R35, R13, PT ;  /* 0x0000000d2300720c */ /* 0x000fc40003f46270 */
[----:B------:R-:W-:Y:S02]  /*2d80*/  FSEL R138, R28, -INF , !P1 ;  /* 0xff8000001c8a7808 */ /* 0x000fe40004800000 */
[----:B------:R-:W-:Y:S02]  /*2d90*/  FSEL R137, R30, -INF , !P0 ;  /* 0xff8000001e897808 */ /* 0x000fe40004000000 */
[----:B------:R-:W-:Y:S02]  /*2da0*/  FSEL R131, R29, -INF , !P2 ;  /* 0xff8000001d837808 */ /* 0x000fe40005000000 */
[-C--:B------:R-:W-:Y:S02]  /*2db0*/  ISETP.GE.AND P1, PT, R35, R12.reuse, PT ;  /* 0x0000000c2300720c */ /* 0x080fe40003f26270 */
[C---:B------:R-:W-:Y:S02]  /*2dc0*/  ISETP.GE.AND P0, PT, R49.reuse, R13, PT ;  /* 0x0000000d3100720c */ /* 0x040fe40003f06270 */
[----:B------:R-:W-:-:S02]  /*2dd0*/  ISETP.GE.AND P2, PT, R49, R12, PT ;  /* 0x0000000c3100720c */ /* 0x000fc40003f46270 */
[----:B------:R-:W-:Y:S02]  /*2de0*/  FSEL R133, R31, -INF , !P1 ;  /* 0xff8000001f857808 */ /* 0x000fe40004800000 */
[----:B------:R-:W-:Y:S01]  /*2df0*/  FSEL R129, R40, -INF , !P0 ;  /* 0xff80000028817808 */ /* 0x000fe20004000000 */
[----:B------:R-:W-:Y:S01]  /*2e00*/  HMMA.16816.F32 R28, R4, R70, R184 ;  /* 0x00000046041c723c */ /* 0x000fe200000018b8 */
[----:B------:R-:W-:Y:S02]  /*2e10*/  FSEL R132, R42, -INF , !P2 ;  /* 0xff8000002a847808 */ /* 0x000fe40005000000 */
[CC--:B------:R-:W-:Y:S02]  /*2e20*/  ISETP.GE.AND P1, PT, R48.reuse, R13.reuse, PT ;  /* 0x0000000d3000720c */ /* 0x0c0fe40003f26270 */
        /* <DEDUP_REMOVED lines=9> */
[----:B------:R-:W-:Y:S02]  /*2ec0*/  FSEL R178, R21, -INF , !P0 ;  /* 0xff80000015b27808 */ /* 0x000fe40004000000 */
[----:B------:R-:W-:Y:S02]  /*2ed0*/  FSEL R187, R23, -INF , !P2 ;  /* 0xff80000017bb7808 */ /* 0x000fe40005000000 */
[C---:B------:R-:W-:Y:S01]  /*2ee0*/  ISETP.GE.AND P0, PT, R47.reuse, R12, PT ;  /* 0x0000000c2f00720c */ /* 0x040fe20003f06270 */
[----:B------:R-:W-:Y:S01]  /*2ef0*/  HMMA.16816.F32 R20, R4, R88, R212 ;  /* 0x000000580414723c */ /* 0x000fe200000018d4 */
[----:B------:R-:W-:Y:S02]  /*2f00*/  ISETP.GE.AND P1, PT, R47, R13, PT ;  /* 0x0000000d2f00720c */ /* 0x000fe40003f26270 */
[----:B------:R-:W-:-:S02]  /*2f10*/  FSEL R186, R18, -INF , !P0 ;  /* 0xff80000012ba7808 */ /* 0x000fc40004000000 */
[-C--:B------:R-:W-:Y:S02]  /*2f20*/  ISETP.GE.AND P0, PT, R32, R13.reuse, PT ;  /* 0x0000000d2000720c */ /* 0x080fe40003f06270 */
[----:B------:R-:W-:Y:S01]  /*2f30*/  FSEL R143, R16, -INF , !P1 ;  /* 0xff800000108f7808 */ /* 0x000fe20004800000 */
[----:B------:R-:W-:Y:S01]  /*2f40*/  HMMA.16816.F32 R4, R4, R90, R180 ;  /* 0x0000005a0404723c */ /* 0x000fe200000018b4 */
[----:B------:R-:W-:Y:S02]  /*2f50*/  FSEL R190, R24, -INF , !P0 ;  /* 0xff80000018be7808 */ /* 0x000fe40004000000 */
[----:B------:R-:W-:Y:S02]  /*2f60*/  ISETP.GE.AND P0, PT, R15, R12, PT ;  /* 0x0000000c0f00720c */ /* 0x000fe40003f06270 */
[----:B------:R-:W-:Y:S02]  /*2f70*/  ISETP.GE.AND P2, PT, R46, R13, PT ;  /* 0x0000000d2e00720c */ /* 0x000fe40003f46270 */
[----:B------:R-:W-:-:S02]  /*2f80*/  FSEL R197, R27, -INF , !P0 ;  /* 0xff8000001bc57808 */ /* 0x000fc40004000000 */
[----:B------:R-:W-:Y:S02]  /*2f90*/  ISETP.GE.AND P0, PT, R44, R13, PT ;  /* 0x0000000d2c00720c */ /* 0x000fe40003f06270 */
[-C--:B------:R-:W-:Y:S02]  /*2fa0*/  ISETP.GE.AND P1, PT, R46, R12.reuse, PT ;  /* 0x0000000c2e00720c */ /* 0x080fe40003f26270 */
[----:B------:R-:W-:Y:S02]  /*2fb0*/  FSEL R182, R29, -INF , !P0 ;  /* 0xff8000001db67808 */ /* 0x000fe40004000000 */
[----:B------:R-:W-:Y:S02]  /*2fc0*/  ISETP.GE.AND P0, PT, R67, R12, PT ;  /* 0x0000000c4300720c */ /* 0x000fe40003f06270 */
[----:B------:R-:W-:Y:S02]  /*2fd0*/  FSEL R141, R17, -INF , !P2 ;  /* 0xff800000118d7808 */ /* 0x000fe40005000000 */
[----:B------:R-:W-:-:S02]  /*2fe0*/  FSEL R194, R22, -INF , !P0 ;  /* 0xff80000016c27808 */ /* 0x000fc40004000000 */
[----:B------:R-:W-:Y:S02]  /*2ff0*/  FSEL R185, R19, -INF , !P1 ;  /* 0xff80000013b97808 */ /* 0x000fe40004800000 */
[-C--:B------:R-:W-:Y:S02]  /*3000*/  ISETP.GE.AND P0, PT, R65, R13.reuse, PT ;  /* 0x0000000d4100720c */ /* 0x080fe40003f06270 */
[----:B------:R-:W-:Y:S02]  /*3010*/  ISETP.GE.AND P2, PT, R32, R12, PT ;  /* 0x0000000c2000720c */ /* 0x000fe40003f46270 */
[----:B------:R-:W-:Y:S02]  /*3020*/  ISETP.GE.AND P1, PT, R15, R13, PT ;  /* 0x0000000d0f00720c */ /* 0x000fe40003f26270 */
[----:B------:R-:W-:Y:S02]  /*3030*/  FSEL R179, R4, -INF , !P0 ;  /* 0xff80000004b37808 */ /* 0x000fe40004000000 */
[----:B------:R-:W-:-:S02]  /*3040*/  FSEL R198, R26, -INF , !P2 ;  /* 0xff8000001ac67808 */ /* 0x000fc40005000000 */
[----:B------:R-:W-:Y:S02]  /*3050*/  FSEL R189, R25, -INF , !P1 ;  /* 0xff80000019bd7808 */ /* 0x000fe40004800000 */
[-C--:B------:R-:W-:Y:S02]  /*3060*/  ISETP.GE.AND P0, PT, R64, R12.reuse, PT ;  /* 0x0000000c4000720c */ /* 0x080fe40003f06270 */
[C---:B------:R-:W-:Y:S02]  /*3070*/  ISETP.GE.AND P2, PT, R45.reuse, R13, PT ;  /* 0x0000000d2d00720c */ /* 0x040fe40003f46270 */
[----:B------:R-:W-:Y:S02]  /*3080*/  ISETP.GE.AND P1, PT, R45, R12, PT ;  /* 0x0000000c2d00720c */ /* 0x000fe40003f26270 */
[----:B------:R-:W-:Y:S02]  /*3090*/  FSEL R191, R7, -INF , !P0 ;  /* 0xff80000007bf7808 */ /* 0x000fe40004000000 */
[----:B------:R-:W-:-:S02]  /*30a0*/  FSEL R183, R28, -INF , !P2 ;  /* 0xff8000001cb77808 */ /* 0x000fc40005000000 */
[----:B------:R-:W-:Y:S02]  /*30b0*/  FSEL R196, R30, -INF , !P1 ;  /* 0xff8000001ec47808 */ /* 0x000fe40004800000 */
[----:B------:R-:W-:Y:S02]  /*30c0*/  ISETP.NE.AND P0, PT, R135, 0x1, PT ;  /* 0x000000018700780c */ /* 0x000fe40003f05270 */
[----:B------:R-:W-:Y:S02]  /*30d0*/  ISETP.GE.AND P2, PT, R44, R12, PT ;  /* 0x0000000c2c00720c */ /* 0x000fe40003f46270 */
[----:B------:R-:W-:Y:S02]  /*30e0*/  ISETP.GE.AND P1, PT, R67, R13, PT ;  /* 0x0000000d4300720c */ /* 0x000fe40003f26270 */
[----:B------:R-:W-:Y:S02]  /*30f0*/  FSEL R195, R31, -INF , !P2 ;  /* 0xff8000001fc37808 */ /* 0x000fe40005000000 */
[----:B------:R-:W-:-:S02]  /*3100*/  FSEL R181, R20, -INF , !P1 ;  /* 0xff80000014b57808 */ /* 0x000fc40004800000 */
[CC--:B------:R-:W-:Y:S02]  /*3110*/  ISETP.GE.AND P2, PT, R66.reuse, R13.reuse, PT ;  /* 0x0000000d4200720c */ /* 0x0c0fe40003f46270 */
[-C--:B------:R-:W-:Y:S02]  /*3120*/  ISETP.GE.AND P1, PT, R66, R12.reuse, PT ;  /* 0x0000000c4200720c */ /* 0x080fe40003f26270 */
[----:B------:R-:W-:Y:S02]  /*3130*/  FSEL R180, R21, -INF , !P2 ;  /* 0xff80000015b47808 */ /* 0x000fe40005000000 */
[----:B------:R-:W-:Y:S02]  /*3140*/  FSEL R193, R23, -INF , !P1 ;  /* 0xff80000017c17808 */ /* 0x000fe40004800000 */
[----:B------:R-:W-:Y:S02]  /*3150*/  ISETP.GE.AND P2, PT, R64, R13, PT ;  /* 0x0000000d4000720c */ /* 0x000fe40003f46270 */
[----:B------:R-:W-:-:S02]  /*3160*/  ISETP.GE.AND P1, PT, R65, R12, PT ;  /* 0x0000000c4100720c */ /* 0x000fc40003f26270 */
[----:B------:R-:W-:Y:S02]  /*3170*/  LOP3.LUT R4, R238, R237, RZ, 0xfc, !PT ;  /* 0x000000edee047212 */ /* 0x000fe400078efcff */
[----:B------:R-:W-:Y:S02]  /*3180*/  FSEL R142, R5, -INF , !P2 ;  /* 0xff800000058e7808 */ /* 0x000fe40005000000 */
[----:B------:R-:W-:Y:S02]  /*3190*/  FSEL R192, R6, -INF , !P1 ;  /* 0xff80000006c07808 */ /* 0x000fe40004800000 */
[C---:B------:R-:W-:Y:S02]  /*31a0*/  IADD3 R238, R231.reuse, 0x800, RZ ;  /* 0x00000800e7ee7810 */ /* 0x040fe40007ffe0ff */
[C---:B------:R-:W-:Y:S02]  /*31b0*/  IADD3 R237, R231.reuse, 0x1000, RZ ;  /* 0x00001000e7ed7810 */ /* 0x040fe40007ffe0ff */
[----:B------:R-:W-:-:S02]  /*31c0*/  IADD3 R235, R231, 0x2000, RZ ;  /* 0x00002000e7eb7810 */ /* 0x000fc40007ffe0ff */
[C---:B------:R-:W-:Y:S02]  /*31d0*/  IADD3 R234, R231.reuse, 0x2800, RZ ;  /* 0x00002800e7ea7810 */ /* 0x040fe40007ffe0ff */
[C---:B------:R-:W-:Y:S02]  /*31e0*/  IADD3 R233, R231.reuse, 0x3000, RZ ;  /* 0x00003000e7e97810 */ /* 0x040fe40007ffe0ff */
[----:B------:R-:W-:Y:S01]  /*31f0*/  IADD3 R232, R231, 0x3800, RZ ;  /* 0x00003800e7e87810 */ /* 0x000fe20007ffe0ff */
[----:B------:R-:W-:Y:S05]  /*3200*/  @!P0 BRA `(.L_x_1) ;  /* 0x0000023000008947 */ /* 0x000fea0003800000 */
[----:B------:R-:W2:Y:S01]  /*3210*/  LDL.64 R110, [R1+0x48] ;  /* 0x00004800016e7983 */ /* 0x000ea20000100a00 */
[----:B------:R-:W-:-:S04]  /*3220*/  IADD3 R8, R135, -0x2, RZ ;  /* 0xfffffffe87087810 */ /* 0x000fc80007ffe0ff */
[----:B------:R-:W-:Y:S01]  /*3230*/  SHF.R.S32.HI R5, RZ, 0x1f, R8 ;  /* 0x0000001fff057819 */ /* 0x000fe20000011408 */
[----:B------:R-:W-:-:S04]  /*3240*/  IMAD R3, R8, UR10, RZ ;  /* 0x0000000a08037c24 */ /* 0x000fc8000f8e02ff */
[----:B------:R-:W-:Y:S02]  /*3250*/  IMAD R3, R5, UR11, R3 ;  /* 0x0000000b05037c24 */ /* 0x000fe4000f8e0203 */
[----:B--2---:R-:W-:-:S04]  /*3260*/  IMAD.WIDE.U32 R8, R8, UR11, R110 ;  /* 0x0000000b08087c25 */ /* 0x004fc8000f8e006e */
[----:B------:R-:W-:Y:S01]  /*3270*/  IMAD.IADD R3, R9, 0x1, R3 ;  /* 0x0000000109037824 */ /* 0x000fe200078e0203 */
[----:B------:R-:W-:-:S04]  /*3280*/  LEA R6, P2, R8, c[0x0][0x168], 0x1 ;  /* 0x00005a0008067a11 */ /* 0x000fc800078408ff */
[----:B------:R-:W-:Y:S02]  /*3290*/  IADD3 R10, P1, R6, UR12, RZ ;  /* 0x0000000c060a7c10 */ /* 0x000fe4000ff3e0ff */
[----:B------:R-:W-:Y:S02]  /*32a0*/  LEA.HI.X R7, R8, c[0x0][0x16c], R3, 0x1, P2 ;  /* 0x00005b0008077a11 */ /* 0x000fe400010f0c03 */
[----:B------:R-:W-:Y:S02]  /*32b0*/  IADD3 R16, P2, R10, UR12, RZ ;  /* 0x0000000c0a107c10 */ /* 0x000fe4000ff5e0ff */
[----:B------:R-:W-:Y:S01]  /*32c0*/  IADD3.X R11, R7, UR14, RZ, P1, !PT ;  /* 0x0000000e070b7c10 */ /* 0x000fe20008ffe4ff */
[----:B------:R-:W-:Y:S01]  /*32d0*/  @!PT LDS RZ, [RZ] ;  /* 0x00000000fffff984 */ /* 0x000fe20000000800 */
[----:B------:R-:W-:Y:S01]  /*32e0*/  @!PT LDS RZ, [RZ] ;  /* 0x00000000fffff984 */ /* 0x000fe20000000800 */
[----:B------:R-:W-:Y:S01]  /*32f0*/  @!PT LDS RZ, [RZ] ;  /* 0x00000000fffff984 */ /* 0x000fe20000000800 */
[----:B------:R1:W-:Y:S01]  /*3300*/  LDGSTS.E.BYPASS.LTC128B.128 [R239+0x4000], [R6.64] ;  /* 0x0400000006ef7fae */ /* 0x0003e2000b901d48 */
[----:B------:R-:W-:Y:S02]  /*3310*/  IADD3 R14, P1, R16, UR12, RZ ;  /* 0x0000000c100e7c10 */ /* 0x000fe4000ff3e0ff */
[----:B------:R-:W-:Y:S01]  /*3320*/  IADD3.X R17, R11, UR14, RZ, P2, !PT ;  /* 0x0000000e0b117c10 */ /* 0x000fe200097fe4ff */
[----:B------:R2:W-:Y:S01]  /*3330*/  LDGSTS.E.BYPASS.LTC128B.128 [R239+0x4800], [R10.64] ;  /* 0x048000000aef7fae */ /* 0x0005e2000b901d48 */
[----:B------:R-:W-:-:S02]  /*3340*/  IADD3 R12, P2, R14, UR12, RZ ;  /* 0x0000000c0e0c7c10 */ /* 0x000fc4000ff5e0ff */
[----:B------:R-:W-:Y:S01]  /*3350*/  IADD3.X R15, R17, UR14, RZ, P1, !PT ;  /* 0x0000000e110f7c10 */ /* 0x000fe20008ffe4ff */
[----:B------:R3:W-:Y:S01]  /*3360*/  LDGSTS.E.BYPASS.LTC128B.128 [R239+0x5000], [R16.64] ;  /* 0x0500000010ef7fae */ /* 0x0007e2000b901d48 */
[----:B------:R-:W-:Y:S02]  /*3370*/  IADD3 R8, P1, R12, UR12, RZ ;  /* 0x0000000c0c087c10 */ /* 0x000fe4000ff3e0ff */
[----:B------:R-:W-:Y:S01]  /*3380*/  IADD3.X R13, R15, UR14, RZ, P2, !PT ;  /* 0x0000000e0f0d7c10 */ /* 0x000fe200097fe4ff */
[----:B------:R3:W-:Y:S03]  /*3390*/  LDGSTS.E.BYPASS.LTC128B.128 [R239+0x5800], [R14.64] ;  /* 0x058000000eef7fae */ /* 0x0007e6000b901d48 */
[----:B------:R-:W-:Y:S01]  /*33a0*/  IADD3.X R9, R13, UR14, RZ, P1, !PT ;  /* 0x0000000e0d097c10 */ /* 0x000fe20008ffe4ff */
[----:B------:R3:W-:Y:S04]  /*33b0*/  LDGSTS.E.BYPASS.LTC128B.128 [R239+0x6000], [R12.64] ;  /* 0x060000000cef7fae */ /* 0x0007e8000b901d48 */
[----:B------:R3:W-:Y:S01]  /*33c0*/  LDGSTS.E.BYPASS.LTC128B.128 [R239+0x6800], [R8.64] ;  /* 0x0680000008ef7fae */ /* 0x0007e2000b901d48 */
[----:B-1----:R-:W-:-:S04]  /*33d0*/  IADD3 R6, P2, R8, UR12, RZ ;  /* 0x0000000c08067c10 */ /* 0x002fc8000ff5e0ff */
[----:B--2---:R-:W-:Y:S02]  /*33e0*/  IADD3 R10, P1, R6, UR12, RZ ;  /* 0x0000000c060a7c10 */ /* 0x004fe4000ff3e0ff */
[----:B------:R-:W-:-:S04]  /*33f0*/  IADD3.X R7, R9, UR14, RZ, P2, !PT ;  /* 0x0000000e09077c10 */ /* 0x000fc800097fe4ff */
[----:B------:R-:W-:Y:S01]  /*3400*/  IADD3.X R11, R7, UR14, RZ, P1, !PT ;  /* 0x0000000e070b7c10 */ /* 0x000fe20008ffe4ff */
[----:B------:R3:W-:Y:S04]  /*3410*/  LDGSTS.E.BYPASS.LTC128B.128 [R239+0x7000], [R6.64] ;  /* 0x0700000006ef7fae */ /* 0x0007e8000b901d48 */
[----:B------:R3:W-:Y:S04]  /*3420*/  LDGSTS.E.BYPASS.LTC128B.128 [R239+0x7800], [R10.64] ;  /* 0x078000000aef7fae */ /* 0x0007e8000b901d48 */
[----:B------:R-:W0:Y:S02]  /*3430*/  LDGDEPBAR ;  /* 0x00000000000079af */ /* 0x000e240000000000 */
.L_x_1:
[----:B------:R-:W2:Y:S01]  /*3440*/  LDL.LU R246, [R1+0x1c] ;  /* 0x00001c0001f67983 */ /* 0x000ea20000300800 */
[----:B------:R-:W-:Y:S01]  /*3450*/  IMAD.MOV.U32 R217, RZ, RZ, R108 ;  /* 0x000000ffffd97224 */ /* 0x000fe200078e006c */
[----:B------:R-:W-:-:S02]  /*3460*/  MOV R216, R109 ;  /* 0x0000006d00d87202 */ /* 0x000fc40000000f00 */
[----:B------:R-:W4:Y:S04]  /*3470*/  LDL.LU R245, [R1+0x10] ;  /* 0x0000100001f57983 */ /* 0x000f280000300800 */
[----:B---3--:R-:W3:Y:S04]  /*3480*/  LDL.LU R244, [R1+0xc] ;  /* 0x00000c0001f47983 */ /* 0x008ee80000300800 */
[----:B------:R1:W-:Y:S04]  /*3490*/  STL [R1+0xbc], R239 ;  /* 0x0000bcef01007387 */ /* 0x0003e80000100800 */
[----:B-1----:R-:W2:Y:S04]  /*34a0*/  LDL.LU R239, [R1+0x30] ;  /* 0x0000300001ef7983 */ /* 0x002ea80000300800 */
[----:B------:R1:W-:Y:S04]  /*34b0*/  STL [R1+0xb8], R238 ;  /* 0x0000b8ee01007387 */ /* 0x0003e80000100800 */
[----:B-1----:R-:W2:Y:S04]  /*34c0*/  LDL.LU R238, [R1+0x38] ;  /* 0x0000380001ee7983 */ /* 0x002ea80000300800 */
[----:B------:R1:W-:Y:S04]  /*34d0*/  STL [R1+0xb4], R237 ;  /* 0x0000b4ed01007387 */ /* 0x0003e80000100800 */
[----:B-1----:R-:W2:Y:S04]  /*34e0*/  LDL.LU R237, [R1+0x2c] ;  /* 0x00002c0001ed7983 */ /* 0x002ea80000300800 */
[----:B------:R1:W-:Y:S04]  /*34f0*/  STL [R1+0xb0], R236 ;  /* 0x0000b0ec01007387 */ /* 0x0003e80000100800 */
[----:B-1----:R-:W2:Y:S04]  /*3500*/  LDL.LU R236, [R1+0x28] ;  /* 0x0000280001ec7983 */ /* 0x002ea80000300800 */
[----:B------:R-:W2:Y:S04]  /*3510*/  LDL.LU R213, [R1+0x34] ;  /* 0x0000340001d57983 */ /* 0x000ea80000300800 */
[----:B------:R1:W-:Y:S04]  /*3520*/  STL [R1+0xac], R235 ;  /* 0x0000aceb01007387 */ /* 0x0003e80000100800 */
[----:B-1----:R-:W2:Y:S04]  /*3530*/  LDL.LU R235, [R1+0x40] ;  /* 0x0000400001eb7983 */ /* 0x002ea80000300800 */
[----:B------:R1:W-:Y:S04]  /*3540*/  STL [R1+0xa8], R234 ;  /* 0x0000a8ea01007387 */ /* 0x0003e80000100800 */
[----:B-1----:R-:W2:Y:S04]  /*3550*/  LDL.LU R234, [R1+0x3c] ;  /* 0x00003c0001ea7983 */ /* 0x002ea80000300800 */
[----:B------:R-:W-:Y:S04]  /*3560*/  STL [R1+0xa4], R233 ;  /* 0x0000a4e901007387 */ /* 0x000fe80000100800 */
[----:B------:R-:W-:Y:S04]  /*3570*/  STL [R1+0xa0], R232 ;  /* 0x0000a0e801007387 */ /* 0x000fe80000100800 */
[----:B------:R-:W-:Y:S04]  /*3580*/  STL [R1+0x9c], R231 ;  /* 0x00009ce701007387 */ /* 0x000fe80000100800 */
[----:B------:R-:W-:Y:S04]  /*3590*/  STL [R1+0x98], R230 ;  /* 0x000098e601007387 */ /* 0x000fe80000100800 */
[----:B------:R-:W-:Y:S04]  /*35a0*/  STL [R1+0x94], R229 ;  /* 0x000094e501007387 */ /* 0x000fe80000100800 */
[----:B------:R-:W-:Y:S04]  /*35b0*/  STL [R1+0x90], R228 ;  /* 0x000090e401007387 */ /* 0x000fe80000100800 */
[----:B------:R1:W-:Y:S04]  /*35c0*/  STL [R1+0x8c], R227 ;  /* 0x00008ce301007387 */ /* 0x0003e80000100800 */
[----:B-1----:R-:W2:Y:S04]  /*35d0*/  LDL.LU R227, [R1+0x18] ;  /* 0x0000180001e37983 */ /* 0x002ea80000300800 */
[----:B------:R1:W-:Y:S04]  /*35e0*/  STL [R1+0x88], R226 ;  /* 0x000088e201007387 */ /* 0x0003e80000100800 */
[----:B------:R-:W-:Y:S04]  /*35f0*/  STL [R1+0x84], R225 ;  /* 0x000084e101007387 */ /* 0x000fe80000100800 */
[----:B-1----:R-:W3:Y:S01]  /*3600*/  LDL.LU R226, [R1] ;  /* 0x0000000001e27983 */ /* 0x002ee20000300800 */
[----:B------:R-:W-:-:S04]  /*3610*/  FMNMX.FTZ R3, R80, R55, !PT ;  /* 0x0000003750037209 */ /* 0x000fc80007810000 */
[----:B------:R-:W-:-:S04]  /*3620*/  FMNMX.FTZ R3, R60, R3, !PT ;  /* 0x000000033c037209 */ /* 0x000fc80007810000 */
[----:B------:R-:W-:-:S04]  /*3630*/  FMNMX.FTZ R3, R61, R3, !PT ;  /* 0x000000033d037209 */ /* 0x000fc80007810000 */
[----:B------:R-:W-:-:S04]  /*3640*/  FMNMX.FTZ R3, R63, R3, !PT ;  /* 0x000000033f037209 */ /* 0x000fc80007810000 */
[----:B------:R-:W-:-:S04]  /*3650*/  FMNMX.FTZ R3, R53, R3, !PT ;  /* 0x0000000335037209 */ /* 0x000fc80007810000 */
[----:B------:R-:W-:-:S04]  /*3660*/  FMNMX.FTZ R3, R52, R3, !PT ;  /* 0x0000000334037209 */ /* 0x000fc80007810000 */
[----:B------:R-:W-:Y:S02]  /*3670*/  FMNMX.FTZ R5, R83, R3, !PT ;  /* 0x0000000353057209 */ /* 0x000fe40007810000 */
[----:B------:R-:W-:Y:S02]  /*3680*/  FMNMX.FTZ R3, R81, R82, !PT ;  /* 0x0000005251037209 */ /* 0x000fe40007810000 */
[----:B------:R-:W-:Y:S02]  /*3690*/  FMNMX.FTZ R5, R117, R5, !PT ;  /* 0x0000000575057209 */ /* 0x000fe40007810000 */
[----:B------:R-:W-:Y:S02]  /*36a0*/  FMNMX.FTZ R3, R62, R3, !PT ;  /* 0x000000033e037209 */ /* 0x000fe40007810000 */
[----:B------:R-:W-:Y:S02]  /*36b0*/  FMNMX.FTZ R134, R115, R5, !PT ;  /* 0x0000000573867209 */ /* 0x000fe40007810000 */
[----:B------:R-:W-:-:S02]  /*36c0*/  FMNMX.FTZ R3, R54, R3, !PT ;  /* 0x0000000336037209 */ /* 0x000fc40007810000 */
        /* <DEDUP_REMOVED lines=43> */
[----:B------:R-:W-:-:S03]  /*3980*/  FMNMX.FTZ R3, R197, R3, !PT ;  /* 0x00000003c5037209 */ /* 0x000fc60007810000 */
[----:B------:R-:W1:Y:S01]  /*3990*/  SHFL.BFLY PT, R5, R134, 0x2, 0x1f ;  /* 0x0c401f0086057f89 */ /* 0x000e6200000e0000 */
[----:B------:R-:W-:-:S04]  /*39a0*/  FMNMX.FTZ R3, R196, R3, !PT ;  /* 0x00000003c4037209 */ /* 0x000fc80007810000 */
[----:B------:R-:W-:-:S04]  /*39b0*/  FMNMX.FTZ R3, R195, R3, !PT ;  /* 0x00000003c3037209 */ /* 0x000fc80007810000 */
[----:B------:R-:W-:-:S04]  /*39c0*/  FMNMX.FTZ R3, R194, R3, !PT ;  /* 0x00000003c2037209 */ /* 0x000fc80007810000 */
[----:B------:R-:W-:-:S04]  /*39d0*/  FMNMX.FTZ R3, R193, R3, !PT ;  /* 0x00000003c1037209 */ /* 0x000fc80007810000 */
[----:B------:R-:W-:-:S04]  /*39e0*/  FMNMX.FTZ R3, R192, R3, !PT ;  /* 0x00000003c0037209 */ /* 0x000fc80007810000 */
[----:B------:R-:W-:Y:S02]  /*39f0*/  FMNMX.FTZ R3, R191, R3, !PT ;  /* 0x00000003bf037209 */ /* 0x000fe40007810000 */
[----:B-1----:R-:W-:-:S03]  /*3a00*/  FMNMX.FTZ R134, R134, R5, !PT ;  /* 0x0000000586867209 */ /* 0x002fc60007810000 */
[----:B------:R-:W1:Y:S04]  /*3a10*/  SHFL.BFLY PT, R5, R3, 0x2, 0x1f ;  /* 0x0c401f0003057f89 */ /* 0x000e6800000e0000 */
[----:B------:R-:W4:Y:S01]  /*3a20*/  SHFL.BFLY PT, R6, R134, 0x1, 0x1f ;  /* 0x0c201f0086067f89 */ /* 0x000f2200000e0000 */
[----:B-1----:R-:W-:Y:S02]  /*3a30*/  FMNMX.FTZ R3, R3, R5, !PT ;  /* 0x0000000503037209 */ /* 0x002fe40007810000 */
[----:B------:R-:W-:-:S04]  /*3a40*/  FMNMX.FTZ R5, R150, R151, !PT ;  /* 0x0000009796057209 */ /* 0x000fc80007810000 */
[----:B------:R-:W-:Y:S01]  /*3a50*/  FMNMX.FTZ R5, R156, R5, !PT ;  /* 0x000000059c057209 */ /* 0x000fe20007810000 */
[----:B------:R-:W1:Y:S01]  /*3a60*/  SHFL.BFLY PT, R8, R3, 0x1, 0x1f ;  /* 0x0c201f0003087f89 */ /* 0x000e6200000e0000 */
[----:B----4-:R-:W-:Y:S02]  /*3a70*/  FMNMX.FTZ R134, R134, R6, !PT ;  /* 0x0000000686867209 */ /* 0x010fe40007810000 */
[----:B------:R-:W-:-:S04]  /*3a80*/  FMNMX.FTZ R5, R155, R5, !PT ;  /* 0x000000059b057209 */ /* 0x000fc80007810000 */
[----:B------:R-:W-:Y:S01]  /*3a90*/  FMNMX.FTZ R7, R152, R5, !PT ;  /* 0x0000000598077209 */ /* 0x000fe20007810000 */
[C---:B------:R-:W-:Y:S01]  /*3aa0*/  FMUL.FTZ R6, R134.reuse, c[0x0][0x23c] ;  /* 0x00008f0086067a20 */ /* 0x040fe20000410000 */
[----:B------:R-:W-:Y:S02]  /*3ab0*/  FSETP.NEU.FTZ.AND P1, PT, R134, -INF , PT ;  /* 0xff8000008600780b */ /* 0x000fe40003f3d000 */
[----:B------:R-:W-:Y:S02]  /*3ac0*/  FMNMX.FTZ R7, R153, R7, !PT ;  /* 0x0000000799077209 */ /* 0x000fe40007810000 */
[----:B------:R-:W-:Y:S02]  /*3ad0*/  FSEL R6, R6, RZ, P1 ;  /* 0x000000ff06067208 */ /* 0x000fe40000800000 */
[----:B------:R-:W-:-:S03]  /*3ae0*/  FMNMX.FTZ R7, R148, R7, !PT ;  /* 0x0000000794077209 */ /* 0x000fc60007810000 */
[----:B------:R-:W-:Y:S01]  /*3af0*/  FFMA.FTZ R5, R80, c[0x0][0x23c], -R6 ;  /* 0x00008f0050057a23 */ /* 0x000fe20000010806 */
[----:B------:R-:W-:-:S03]  /*3b00*/  FMNMX.FTZ R7, R149, R7, !PT ;  /* 0x0000000795077209 */ /* 0x000fc60007810000 */
[----:B------:R4:W-:Y:S01]  /*3b10*/  MUFU.EX2 R147, R5 ;  /* 0x0000000500937308 */ /* 0x0009e20000000800 */
[----:B------:R-:W-:Y:S02]  /*3b20*/  FMNMX.FTZ R7, R169, R7, !PT ;  /* 0x00000007a9077209 */ /* 0x000fe40007810000 */
[----:B-1----:R-:W-:Y:S02]  /*3b30*/  FMNMX.FTZ R3, R3, R8, !PT ;  /* 0x0000000803037209 */ /* 0x002fe40007810000 */
[----:B------:R-:W-:Y:S02]  /*3b40*/  FMNMX.FTZ R8, R159, R158, !PT ;  /* 0x0000009e9f087209 */ /* 0x000fe40007810000 */
[----:B------:R-:W-:Y:S01]  /*3b50*/  FMNMX.FTZ R9, R168, R7, !PT ;  /* 0x00000007a8097209 */ /* 0x000fe20007810000 */
[--C-:B------:R-:W-:Y:S01]  /*3b60*/  FFMA.FTZ R7, R61, c[0x0][0x23c], -R6.reuse ;  /* 0x00008f003d077a23 */ /* 0x100fe20000010806 */
[----:B------:R-:W-:Y:S01]  /*3b70*/  FMNMX.FTZ R8, R163, R8, !PT ;  /* 0x00000008a3087209 */ /* 0x000fe20007810000 */
[----:B----4-:R-:W-:Y:S01]  /*3b80*/  FFMA.FTZ R5, R55, c[0x0][0x23c], -R6 ;  /* 0x00008f0037057a23 */ /* 0x010fe20000010806 */
[----:B------:R-:W-:-:S03]  /*3b90*/  FMNMX.FTZ R9, R165, R9, !PT ;  /* 0x00000009a5097209 */ /* 0x000fc60007810000 */
[----:B------:R1:W-:Y:S01]  /*3ba0*/  MUFU.EX2 R205, R5 ;  /* 0x0000000500cd7308 */ /* 0x0003e20000000800 */
[----:B------:R-:W-:Y:S02]  /*3bb0*/  FSETP.NEU.FTZ.AND P1, PT, R3, -INF , PT ;  /* 0xff8000000300780b */ /* 0x000fe40003f3d000 */
[----:B------:R-:W-:-:S05]  /*3bc0*/  SHF.L.U32 R220, R4, 0x1, RZ ;  /* 0x0000000104dc7819 */ /* 0x000fca00000006ff */
[----:B------:R4:W-:Y:S01]  /*3bd0*/  MUFU.EX2 R212, R7 ;  /* 0x0000000700d47308 */ /* 0x0009e20000000800 */
[----:B-1----:R-:W-:Y:S01]  /*3be0*/  FFMA.FTZ R5, R60, c[0x0][0x23c], -R6 ;  /* 0x00008f003c057a23 */ /* 0x002fe20000010806 */
[----:B------:R-:W-:Y:S02]  /*3bf0*/  IADD3 R221, R2, R220, RZ ;  /* 0x000000dc02dd7210 */ /* 0x000fe40007ffe0ff */
[----:B------:R-:W-:-:S04]  /*3c00*/  MOV R230, R107 ;  /* 0x0000006b00e67202 */ /* 0x000fc80000000f00 */
[----:B------:R1:W1:Y:S01]  /*3c10*/  MUFU.EX2 R241, R5 ;  /* 0x0000000500f17308 */ /* 0x0002620000000800 */
[----:B------:R-:W-:Y:S02]  /*3c20*/  IMAD.MOV.U32 R225, RZ, RZ, R106 ;  /* 0x000000ffffe17224 */ /* 0x000fe400078e006a */
[----:B------:R-:W-:Y:S01]  /*3c30*/  IMAD.MOV.U32 R206, RZ, RZ, R104 ;  /* 0x000000ffffce7224 */ /* 0x000fe200078e0068 */
[----:B----4-:R-:W-:Y:S01]  /*3c40*/  FMNMX.FTZ R7, R162, R8, !PT ;  /* 0x00000008a2077209 */ /* 0x010fe20007810000 */
[----:B------:R-:W-:Y:S01]  /*3c50*/  IMAD.IADD R223, R0, 0x1, R220 ;  /* 0x0000000100df7824 */ /* 0x000fe200078e02dc */
[----:B------:R-:W-:Y:S01]  /*3c60*/  FMNMX.FTZ R8, R164, R9, !PT ;  /* 0x00000009a4087209 */ /* 0x000fe20007810000 */
[----:B------:R-:W-:Y:S01]  /*3c70*/  IMAD.MOV.U32 R88, RZ, RZ, R100 ;  /* 0x000000ffff587224 */ /* 0x000fe200078e0064 */
[----:B------:R-:W-:Y:S01]  /*3c80*/  FMNMX.FTZ R4, R161, R7, !PT ;  /* 0x00000007a1047209 */ /* 0x000fe20007810000 */
[----:B------:R-:W-:Y:S01]  /*3c90*/  IMAD.MOV.U32 R218, RZ, RZ, R102 ;  /* 0x000000ffffda7224 */ /* 0x000fe200078e0066 */
[----:B------:R-:W-:Y:S01]  /*3ca0*/  FMNMX.FTZ R8, R177, R8, !PT ;  /* 0x00000008b1087209 */ /* 0x000fe20007810000 */
[----:B------:R-:W-:Y:S01]  /*3cb0*/  IMAD.IADD R222, R0, 0x1, R221 ;  /* 0x0000000100de7824 */ /* 0x000fe200078e02dd */
[----:B------:R-:W-:-:S02]  /*3cc0*/  MOV R202, R105 ;  /* 0x0000006900ca7202 */ /* 0x000fc40000000f00 */
[----:B------:R-:W-:Y:S01]  /*3cd0*/  MOV R214, R103 ;  /* 0x0000006700d67202 */ /* 0x000fe20000000f00 */
[----:B------:R4:W-:Y:S01]  /*3ce0*/  STL [R1+0x80], R224 ;  /* 0x000080e001007387 */ /* 0x0009e20000100800 */
[----:B-1----:R-:W-:Y:S01]  /*3cf0*/  FMUL.FTZ R5, R3, c[0x0][0x23c] ;  /* 0x00008f0003057a20 */ /* 0x002fe20000410000 */
[----:B------:R-:W-:Y:S02]  /*3d00*/  FMNMX.FTZ R7, R160, R4, !PT ;  /* 0x00000004a0077209 */ /* 0x000fe40007810000 */
[----:B------:R-:W-:Y:S01]  /*3d10*/  FMNMX.FTZ R8, R176, R8, !PT ;  /* 0x00000008b0087209 */ /* 0x000fe20007810000 */
[----:B------:R-:W-:Y:S01]  /*3d20*/  LDSM.16.MT88.4 R68, [R220+0x8000] ;  /* 0x00800000dc44783b */ /* 0x000fe20000004200 */
[----:B------:R-:W-:Y:S02]  /*3d30*/  FSEL R5, R5, RZ, P1 ;  /* 0x000000ff05057208 */ /* 0x000fe40000800000 */
[----:B------:R-:W-:Y:S01]  /*3d40*/  FMNMX.FTZ R7, R154, R7, !PT ;  /* 0x000000079a077209 */ /* 0x000fe20007810000 */
[----:B------:R-:W-:Y:S02]  /*3d50*/  LDSM.16.MT88.4 R64, [R223+0x8000] ;  /* 0x00800000df40783b */ /* 0x000fe40000004200 */
[--C-:B------:R-:W-:Y:S01]  /*3d60*/  FFMA.FTZ R4, R82, c[0x0][0x23c], -R5.reuse ;  /* 0x00008f0052047a23 */ /* 0x100fe20000010805 */
[----:B------:R-:W-:Y:S01]  /*3d70*/  FMNMX.FTZ R8, R173, R8, !PT ;  /* 0x00000008ad087209 */ /* 0x000fe20007810000 */
[----:B------:R-:W-:Y:S02]  /*3d80*/  LDSM.16.MT88.4 R72, [R221+0x8000] ;  /* 0x00800000dd48783b */ /* 0x000fe40000004200 */
[----:B------:R1:W-:Y:S01]  /*3d90*/  MUFU.EX2 R233, R4 ;  /* 0x0000000400e97308 */ /* 0x0003e20000000800 */
[----:B------:R-:W-:Y:S01]  /*3da0*/  FFMA.FTZ R2, R62, c[0x0][0x23c], -R5 ;  /* 0x00008f003e027a23 */ /* 0x000fe20000010805 */
[----:B------:R-:W-:Y:S01]  /*3db0*/  MOV R215, R101 ;  /* 0x0000006500d77202 */ /* 0x000fe20000000f00 */
[----:B------:R-:W-:Y:S01]  /*3dc0*/  LDSM.16.MT88.4 R76, [R222+0x8000] ;  /* 0x00800000de4c783b */ /* 0x000fe20000004200 */
[----:B------:R-:W-:-:S03]  /*3dd0*/  F2FP.PACK_AB R10, R212, R241 ;  /* 0x000000f1d40a723e */ /* 0x000fc600000000ff */
[----:B------:R-:W-:Y:S01]  /*3de0*/  LDSM.16.MT88.4 R44, [R220+0x8800] ;  /* 0x00880000dc2c783b */ /* 0x000fe20000004200 */
[----:B------:R3:W-:Y:S03]  /*3df0*/  MUFU.EX2 R144, R2 ;  /* 0x0000000200907308 */ /* 0x0007e60000000800 */
[----:B------:R-:W-:Y:S04]  /*3e00*/  LDSM.16.MT88.4 R40, [R223+0x8800] ;  /* 0x00880000df28783b */ /* 0x000fe80000004200 */
[----:B------:R-:W-:Y:S01]  /*3e10*/  LDSM.16.MT88.4 R56, [R221+0x8800] ;  /* 0x00880000dd38783b */ /* 0x000fe20000004200 */
[----:B-1----:R-:W-:Y:S02]  /*3e20*/  FMNMX.FTZ R4, R157, R7, !PT ;  /* 0x000000079d047209 */ /* 0x002fe40007810000 */
[----:B------:R-:W-:-:S02]  /*3e30*/  FMNMX.FTZ R7, R172, R8, !PT ;  /* 0x00000008ac077209 */ /* 0x000fc40007810000 */
[----:B------:R-:W-:Y:S02]  /*3e40*/  FMNMX.FTZ R4, R171, R4, !PT ;  /* 0x00000004ab047209 */ /* 0x000fe40007810000 */
[----:B--2---:R-:W-:Y:S02]  /*3e50*/  FMNMX.FTZ R7, R227, R7, !PT ;  /* 0x00000007e3077209 */ /* 0x004fe40007810000 */
[----:B------:R-:W-:Y:S02]  /*3e60*/  FMNMX.FTZ R0, R170, R4, !PT ;  /* 0x00000004aa007209 */ /* 0x000fe40007810000 */
[----:B---3--:R-:W-:Y:S02]  /*3e70*/  FMNMX.FTZ R2, R230, R7, !PT ;  /* 0x00000007e6027209 */ /* 0x008fe40007810000 */
[----:B------:R-:W-:Y:S02]  /*3e80*/  FMNMX.FTZ R0, R167, R0, !PT ;  /* 0x00000000a7007209 */ /* 0x000fe40007810000 */
[----:B------:R-:W-:Y:S01]  /*3e90*/  FMNMX.FTZ R2, R225, R2, !PT ;  /* 0x00000002e1027209 */ /* 0x000fe20007810000 */
[----:B------:R-:W-:Y:S01]  /*3ea0*/  FFMA.FTZ R4, R54, c[0x0][0x23c], -R5 ;  /* 0x00008f0036047a23 */ /* 0x000fe20000010805 */
[----:B------:R-:W-:-:S02]  /*3eb0*/  FMNMX.FTZ R0, R166, R0, !PT ;  /* 0x00000000a6007209 */ /* 0x000fc40007810000 */
[----:B------:R-:W-:Y:S01]  /*3ec0*/  FMNMX.FTZ R2, R206, R2, !PT ;  /* 0x00000002ce027209 */ /* 0x000fe20007810000 */
[----:B------:R1:W-:Y:S01]  /*3ed0*/  MUFU.EX2 R228, R4 ;  /* 0x0000000400e47308 */ /* 0x0003e20000000800 */
[----:B------:R-:W-:Y:S02]  /*3ee0*/  FMNMX.FTZ R0, R226, R0, !PT ;  /* 0x00000000e2007209 */ /* 0x000fe40007810000 */
[----:B------:R-:W-:-:S04]  /*3ef0*/  FMNMX.FTZ R2, R88, R2, !PT ;  /* 0x0000000258027209 */ /* 0x000fc80007810000 */
[----:B------:R-:W-:Y:S01]  /*3f00*/  FMNMX.FTZ R2, R218, R2, !PT ;  /* 0x00000002da027209 */ /* 0x000fe20007810000 */
[----:B-1----:R-:W-:-:S04]  /*3f10*/  FFMA.FTZ R4, R63, c[0x0][0x23c], -R6 ;  /* 0x00008f003f047a23 */ /* 0x002fc80000010806 */
[----:B------:R1:W-:Y:S01]  /*3f20*/  MUFU.EX2 R243, R4 ;  /* 0x0000000400f37308 */ /* 0x0003e20000000800 */
[----:B------:R-:W-:-:S04]  /*3f30*/  FMNMX.FTZ R2, R239, R2, !PT ;  /* 0x00000002ef027209 */ /* 0x000fc80007810000 */
[----:B------:R-:W-:Y:S02]  /*3f40*/  FMNMX.FTZ R2, R238, R2, !PT ;  /* 0x00000002ee027209 */ /* 0x000fe40007810000 */
[----:B-1----:R-:W-:Y:S01]  /*3f50*/  FMNMX.FTZ R4, R252, R0, !PT ;  /* 0x00000000fc047209 */ /* 0x002fe20007810000 */
[----:B------:R-:W-:-:S04]  /*3f60*/  FFMA.FTZ R0, R53, c[0x0][0x23c], -R6 ;  /* 0x00008f0035007a23 */ /* 0x000fc80000010806 */
[----:B------:R1:W-:Y:S01]  /*3f70*/  MUFU.EX2 R229, R0 ;  /* 0x0000000000e57308 */ /* 0x0003e20000000800 */
[----:B------:R-:W-:-:S04]  /*3f80*/  FMNMX.FTZ R2, R237, R2, !PT ;  /* 0x00000002ed027209 */ /* 0x000fc80007810000 */
[----:B------:R-:W-:Y:S02]  /*3f90*/  FMNMX.FTZ R2, R236, R2, !PT ;  /* 0x00000002ec027209 */ /* 0x000fe40007810000 */
[----:B-1----:R-:W-:-:S04]  /*3fa0*/  FMNMX.FTZ R0, R175, R4, !PT ;  /* 0x00000004af007209 */ /* 0x002fc80007810000 */
[----:B------:R-:W-:-:S04]  /*3fb0*/  FMNMX.FTZ R0, R174, R0, !PT ;  /* 0x00000000ae007209 */ /* 0x000fc80007810000 */
[----:B------:R-:W-:Y:S01]  /*3fc0*/  FMNMX.FTZ R0, R202, R0, !PT ;  /* 0x00000000ca007209 */ /* 0x000fe20007810000 */
[----:B------:R-:W-:Y:S01]  /*3fd0*/  FFMA.FTZ R4, R52, c[0x0][0x23c], -R6 ;  /* 0x00008f0034047a23 */ /* 0x000fe20000010806 */
[----:B------:R-:W-:Y:S01]  /*3fe0*/  FMNMX.FTZ R2, R210, R2, !PT ;  /* 0x00000002d2027209 */ /* 0x000fe20007810000 */
[----:B------:R-:W-:Y:S01]  /*3ff0*/  FFMA.FTZ R9, R81, c[0x0][0x23c], -R5 ;  /* 0x00008f0051097a23 */ /* 0x000fe20000010805 */
[----:B------:R-:W-:Y:S01]  /*4000*/  FMNMX.FTZ R0, R246, R0, !PT ;  /* 0x00000000f6007209 */ /* 0x000fe20007810000 */
[----:B------:R1:W-:Y:S01]  /*4010*/  MUFU.EX2 R231, R4 ;  /* 0x0000000400e77308 */ /* 0x0003e20000000800 */
[----:B------:R-:W-:Y:S01]  /*4020*/  FMNMX.FTZ R2, R209, R2, !PT ;  /* 0x00000002d1027209 */ /* 0x000fe20007810000 */
[----:B------:R-:W-:Y:S01]  /*4030*/  LDSM.16.MT88.4 R52, [R222+0x8800] ;  /* 0x00880000de34783b */ /* 0x000fe20000004200 */
[----:B------:R-:W-:Y:S02]  /*4040*/  FMNMX.FTZ R0, R245, R0, !PT ;  /* 0x00000000f5007209 */ /* 0x000fe40007810000 */
[----:B------:R-:W-:-:S02]  /*4050*/  FMNMX.FTZ R2, R208, R2, !PT ;  /* 0x00000002d0027209 */ /* 0x000fc40007810000 */
[----:B------:R-:W-:Y:S01]  /*4060*/  FMNMX.FTZ R0, R244, R0, !PT ;  /* 0x00000000f4007209 */ /* 0x000fe20007810000 */
[----:B-1----:R-:W-:-:S03]  /*4070*/  FFMA.FTZ R4, R83, c[0x0][0x23c], -R6 ;  /* 0x00008f0053047a23 */ /* 0x002fc60000010806 */
[----:B------:R-:W-:Y:S01]  /*4080*/  FMNMX.FTZ R0, R217, R0, !PT ;  /* 0x00000000d9007209 */ /* 0x000fe20007810000 */
[----:B------:R1:W-:Y:S01]  /*4090*/  MUFU.EX2 R251, R4 ;  /* 0x0000000400fb7308 */ /* 0x0003e20000000800 */
[----:B------:R-:W-:Y:S02]  /*40a0*/  FMNMX.FTZ R2, R211, R2, !PT ;  /* 0x00000002d3027209 */ /* 0x000fe40007810000 */
[----:B------:R-:W-:Y:S02]  /*40b0*/  FMNMX.FTZ R0, R216, R0, !PT ;  /* 0x00000000d8007209 */ /* 0x000fe40007810000 */
[----:B------:R-:W-:Y:S01]  /*40c0*/  FMNMX.FTZ R7, R145, R2, !PT ;  /* 0x0000000291077209 */ /* 0x000fe20007810000 */
[--C-:B------:R-:W-:Y:S02]  /*40d0*/  FFMA.FTZ R2, R84, c[0x0][0x23c], -R5.reuse ;  /* 0x00008f0054027a23 */ /* 0x100fe40000010805 */
[----:B-1----:R-:W-:-:S04]  /*40e0*/  FFMA.FTZ R4, R92, c[0x0][0x23c], -R5 ;  /* 0x00008f005c047a23 */ /* 0x002fc80000010805 */
[----:B------:R1:W-:Y:S08]  /*40f0*/  MUFU.EX2 R204, R4 ;  /* 0x0000000400cc7308 */ /* 0x0003f00000000800 */
[----:B------:R-:W-:Y:S01]  /*4100*/  MUFU.EX2 R240, R2 ;  /* 0x0000000200f07308 */ /* 0x000fe20000000800 */
[----:B-1----:R-:W-:-:S07]  /*4110*/  FFMA.FTZ R4, R93, c[0x0][0x23c], -R5 ;  /* 0x00008f005d047a23 */ /* 0x002fce0000010805 */
[----:B----4-:R1:W-:Y:S02]  /*4120*/  MUFU.EX2 R224, R4 ;  /* 0x0000000400e07308 */ /* 0x0103e40000000800 */
[----:B-1----:R-:W-:Y:S02]  /*4130*/  FMNMX.FTZ R4, R214, R0, !PT ;  /* 0x00000000d6047209 */ /* 0x002fe40007810000 */
[----:B------:R-:W-:Y:S02]  /*4140*/  FMNMX.FTZ R0, R146, R7, !PT ;  /* 0x0000000792007209 */ /* 0x000fe40007810000 */
[----:B------:R-:W-:-:S03]  /*4150*/  FMNMX.FTZ R2, R215, R4, !PT ;  /* 0x00000004d7027209 */ /* 0x000fc60007810000 */
[----:B------:R-:W1:Y:S01]  /*4160*/  SHFL.BFLY PT, R7, R0, 0x2, 0x1f ;  /* 0x0c401f0000077f89 */ /* 0x000e6200000e0000 */
[----:B------:R-:W-:-:S04]  /*4170*/  FMNMX.FTZ R2, R213, R2, !PT ;  /* 0x00000002d5027209 */ /* 0x000fc80007810000 */
[----:B------:R-:W-:Y:S01]  /*4180*/  FMNMX.FTZ R2, R235, R2, !PT ;  /* 0x00000002eb027209 */ /* 0x000fe20007810000 */
[----:B------:R-:W2:Y:S03]  /*4190*/  MUFU.EX2 R232, R9 ;  /* 0x0000000900e87308 */ /* 0x000ea60000000800 */
[----:B------:R-:W-:-:S04]  /*41a0*/  FMNMX.FTZ R2, R234, R2, !PT ;  /* 0x00000002ea027209 */ /* 0x000fc80007810000 */
[----:B------:R-:W-:-:S04]  /*41b0*/  FMNMX.FTZ R2, R250, R2, !PT ;  /* 0x00000002fa027209 */ /* 0x000fc80007810000 */
[----:B------:R-:W-:Y:S01]  /*41c0*/  FMNMX.FTZ R2, R249, R2, !PT ;  /* 0x00000002f9027209 */ /* 0x000fe20007810000 */
[----:B------:R-:W-:-:S03]  /*41d0*/  FFMA.FTZ R4, R85, c[0x0][0x23c], -R5 ;  /* 0x00008f0055047a23 */ /* 0x000fc60000010805 */
[----:B------:R-:W-:Y:S02]  /*41e0*/  FMNMX.FTZ R2, R248, R2, !PT ;  /* 0x00000002f8027209 */ /* 0x000fe40007810000 */
[----:B-1----:R-:W-:Y:S02]  /*41f0*/  FMNMX.FTZ R0, R0, R7, !PT ;  /* 0x0000000700007209 */ /* 0x002fe40007810000 */
[----:B------:R-:W-:Y:S02]  /*4200*/  FMNMX.FTZ R2, R140, R2, !PT ;  /* 0x000000028c027209 */ /* 0x000fe40007810000 */
[----:B------:R-:W-:Y:S02]  /*4210*/  F2FP.PACK_AB R8, R205, R147 ;  /* 0x00000093cd08723e */ /* 0x000fe400000000ff */
[----:B--2---:R-:W-:Y:S02]  /*4220*/  F2FP.PACK_AB R9, R233, R232 ;  /* 0x000000e8e909723e */ /* 0x004fe400000000ff */
[----:B------:R-:W-:Y:S01]  /*4230*/  F2FP.PACK_AB R11, R228, R144 ;  /* 0x00000090e40b723e */ /* 0x000fe200000000ff */
[----:B------:R1:W2:Y:S01]  /*4240*/  MUFU.EX2 R247, R4 ;  /* 0x0000000400f77308 */ /* 0x0002a20000000800 */
[----:B------:R-:W3:Y:S05]  /*4250*/  SHFL.BFLY PT, R7, R0, 0x1, 0x1f ;  /* 0x0c201f0000077f89 */ /* 0x000eea00000e0000 */
[----:B------:R-:W-:Y:S01]  /*4260*/  HMMA.16816.F32 R60, R8, R68, RZ ;  /* 0x00000044083c723c */ /* 0x000fe200000018ff */
[----:B-1----:R-:W-:-:S07]  /*4270*/  FMNMX.FTZ R4, R139, R2, !PT ;  /* 0x000000028b047209 */ /* 0x002fce0007810000 */
[C---:B------:R-:W-:Y:S08]  /*4280*/  HMMA.16816.F32 R48, R8.reuse, R64, RZ ;  /* 0x000000400830723c */ /* 0x040ff000000018ff */
[C---:B------:R-:W-:Y:S08]  /*4290*/  HMMA.16816.F32 R36, R8.reuse, R72, RZ ;  /* 0x000000480824723c */ /* 0x040ff000000018ff */
[C---:B------:R-:W-:Y:S08]  /*42a0*/  HMMA.16816.F32 R32, R8.reuse, R76, RZ ;  /* 0x0000004c0820723c */ /* 0x040ff000000018ff */
[C---:B------:R-:W-:Y:S08]  /*42b0*/  HMMA.16816.F32 R28, R8.reuse, R70, RZ ;  /* 0x00000046081c723c */ /* 0x040ff000000018ff */
[C---:B------:R-:W-:Y:S08]  /*42c0*/  HMMA.16816.F32 R24, R8.reuse, R66, RZ ;  /* 0x000000420818723c */ /* 0x040ff000000018ff */
[C---:B------:R-:W-:Y:S08]  /*42d0*/  HMMA.16816.F32 R20, R8.reuse, R74, RZ ;  /* 0x0000004a0814723c */ /* 0x040ff000000018ff */
[----:B------:R-:W-:Y:S01]  /*42e0*/  HMMA.16816.F32 R16, R8, R78, RZ ;  /* 0x0000004e0810723c */ /* 0x000fe200000018ff */
[----:B------:R-:W1:Y:S01]  /*42f0*/  SHFL.BFLY PT, R8, R4, 0x2, 0x1f ;  /* 0x0c401f0004087f89 */ /* 0x000e6200000e0000 */
[----:B---3--:R-:W-:-:S04]  /*4300*/  FMNMX.FTZ R136, R0, R7, !PT ;  /* 0x0000000700887209 */ /* 0x008fc80007810000 */
[C---:B------:R-:W-:Y:S01]  /*4310*/  FSETP.NEU.FTZ.AND P1, PT, R136.reuse, -INF , PT ;  /* 0xff8000008800780b */ /* 0x040fe20003f3d000 */
[----:B------:R-:W-:-:S05]  /*4320*/  FMUL.FTZ R2, R136, c[0x0][0x23c] ;  /* 0x00008f0088027a20 */ /* 0x000fca0000410000 */
[----:B------:R-:W-:Y:S02]  /*4330*/  FSEL R2, R2, RZ, P1 ;  /* 0x000000ff02027208 */ /* 0x000fe40000800000 */
[----:B-1----:R-:W-:-:S05]  /*4340*/  FMNMX.FTZ R0, R4, R8, !PT ;  /* 0x0000000804007209 */ /* 0x002fca0007810000 */
[----:B------:R-:W1:Y:S01]  /*4350*/  SHFL.BFLY PT, R7, R0, 0x1, 0x1f ;  /* 0x0c201f0000077f89 */ /* 0x000e6200000e0000 */
[----:B------:R-:W-:-:S04]  /*4360*/  FFMA.FTZ R4, R150, c[0x0][0x23c], -R2 ;  /* 0x00008f0096047a23 */ /* 0x000fc80000010802 */
[----:B------:R3:W-:Y:S02]  /*4370*/  MUFU.EX2 R200, R4 ;  /* 0x0000000400c87308 */ /* 0x0007e40000000800 */
[----:B---3--:R-:W-:-:S06]  /*4380*/  FFMA.FTZ R4, R151, c[0x0][0x23c], -R2 ;  /* 0x00008f0097047a23 */ /* 0x008fcc0000010802 */
[----:B------:R3:W4:Y:S01]  /*4390*/  MUFU.EX2 R151, R4 ;  /* 0x0000000400977308 */ /* 0x0007220000000800 */
[----:B-1----:R-:W-:Y:S01]  /*43a0*/  FMNMX.FTZ R135, R0, R7, !PT ;  /* 0x0000000700877209 */ /* 0x002fe20007810000 */
[--C-:B------:R-:W-:Y:S02]  /*43b0*/  FFMA.FTZ R0, R153, c[0x0][0x23c], -R2.reuse ;  /* 0x00008f0099007a23 */ /* 0x100fe40000010802 */
[----:B---3--:R-:W-:-:S04]  /*43c0*/  FFMA.FTZ R4, R156, c[0x0][0x23c], -R2 ;  /* 0x00008f009c047a23 */ /* 0x008fc80000010802 */
[----:B------:R1:W-:Y:S01]  /*43d0*/  MUFU.EX2 R199, R4 ;  /* 0x0000000400c77308 */ /* 0x0003e20000000800 */
[----:B------:R-:W-:Y:S01]  /*43e0*/  FSETP.NEU.FTZ.AND P1, PT, R135, -INF , PT ;  /* 0xff8000008700780b */ /* 0x000fe20003f3d000 */
[----:B-1----:R-:W-:-:S06]  /*43f0*/  FFMA.FTZ R4, R155, c[0x0][0x23c], -R2 ;  /* 0x00008f009b047a23 */ /* 0x002fcc0000010802 */
[----:B------:R1:W3:Y:S08]  /*4400*/  MUFU.EX2 R155, R4 ;  /* 0x00000004009b7308 */ /* 0x0002f00000000800 */
[----:B------:R2:W-:Y:S01]  /*4410*/  MUFU.EX2 R203, R0 ;  /* 0x0000000000cb7308 */ /* 0x0005e20000000800 */
[----:B-1----:R-:W-:-:S07]  /*4420*/  FFMA.FTZ R4, R152, c[0x0][0x23c], -R2 ;  /* 0x00008f0098047a23 */ /* 0x002fce0000010802 */
[----:B------:R1:W-:Y:S01]  /*4430*/  MUFU.EX2 R201, R4 ;  /* 0x0000000400c97308 */ /* 0x0003e20000000800 */
[----:B--2---:R-:W-:-:S05]  /*4440*/  FMUL.FTZ R0, R135, c[0x0][0x23c] ;  /* 0x00008f0087007a20 */ /* 0x004fca0000410000 */
[----:B------:R-:W-:Y:S01]  /*4450*/  FSEL R0, R0, RZ, P1 ;  /* 0x000000ff00007208 */ /* 0x000fe20000800000 */
[----:B-1----:R-:W-:-:S04]  /*4460*/  FFMA.FTZ R4, R148, c[0x0][0x23c], -R2 ;  /* 0x00008f0094047a23 */ /* 0x002fc80000010802 */
[----:B------:R1:W-:Y:S02]  /*4470*/  MUFU.EX2 R207, R4 ;  /* 0x0000000400cf7308 */ /* 0x0003e40000000800 */
[----:B-1----:R-:W-:-:S06]  /*4480*/  FFMA.FTZ R4, R149, c[0x0][0x23c], -R2 ;  /* 0x00008f0095047a23 */ /* 0x002fcc0000010802 */
[----:B------:R1:W-:Y:S02]  /*4490*/  MUFU.EX2 R242, R4 ;  /* 0x0000000400f27308 */ /* 0x0003e40000000800 */
[----:B-1----:R-:W-:-:S06]  /*44a0*/  FFMA.FTZ R4, R159, c[0x0][0x23c], -R0 ;  /* 0x00008f009f047a23 */ /* 0x002fcc0000010800 */
[----:B------:R1:W-:Y:S02]  /*44b0*/  MUFU.EX2 R150, R4 ;  /* 0x0000000400967308 */ /* 0x0003e40000000800 */
[----:B-1----:R-:W-:-:S06]  /*44c0*/  FFMA.FTZ R4, R158, c[0x0][0x23c], -R0 ;  /* 0x00008f009e047a23 */ /* 0x002fcc0000010800 */
[----:B------:R1:W2:Y:S02]  /*44d0*/  MUFU.EX2 R148, R4 ;  /* 0x0000000400947308 */ /* 0x0002a40000000800 */
[----:B-1----:R-:W-:-:S06]  /*44e0*/  FFMA.FTZ R4, R163, c[0x0][0x23c], -R0 ;  /* 0x00008f00a3047a23 */ /* 0x002fcc0000010800 */
[----:B------:R1:W-:Y:S01]  /*44f0*/  MUFU.EX2 R149, R4 ;  /* 0x0000000400957308 */ /* 0x0003e20000000800 */
[----:B------:R-:W-:Y:S02]  /*4500*/  F2FP.PACK_AB R12, R229, R243 ;  /* 0x000000f3e50c723e */ /* 0x000fe400000000ff */
[----:B------:R-:W-:Y:S02]  /*4510*/  F2FP.PACK_AB R13, R224, R204 ;  /* 0x000000cce00d723e */ /* 0x000fe400000000ff */
[----:B------:R-:W-:Y:S01]  /*4520*/  F2FP.PACK_AB R14, R251, R231 ;  /* 0x000000e7fb0e723e */ /* 0x000fe200000000ff */
[----:B-1----:R-:W-:-:S04]  /*4530*/  FFMA.FTZ R4, R162, c[0x0][0x23c], -R0 ;  /* 0x00008f00a2047a23 */ /* 0x002fc80000010800 */
[----:B------:R1:W1:Y:S01]  /*4540*/  MUFU.EX2 R152, R4 ;  /* 0x0000000400987308 */ /* 0x0002620000000800 */
[----:B------:R-:W-:Y:S01]  /*4550*/  F2FP.PACK_AB R15, R247, R240 ;  /* 0x000000f0f70f723e */ /* 0x000fe200000000ff */
[----:B-1----:R-:W-:-:S06]  /*4560*/  FFMA.FTZ R4, R161, c[0x0][0x23c], -R0 ;  /* 0x00008f00a1047a23 */ /* 0x002fcc0000010800 */
[----:B------:R1:W-:Y:S01]  /*4570*/  MUFU.EX2 R153, R4 ;  /* 0x0000000400997308 */ /* 0x0003e20000000800 */
[C---:B------:R-:W-:Y:S08]  /*4580*/  HMMA.16816.F32 R80, R12.reuse, R44, R60 ;  /* 0x0000002c0c50723c */ /* 0x040ff0000000183c */
[----:B------:R-:W-:Y:S01]  /*4590*/  HMMA.16816.F32 R108, R12, R40, R48 ;  /* 0x000000280c6c723c */ /* 0x000fe20000001830 */
[----:B-1----:R-:W-:-:S07]  /*45a0*/  FFMA.FTZ R4, R160, c[0x0][0x23c], -R0 ;  /* 0x00008f00a0047a23 */ /* 0x002fce0000010800 */
[C---:B------:R-:W-:Y:S01]  /*45b0*/  HMMA.16816.F32 R84, R12.reuse, R56, R36 ;  /* 0x000000380c54723c */ /* 0x040fe20000001824 */
[----:B------:R1:W1:Y:S07]  /*45c0*/  MUFU.EX2 R162, R4 ;  /* 0x0000000400a27308 */ /* 0x00026e0000000800 */
[C---:B------:R-:W-:Y:S08]  /*45d0*/  HMMA.16816.F32 R104, R12.reuse, R52, R32 ;  /* 0x000000340c68723c */ /* 0x040ff00000001820 */
[----:B------:R-:W-:Y:S01]  /*45e0*/  HMMA.16816.F32 R60, R12, R46, R28 ;  /* 0x0000002e0c3c723c */ /* 0x000fe2000000181c */
[----:B-1----:R-:W-:-:S07]  /*45f0*/  FFMA.FTZ R4, R154, c[0x0][0x23c], -R0 ;  /* 0x00008f009a047a23 */ /* 0x002fce0000010800 */
[C---:B------:R-:W-:Y:S01]  /*4600*/  HMMA.16816.F32 R96, R12.reuse, R42, R24 ;  /* 0x0000002a0c60723c */ /* 0x040fe20000001818 */
[----:B------:R1:W-:Y:S07]  /*4610*/  MUFU.EX2 R154, R4 ;  /* 0x00000004009a7308 */ /* 0x0003ee0000000800 */
[C---:B------:R-:W-:Y:S08]  /*4620*/  HMMA.16816.F32 R92, R12.reuse, R58, R20 ;  /* 0x0000003a0c5c723c */ /* 0x040ff00000001814 */
[----:B------:R-:W-:Y:S01]  /*4630*/  HMMA.16816.F32 R100, R12, R54, R16 ;  /* 0x000000360c64723c */ /* 0x000fe20000001810 */
[----:B-1----:R-:W-:-:S06]  /*4640*/  FFMA.FTZ R4, R157, c[0x0][0x23c], -R0 ;  /* 0x00008f009d047a23 */ /* 0x002fcc0000010800 */
[----:B----4-:R-:W-:Y:S02]  /*4650*/  F2FP.PACK_AB R12, R151, R200 ;  /* 0x000000c8970c723e */ /* 0x010fe400000000ff */
[----:B---3--:R-:W-:Y:S02]  /*4660*/  F2FP.PACK_AB R14, R155, R199 ;  /* 0x000000c79b0e723e */ /* 0x008fe400000000ff */
[----:B--2---:R-:W-:Y:S02]  /*4670*/  F2FP.PACK_AB R13, R148, R150 ;  /* 0x00000096940d723e */ /* 0x004fe400000000ff */
[----:B------:R-:W-:Y:S01]  /*4680*/  F2FP.PACK_AB R15, R152, R149 ;  /* 0x00000095980f723e */ /* 0x000fe200000000ff */
[----:B------:R-:W1:Y:S06]  /*4690*/  MUFU.EX2 R163, R4 ;  /* 0x0000000400a37308 */ /* 0x000e6c0000000800 */
[----:B------:R-:W-:Y:S01]  /*46a0*/  HMMA.16816.F32 R16, R12, R64, RZ ;  /* 0x000000400c10723c */ /* 0x000fe200000018ff */
[----:B------:R-:W-:-:S02]  /*46b0*/  F2FP.PACK_AB R8, R203, R201 ;  /* 0x000000c9cb08723e */ /* 0x000fc400000000ff */
[----:B------:R-:W-:Y:S02]  /*46c0*/  F2FP.PACK_AB R9, R162, R153 ;  /* 0x00000099a209723e */ /* 0x000fe400000000ff */
[----:B------:R-:W-:Y:S02]  /*46d0*/  F2FP.PACK_AB R10, R242, R207 ;  /* 0x000000cff20a723e */ /* 0x000fe400000000ff */
[----:B-1----:R-:W-:Y:S01]  /*46e0*/  F2FP.PACK_AB R11, R163, R154 ;  /* 0x0000009aa30b723e */ /* 0x002fe200000000ff */
[----:B------:R-:W-:Y:S01]  /*46f0*/  FFMA.FTZ R4, R169, c[0x0][0x23c], -R2 ;  /* 0x00008f00a9047a23 */ /* 0x000fe20000010802 */
[----:B------:R-:W-:-:S03]  /*4700*/  MOV R157, R88 ;  /* 0x00000058009d7202 */ /* 0x000fc60000000f00 */
[----:B------:R1:W-:Y:S11]  /*4710*/  MUFU.EX2 R161, R4 ;  /* 0x0000000400a17308 */ /* 0x0003f60000000800 */
[----:B------:R-:W-:Y:S01]  /*4720*/  @!UPT UIADD3 URZ, URZ, URZ, URZ ;  /* 0x0000003f3f3ff290 */ /* 0x000fe2000fffe03f */
[----:B------:R-:W-:Y:S01]  /*4730*/  HMMA.16816.F32 R88, R8, R40, R16 ;  /* 0x000000280858723c */ /* 0x000fe20000001810 */
[----:B-1----:R-:W-:-:S06]  /*4740*/  FFMA.FTZ R4, R168, c[0x0][0x23c], -R2 ;  /* 0x00008f00a8047a23 */ /* 0x002fcc0000010802 */
[----:B------:R-:W-:Y:S02]  /*4750*/  IMAD.MOV.U32 R41, RZ, RZ, R215 ;  /* 0x000000ffff297224 */ /* 0x000fe400078e00d7 */
[----:B------:R1:W-:Y:S02]  /*4760*/  MUFU.EX2 R215, R4 ;  /* 0x0000000400d77308 */ /* 0x0003e40000000800 */
[----:B-1----:R-:W-:-:S06]  /*4770*/  FFMA.FTZ R4, R165, c[0x0][0x23c], -R2 ;  /* 0x00008f00a5047a23 */ /* 0x002fcc0000010802 */
[----:B------:R1:W2:Y:S02]  /*4780*/  MUFU.EX2 R7, R4 ;  /* 0x0000000400077308 */ /* 0x0002a40000000800 */
[----:B-1----:R-:W-:-:S06]  /*4790*/  FFMA.FTZ R4, R164, c[0x0][0x23c], -R2 ;  /* 0x00008f00a4047a23 */ /* 0x002fcc0000010802 */
[----:B------:R1:W-:Y:S01]  /*47a0*/  MUFU.EX2 R158, R4 ;  /* 0x00000004009e7308 */ /* 0x0003e20000000800 */
[----:B--2---:R-:W-:Y:S01]  /*47b0*/  MOV R164, R7 ;  /* 0x0000000700a47202 */ /* 0x004fe20000000f00 */
[----:B------:R-:W-:Y:S01]  /*47c0*/  HMMA.16816.F32 R16, R12, R76, RZ ;  /* 0x0000004c0c10723c */ /* 0x000fe200000018ff */
[----:B-1----:R-:W-:-:S05]  /*47d0*/  FFMA.FTZ R4, R171, c[0x0][0x23c], -R0 ;  /* 0x00008f00ab047a23 */ /* 0x002fca0000010800 */
[----:B------:R1:W-:Y:S02]  /*47e0*/  MUFU.EX2 R160, R4 ;  /* 0x0000000400a07308 */ /* 0x0003e40000000800 */
[----:B------:R-:W-:Y:S01]  /*47f0*/  HMMA.16816.F32 R24, R12, R72, RZ ;  /* 0x000000480c18723c */ /* 0x000fe200000018ff */
[----:B-1----:R-:W-:-:S05]  /*4800*/  FFMA.FTZ R4, R170, c[0x0][0x23c], -R0 ;  /* 0x00008f00aa047a23 */ /* 0x002fca0000010800 */
[----:B------:R1:W2:Y:S02]  /*4810*/  MUFU.EX2 R7, R4 ;  /* 0x0000000400077308 */ /* 0x0002a40000000800 */
[----:B------:R-:W-:Y:S01]  /*4820*/  HMMA.16816.F32 R20, R12, R68, RZ ;  /* 0x000000440c14723c */ /* 0x000fe200000018ff */
[----:B-1----:R-:W-:-:S05]  /*4830*/  FFMA.FTZ R4, R167, c[0x0][0x23c], -R0 ;  /* 0x00008f00a7047a23 */ /* 0x002fca0000010800 */
[----:B------:R1:W-:Y:S02]  /*4840*/  MUFU.EX2 R165, R4 ;  /* 0x0000000400a57308 */ /* 0x0003e40000000800 */
[----:B------:R-:W-:Y:S01]  /*4850*/  HMMA.16816.F32 R32, R12, R70, RZ ;  /* 0x000000460c20723c */ /* 0x000fe200000018ff */
[----:B-1----:R-:W-:-:S05]  /*4860*/  FFMA.FTZ R4, R166, c[0x0][0x23c], -R0 ;  /* 0x00008f00a6047a23 */ /* 0x002fca0000010800 */
[----:B------:R1:W3:Y:S02]  /*4870*/  MUFU.EX2 R219, R4 ;  /* 0x0000000400db7308 */ /* 0x0002e40000000800 */
[----:B-1----:R-:W-:-:S06]  /*4880*/  FFMA.FTZ R4, R117, c[0x0][0x23c], -R6 ;  /* 0x00008f0075047a23 */ /* 0x002fcc0000010806 */
[----:B------:R1:W-:Y:S01]  /*4890*/  MUFU.EX2 R159, R4 ;  /* 0x00000004009f7308 */ /* 0x0003e20000000800 */
[----:B------:R-:W-:Y:S01]  /*48a0*/  IMAD.MOV.U32 R117, RZ, RZ, R214 ;  /* 0x000000ffff757224 */ /* 0x000fe200078e00d6 */
[----:B------:R-:W-:Y:S01]  /*48b0*/  HMMA.16816.F32 R28, R12, R66, RZ ;  /* 0x000000420c1c723c */ /* 0x000fe200000018ff */
[----:B------:R-:W-:Y:S02]  /*48c0*/  IMAD.MOV.U32 R171, RZ, RZ, R202 ;  /* 0x000000ffffab7224 */ /* 0x000fe400078e00ca */
[----:B-1----:R-:W-:-:S04]  /*48d0*/  FFMA.FTZ R4, R115, c[0x0][0x23c], -R6 ;  /* 0x00008f0073047a23 */ /* 0x002fc80000010806 */
[----:B------:R1:W4:Y:S01]  /*48e0*/  MUFU.EX2 R166, R4 ;  /* 0x0000000400a67308 */ /* 0x0003220000000800 */
[C---:B------:R-:W-:Y:S01]  /*48f0*/  HMMA.16816.F32 R68, R8.reuse, R52, R16 ;  /* 0x000000340844723c */ /* 0x040fe20000001810 */
[----:B------:R-:W3:Y:S07]  /*4900*/  LDSM.16.MT88.4 R16, [R220+0x9000] ;  /* 0x00900000dc10783b */ /* 0x000eee0000004200 */
[----:B------:R-:W-:Y:S01]  /*4910*/  HMMA.16816.F32 R64, R8, R56, R24 ;  /* 0x000000380840723c */ /* 0x000fe20000001818 */
[----:B------:R-:W3:Y:S01]  /*4920*/  LDSM.16.MT88.4 R24, [R223+0x9000] ;  /* 0x00900000df18783b */ /* 0x000ee20000004200 */
[----:B-1----:R-:W-:-:S04]  /*4930*/  FFMA.FTZ R4, R113, c[0x0][0x23c], -R6 ;  /* 0x00008f0071047a23 */ /* 0x002fc80000010806 */
[----:B------:R1:W-:Y:S02]  /*4940*/  MUFU.EX2 R214, R4 ;  /* 0x0000000400d67308 */ /* 0x0003e40000000800 */
[----:B------:R-:W-:Y:S01]  /*4950*/  HMMA.16816.F32 R48, R8, R44, R20 ;  /* 0x0000002c0830723c */ /* 0x000fe20000001814 */
[----:B--2---:R-:W-:Y:S02]  /*4960*/  IMAD.MOV.U32 R115, RZ, RZ, R7 ;  /* 0x000000ffff737224 */ /* 0x004fe400078e0007 */
[----:B------:R-:W-:Y:S02]  /*4970*/  FFMA.FTZ R7, R112, c[0x0][0x23c], -R6 ;  /* 0x00008f0070077a23 */ /* 0x000fe40000010806 */
[----:B-1----:R-:W-:-:S04]  /*4980*/  FFMA.FTZ R4, R119, c[0x0][0x23c], -R5 ;  /* 0x00008f0077047a23 */ /* 0x002fc80000010805 */
[----:B------:R1:W-:Y:S01]  /*4990*/  MUFU.EX2 R202, R4 ;  /* 0x0000000400ca7308 */ /* 0x0003e20000000800 */
[----:B------:R-:W-:Y:S01]  /*49a0*/  HMMA.16816.F32 R20, R12, R74, RZ ;  /* 0x0000004a0c14723c */ /* 0x000fe200000018ff */
[----:B------:R-:W-:-:S07]  /*49b0*/  IMAD.MOV.U32 R112, RZ, RZ, R157 ;  /* 0x000000ffff707224 */ /* 0x000fce00078e009d */
[----:B------:R-:W-:Y:S01]  /*49c0*/  HMMA.16816.F32 R12, R12, R78, RZ ;  /* 0x0000004e0c0c723c */ /* 0x000fe200000018ff */
[----:B-1----:R-:W-:-:S04]  /*49d0*/  FFMA.FTZ R4, R118, c[0x0][0x23c], -R5 ;  /* 0x00008f0076047a23 */ /* 0x002fc80000010805 */
[----:B------:R1:W2:Y:S03]  /*49e0*/  MUFU.EX2 R167, R4 ;  /* 0x0000000400a77308 */ /* 0x0002a60000000800 */
[----:B------:R-:W-:Y:S01]  /*49f0*/  HMMA.16816.F32 R32, R8, R46, R32 ;  /* 0x0000002e0820723c */ /* 0x000fe20000001820 */
[----:B------:R-:W-:Y:S01]  /*4a00*/  MOV R156, R218 ;  /* 0x000000da009c7202 */ /* 0x000fe20000000f00 */
[----:B-1----:R-:W-:-:S04]  /*4a10*/  FFMA.FTZ R4, R116, c[0x0][0x23c], -R5 ;  /* 0x00008f0074047a23 */ /* 0x002fc80000010805 */
[----:B------:R1:W-:Y:S08]  /*4a20*/  MUFU.EX2 R157, R4 ;  /* 0x00000004009d7308 */ /* 0x0003f00000000800 */
[----:B------:R-:W2:Y:S01]  /*4a30*/  MUFU.EX2 R218, R7 ;  /* 0x0000000700da7308 */ /* 0x000ea20000000800 */
[----:B-1----:R-:W-:-:S07]  /*4a40*/  FFMA.FTZ R4, R114, c[0x0][0x23c], -R5 ;  /* 0x00008f0072047a23 */ /* 0x002fce0000010805 */
[----:B------:R1:W1:Y:S01]  /*4a50*/  MUFU.EX2 R113, R4 ;  /* 0x0000000400717308 */ /* 0x0002620000000800 */
[----:B------:R-:W-:Y:S01]  /*4a60*/  HMMA.16816.F32 R44, R8, R42, R28 ;  /* 0x0000002a082c723c */ /* 0x000fe2000000181c */
[----:B------:R-:W-:-:S07]  /*4a70*/  MOV R119, R41 ;  /* 0x0000002900777202 */ /* 0x000fce0000000f00 */
[C---:B------:R-:W-:Y:S01]  /*4a80*/  HMMA.16816.F32 R36, R8.reuse, R58, R20 ;  /* 0x0000003a0824723c */ /* 0x040fe20000001814 */
[----:B------:R-:W2:Y:S07]  /*4a90*/  LDSM.16.MT88.4 R20, [R221+0x9000] ;  /* 0x00900000dd14783b */ /* 0x000eae0000004200 */
[----:B------:R-:W-:Y:S01]  /*4aa0*/  HMMA.16816.F32 R28, R8, R54, R12 ;  /* 0x00000036081c723c */ /* 0x000fe2000000180c */
[----:B-1----:R-:W-:-:S06]  /*4ab0*/  FFMA.FTZ R4, R177, c[0x0][0x23c], -R2 ;  /* 0x00008f00b1047a23 */ /* 0x002fcc0000010802 */
[----:B------:R-:W-:Y:S02]  /*4ac0*/  F2FP.PACK_AB R12, R215, R161 ;  /* 0x000000a1d70c723e */ /* 0x000fe400000000ff */
[----:B------:R-:W-:Y:S02]  /*4ad0*/  F2FP.PACK_AB R13, R115, R160 ;  /* 0x000000a0730d723e */ /* 0x000fe400000000ff */
[----:B------:R-:W-:Y:S02]  /*4ae0*/  F2FP.PACK_AB R14, R158, R164 ;  /* 0x000000a49e0e723e */ /* 0x000fe400000000ff */
[----:B---3--:R-:W-:Y:S02]  /*4af0*/  F2FP.PACK_AB R15, R219, R165 ;  /* 0x000000a5db0f723e */ /* 0x008fe400000000ff */
[----:B----4-:R-:W-:Y:S02]  /*4b00*/  F2FP.PACK_AB R8, R166, R159 ;  /* 0x0000009fa608723e */ /* 0x010fe400000000ff */
[----:B--2---:R-:W-:-:S02]  /*4b10*/  F2FP.PACK_AB R9, R167, R202 ;  /* 0x000000caa709723e */ /* 0x004fc400000000ff */
[----:B------:R-:W-:Y:S02]  /*4b20*/  F2FP.PACK_AB R10, R218, R214 ;  /* 0x000000d6da0a723e */ /* 0x000fe400000000ff */
[----:B------:R-:W-:Y:S01]  /*4b30*/  F2FP.PACK_AB R11, R113, R157 ;  /* 0x0000009d710b723e */ /* 0x000fe200000000ff */
[-C--:B------:R-:W-:Y:S08]  /*4b40*/  HMMA.16816.F32 R40, R12, R16.reuse, R48 ;  /* 0x000000100c28723c */ /* 0x080ff00000001830 */
[C---:B------:R-:W-:Y:S08]  /*4b50*/  HMMA.16816.F32 R56, R8.reuse, R16, R80 ;  /* 0x000000100838723c */ /* 0x040ff00000001850 */
[-C--:B------:R-:W-:Y:S08]  /*4b60*/  HMMA.16816.F32 R60, R8, R18.reuse, R60 ;  /* 0x00000012083c723c */ /* 0x080ff0000000183c */
[----:B------:R-:W-:Y:S01]  /*4b70*/  HMMA.16816.F32 R32, R12, R18, R32 ;  /* 0x000000120c20723c */ /* 0x000fe20000001820 */
[----:B------:R-:W1:Y:S07]  /*4b80*/  LDSM.16.MT88.4 R16, [R222+0x9000] ;  /* 0x00900000de10783b */ /* 0x000e6e0000004200 */
[----:B------:R-:W-:Y:S01]  /*4b90*/  HMMA.16816.F32 R76, R8, R24, R108 ;  /* 0x00000018084c723c */ /* 0x000fe2000000186c */
[----:B------:R2:W-:Y:S01]  /*4ba0*/  MUFU.EX2 R108, R4 ;  /* 0x00000004006c7308 */ /* 0x0005e20000000800 */
[----:B------:R-:W-:Y:S01]  /*4bb0*/  MOV R170, R206 ;  /* 0x000000ce00aa7202 */ /* 0x000fe20000000f00 */
[----:B--2---:R-:W-:-:S06]  /*4bc0*/  FFMA.FTZ R4, R176, c[0x0][0x23c], -R2 ;  /* 0x00008f00b0047a23 */ /* 0x004fcc0000010802 */
[----:B------:R2:W-:Y:S02]  /*4bd0*/  MUFU.EX2 R168, R4 ;  /* 0x0000000400a87308 */ /* 0x0005e40000000800 */
[----:B--2---:R-:W-:-:S06]  /*4be0*/  FFMA.FTZ R4, R173, c[0x0][0x23c], -R2 ;  /* 0x00008f00ad047a23 */ /* 0x004fcc0000010802 */
[----:B------:R2:W-:Y:S02]  /*4bf0*/  MUFU.EX2 R173, R4 ;  /* 0x0000000400ad7308 */ /* 0x0005e40000000800 */
[----:B--2---:R-:W-:-:S06]  /*4c00*/  FFMA.FTZ R4, R172, c[0x0][0x23c], -R2 ;  /* 0x00008f00ac047a23 */ /* 0x004fcc0000010802 */
[----:B------:R2:W-:Y:S02]  /*4c10*/  MUFU.EX2 R206, R4 ;  /* 0x0000000400ce7308 */ /* 0x0005e40000000800 */
[----:B--2---:R-:W-:-:S06]  /*4c20*/  FFMA.FTZ R4, R226, c[0x0][0x23c], -R0 ;  /* 0x00008f00e2047a23 */ /* 0x004fcc0000010800 */
[----:B------:R2:W3:Y:S02]  /*4c30*/  MUFU.EX2 R7, R4 ;  /* 0x0000000400077308 */ /* 0x0004e40000000800 */
[----:B--2---:R-:W-:-:S06]  /*4c40*/  FFMA.FTZ R4, R252, c[0x0][0x23c], -R0 ;  /* 0x00008f00fc047a23 */ /* 0x004fcc0000010800 */
[----:B------:R2:W-:Y:S01]  /*4c50*/  MUFU.EX2 R169, R4 ;  /* 0x0000000400a97308 */ /* 0x0005e20000000800 */
[----:B------:R-:W-:Y:S01]  /*4c60*/  HMMA.16816.F32 R84, R8, R20, R84 ;  /* 0x000000140854723c */ /* 0x000fe20000001854 */
[----:B--2---:R-:W-:-:S06]  /*4c70*/  FFMA.FTZ R4, R175, c[0x0][0x23c], -R0 ;  /* 0x00008f00af047a23 */ /* 0x004fcc0000010800 */
[----:B------:R2:W-:Y:S01]  /*4c80*/  MUFU.EX2 R172, R4 ;  /* 0x0000000400ac7308 */ /* 0x0005e20000000800 */
[----:B-1----:R-:W-:Y:S01]  /*4c90*/  HMMA.16816.F32 R104, R8, R16, R104 ;  /* 0x000000100868723c */ /* 0x002fe20000001868 */
[----:B--2---:R-:W-:-:S06]  /*4ca0*/  FFMA.FTZ R4, R174, c[0x0][0x23c], -R0 ;  /* 0x00008f00ae047a23 */ /* 0x004fcc0000010800 */
[----:B------:R1:W-:Y:S01]  /*4cb0*/  MUFU.EX2 R226, R4 ;  /* 0x0000000400e27308 */ /* 0x0003e20000000800 */
[C---:B------:R-:W-:Y:S08]  /*4cc0*/  HMMA.16816.F32 R80, R8.reuse, R26, R96 ;  /* 0x0000001a0850723c */ /* 0x040ff00000001860 */
[----:B------:R-:W-:Y:S01]  /*4cd0*/  HMMA.16816.F32 R92, R8, R22, R92 ;  /* 0x00000016085c723c */ /* 0x000fe2000000185c */
[----:B-1----:R-:W-:-:S07]  /*4ce0*/  FFMA.FTZ R4, R125, c[0x0][0x23c], -R6 ;  /* 0x00008f007d047a23 */ /* 0x002fce0000010806 */
[----:B------:R-:W-:Y:S01]  /*4cf0*/  HMMA.16816.F32 R100, R8, R18, R100 ;  /* 0x000000120864723c */ /* 0x000fe20000001864 */
[----:B------:R1:W2:Y:S01]  /*4d00*/  MUFU.EX2 R8, R4 ;  /* 0x0000000400087308 */ /* 0x0002a20000000800 */
[----:B------:R-:W-:Y:S01]  /*4d10*/  MOV R111, R113 ;  /* 0x00000071006f7202 */ /* 0x000fe20000000f00 */
[----:B------:R-:W-:Y:S01]  /*4d20*/  IMAD.MOV.U32 R113, RZ, RZ, R117 ;  /* 0x000000ffff717224 */ /* 0x000fe200078e0075 */
[----:B------:R-:W-:-:S04]  /*4d30*/  MOV R117, R156 ;  /* 0x0000009c00757202 */ /* 0x000fc80000000f00 */
[----:B------:R-:W-:Y:S01]  /*4d40*/  HMMA.16816.F32 R48, R12, R16, R68 ;  /* 0x000000100c30723c */ /* 0x000fe20000001844 */
[----:B-1----:R-:W-:-:S04]  /*4d50*/  FFMA.FTZ R4, R123, c[0x0][0x23c], -R6 ;  /* 0x00008f007b047a23 */ /* 0x002fc80000010806 */
[----:B------:R1:W-:Y:S03]  /*4d60*/  MUFU.EX2 R174, R4 ;  /* 0x0000000400ae7308 */ /* 0x0003e60000000800 */
[----:B------:R-:W-:Y:S01]  /*4d70*/  HMMA.16816.F32 R28, R12, R18, R28 ;  /* 0x000000120c1c723c */ /* 0x000fe2000000181c */
[----:B------:R-:W4:Y:S01]  /*4d80*/  LDSM.16.MT88.4 R16, [R220+0x9800] ;  /* 0x00980000dc10783b */ /* 0x000f220000004200 */
[----:B------:R-:W-:Y:S02]  /*4d90*/  IMAD.MOV.U32 R110, RZ, RZ, R225 ;  /* 0x000000ffff6e7224 */ /* 0x000fe400078e00e1 */
[----:B-1----:R-:W-:-:S04]  /*4da0*/  FFMA.FTZ R4, R121, c[0x0][0x23c], -R6 ;  /* 0x00008f0079047a23 */ /* 0x002fc80000010806 */
[----:B------:R1:W-:Y:S01]  /*4db0*/  MUFU.EX2 R156, R4 ;  /* 0x00000004009c7308 */ /* 0x0003e20000000800 */
[----:B---3--:R-:W-:Y:S01]  /*4dc0*/  MOV R121, R7 ;  /* 0x0000000700797202 */ /* 0x008fe20000000f00 */
[----:B-1----:R-:W-:-:S06]  /*4dd0*/  FFMA.FTZ R4, R127, c[0x0][0x23c], -R5 ;  /* 0x00008f007f047a23 */ /* 0x002fcc0000010805 */
[----:B------:R1:W-:Y:S01]  /*4de0*/  MUFU.EX2 R225, R4 ;  /* 0x0000000400e17308 */ /* 0x0003e20000000800 */
[----:B------:R-:W-:Y:S01]  /*4df0*/  FFMA.FTZ R7, R120, c[0x0][0x23c], -R6 ;  /* 0x00008f0078077a23 */ /* 0x000fe20000010806 */
[----:B------:R-:W-:Y:S01]  /*4e00*/  MOV R114, R230 ;  /* 0x000000e600727202 */ /* 0x000fe20000000f00 */
[----:B-1----:R-:W-:-:S05]  /*4e10*/  FFMA.FTZ R4, R126, c[0x0][0x23c], -R5 ;  /* 0x00008f007e047a23 */ /* 0x002fca0000010805 */
[----:B------:R1:W3:Y:S02]  /*4e20*/  MUFU.EX2 R175, R4 ;  /* 0x0000000400af7308 */ /* 0x0002e40000000800 */
[----:B-1----:R-:W-:-:S06]  /*4e30*/  FFMA.FTZ R4, R124, c[0x0][0x23c], -R5 ;  /* 0x00008f007c047a23 */ /* 0x002fcc0000010805 */
[----:B------:R1:W-:Y:S08]  /*4e40*/  MUFU.EX2 R116, R4 ;  /* 0x0000000400747308 */ /* 0x0003f00000000800 */
[----:B------:R-:W4:Y:S01]  /*4e50*/  MUFU.EX2 R118, R7 ;  /* 0x0000000700767308 */ /* 0x000f220000000800 */
[----:B-1----:R-:W-:-:S07]  /*4e60*/  FFMA.FTZ R4, R122, c[0x0][0x23c], -R5 ;  /* 0x00008f007a047a23 */ /* 0x002fce0000010805 */
[----:B------:R-:W1:Y:S01]  /*4e70*/  MUFU.EX2 R230, R4 ;  /* 0x0000000400e67308 */ /* 0x000e620000000800 */
[----:B--2---:R-:W-:Y:S01]  /*4e80*/  IMAD.MOV.U32 R120, RZ, RZ, R8 ;  /* 0x000000ffff787224 */ /* 0x004fe200078e0008 */
[----:B------:R-:W-:Y:S01]  /*4e90*/  HMMA.16816.F32 R88, R12, R24, R88 ;  /* 0x000000180c58723c */ /* 0x000fe20000001858 */
[----:B---3--:R-:W-:Y:S02]  /*4ea0*/  F2FP.PACK_AB R9, R175, R225 ;  /* 0x000000e1af09723e */ /* 0x008fe400000000ff */
[----:B----4-:R-:W-:Y:S02]  /*4eb0*/  F2FP.PACK_AB R10, R118, R156 ;  /* 0x0000009c760a723e */ /* 0x010fe400000000ff */
[----:B------:R-:W-:-:S03]  /*4ec0*/  F2FP.PACK_AB R8, R174, R120 ;  /* 0x00000078ae08723e */ /* 0x000fc600000000ff */
[----:B------:R-:W-:Y:S01]  /*4ed0*/  HMMA.16816.F32 R72, R12, R26, R44 ;  /* 0x0000001a0c48723c */ /* 0x000fe2000000182c */
[----:B------:R-:W2:Y:S01]  /*4ee0*/  LDSM.16.MT88.4 R24, [R223+0x9800] ;  /* 0x00980000df18783b */ /* 0x000ea20000004200 */
[----:B-1----:R-:W-:-:S06]  /*4ef0*/  F2FP.PACK_AB R11, R230, R116 ;  /* 0x00000074e60b723e */ /* 0x002fcc00000000ff */
[C---:B------:R-:W-:Y:S08]  /*4f00*/  HMMA.16816.F32 R64, R12.reuse, R20, R64 ;  /* 0x000000140c40723c */ /* 0x040ff00000001840 */
[----:B------:R-:W-:Y:S01]  /*4f10*/  HMMA.16816.F32 R52, R12, R22, R36 ;  /* 0x000000160c34723c */ /* 0x000fe20000001824 */
[----:B------:R-:W1:Y:S06]  /*4f20*/  LDSM.16.MT88.4 R20, [R221+0x9800] ;  /* 0x00980000dd14783b */ /* 0x000e6c0000004200 */
[----:B------:R-:W-:-:S02]  /*4f30*/  F2FP.PACK_AB R12, R168, R108 ;  /* 0x0000006ca80c723e */ /* 0x000fc400000000ff */
[----:B------:R-:W-:Y:S02]  /*4f40*/  F2FP.PACK_AB R13, R169, R121 ;  /* 0x00000079a90d723e */ /* 0x000fe400000000ff */
[----:B------:R-:W-:Y:S02]  /*4f50*/  F2FP.PACK_AB R14, R206, R173 ;  /* 0x000000adce0e723e */ /* 0x000fe400000000ff */
[----:B------:R-:W-:Y:S01]  /*4f60*/  F2FP.PACK_AB R15, R226, R172 ;  /* 0x000000ace20f723e */ /* 0x000fe200000000ff */
[-C--:B------:R-:W-:Y:S08]  /*4f70*/  HMMA.16816.F32 R44, R8, R16.reuse, R56 ;  /* 0x00000010082c723c */ /* 0x080ff00000001838 */
[----:B------:R-:W-:Y:S08]  /*4f80*/  HMMA.16816.F32 R36, R12, R16, R40 ;  /* 0x000000100c24723c */ /* 0x000ff00000001828 */
[-C--:B------:R-:W-:Y:S08]  /*4f90*/  HMMA.16816.F32 R40, R8, R18.reuse, R60 ;  /* 0x000000120828723c */ /* 0x080ff0000000183c */
[----:B------:R-:W-:Y:S01]  /*4fa0*/  HMMA.16816.F32 R32, R12, R18, R32 ;  /* 0x000000120c20723c */ /* 0x000fe20000001820 */
[----:B------:R-:W3:Y:S01]  /*4fb0*/  LDSM.16.MT88.4 R16, [R222+0x9800] ;  /* 0x00980000de10783b */ /* 0x000ee20000004200 */
[----:B------:R-:W-:-:S04]  /*4fc0*/  FFMA.FTZ R4, R227, c[0x0][0x23c], -R2 ;  /* 0x00008f00e3047a23 */ /* 0x000fc80000010802 */
[----:B------:R4:W-:Y:S02]  /*4fd0*/  MUFU.EX2 R227, R4 ;  /* 0x0000000400e37308 */ /* 0x0009e40000000800 */
[----:B--2---:R-:W-:Y:S01]  /*4fe0*/  HMMA.16816.F32 R60, R8, R24, R76 ;  /* 0x00000018083c723c */ /* 0x004fe2000000184c */
[----:B----4-:R-:W-:-:S05]  /*4ff0*/  FFMA.FTZ R4, R114, c[0x0][0x23c], -R2 ;  /* 0x00008f0072047a23 */ /* 0x010fca0000010802 */
[----:B------:R2:W-:Y:S02]  /*5000*/  MUFU.EX2 R114, R4 ;  /* 0x0000000400727308 */ /* 0x0005e40000000800 */
[----:B------:R-:W-:Y:S01]  /*5010*/  HMMA.16816.F32 R56, R8, R26, R80 ;  /* 0x0000001a0838723c */ /* 0x000fe20000001850 */
[----:B--2---:R-:W-:-:S05]  /*5020*/  FFMA.FTZ R4, R110, c[0x0][0x23c], -R2 ;  /* 0x00008f006e047a23 */ /* 0x004fca0000010802 */
[----:B------:R2:W-:Y:S02]  /*5030*/  MUFU.EX2 R123, R4 ;  /* 0x00000004007b7308 */ /* 0x0005e40000000800 */
[C---:B-1----:R-:W-:Y:S08]  /*5040*/  HMMA.16816.F32 R84, R8.reuse, R20, R84 ;  /* 0x000000140854723c */ /* 0x042ff00000001854 */
[----:B------:R-:W-:Y:S01]  /*5050*/  HMMA.16816.F32 R92, R8, R22, R92 ;  /* 0x00000016085c723c */ /* 0x000fe2000000185c */
[----:B--2---:R-:W-:-:S07]  /*5060*/  FFMA.FTZ R4, R170, c[0x0][0x23c], -R2 ;  /* 0x00008f00aa047a23 */ /* 0x004fce0000010802 */
[----:B---3--:R-:W-:Y:S01]  /*5070*/  HMMA.16816.F32 R104, R8, R16, R104 ;  /* 0x000000100868723c */ /* 0x008fe20000001868 */
[----:B------:R-:W-:-:S07]  /*5080*/  IMAD.MOV.U32 R170, RZ, RZ, R251 ;  /* 0x000000ffffaa7224 */ /* 0x000fce00078e00fb */
[----:B------:R-:W-:Y:S01]  /*5090*/  HMMA.16816.F32 R100, R8, R18, R100 ;  /* 0x000000120864723c */ /* 0x000fe20000001864 */
[----:B------:R1:W2:Y:S01]  /*50a0*/  MUFU.EX2 R9, R4 ;  /* 0x0000000400097308 */ /* 0x0002a20000000800 */
[----:B------:R-:W-:Y:S01]  /*50b0*/  IMAD.MOV.U32 R110, RZ, RZ, R111 ;  /* 0x000000ffff6e7224 */ /* 0x000fe200078e006f */
[----:B------:R-:W-:Y:S01]  /*50c0*/  MOV R111, R119 ;  /* 0x00000077006f7202 */ /* 0x000fe20000000f00 */
[----:B-1----:R-:W-:-:S05]  /*50d0*/  FFMA.FTZ R4, R171, c[0x0][0x23c], -R0 ;  /* 0x00008f00ab047a23 */ /* 0x002fca0000010800 */
[----:B------:R1:W-:Y:S02]  /*50e0*/  MUFU.EX2 R251, R4 ;  /* 0x0000000400fb7308 */ /* 0x0003e40000000800 */
[----:B-1----:R-:W-:-:S06]  /*50f0*/  FFMA.FTZ R4, R246, c[0x0][0x23c], -R0 ;  /* 0x00008f00f6047a23 */ /* 0x002fcc0000010800 */
[----:B------:R1:W-:Y:S02]  /*5100*/  MUFU.EX2 R252, R4 ;  /* 0x0000000400fc7308 */ /* 0x0003e40000000800 */
[----:B-1----:R-:W-:-:S06]  /*5110*/  FFMA.FTZ R4, R245, c[0x0][0x23c], -R0 ;  /* 0x00008f00f5047a23 */ /* 0x002fcc0000010800 */
[----:B------:R1:W-:Y:S02]  /*5120*/  MUFU.EX2 R119, R4 ;  /* 0x0000000400777308 */ /* 0x0003e40000000800 */
[----:B-1----:R-:W-:-:S06]  /*5130*/  FFMA.FTZ R4, R244, c[0x0][0x23c], -R0 ;  /* 0x00008f00f4047a23 */ /* 0x002fcc0000010800 */
[----:B------:R1:W3:Y:S02]  /*5140*/  MUFU.EX2 R8, R4 ;  /* 0x0000000400087308 */ /* 0x0002e40000000800 */
[----:B-1----:R-:W-:-:S06]  /*5150*/  FFMA.FTZ R4, R138, c[0x0][0x23c], -R6 ;  /* 0x00008f008a047a23 */ /* 0x002fcc0000010806 */
[----:B------:R1:W-:Y:S01]  /*5160*/  MUFU.EX2 R244, R4 ;  /* 0x0000000400f47308 */ /* 0x0003e20000000800 */
[----:B------:R-:W-:Y:S01]  /*5170*/  HMMA.16816.F32 R68, R12, R16, R48 ;  /* 0x000000100c44723c */ /* 0x000fe20000001830 */
[----:B------:R-:W-:Y:S02]  /*5180*/  IMAD.MOV.U32 R122, RZ, RZ, R240 ;  /* 0x000000ffff7a7224 */ /* 0x000fe400078e00f0 */
[----:B-1----:R-:W-:-:S04]  /*5190*/  FFMA.FTZ R4, R131, c[0x0][0x23c], -R6 ;  /* 0x00008f0083047a23 */ /* 0x002fc80000010806 */
[----:B------:R1:W4:Y:S01]  /*51a0*/  MUFU.EX2 R245, R4 ;  /* 0x0000000400f57308 */ /* 0x0003220000000800 */
[----:B------:R-:W-:Y:S01]  /*51b0*/  HMMA.16816.F32 R28, R12, R18, R28 ;  /* 0x000000120c1c723c */ /* 0x000fe2000000181c */
[----:B------:R-:W2:Y:S01]  /*51c0*/  LDSM.16.MT88.4 R16, [R220+0xa000] ;  /* 0x00a00000dc10783b */ /* 0x000ea20000004200 */
[----:B------:R-:W-:Y:S01]  /*51d0*/  IMAD.MOV.U32 R109, RZ, RZ, R110 ;  /* 0x000000ffff6d7224 */ /* 0x000fe200078e006e */
[----:B------:R-:W-:Y:S01]  /*51e0*/  MOV R110, R111 ;  /* 0x0000006f006e7202 */ /* 0x000fe20000000f00 */
[----:B------:R-:W-:Y:S02]  /*51f0*/  IMAD.MOV.U32 R111, RZ, RZ, R112 ;  /* 0x000000ffff6f7224 */ /* 0x000fe400078e0070 */
[----:B-1----:R-:W-:-:S04]  /*5200*/  FFMA.FTZ R4, R129, c[0x0][0x23c], -R6 ;  /* 0x00008f0081047a23 */ /* 0x002fc80000010806 */
[----:B------:R1:W-:Y:S01]  /*5210*/  MUFU.EX2 R246, R4 ;  /* 0x0000000400f67308 */ /* 0x0003e20000000800 */
[----:B------:R-:W-:Y:S01]  /*5220*/  MOV R112, R117 ;  /* 0x0000007500707202 */ /* 0x000fe20000000f00 */
[----:B------:R-:W-:Y:S01]  /*5230*/  IMAD.MOV.U32 R117, RZ, RZ, R241 ;  /* 0x000000ffff757224 */ /* 0x000fe200078e00f1 */
[----:B------:R-:W-:Y:S01]  /*5240*/  MOV R176, R242 ;  /* 0x000000f200b07202 */ /* 0x000fe20000000f00 */
[----:B-1----:R-:W-:-:S04]  /*5250*/  FFMA.FTZ R4, R137, c[0x0][0x23c], -R5 ;  /* 0x00008f0089047a23 */ /* 0x002fc80000010805 */
[----:B------:R1:W-:Y:S01]  /*5260*/  MUFU.EX2 R240, R4 ;  /* 0x0000000400f07308 */ /* 0x0003e20000000800 */
[----:B------:R-:W-:Y:S01]  /*5270*/  FFMA.FTZ R7, R128, c[0x0][0x23c], -R6 ;  /* 0x00008f0080077a23 */ /* 0x000fe20000010806 */
[----:B------:R-:W-:Y:S01]  /*5280*/  MOV R171, R247 ;  /* 0x000000f700ab7202 */ /* 0x000fe20000000f00 */
[----:B------:R-:W-:Y:S02]  /*5290*/  IMAD.MOV.U32 R177, RZ, RZ, R243 ;  /* 0x000000ffffb17224 */ /* 0x000fe400078e00f3 */
[----:B-1----:R-:W-:-:S04]  /*52a0*/  FFMA.FTZ R4, R133, c[0x0][0x23c], -R5 ;  /* 0x00008f0085047a23 */ /* 0x002fc80000010805 */
[----:B------:R1:W1:Y:S02]  /*52b0*/  MUFU.EX2 R241, R4 ;  /* 0x0000000400f17308 */ /* 0x0002640000000800 */
[----:B-1----:R-:W-:-:S06]  /*52c0*/  FFMA.FTZ R4, R132, c[0x0][0x23c], -R5 ;  /* 0x00008f0084047a23 */ /* 0x002fcc0000010805 */
[----:B------:R1:W-:Y:S08]  /*52d0*/  MUFU.EX2 R242, R4 ;  /* 0x0000000400f27308 */ /* 0x0003f00000000800 */
[----:B------:R-:W4:Y:S01]  /*52e0*/  MUFU.EX2 R247, R7 ;  /* 0x0000000700f77308 */ /* 0x000f220000000800 */
[----:B-1----:R-:W-:-:S07]  /*52f0*/  FFMA.FTZ R4, R130, c[0x0][0x23c], -R5 ;  /* 0x00008f0082047a23 */ /* 0x002fce0000010805 */
[----:B------:R-:W1:Y:S01]  /*5300*/  MUFU.EX2 R243, R4 ;  /* 0x0000000400f37308 */ /* 0x000e620000000800 */
[----:B--2---:R-:W-:Y:S02]  /*5310*/  MOV R133, R9 ;  /* 0x0000000900857202 */ /* 0x004fe40000000f00 */
[----:B---3--:R-:W-:Y:S01]  /*5320*/  MOV R132, R8 ;  /* 0x0000000800847202 */ /* 0x008fe20000000f00 */
[----:B------:R-:W-:Y:S01]  /*5330*/  HMMA.16816.F32 R96, R12, R24, R88 ;  /* 0x000000180c60723c */ /* 0x000fe20000001858 */
[----:B----4-:R-:W-:Y:S02]  /*5340*/  F2FP.PACK_AB R8, R245, R244 ;  /* 0x000000f4f508723e */ /* 0x010fe400000000ff */
[----:B------:R-:W-:Y:S02]  /*5350*/  F2FP.PACK_AB R9, R241, R240 ;  /* 0x000000f0f109723e */ /* 0x000fe400000000ff */
[----:B------:R-:W-:-:S03]  /*5360*/  F2FP.PACK_AB R10, R247, R246 ;  /* 0x000000f6f70a723e */ /* 0x000fc600000000ff */
[----:B------:R-:W-:Y:S01]  /*5370*/  HMMA.16816.F32 R88, R12, R26, R72 ;  /* 0x0000001a0c58723c */ /* 0x000fe20000001848 */
[----:B------:R-:W-:Y:S01]  /*5380*/  LDSM.16.MT88.4 R24, [R223+0xa000] ;  /* 0x00a00000df18783b */ /* 0x000fe20000004200 */
        /* <DEDUP_REMOVED lines=12> */
[----:B------:R-:W2:Y:S01]  /*5450*/  LDSM.16.MT88.4 R16, [R222+0xa000] ;  /* 0x00a00000de10783b */ /* 0x000ea20000004200 */
[----:B------:R-:W-:-:S02]  /*5460*/  FFMA.FTZ R4, R188, c[0x0][0x23c], -R6 ;  /* 0x00008f00bc047a23 */ /* 0x000fc40000010806 */
[----:B------:R-:W-:Y:S02]  /*5470*/  IMAD.MOV.U32 R138, RZ, RZ, R216 ;  /* 0x000000ffff8a7224 */ /* 0x000fe400078e00d8 */
[----:B------:R3:W-:Y:S01]  /*5480*/  MUFU.EX2 R216, R4 ;  /* 0x0000000400d87308 */ /* 0x0007e20000000800 */
[----:B------:R-:W-:Y:S01]  /*5490*/  MOV R7, R217 ;  /* 0x000000d900077202 */ /* 0x000fe20000000f00 */
[----:B------:R-:W-:Y:S02]  /*54a0*/  IMAD.MOV.U32 R35, RZ, RZ, R122 ;  /* 0x000000ffff237224 */ /* 0x000fe400078e007a */
[----:B------:R-:W-:Y:S01]  /*54b0*/  IMAD.MOV.U32 R122, RZ, RZ, R218 ;  /* 0x000000ffff7a7224 */ /* 0x000fe200078e00da */
[----:B-1----:R-:W-:Y:S01]  /*54c0*/  HMMA.16816.F32 R48, R8, R22, R92 ;  /* 0x000000160830723c */ /* 0x002fe2000000185c */
[----:B------:R-:W-:Y:S02]  /*54d0*/  IMAD.MOV.U32 R37, RZ, RZ, R121 ;  /* 0x000000ffff257224 */ /* 0x000fe400078e0079 */
[----:B---3--:R-:W-:-:S04]  /*54e0*/  FFMA.FTZ R4, R178, c[0x0][0x23c], -R6 ;  /* 0x00008f00b2047a23 */ /* 0x008fc80000010806 */
[----:B------:R1:W3:Y:S01]  /*54f0*/  MUFU.EX2 R217, R4 ;  /* 0x0000000400d97308 */ /* 0x0002e20000000800 */
[----:B------:R-:W-:Y:S01]  /*5500*/  MOV R38, R108 ;  /* 0x0000006c00267202 */ /* 0x000fe20000000f00 */
[----:B------:R-:W-:Y:S01]  /*5510*/  IMAD.MOV.U32 R39, RZ, RZ, R109 ;  /* 0x000000ffff277224 */ /* 0x000fe200078e006d */
[----:B------:R-:W-:Y:S01]  /*5520*/  MOV R121, R110 ;  /* 0x0000006e00797202 */ /* 0x000fe20000000f00 */
[----:B------:R-:W-:Y:S01]  /*5530*/  IMAD.MOV.U32 R137, RZ, RZ, R111 ;  /* 0x000000ffff897224 */ /* 0x000fe200078e006f */
[----:B------:R-:W-:Y:S01]  /*5540*/  HMMA.16816.F32 R52, R8, R20, R84 ;  /* 0x000000140834723c */ /* 0x000fe20000001854 */
[----:B------:R-:W-:Y:S02]  /*5550*/  MOV R36, R120 ;  /* 0x0000007800247202 */ /* 0x000fe40000000f00 */
[----:B------:R-:W-:Y:S01]  /*5560*/  MOV R120, R219 ;  /* 0x000000db00787202 */ /* 0x000fe20000000f00 */
[----:B-1----:R-:W-:-:S04]  /*5570*/  FFMA.FTZ R4, R143, c[0x0][0x23c], -R6 ;  /* 0x00008f008f047a23 */ /* 0x002fc80000010806 */
[C---:B--2---:R-:W-:Y:S01]  /*5580*/  HMMA.16816.F32 R40, R8.reuse, R18, R100 ;  /* 0x000000120828723c */ /* 0x044fe20000001864 */
[----:B------:R1:W-:Y:S07]  /*5590*/  MUFU.EX2 R218, R4 ;  /* 0x0000000400da7308 */ /* 0x0003ee0000000800 */
[----:B------:R-:W-:Y:S01]  /*55a0*/  HMMA.16816.F32 R44, R8, R16, R104 ;  /* 0x00000010082c723c */ /* 0x000fe20000001868 */
[----:B------:R-:W-:-:S07]  /*55b0*/  FFMA.FTZ R34, R137, c[0x0][0x23c], -R2 ;  /* 0x00008f0089227a23 */ /* 0x000fce0000010802 */
[----:B------:R-:W-:Y:S01]  /*55c0*/  HMMA.16816.F32 R100, R12, R20, R80 ;  /* 0x000000140c64723c */ /* 0x000fe20000001850 */
[----:B-1----:R-:W-:-:S07]  /*55d0*/  FFMA.FTZ R4, R141, c[0x0][0x23c], -R6 ;  /* 0x00008f008d047a23 */ /* 0x002fce0000010806 */
[----:B------:R-:W-:Y:S01]  /*55e0*/  HMMA.16816.F32 R92, R12, R22, R76 ;  /* 0x000000160c5c723c */ /* 0x000fe2000000184c */
[----:B------:R-:W1:Y:S01]  /*55f0*/  LDSM.16.MT88.4 R20, [R223+0xa800] ;  /* 0x00a80000df14783b */ /* 0x000e620000004200 */
[----:B------:R2:W-:Y:S01]  /*5600*/  MUFU.EX2 R219, R4 ;  /* 0x0000000400db7308 */ /* 0x0005e20000000800 */
[----:B------:R-:W-:-:S05]  /*5610*/  IMAD.MOV.U32 R87, RZ, RZ, R176 ;  /* 0x000000ffff577224 */ /* 0x000fca00078e00b0 */
[----:B------:R-:W-:Y:S01]  /*5620*/  HMMA.16816.F32 R60, R8, R24, R60 ;  /* 0x00000018083c723c */ /* 0x000fe2000000183c */
[----:B------:R-:W-:-:S07]  /*5630*/  MOV R137, R7 ;  /* 0x0000000700897202 */ /* 0x000fce0000000f00 */
[----:B------:R-:W-:Y:S01]  /*5640*/  HMMA.16816.F32 R56, R8, R26, R56 ;  /* 0x0000001a0838723c */ /* 0x000fe20000001838 */
[----:B--2---:R-:W-:-:S07]  /*5650*/  FFMA.FTZ R4, R184, c[0x0][0x23c], -R5 ;  /* 0x00008f00b8047a23 */ /* 0x004fce0000010805 */
[----:B------:R-:W-:Y:S01]  /*5660*/  HMMA.16816.F32 R108, R12, R24, R96 ;  /* 0x000000180c6c723c */ /* 0x000fe20000001860 */
[----:B------:R-:W-:-:S07]  /*5670*/  MOV R176, R215 ;  /* 0x000000d700b07202 */ /* 0x000fce0000000f00 */
[----:B------:R-:W-:Y:S01]  /*5680*/  HMMA.16816.F32 R104, R12, R26, R88 ;  /* 0x0000001a0c68723c */ /* 0x000fe20000001858 */
[----:B------:R-:W2:Y:S01]  /*5690*/  LDSM.16.MT88.4 R24, [R220+0xa800] ;  /* 0x00a80000dc18783b */ /* 0x000ea20000004200 */
[----:B------:R-:W-:-:S06]  /*56a0*/  IMAD.MOV.U32 R7, RZ, RZ, R138 ;  /* 0x000000ffff077224 */ /* 0x000fcc00078e008a */
[C---:B------:R-:W-:Y:S01]  /*56b0*/  HMMA.16816.F32 R88, R12.reuse, R16, R68 ;  /* 0x000000100c58723c */ /* 0x040fe20000001844 */
[----:B------:R4:W-:Y:S07]  /*56c0*/  MUFU.EX2 R215, R4 ;  /* 0x0000000400d77308 */ /* 0x0009ee0000000800 */
[----:B------:R-:W-:Y:S01]  /*56d0*/  HMMA.16816.F32 R76, R12, R18, R28 ;  /* 0x000000120c4c723c */ /* 0x000fe2000000181c */
[----:B------:R-:W1:Y:S01]  /*56e0*/  LDSM.16.MT88.4 R16, [R221+0xa800] ;  /* 0x00a80000dd10783b */ /* 0x000e620000004200 */
[----:B------:R-:W-:Y:S01]  /*56f0*/  MOV R138, R122 ;  /* 0x0000007a008a7202 */ /* 0x000fe20000000f00 */
[----:B------:R-:W-:Y:S01]  /*5700*/  IMAD.MOV.U32 R122, RZ, RZ, R120 ;  /* 0x000000ffff7a7224 */ /* 0x000fe200078e0078 */
[----:B------:R-:W-:Y:S01]  /*5710*/  MOV R120, R113 ;  /* 0x0000007100787202 */ /* 0x000fe20000000f00 */
[----:B------:R-:W-:Y:S01]  /*5720*/  FFMA.FTZ R33, R112, c[0x0][0x23c], -R2 ;  /* 0x00008f0070217a23 */ /* 0x000fe20000010802 */
[----:B------:R-:W-:Y:S01]  /*5730*/  MOV R86, R177 ;  /* 0x000000b100567202 */ /* 0x000fe20000000f00 */
[----:B----4-:R-:W-:Y:S01]  /*5740*/  FFMA.FTZ R4, R187, c[0x0][0x23c], -R5 ;  /* 0x00008f00bb047a23 */ /* 0x010fe20000010805 */
[----:B------:R-:W-:Y:S01]  /*5750*/  MOV R84, R114 ;  /* 0x0000007200547202 */ /* 0x000fe20000000f00 */
[----:B------:R-:W-:Y:S01]  /*5760*/  IMAD.MOV.U32 R177, RZ, RZ, R115 ;  /* 0x000000ffffb17224 */ /* 0x000fe200078e0073 */
[----:B------:R-:W4:Y:S01]  /*5770*/  LDSM.16.MT88.4 R12, [R222+0xa800] ;  /* 0x00a80000de0c783b */ /* 0x000f220000004200 */
[----:B------:R-:W-:-:S02]  /*5780*/  IMAD.MOV.U32 R11, RZ, RZ, R214 ;  /* 0x000000ffff0b7224 */ /* 0x000fc400078e00d6 */
[----:B------:R-:W-:Y:S01]  /*5790*/  IMAD.MOV.U32 R85, RZ, RZ, R144 ;  /* 0x000000ffff557224 */ /* 0x000fe200078e0090 */
[----:B------:R2:W1:Y:S01]  /*57a0*/  MUFU.EX2 R214, R4 ;  /* 0x0000000400d67308 */ /* 0x0004620000000800 */
[--C-:B------:R-:W-:Y:S02]  /*57b0*/  FFMA.FTZ R32, R239, c[0x0][0x23c], -R2.reuse ;  /* 0x00008f00ef207a23 */ /* 0x100fe40000010802 */
[--C-:B------:R-:W-:Y:S02]  /*57c0*/  FFMA.FTZ R31, R238, c[0x0][0x23c], -R2.reuse ;  /* 0x00008f00ee1f7a23 */ /* 0x100fe40000010802 */
[--C-:B------:R-:W-:Y:S02]  /*57d0*/  FFMA.FTZ R112, R237, c[0x0][0x23c], -R2.reuse ;  /* 0x00008f00ed707a23 */ /* 0x100fe40000010802 */
[--C-:B------:R-:W-:Y:S02]  /*57e0*/  FFMA.FTZ R113, R236, c[0x0][0x23c], -R2.reuse ;  /* 0x00008f00ec717a23 */ /* 0x100fe40000010802 */
[----:B------:R-:W-:-:S02]  /*57f0*/  FFMA.FTZ R114, R210, c[0x0][0x23c], -R2 ;  /* 0x00008f00d2727a23 */ /* 0x000fc40000010802 */
[--C-:B------:R-:W-:Y:S02]  /*5800*/  FFMA.FTZ R115, R209, c[0x0][0x23c], -R2.reuse ;  /* 0x00008f00d1737a23 */ /* 0x100fe40000010802 */
[--C-:B------:R-:W-:Y:S02]  /*5810*/  FFMA.FTZ R141, R208, c[0x0][0x23c], -R2.reuse ;  /* 0x00008f00d08d7a23 */ /* 0x100fe40000010802 */
[--C-:B------:R-:W-:Y:S02]  /*5820*/  FFMA.FTZ R144, R211, c[0x0][0x23c], -R2.reuse ;  /* 0x00008f00d3907a23 */ /* 0x100fe40000010802 */
[--C-:B------:R-:W-:Y:S02]  /*5830*/  FFMA.FTZ R145, R145, c[0x0][0x23c], -R2.reuse ;  /* 0x00008f0091917a23 */ /* 0x100fe40000010802 */
[----:B------:R-:W-:Y:S01]  /*5840*/  FFMA.FTZ R146, R146, c[0x0][0x23c], -R2 ;  /* 0x00008f0092927a23 */ /* 0x000fe20000010802 */
[----:B------:R-:W-:Y:S01]  /*5850*/  MOV R99, R35 ;  /* 0x0000002300637202 */ /* 0x000fe20000000f00 */
[----:B------:R-:W-:-:S02]  /*5860*/  FFMA.FTZ R2, R186, c[0x0][0x23c], -R5 ;  /* 0x00008f00ba027a23 */ /* 0x000fc40000010805 */
[----:B--2---:R-:W-:Y:S01]  /*5870*/  FFMA.FTZ R4, R185, c[0x0][0x23c], -R5 ;  /* 0x00008f00b9047a23 */ /* 0x004fe20000010805 */
[----:B------:R-:W-:Y:S01]  /*5880*/  MOV R35, R119 ;  /* 0x0000007700237202 */ /* 0x000fe20000000f00 */
[--C-:B------:R-:W-:Y:S01]  /*5890*/  FFMA.FTZ R28, R7, c[0x0][0x23c], -R0.reuse ;  /* 0x00008f00071c7a23 */ /* 0x100fe20000010800 */
[----:B------:R-:W-:Y:S01]  /*58a0*/  MOV R119, R212 ;  /* 0x000000d400777202 */ /* 0x000fe20000000f00 */
[--C-:B------:R-:W-:Y:S01]  /*58b0*/  FFMA.FTZ R7, R120, c[0x0][0x23c], -R0.reuse ;  /* 0x00008f0078077a23 */ /* 0x100fe20000010800 */
[----:B------:R-:W-:Y:S01]  /*58c0*/  MUFU.EX2 R212, R4 ;  /* 0x0000000400d47308 */ /* 0x000fe20000000800 */
[--C-:B------:R-:W-:Y:S01]  /*58d0*/  FFMA.FTZ R120, R213, c[0x0][0x23c], -R0.reuse ;  /* 0x00008f00d5787a23 */ /* 0x100fe20000010800 */
[----:B------:R-:W-:Y:S01]  /*58e0*/  MOV R178, R11 ;  /* 0x0000000b00b27202 */ /* 0x000fe20000000f00 */
[----:B------:R-:W-:Y:S01]  /*58f0*/  FFMA.FTZ R29, R137, c[0x0][0x23c], -R0 ;  /* 0x00008f00891d7a23 */ /* 0x000fe20000010800 */
[----:B------:R-:W-:Y:S01]  /*5900*/  MOV R8, R36 ;  /* 0x0000002400087202 */ /* 0x000fe20000000f00 */
[----:B------:R-:W-:Y:S01]  /*5910*/  IMAD.MOV.U32 R9, RZ, RZ, R37 ;  /* 0x000000ffff097224 */ /* 0x000fe200078e0025 */
[----:B------:R-:W-:Y:S01]  /*5920*/  MOV R10, R38 ;  /* 0x00000026000a7202 */ /* 0x000fe20000000f00 */
[----:B------:R-:W-:Y:S01]  /*5930*/  IMAD.MOV.U32 R98, RZ, RZ, R87 ;  /* 0x000000ffff627224 */ /* 0x000fe200078e0057 */
[----:B------:R-:W2:Y:S01]  /*5940*/  MUFU.EX2 R213, R2 ;  /* 0x0000000200d57308 */ /* 0x000ea20000000800 */
[----:B------:R-:W-:Y:S01]  /*5950*/  MOV R137, R138 ;  /* 0x0000008a00897202 */ /* 0x000fe20000000f00 */
[----:B------:R-:W-:Y:S01]  /*5960*/  IMAD.MOV.U32 R138, RZ, RZ, R122 ;  /* 0x000000ffff8a7224 */ /* 0x000fe200078e007a */
        /* <DEDUP_REMOVED lines=13> */
[----:B------:R-:W-:Y:S01]  /*5a40*/  FFMA.FTZ R30, R121, c[0x0][0x23c], -R0 ;  /* 0x00008f00791e7a23 */ /* 0x000fe20000010800 */
[----:B---3--:R-:W-:Y:S01]  /*5a50*/  F2FP.PACK_AB R8, R217, R216 ;  /* 0x000000d8d908723e */ /* 0x008fe200000000ff */
[----:B------:R3:W5:Y:S01]  /*5a60*/  LDL.LU R239, [R1+0xbc] ;  /* 0x0000bc0001ef7983 */ /* 0x0007620000300800 */
[----:B-1----:R-:W-:-:S02]  /*5a70*/  F2FP.PACK_AB R9, R214, R215 ;  /* 0x000000d7d609723e */ /* 0x002fc400000000ff */
[----:B------:R-:W-:Y:S02]  /*5a80*/  F2FP.PACK_AB R10, R219, R218 ;  /* 0x000000dadb0a723e */ /* 0x000fe400000000ff */
[----:B--2---:R-:W-:Y:S02]  /*5a90*/  F2FP.PACK_AB R11, R212, R213 ;  /* 0x000000d5d40b723e */ /* 0x004fe400000000ff */
[----:B------:R-:W-:Y:S01]  /*5aa0*/  MOV R132, R158 ;  /* 0x0000009e00847202 */ /* 0x000fe20000000f00 */
[----:B------:R-:W-:Y:S01]  /*5ab0*/  IMAD.MOV.U32 R137, RZ, RZ, R156 ;  /* 0x000000ffff897224 */ /* 0x000fe200078e009c */
[----:B------:R-:W-:Y:S01]  /*5ac0*/  MOV R138, R147 ;  /* 0x00000093008a7202 */ /* 0x000fe20000000f00 */
[----:B------:R-:W-:Y:S01]  /*5ad0*/  IMAD.MOV.U32 R69, RZ, RZ, R86 ;  /* 0x000000ffff457224 */ /* 0x000fe200078e0056 */
[----:B------:R-:W-:Y:S01]  /*5ae0*/  MOV R68, R85 ;  /* 0x0000005500447202 */ /* 0x000fe20000000f00 */
[----:B------:R-:W-:Y:S01]  /*5af0*/  IMAD.MOV.U32 R209, RZ, RZ, R39 ;  /* 0x000000ffffd17224 */ /* 0x000fe200078e0027 */
[----:B------:R-:W-:-:S02]  /*5b00*/  MOV R70, R87 ;  /* 0x0000005700467202 */ /* 0x000fc40000000f00 */
[----:B------:R-:W-:Y:S02]  /*5b10*/  MOV R71, R35 ;  /* 0x0000002300477202 */ /* 0x000fe40000000f00 */
[----:B------:R-:W-:Y:S01]  /*5b20*/  MOV R208, R84 ;  /* 0x0000005400d07202 */ /* 0x000fe20000000f00 */
[----:B------:R-:W-:Y:S01]  /*5b30*/  FFMA.FTZ R37, R189, c[0x0][0x23c], -R6 ;  /* 0x00008f00bd257a23 */ /* 0x000fe20000010806 */
[----:B------:R-:W-:Y:S01]  /*5b40*/  MOV R210, R132 ;  /* 0x0000008400d27202 */ /* 0x000fe20000000f00 */
[--C-:B------:R-:W-:Y:S01]  /*5b50*/  FFMA.FTZ R147, R249, c[0x0][0x23c], -R0.reuse ;  /* 0x00008f00f9937a23 */ /* 0x100fe20000010800 */
[C---:B------:R-:W-:Y:S01]  /*5b60*/  HMMA.16816.F32 R80, R8.reuse, R20, R60 ;  /* 0x000000140850723c */ /* 0x040fe2000000183c */
[--C-:B------:R-:W-:Y:S01]  /*5b70*/  FFMA.FTZ R156, R248, c[0x0][0x23c], -R0.reuse ;  /* 0x00008f00f89c7a23 */ /* 0x100fe20000010800 */
[----:B------:R-:W-:Y:S01]  /*5b80*/  MOV R249, R68 ;  /* 0x0000004400f97202 */ /* 0x000fe20000000f00 */
[----:B------:R-:W-:Y:S01]  /*5b90*/  IMAD.MOV.U32 R132, RZ, RZ, R137 ;  /* 0x000000ffff847224 */ /* 0x000fe200078e0089 */
[----:B------:R-:W-:Y:S01]  /*5ba0*/  MOV R137, R138 ;  /* 0x0000008a00897202 */ /* 0x000fe20000000f00 */
[--C-:B------:R-:W-:Y:S01]  /*5bb0*/  FFMA.FTZ R158, R139, c[0x0][0x23c], -R0.reuse ;  /* 0x00008f008b9e7a23 */ /* 0x100fe20000010800 */
[----:B------:R-:W-:Y:S01]  /*5bc0*/  MOV R248, R71 ;  /* 0x0000004700f87202 */ /* 0x000fe20000000f00 */
[----:B------:R-:W-:Y:S01]  /*5bd0*/  IMAD.MOV.U32 R189, RZ, RZ, R69 ;  /* 0x000000ffffbd7224 */ /* 0x000fe200078e0045 */
[C---:B------:R-:W-:Y:S01]  /*5be0*/  HMMA.16816.F32 R84, R8.reuse, R26, R64 ;  /* 0x0000001a0854723c */ /* 0x040fe20000001840 */
[----:B------:R-:W-:Y:S01]  /*5bf0*/  MOV R60, R70 ;  /* 0x00000046003c7202 */ /* 0x000fe20000000f00 */
[----:B------:R-:W-:Y:S01]  /*5c00*/  FFMA.FTZ R123, R250, c[0x0][0x23c], -R0 ;  /* 0x00008f00fa7b7a23 */ /* 0x000fe20000010800 */
[----:B------:R-:W-:Y:S01]  /*5c10*/  MOV R133, R157 ;  /* 0x0000009d00857202 */ /* 0x000fe20000000f00 */
[--C-:B------:R-:W-:Y:S01]  /*5c20*/  FFMA.FTZ R38, R190, c[0x0][0x23c], -R6.reuse ;  /* 0x00008f00be267a23 */ /* 0x100fe20000010806 */
[----:B------:R-:W-:Y:S01]  /*5c30*/  MOV R250, R208 ;  /* 0x000000d000fa7202 */ /* 0x000fe20000000f00 */
[--C-:B------:R-:W-:Y:S01]  /*5c40*/  FFMA.FTZ R138, R180, c[0x0][0x23c], -R6.reuse ;  /* 0x00008f00b48a7a23 */ /* 0x100fe20000010806 */
[----:B------:R-:W-:Y:S01]  /*5c50*/  MOV R180, R207 ;  /* 0x000000cf00b47202 */ /* 0x000fe20000000f00 */
[----:B------:R-:W-:Y:S01]  /*5c60*/  FFMA.FTZ R139, R179, c[0x0][0x23c], -R6 ;  /* 0x00008f00b38b7a23 */ /* 0x000fe20000010806 */
[C---:B------:R-:W-:Y:S01]  /*5c70*/  HMMA.16816.F32 R68, R8.reuse, R16, R52 ;  /* 0x000000100844723c */ /* 0x040fe20000001834 */
[----:B------:R-:W-:Y:S01]  /*5c80*/  IMAD.MOV.U32 R190, RZ, RZ, R211 ;  /* 0x000000ffffbe7224 */ /* 0x000fe200078e00d3 */
[----:B------:R-:W-:Y:S01]  /*5c90*/  MUFU.EX2 R208, R7 ;  /* 0x0000000700d07308 */ /* 0x000fe20000000800 */
[----:B------:R-:W-:Y:S01]  /*5ca0*/  IMAD.MOV.U32 R179, RZ, RZ, R206 ;  /* 0x000000ffffb37224 */ /* 0x000fe200078e00ce */
[----:B------:R-:W-:Y:S01]  /*5cb0*/  MOV R188, R98 ;  /* 0x0000006200bc7202 */ /* 0x000fe20000000f00 */
[----:B------:R-:W-:Y:S01]  /*5cc0*/  IMAD.MOV.U32 R2, RZ, RZ, R97 ;  /* 0x000000ffff027224 */ /* 0x000fe200078e0061 */
[----:B------:R-:W-:Y:S01]  /*5cd0*/  MOV R184, R99 ;  /* 0x0000006300b87202 */ /* 0x000fe20000000f00 */
[----:B------:R-:W-:Y:S01]  /*5ce0*/  IMAD.MOV.U32 R55, RZ, RZ, R209 ;  /* 0x000000ffff377224 */ /* 0x000fe200078e00d1 */
[----:B------:R-:W-:Y:S01]  /*5cf0*/  HMMA.16816.F32 R64, R8, R18, R48 ;  /* 0x000000120840723c */ /* 0x000fe20000001830 */
[----:B------:R-:W-:Y:S01]  /*5d00*/  MOV R54, R210 ;  /* 0x000000d200367202 */ /* 0x000fe20000000f00 */
[----:B------:R-:W-:Y:S01]  /*5d10*/  MUFU.EX2 R206, R34 ;  /* 0x0000002200ce7308 */ /* 0x000fe20000000800 */
[----:B------:R-:W-:Y:S01]  /*5d20*/  MOV R39, R133 ;  /* 0x0000008500277202 */ /* 0x000fe20000000f00 */
[----:B------:R-:W-:Y:S01]  /*5d30*/  FFMA.FTZ R36, R183, c[0x0][0x23c], -R6 ;  /* 0x00008f00b7247a23 */ /* 0x000fe20000010806 */
[----:B------:R3:W5:Y:S02]  /*5d40*/  LDL.LU R238, [R1+0xb8] ;  /* 0x0000b80001ee7983 */ /* 0x0007640000300800 */
[----:B------:R-:W-:Y:S01]  /*5d50*/  MOV R50, R205 ;  /* 0x000000cd00327202 */ /* 0x000fe20000000f00 */
[----:B------:R-:W-:-:S02]  /*5d60*/  IMAD.MOV.U32 R51, RZ, RZ, R204 ;  /* 0x000000ffff337224 */ /* 0x000fc400078e00cc */
[----:B------:R-:W-:Y:S01]  /*5d70*/  MUFU.EX2 R209, R33 ;  /* 0x0000002100d17308 */ /* 0x000fe20000000800 */
[----:B------:R-:W-:Y:S01]  /*5d80*/  FFMA.FTZ R157, R140, c[0x0][0x23c], -R0 ;  /* 0x00008f008c9d7a23 */ /* 0x000fe20000010800 */
[----:B------:R-:W-:-:S06]  /*5d90*/  MOV R183, R96 ;  /* 0x0000006000b77202 */ /* 0x000fcc0000000f00 */
[----:B------:R-:W-:Y:S01]  /*5da0*/  MUFU.EX2 R210, R32 ;  /* 0x0000002000d27308 */ /* 0x000fe20000000800 */
[----:B------:R-:W-:-:S07]  /*5db0*/  MOV R4, R137 ;  /* 0x0000008900047202 */ /* 0x000fce0000000f00 */
[----:B------:R-:W-:Y:S01]  /*5dc0*/  MUFU.EX2 R211, R31 ;  /* 0x0000001f00d37308 */ /* 0x000fe20000000800 */
[----:B------:R-:W-:-:S07]  /*5dd0*/  FFMA.FTZ R35, R182, c[0x0][0x23c], -R6 ;  /* 0x00008f00b6237a23 */ /* 0x000fce0000010806 */
[----:B------:R-:W1:Y:S01]  /*5de0*/  MUFU.EX2 R207, R30 ;  /* 0x0000001e00cf7308 */ /* 0x000e620000000800 */
[----:B------:R-:W-:Y:S01]  /*5df0*/  FFMA.FTZ R133, R181, c[0x0][0x23c], -R6 ;  /* 0x00008f00b5857a23 */ /* 0x000fe20000010806 */
[----:B------:R-:W-:Y:S01]  /*5e00*/  MOV R53, R39 ;  /* 0x0000002700357202 */ /* 0x000fe20000000f00 */
[--C-:B------:R-:W-:Y:S01]  /*5e10*/  FFMA.FTZ R121, R235, c[0x0][0x23c], -R0.reuse ;  /* 0x00008f00eb797a23 */ /* 0x100fe20000010800 */
[----:B------:R-:W-:Y:S01]  /*5e20*/  MOV R61, R2 ;  /* 0x00000002003d7202 */ /* 0x000fe20000000f00 */
[----:B------:R-:W-:Y:S01]  /*5e30*/  FFMA.FTZ R122, R234, c[0x0][0x23c], -R0 ;  /* 0x00008f00ea7a7a23 */ /* 0x000fe20000010800 */
[----:B------:R3:W5:Y:S02]  /*5e40*/  LDL.LU R237, [R1+0xb4] ;  /* 0x0000b40001ed7983 */ /* 0x0007640000300800 */
[----:B------:R-:W-:Y:S01]  /*5e50*/  MUFU.EX2 R204, R29 ;  /* 0x0000001d00cc7308 */ /* 0x000fe20000000800 */
[----:B------:R-:W-:-:S07]  /*5e60*/  FFMA.FTZ R140, R142, c[0x0][0x23c], -R6 ;  /* 0x00008f008e8c7a23 */ /* 0x000fce0000010806 */
[----:B------:R-:W2:Y:S01]  /*5e70*/  MUFU.EX2 R205, R28 ;  /* 0x0000001c00cd7308 */ /* 0x000ea20000000800 */
[C---:B------:R-:W-:Y:S01]  /*5e80*/  HMMA.16816.F32 R96, R8.reuse, R24, R72 ;  /* 0x000000180860723c */ /* 0x040fe20000001848 */
[----:B------:R-:W-:Y:S01]  /*5e90*/  MOV R182, R118 ;  /* 0x0000007600b67202 */ /* 0x000fe20000000f00 */
[----:B------:R-:W-:Y:S01]  /*5ea0*/  IMAD.MOV.U32 R181, RZ, RZ, R119 ;  /* 0x000000ffffb57224 */ /* 0x000fe200078e0077 */
[----:B------:R-:W-:Y:S01]  /*5eb0*/  MOV R39, R117 ;  /* 0x0000007500277202 */ /* 0x000fe20000000f00 */
[----:B------:R-:W-:Y:S01]  /*5ec0*/  IMAD.MOV.U32 R52, RZ, RZ, R132 ;  /* 0x000000ffff347224 */ /* 0x000fe200078e0084 */
[----:B------:R-:W-:Y:S01]  /*5ed0*/  MOV R142, R116 ;  /* 0x00000074008e7202 */ /* 0x000fe20000000f00 */
[--C-:B------:R-:W-:Y:S02]  /*5ee0*/  FFMA.FTZ R2, R198, c[0x0][0x23c], -R5.reuse ;  /* 0x00008f00c6027a23 */ /* 0x100fe40000010805 */
[--C-:B------:R-:W-:Y:S01]  /*5ef0*/  FFMA.FTZ R0, R197, c[0x0][0x23c], -R5.reuse ;  /* 0x00008f00c5007a23 */ /* 0x100fe20000010805 */
[----:B------:R-:W-:Y:S01]  /*5f00*/  HMMA.16816.F32 R72, R8, R22, R56 ;  /* 0x000000160848723c */ /* 0x000fe20000001838 */
[----:B------:R-:W-:-:S02]  /*5f10*/  FFMA.FTZ R62, R194, c[0x0][0x23c], -R5 ;  /* 0x00008f00c23e7a23 */ /* 0x000fc40000010805 */
[--C-:B------:R-:W-:Y:S02]  /*5f20*/  FFMA.FTZ R63, R193, c[0x0][0x23c], -R5.reuse ;  /* 0x00008f00c13f7a23 */ /* 0x100fe40000010805 */
[--C-:B------:R-:W-:Y:S01]  /*5f30*/  FFMA.FTZ R137, R191, c[0x0][0x23c], -R5.reuse ;  /* 0x00008f00bf897a23 */ /* 0x100fe20000010805 */
[----:B------:R-:W-:Y:S01]  /*5f40*/  MOV R48, R51 ;  /* 0x0000003300307202 */ /* 0x000fe20000000f00 */
[----:B------:R-:W-:Y:S01]  /*5f50*/  FFMA.FTZ R132, R192, c[0x0][0x23c], -R5 ;  /* 0x00008f00c0847a23 */ /* 0x000fe20000010805 */
[C---:B----4-:R-:W-:Y:S01]  /*5f60*/  HMMA.16816.F32 R56, R8.reuse, R12, R44 ;  /* 0x0000000c0838723c */ /* 0x050fe2000000182c */
[----:B------:R-:W-:Y:S02]  /*5f70*/  FADD.FTZ R6, R200, R151 ;  /* 0x00000097c8067221 */ /* 0x000fe40000010000 */
[----:B------:R-:W-:Y:S01]  /*5f80*/  FADD.FTZ R4, R4, R50 ;  /* 0x0000003204047221 */ /* 0x000fe20000010000 */
[----:B------:R-:W-:Y:S02]  /*5f90*/  MOV R51, R54 ;  /* 0x0000003600337202 */ /* 0x000fe40000000f00 */
[----:B-1----:R-:W-:Y:S01]  /*5fa0*/  F2FP.PACK_AB R7, R207, R208 ;  /* 0x000000d0cf07723e */ /* 0x002fe200000000ff */
[----:B------:R-:W-:Y:S01]  /*5fb0*/  MUFU.EX2 R112, R112 ;  /* 0x0000007000707308 */ /* 0x000fe20000000800 */
[----:B------:R-:W-:Y:S01]  /*5fc0*/  HMMA.16816.F32 R116, R8, R14, R40 ;  /* 0x0000000e0874723c */ /* 0x000fe20000001828 */
[----:B------:R-:W-:Y:S01]  /*5fd0*/  IMAD.MOV.U32 R50, RZ, RZ, R53 ;  /* 0x000000ffff327224 */ /* 0x000fe200078e0035 */
[----:B------:R-:W-:Y:S01]  /*5fe0*/  MOV R54, R61 ;  /* 0x0000003d00367202 */ /* 0x000fe20000000f00 */
[----:B------:R-:W-:Y:S01]  /*5ff0*/  IMAD.MOV.U32 R53, RZ, RZ, R60 ;  /* 0x000000ffff357224 */ /* 0x000fe200078e003c */
[----:B------:R3:W5:Y:S03]  /*6000*/  LDL.LU R236, [R1+0xb0] ;  /* 0x0000b00001ec7983 */ /* 0x0007660000300800 */
[----:B------:R-:W-:-:S02]  /*6010*/  FFMA.FTZ R8, R196, c[0x0][0x23c], -R5 ;  /* 0x00008f00c4087a23 */ /* 0x000fc40000010805 */
[----:B------:R-:W-:Y:S01]  /*6020*/  FFMA.FTZ R9, R195, c[0x0][0x23c], -R5 ;  /* 0x00008f00c3097a23 */ /* 0x000fe20000010805 */
[----:B------:R-:W-:Y:S01]  /*6030*/  MOV R49, R52 ;  /* 0x0000003400317202 */ /* 0x000fe20000000f00 */
[----:B------:R-:W-:Y:S01]  /*6040*/  FADD.FTZ R5, R150, R148 ;  /* 0x0000009496057221 */ /* 0x000fe20000010000 */
[----:B------:R-:W-:Y:S01]  /*6050*/  MOV R52, R55 ;  /* 0x0000003700347202 */ /* 0x000fe20000000f00 */
[----:B------:R-:W-:Y:S01]  /*6060*/  FADD.FTZ R61, R199, R6 ;  /* 0x00000006c73d7221 */ /* 0x000fe20000010000 */
[----:B------:R-:W-:Y:S01]  /*6070*/  F2FP.PACK_AB R6, R211, R210 ;  /* 0x000000d2d306723e */ /* 0x000fe200000000ff */
[----:B------:R-:W-:Y:S01]  /*6080*/  FADD.FTZ R60, R149, R5 ;  /* 0x00000005953c7221 */ /* 0x000fe20000010000 */
[----:B--2---:R-:W-:Y:S01]  /*6090*/  F2FP.PACK_AB R5, R205, R204 ;  /* 0x000000cccd05723e */ /* 0x004fe200000000ff */
[----:B------:R-:W-:Y:S01]  /*60a0*/  FADD.FTZ R39, R39, R4 ;  /* 0x0000000427277221 */ /* 0x000fe20000010000 */
[----:B------:R-:W-:Y:S01]  /*60b0*/  F2FP.PACK_AB R4, R209, R206 ;  /* 0x000000ced104723e */ /* 0x000fe200000000ff */
[----:B------:R-:W-:Y:S01]  /*60c0*/  FADD.FTZ R10, R232, R233 ;  /* 0x000000e9e80a7221 */ /* 0x000fe20000010000 */
[----:B------:R-:W-:Y:S01]  /*60d0*/  MOV R55, R183 ;  /* 0x000000b700377202 */ /* 0x000fe20000000f00 */
[----:B------:R-:W-:Y:S01]  /*60e0*/  IMAD.MOV.U32 R192, RZ, RZ, R181 ;  /* 0x000000ffffc07224 */ /* 0x000fe200078e00b5 */
[----:B------:R-:W-:Y:S01]  /*60f0*/  MOV R11, R48 ;  /* 0x00000030000b7202 */ /* 0x000fe20000000f00 */
[----:B------:R-:W-:Y:S01]  /*6100*/  IMAD.MOV.U32 R197, RZ, RZ, R50 ;  /* 0x000000ffffc57224 */ /* 0x000fe200078e0032 */
[----:B------:R-:W-:Y:S01]  /*6110*/  MOV R191, R55 ;  /* 0x0000003700bf7202 */ /* 0x000fe20000000f00 */
[C---:B------:R-:W-:Y:S01]  /*6120*/  HMMA.16816.F32 R28, R4.reuse, R16, R100 ;  /* 0x00000010041c723c */ /* 0x040fe20000001864 */
[----:B------:R-:W-:Y:S01]  /*6130*/  MOV R198, R49 ;  /* 0x0000003100c67202 */ /* 0x000fe20000000f00 */
[----:B------:R-:W-:Y:S01]  /*6140*/  IMAD.MOV.U32 R194, RZ, RZ, R53 ;  /* 0x000000ffffc27224 */ /* 0x000fe200078e0035 */
[----:B------:R-:W-:Y:S01]  /*6150*/  MOV R196, R51 ;  /* 0x0000003300c47202 */ /* 0x000fe20000000f00 */
[----:B------:R1:W-:Y:S01]  /*6160*/  MUFU.EX2 R100, R35 ;  /* 0x0000002300647308 */ /* 0x0003e20000000800 */
[----:B------:R-:W-:Y:S01]  /*6170*/  MOV R195, R52 ;  /* 0x0000003400c37202 */ /* 0x000fe20000000f00 */
[----:B------:R-:W-:Y:S01]  /*6180*/  IMAD.MOV.U32 R151, RZ, RZ, R192 ;  /* 0x000000ffff977224 */ /* 0x000fe200078e00c0 */
[----:B------:R-:W-:Y:S01]  /*6190*/  MOV R193, R54 ;  /* 0x0000003600c17202 */ /* 0x000fe20000000f00 */
[C---:B------:R-:W-:Y:S01]  /*61a0*/  HMMA.16816.F32 R48, R4.reuse, R26, R124 ;  /* 0x0000001a0430723c */ /* 0x040fe2000000187c */
[----:B------:R-:W-:Y:S01]  /*61b0*/  MOV R192, R11 ;  /* 0x0000000b00c07202 */ /* 0x000fe20000000f00 */
[----:B------:R3:W5:Y:S06]  /*61c0*/  LDL.LU R235, [R1+0xac] ;  /* 0x0000ac0001eb7983 */ /* 0x00076c0000300800 */
[C---:B------:R-:W-:Y:S08]  /*61d0*/  HMMA.16816.F32 R52, R4.reuse, R24, R128 ;  /* 0x000000180434723c */ /* 0x040ff00000001880 */
[C---:B------:R-:W-:Y:S08]  /*61e0*/  HMMA.16816.F32 R44, R4.reuse, R20, R108 ;  /* 0x00000014042c723c */ /* 0x040ff0000000186c */
[C---:B------:R-:W-:Y:S01]  /*61f0*/  HMMA.16816.F32 R40, R4.reuse, R22, R104 ;  /* 0x000000160428723c */ /* 0x040fe20000001868 */
[----:B------:R-:W2:Y:S07]  /*6200*/  LDSM.16.MT88.4 R20, [R220+0xb000] ;  /* 0x00b00000dc14783b */ /* 0x000eae0000004200 */
[C---:B-1----:R-:W-:Y:S01]  /*6210*/  HMMA.16816.F32 R32, R4.reuse, R18, R92 ;  /* 0x000000120420723c */ /* 0x042fe2000000185c */
[----:B------:R-:W-:Y:S01]  /*6220*/  MUFU.EX2 R92, R8 ;  /* 0x00000008005c7308 */ /* 0x000fe20000000800 */
[----:B------:R-:W1:Y:S06]  /*6230*/  LDSM.16.MT88.4 R16, [R223+0xb000] ;  /* 0x00b00000df10783b */ /* 0x000e6c0000004200 */
[C---:B------:R-:W-:Y:S01]  /*6240*/  HMMA.16816.F32 R88, R4.reuse, R12, R88 ;  /* 0x0000000c0458723c */ /* 0x040fe20000001858 */
[----:B------:R4:W1:Y:S07]  /*6250*/  MUFU.EX2 R93, R9 ;  /* 0x00000009005d7308 */ /* 0x00086e0000000800 */
[----:B------:R-:W-:Y:S01]  /*6260*/  HMMA.16816.F32 R76, R4, R14, R76 ;  /* 0x0000000e044c723c */ /* 0x000fe2000000184c */
[----:B------:R-:W1:Y:S01]  /*6270*/  LDSM.16.MT88.4 R12, [R221+0xb000] ;  /* 0x00b00000dd0c783b */ /* 0x000e620000004200 */
[----:B------:R-:W-:Y:S01]  /*6280*/  IMAD.MOV.U32 R183, RZ, RZ, R231 ;  /* 0x000000ffffb77224 */ /* 0x000fe200078e00e7 */
[----:B------:R-:W-:Y:S08]  /*6290*/  MUFU.EX2 R113, R113 ;  /* 0x0000007100717308 */ /* 0x000ff00000000800 */
[----:B------:R-:W-:Y:S01]  /*62a0*/  MUFU.EX2 R114, R114 ;  /* 0x0000007200727308 */ /* 0x000fe20000000800 */
[----:B------:R-:W-:-:S07]  /*62b0*/  FADD.FTZ R5, R191, R10 ;  /* 0x0000000abf057221 */ /* 0x000fce0000010000 */
[----:B------:R-:W-:Y:S01]  /*62c0*/  MUFU.EX2 R115, R115 ;  /* 0x0000007300737308 */ /* 0x000fe20000000800 */
[----:B----4-:R-:W4:Y:S01]  /*62d0*/  LDSM.16.MT88.4 R8, [R222+0xb000] ;  /* 0x00b00000de08783b */ /* 0x010f220000004200 */
[----:B------:R-:W-:Y:S01]  /*62e0*/  MOV R191, R193 ;  /* 0x000000c100bf7202 */ /* 0x000fe20000000f00 */
[----:B------:R-:W-:Y:S01]  /*62f0*/  IMAD.MOV.U32 R193, RZ, RZ, R180 ;  /* 0x000000ffffc17224 */ /* 0x000fe200078e00b4 */
[----:B------:R-:W-:Y:S01]  /*6300*/  MOV R180, R229 ;  /* 0x000000e500b47202 */ /* 0x000fe20000000f00 */
[----:B------:R-:W-:Y:S01]  /*6310*/  FADD.FTZ R4, R151, R39 ;  /* 0x0000002797047221 */ /* 0x000fe20000010000 */
[----:B------:R-:W-:Y:S02]  /*6320*/  MOV R151, R191 ;  /* 0x000000bf00977202 */ /* 0x000fe40000000f00 */
[----:B------:R-:W-:Y:S01]  /*6330*/  MUFU.EX2 R120, R120 ;  /* 0x0000007800787308 */ /* 0x000fe20000000800 */
[----:B------:R-:W-:Y:S01]  /*6340*/  IMAD.MOV.U32 R191, RZ, RZ, R192 ;  /* 0x000000ffffbf7224 */ /* 0x000fe200078e00c0 */
[----:B------:R-:W-:-:S06]  /*6350*/  MOV R192, R193 ;  /* 0x000000c100c07202 */ /* 0x000fcc0000000f00 */
[----:B------:R-:W-:Y:S01]  /*6360*/  MUFU.EX2 R121, R121 ;  /* 0x0000007900797308 */ /* 0x000fe20000000800 */
[----:B------:R-:W-:Y:S01]  /*6370*/  MOV R193, R180 ;  /* 0x000000b400c17202 */ /* 0x000fe20000000f00 */
[----:B------:R-:W-:-:S06]  /*6380*/  IMAD.MOV.U32 R180, RZ, RZ, R183 ;  /* 0x000000ffffb47224 */ /* 0x000fcc00078e00b7 */
[----:B------:R-:W-:Y:S01]  /*6390*/  MUFU.EX2 R122, R122 ;  /* 0x0000007a007a7308 */ /* 0x000fe20000000800 */
[----:B------:R-:W-:-:S07]  /*63a0*/  FADD.FTZ R25, R151, R4 ;  /* 0x0000000497197221 */ /* 0x000fce0000010000 */
[----:B------:R-:W-:Y:S01]  /*63b0*/  MUFU.EX2 R123, R123 ;  /* 0x0000007b007b7308 */ /* 0x000fe20000000800 */
[----:B------:R-:W-:Y:S01]  /*63c0*/  IMAD.MOV.U32 R149, RZ, RZ, R168 ;  /* 0x000000ffff957224 */ /* 0x000fe200078e00a8 */
[----:B------:R-:W-:Y:S01]  /*63d0*/  MOV R200, R169 ;  /* 0x000000a900c87202 */ /* 0x000fe20000000f00 */
[----:B------:R3:W5:Y:S05]  /*63e0*/  LDL.LU R234, [R1+0xa8] ;  /* 0x0000a80001ea7983 */ /* 0x00076a0000300800 */
[----:B------:R-:W-:Y:S08]  /*63f0*/  MUFU.EX2 R104, R38 ;  /* 0x0000002600687308 */ /* 0x000ff00000000800 */
[----:B------:R-:W1:Y:S08]  /*6400*/  MUFU.EX2 R105, R37 ;  /* 0x0000002500697308 */ /* 0x000e700000000800 */
[----:B------:R-:W-:Y:S08]  /*6410*/  MUFU.EX2 R106, R36 ;  /* 0x00000024006a7308 */ /* 0x000ff00000000800 */
[----:B------:R2:W-:Y:S08]  /*6420*/  MUFU.EX2 R95, R2 ;  /* 0x00000002005f7308 */ /* 0x0005f00000000800 */
[----:B------:R3:W3:Y:S01]  /*6430*/  MUFU.EX2 R94, R0 ;  /* 0x00000000005e7308 */ /* 0x0006e20000000800 */
[----:B------:R-:W-:Y:S01]  /*6440*/  MOV R151, R191 ;  /* 0x000000bf00977202 */ /* 0x000fe20000000f00 */
[----:B------:R-:W-:Y:S01]  /*6450*/  FADD.FTZ R26, R228, R5 ;  /* 0x00000005e41a7221 */ /* 0x000fe20000010000 */
[----:B-1----:R-:W-:Y:S01]  /*6460*/  F2FP.PACK_AB R7, R93, R92 ;  /* 0x0000005c5d07723e */ /* 0x002fe200000000ff */
[----:B------:R-:W-:Y:S01]  /*6470*/  IMAD.MOV.U32 R191, RZ, RZ, R192 ;  /* 0x000000ffffbf7224 */ /* 0x000fe200078e00c0 */
[----:B------:R-:W-:Y:S01]  /*6480*/  MOV R192, R193 ;  /* 0x000000c100c07202 */ /* 0x000fe20000000f00 */
[----:B------:R-:W-:Y:S01]  /*6490*/  IMAD.MOV.U32 R130, RZ, RZ, R170 ;  /* 0x000000ffff827224 */ /* 0x000fe200078e00aa */
[----:B------:R-:W-:Y:S01]  /*64a0*/  MOV R193, R180 ;  /* 0x000000b400c17202 */ /* 0x000fe20000000f00 */
[----:B------:R-:W-:Y:S01]  /*64b0*/  FADD.FTZ R26, R151, R26 ;  /* 0x0000001a971a7221 */ /* 0x000fe20000010000 */
[----:B------:R-:W-:Y:S01]  /*64c0*/  MOV R151, R192 ;  /* 0x000000c000977202 */ /* 0x000fe20000000f00 */
[----:B--2---:R-:W-:Y:S01]  /*64d0*/  FADD.FTZ R2, R152, R60 ;  /* 0x0000003c98027221 */ /* 0x004fe20000010000 */
[----:B------:R-:W-:Y:S01]  /*64e0*/  MOV R192, R193 ;  /* 0x000000c100c07202 */ /* 0x000fe20000000f00 */
[----:B------:R-:W-:Y:S01]  /*64f0*/  IMAD.MOV.U32 R193, RZ, RZ, R189 ;  /* 0x000000ffffc17224 */ /* 0x000fe200078e00bd */
[----:B------:R-:W-:-:S02]  /*6500*/  F2FP.PACK_AB R4, R105, R104 ;  /* 0x000000686904723e */ /* 0x000fc400000000ff */
[----:B------:R-:W-:Y:S01]  /*6510*/  MOV R131, R171 ;  /* 0x000000ab00837202 */ /* 0x000fe20000000f00 */
[----:B---3--:R-:W-:Y:S01]  /*6520*/  FADD.FTZ R0, R155, R61 ;  /* 0x0000003d9b007221 */ /* 0x008fe20000010000 */
[----:B------:R-:W-:Y:S02]  /*6530*/  F2FP.PACK_AB R5, R94, R95 ;  /* 0x0000005f5e05723e */ /* 0x000fe400000000ff */
[----:B------:R-:W-:Y:S02]  /*6540*/  MOV R181, R182 ;  /* 0x000000b600b57202 */ /* 0x000fe40000000f00 */
[----:B------:R-:W-:Y:S01]  /*6550*/  MOV R124, R142 ;  /* 0x0000008e007c7202 */ /* 0x000fe20000000f00 */
[----:B------:R-:W-:Y:S01]  /*6560*/  IMAD.MOV.U32 R111, RZ, RZ, R198 ;  /* 0x000000ffff6f7224 */ /* 0x000fe200078e00c6 */
[----:B------:R-:W-:Y:S01]  /*6570*/  F2FP.PACK_AB R6, R100, R106 ;  /* 0x0000006a6406723e */ /* 0x000fe200000000ff */
[----:B------:R-:W-:Y:S01]  /*6580*/  MUFU.EX2 R62, R62 ;  /* 0x0000003e003e7308 */ /* 0x000fe20000000800 */
[----:B------:R-:W-:Y:S01]  /*6590*/  MOV R189, R190 ;  /* 0x000000be00bd7202 */ /* 0x000fe20000000f00 */
[----:B------:R-:W-:Y:S01]  /*65a0*/  FADD.FTZ R0, R201, R0 ;  /* 0x00000000c9007221 */ /* 0x000fe20000010000 */
[----:B------:R-:W-:Y:S01]  /*65b0*/  MOV R190, R185 ;  /* 0x000000b900be7202 */ /* 0x000fe20000000f00 */
[----:B------:R-:W-:Y:S01]  /*65c0*/  IMAD.MOV.U32 R185, RZ, RZ, R186 ;  /* 0x000000ffffb97224 */ /* 0x000fe200078e00ba */
[----:B------:R-:W-:Y:S01]  /*65d0*/  MOV R186, R187 ;  /* 0x000000bb00ba7202 */ /* 0x000fe20000000f00 */
[----:B------:R-:W-:Y:S01]  /*65e0*/  FADD.FTZ R2, R153, R2 ;  /* 0x0000000299027221 */ /* 0x000fe20000010000 */
[----:B------:R-:W-:Y:S01]  /*65f0*/  MOV R187, R184 ;  /* 0x000000b800bb7202 */ /* 0x000fe20000000f00 */
[----:B------:R-:W-:Y:S01]  /*6600*/  IMAD.MOV.U32 R184, RZ, RZ, R188 ;  /* 0x000000ffffb87224 */ /* 0x000fe200078e00bc */
[----:B------:R-:W-:Y:S01]  /*6610*/  HMMA.16816.F32 R96, R4, R20, R96 ;  /* 0x000000140460723c */ /* 0x000fe20000001860 */
[----:B------:R-:W-:Y:S01]  /*6620*/  FADD.FTZ R24, R203, R0 ;  /* 0x00000000cb187221 */ /* 0x000fe20000010000 */
[----:B------:R-:W-:Y:S01]  /*6630*/  MOV R60, R196 ;  /* 0x000000c4003c7202 */ /* 0x000fe20000000f00 */
[----:B------:R-:W-:Y:S01]  /*6640*/  FADD.FTZ R2, R162, R2 ;  /* 0x00000002a2027221 */ /* 0x000fe20000010000 */
[----:B------:R-:W-:Y:S01]  /*6650*/  MOV R188, R225 ;  /* 0x000000e100bc7202 */ /* 0x000fe20000000f00 */
[----:B------:R-:W-:Y:S01]  /*6660*/  FADD.FTZ R0, R151, R25 ;  /* 0x0000001997007221 */ /* 0x000fe20000010000 */
[----:B------:R-:W-:-:S02]  /*6670*/  MOV R101, R193 ;  /* 0x000000c100657202 */ /* 0x000fc40000000f00 */
[----:B------:R-:W-:Y:S01]  /*6680*/  MOV R110, R149 ;  /* 0x00000095006e7202 */ /* 0x000fe20000000f00 */
[C---:B------:R-:W-:Y:S01]  /*6690*/  HMMA.16816.F32 R84, R4.reuse, R22, R84 ;  /* 0x000000160454723c */ /* 0x040fe20000001854 */
[----:B------:R-:W-:Y:S01]  /*66a0*/  FADD.FTZ R25, R224, R26 ;  /* 0x0000001ae0197221 */ /* 0x000fe20000010000 */
[----:B------:R-:W-:Y:S01]  /*66b0*/  MOV R129, R184 ;  /* 0x000000b800817202 */ /* 0x000fe20000000f00 */
[----:B------:R-:W-:Y:S01]  /*66c0*/  IMAD.MOV.U32 R128, RZ, RZ, R187 ;  /* 0x000000ffff807224 */ /* 0x000fe200078e00bb */
[----:B------:R-:W-:Y:S01]  /*66d0*/  MOV R183, R227 ;  /* 0x000000e300b77202 */ /* 0x000fe20000000f00 */
[----:B------:R-:W-:Y:S01]  /*66e0*/  IMAD.MOV.U32 R180, RZ, RZ, R226 ;  /* 0x000000ffffb47224 */ /* 0x000fe200078e00e2 */
[----:B------:R-:W-:Y:S01]  /*66f0*/  MOV R125, R179 ;  /* 0x000000b3007d7202 */ /* 0x000fe20000000f00 */
[----:B------:R-:W-:Y:S01]  /*6700*/  MUFU.EX2 R133, R133 ;  /* 0x0000008500857308 */ /* 0x000fe20000000800 */
[----:B------:R-:W-:Y:S01]  /*6710*/  HMMA.16816.F32 R80, R4, R16, R80 ;  /* 0x000000100450723c */ /* 0x000fe20000001850 */
[----:B------:R-:W-:Y:S01]  /*6720*/  FADD.FTZ R26, R191, R24 ;  /* 0x00000018bf1a7221 */ /* 0x000fe20000010000 */
[----:B------:R-:W-:Y:S01]  /*6730*/  LDSM.16.MT88.4 R168, [R223+0xb800] ;  /* 0x00b80000dfa8783b */ /* 0x000fe20000004200 */
[----:B------:R-:W-:-:S03]  /*6740*/  FADD.FTZ R24, R154, R2 ;  /* 0x000000029a187221 */ /* 0x000fc60000010000 */
[----:B------:R1:W5:Y:S02]  /*6750*/  LDL.LU R233, [R1+0xa4] ;  /* 0x0000a40001e97983 */ /* 0x0003640000300800 */
[----:B------:R-:W-:Y:S01]  /*6760*/  HMMA.16816.F32 R72, R4, R18, R72 ;  /* 0x000000120448723c */ /* 0x000fe20000001848 */
[----:B------:R-:W-:-:S07]  /*6770*/  FADD.FTZ R2, R192, R0 ;  /* 0x00000000c0027221 */ /* 0x000fce0000010000 */
[----:B------:R-:W-:Y:S01]  /*6780*/  HMMA.16816.F32 R68, R4, R12, R68 ;  /* 0x0000000c0444723c */ /* 0x000fe20000001844 */
[----:B------:R-:W-:-:S07]  /*6790*/  MOV R192, R189 ;  /* 0x000000bd00c07202 */ /* 0x000fce0000000f00 */
[----:B------:R-:W-:Y:S01]  /*67a0*/  HMMA.16816.F32 R64, R4, R14, R64 ;  /* 0x0000000e0440723c */ /* 0x000fe20000001840 */
[----:B------:R-:W-:-:S07]  /*67b0*/  IMAD.MOV.U32 R151, RZ, RZ, R190 ;  /* 0x000000ffff977224 */ /* 0x000fce00078e00be */
[----:B----4-:R-:W-:Y:S01]  /*67c0*/  HMMA.16816.F32 R56, R4, R8, R56 ;  /* 0x000000080438723c */ /* 0x010fe20000001838 */
[----:B------:R-:W-:-:S07]  /*67d0*/  MOV R199, R188 ;  /* 0x000000bc00c77202 */ /* 0x000fce0000000f00 */
[----:B------:R-:W-:Y:S01]  /*67e0*/  HMMA.16816.F32 R36, R4, R10, R116 ;  /* 0x0000000a0424723c */ /* 0x000fe20000001874 */
[----:B------:R-:W-:Y:S01]  /*67f0*/  FADD.FTZ R0, R128, R25 ;  /* 0x0000001980007221 */ /* 0x000fe20000010000 */
[----:B------:R-:W-:Y:S02]  /*6800*/  MOV R201, R197 ;  /* 0x000000c500c97202 */ /* 0x000fe40000000f00 */
[----:B------:R-:W-:Y:S02]  /*6810*/  MOV R150, R186 ;  /* 0x000000ba00967202 */ /* 0x000fe40000000f00 */
[----:B------:R-:W-:Y:S02]  /*6820*/  MOV R148, R185 ;  /* 0x000000b900947202 */ /* 0x000fe40000000f00 */
[----:B------:R-:W-:Y:S02]  /*6830*/  MOV R61, R194 ;  /* 0x000000c2003d7202 */ /* 0x000fe40000000f00 */
[----:B------:R-:W-:-:S02]  /*6840*/  MOV R203, R178 ;  /* 0x000000b200cb7202 */ /* 0x000fc40000000f00 */
[----:B------:R-:W-:Y:S01]  /*6850*/  MOV R182, R230 ;  /* 0x000000e600b67202 */ /* 0x000fe20000000f00 */
[----:B------:R-:W-:Y:S01]  /*6860*/  IMAD.MOV.U32 R126, RZ, RZ, R180 ;  /* 0x000000ffff7e7224 */ /* 0x000fe200078e00b4 */
[----:B------:R-:W-:Y:S01]  /*6870*/  F2FP.PACK_AB R4, R113, R112 ;  /* 0x000000707104723e */ /* 0x000fe200000000ff */
[----:B------:R-:W-:Y:S01]  /*6880*/  MUFU.EX2 R63, R63 ;  /* 0x0000003f003f7308 */ /* 0x000fe20000000800 */
[----:B------:R-:W-:Y:S01]  /*6890*/  F2FP.PACK_AB R5, R121, R120 ;  /* 0x000000787905723e */ /* 0x000fe200000000ff */
[----:B------:R-:W2:Y:S01]  /*68a0*/  LDSM.16.MT88.4 R152, [R220+0xb800] ;  /* 0x00b80000dc98783b */ /* 0x000ea20000004200 */
[----:B------:R-:W-:Y:S02]  /*68b0*/  F2FP.PACK_AB R6, R115, R114 ;  /* 0x000000727306723e */ /* 0x000fe400000000ff */
        /* <DEDUP_REMOVED lines=8> */
[----:B------:R-:W-:Y:S01]  /*6940*/  IMAD.MOV.U32 R108, RZ, RZ, R150 ;  /* 0x000000ffff6c7224 */ /* 0x000fe200078e0096 */
[----:B------:R-:W-:Y:S01]  /*6950*/  MOV R103, R151 ;  /* 0x0000009700677202 */ /* 0x000fe20000000f00 */
[----:B------:R-:W-:Y:S01]  /*6960*/  MUFU.EX2 R138, R138 ;  /* 0x0000008a008a7308 */ /* 0x000fe20000000800 */
[----:B------:R-:W-:Y:S01]  /*6970*/  MOV R109, R199 ;  /* 0x000000c7006d7202 */ /* 0x000fe20000000f00 */
[----:B------:R-:W3:Y:S02]  /*6980*/  LDSM.16.MT88.4 R184, [R221+0xb800] ;  /* 0x00b80000ddb8783b */ /* 0x000ee40000004200 */
[----:B------:R-:W-:Y:S01]  /*6990*/  FADD.FTZ R9, R129, R26 ;  /* 0x0000001a81097221 */ /* 0x000fe20000010000 */
[C---:B------:R-:W-:Y:S01]  /*69a0*/  HMMA.16816.F32 R28, R4.reuse, R12, R28 ;  /* 0x0000000c041c723c */ /* 0x040fe2000000181c */
[----:B------:R-:W-:Y:S01]  /*69b0*/  FADD.FTZ R8, R163, R24 ;  /* 0x00000018a3087221 */ /* 0x000fe20000010000 */
[----:B------:R-:W-:Y:S01]  /*69c0*/  MOV R91, R177 ;  /* 0x000000b1005b7202 */ /* 0x000fe20000000f00 */
[----:B------:R-:W-:Y:S01]  /*69d0*/  IMAD.MOV.U32 R90, RZ, RZ, R176 ;  /* 0x000000ffff5a7224 */ /* 0x000fe200078e00b0 */
[----:B------:R-:W-:Y:S01]  /*69e0*/  MOV R127, R181 ;  /* 0x000000b5007f7202 */ /* 0x000fe20000000f00 */
[----:B------:R-:W-:Y:S01]  /*69f0*/  MUFU.EX2 R132, R132 ;  /* 0x0000008400847308 */ /* 0x000fe20000000800 */
[----:B------:R1:W5:Y:S01]  /*6a00*/  LDL.LU R232, [R1+0xa0] ;  /* 0x0000a00001e87983 */ /* 0x0003620000300800 */
[----:B------:R-:W-:Y:S01]  /*6a10*/  FADD.FTZ R12, R131, R0 ;  /* 0x00000000830c7221 */ /* 0x000fe20000010000 */
[----:B------:R-:W-:Y:S01]  /*6a20*/  HMMA.16816.F32 R52, R4, R20, R52 ;  /* 0x000000140434723c */ /* 0x000fe20000001834 */
[----:B------:R-:W-:-:S07]  /*6a30*/  FADD.FTZ R0, R159, R2 ;  /* 0x000000029f007221 */ /* 0x000fce0000010000 */
[----:B------:R-:W-:Y:S01]  /*6a40*/  HMMA.16816.F32 R48, R4, R22, R48 ;  /* 0x000000160430723c */ /* 0x000fe20000001830 */
[----:B------:R-:W-:-:S07]  /*6a50*/  FADD.FTZ R0, R116, R0 ;  /* 0x0000000074007221 */ /* 0x000fce0000010000 */
[C---:B------:R-:W-:Y:S08]  /*6a60*/  HMMA.16816.F32 R44, R4.reuse, R16, R44 ;  /* 0x00000010042c723c */ /* 0x040ff0000000182c */
[C---:B------:R-:W-:Y:S08]  /*6a70*/  HMMA.16816.F32 R40, R4.reuse, R18, R40 ;  /* 0x000000120428723c */ /* 0x040ff00000001828 */
[----:B------:R-:W-:Y:S01]  /*6a80*/  HMMA.16816.F32 R32, R4, R14, R32 ;  /* 0x0000000e0420723c */ /* 0x000fe20000001820 */
[----:B------:R-:W-:-:S02]  /*6a90*/  MOV R107, R148 ;  /* 0x00000094006b7202 */ /* 0x000fc40000000f00 */
[----:B------:R-:W-:Y:S01]  /*6aa0*/  MOV R128, R182 ;  /* 0x000000b600807202 */ /* 0x000fe20000000f00 */
[----:B------:R-:W-:Y:S01]  /*6ab0*/  IMAD.MOV.U32 R129, RZ, RZ, R183 ;  /* 0x000000ffff817224 */ /* 0x000fe200078e00b7 */
[----:B------:R-:W-:Y:S01]  /*6ac0*/  MOV R130, R143 ;  /* 0x0000008f00827202 */ /* 0x000fe20000000f00 */
[----:B------:R-:W4:Y:S01]  /*6ad0*/  MUFU.EX2 R24, R141 ;  /* 0x0000008d00187308 */ /* 0x000f220000000800 */
[----:B------:R1:W5:Y:S01]  /*6ae0*/  LDL.LU R231, [R1+0x9c] ;  /* 0x00009c0001e77983 */ /* 0x0003620000300800 */
[----:B------:R-:W-:Y:S01]  /*6af0*/  HMMA.16816.F32 R20, R4, R10, R76 ;  /* 0x0000000a0414723c */ /* 0x000fe2000000184c */
[----:B------:R-:W-:Y:S01]  /*6b00*/  MOV R116, R61 ;  /* 0x0000003d00747202 */ /* 0x000fe20000000f00 */
[----:B------:R-:W-:Y:S01]  /*6b10*/  IMAD.MOV.U32 R131, RZ, RZ, R195 ;  /* 0x000000ffff837224 */ /* 0x000fe200078e00c3 */
[----:B------:R-:W1:Y:S04]  /*6b20*/  LDSM.16.MT88.4 R16, [R222+0xb800] ;  /* 0x00b80000de10783b */ /* 0x000e680000004200 */
[----:B------:R-:W-:Y:S01]  /*6b30*/  FADD.FTZ R4, R161, R9 ;  /* 0x00000009a1047221 */ /* 0x000fe20000010000 */
[----:B------:R-:W-:Y:S01]  /*6b40*/  MUFU.EX2 R15, R144 ;  /* 0x00000090000f7308 */ /* 0x000fe20000000800 */
[----:B------:R-:W-:Y:S01]  /*6b50*/  FADD.FTZ R5, R160, R8 ;  /* 0x00000008a0057221 */ /* 0x000fe20000010000 */
[----:B------:R1:W5:Y:S01]  /*6b60*/  LDL.LU R230, [R1+0x98] ;  /* 0x0000980001e67983 */ /* 0x0003620000300800 */
[----:B------:R-:W-:-:S02]  /*6b70*/  FADD.FTZ R6, R202, R12 ;  /* 0x0000000cca067221 */ /* 0x000fc40000010000 */
[----:B------:R-:W-:Y:S01]  /*6b80*/  FADD.FTZ R4, R90, R4 ;  /* 0x000000045a047221 */ /* 0x000fe20000010000 */
[----:B------:R-:W-:Y:S01]  /*6b90*/  MOV R61, R108 ;  /* 0x0000006c003d7202 */ /* 0x000fe20000000f00 */
[----:B------:R-:W-:Y:S01]  /*6ba0*/  FADD.FTZ R2, R91, R5 ;  /* 0x000000055b027221 */ /* 0x000fe20000010000 */
[----:B------:R-:W-:Y:S01]  /*6bb0*/  MOV R91, R60 ;  /* 0x0000003c005b7202 */ /* 0x000fe20000000f00 */
[----:B------:R-:W-:Y:S01]  /*6bc0*/  FADD.FTZ R6, R117, R6 ;  /* 0x0000000675067221 */ /* 0x000fe20000010000 */
[----:B------:R-:W1:Y:S01]  /*6bd0*/  MUFU.EX2 R11, R147 ;  /* 0x00000093000b7308 */ /* 0x000e620000000800 */
[----:B------:R-:W-:Y:S01]  /*6be0*/  IMAD.MOV.U32 R90, RZ, RZ, R201 ;  /* 0x000000ffff5a7224 */ /* 0x000fe200078e00c9 */
[----:B------:R1:W5:Y:S01]  /*6bf0*/  LDL.LU R229, [R1+0x94] ;  /* 0x0000940001e57983 */ /* 0x0003620000300800 */
[----:B------:R-:W-:Y:S01]  /*6c00*/  FADD.FTZ R4, R118, R4 ;  /* 0x0000000476047221 */ /* 0x000fe20000010000 */
[----:B------:R-:W-:Y:S01]  /*6c10*/  MOV R118, R102 ;  /* 0x0000006600767202 */ /* 0x000fe20000000f00 */
[----:B------:R-:W-:-:S02]  /*6c20*/  FADD.FTZ R2, R119, R2 ;  /* 0x0000000277027221 */ /* 0x000fc40000010000 */
[----:B------:R-:W-:Y:S02]  /*6c30*/  FADD.FTZ R5, R203, R0 ;  /* 0x00000000cb057221 */ /* 0x000fe40000010000 */
[----:B------:R-:W-:Y:S01]  /*6c40*/  IMAD.MOV.U32 R117, RZ, RZ, R101 ;  /* 0x000000ffff757224 */ /* 0x000fe200078e0065 */
[----:B------:R-:W-:Y:S01]  /*6c50*/  MOV R119, R103 ;  /* 0x0000006700777202 */ /* 0x000fe20000000f00 */
[----:B------:R-:W-:Y:S01]  /*6c60*/  FADD.FTZ R0, R90, R6 ;  /* 0x000000065a007221 */ /* 0x000fe20000010000 */
[----:B------:R-:W-:Y:S01]  /*6c70*/  MOV R101, R109 ;  /* 0x0000006d00657202 */ /* 0x000fe20000000f00 */
[----:B------:R-:W-:Y:S01]  /*6c80*/  IMAD.MOV.U32 R60, RZ, RZ, R107 ;  /* 0x000000ffff3c7224 */ /* 0x000fe200078e006b */
[----:B------:R-:W1:Y:S01]  /*6c90*/  MUFU.EX2 R10, R156 ;  /* 0x0000009c000a7308 */ /* 0x000e620000000800 */
[----:B------:R-:W-:Y:S01]  /*6ca0*/  FADD.FTZ R4, R91, R4 ;  /* 0x000000045b047221 */ /* 0x000fe20000010000 */
[----:B------:R1:W5:Y:S01]  /*6cb0*/  LDL.LU R228, [R1+0x90] ;  /* 0x0000900001e47983 */ /* 0x0003620000300800 */
[----:B------:R-:W-:-:S02]  /*6cc0*/  FADD.FTZ R2, R116, R2 ;  /* 0x0000000274027221 */ /* 0x000fc40000010000 */
[----:B------:R-:W-:Y:S01]  /*6cd0*/  FADD.FTZ R6, R117, R5 ;  /* 0x0000000575067221 */ /* 0x000fe20000010000 */
[----:B------:R-:W-:Y:S01]  /*6ce0*/  MOV R103, R200 ;  /* 0x000000c800677202 */ /* 0x000fe20000000f00 */
[----:B------:R-:W-:Y:S01]  /*6cf0*/  FADD.FTZ R5, R118, R0 ;  /* 0x0000000076057221 */ /* 0x000fe20000010000 */
[----:B------:R-:W-:Y:S01]  /*6d00*/  MOV R107, R174 ;  /* 0x000000ae006b7202 */ /* 0x000fe20000000f00 */
[----:B------:R-:W-:Y:S01]  /*6d10*/  IMAD.MOV.U32 R102, RZ, RZ, R110 ;  /* 0x000000ffff667224 */ /* 0x000fe200078e006e */
[----:B------:R-:W-:Y:S01]  /*6d20*/  MOV R109, R173 ;  /* 0x000000ad006d7202 */ /* 0x000fe20000000f00 */
[----:B------:R-:W-:Y:S01]  /*6d30*/  FADD.FTZ R7, R119, R4 ;  /* 0x0000000477077221 */ /* 0x000fe20000010000 */
[----:B------:R-:W1:Y:S01]  /*6d40*/  MUFU.EX2 R14, R145 ;  /* 0x00000091000e7308 */ /* 0x000e620000000800 */
[----:B------:R-:W-:Y:S01]  /*6d50*/  FADD.FTZ R2, R60, R2 ;  /* 0x000000023c027221 */ /* 0x000fe20000010000 */
[----:B------:R1:W5:Y:S01]  /*6d60*/  LDL.LU R227, [R1+0x8c] ;  /* 0x00008c0001e37983 */ /* 0x0003620000300800 */
[----:B------:R-:W-:-:S02]  /*6d70*/  FADD.FTZ R0, R61, R6 ;  /* 0x000000063d007221 */ /* 0x000fc40000010000 */
[----:B------:R-:W-:Y:S01]  /*6d80*/  IMAD.MOV.U32 R108, RZ, RZ, R175 ;  /* 0x000000ffff6c7224 */ /* 0x000fe200078e00af */
[----:B------:R-:W-:Y:S01]  /*6d90*/  MOV R110, R172 ;  /* 0x000000ac006e7202 */ /* 0x000fe20000000f00 */
[----:B------:R-:W-:Y:S01]  /*6da0*/  FADD.FTZ R4, R101, R5 ;  /* 0x0000000565047221 */ /* 0x000fe20000010000 */
[----:B------:R-:W1:Y:S01]  /*6db0*/  MUFU.EX2 R9, R157 ;  /* 0x0000009d00097308 */ /* 0x000e620000000800 */
[----:B------:R-:W-:Y:S01]  /*6dc0*/  FADD.FTZ R6, R102, R7 ;  /* 0x0000000766067221 */ /* 0x000fe20000010000 */
[----:B------:R1:W5:Y:S01]  /*6dd0*/  LDL.LU R226, [R1+0x88] ;  /* 0x0000880001e27983 */ /* 0x0003620000300800 */
[----:B------:R-:W-:Y:S02]  /*6de0*/  FADD.FTZ R5, R103, R2 ;  /* 0x0000000267057221 */ /* 0x000fe40000010000 */
[----:B------:R-:W-:Y:S01]  /*6df0*/  FADD.FTZ R2, R107, R0 ;  /* 0x000000006b027221 */ /* 0x000fe20000010000 */
[----:B------:R1:W5:Y:S01]  /*6e00*/  LDL.LU R225, [R1+0x84] ;  /* 0x0000840001e17983 */ /* 0x0003620000300800 */
[----:B------:R-:W-:-:S02]  /*6e10*/  FADD.FTZ R0, R108, R4 ;  /* 0x000000046c007221 */ /* 0x000fc40000010000 */
[----:B------:R-:W-:Y:S01]  /*6e20*/  FADD.FTZ R6, R109, R6 ;  /* 0x000000066d067221 */ /* 0x000fe20000010000 */
[----:B------:R-:W1:Y:S01]  /*6e30*/  MUFU.EX2 R139, R139 ;  /* 0x0000008b008b7308 */ /* 0x000e620000000800 */
[----:B------:R-:W-:Y:S01]  /*6e40*/  FADD.FTZ R4, R110, R5 ;  /* 0x000000056e047221 */ /* 0x000fe20000010000 */
[----:B------:R1:W5:Y:S01]  /*6e50*/  LDL.LU R224, [R1+0x80] ;  /* 0x0000800001e07983 */ /* 0x0003620000300800 */
[----:B------:R-:W-:Y:S02]  /*6e60*/  FADD.FTZ R0, R124, R0 ;  /* 0x000000007c007221 */ /* 0x000fe40000010000 */
[----:B------:R-:W-:Y:S02]  /*6e70*/  FADD.FTZ R2, R111, R2 ;  /* 0x000000026f027221 */ /* 0x000fe40000010000 */
[----:B------:R-:W-:Y:S02]  /*6e80*/  FADD.FTZ R5, R125, R6 ;  /* 0x000000067d057221 */ /* 0x000fe40000010000 */
[----:B------:R-:W-:-:S02]  /*6e90*/  FADD.FTZ R4, R126, R4 ;  /* 0x000000047e047221 */ /* 0x000fc40000010000 */
[----:B------:R-:W-:Y:S02]  /*6ea0*/  FADD.FTZ R0, R128, R0 ;  /* 0x0000000080007221 */ /* 0x000fe40000010000 */
[----:B------:R-:W-:Y:S02]  /*6eb0*/  FADD.FTZ R2, R127, R2 ;  /* 0x000000027f027221 */ /* 0x000fe40000010000 */
        /* <DEDUP_REMOVED lines=42> */
[----:B------:R-:W-:Y:S01]  /*7160*/  FADD.FTZ R0, R92, R0 ;  /* 0x000000005c007221 */ /* 0x000fe20000010000 */
[----:B------:R-:W2:Y:S01]  /*7170*/  MUFU.EX2 R13, R146 ;  /* 0x00000092000d7308 */ /* 0x000ea20000000800 */
[----:B------:R-:W-:Y:S02]  /*7180*/  FADD.FTZ R2, R106, R2 ;  /* 0x000000026a027221 */ /* 0x000fe40000010000 */
[----:B------:R-:W-:Y:S02]  /*7190*/  FADD.FTZ R5, R115, R5 ;  /* 0x0000000573057221 */ /* 0x000fe40000010000 */
[----:B------:R-:W-:-:S02]  /*71a0*/  FADD.FTZ R4, R123, R4 ;  /* 0x000000047b047221 */ /* 0x000fc40000010000 */
[----:B------:R-:W-:Y:S01]  /*71b0*/  FADD.FTZ R0, R93, R0 ;  /* 0x000000005d007221 */ /* 0x000fe20000010000 */
[----:B------:R-:W2:Y:S01]  /*71c0*/  MUFU.EX2 R8, R158 ;  /* 0x0000009e00087308 */ /* 0x000ea20000000800 */
[----:B------:R-:W-:Y:S02]  /*71d0*/  FADD.FTZ R2, R100, R2 ;  /* 0x0000000264027221 */ /* 0x000fe40000010000 */
[----:B----4-:R-:W-:Y:S02]  /*71e0*/  FADD.FTZ R5, R24, R5 ;  /* 0x0000000518057221 */ /* 0x010fe40000010000 */
[----:B-1----:R-:W-:-:S03]  /*71f0*/  FADD.FTZ R4, R11, R4 ;  /* 0x000000040b047221 */ /* 0x002fc60000010000 */
[----:B------:R-:W1:Y:S01]  /*7200*/  MUFU.EX2 R137, R137 ;  /* 0x0000008900897308 */ /* 0x000e620000000800 */
[----:B------:R-:W-:Y:S02]  /*7210*/  FADD.FTZ R0, R62, R0 ;  /* 0x000000003e007221 */ /* 0x000fe40000010000 */
[----:B------:R-:W-:-:S05]  /*7220*/  FADD.FTZ R2, R133, R2 ;  /* 0x0000000285027221 */ /* 0x000fca0000010000 */
[----:B------:R-:W4:Y:S01]  /*7230*/  MUFU.EX2 R27, R140 ;  /* 0x0000008c001b7308 */ /* 0x000f220000000800 */
        /* <DEDUP_REMOVED lines=8> */
[----:B--2---:R-:W-:Y:S02]  /*72c0*/  FADD.FTZ R5, R13, R5 ;  /* 0x000000050d057221 */ /* 0x004fe40000010000 */
[----:B------:R-:W-:Y:S02]  /*72d0*/  FADD.FTZ R4, R8, R4 ;  /* 0x0000000408047221 */ /* 0x000fe40000010000 */
[----:B-1----:R-:W-:Y:S02]  /*72e0*/  FADD.FTZ R0, R137, R0 ;  /* 0x0000000089007221 */ /* 0x002fe40000010000 */
[----:B----4-:R-:W-:Y:S01]  /*72f0*/  FADD.FTZ R2, R27, R2 ;  /* 0x000000021b027221 */ /* 0x010fe20000010000 */
[----:B------:R1:W-:Y:S04]  /*7300*/  STL [R1+0x8], R5 ;  /* 0x0000080501007387 */ /* 0x0003e80000100800 */
[----:B------:R1:W-:Y:S04]  /*7310*/  STL [R1+0x4], R4 ;  /* 0x0000040401007387 */ /* 0x0003e80000100800 */
[----:B------:R1:W-:Y:S04]  /*7320*/  STL [R1+0x20], R0 ;  /* 0x0000200001007387 */ /* 0x0003e80000100800 */
[----:B------:R1:W-:Y:S01]  /*7330*/  STL [R1+0x14], R2 ;  /* 0x0000140201007387 */ /* 0x0003e20000100800 */
[----:B------:R-:W-:-:S02]  /*7340*/  F2FP.PACK_AB R196, R138, R133 ;  /* 0x000000858ac4723e */ /* 0x000fc400000000ff */
[----:B------:R-:W-:Y:S02]  /*7350*/  F2FP.PACK_AB R197, R63, R62 ;  /* 0x0000003e3fc5723e */ /* 0x000fe400000000ff */
[----:B------:R-:W-:Y:S02]  /*7360*/  F2FP.PACK_AB R198, R27, R139 ;  /* 0x0000008b1bc6723e */ /* 0x000fe400000000ff */
[----:B------:R-:W-:Y:S02]  /*7370*/  F2FP.PACK_AB R199, R137, R132 ;  /* 0x0000008489c7723e */ /* 0x000fe400000000ff */
[----:B------:R-:W-:Y:S02]  /*7380*/  F2FP.PACK_AB R200, R15, R24 ;  /* 0x000000180fc8723e */ /* 0x000fe400000000ff */
[----:B------:R-:W-:Y:S02]  /*7390*/  F2FP.PACK_AB R201, R10, R11 ;  /* 0x0000000b0ac9723e */ /* 0x000fe400000000ff */
[----:B------:R-:W-:-:S02]  /*73a0*/  F2FP.PACK_AB R202, R13, R14 ;  /* 0x0000000e0dca723e */ /* 0x000fc400000000ff */
[----:B------:R-:W-:Y:S01]  /*73b0*/  F2FP.PACK_AB R203, R8, R9 ;  /* 0x0000000908cb723e */ /* 0x000fe200000000ff */
[C---:B------:R-:W-:Y:S08]  /*73c0*/  HMMA.16816.F32 R140, R196.reuse, R152, R96 ;  /* 0x00000098c48c723c */ /* 0x040ff00000001860 */
[C---:B------:R-:W-:Y:S08]  /*73d0*/  HMMA.16816.F32 R148, R196.reuse, R154, R84 ;  /* 0x0000009ac494723c */ /* 0x040ff00000001854 */
[C---:B------:R-:W-:Y:S08]  /*73e0*/  HMMA.16816.F32 R160, R196.reuse, R168, R80 ;  /* 0x000000a8c4a0723c */ /* 0x040ff00000001850 */
[C---:B------:R-:W-:Y:S08]  /*73f0*/  HMMA.16816.F32 R164, R196.reuse, R170, R72 ;  /* 0x000000aac4a4723c */ /* 0x040ff00000001848 */
[C---:B---3--:R-:W-:Y:S08]  /*7400*/  HMMA.16816.F32 R176, R196.reuse, R184, R68 ;  /* 0x000000b8c4b0723c */ /* 0x048ff00000001844 */
[----:B------:R-:W-:Y:S08]  /*7410*/  HMMA.16816.F32 R180, R196, R186, R64 ;  /* 0x000000bac4b4723c */ /* 0x000ff00000001840 */
[C---:B------:R-:W-:Y:S08]  /*7420*/  HMMA.16816.F32 R144, R200.reuse, R152, R52 ;  /* 0x00000098c890723c */ /* 0x040ff00000001834 */
[C---:B------:R-:W-:Y:S08]  /*7430*/  HMMA.16816.F32 R156, R200.reuse, R168, R44 ;  /* 0x000000a8c89c723c */ /* 0x040ff0000000182c */
[----:B------:R-:W-:Y:S08]  /*7440*/  HMMA.16816.F32 R172, R200, R184, R28 ;  /* 0x000000b8c8ac723c */ /* 0x000ff0000000181c */
[----:B------:R-:W-:Y:S08]  /*7450*/  HMMA.16816.F32 R192, R196, R16, R56 ;  /* 0x00000010c4c0723c */ /* 0x000ff00000001838 */
[C---:B------:R-:W-:Y:S08]  /*7460*/  HMMA.16816.F32 R152, R200.reuse, R154, R48 ;  /* 0x0000009ac898723c */ /* 0x040ff00000001830 */
[C---:B------:R-:W-:Y:S08]  /*7470*/  HMMA.16816.F32 R168, R200.reuse, R170, R40 ;  /* 0x000000aac8a8723c */ /* 0x040ff00000001828 */
[C---:B------:R-:W-:Y:S08]  /*7480*/  HMMA.16816.F32 R184, R200.reuse, R186, R32 ;  /* 0x000000bac8b8723c */ /* 0x040ff00000001820 */
[----:B------:R-:W-:Y:S08]  /*7490*/  HMMA.16816.F32 R188, R200, R16, R188 ;  /* 0x00000010c8bc723c */ /* 0x000ff000000018bc */
[-C--:B------:R-:W-:Y:S08]  /*74a0*/  HMMA.16816.F32 R196, R196, R18.reuse, R36 ;  /* 0x00000012c4c4723c */ /* 0x080ff00000001824 */
[----:B------:R-:W-:Y:S01]  /*74b0*/  HMMA.16816.F32 R200, R200, R18, R20 ;  /* 0x00000012c8c8723c */ /* 0x000fe20000001814 */
[----:B------:R-:W-:Y:S10]  /*74c0*/  @!P0 BRA `(.L_x_2) ;  /* 0x0000496000008947 */ /* 0x000ff40003800000 */
[----:B-1----:R-:W2:Y:S01]  /*74d0*/  LDL.LU R250, [R1+0x24] ;  /* 0x0000240001fa7983 */ /* 0x002ea20000300800 */
[----:B------:R-:W-:Y:S01]  /*74e0*/  IMAD.MOV.U32 R137, RZ, RZ, R135 ;  /* 0x000000ffff897224 */ /* 0x000fe200078e0087 */
[----:B------:R-:W-:Y:S01]  /*74f0*/  MOV R139, R3 ;  /* 0x00000003008b7202 */ /* 0x000fe20000000f00 */
[----:B------:R-:W-:Y:S01]  /*7500*/  IMAD.MOV.U32 R132, RZ, RZ, R136 ;  /* 0x000000ffff847224 */ /* 0x000fe200078e0088 */
[----:B------:R-:W-:-:S02]  /*7510*/  MOV R138, R134 ;  /* 0x00000086008a7202 */ /* 0x000fc40000000f00 */
[----:B--2---:R-:W-:Y:S01]  /*7520*/  IADD3 R240, R250, -0x2, RZ ;  /* 0xfffffffefaf07810 */ /* 0x004fe20007ffe0ff */
[----:B------:R-:W-:Y:S06]  /*7530*/  BRA `(.L_x_3) ;  /* 0x0000027000007947 */ /* 0x000fec0003800000 */
.L_x_5:
[----:B------:R-:W2:Y:S01]  /*7540*/  LDL.64 R244, [R1+0x58] ;  /* 0x0000580001f47983 */ /* 0x000ea20000100a00 */
[----:B------:R-:W-:Y:S03]  /*7550*/  IADD3 R0, R240, -0x1, RZ ;  /* 0xfffffffff0007810 */ /* 0x000fe60007ffe0ff */
[----:B------:R-:W3:Y:S01]  /*7560*/  LDL.64 R242, [R1+0x48] ;  /* 0x0000480001f27983 */ /* 0x000ee20000100a00 */
[----:B------:R-:W-:Y:S01]  /*7570*/  SHF.R.S32.HI R2, RZ, 0x1f, R0 ;  /* 0x0000001fff027819 */ /* 0x000fe20000011400 */
[----:B------:R-:W-:Y:S04]  /*7580*/  IMAD.WIDE.U32 R134, R0, c[0x0][0x198], RZ ;  /* 0x0000660000867a25 */ /* 0x000fe800078e00ff */
[----:B------:R-:W-:Y:S04]  /*7590*/  IMAD R2, R2, c[0x0][0x198], RZ ;  /* 0x0000660002027a24 */ /* 0x000fe800078e02ff */
[----:B------:R-:W-:Y:S04]  /*75a0*/  IMAD R2, R0, c[0x0][0x19c], R2 ;  /* 0x0000670000027a24 */ /* 0x000fe800078e0202 */
[----:B------:R-:W-:Y:S01]  /*75b0*/  IMAD.IADD R3, R135, 0x1, R2 ;  /* 0x0000000187037824 */ /* 0x000fe200078e0202 */
[----:B--2---:R-:W-:Y:S04]  /*75c0*/  LEA R0, P1, R134, R244, 0x7 ;  /* 0x000000f486007211 */ /* 0x004fe800078238ff */
[----:B------:R-:W-:Y:S02]  /*75d0*/  LEA R2, P2, R0, c[0x0][0x168], 0x1 ;  /* 0x00005a0000027a11 */ /* 0x000fe400078408ff */
[----:B---3--:R-:W-:Y:S02]  /*75e0*/  LEA.HI.X R3, R134, R243, R3, 0x7, P1 ;  /* 0x000000f386037211 */ /* 0x008fe400008f3c03 */
        /* <DEDUP_REMOVED lines=11> */
[----:B------:R-:W-:Y:S02]  /*76a0*/  IADD3 R206, P2, R208, UR12, RZ ;  /* 0x0000000cd0ce7c10 */ /* 0x000fe4000ff5e0ff */
        /* <DEDUP_REMOVED lines=8> */
[----:B-1----:R-:W-:Y:S04]  /*7730*/  IADD3 R2, P2, R134, UR12, RZ ;  /* 0x0000000c86027c10 */ /* 0x002fe8000ff5e0ff */
[----:B--2---:R-:W-:Y:S02]  /*7740*/  IADD3 R204, P1, R2, UR12, RZ ;  /* 0x0000000c02cc7c10 */ /* 0x004fe4000ff3e0ff */
[----:B------:R-:W-:Y:S04]  /*7750*/  IADD3.X R3, R135, UR14, RZ, P2, !PT ;  /* 0x0000000e87037c10 */ /* 0x000fe800097fe4ff */
[----:B------:R-:W-:Y:S01]  /*7760*/  IADD3.X R205, R3, UR14, RZ, P1, !PT ;  /* 0x0000000e03cd7c10 */ /* 0x000fe20008ffe4ff */
[----:B------:R3:W-:Y:S04]  /*7770*/  LDGSTS.E.BYPASS.LTC128B.128 [R239+0x7000], [R2.64] ;  /* 0x0700000002ef7fae */ /* 0x0007e8000b901d48 */
[----:B------:R3:W-:Y:S04]  /*7780*/  LDGSTS.E.BYPASS.LTC128B.128 [R239+0x7800], [R204.64] ;  /* 0x07800000ccef7fae */ /* 0x0007e8000b901d48 */
[----:B------:R-:W0:Y:S01]  /*7790*/  LDGDEPBAR ;  /* 0x00000000000079af */ /* 0x000e220000000000 */
[----:B------:R-:W-:-:S05]  /*77a0*/  BRA `(.L_x_4) ;  /* 0x00000d3000007947 */ /* 0x000fca0003800000 */
.L_x_3:
[----:B------:R-:W2:Y:S01]  /*77b0*/  LDL.64 R14, [R1+0x50] ;  /* 0x00005000010e7983 */ /* 0x000ea20000100a00 */
[----:B------:R-:W-:Y:S01]  /*77c0*/  SHF.R.S32.HI R0, RZ, 0x1f, R240 ;  /* 0x0000001fff007819 */ /* 0x000fe200000114f0 */
[----:B------:R-:W-:Y:S04]  /*77d0*/  DEPBAR.LE SB0, 0x0 ;  /* 0x000080000000791a */ /* 0x000fe80000000000 */
[----:B------:R-:W3:Y:S01]  /*77e0*/  LDL R6, [R1+0x60] ;  /* 0x0000600001067983 */ /* 0x000ee20000100800 */
[----:B------:R-:W-:Y:S02]  /*77f0*/  IMAD R0, R0, c[0x0][0x1a0], RZ ;  /* 0x0000680000007a24 */ /* 0x000fe400078e02ff */
[C---:B------:R-:W-:Y:S01]  /*7800*/  IMAD.WIDE.U32 R4, R240.reuse, c[0x0][0x1a0], RZ ;  /* 0x00006800f0047a25 */ /* 0x040fe200078e00ff */
[----:B------:R-:W-:Y:S03]  /*7810*/  BAR.SYNC.DEFER_BLOCKING 0x0 ;  /* 0x0000000000007b1d */ /* 0x000fe60000010000 */
        /* <DEDUP_REMOVED lines=12> */
[----:B-----5:R1:W-:Y:S01]  /*78e0*/  LDGSTS.E.BYPASS.LTC128B.128 [R239+0x8000], [R2.64] ;  /* 0x0800000002ef7fae */ /* 0x0203e2000b901d48 */
[----:B------:R-:W-:Y:S02]  /*78f0*/  IADD3 R10, P0, R12, UR7, RZ ;  /* 0x000000070c0a7c10 */ /* 0x000fe4000ff1e0ff */
[----:B------:R-:W-:Y:S02]  /*7900*/  IADD3.X R13, R7, UR5, RZ, P1, !PT ;  /* 0x00000005070d7c10 */ /* 0x000fe40008ffe4ff */
[----:B------:R-:W-:Y:S02]  /*7910*/  IADD3 R8, P1, R10, UR7, RZ ;  /* 0x000000070a087c10 */ /* 0x000fe4000ff3e0ff */
[----:B------:R-:W-:Y:S01]  /*7920*/  IADD3.X R11, R13, UR5, RZ, P0, !PT ;  /* 0x000000050d0b7c10 */ /* 0x000fe200087fe4ff */
[----:B------:R2:W-:Y:S01]  /*7930*/  LDGSTS.E.BYPASS.LTC128B.128 [R239+0x8800], [R6.64] ;  /* 0x0880000006ef7fae */ /* 0x0005e2000b901d48 */
[----:B------:R-:W-:Y:S02]  /*7940*/  IADD3 R4, P0, R8, UR7, RZ ;  /* 0x0000000708047c10 */ /* 0x000fe4000ff1e0ff */
[----:B------:R-:W-:Y:S04]  /*7950*/  IADD3.X R9, R11, UR5, RZ, P1, !PT ;  /* 0x000000050b097c10 */ /* 0x000fe80008ffe4ff */
[----:B------:R-:W-:Y:S01]  /*7960*/  IADD3.X R5, R9, UR5, RZ, P0, !PT ;  /* 0x0000000509057c10 */ /* 0x000fe200087fe4ff */
[----:B------:R3:W-:Y:S08]  /*7970*/  LDGSTS.E.BYPASS.LTC128B.128 [R239+0x9000], [R12.64] ;  /* 0x090000000cef7fae */ /* 0x0007f0000b901d48 */
[----:B------:R4:W-:Y:S01]  /*7980*/  LDGSTS.E.BYPASS.LTC128B.128 [R239+0x9800], [R10.64] ;  /* 0x098000000aef7fae */ /* 0x0009e2000b901d48 */
[----:B-1----:R-:W-:Y:S04]  /*7990*/  IADD3 R2, P1, R4, UR7, RZ ;  /* 0x0000000704027c10 */ /* 0x002fe8000ff3e0ff */
[----:B------:R-:W-:Y:S03]  /*79a0*/  IADD3.X R3, R5, UR5, RZ, P1, !PT ;  /* 0x0000000505037c10 */ /* 0x000fe60008ffe4ff */
[----:B------:R4:W-:Y:S01]  /*79b0*/  LDGSTS.E.BYPASS.LTC128B.128 [R239+0xa000], [R8.64] ;  /* 0x0a00000008ef7fae */ /* 0x0009e2000b901d48 */
[----:B--2---:R-:W-:Y:S04]  /*79c0*/  IADD3 R6, P0, R2, UR7, RZ ;  /* 0x0000000702067c10 */ /* 0x004fe8000ff1e0ff */
[----:B------:R-:W-:Y:S03]  /*79d0*/  IADD3.X R7, R3, UR5, RZ, P0, !PT ;  /* 0x0000000503077c10 */ /* 0x000fe600087fe4ff */
[----:B------:R1:W-:Y:S01]  /*79e0*/  LDGSTS.E.BYPASS.LTC128B.128 [R239+0xa800], [R4.64] ;  /* 0x0a80000004ef7fae */ /* 0x0003e2000b901d48 */
[----:B------:R-:W-:Y:S07]  /*79f0*/  ISETP.GT.AND P0, PT, R240, RZ, PT ;  /* 0x000000fff000720c */ /* 0x000fee0003f04270 */
[----:B------:R2:W-:Y:S08]  /*7a00*/  LDGSTS.E.BYPASS.LTC128B.128 [R239+0xb000], [R2.64] ;  /* 0x0b00000002ef7fae */ /* 0x0005f0000b901d48 */
[----:B------:R1:W-:Y:S08]  /*7a10*/  LDGSTS.E.BYPASS.LTC128B.128 [R239+0xb800], [R6.64] ;  /* 0x0b80000006ef7fae */ /* 0x0003f0000b901d48 */
[----:B------:R-:W-:Y:S08]  /*7a20*/  LDSM.16.M88.4 R128, [R227] ;  /* 0x00000000e380783b */ /* 0x000ff00000000200 */
[----:B------:R-:W1:Y:S08]  /*7a30*/  LDSM.16.M88.4 R16, [R226] ;  /* 0x00000000e210783b */ /* 0x000e700000000200 */
[----:B------:R-:W4:Y:S08]  /*7a40*/  LDSM.16.M88.4 R124, [R227+0x2000] ;  /* 0x00200000e37c783b */ /* 0x000f300000000200 */
[----:B------:R-:W2:Y:S08]  /*7a50*/  LDSM.16.M88.4 R32, [R226+0x800] ;  /* 0x00080000e220783b */ /* 0x000eb00000000200 */
[----:B------:R-:W0:Y:S08]  /*7a60*/  LDGDEPBAR ;  /* 0x00000000000079af */ /* 0x000e300000000000 */
[----:B------:R-:W2:Y:S01]  /*7a70*/  LDSM.16.M88.4 R48, [R226+0x1000] ;  /* 0x00100000e230783b */ /* 0x000ea20000000200 */
[-C--:B-1----:R-:W-:Y:S07]  /*7a80*/  HMMA.16816.F32 R4, R128, R16.reuse, RZ ;  /* 0x000000108004723c */ /* 0x082fee00000018ff */
[----:B------:R-:W1:Y:S01]  /*7a90*/  LDSM.16.M88.4 R64, [R226+0x1800] ;  /* 0x00180000e240783b */ /* 0x000e620000000200 */
[C---:B----4-:R-:W-:Y:S07]  /*7aa0*/  HMMA.16816.F32 R8, R124.reuse, R16, RZ ;  /* 0x000000107c08723c */ /* 0x050fee00000018ff */
[----:B------:R-:W4:Y:S01]  /*7ab0*/  LDSM.16.M88.4 R80, [R226+0x2000] ;  /* 0x00200000e250783b */ /* 0x000f220000000200 */
[-C--:B---3--:R-:W-:Y:S07]  /*7ac0*/  HMMA.16816.F32 R12, R124, R18.reuse, RZ ;  /* 0x000000127c0c723c */ /* 0x088fee00000018ff */
[----:B------:R-:W3:Y:S01]  /*7ad0*/  LDSM.16.M88.4 R96, [R226+0x2800] ;  /* 0x00280000e260783b */ /* 0x000ee20000000200 */
[C---:B------:R-:W-:Y:S07]  /*7ae0*/  HMMA.16816.F32 R16, R128.reuse, R18, RZ ;  /* 0x000000128010723c */ /* 0x040fee00000018ff */
[----:B------:R-:W1:Y:S01]  /*7af0*/  LDSM.16.M88.4 R112, [R226+0x3000] ;  /* 0x00300000e270783b */ /* 0x000e620000000200 */
[-C--:B--2---:R-:W-:Y:S07]  /*7b00*/  HMMA.16816.F32 R20, R128, R32.reuse, RZ ;  /* 0x000000208014723c */ /* 0x084fee00000018ff */
[----:B------:R-:W2:Y:S01]  /*7b10*/  LDSM.16.M88.4 R204, [R226+0x3800] ;  /* 0x00380000e2cc783b */ /* 0x000ea20000000200 */
[C---:B------:R-:W-:Y:S07]  /*7b20*/  HMMA.16816.F32 R24, R124.reuse, R32, RZ ;  /* 0x000000207c18723c */ /* 0x040fee00000018ff */
[----:B------:R-:W-:Y:S01]  /*7b30*/  LDSM.16.M88.4 R208, [R230] ;  /* 0x00000000e6d0783b */ /* 0x000fe20000000200 */
[-C--:B------:R-:W-:Y:S07]  /*7b40*/  HMMA.16816.F32 R28, R124, R34.reuse, RZ ;  /* 0x000000227c1c723c */ /* 0x080fee00000018ff */
[----:B------:R-:W1:Y:S01]  /*7b50*/  LDSM.16.M88.4 R212, [R225] ;  /* 0x00000000e1d4783b */ /* 0x000e620000000200 */
[C---:B------:R-:W-:Y:S07]  /*7b60*/  HMMA.16816.F32 R32, R128.reuse, R34, RZ ;  /* 0x000000228020723c */ /* 0x040fee00000018ff */
[----:B------:R-:W2:Y:S01]  /*7b70*/  LDSM.16.M88.4 R216, [R230+0x2000] ;  /* 0x00200000e6d8783b */ /* 0x000ea20000000200 */
[-C--:B------:R-:W-:Y:S08]  /*7b80*/  HMMA.16816.F32 R36, R128, R48.reuse, RZ ;  /* 0x000000308024723c */ /* 0x080ff000000018ff */
[C---:B------:R-:W-:Y:S08]  /*7b90*/  HMMA.16816.F32 R40, R124.reuse, R48, RZ ;  /* 0x000000307c28723c */ /* 0x040ff000000018ff */
[-C--:B------:R-:W-:Y:S08]  /*7ba0*/  HMMA.16816.F32 R44, R124, R50.reuse, RZ ;  /* 0x000000327c2c723c */ /* 0x080ff000000018ff */
[C---:B------:R-:W-:Y:S08]  /*7bb0*/  HMMA.16816.F32 R48, R128.reuse, R50, RZ ;  /* 0x000000328030723c */ /* 0x040ff000000018ff */
[-C--:B-1----:R-:W-:Y:S08]  /*7bc0*/  HMMA.16816.F32 R52, R128, R64.reuse, RZ ;  /* 0x000000408034723c */ /* 0x082ff000000018ff */
[C---:B------:R-:W-:Y:S08]  /*7bd0*/  HMMA.16816.F32 R56, R124.reuse, R64, RZ ;  /* 0x000000407c38723c */ /* 0x040ff000000018ff */
[-C--:B------:R-:W-:Y:S08]  /*7be0*/  HMMA.16816.F32 R60, R124, R66.reuse, RZ ;  /* 0x000000427c3c723c */ /* 0x080ff000000018ff */
[C---:B------:R-:W-:Y:S08]  /*7bf0*/  HMMA.16816.F32 R64, R128.reuse, R66, RZ ;  /* 0x000000428040723c */ /* 0x040ff000000018ff */
[-C--:B----4-:R-:W-:Y:S08]  /*7c00*/  HMMA.16816.F32 R68, R128, R80.reuse, RZ ;  /* 0x000000508044723c */ /* 0x090ff000000018ff */
[C---:B------:R-:W-:Y:S08]  /*7c10*/  HMMA.16816.F32 R72, R124.reuse, R80, RZ ;  /* 0x000000507c48723c */ /* 0x040ff000000018ff */
[-C--:B------:R-:W-:Y:S08]  /*7c20*/  HMMA.16816.F32 R76, R124, R82.reuse, RZ ;  /* 0x000000527c4c723c */ /* 0x080ff000000018ff */
[C---:B------:R-:W-:Y:S08]  /*7c30*/  HMMA.16816.F32 R80, R128.reuse, R82, RZ ;  /* 0x000000528050723c */ /* 0x040ff000000018ff */
[-C--:B---3--:R-:W-:Y:S08]  /*7c40*/  HMMA.16816.F32 R84, R128, R96.reuse, RZ ;  /* 0x000000608054723c */ /* 0x088ff000000018ff */
[C---:B------:R-:W-:Y:S08]  /*7c50*/  HMMA.16816.F32 R88, R124.reuse, R96, RZ ;  /* 0x000000607c58723c */ /* 0x040ff000000018ff */
[-C--:B------:R-:W-:Y:S08]  /*7c60*/  HMMA.16816.F32 R92, R124, R98.reuse, RZ ;  /* 0x000000627c5c723c */ /* 0x080ff000000018ff */
[C---:B------:R-:W-:Y:S08]  /*7c70*/  HMMA.16816.F32 R96, R128.reuse, R98, RZ ;  /* 0x000000628060723c */ /* 0x040ff000000018ff */
[-C--:B------:R-:W-:Y:S08]  /*7c80*/  HMMA.16816.F32 R100, R128, R112.reuse, RZ ;  /* 0x000000708064723c */ /* 0x080ff000000018ff */
[C---:B------:R-:W-:Y:S08]  /*7c90*/  HMMA.16816.F32 R104, R124.reuse, R112, RZ ;  /* 0x000000707c68723c */ /* 0x040ff000000018ff */
[-C--:B------:R-:W-:Y:S08]  /*7ca0*/  HMMA.16816.F32 R108, R124, R114.reuse, RZ ;  /* 0x000000727c6c723c */ /* 0x080ff000000018ff */
[C---:B------:R-:W-:Y:S08]  /*7cb0*/  HMMA.16816.F32 R112, R128.reuse, R114, RZ ;  /* 0x000000728070723c */ /* 0x040ff000000018ff */
[-C--:B--2---:R-:W-:Y:S08]  /*7cc0*/  HMMA.16816.F32 R116, R128, R204.reuse, RZ ;  /* 0x000000cc8074723c */ /* 0x084ff000000018ff */
[C---:B------:R-:W-:Y:S08]  /*7cd0*/  HMMA.16816.F32 R120, R124.reuse, R204, RZ ;  /* 0x000000cc7c78723c */ /* 0x040ff000000018ff */
[-C--:B------:R-:W-:Y:S08]  /*7ce0*/  HMMA.16816.F32 R124, R124, R206.reuse, RZ ;  /* 0x000000ce7c7c723c */ /* 0x080ff000000018ff */
[----:B------:R-:W-:Y:S01]  /*7cf0*/  HMMA.16816.F32 R128, R128, R206, RZ ;  /* 0x000000ce8080723c */ /* 0x000fe200000018ff */
[----:B------:R-:W1:Y:S07]  /*7d00*/  LDSM.16.M88.4 R204, [R225+0x800] ;  /* 0x00080000e1cc783b */ /* 0x000e6e0000000200 */
[-C--:B------:R-:W-:Y:S08]  /*7d10*/  HMMA.16816.F32 R4, R208, R212.reuse, R4 ;  /* 0x000000d4d004723c */ /* 0x080ff00000001804 */
[C---:B------:R-:W-:Y:S08]  /*7d20*/  HMMA.16816.F32 R8, R216.reuse, R212, R8 ;  /* 0x000000d4d808723c */ /* 0x040ff00000001808 */
[-C--:B------:R-:W-:Y:S08]  /*7d30*/  HMMA.16816.F32 R12, R216, R214.reuse, R12 ;  /* 0x000000d6d80c723c */ /* 0x080ff0000000180c */
[C---:B------:R-:W-:Y:S01]  /*7d40*/  HMMA.16816.F32 R16, R208.reuse, R214, R16 ;  /* 0x000000d6d010723c */ /* 0x040fe20000001810 */
[----:B------:R-:W2:Y:S07]  /*7d50*/  LDSM.16.M88.4 R212, [R225+0x1000] ;  /* 0x00100000e1d4783b */ /* 0x000eae0000000200 */
[-C--:B-1----:R-:W-:Y:S08]  /*7d60*/  HMMA.16816.F32 R20, R208, R204.reuse, R20 ;  /* 0x000000ccd014723c */ /* 0x082ff00000001814 */
[C---:B------:R-:W-:Y:S08]  /*7d70*/  HMMA.16816.F32 R24, R216.reuse, R204, R24 ;  /* 0x000000ccd818723c */ /* 0x040ff00000001818 */
[-C--:B------:R-:W-:Y:S08]  /*7d80*/  HMMA.16816.F32 R28, R216, R206.reuse, R28 ;  /* 0x000000ced81c723c */ /* 0x080ff0000000181c */
[C---:B------:R-:W-:Y:S01]  /*7d90*/  HMMA.16816.F32 R32, R208.reuse, R206, R32 ;  /* 0x000000ced020723c */ /* 0x040fe20000001820 */
[----:B------:R-:W1:Y:S07]  /*7da0*/  LDSM.16.M88.4 R204, [R225+0x1800] ;  /* 0x00180000e1cc783b */ /* 0x000e6e0000000200 */
[-C--:B--2---:R-:W-:Y:S08]  /*7db0*/  HMMA.16816.F32 R36, R208, R212.reuse, R36 ;  /* 0x000000d4d024723c */ /* 0x084ff00000001824 */
        /* <DEDUP_REMOVED lines=23> */
[----:B------:R-:W-:Y:S07]  /*7f30*/  LDSM.16.M88.4 R212, [R228] ;  /* 0x00000000e4d4783b */ /* 0x000fee0000000200 */
[-C--:B-1----:R-:W-:Y:S08]  /*7f40*/  HMMA.16816.F32 R116, R208, R204.reuse, R116 ;  /* 0x000000ccd074723c */ /* 0x082ff00000001874 */
[C---:B------:R-:W-:Y:S08]  /*7f50*/  HMMA.16816.F32 R120, R216.reuse, R204, R120 ;  /* 0x000000ccd878723c */ /* 0x040ff00000001878 */
[-C--:B------:R-:W-:Y:S01]  /*7f60*/  HMMA.16816.F32 R124, R216, R206.reuse, R124 ;  /* 0x000000ced87c723c */ /* 0x080fe2000000187c */
[----:B------:R-:W1:Y:S07]  /*7f70*/  LDSM.16.M88.4 R216, [R231] ;  /* 0x00000000e7d8783b */ /* 0x000e6e0000000200 */
[----:B------:R-:W-:Y:S01]  /*7f80*/  HMMA.16816.F32 R128, R208, R206, R128 ;  /* 0x000000ced080723c */ /* 0x000fe20000001880 */
[----:B------:R-:W2:Y:S08]  /*7f90*/  LDSM.16.M88.4 R204, [R228+0x2000] ;  /* 0x00200000e4cc783b */ /* 0x000eb00000000200 */
[----:B------:R-:W3:Y:S01]  /*7fa0*/  LDSM.16.M88.4 R208, [R238] ;  /* 0x00000000eed0783b */ /* 0x000ee20000000200 */
[-C--:B-1----:R-:W-:Y:S08]  /*7fb0*/  HMMA.16816.F32 R4, R212, R216.reuse, R4 ;  /* 0x000000d8d404723c */ /* 0x082ff00000001804 */
[C---:B--2---:R-:W-:Y:S08]  /*7fc0*/  HMMA.16816.F32 R8, R204.reuse, R216, R8 ;  /* 0x000000d8cc08723c */ /* 0x044ff00000001808 */
[-C--:B------:R-:W-:Y:S08]  /*7fd0*/  HMMA.16816.F32 R12, R204, R218.reuse, R12 ;  /* 0x000000dacc0c723c */ /* 0x080ff0000000180c */
[C---:B------:R-:W-:Y:S01]  /*7fe0*/  HMMA.16816.F32 R16, R212.reuse, R218, R16 ;  /* 0x000000dad410723c */ /* 0x040fe20000001810 */
[----:B------:R-:W1:Y:S07]  /*7ff0*/  LDSM.16.M88.4 R216, [R237] ;  /* 0x00000000edd8783b */ /* 0x000e6e0000000200 */
[-C--:B---3--:R-:W-:Y:S08]  /*8000*/  HMMA.16816.F32 R20, R212, R208.reuse, R20 ;  /* 0x000000d0d414723c */ /* 0x088ff00000001814 */
[C---:B------:R-:W-:Y:S08]  /*8010*/  HMMA.16816.F32 R24, R204.reuse, R208, R24 ;  /* 0x000000d0cc18723c */ /* 0x040ff00000001818 */
[-C--:B------:R-:W-:Y:S08]  /*8020*/  HMMA.16816.F32 R28, R204, R210.reuse, R28 ;  /* 0x000000d2cc1c723c */ /* 0x080ff0000000181c */
[C---:B------:R-:W-:Y:S01]  /*8030*/  HMMA.16816.F32 R32, R212.reuse, R210, R32 ;  /* 0x000000d2d420723c */ /* 0x040fe20000001820 */
[----:B------:R-:W2:Y:S07]  /*8040*/  LDSM.16.M88.4 R208, [R236] ;  /* 0x00000000ecd0783b */ /* 0x000eae0000000200 */
[-C--:B-1----:R-:W-:Y:S08]  /*8050*/  HMMA.16816.F32 R36, R212, R216.reuse, R36 ;  /* 0x000000d8d424723c */ /* 0x082ff00000001824 */
[C---:B------:R-:W-:Y:S08]  /*8060*/  HMMA.16816.F32 R40, R204.reuse, R216, R40 ;  /* 0x000000d8cc28723c */ /* 0x040ff00000001828 */
[-C--:B------:R-:W-:Y:S08]  /*8070*/  HMMA.16816.F32 R44, R204, R218.reuse, R44 ;  /* 0x000000dacc2c723c */ /* 0x080ff0000000182c */
[C---:B------:R-:W-:Y:S01]  /*8080*/  HMMA.16816.F32 R48, R212.reuse, R218, R48 ;  /* 0x000000dad430723c */ /* 0x040fe20000001830 */
[----:B------:R-:W1:Y:S07]  /*8090*/  LDSM.16.M88.4 R216, [R235] ;  /* 0x00000000ebd8783b */ /* 0x000e6e0000000200 */
[-C--:B--2---:R-:W-:Y:S08]  /*80a0*/  HMMA.16816.F32 R52, R212, R208.reuse, R52 ;  /* 0x000000d0d434723c */ /* 0x084ff00000001834 */
        /* <DEDUP_REMOVED lines=18> */
[----:B------:R-:W-:Y:S07]  /*81d0*/  LDSM.16.M88.4 R216, [R224] ;  /* 0x00000000e0d8783b */ /* 0x000fee0000000200 */
[-C--:B--2---:R-:W-:Y:S08]  /*81e0*/  HMMA.16816.F32 R116, R212, R208.reuse, R116 ;  /* 0x000000d0d474723c */ /* 0x084ff00000001874 */
[C---:B------:R-:W-:Y:S08]  /*81f0*/  HMMA.16816.F32 R120, R204.reuse, R208, R120 ;  /* 0x000000d0cc78723c */ /* 0x040ff00000001878 */
[-C--:B------:R-:W-:Y:S01]  /*8200*/  HMMA.16816.F32 R124, R204, R210.reuse, R124 ;  /* 0x000000d2cc7c723c */ /* 0x080fe2000000187c */
[----:B------:R-:W1:Y:S07]  /*8210*/  LDSM.16.M88.4 R204, [R229] ;  /* 0x00000000e5cc783b */ /* 0x000e6e0000000200 */
[----:B------:R-:W-:Y:S01]  /*8220*/  HMMA.16816.F32 R128, R212, R210, R128 ;  /* 0x000000d2d480723c */ /* 0x000fe20000001880 */
[----:B------:R-:W2:Y:S08]  /*8230*/  LDSM.16.M88.4 R208, [R229+0x2000] ;  /* 0x00200000e5d0783b */ /* 0x000eb00000000200 */
[----:B------:R-:W3:Y:S01]  /*8240*/  LDSM.16.M88.4 R212, [R224+0x800] ;  /* 0x00080000e0d4783b */ /* 0x000ee20000000200 */
[-C--:B-1----:R-:W-:Y:S08]  /*8250*/  HMMA.16816.F32 R4, R204, R216.reuse, R4 ;  /* 0x000000d8cc04723c */ /* 0x082ff00000001804 */
[C---:B--2---:R-:W-:Y:S08]  /*8260*/  HMMA.16816.F32 R8, R208.reuse, R216, R8 ;  /* 0x000000d8d008723c */ /* 0x044ff00000001808 */
[-C--:B------:R-:W-:Y:S08]  /*8270*/  HMMA.16816.F32 R12, R208, R218.reuse, R12 ;  /* 0x000000dad00c723c */ /* 0x080ff0000000180c */
[C---:B------:R-:W-:Y:S01]  /*8280*/  HMMA.16816.F32 R16, R204.reuse, R218, R16 ;  /* 0x000000dacc10723c */ /* 0x040fe20000001810 */
[----:B------:R-:W1:Y:S07]  /*8290*/  LDSM.16.M88.4 R216, [R224+0x1000] ;  /* 0x00100000e0d8783b */ /* 0x000e6e0000000200 */
[-C--:B---3--:R-:W-:Y:S08]  /*82a0*/  HMMA.16816.F32 R20, R204, R212.reuse, R20 ;  /* 0x000000d4cc14723c */ /* 0x088ff00000001814 */
        /* <DEDUP_REMOVED lines=23> */
[----:B------:R-:W2:Y:S01]  /*8420*/  LDSM.16.M88.4 R212, [R224+0x3800] ;  /* 0x00380000e0d4783b */ /* 0x000ea20000000200 */
[----:B------:R-:W-:Y:S06]  /*8430*/  DEPBAR.LE SB0, 0x0 ;  /* 0x000080000000791a */ /* 0x000fec0000000000 */
[-C--:B-1----:R-:W-:Y:S01]  /*8440*/  HMMA.16816.F32 R100, R204, R216.reuse, R100 ;  /* 0x000000d8cc64723c */ /* 0x082fe20000001864 */
[----:B------:R-:W-:Y:S07]  /*8450*/  BAR.SYNC.DEFER_BLOCKING 0x0 ;  /* 0x0000000000007b1d */ /* 0x000fee0000010000 */
[C---:B------:R-:W-:Y:S08]  /*8460*/  HMMA.16816.F32 R104, R208.reuse, R216, R104 ;  /* 0x000000d8d068723c */ /* 0x040ff00000001868 */
[-C--:B------:R-:W-:Y:S08]  /*8470*/  HMMA.16816.F32 R108, R208, R218.reuse, R108 ;  /* 0x000000dad06c723c */ /* 0x080ff0000000186c */
[C---:B------:R-:W-:Y:S08]  /*8480*/  HMMA.16816.F32 R112, R204.reuse, R218, R112 ;  /* 0x000000dacc70723c */ /* 0x040ff00000001870 */
[-C--:B--2---:R-:W-:Y:S08]  /*8490*/  HMMA.16816.F32 R116, R204, R212.reuse, R116 ;  /* 0x000000d4cc74723c */ /* 0x084ff00000001874 */
[C---:B------:R-:W-:Y:S08]  /*84a0*/  HMMA.16816.F32 R120, R208.reuse, R212, R120 ;  /* 0x000000d4d078723c */ /* 0x040ff00000001878 */
[-C--:B------:R-:W-:Y:S08]  /*84b0*/  HMMA.16816.F32 R124, R208, R214.reuse, R124 ;  /* 0x000000d6d07c723c */ /* 0x080ff0000000187c */
[----:B------:R-:W-:Y:S01]  /*84c0*/  HMMA.16816.F32 R128, R204, R214, R128 ;  /* 0x000000d6cc80723c */ /* 0x000fe20000001880 */
[----:B------:R-:W-:-:S07]  /*84d0*/  @P0 BRA `(.L_x_5) ;  /* 0xfffff06000000947 */ /* 0x000fce000383ffff */
.L_x_4:
[----:B------:R-:W-:Y:S01]  /*84e0*/  FMNMX.FTZ R0, R4, R132, !PT ;  /* 0x0000008404007209 */ /* 0x000fe20007810000 */
[----:B------:R-:W-:Y:S03]  /*84f0*/  STL [R1+0xc0], R240 ;  /* 0x0000c0f001007387 */ /* 0x000fe60000100800 */
[----:B---3--:R-:W-:Y:S01]  /*8500*/  FMNMX.FTZ R2, R5, R0, !PT ;  /* 0x0000000005027209 */ /* 0x008fe20007810000 */
[----:B------:R-:W-:Y:S01]  /*8510*/  STL [R1+0xbc], R239 ;  /* 0x0000bcef01007387 */ /* 0x000fe20000100800 */
[----:B------:R-:W-:Y:S02]  /*8520*/  FMNMX.FTZ R0, R6, R137, !PT ;  /* 0x0000008906007209 */ /* 0x000fe40007810000 */
[----:B------:R-:W-:Y:S01]  /*8530*/  FMNMX.FTZ R3, R16, R2, !PT ;  /* 0x0000000210037209 */ /* 0x000fe20007810000 */
        /* <DEDUP_REMOVED lines=113> */
[----:B------:R-:W-:Y:S01]  /*8c50*/  FMNMX.FTZ R2, R92, R2, !PT ;  /* 0x000000025c027209 */ /* 0x000fe20007810000 */
[----:B------:R-:W1:Y:S01]  /*8c60*/  SHFL.BFLY PT, R204, R136, 0x2, 0x1f ;  /* 0x0c401f0088cc7f89 */ /* 0x000e6200000e0000 */
        /* <DEDUP_REMOVED lines=19> */
[----:B-1----:R-:W-:Y:S02]  /*8da0*/  FMNMX.FTZ R136, R136, R204, !PT ;  /* 0x000000cc88887209 */ /* 0x002fe40007810000 */
[----:B------:R-:W-:Y:S02]  /*8db0*/  FMNMX.FTZ R0, R126, R0, !PT ;  /* 0x000000007e007209 */ /* 0x000fe40007810000 */
[----:B------:R-:W-:Y:S01]  /*8dc0*/  FMNMX.FTZ R3, R131, R3, !PT ;  /* 0x0000000383037209 */ /* 0x000fe20007810000 */
[----:B------:R-:W1:Y:S01]  /*8dd0*/  SHFL.BFLY PT, R204, R136, 0x1, 0x1f ;  /* 0x0c201f0088cc7f89 */ /* 0x000e6200000e0000 */
[----:B------:R-:W-:Y:S02]  /*8de0*/  FMNMX.FTZ R2, R121, R2, !PT ;  /* 0x0000000279027209 */ /* 0x000fe40007810000 */
[----:B------:R-:W-:Y:S02]  /*8df0*/  FMNMX.FTZ R0, R127, R0, !PT ;  /* 0x000000007f007209 */ /* 0x000fe40007810000 */
[----:B------:R-:W-:Y:S03]  /*8e00*/  FMNMX.FTZ R133, R124, R2, !PT ;  /* 0x000000027c857209 */ /* 0x000fe60007810000 */
[----:B------:R-:W2:Y:S01]  /*8e10*/  SHFL.BFLY PT, R135, R3, 0x2, 0x1f ;  /* 0x0c401f0003877f89 */ /* 0x000ea200000e0000 */
[----:B------:R-:W-:Y:S07]  /*8e20*/  FMNMX.FTZ R133, R125, R133, !PT ;  /* 0x000000857d857209 */ /* 0x000fee0007810000 */
[----:B------:R-:W3:Y:S08]  /*8e30*/  SHFL.BFLY PT, R2, R0, 0x2, 0x1f ;  /* 0x0c401f0000027f89 */ /* 0x000ef000000e0000 */
[----:B------:R-:W4:Y:S01]  /*8e40*/  SHFL.BFLY PT, R134, R133, 0x2, 0x1f ;  /* 0x0c401f0085867f89 */ /* 0x000f2200000e0000 */
[----:B-1----:R-:W-:Y:S04]  /*8e50*/  FMNMX.FTZ R136, R136, R204, !PT ;  /* 0x000000cc88887209 */ /* 0x002fe80007810000 */
[----:B------:R-:W-:Y:S02]  /*8e60*/  FSETP.NEU.FTZ.AND P1, PT, R136, -INF , PT ;  /* 0xff8000008800780b */ /* 0x000fe40003f3d000 */
[----:B--2---:R-:W-:Y:S01]  /*8e70*/  FMNMX.FTZ R135, R3, R135, !PT ;  /* 0x0000008703877209 */ /* 0x004fe20007810000 */
[----:B------:R-:W-:Y:S04]  /*8e80*/  STL [R1+0xc4], R136 ;  /* 0x0000c48801007387 */ /* 0x000fe80000100800 */
[----:B------:R-:W1:Y:S01]  /*8e90*/  SHFL.BFLY PT, R205, R135, 0x1, 0x1f ;  /* 0x0c201f0087cd7f89 */ /* 0x000e6200000e0000 */
[----:B---3--:R-:W-:Y:S01]  /*8ea0*/  FMNMX.FTZ R2, R0, R2, !PT ;  /* 0x0000000200027209 */ /* 0x008fe20007810000 */
[----:B------:R-:W-:Y:S04]  /*8eb0*/  FADD.FTZ R0, -R136, R132 ;  /* 0x0000008488007221 */ /* 0x000fe80000010100 */
[----:B------:R-:W-:Y:S02]  /*8ec0*/  FMUL.FTZ R0, R0, c[0x0][0x23c] ;  /* 0x00008f0000007a20 */ /* 0x000fe40000410000 */
[----:B------:R-:W2:Y:S01]  /*8ed0*/  SHFL.BFLY PT, R3, R2, 0x1, 0x1f ;  /* 0x0c201f0002037f89 */ /* 0x000ea200000e0000 */
[----:B----4-:R-:W-:Y:S02]  /*8ee0*/  FMNMX.FTZ R134, R133, R134, !PT ;  /* 0x0000008685867209 */ /* 0x010fe40007810000 */
[----:B------:R3:W4:Y:S05]  /*8ef0*/  MUFU.EX2 R133, R0 ;  /* 0x0000000000857308 */ /* 0x00072a0000000800 */
[----:B------:R-:W4:Y:S01]  /*8f00*/  SHFL.BFLY PT, R206, R134, 0x1, 0x1f ;  /* 0x0c201f0086ce7f89 */ /* 0x000f2200000e0000 */
[----:B-1----:R-:W-:Y:S07]  /*8f10*/  FMNMX.FTZ R135, R135, R205, !PT ;  /* 0x000000cd87877209 */ /* 0x002fee0007810000 */
[----:B------:R-:W-:Y:S01]  /*8f20*/  STL [R1+0xc8], R135 ;  /* 0x0000c88701007387 */ /* 0x000fe20000100800 */
[----:B--2---:R-:W-:Y:S01]  /*8f30*/  FMNMX.FTZ R3, R2, R3, !PT ;  /* 0x0000000302037209 */ /* 0x004fe20007810000 */
[----:B---3--:R-:W-:Y:S02]  /*8f40*/  FADD.FTZ R0, -R135, R137 ;  /* 0x0000008987007221 */ /* 0x008fe40000010100 */
[----:B------:R-:W-:Y:S02]  /*8f50*/  FMUL.FTZ R137, R136, c[0x0][0x23c] ;  /* 0x00008f0088897a20 */ /* 0x000fe40000410000 */
[----:B------:R-:W-:Y:S01]  /*8f60*/  FMUL.FTZ R0, R0, c[0x0][0x23c] ;  /* 0x00008f0000007a20 */ /* 0x000fe20000410000 */
[----:B----4-:R-:W-:Y:S01]  /*8f70*/  FMNMX.FTZ R134, R134, R206, !PT ;  /* 0x000000ce86867209 */ /* 0x010fe20007810000 */
[----:B------:R-:W-:Y:S01]  /*8f80*/  FMUL.FTZ R204, R3, c[0x0][0x23c] ;  /* 0x00008f0003cc7a20 */ /* 0x000fe20000410000 */
[----:B------:R-:W-:Y:S01]  /*8f90*/  FSEL R137, R137, RZ, P1 ;  /* 0x000000ff89897208 */ /* 0x000fe20000800000 */
[----:B------:R1:W2:Y:S01]  /*8fa0*/  MUFU.EX2 R132, R0 ;  /* 0x0000000000847308 */ /* 0x0002a20000000800 */
[----:B------:R-:W-:Y:S01]  /*8fb0*/  FSETP.NEU.FTZ.AND P1, PT, R135, -INF , PT ;  /* 0xff8000008700780b */ /* 0x000fe20003f3d000 */
[----:B------:R3:W-:Y:S02]  /*8fc0*/  STL [R1+0xcc], R134 ;  /* 0x0000cc8601007387 */ /* 0x0007e40000100800 */
[--C-:B------:R-:W-:Y:S02]  /*8fd0*/  FFMA.FTZ R20, R20, c[0x0][0x23c], -R137.reuse ;  /* 0x00008f0014147a23 */ /* 0x100fe40000010889 */
[----:B------:R4:W-:Y:S01]  /*8fe0*/  STL [R1+0xd0], R3 ;  /* 0x0000d00301007387 */ /* 0x0009e20000100800 */
[--C-:B------:R-:W-:Y:S02]  /*8ff0*/  FFMA.FTZ R21, R21, c[0x0][0x23c], -R137.reuse ;  /* 0x00008f0015157a23 */ /* 0x100fe40000010889 */
[--C-:B------:R-:W-:Y:S02]  /*9000*/  FFMA.FTZ R206, R81, c[0x0][0x23c], -R137.reuse ;  /* 0x00008f0051ce7a23 */ /* 0x100fe40000010889 */
[----:B------:R-:W-:Y:S01]  /*9010*/  MUFU.EX2 R240, R21 ;  /* 0x0000001500f07308 */ /* 0x000fe20000000800 */
[--C-:B------:R-:W-:Y:S02]  /*9020*/  FFMA.FTZ R210, R97, c[0x0][0x23c], -R137.reuse ;  /* 0x00008f0061d27a23 */ /* 0x100fe40000010889 */
[--C-:B------:R-:W-:Y:S02]  /*9030*/  FFMA.FTZ R32, R32, c[0x0][0x23c], -R137.reuse ;  /* 0x00008f0020207a23 */ /* 0x100fe40000010889 */
[--C-:B------:R-:W-:Y:S02]  /*9040*/  FFMA.FTZ R33, R33, c[0x0][0x23c], -R137.reuse ;  /* 0x00008f0021217a23 */ /* 0x100fe40000010889 */
[--C-:B------:R-:W-:Y:S02]  /*9050*/  FFMA.FTZ R36, R36, c[0x0][0x23c], -R137.reuse ;  /* 0x00008f0024247a23 */ /* 0x100fe40000010889 */
[--C-:B------:R-:W-:Y:S01]  /*9060*/  FFMA.FTZ R37, R37, c[0x0][0x23c], -R137.reuse ;  /* 0x00008f0025257a23 */ /* 0x100fe20000010889 */
[----:B------:R2:W-:Y:S01]  /*9070*/  MUFU.EX2 R236, R32 ;  /* 0x0000002000ec7308 */ /* 0x0005e20000000800 */
[--C-:B------:R-:W-:Y:S02]  /*9080*/  FFMA.FTZ R48, R48, c[0x0][0x23c], -R137.reuse ;  /* 0x00008f0030307a23 */ /* 0x100fe40000010889 */
[----:B-1----:R-:W-:Y:S02]  /*9090*/  FADD.FTZ R0, -R134, R138 ;  /* 0x0000008a86007221 */ /* 0x002fe40000010100 */
[----:B------:R-:W-:Y:S02]  /*90a0*/  FMUL.FTZ R138, R135, c[0x0][0x23c] ;  /* 0x00008f00878a7a20 */ /* 0x000fe40000410000 */
[----:B------:R-:W-:Y:S02]  /*90b0*/  FMUL.FTZ R0, R0, c[0x0][0x23c] ;  /* 0x00008f0000007a20 */ /* 0x000fe40000410000 */
[--C-:B------:R-:W-:Y:S01]  /*90c0*/  FFMA.FTZ R68, R68, c[0x0][0x23c], -R137.reuse ;  /* 0x00008f0044447a23 */ /* 0x100fe20000010889 */
[----:B------:R1:W-:Y:S01]  /*90d0*/  MUFU.EX2 R232, R33 ;  /* 0x0000002100e87308 */ /* 0x0003e20000000800 */
[----:B------:R-:W-:Y:S01]  /*90e0*/  FSEL R138, R138, RZ, P1 ;  /* 0x000000ff8a8a7208 */ /* 0x000fe20000800000 */
[--C-:B------:R-:W-:Y:S01]  /*90f0*/  FFMA.FTZ R69, R69, c[0x0][0x23c], -R137.reuse ;  /* 0x00008f0045457a23 */ /* 0x100fe20000010889 */
[----:B------:R-:W-:Y:S01]  /*9100*/  FSETP.NEU.FTZ.AND P1, PT, R134, -INF , PT ;  /* 0xff8000008600780b */ /* 0x000fe20003f3d000 */
[--C-:B------:R-:W-:Y:S02]  /*9110*/  FFMA.FTZ R205, R80, c[0x0][0x23c], -R137.reuse ;  /* 0x00008f0050cd7a23 */ /* 0x100fe40000010889 */
[--C-:B------:R-:W-:Y:S02]  /*9120*/  FFMA.FTZ R22, R22, c[0x0][0x23c], -R138.reuse ;  /* 0x00008f0016167a23 */ /* 0x100fe4000001088a */
[--C-:B------:R-:W-:Y:S02]  /*9130*/  FFMA.FTZ R23, R23, c[0x0][0x23c], -R138.reuse ;  /* 0x00008f0017177a23 */ /* 0x100fe4000001088a */
[----:B------:R3:W-:Y:S01]  /*9140*/  MUFU.EX2 R2, R0 ;  /* 0x0000000000027308 */ /* 0x0007e20000000800 */
[--C-:B------:R-:W-:Y:S02]  /*9150*/  FFMA.FTZ R34, R34, c[0x0][0x23c], -R138.reuse ;  /* 0x00008f0022227a23 */ /* 0x100fe4000001088a */
[--C-:B------:R-:W-:Y:S02]  /*9160*/  FFMA.FTZ R35, R35, c[0x0][0x23c], -R138.reuse ;  /* 0x00008f0023237a23 */ /* 0x100fe4000001088a */
[----:B--2---:R-:W-:Y:S02]  /*9170*/  FMUL.FTZ R32, R133, R168 ;  /* 0x000000a885207220 */ /* 0x004fe40000410000 */
[--C-:B------:R-:W-:Y:S02]  /*9180*/  FFMA.FTZ R38, R38, c[0x0][0x23c], -R138.reuse ;  /* 0x00008f0026267a23 */ /* 0x100fe4000001088a */
[--C-:B------:R-:W-:Y:S01]  /*9190*/  FFMA.FTZ R39, R39, c[0x0][0x23c], -R138.reuse ;  /* 0x00008f0027277a23 */ /* 0x100fe2000001088a */
[----:B------:R-:W-:Y:S01]  /*91a0*/  MUFU.EX2 R239, R23 ;  /* 0x0000001700ef7308 */ /* 0x000fe20000000800 */
[--C-:B------:R-:W-:Y:S02]  /*91b0*/  FFMA.FTZ R211, R100, c[0x0][0x23c], -R137.reuse ;  /* 0x00008f0064d37a23 */ /* 0x100fe40000010889 */
[--C-:B------:R-:W-:Y:S02]  /*91c0*/  FFMA.FTZ R100, R82, c[0x0][0x23c], -R138.reuse ;  /* 0x00008f0052647a23 */ /* 0x100fe4000001088a */
[----:B-1----:R-:W-:Y:S02]  /*91d0*/  FMUL.FTZ R33, R133, R169 ;  /* 0x000000a985217220 */ /* 0x002fe40000410000 */
[--C-:B------:R-:W-:Y:S02]  /*91e0*/  FFMA.FTZ R212, R101, c[0x0][0x23c], -R137.reuse ;  /* 0x00008f0065d47a23 */ /* 0x100fe40000010889 */
[--C-:B------:R-:W-:Y:S01]  /*91f0*/  FFMA.FTZ R101, R83, c[0x0][0x23c], -R138.reuse ;  /* 0x00008f0053657a23 */ /* 0x100fe2000001088a */
[----:B------:R-:W-:Y:S01]  /*9200*/  MUFU.EX2 R235, R34 ;  /* 0x0000002200eb7308 */ /* 0x000fe20000000800 */
[----:B------:R-:W-:Y:S02]  /*9210*/  FFMA.FTZ R217, R116, c[0x0][0x23c], -R137 ;  /* 0x00008f0074d97a23 */ /* 0x000fe40000010889 */
[--C-:B------:R-:W-:Y:S02]  /*9220*/  FFMA.FTZ R116, R98, c[0x0][0x23c], -R138.reuse ;  /* 0x00008f0062747a23 */ /* 0x100fe4000001088a */
[----:B---3--:R-:W-:Y:S02]  /*9230*/  FADD.FTZ R0, -R3, R139 ;  /* 0x0000008b03007221 */ /* 0x008fe40000010100 */
[----:B------:R-:W-:Y:S02]  /*9240*/  FMUL.FTZ R139, R134, c[0x0][0x23c] ;  /* 0x00008f00868b7a20 */ /* 0x000fe40000410000 */
[----:B------:R-:W-:Y:S01]  /*9250*/  FFMA.FTZ R218, R117, c[0x0][0x23c], -R137 ;  /* 0x00008f0075da7a23 */ /* 0x000fe20000010889 */
[----:B------:R-:W-:Y:S01]  /*9260*/  MUFU.EX2 R134, R22 ;  /* 0x0000001600867308 */ /* 0x000fe20000000800 */
[--C-:B------:R-:W-:Y:S01]  /*9270*/  FFMA.FTZ R117, R99, c[0x0][0x23c], -R138.reuse ;  /* 0x00008f0063757a23 */ /* 0x100fe2000001088a */
[----:B------:R-:W-:Y:S01]  /*9280*/  FSEL R139, R139, RZ, P1 ;  /* 0x000000ff8b8b7208 */ /* 0x000fe20000800000 */
[--C-:B------:R-:W-:Y:S01]  /*9290*/  FFMA.FTZ R50, R50, c[0x0][0x23c], -R138.reuse ;  /* 0x00008f0032327a23 */ /* 0x100fe2000001088a */
[----:B------:R-:W-:Y:S01]  /*92a0*/  FSETP.NEU.FTZ.AND P1, PT, R3, -INF , PT ;  /* 0xff8000000300780b */ /* 0x000fe20003f3d000 */
[--C-:B------:R-:W-:Y:S02]  /*92b0*/  FFMA.FTZ R51, R51, c[0x0][0x23c], -R138.reuse ;  /* 0x00008f0033337a23 */ /* 0x100fe4000001088a */
[--C-:B------:R-:W-:Y:S01]  /*92c0*/  FFMA.FTZ R72, R72, c[0x0][0x23c], -R139.reuse ;  /* 0x00008f0048487a23 */ /* 0x100fe2000001088b */
[----:B------:R-:W-:Y:S01]  /*92d0*/  FSEL R204, R204, RZ, P1 ;  /* 0x000000ffcccc7208 */ /* 0x000fe20000800000 */
[--C-:B------:R-:W-:Y:S01]  /*92e0*/  FFMA.FTZ R73, R73, c[0x0][0x23c], -R139.reuse ;  /* 0x00008f0049497a23 */ /* 0x100fe2000001088b */
[----:B----4-:R1:W-:Y:S01]  /*92f0*/  MUFU.EX2 R3, R20 ;  /* 0x0000001400037308 */ /* 0x0103e20000000800 */
[----:B------:R-:W-:Y:S02]  /*9300*/  FFMA.FTZ R19, R19, c[0x0][0x23c], -R138 ;  /* 0x00008f0013137a23 */ /* 0x000fe4000001088a */
[--C-:B------:R-:W-:Y:S02]  /*9310*/  FFMA.FTZ R74, R74, c[0x0][0x23c], -R204.reuse ;  /* 0x00008f004a4a7a23 */ /* 0x100fe400000108cc */
[----:B------:R-:W-:Y:S02]  /*9320*/  FFMA.FTZ R75, R75, c[0x0][0x23c], -R204 ;  /* 0x00008f004b4b7a23 */ /* 0x000fe400000108cc */
[--C-:B------:R-:W-:Y:S02]  /*9330*/  FFMA.FTZ R12, R12, c[0x0][0x23c], -R139.reuse ;  /* 0x00008f000c0c7a23 */ /* 0x100fe4000001088b */
[----:B------:R-:W-:Y:S01]  /*9340*/  FFMA.FTZ R13, R13, c[0x0][0x23c], -R139 ;  /* 0x00008f000d0d7a23 */ /* 0x000fe2000001088b */
[----:B------:R2:W3:Y:S01]  /*9350*/  MUFU.EX2 R208, R19 ;  /* 0x0000001300d07308 */ /* 0x0004e20000000800 */
[--C-:B------:R-:W-:Y:S02]  /*9360*/  FFMA.FTZ R5, R5, c[0x0][0x23c], -R137.reuse ;  /* 0x00008f0005057a23 */ /* 0x100fe40000010889 */
[--C-:B------:R-:W-:Y:S02]  /*9370*/  FFMA.FTZ R6, R6, c[0x0][0x23c], -R138.reuse ;  /* 0x00008f0006067a23 */ /* 0x100fe4000001088a */
[--C-:B------:R-:W-:Y:S02]  /*9380*/  FFMA.FTZ R7, R7, c[0x0][0x23c], -R138.reuse ;  /* 0x00008f0007077a23 */ /* 0x100fe4000001088a */
[--C-:B------:R-:W-:Y:S02]  /*9390*/  FFMA.FTZ R16, R16, c[0x0][0x23c], -R137.reuse ;  /* 0x00008f0010107a23 */ /* 0x100fe40000010889 */
[--C-:B------:R-:W-:Y:S01]  /*93a0*/  FFMA.FTZ R17, R17, c[0x0][0x23c], -R137.reuse ;  /* 0x00008f0011117a23 */ /* 0x100fe20000010889 */
[----:B------:R-:W-:Y:S01]  /*93b0*/  MUFU.EX2 R244, R5 ;  /* 0x0000000500f47308 */ /* 0x000fe20000000800 */
[----:B------:R-:W-:Y:S02]  /*93c0*/  FFMA.FTZ R18, R18, c[0x0][0x23c], -R138 ;  /* 0x00008f0012127a23 */ /* 0x000fe4000001088a */
[----:B------:R-:W-:Y:S01]  /*93d0*/  FFMA.FTZ R4, R4, c[0x0][0x23c], -R137 ;  /* 0x00008f0004047a23 */ /* 0x000fe20000010889 */
[----:B-1----:R-:W1:Y:S01]  /*93e0*/  LDSM.16.MT88.4 R20, [R220+0x8000] ;  /* 0x00800000dc14783b */ /* 0x002e620000004200 */
[----:B------:R-:W-:Y:S02]  /*93f0*/  FMUL.FTZ R0, R0, c[0x0][0x23c] ;  /* 0x00008f0000007a20 */ /* 0x000fe40000410000 */
[--C-:B------:R-:W-:Y:S02]  /*9400*/  FFMA.FTZ R14, R14, c[0x0][0x23c], -R204.reuse ;  /* 0x00008f000e0e7a23 */ /* 0x100fe400000108cc */
[--C-:B------:R-:W-:Y:S01]  /*9410*/  FFMA.FTZ R15, R15, c[0x0][0x23c], -R204.reuse ;  /* 0x00008f000f0f7a23 */ /* 0x100fe200000108cc */
[----:B------:R-:W4:Y:S01]  /*9420*/  MUFU.EX2 R216, R4 ;  /* 0x0000000400d87308 */ /* 0x000f220000000800 */
[--C-:B------:R-:W-:Y:S02]  /*9430*/  FFMA.FTZ R24, R24, c[0x0][0x23c], -R139.reuse ;  /* 0x00008f0018187a23 */ /* 0x100fe4000001088b */
[--C-:B------:R-:W-:Y:S02]  /*9440*/  FFMA.FTZ R25, R25, c[0x0][0x23c], -R139.reuse ;  /* 0x00008f0019197a23 */ /* 0x100fe4000001088b */
[--C-:B------:R-:W-:Y:S02]  /*9450*/  FFMA.FTZ R26, R26, c[0x0][0x23c], -R204.reuse ;  /* 0x00008f001a1a7a23 */ /* 0x100fe400000108cc */
[--C-:B------:R-:W-:Y:S02]  /*9460*/  FFMA.FTZ R27, R27, c[0x0][0x23c], -R204.reuse ;  /* 0x00008f001b1b7a23 */ /* 0x100fe400000108cc */
[----:B--2---:R-:W-:Y:S01]  /*9470*/  FMUL.FTZ R19, R132, R155 ;  /* 0x0000009b84137220 */ /* 0x004fe20000410000 */
[----:B------:R-:W-:Y:S01]  /*9480*/  MUFU.EX2 R215, R6 ;  /* 0x0000000600d77308 */ /* 0x000fe20000000800 */
[--C-:B------:R-:W-:Y:S02]  /*9490*/  FFMA.FTZ R28, R28, c[0x0][0x23c], -R139.reuse ;  /* 0x00008f001c1c7a23 */ /* 0x100fe4000001088b */
[--C-:B------:R-:W-:Y:S02]  /*94a0*/  FFMA.FTZ R29, R29, c[0x0][0x23c], -R139.reuse ;  /* 0x00008f001d1d7a23 */ /* 0x100fe4000001088b */
[--C-:B------:R-:W-:Y:S02]  /*94b0*/  FFMA.FTZ R30, R30, c[0x0][0x23c], -R204.reuse ;  /* 0x00008f001e1e7a23 */ /* 0x100fe400000108cc */
[--C-:B------:R-:W-:Y:S02]  /*94c0*/  FFMA.FTZ R31, R31, c[0x0][0x23c], -R204.reuse ;  /* 0x00008f001f1f7a23 */ /* 0x100fe400000108cc */
[--C-:B------:R-:W-:Y:S01]  /*94d0*/  FFMA.FTZ R43, R43, c[0x0][0x23c], -R204.reuse ;  /* 0x00008f002b2b7a23 */ /* 0x100fe200000108cc */
[----:B------:R-:W2:Y:S01]  /*94e0*/  MUFU.EX2 R245, R7 ;  /* 0x0000000700f57308 */ /* 0x000ea20000000800 */
[--C-:B------:R-:W-:Y:S02]  /*94f0*/  FFMA.FTZ R44, R44, c[0x0][0x23c], -R139.reuse ;  /* 0x00008f002c2c7a23 */ /* 0x100fe4000001088b */
[----:B------:R-:W-:Y:S02]  /*9500*/  FMUL.FTZ R34, R132, R170 ;  /* 0x000000aa84227220 */ /* 0x000fe40000410000 */
[--C-:B------:R-:W-:Y:S02]  /*9510*/  FFMA.FTZ R40, R40, c[0x0][0x23c], -R139.reuse ;  /* 0x00008f0028287a23 */ /* 0x100fe4000001088b */
[--C-:B------:R-:W-:Y:S02]  /*9520*/  FFMA.FTZ R41, R41, c[0x0][0x23c], -R139.reuse ;  /* 0x00008f0029297a23 */ /* 0x100fe4000001088b */
[--C-:B------:R-:W-:Y:S01]  /*9530*/  FFMA.FTZ R42, R42, c[0x0][0x23c], -R204.reuse ;  /* 0x00008f002a2a7a23 */ /* 0x100fe200000108cc */
[----:B------:R1:W-:Y:S01]  /*9540*/  MUFU.EX2 R251, R16 ;  /* 0x0000001000fb7308 */ /* 0x0003e20000000800 */
[--C-:B------:R-:W-:Y:S02]  /*9550*/  FFMA.FTZ R57, R57, c[0x0][0x23c], -R139.reuse ;  /* 0x00008f0039397a23 */ /* 0x100fe4000001088b */
[----:B------:R-:W-:Y:S02]  /*9560*/  FFMA.FTZ R59, R59, c[0x0][0x23c], -R204 ;  /* 0x00008f003b3b7a23 */ /* 0x000fe400000108cc */
[--C-:B------:R-:W-:Y:S02]  /*9570*/  FFMA.FTZ R60, R60, c[0x0][0x23c], -R139.reuse ;  /* 0x00008f003c3c7a23 */ /* 0x100fe4000001088b */
[--C-:B------:R-:W-:Y:S02]  /*9580*/  FFMA.FTZ R70, R70, c[0x0][0x23c], -R138.reuse ;  /* 0x00008f0046467a23 */ /* 0x100fe4000001088a */
[----:B------:R-:W-:Y:S01]  /*9590*/  FFMA.FTZ R71, R71, c[0x0][0x23c], -R138 ;  /* 0x00008f0047477a23 */ /* 0x000fe2000001088a */
[----:B------:R-:W2:Y:S01]  /*95a0*/  MUFU.EX2 R252, R17 ;  /* 0x0000001100fc7308 */ /* 0x000ea20000000800 */
[--C-:B------:R-:W-:Y:S02]  /*95b0*/  FFMA.FTZ R76, R76, c[0x0][0x23c], -R139.reuse ;  /* 0x00008f004c4c7a23 */ /* 0x100fe4000001088b */
[--C-:B------:R-:W-:Y:S02]  /*95c0*/  FFMA.FTZ R77, R77, c[0x0][0x23c], -R139.reuse ;  /* 0x00008f004d4d7a23 */ /* 0x100fe4000001088b */
[--C-:B------:R-:W-:Y:S02]  /*95d0*/  FFMA.FTZ R8, R8, c[0x0][0x23c], -R139.reuse ;  /* 0x00008f0008087a23 */ /* 0x100fe4000001088b */
[----:B------:R-:W-:Y:S02]  /*95e0*/  FFMA.FTZ R9, R9, c[0x0][0x23c], -R139 ;  /* 0x00008f0009097a23 */ /* 0x000fe4000001088b */
[--C-:B------:R-:W-:Y:S01]  /*95f0*/  FFMA.FTZ R10, R10, c[0x0][0x23c], -R204.reuse ;  /* 0x00008f000a0a7a23 */ /* 0x100fe200000108cc */
[----:B------:R-:W2:Y:S01]  /*9600*/  MUFU.EX2 R249, R18 ;  /* 0x0000001200f97308 */ /* 0x000ea20000000800 */
[----:B------:R-:W-:Y:S02]  /*9610*/  FFMA.FTZ R11, R11, c[0x0][0x23c], -R204 ;  /* 0x00008f000b0b7a23 */ /* 0x000fe400000108cc */
[--C-:B------:R-:W-:Y:S01]  /*9620*/  FFMA.FTZ R207, R84, c[0x0][0x23c], -R137.reuse ;  /* 0x00008f0054cf7a23 */ /* 0x100fe20000010889 */
[----:B---3--:R-:W-:Y:S01]  /*9630*/  MOV R84, R208 ;  /* 0x000000d000547202 */ /* 0x008fe20000000f00 */
[C---:B-1----:R-:W-:Y:S02]  /*9640*/  FMUL.FTZ R16, R133.reuse, R152 ;  /* 0x0000009885107220 */ /* 0x042fe40000410000 */
[C---:B------:R-:W-:Y:S01]  /*9650*/  FMUL.FTZ R4, R133.reuse, R144 ;  /* 0x0000009085047220 */ /* 0x040fe20000410000 */
[----:B----4-:R-:W-:Y:S01]  /*9660*/  F2FP.PACK_AB R144, R244, R216 ;  /* 0x000000d8f490723e */ /* 0x010fe200000000ff */
[----:B------:R-:W-:Y:S01]  /*9670*/  FMUL.FTZ R5, R133, R145 ;  /* 0x0000009185057220 */ /* 0x000fe20000410000 */
[----:B------:R-:W1:Y:S01]  /*9680*/  MUFU.EX2 R0, R0 ;  /* 0x0000000000007308 */ /* 0x000e620000000800 */
[----:B--2---:R-:W-:Y:S01]  /*9690*/  F2FP.PACK_AB R145, R245, R215 ;  /* 0x000000d7f591723e */ /* 0x004fe200000000ff */
[----:B------:R-:W-:Y:S01]  /*96a0*/  FMUL.FTZ R6, R132, R146 ;  /* 0x0000009284067220 */ /* 0x000fe20000410000 */
[----:B------:R-:W-:Y:S01]  /*96b0*/  F2FP.PACK_AB R146, R252, R251 ;  /* 0x000000fbfc92723e */ /* 0x000fe200000000ff */
[----:B------:R-:W-:Y:S02]  /*96c0*/  FMUL.FTZ R17, R133, R153 ;  /* 0x0000009985117220 */ /* 0x000fe40000410000 */
[----:B------:R-:W-:Y:S02]  /*96d0*/  FMUL.FTZ R7, R132, R147 ;  /* 0x0000009384077220 */ /* 0x000fe40000410000 */
[--C-:B------:R-:W-:Y:S02]  /*96e0*/  FFMA.FTZ R208, R85, c[0x0][0x23c], -R137.reuse ;  /* 0x00008f0055d07a23 */ /* 0x100fe40000010889 */
[----:B------:R2:W-:Y:S01]  /*96f0*/  MUFU.EX2 R248, R12 ;  /* 0x0000000c00f87308 */ /* 0x0005e20000000800 */
[--C-:B------:R-:W-:Y:S02]  /*9700*/  FFMA.FTZ R213, R112, c[0x0][0x23c], -R137.reuse ;  /* 0x00008f0070d57a23 */ /* 0x100fe40000010889 */
[--C-:B------:R-:W-:Y:S01]  /*9710*/  FFMA.FTZ R112, R86, c[0x0][0x23c], -R138.reuse ;  /* 0x00008f0056707a23 */ /* 0x100fe2000001088a */
[----:B------:R-:W-:Y:S01]  /*9720*/  F2FP.PACK_AB R147, R84, R249 ;  /* 0x000000f95493723e */ /* 0x000fe200000000ff */
[----:B------:R-:W-:Y:S02]  /*9730*/  FMUL.FTZ R18, R132, R154 ;  /* 0x0000009a84127220 */ /* 0x000fe40000410000 */
[--C-:B------:R-:W-:Y:S02]  /*9740*/  FFMA.FTZ R214, R113, c[0x0][0x23c], -R137.reuse ;  /* 0x00008f0071d67a23 */ /* 0x100fe40000010889 */
[--C-:B------:R-:W-:Y:S01]  /*9750*/  FFMA.FTZ R113, R87, c[0x0][0x23c], -R138.reuse ;  /* 0x00008f0057717a23 */ /* 0x100fe2000001088a */
[----:B------:R3:W-:Y:S01]  /*9760*/  MUFU.EX2 R250, R13 ;  /* 0x0000000d00fa7308 */ /* 0x0007e20000000800 */
[-C--:B------:R-:W-:Y:S05]  /*9770*/  HMMA.16816.F32 R4, R144, R20.reuse, R4 ;  /* 0x000000149004723c */ /* 0x080fea0000001804 */
[----:B------:R-:W-:Y:S02]  /*9780*/  FFMA.FTZ R219, R128, c[0x0][0x23c], -R137 ;  /* 0x00008f0080db7a23 */ /* 0x000fe40000010889 */
[----:B------:R-:W-:Y:S02]  /*9790*/  FFMA.FTZ R128, R102, c[0x0][0x23c], -R138 ;  /* 0x00008f0066807a23 */ /* 0x000fe4000001088a */
[----:B------:R1:W-:Y:S03]  /*97a0*/  MUFU.EX2 R246, R14 ;  /* 0x0000000e00f67308 */ /* 0x0003e60000000800 */
[--C-:B------:R-:W-:Y:S02]  /*97b0*/  FFMA.FTZ R102, R88, c[0x0][0x23c], -R139.reuse ;  /* 0x00008f0058667a23 */ /* 0x100fe4000001088b */
[----:B--2---:R-:W-:Y:S02]  /*97c0*/  FMUL.FTZ R12, R2, R148 ;  /* 0x00000094020c7220 */ /* 0x004fe40000410000 */
[--C-:B------:R-:W-:Y:S02]  /*97d0*/  FFMA.FTZ R45, R45, c[0x0][0x23c], -R139.reuse ;  /* 0x00008f002d2d7a23 */ /* 0x100fe4000001088b */
[--C-:B------:R-:W-:Y:S01]  /*97e0*/  FFMA.FTZ R46, R46, c[0x0][0x23c], -R204.reuse ;  /* 0x00008f002e2e7a23 */ /* 0x100fe200000108cc */
[----:B------:R-:W2:Y:S01]  /*97f0*/  MUFU.EX2 R209, R15 ;  /* 0x0000000f00d17308 */ /* 0x000ea20000000800 */
[----:B------:R-:W-:Y:S02]  /*9800*/  FFMA.FTZ R47, R47, c[0x0][0x23c], -R204 ;  /* 0x00008f002f2f7a23 */ /* 0x000fe400000108cc */
[--C-:B------:R-:W-:Y:S02]  /*9810*/  FFMA.FTZ R56, R56, c[0x0][0x23c], -R139.reuse ;  /* 0x00008f0038387a23 */ /* 0x100fe4000001088b */
[----:B---3--:R-:W-:Y:S02]  /*9820*/  FMUL.FTZ R13, R2, R149 ;  /* 0x00000095020d7220 */ /* 0x008fe40000410000 */
[----:B------:R-:W-:Y:S02]  /*9830*/  FFMA.FTZ R55, R55, c[0x0][0x23c], -R138 ;  /* 0x00008f0037377a23 */ /* 0x000fe4000001088a */
[--C-:B------:R-:W-:Y:S01]  /*9840*/  FFMA.FTZ R58, R58, c[0x0][0x23c], -R204.reuse ;  /* 0x00008f003a3a7a23 */ /* 0x100fe200000108cc */
[----:B------:R3:W-:Y:S01]  /*9850*/  MUFU.EX2 R241, R8 ;  /* 0x0000000800f17308 */ /* 0x0007e20000000800 */
[----:B------:R-:W-:Y:S02]  /*9860*/  FFMA.FTZ R61, R61, c[0x0][0x23c], -R139 ;  /* 0x00008f003d3d7a23 */ /* 0x000fe4000001088b */
[--C-:B------:R-:W-:Y:S02]  /*9870*/  FFMA.FTZ R62, R62, c[0x0][0x23c], -R204.reuse ;  /* 0x00008f003e3e7a23 */ /* 0x100fe400000108cc */
[----:B-1----:R-:W-:Y:S02]  /*9880*/  FMUL.FTZ R14, R0, R150 ;  /* 0x00000096000e7220 */ /* 0x002fe40000410000 */
[----:B------:R-:W-:Y:S02]  /*9890*/  FFMA.FTZ R63, R63, c[0x0][0x23c], -R204 ;  /* 0x00008f003f3f7a23 */ /* 0x000fe400000108cc */
[--C-:B------:R-:W-:Y:S01]  /*98a0*/  FFMA.FTZ R66, R66, c[0x0][0x23c], -R138.reuse ;  /* 0x00008f0042427a23 */ /* 0x100fe2000001088a */
[----:B------:R-:W1:Y:S01]  /*98b0*/  MUFU.EX2 R243, R9 ;  /* 0x0000000900f37308 */ /* 0x000e620000000800 */
[----:B------:R-:W-:Y:S02]  /*98c0*/  FFMA.FTZ R67, R67, c[0x0][0x23c], -R138 ;  /* 0x00008f0043437a23 */ /* 0x000fe4000001088a */
[--C-:B------:R-:W-:Y:S01]  /*98d0*/  FFMA.FTZ R78, R78, c[0x0][0x23c], -R204.reuse ;  /* 0x00008f004e4e7a23 */ /* 0x100fe200000108cc */
[----:B--2---:R-:W-:Y:S01]  /*98e0*/  MOV R85, R209 ;  /* 0x000000d100557202 */ /* 0x004fe20000000f00 */
[----:B------:R-:W-:Y:S02]  /*98f0*/  FMUL.FTZ R15, R0, R151 ;  /* 0x00000097000f7220 */ /* 0x000fe40000410000 */
[----:B------:R-:W2:Y:S01]  /*9900*/  LDSM.16.MT88.4 R148, [R223+0x8000] ;  /* 0x00800000df94783b */ /* 0x000ea20000004200 */
[--C-:B------:R-:W-:Y:S02]  /*9910*/  FFMA.FTZ R209, R96, c[0x0][0x23c], -R137.reuse ;  /* 0x00008f0060d17a23 */ /* 0x100fe40000010889 */
[----:B------:R4:W-:Y:S01]  /*9920*/  MUFU.EX2 R242, R10 ;  /* 0x0000000a00f27308 */ /* 0x0009e20000000800 */
[----:B------:R-:W-:Y:S02]  /*9930*/  FFMA.FTZ R79, R79, c[0x0][0x23c], -R204 ;  /* 0x00008f004f4f7a23 */ /* 0x000fe400000108cc */
[--C-:B------:R-:W-:Y:S02]  /*9940*/  FFMA.FTZ R49, R49, c[0x0][0x23c], -R137.reuse ;  /* 0x00008f0031317a23 */ /* 0x100fe40000010889 */
[----:B------:R-:W-:Y:S01]  /*9950*/  LDSM.16.MT88.4 R96, [R223+0x8800] ;  /* 0x00880000df60783b */ /* 0x000fe20000004200 */
[----:B---3--:R-:W-:Y:S02]  /*9960*/  FMUL.FTZ R8, R2, R140 ;  /* 0x0000008c02087220 */ /* 0x008fe40000410000 */
[--C-:B------:R-:W-:Y:S02]  /*9970*/  FFMA.FTZ R52, R52, c[0x0][0x23c], -R137.reuse ;  /* 0x00008f0034347a23 */ /* 0x100fe40000010889 */
[----:B------:R-:W3:Y:S01]  /*9980*/  MUFU.EX2 R247, R11 ;  /* 0x0000000b00f77308 */ /* 0x000ee20000000800 */
[--C-:B------:R-:W-:Y:S02]  /*9990*/  FFMA.FTZ R53, R53, c[0x0][0x23c], -R137.reuse ;  /* 0x00008f0035357a23 */ /* 0x100fe40000010889 */
[--C-:B------:R-:W-:Y:S01]  /*99a0*/  FFMA.FTZ R64, R64, c[0x0][0x23c], -R137.reuse ;  /* 0x00008f0040407a23 */ /* 0x100fe20000010889 */
[----:B-1----:R-:W-:Y:S01]  /*99b0*/  F2FP.PACK_AB R140, R243, R241 ;  /* 0x000000f1f38c723e */ /* 0x002fe200000000ff */
[----:B------:R-:W-:Y:S02]  /*99c0*/  FMUL.FTZ R9, R2, R141 ;  /* 0x0000008d02097220 */ /* 0x000fe40000410000 */
[--C-:B------:R-:W-:Y:S02]  /*99d0*/  FFMA.FTZ R65, R65, c[0x0][0x23c], -R137.reuse ;  /* 0x00008f0041417a23 */ /* 0x100fe40000010889 */
[----:B------:R-:W-:Y:S01]  /*99e0*/  FFMA.FTZ R137, R129, c[0x0][0x23c], -R137 ;  /* 0x00008f0081897a23 */ /* 0x000fe20000010889 */
[----:B------:R1:W-:Y:S01]  /*99f0*/  MUFU.EX2 R135, R24 ;  /* 0x0000001800877308 */ /* 0x0003e20000000800 */
[--C-:B------:R-:W-:Y:S02]  /*9a00*/  FFMA.FTZ R129, R103, c[0x0][0x23c], -R138.reuse ;  /* 0x00008f0067817a23 */ /* 0x100fe4000001088a */
[--C-:B------:R-:W-:Y:S02]  /*9a10*/  FFMA.FTZ R103, R89, c[0x0][0x23c], -R139.reuse ;  /* 0x00008f0059677a23 */ /* 0x100fe4000001088b */
[----:B----4-:R-:W-:Y:S01]  /*9a20*/  FMUL.FTZ R10, R0, R142 ;  /* 0x0000008e000a7220 */ /* 0x010fe20000410000 */
[----:B------:R-:W-:Y:S01]  /*9a30*/  F2FP.PACK_AB R142, R250, R248 ;  /* 0x000000f8fa8e723e */ /* 0x000fe200000000ff */
[--C-:B------:R-:W-:Y:S02]  /*9a40*/  FFMA.FTZ R54, R54, c[0x0][0x23c], -R138.reuse ;  /* 0x00008f0036367a23 */ /* 0x100fe4000001088a */
[--C-:B------:R-:W-:Y:S01]  /*9a50*/  FFMA.FTZ R118, R118, c[0x0][0x23c], -R138.reuse ;  /* 0x00008f0076767a23 */ /* 0x100fe2000001088a */
[----:B------:R4:W-:Y:S01]  /*9a60*/  MUFU.EX2 R238, R25 ;  /* 0x0000001900ee7308 */ /* 0x0009e20000000800 */
[--C-:B------:R-:W-:Y:S02]  /*9a70*/  FFMA.FTZ R119, R119, c[0x0][0x23c], -R138.reuse ;  /* 0x00008f0077777a23 */ /* 0x100fe4000001088a */
[----:B------:R-:W-:Y:S01]  /*9a80*/  FFMA.FTZ R130, R130, c[0x0][0x23c], -R138 ;  /* 0x00008f0082827a23 */ /* 0x000fe2000001088a */
[----:B---3--:R-:W-:Y:S01]  /*9a90*/  F2FP.PACK_AB R141, R247, R242 ;  /* 0x000000f2f78d723e */ /* 0x008fe200000000ff */
[----:B------:R-:W-:Y:S01]  /*9aa0*/  FMUL.FTZ R11, R0, R143 ;  /* 0x0000008f000b7220 */ /* 0x000fe20000410000 */
[----:B------:R-:W-:Y:S01]  /*9ab0*/  F2FP.PACK_AB R143, R85, R246 ;  /* 0x000000f6558f723e */ /* 0x000fe200000000ff */
[--C-:B------:R-:W-:Y:S02]  /*9ac0*/  FFMA.FTZ R94, R94, c[0x0][0x23c], -R204.reuse ;  /* 0x00008f005e5e7a23 */ /* 0x100fe400000108cc */
[--C-:B------:R-:W-:Y:S01]  /*9ad0*/  FFMA.FTZ R95, R95, c[0x0][0x23c], -R204.reuse ;  /* 0x00008f005f5f7a23 */ /* 0x100fe200000108cc */
[----:B------:R3:W-:Y:S01]  /*9ae0*/  MUFU.EX2 R136, R26 ;  /* 0x0000001a00887308 */ /* 0x0007e20000000800 */
[--C-:B------:R-:W-:Y:S02]  /*9af0*/  FFMA.FTZ R106, R106, c[0x0][0x23c], -R204.reuse ;  /* 0x00008f006a6a7a23 */ /* 0x100fe400000108cc */
[C---:B------:R-:W-:Y:S04]  /*9b00*/  HMMA.16816.F32 R8, R140.reuse, R20, R8 ;  /* 0x000000148c08723c */ /* 0x040fe80000001808 */
[C---:B-1----:R-:W-:Y:S02]  /*9b10*/  FMUL.FTZ R24, R2.reuse, R160 ;  /* 0x000000a002187220 */ /* 0x042fe40000410000 */
[--C-:B------:R-:W-:Y:S01]  /*9b20*/  FFMA.FTZ R107, R107, c[0x0][0x23c], -R204.reuse ;  /* 0x00008f006b6b7a23 */ /* 0x100fe200000108cc */
[----:B------:R1:W-:Y:S01]  /*9b30*/  MUFU.EX2 R237, R27 ;  /* 0x0000001b00ed7308 */ /* 0x0003e20000000800 */
[-C--:B------:R-:W-:Y:S04]  /*9b40*/  HMMA.16816.F32 R12, R140, R22.reuse, R12 ;  /* 0x000000168c0c723c */ /* 0x080fe8000000180c */
[C---:B------:R-:W-:Y:S02]  /*9b50*/  FMUL.FTZ R20, R133.reuse, R156 ;  /* 0x0000009c85147220 */ /* 0x040fe40000410000 */
[----:B------:R-:W-:Y:S02]  /*9b60*/  FMUL.FTZ R21, R133, R157 ;  /* 0x0000009d85157220 */ /* 0x000fe40000410000 */
[C---:B------:R-:W-:Y:S01]  /*9b70*/  HMMA.16816.F32 R16, R144.reuse, R22, R16 ;  /* 0x000000169010723c */ /* 0x040fe20000001810 */
[----:B------:R2:W-:Y:S03]  /*9b80*/  MUFU.EX2 R234, R28 ;  /* 0x0000001c00ea7308 */ /* 0x0005e60000000800 */
[----:B----4-:R-:W-:Y:S02]  /*9b90*/  FMUL.FTZ R25, R2, R161 ;  /* 0x000000a102197220 */ /* 0x010fe40000410000 */
[----:B---3--:R-:W-:Y:S02]  /*9ba0*/  FMUL.FTZ R26, R0, R162 ;  /* 0x000000a2001a7220 */ /* 0x008fe40000410000 */
[C---:B------:R-:W-:Y:S03]  /*9bb0*/  FMUL.FTZ R22, R132.reuse, R158 ;  /* 0x0000009e84167220 */ /* 0x040fe60000410000 */
[----:B------:R-:W3:Y:S01]  /*9bc0*/  MUFU.EX2 R230, R29 ;  /* 0x0000001d00e67308 */ /* 0x000ee20000000800 */
[----:B------:R-:W-:Y:S02]  /*9bd0*/  FMUL.FTZ R23, R132, R159 ;  /* 0x0000009f84177220 */ /* 0x000fe40000410000 */
[--C-:B------:R-:W-:Y:S02]  /*9be0*/  FFMA.FTZ R110, R110, c[0x0][0x23c], -R204.reuse ;  /* 0x00008f006e6e7a23 */ /* 0x100fe400000108cc */
[----:B-1----:R-:W-:Y:S02]  /*9bf0*/  FMUL.FTZ R27, R0, R163 ;  /* 0x000000a3001b7220 */ /* 0x002fe40000410000 */
[--C-:B------:R-:W-:Y:S01]  /*9c00*/  FFMA.FTZ R111, R111, c[0x0][0x23c], -R204.reuse ;  /* 0x00008f006f6f7a23 */ /* 0x100fe200000108cc */
[-C--:B--2---:R-:W-:Y:S02]  /*9c10*/  HMMA.16816.F32 R20, R144, R148.reuse, R20 ;  /* 0x000000949014723c */ /* 0x084fe40000001814 */
[----:B------:R1:W-:Y:S01]  /*9c20*/  MUFU.EX2 R233, R30 ;  /* 0x0000001e00e97308 */ /* 0x0003e20000000800 */
[--C-:B------:R-:W-:Y:S02]  /*9c30*/  FFMA.FTZ R122, R122, c[0x0][0x23c], -R204.reuse ;  /* 0x00008f007a7a7a23 */ /* 0x100fe400000108cc */
[--C-:B------:R-:W-:Y:S02]  /*9c40*/  FFMA.FTZ R123, R123, c[0x0][0x23c], -R204.reuse ;  /* 0x00008f007b7b7a23 */ /* 0x100fe400000108cc */
[----:B------:R-:W-:Y:S01]  /*9c50*/  FMUL.FTZ R28, R2, R164 ;  /* 0x000000a4021c7220 */ /* 0x000fe20000410000 */
[C---:B------:R-:W-:Y:S04]  /*9c60*/  HMMA.16816.F32 R24, R140.reuse, R148, R24 ;  /* 0x000000948c18723c */ /* 0x040fe80000001818 */
[----:B------:R2:W4:Y:S01]  /*9c70*/  MUFU.EX2 R229, R31 ;  /* 0x0000001f00e57308 */ /* 0x0005220000000800 */
[----:B------:R-:W-:Y:S02]  /*9c80*/  FFMA.FTZ R126, R126, c[0x0][0x23c], -R204 ;  /* 0x00008f007e7e7a23 */ /* 0x000fe400000108cc */
[--C-:B------:R-:W-:Y:S01]  /*9c90*/  FFMA.FTZ R104, R104, c[0x0][0x23c], -R139.reuse ;  /* 0x00008f0068687a23 */ /* 0x100fe2000001088b */
[----:B---3--:R-:W-:Y:S01]  /*9ca0*/  F2FP.PACK_AB R86, R230, R234 ;  /* 0x000000eae656723e */ /* 0x008fe200000000ff */
[----:B------:R-:W-:Y:S03]  /*9cb0*/  FMUL.FTZ R29, R2, R165 ;  /* 0x000000a5021d7220 */ /* 0x000fe60000410000 */
[--C-:B------:R-:W-:Y:S02]  /*9cc0*/  FFMA.FTZ R105, R105, c[0x0][0x23c], -R139.reuse ;  /* 0x00008f0069697a23 */ /* 0x100fe4000001088b */
[----:B------:R3:W-:Y:S01]  /*9cd0*/  MUFU.EX2 R231, R35 ;  /* 0x0000002300e77308 */ /* 0x0007e20000000800 */
[--C-:B------:R-:W-:Y:S02]  /*9ce0*/  FFMA.FTZ R108, R108, c[0x0][0x23c], -R139.reuse ;  /* 0x00008f006c6c7a23 */ /* 0x100fe4000001088b */
[--C-:B------:R-:W-:Y:S02]  /*9cf0*/  FFMA.FTZ R109, R109, c[0x0][0x23c], -R139.reuse ;  /* 0x00008f006d6d7a23 */ /* 0x100fe4000001088b */
[----:B-1----:R-:W-:Y:S02]  /*9d00*/  FMUL.FTZ R30, R0, R166 ;  /* 0x000000a6001e7220 */ /* 0x002fe40000410000 */
[--C-:B------:R-:W-:Y:S02]  /*9d10*/  FFMA.FTZ R120, R120, c[0x0][0x23c], -R139.reuse ;  /* 0x00008f0078787a23 */ /* 0x100fe4000001088b */
[--C-:B------:R-:W-:Y:S01]  /*9d20*/  FFMA.FTZ R121, R121, c[0x0][0x23c], -R139.reuse ;  /* 0x00008f0079797a23 */ /* 0x100fe2000001088b */
[----:B------:R1:W-:Y:S01]  /*9d30*/  MUFU.EX2 R161, R43 ;  /* 0x0000002b00a17308 */ /* 0x0003e20000000800 */
[--C-:B------:R-:W-:Y:S02]  /*9d40*/  FFMA.FTZ R124, R124, c[0x0][0x23c], -R139.reuse ;  /* 0x00008f007c7c7a23 */ /* 0x100fe4000001088b */
[----:B--2---:R-:W-:Y:S01]  /*9d50*/  FMUL.FTZ R31, R0, R167 ;  /* 0x000000a7001f7220 */ /* 0x004fe20000410000 */
[----:B----4-:R-:W-:Y:S06]  /*9d60*/  F2FP.PACK_AB R87, R229, R233 ;  /* 0x000000e9e557723e */ /* 0x010fec00000000ff */
[----:B------:R2:W-:Y:S01]  /*9d70*/  MUFU.EX2 R160, R44 ;  /* 0x0000002c00a07308 */ /* 0x0005e20000000800 */
[-C--:B------:R-:W-:Y:S03]  /*9d80*/  HMMA.16816.F32 R28, R140, R150.reuse, R28 ;  /* 0x000000968c1c723c */ /* 0x080fe6000000181c */
[----:B---3--:R-:W-:Y:S06]  /*9d90*/  FMUL.FTZ R35, R132, R171 ;  /* 0x000000ab84237220 */ /* 0x008fec0000410000 */
[----:B------:R3:W-:Y:S01]  /*9da0*/  MUFU.EX2 R228, R36 ;  /* 0x0000002400e47308 */ /* 0x0007e20000000800 */
[C---:B------:R-:W-:Y:S01]  /*9db0*/  HMMA.16816.F32 R32, R144.reuse, R150, R32 ;  /* 0x000000969020723c */ /* 0x040fe20000001820 */
[----:B------:R-:W3:Y:S03]  /*9dc0*/  LDSM.16.MT88.4 R148, [R221+0x8000] ;  /* 0x00800000dd94783b */ /* 0x000ee60000004200 */
[----:B-1----:R-:W-:Y:S05]  /*9dd0*/  FMUL.FTZ R43, R0, R179 ;  /* 0x000000b3002b7220 */ /* 0x002fea0000410000 */
[----:B------:R1:W-:Y:S01]  /*9de0*/  MUFU.EX2 R227, R37 ;  /* 0x0000002500e37308 */ /* 0x0003e20000000800 */
[----:B------:R-:W4:Y:S02]  /*9df0*/  LDL.LU R179, [R1+0x4] ;  /* 0x0000040001b37983 */ /* 0x000f240000300800 */
[----:B--2---:R-:W-:Y:S02]  /*9e00*/  FMUL.FTZ R44, R2, R180 ;  /* 0x000000b4022c7220 */ /* 0x004fe40000410000 */
[----:B------:R-:W2:Y:S05]  /*9e10*/  LDL.LU R180, [R1+0x8] ;  /* 0x0000080001b47983 */ /* 0x000eaa0000300800 */
[----:B------:R3:W-:Y:S01]  /*9e20*/  MUFU.EX2 R154, R38 ;  /* 0x00000026009a7308 */ /* 0x0007e20000000800 */
[----:B------:R-:W2:Y:S01]  /*9e30*/  LDL.LU R89, [R1+0x14] ;  /* 0x0000140001597983 */ /* 0x000ea20000300800 */
[C---:B---3--:R-:W-:Y:S03]  /*9e40*/  FMUL.FTZ R36, R133.reuse, R172 ;  /* 0x000000ac85247220 */ /* 0x048fe60000410000 */
[----:B------:R-:W3:Y:S05]  /*9e50*/  LDL.LU R88, [R1+0x20] ;  /* 0x0000200001587983 */ /* 0x000eea0000300800 */
[----:B------:R1:W-:Y:S02]  /*9e60*/  MUFU.EX2 R226, R39 ;  /* 0x0000002700e27308 */ /* 0x0003e40000000800 */
[C---:B-1----:R-:W-:Y:S08]  /*9e70*/  FMUL.FTZ R37, R133.reuse, R173 ;  /* 0x000000ad85257220 */ /* 0x042ff00000410000 */
[----:B------:R1:W-:Y:S01]  /*9e80*/  MUFU.EX2 R153, R40 ;  /* 0x0000002800997308 */ /* 0x0003e20000000800 */
[C---:B------:R-:W-:Y:S09]  /*9e90*/  FMUL.FTZ R38, R132.reuse, R174 ;  /* 0x000000ae84267220 */ /* 0x040ff20000410000 */
[----:B------:R1:W-:Y:S01]  /*9ea0*/  MUFU.EX2 R155, R41 ;  /* 0x00000029009b7308 */ /* 0x0003e20000000800 */
[----:B------:R-:W-:Y:S09]  /*9eb0*/  FMUL.FTZ R39, R132, R175 ;  /* 0x000000af84277220 */ /* 0x000ff20000410000 */
[----:B------:R1:W-:Y:S01]  /*9ec0*/  MUFU.EX2 R152, R42 ;  /* 0x0000002a00987308 */ /* 0x0003e20000000800 */
[-C--:B------:R-:W-:Y:S03]  /*9ed0*/  HMMA.16816.F32 R36, R144, R148.reuse, R36 ;  /* 0x000000949024723c */ /* 0x080fe60000001824 */
[C---:B-1----:R-:W-:Y:S06]  /*9ee0*/  FMUL.FTZ R40, R2.reuse, R176 ;  /* 0x000000b002287220 */ /* 0x042fec0000410000 */
[----:B------:R1:W-:Y:S03]  /*9ef0*/  MUFU.EX2 R159, R45 ;  /* 0x0000002d009f7308 */ /* 0x0003e60000000800 */
[----:B------:R-:W-:Y:S07]  /*9f00*/  FMUL.FTZ R41, R2, R177 ;  /* 0x000000b102297220 */ /* 0x000fee0000410000 */
[----:B------:R1:W-:Y:S01]  /*9f10*/  MUFU.EX2 R157, R46 ;  /* 0x0000002e009d7308 */ /* 0x0003e20000000800 */
[----:B------:R-:W-:Y:S09]  /*9f20*/  FMUL.FTZ R42, R0, R178 ;  /* 0x000000b2002a7220 */ /* 0x000ff20000410000 */
[----:B------:R1:W-:Y:S01]  /*9f30*/  MUFU.EX2 R158, R47 ;  /* 0x0000002f009e7308 */ /* 0x0003e20000000800 */
[C---:B------:R-:W-:Y:S04]  /*9f40*/  HMMA.16816.F32 R40, R140.reuse, R148, R40 ;  /* 0x000000948c28723c */ /* 0x040fe80000001828 */
[----:B-1----:R-:W-:Y:S05]  /*9f50*/  FMUL.FTZ R45, R2, R181 ;  /* 0x000000b5022d7220 */ /* 0x002fea0000410000 */
[----:B------:R1:W-:Y:S03]  /*9f60*/  MUFU.EX2 R225, R48 ;  /* 0x0000003000e17308 */ /* 0x0003e60000000800 */
[C---:B------:R-:W-:Y:S07]  /*9f70*/  FMUL.FTZ R46, R0.reuse, R182 ;  /* 0x000000b6002e7220 */ /* 0x040fee0000410000 */
[----:B------:R1:W-:Y:S01]  /*9f80*/  MUFU.EX2 R224, R50 ;  /* 0x0000003200e07308 */ /* 0x0003e20000000800 */
[----:B------:R-:W-:Y:S09]  /*9f90*/  FMUL.FTZ R47, R0, R183 ;  /* 0x000000b7002f7220 */ /* 0x000ff20000410000 */
[----:B------:R1:W1:Y:S01]  /*9fa0*/  MUFU.EX2 R80, R51 ;  /* 0x0000003300507308 */ /* 0x0002620000000800 */
[-C--:B------:R-:W-:Y:S03]  /*9fb0*/  HMMA.16816.F32 R44, R140, R150.reuse, R44 ;  /* 0x000000968c2c723c */ /* 0x080fe6000000182c */
[C---:B-1----:R-:W-:Y:S06]  /*9fc0*/  FMUL.FTZ R48, R133.reuse, R184 ;  /* 0x000000b885307220 */ /* 0x042fec0000410000 */
[----:B------:R-:W1:Y:S03]  /*9fd0*/  MUFU.EX2 R49, R49 ;  /* 0x0000003100317308 */ /* 0x000e660000000800 */
[C---:B------:R-:W-:Y:S07]  /*9fe0*/  FMUL.FTZ R50, R132.reuse, R186 ;  /* 0x000000ba84327220 */ /* 0x040fee0000410000 */
[----:B------:R1:W-:Y:S01]  /*9ff0*/  MUFU.EX2 R156, R56 ;  /* 0x00000038009c7308 */ /* 0x0003e20000000800 */
[----:B------:R-:W-:Y:S01]  /*a000*/  FMUL.FTZ R51, R132, R187 ;  /* 0x000000bb84337220 */ /* 0x000fe20000410000 */
[----:B------:R-:W-:Y:S02]  /*a010*/  MOV R167, R80 ;  /* 0x0000005000a77202 */ /* 0x000fe40000000f00 */
[----:B------:R-:W-:Y:S06]  /*a020*/  LDSM.16.MT88.4 R80, [R220+0x8800] ;  /* 0x00880000dc50783b */ /* 0x000fec0000004200 */
[----:B------:R1:W-:Y:S02]  /*a030*/  MUFU.EX2 R165, R55 ;  /* 0x0000003700a57308 */ /* 0x0003e40000000800 */
[----:B-1----:R-:W-:Y:S01]  /*a040*/  MOV R178, R49 ;  /* 0x0000003100b27202 */ /* 0x002fe20000000f00 */
[C---:B------:R-:W-:Y:S03]  /*a050*/  FMUL.FTZ R49, R133.reuse, R185 ;  /* 0x000000b985317220 */ /* 0x040fe60000410000 */
[----:B------:R-:W-:Y:S04]  /*a060*/  MOV R184, R178 ;  /* 0x000000b200b87202 */ /* 0x000fe80000000f00 */
[----:B------:R1:W-:Y:S01]  /*a070*/  MUFU.EX2 R170, R57 ;  /* 0x0000003900aa7308 */ /* 0x0003e20000000800 */
[C---:B------:R-:W-:Y:S01]  /*a080*/  HMMA.16816.F32 R48, R144.reuse, R150, R48 ;  /* 0x000000969030723c */ /* 0x040fe20000001830 */
[----:B------:R-:W1:Y:S03]  /*a090*/  LDSM.16.MT88.4 R148, [R222+0x8000] ;  /* 0x00800000de94783b */ /* 0x000e660000004200 */
[----:B------:R-:W-:Y:S05]  /*a0a0*/  FMUL.FTZ R56, R2, R192 ;  /* 0x000000c002387220 */ /* 0x000fea0000410000 */
[----:B------:R1:W-:Y:S03]  /*a0b0*/  MUFU.EX2 R163, R52 ;  /* 0x0000003400a37308 */ /* 0x0003e60000000800 */
[----:B------:R-:W-:Y:S07]  /*a0c0*/  FMUL.FTZ R55, R132, R191 ;  /* 0x000000bf84377220 */ /* 0x000fee0000410000 */
[----:B------:R1:W-:Y:S02]  /*a0d0*/  MUFU.EX2 R166, R53 ;  /* 0x0000003500a67308 */ /* 0x0003e40000000800 */
[----:B-1----:R-:W-:Y:S08]  /*a0e0*/  FMUL.FTZ R57, R2, R193 ;  /* 0x000000c102397220 */ /* 0x002ff00000410000 */
[----:B------:R1:W-:Y:S01]  /*a0f0*/  MUFU.EX2 R162, R54 ;  /* 0x0000003600a27308 */ /* 0x0003e20000000800 */
[C---:B------:R-:W-:Y:S09]  /*a100*/  FMUL.FTZ R52, R133.reuse, R188 ;  /* 0x000000bc85347220 */ /* 0x040ff20000410000 */
[----:B------:R1:W-:Y:S01]  /*a110*/  MUFU.EX2 R171, R59 ;  /* 0x0000003b00ab7308 */ /* 0x0003e20000000800 */
[----:B------:R-:W-:Y:S09]  /*a120*/  FMUL.FTZ R53, R133, R189 ;  /* 0x000000bd85357220 */ /* 0x000ff20000410000 */
[----:B------:R1:W-:Y:S02]  /*a130*/  MUFU.EX2 R164, R58 ;  /* 0x0000003a00a47308 */ /* 0x0003e40000000800 */
[----:B-1----:R-:W-:Y:S08]  /*a140*/  FMUL.FTZ R54, R132, R190 ;  /* 0x000000be84367220 */ /* 0x002ff00000410000 */
[----:B------:R1:W-:Y:S01]  /*a150*/  MUFU.EX2 R187, R60 ;  /* 0x0000003c00bb7308 */ /* 0x0003e20000000800 */
[-C--:B------:R-:W-:Y:S03]  /*a160*/  HMMA.16816.F32 R52, R144, R148.reuse, R52 ;  /* 0x000000949034723c */ /* 0x080fe60000001834 */
[C---:B------:R-:W-:Y:S06]  /*a170*/  FMUL.FTZ R59, R0.reuse, R195 ;  /* 0x000000c3003b7220 */ /* 0x040fec0000410000 */
[----:B------:R1:W1:Y:S03]  /*a180*/  MUFU.EX2 R168, R61 ;  /* 0x0000003d00a87308 */ /* 0x0002660000000800 */
[----:B------:R-:W-:Y:S07]  /*a190*/  FMUL.FTZ R58, R0, R194 ;  /* 0x000000c2003a7220 */ /* 0x000fee0000410000 */
[----:B------:R1:W1:Y:S01]  /*a1a0*/  MUFU.EX2 R173, R62 ;  /* 0x0000003e00ad7308 */ /* 0x0002620000000800 */
[C---:B------:R-:W-:Y:S04]  /*a1b0*/  HMMA.16816.F32 R56, R140.reuse, R148, R56 ;  /* 0x000000948c38723c */ /* 0x040fe80000001838 */
[C---:B-1----:R-:W-:Y:S05]  /*a1c0*/  FMUL.FTZ R60, R2.reuse, R196 ;  /* 0x000000c4023c7220 */ /* 0x042fea0000410000 */
[----:B------:R1:W-:Y:S03]  /*a1d0*/  MUFU.EX2 R192, R63 ;  /* 0x0000003f00c07308 */ /* 0x0003e60000000800 */
[----:B------:R-:W-:Y:S01]  /*a1e0*/  FMUL.FTZ R61, R2, R197 ;  /* 0x000000c5023d7220 */ /* 0x000fe20000410000 */
[----:B------:R-:W-:Y:S02]  /*a1f0*/  MOV R193, R168 ;  /* 0x000000a800c17202 */ /* 0x000fe40000000f00 */
[----:B------:R-:W-:Y:S02]  /*a200*/  MOV R168, R85 ;  /* 0x0000005500a87202 */ /* 0x000fe40000000f00 */
[----:B------:R-:W-:Y:S02]  /*a210*/  F2FP.PACK_AB R85, R237, R136 ;  /* 0x00000088ed55723e */ /* 0x000fe400000000ff */
[----:B------:R1:W1:Y:S01]  /*a220*/  MUFU.EX2 R176, R66 ;  /* 0x0000004200b07308 */ /* 0x0002620000000800 */
[C---:B------:R-:W-:Y:S01]  /*a230*/  FMUL.FTZ R62, R0.reuse, R198 ;  /* 0x000000c6003e7220 */ /* 0x040fe20000410000 */
[----:B------:R-:W-:Y:S08]  /*a240*/  MOV R188, R173 ;  /* 0x000000ad00bc7202 */ /* 0x000ff00000000f00 */
[----:B------:R-:W1:Y:S02]  /*a250*/  MUFU.EX2 R169, R67 ;  /* 0x0000004300a97308 */ /* 0x000e640000000800 */
[----:B-1----:R-:W-:Y:S08]  /*a260*/  FMUL.FTZ R63, R0, R199 ;  /* 0x000000c7003f7220 */ /* 0x002ff00000410000 */
[----:B------:R-:W1:Y:S01]  /*a270*/  MUFU.EX2 R64, R64 ;  /* 0x0000004000407308 */ /* 0x000e620000000800 */
[-C--:B------:R-:W-:Y:S03]  /*a280*/  HMMA.16816.F32 R60, R140, R150.reuse, R60 ;  /* 0x000000968c3c723c */ /* 0x080fe6000000183c */
[----:B------:R-:W-:Y:S01]  /*a290*/  FMUL.FTZ R66, R132, R202 ;  /* 0x000000ca84427220 */ /* 0x000fe20000410000 */
[----:B------:R-:W-:Y:S03]  /*a2a0*/  MOV R186, R176 ;  /* 0x000000b000ba7202 */ /* 0x000fe60000000f00 */
[----:B------:R-:W-:Y:S02]  /*a2b0*/  FFMA.FTZ R140, R114, c[0x0][0x23c], -R138 ;  /* 0x00008f00728c7a23 */ /* 0x000fe4000001088a */
[----:B------:R-:W4:Y:S03]  /*a2c0*/  MUFU.EX2 R65, R65 ;  /* 0x0000004100417308 */ /* 0x000f260000000800 */
[--C-:B------:R-:W-:Y:S01]  /*a2d0*/  FFMA.FTZ R114, R92, c[0x0][0x23c], -R139.reuse ;  /* 0x00008f005c727a23 */ /* 0x100fe2000001088b */
[----:B------:R-:W-:Y:S01]  /*a2e0*/  MOV R194, R169 ;  /* 0x000000a900c27202 */ /* 0x000fe20000000f00 */
[----:B------:R-:W-:Y:S01]  /*a2f0*/  FMUL.FTZ R67, R132, R203 ;  /* 0x000000cb84437220 */ /* 0x000fe20000410000 */
[----:B------:R-:W-:Y:S01]  /*a300*/  MOV R169, R84 ;  /* 0x0000005400a97202 */ /* 0x000fe20000000f00 */
[----:B------:R-:W-:Y:S01]  /*a310*/  FFMA.FTZ R92, R90, c[0x0][0x23c], -R204 ;  /* 0x00008f005a5c7a23 */ /* 0x000fe200000108cc */
[----:B------:R-:W-:Y:S01]  /*a320*/  F2FP.PACK_AB R84, R238, R135 ;  /* 0x00000087ee54723e */ /* 0x000fe200000000ff */
[----:B------:R-:W-:Y:S01]  /*a330*/  FFMA.FTZ R141, R115, c[0x0][0x23c], -R138 ;  /* 0x00008f00738d7a23 */ /* 0x000fe2000001088a */
[----:B------:R3:W-:Y:S01]  /*a340*/  MUFU.EX2 R175, R68 ;  /* 0x0000004400af7308 */ /* 0x0007e20000000800 */
[----:B------:R-:W-:Y:S02]  /*a350*/  FFMA.FTZ R115, R93, c[0x0][0x23c], -R139 ;  /* 0x00008f005d737a23 */ /* 0x000fe4000001088b */
[----:B------:R-:W-:Y:S01]  /*a360*/  FFMA.FTZ R93, R91, c[0x0][0x23c], -R204 ;  /* 0x00008f005b5d7a23 */ /* 0x000fe200000108cc */
[----:B-1----:R-:W-:Y:S01]  /*a370*/  MOV R177, R64 ;  /* 0x0000004000b17202 */ /* 0x002fe20000000f00 */
[----:B------:R-:W-:Y:S02]  /*a380*/  FMUL.FTZ R64, R133, R200 ;  /* 0x000000c885407220 */ /* 0x000fe40000410000 */
[----:B------:R-:W-:Y:S01]  /*a390*/  FFMA.FTZ R138, R131, c[0x0][0x23c], -R138 ;  /* 0x00008f00838a7a23 */ /* 0x000fe2000001088a */
[----:B------:R-:W-:Y:S01]  /*a3a0*/  MOV R185, R177 ;  /* 0x000000b100b97202 */ /* 0x000fe20000000f00 */
[----:B------:R-:W-:Y:S01]  /*a3b0*/  FFMA.FTZ R204, R127, c[0x0][0x23c], -R204 ;  /* 0x00008f007fcc7a23 */ /* 0x000fe200000108cc */
[----:B------:R1:W-:Y:S01]  /*a3c0*/  MUFU.EX2 R191, R69 ;  /* 0x0000004500bf7308 */ /* 0x0003e20000000800 */
[----:B----4-:R-:W-:Y:S01]  /*a3d0*/  FFMA.FTZ R132, R132, R179, R215 ;  /* 0x000000b384847223 */ /* 0x010fe200000100d7 */
[----:B------:R-:W-:Y:S01]  /*a3e0*/  MOV R215, R187 ;  /* 0x000000bb00d77202 */ /* 0x000fe20000000f00 */
[----:B------:R-:W-:Y:S01]  /*a3f0*/  FFMA.FTZ R139, R125, c[0x0][0x23c], -R139 ;  /* 0x00008f007d8b7a23 */ /* 0x000fe2000001088b */
[----:B------:R-:W-:Y:S01]  /*a400*/  MOV R172, R65 ;  /* 0x0000004100ac7202 */ /* 0x000fe20000000f00 */
[----:B------:R-:W-:Y:S02]  /*a410*/  FMUL.FTZ R65, R133, R201 ;  /* 0x000000c985417220 */ /* 0x000fe40000410000 */
[----:B------:R-:W-:Y:S01]  /*a420*/  FADD.FTZ R132, R245, R132 ;  /* 0x00000084f5847221 */ /* 0x000fe20000010000 */
[----:B------:R-:W-:Y:S01]  /*a430*/  MOV R245, R170 ;  /* 0x000000aa00f57202 */ /* 0x000fe20000000f00 */
[----:B--2---:R-:W-:Y:S01]  /*a440*/  FFMA.FTZ R133, R133, R180, R216 ;  /* 0x000000b485857223 */ /* 0x004fe200000100d8 */
[----:B------:R2:W-:Y:S01]  /*a450*/  MUFU.EX2 R174, R70 ;  /* 0x0000004600ae7308 */ /* 0x0005e20000000800 */
[----:B------:R-:W-:Y:S01]  /*a460*/  FFMA.FTZ R2, R2, R89, R241 ;  /* 0x0000005902027223 */ /* 0x000fe200000100f1 */
[----:B------:R-:W-:Y:S04]  /*a470*/  HMMA.16816.F32 R64, R144, R150, R64 ;  /* 0x000000969040723c */ /* 0x000fe80000001840 */
[----:B---3--:R-:W-:Y:S01]  /*a480*/  F2FP.PACK_AB R68, R240, R3 ;  /* 0x00000003f044723e */ /* 0x008fe200000000ff */
[----:B------:R-:W-:Y:S01]  /*a490*/  FFMA.FTZ R0, R0, R88, R242 ;  /* 0x0000005800007223 */ /* 0x000fe200000100f2 */
[----:B------:R-:W-:Y:S01]  /*a4a0*/  MOV R195, R172 ;  /* 0x000000ac00c37202 */ /* 0x000fe20000000f00 */
[----:B------:R-:W-:Y:S01]  /*a4b0*/  LDSM.16.MT88.4 R88, [R222+0x9000] ;  /* 0x00900000de58783b */ /* 0x000fe20000004200 */
[----:B------:R3:W-:Y:S01]  /*a4c0*/  MUFU.EX2 R190, R71 ;  /* 0x0000004700be7308 */ /* 0x0007e20000000800 */
[----:B------:R-:W-:Y:S03]  /*a4d0*/  MOV R241, R186 ;  /* 0x000000ba00f17202 */ /* 0x000fe60000000f00 */
[----:B-1----:R-:W-:Y:S01]  /*a4e0*/  F2FP.PACK_AB R69, R239, R134 ;  /* 0x00000086ef45723e */ /* 0x002fe200000000ff */
[----:B------:R-:W-:Y:S01]  /*a4f0*/  FADD.FTZ R133, R244, R133 ;  /* 0x00000085f4857221 */ /* 0x000fe20000010000 */
[----:B------:R-:W-:Y:S01]  /*a500*/  MOV R242, R185 ;  /* 0x000000b900f27202 */ /* 0x000fe20000000f00 */
[----:B------:R-:W-:Y:S01]  /*a510*/  FADD.FTZ R0, R247, R0 ;  /* 0x00000000f7007221 */ /* 0x000fe20000010000 */
[----:B------:R-:W-:Y:S02]  /*a520*/  MOV R244, R171 ;  /* 0x000000ab00f47202 */ /* 0x000fe40000000f00 */
[----:B------:R-:W-:Y:S01]  /*a530*/  MUFU.EX2 R173, R72 ;  /* 0x0000004800ad7308 */ /* 0x000fe20000000800 */
[----:B------:R-:W-:Y:S01]  /*a540*/  FADD.FTZ R0, R246, R0 ;  /* 0x00000000f6007221 */ /* 0x000fe20000010000 */
[----:B------:R-:W-:Y:S02]  /*a550*/  MOV R216, R188 ;  /* 0x000000bc00d87202 */ /* 0x000fe40000000f00 */
[----:B--2---:R-:W-:Y:S01]  /*a560*/  F2FP.PACK_AB R70, R232, R236 ;  /* 0x000000ece846723e */ /* 0x004fe200000000ff */
[----:B------:R-:W-:Y:S04]  /*a570*/  FADD.FTZ R0, R168, R0 ;  /* 0x00000000a8007221 */ /* 0x000fe80000010000 */
[----:B------:R-:W-:Y:S01]  /*a580*/  FADD.FTZ R0, R136, R0 ;  /* 0x0000000088007221 */ /* 0x000fe20000010000 */
[----:B------:R-:W-:Y:S03]  /*a590*/  MUFU.EX2 R178, R73 ;  /* 0x0000004900b27308 */ /* 0x000fe60000000800 */
[----:B------:R-:W-:Y:S01]  /*a5a0*/  FADD.FTZ R0, R237, R0 ;  /* 0x00000000ed007221 */ /* 0x000fe20000010000 */
[----:B---3--:R-:W-:Y:S03]  /*a5b0*/  F2FP.PACK_AB R71, R231, R235 ;  /* 0x000000ebe747723e */ /* 0x008fe600000000ff */
[----:B------:R-:W-:Y:S03]  /*a5c0*/  FADD.FTZ R0, R233, R0 ;  /* 0x00000000e9007221 */ /* 0x000fe60000010000 */
[----:B------:R-:W-:Y:S01]  /*a5d0*/  MUFU.EX2 R172, R74 ;  /* 0x0000004a00ac7308 */ /* 0x000fe20000000800 */
[-C--:B------:R-:W-:Y:S05]  /*a5e0*/  HMMA.16816.F32 R4, R68, R80.reuse, R4 ;  /* 0x000000504404723c */ /* 0x080fea0000001804 */
[----:B------:R-:W-:Y:S03]  /*a5f0*/  FADD.FTZ R0, R229, R0 ;  /* 0x00000000e5007221 */ /* 0x000fe60000010000 */
[C---:B------:R-:W-:Y:S01]  /*a600*/  HMMA.16816.F32 R8, R84.reuse, R80, R8 ;  /* 0x000000505408723c */ /* 0x040fe20000001808 */
[----:B------:R1:W-:Y:S03]  /*a610*/  MUFU.EX2 R176, R75 ;  /* 0x0000004b00b07308 */ /* 0x0003e60000000800 */
[----:B------:R-:W-:Y:S04]  /*a620*/  FADD.FTZ R0, R152, R0 ;  /* 0x0000000098007221 */ /* 0x000fe80000010000 */
[-C--:B------:R-:W-:Y:S03]  /*a630*/  HMMA.16816.F32 R12, R84, R82.reuse, R12 ;  /* 0x00000052540c723c */ /* 0x080fe6000000180c */
[----:B------:R2:W-:Y:S01]  /*a640*/  MUFU.EX2 R177, R76 ;  /* 0x0000004c00b17308 */ /* 0x0005e20000000800 */
[----:B------:R-:W-:Y:S04]  /*a650*/  FADD.FTZ R0, R161, R0 ;  /* 0x00000000a1007221 */ /* 0x000fe80000010000 */
[C---:B------:R-:W-:Y:S01]  /*a660*/  HMMA.16816.F32 R16, R68.reuse, R82, R16 ;  /* 0x000000524410723c */ /* 0x040fe20000001810 */
[----:B------:R-:W3:Y:S03]  /*a670*/  LDSM.16.MT88.4 R80, [R221+0x8800] ;  /* 0x00880000dd50783b */ /* 0x000ee60000004200 */
[----:B------:R-:W-:Y:S01]  /*a680*/  FADD.FTZ R0, R157, R0 ;  /* 0x000000009d007221 */ /* 0x000fe20000010000 */
[----:B------:R4:W3:Y:S03]  /*a690*/  MUFU.EX2 R183, R77 ;  /* 0x0000004d00b77308 */ /* 0x0008e60000000800 */
[-C--:B------:R-:W-:Y:S01]  /*a6a0*/  HMMA.16816.F32 R20, R68, R96.reuse, R20 ;  /* 0x000000604414723c */ /* 0x080fe20000001814 */
[----:B-1----:R-:W-:Y:S03]  /*a6b0*/  LDSM.16.MT88.4 R72, [R220+0x9000] ;  /* 0x00900000dc48783b */ /* 0x002fe60000004200 */
[----:B------:R-:W-:Y:S03]  /*a6c0*/  FADD.FTZ R0, R158, R0 ;  /* 0x000000009e007221 */ /* 0x000fe60000010000 */
[----:B------:R-:W-:Y:S01]  /*a6d0*/  MUFU.EX2 R137, R137 ;  /* 0x0000008900897308 */ /* 0x000fe20000000800 */
[C---:B------:R-:W-:Y:S04]  /*a6e0*/  HMMA.16816.F32 R24, R84.reuse, R96, R24 ;  /* 0x000000605418723c */ /* 0x040fe80000001818 */
[----:B--2---:R-:W-:Y:S01]  /*a6f0*/  F2FP.PACK_AB R76, R155, R153 ;  /* 0x000000999b4c723e */ /* 0x004fe200000000ff */
[----:B------:R-:W-:Y:S03]  /*a700*/  FADD.FTZ R0, R164, R0 ;  /* 0x00000000a4007221 */ /* 0x000fe60000010000 */
[-C--:B------:R-:W-:Y:S01]  /*a710*/  HMMA.16816.F32 R28, R84, R98.reuse, R28 ;  /* 0x00000062541c723c */ /* 0x080fe2000000181c */
[----:B------:R-:W-:Y:S03]  /*a720*/  MUFU.EX2 R138, R138 ;  /* 0x0000008a008a7308 */ /* 0x000fe60000000800 */
[----:B------:R-:W-:Y:S01]  /*a730*/  FADD.FTZ R0, R244, R0 ;  /* 0x00000000f4007221 */ /* 0x000fe20000010000 */
[----:B----4-:R-:W-:Y:S03]  /*a740*/  F2FP.PACK_AB R77, R161, R152 ;  /* 0x00000098a14d723e */ /* 0x010fe600000000ff */
[C---:B------:R-:W-:Y:S01]  /*a750*/  HMMA.16816.F32 R32, R68.reuse, R98, R32 ;  /* 0x000000624420723c */ /* 0x040fe20000001820 */
[----:B------:R-:W1:Y:S02]  /*a760*/  LDSM.16.MT88.4 R96, [R222+0x8800] ;  /* 0x00880000de60783b */ /* 0x000e640000004200 */
[----:B------:R-:W-:Y:S01]  /*a770*/  MUFU.EX2 R139, R139 ;  /* 0x0000008b008b7308 */ /* 0x000fe20000000800 */
[----:B------:R-:W-:Y:S04]  /*a780*/  FADD.FTZ R0, R216, R0 ;  /* 0x00000000d8007221 */ /* 0x000fe80000010000 */
[----:B------:R-:W-:Y:S01]  /*a790*/  FADD.FTZ R0, R192, R0 ;  /* 0x00000000c0007221 */ /* 0x000fe20000010000 */
[-C--:B---3--:R-:W-:Y:S04]  /*a7a0*/  HMMA.16816.F32 R36, R68, R80.reuse, R36 ;  /* 0x000000504424723c */ /* 0x088fe80000001824 */
[----:B------:R-:W-:Y:S04]  /*a7b0*/  MUFU.EX2 R204, R204 ;  /* 0x000000cc00cc7308 */ /* 0x000fe80000000800 */
[C---:B------:R-:W-:Y:S06]  /*a7c0*/  HMMA.16816.F32 R40, R84.reuse, R80, R40 ;  /* 0x000000505428723c */ /* 0x040fec0000001828 */
[----:B------:R2:W-:Y:S02]  /*a7d0*/  MUFU.EX2 R181, R78 ;  /* 0x0000004e00b57308 */ /* 0x0005e40000000800 */
[-C--:B------:R-:W-:Y:S08]  /*a7e0*/  HMMA.16816.F32 R44, R84, R82.reuse, R44 ;  /* 0x00000052542c723c */ /* 0x080ff0000000182c */
[C---:B------:R-:W-:Y:S01]  /*a7f0*/  HMMA.16816.F32 R48, R68.reuse, R82, R48 ;  /* 0x000000524430723c */ /* 0x040fe20000001830 */
[----:B------:R-:W3:Y:S01]  /*a800*/  LDSM.16.MT88.4 R80, [R223+0x9000] ;  /* 0x00900000df50783b */ /* 0x000ee20000004200 */
[----:B------:R4:W-:Y:S06]  /*a810*/  MUFU.EX2 R182, R79 ;  /* 0x0000004f00b67308 */ /* 0x0009ec0000000800 */
[-C--:B-1----:R-:W-:Y:S04]  /*a820*/  HMMA.16816.F32 R52, R68, R96.reuse, R52 ;  /* 0x000000604434723c */ /* 0x082fe80000001834 */
[----:B------:R-:W-:Y:S01]  /*a830*/  MUFU.EX2 R188, R113 ;  /* 0x0000007100bc7308 */ /* 0x000fe20000000800 */
[----:B--2---:R-:W-:Y:S03]  /*a840*/  F2FP.PACK_AB R78, R159, R160 ;  /* 0x000000a09f4e723e */ /* 0x004fe600000000ff */
[C---:B------:R-:W-:Y:S06]  /*a850*/  HMMA.16816.F32 R56, R84.reuse, R96, R56 ;  /* 0x000000605438723c */ /* 0x040fec0000001838 */
[----:B------:R1:W-:Y:S01]  /*a860*/  MUFU.EX2 R113, R93 ;  /* 0x0000005d00717308 */ /* 0x0003e20000000800 */
[----:B------:R-:W-:Y:S01]  /*a870*/  FADD.FTZ R96, R243, R2 ;  /* 0x00000002f3607221 */ /* 0x000fe20000010000 */
[-C--:B------:R-:W-:Y:S01]  /*a880*/  HMMA.16816.F32 R60, R84, R98.reuse, R60 ;  /* 0x00000062543c723c */ /* 0x080fe2000000183c */
[----:B------:R-:W2:Y:S03]  /*a890*/  LDSM.16.MT88.4 R84, [R221+0x9000] ;  /* 0x00900000dd54783b */ /* 0x000ea60000004200 */
[----:B----4-:R-:W-:Y:S01]  /*a8a0*/  F2FP.PACK_AB R79, R158, R157 ;  /* 0x0000009d9e4f723e */ /* 0x010fe200000000ff */
[----:B------:R-:W-:Y:S03]  /*a8b0*/  FADD.FTZ R2, R251, R133 ;  /* 0x00000085fb027221 */ /* 0x000fe60000010000 */
[----:B------:R-:W-:Y:S01]  /*a8c0*/  HMMA.16816.F32 R64, R68, R98, R64 ;  /* 0x000000624440723c */ /* 0x000fe20000001840 */
[----:B------:R-:W-:Y:S03]  /*a8d0*/  MUFU.EX2 R131, R116 ;  /* 0x0000007400837308 */ /* 0x000fe60000000800 */
[----:B------:R-:W-:Y:S03]  /*a8e0*/  FADD.FTZ R2, R252, R2 ;  /* 0x00000002fc027221 */ /* 0x000fe60000010000 */
[----:B------:R-:W-:Y:S01]  /*a8f0*/  F2FP.PACK_AB R68, R227, R228 ;  /* 0x000000e4e344723e */ /* 0x000fe200000000ff */
[----:B------:R-:W-:Y:S01]  /*a900*/  FADD.FTZ R2, R3, R2 ;  /* 0x0000000203027221 */ /* 0x000fe20000010000 */
[----:B------:R-:W-:Y:S01]  /*a910*/  F2FP.PACK_AB R69, R226, R154 ;  /* 0x0000009ae245723e */ /* 0x000fe200000000ff */
[----:B------:R-:W4:Y:S01]  /*a920*/  LDL.LU R3, [R1+0xd0] ;  /* 0x0000d00001037983 */ /* 0x000f220000300800 */
[----:B------:R1:W-:Y:S01]  /*a930*/  MUFU.EX2 R116, R92 ;  /* 0x0000005c00747308 */ /* 0x0003e20000000800 */
[----:B------:R-:W-:Y:S01]  /*a940*/  F2FP.PACK_AB R70, R184, R225 ;  /* 0x000000e1b846723e */ /* 0x000fe200000000ff */
[----:B------:R-:W-:Y:S01]  /*a950*/  FADD.FTZ R2, R240, R2 ;  /* 0x00000002f0027221 */ /* 0x000fe20000010000 */
[----:B------:R-:W-:Y:S03]  /*a960*/  F2FP.PACK_AB R71, R167, R224 ;  /* 0x000000e0a747723e */ /* 0x000fe600000000ff */
[----:B------:R-:W-:Y:S04]  /*a970*/  FADD.FTZ R2, R236, R2 ;  /* 0x00000002ec027221 */ /* 0x000fe80000010000 */
[-C--:B------:R-:W-:Y:S01]  /*a980*/  HMMA.16816.F32 R4, R68, R72.reuse, R4 ;  /* 0x000000484404723c */ /* 0x080fe20000001804 */
[----:B------:R-:W-:Y:S02]  /*a990*/  MUFU.EX2 R205, R205 ;  /* 0x000000cd00cd7308 */ /* 0x000fe40000000800 */
[----:B------:R-:W-:Y:S04]  /*a9a0*/  FADD.FTZ R2, R232, R2 ;  /* 0x00000002e8027221 */ /* 0x000fe80000010000 */
[----:B------:R-:W-:Y:S01]  /*a9b0*/  FADD.FTZ R2, R228, R2 ;  /* 0x00000002e4027221 */ /* 0x000fe20000010000 */
[C---:B------:R-:W-:Y:S03]  /*a9c0*/  HMMA.16816.F32 R8, R76.reuse, R72, R8 ;  /* 0x000000484c08723c */ /* 0x040fe60000001808 */
[----:B------:R-:W1:Y:S05]  /*a9d0*/  MUFU.EX2 R206, R206 ;  /* 0x000000ce00ce7308 */ /* 0x000e6a0000000800 */
[-C--:B------:R-:W-:Y:S05]  /*a9e0*/  HMMA.16816.F32 R12, R76, R74.reuse, R12 ;  /* 0x0000004a4c0c723c */ /* 0x080fea000000180c */
[----:B------:R-:W-:Y:S03]  /*a9f0*/  MUFU.EX2 R179, R100 ;  /* 0x0000006400b37308 */ /* 0x000fe60000000800 */
[C---:B------:R-:W-:Y:S01]  /*aa00*/  HMMA.16816.F32 R16, R68.reuse, R74, R16 ;  /* 0x0000004a4410723c */ /* 0x040fe20000001810 */
[----:B------:R-:W1:Y:S06]  /*aa10*/  LDSM.16.MT88.4 R72, [R220+0x9800] ;  /* 0x00980000dc48783b */ /* 0x000e6c0000004200 */
[----:B------:R-:W1:Y:S01]  /*aa20*/  MUFU.EX2 R189, R101 ;  /* 0x0000006500bd7308 */ /* 0x000e620000000800 */
[-C--:B---3--:R-:W-:Y:S08]  /*aa30*/  HMMA.16816.F32 R20, R68, R80.reuse, R20 ;  /* 0x000000504414723c */ /* 0x088ff00000001814 */
[C---:B------:R-:W-:Y:S01]  /*aa40*/  HMMA.16816.F32 R24, R76.reuse, R80, R24 ;  /* 0x000000504c18723c */ /* 0x040fe20000001818 */
[----:B------:R-:W-:Y:S07]  /*aa50*/  MUFU.EX2 R207, R207 ;  /* 0x000000cf00cf7308 */ /* 0x000fee0000000800 */
[-C--:B------:R-:W-:Y:S03]  /*aa60*/  HMMA.16816.F32 R28, R76, R82.reuse, R28 ;  /* 0x000000524c1c723c */ /* 0x080fe6000000181c */
[----:B------:R-:W-:Y:S05]  /*aa70*/  MUFU.EX2 R208, R208 ;  /* 0x000000d000d07308 */ /* 0x000fea0000000800 */
[C---:B------:R-:W-:Y:S01]  /*aa80*/  HMMA.16816.F32 R32, R68.reuse, R82, R32 ;  /* 0x000000524420723c */ /* 0x040fe20000001820 */
[----:B------:R-:W3:Y:S04]  /*aa90*/  LDSM.16.MT88.4 R80, [R223+0x9800] ;  /* 0x00980000df50783b */ /* 0x000ee80000004200 */
[----:B------:R-:W-:Y:S03]  /*aaa0*/  MUFU.EX2 R180, R112 ;  /* 0x0000007000b47308 */ /* 0x000fe60000000800 */
[-C--:B--2---:R-:W-:Y:S07]  /*aab0*/  HMMA.16816.F32 R36, R68, R84.reuse, R36 ;  /* 0x000000544424723c */ /* 0x084fee0000001824 */
[----:B------:R-:W-:Y:S01]  /*aac0*/  MUFU.EX2 R209, R209 ;  /* 0x000000d100d17308 */ /* 0x000fe20000000800 */
[C---:B------:R-:W-:Y:S08]  /*aad0*/  HMMA.16816.F32 R40, R76.reuse, R84, R40 ;  /* 0x000000544c28723c */ /* 0x040ff00000001828 */
[-C--:B------:R-:W-:Y:S01]  /*aae0*/  HMMA.16816.F32 R44, R76, R86.reuse, R44 ;  /* 0x000000564c2c723c */ /* 0x080fe2000000182c */
[----:B------:R-:W-:Y:S07]  /*aaf0*/  MUFU.EX2 R210, R210 ;  /* 0x000000d200d27308 */ /* 0x000fee0000000800 */
[C---:B------:R-:W-:Y:S01]  /*ab00*/  HMMA.16816.F32 R48, R68.reuse, R86, R48 ;  /* 0x000000564430723c */ /* 0x040fe20000001830 */
[----:B------:R-:W2:Y:S02]  /*ab10*/  LDSM.16.MT88.4 R84, [R221+0x9800] ;  /* 0x00980000dd54783b */ /* 0x000ea40000004200 */
[----:B------:R-:W-:Y:S05]  /*ab20*/  MUFU.EX2 R127, R117 ;  /* 0x00000075007f7308 */ /* 0x000fea0000000800 */
[-C--:B------:R-:W-:Y:S05]  /*ab30*/  HMMA.16816.F32 R52, R68, R88.reuse, R52 ;  /* 0x000000584434723c */ /* 0x080fea0000001834 */
[----:B------:R-:W-:Y:S03]  /*ab40*/  MUFU.EX2 R125, R102 ;  /* 0x00000066007d7308 */ /* 0x000fe60000000800 */
[C---:B------:R-:W-:Y:S07]  /*ab50*/  HMMA.16816.F32 R56, R76.reuse, R88, R56 ;  /* 0x000000584c38723c */ /* 0x040fee0000001838 */
[----:B------:R-:W-:Y:S01]  /*ab60*/  MUFU.EX2 R117, R103 ;  /* 0x0000006700757308 */ /* 0x000fe20000000800 */
[-C--:B------:R-:W-:Y:S07]  /*ab70*/  HMMA.16816.F32 R60, R76, R90.reuse, R60 ;  /* 0x0000005a4c3c723c */ /* 0x080fee000000183c */
[----:B------:R-:W-:Y:S01]  /*ab80*/  FADD.FTZ R77, R249, R132 ;  /* 0x00000084f94d7221 */ /* 0x000fe20000010000 */
[----:B------:R-:W-:Y:S01]  /*ab90*/  HMMA.16816.F32 R64, R68, R90, R64 ;  /* 0x0000005a4440723c */ /* 0x000fe20000001840 */
[----:B------:R-:W2:Y:S01]  /*aba0*/  LDSM.16.MT88.4 R88, [R222+0x9800] ;  /* 0x00980000de58783b */ /* 0x000ea20000004200 */
[----:B------:R-:W-:Y:S02]  /*abb0*/  MUFU.EX2 R114, R114 ;  /* 0x0000007200727308 */ /* 0x000fe40000000800 */
[----:B------:R-:W-:Y:S01]  /*abc0*/  FADD.FTZ R76, R248, R96 ;  /* 0x00000060f84c7221 */ /* 0x000fe20000010000 */
[----:B------:R-:W-:Y:S01]  /*abd0*/  F2FP.PACK_AB R78, R193, R215 ;  /* 0x000000d7c14e723e */ /* 0x000fe200000000ff */
[----:B-1----:R-:W-:Y:S01]  /*abe0*/  FADD.FTZ R93, R169, R77 ;  /* 0x0000004da95d7221 */ /* 0x002fe20000010000 */
[----:B------:R-:W-:Y:S01]  /*abf0*/  F2FP.PACK_AB R68, R166, R163 ;  /* 0x000000a3a644723e */ /* 0x000fe200000000ff */
[----:B------:R-:W-:Y:S01]  /*ac00*/  FADD.FTZ R92, R250, R76 ;  /* 0x0000004cfa5c7221 */ /* 0x000fe20000010000 */
[----:B------:R-:W-:Y:S01]  /*ac10*/  F2FP.PACK_AB R69, R165, R162 ;  /* 0x000000a2a545723e */ /* 0x000fe200000000ff */
[----:B------:R-:W-:Y:S02]  /*ac20*/  LDSM.16.MT88.4 R168, [R223+0xb800] ;  /* 0x00b80000dfa8783b */ /* 0x000fe40000004200 */
[----:B------:R-:W-:Y:S01]  /*ac30*/  F2FP.PACK_AB R70, R195, R242 ;  /* 0x000000f2c346723e */ /* 0x000fe200000000ff */
[----:B------:R-:W-:Y:S01]  /*ac40*/  MUFU.EX2 R115, R115 ;  /* 0x0000007300737308 */ /* 0x000fe20000000800 */
[----:B------:R-:W-:Y:S02]  /*ac50*/  F2FP.PACK_AB R71, R194, R241 ;  /* 0x000000f1c247723e */ /* 0x000fe400000000ff */
[----:B------:R-:W-:Y:S02]  /*ac60*/  F2FP.PACK_AB R76, R245, R156 ;  /* 0x0000009cf54c723e */ /* 0x000fe400000000ff */
[----:B------:R-:W-:Y:S02]  /*ac70*/  F2FP.PACK_AB R77, R244, R164 ;  /* 0x000000a4f44d723e */ /* 0x000fe400000000ff */
[----:B------:R-:W-:Y:S01]  /*ac80*/  F2FP.PACK_AB R79, R192, R216 ;  /* 0x000000d8c04f723e */ /* 0x000fe200000000ff */
[-C--:B------:R-:W-:Y:S02]  /*ac90*/  HMMA.16816.F32 R4, R68, R72.reuse, R4 ;  /* 0x000000484404723c */ /* 0x080fe40000001804 */
[----:B------:R-:W-:Y:S06]  /*aca0*/  MUFU.EX2 R112, R94 ;  /* 0x0000005e00707308 */ /* 0x000fec0000000800 */
[C---:B------:R-:W-:Y:S04]  /*acb0*/  HMMA.16816.F32 R8, R76.reuse, R72, R8 ;  /* 0x000000484c08723c */ /* 0x040fe80000001808 */
[----:B------:R-:W-:Y:S04]  /*acc0*/  MUFU.EX2 R103, R95 ;  /* 0x0000005f00677308 */ /* 0x000fe80000000800 */
[-C--:B------:R-:W-:Y:S06]  /*acd0*/  HMMA.16816.F32 R12, R76, R74.reuse, R12 ;  /* 0x0000004a4c0c723c */ /* 0x080fec000000180c */
[----:B------:R-:W-:Y:S02]  /*ace0*/  MUFU.EX2 R211, R211 ;  /* 0x000000d300d37308 */ /* 0x000fe40000000800 */
[C---:B------:R-:W-:Y:S01]  /*acf0*/  HMMA.16816.F32 R16, R68.reuse, R74, R16 ;  /* 0x0000004a4410723c */ /* 0x040fe20000001810 */
[----:B------:R-:W1:Y:S07]  /*ad00*/  LDSM.16.MT88.4 R72, [R220+0xa000] ;  /* 0x00a00000dc48783b */ /* 0x000e6e0000004200 */
[-C--:B---3--:R-:W-:Y:S01]  /*ad10*/  HMMA.16816.F32 R20, R68, R80.reuse, R20 ;  /* 0x000000504414723c */ /* 0x088fe20000001814 */
[----:B------:R-:W-:Y:S07]  /*ad20*/  MUFU.EX2 R212, R212 ;  /* 0x000000d400d47308 */ /* 0x000fee0000000800 */
[C---:B------:R-:W-:Y:S03]  /*ad30*/  HMMA.16816.F32 R24, R76.reuse, R80, R24 ;  /* 0x000000504c18723c */ /* 0x040fe60000001818 */
[----:B------:R-:W-:Y:S05]  /*ad40*/  MUFU.EX2 R128, R128 ;  /* 0x0000008000807308 */ /* 0x000fea0000000800 */
[-C--:B------:R-:W-:Y:S05]  /*ad50*/  HMMA.16816.F32 R28, R76, R82.reuse, R28 ;  /* 0x000000524c1c723c */ /* 0x080fea000000181c */
[----:B------:R-:W-:Y:S03]  /*ad60*/  MUFU.EX2 R129, R129 ;  /* 0x0000008100817308 */ /* 0x000fe60000000800 */
[C---:B------:R-:W-:Y:S01]  /*ad70*/  HMMA.16816.F32 R32, R68.reuse, R82, R32 ;  /* 0x000000524420723c */ /* 0x040fe20000001820 */
[----:B------:R-:W3:Y:S06]  /*ad80*/  LDSM.16.MT88.4 R80, [R223+0xa000] ;  /* 0x00a00000df50783b */ /* 0x000eec0000004200 */
[----:B------:R-:W-:Y:S01]  /*ad90*/  MUFU.EX2 R213, R213 ;  /* 0x000000d500d57308 */ /* 0x000fe20000000800 */
[-C--:B--2---:R-:W-:Y:S08]  /*ada0*/  HMMA.16816.F32 R36, R68, R84.reuse, R36 ;  /* 0x000000544424723c */ /* 0x084ff00000001824 */
[C---:B------:R-:W-:Y:S01]  /*adb0*/  HMMA.16816.F32 R40, R76.reuse, R84, R40 ;  /* 0x000000544c28723c */ /* 0x040fe20000001828 */
[----:B------:R-:W-:Y:S07]  /*adc0*/  MUFU.EX2 R214, R214 ;  /* 0x000000d600d67308 */ /* 0x000fee0000000800 */
[-C--:B------:R-:W-:Y:S03]  /*add0*/  HMMA.16816.F32 R44, R76, R86.reuse, R44 ;  /* 0x000000564c2c723c */ /* 0x080fe6000000182c */
[----:B------:R-:W-:Y:S05]  /*ade0*/  MUFU.EX2 R102, R140 ;  /* 0x0000008c00667308 */ /* 0x000fea0000000800 */
[C---:B------:R-:W-:Y:S01]  /*adf0*/  HMMA.16816.F32 R48, R68.reuse, R86, R48 ;  /* 0x000000564430723c */ /* 0x040fe20000001830 */
[----:B------:R-:W2:Y:S04]  /*ae00*/  LDSM.16.MT88.4 R84, [R221+0xa000] ;  /* 0x00a00000dd54783b */ /* 0x000ea80000004200 */
[----:B------:R-:W-:Y:S03]  /*ae10*/  MUFU.EX2 R101, R141 ;  /* 0x0000008d00657308 */ /* 0x000fe60000000800 */
[-C--:B------:R-:W-:Y:S07]  /*ae20*/  HMMA.16816.F32 R52, R68, R88.reuse, R52 ;  /* 0x000000584434723c */ /* 0x080fee0000001834 */
[----:B------:R-:W-:Y:S01]  /*ae30*/  MUFU.EX2 R100, R217 ;  /* 0x000000d900647308 */ /* 0x000fe20000000800 */
[C---:B------:R-:W-:Y:S08]  /*ae40*/  HMMA.16816.F32 R56, R76.reuse, R88, R56 ;  /* 0x000000584c38723c */ /* 0x040ff00000001838 */
[-C--:B------:R-:W-:Y:S01]  /*ae50*/  HMMA.16816.F32 R60, R76, R90.reuse, R60 ;  /* 0x0000005a4c3c723c */ /* 0x080fe2000000183c */
[----:B------:R-:W1:Y:S06]  /*ae60*/  MUFU.EX2 R99, R218 ;  /* 0x000000da00637308 */ /* 0x000e6c0000000800 */
[----:B------:R-:W-:Y:S01]  /*ae70*/  FADD.FTZ R77, R134, R93 ;  /* 0x0000005d864d7221 */ /* 0x000fe20000010000 */
[----:B------:R-:W-:Y:S01]  /*ae80*/  HMMA.16816.F32 R64, R68, R90, R64 ;  /* 0x0000005a4440723c */ /* 0x000fe20000001840 */
[----:B------:R-:W2:Y:S02]  /*ae90*/  LDSM.16.MT88.4 R88, [R222+0xa000] ;  /* 0x00a00000de58783b */ /* 0x000ea40000004200 */
[----:B------:R-:W-:Y:S01]  /*aea0*/  MUFU.EX2 R118, R118 ;  /* 0x0000007600767308 */ /* 0x000fe20000000800 */
[----:B------:R-:W-:Y:S01]  /*aeb0*/  FADD.FTZ R76, R135, R92 ;  /* 0x0000005c874c7221 */ /* 0x000fe20000010000 */
[----:B------:R-:W-:Y:S01]  /*aec0*/  F2FP.PACK_AB R78, R183, R177 ;  /* 0x000000b1b74e723e */ /* 0x000fe200000000ff */
[----:B------:R-:W-:Y:S01]  /*aed0*/  FADD.FTZ R93, R239, R77 ;  /* 0x0000004def5d7221 */ /* 0x000fe20000010000 */
[----:B------:R-:W-:Y:S01]  /*aee0*/  F2FP.PACK_AB R68, R191, R175 ;  /* 0x000000afbf44723e */ /* 0x000fe200000000ff */
[----:B------:R-:W-:Y:S01]  /*aef0*/  FADD.FTZ R92, R238, R76 ;  /* 0x0000004cee5c7221 */ /* 0x000fe20000010000 */
[----:B------:R-:W-:Y:S01]  /*af00*/  F2FP.PACK_AB R69, R190, R174 ;  /* 0x000000aebe45723e */ /* 0x000fe200000000ff */
[----:B------:R-:W4:Y:S02]  /*af10*/  LDL.LU R134, [R1+0xcc] ;  /* 0x0000cc0001867983 */ /* 0x000f240000300800 */
[----:B------:R-:W-:Y:S01]  /*af20*/  F2FP.PACK_AB R70, R206, R205 ;  /* 0x000000cdce46723e */ /* 0x000fe200000000ff */
[----:B------:R-:W2:Y:S01]  /*af30*/  MUFU.EX2 R119, R119 ;  /* 0x0000007700777308 */ /* 0x000ea20000000800 */
[----:B------:R-:W-:Y:S01]  /*af40*/  F2FP.PACK_AB R71, R189, R179 ;  /* 0x000000b3bd47723e */ /* 0x000fe200000000ff */
[----:B------:R-:W4:Y:S01]  /*af50*/  LDL.LU R135, [R1+0xc8] ;  /* 0x0000c80001877983 */ /* 0x000f220000300800 */
[----:B------:R-:W-:Y:S02]  /*af60*/  F2FP.PACK_AB R76, R178, R173 ;  /* 0x000000adb24c723e */ /* 0x000fe400000000ff */
[----:B------:R-:W-:Y:S01]  /*af70*/  F2FP.PACK_AB R77, R176, R172 ;  /* 0x000000acb04d723e */ /* 0x000fe200000000ff */
[----:B------:R-:W4:Y:S01]  /*af80*/  LDL.LU R136, [R1+0xc4] ;  /* 0x0000c40001887983 */ /* 0x000f220000300800 */
[----:B------:R-:W-:Y:S01]  /*af90*/  F2FP.PACK_AB R79, R182, R181 ;  /* 0x000000b5b64f723e */ /* 0x000fe200000000ff */
[-C--:B-1----:R-:W-:Y:S02]  /*afa0*/  HMMA.16816.F32 R4, R68, R72.reuse, R4 ;  /* 0x000000484404723c */ /* 0x082fe40000001804 */
[----:B------:R-:W4:Y:S01]  /*afb0*/  LDL.LU R240, [R1+0xc0] ;  /* 0x0000c00001f07983 */ /* 0x000f220000300800 */
[----:B------:R-:W-:Y:S01]  /*afc0*/  F2FP.PACK_AB R200, R99, R100 ;  /* 0x0000006463c8723e */ /* 0x000fe200000000ff */
[----:B------:R-:W1:Y:S02]  /*afd0*/  MUFU.EX2 R98, R219 ;  /* 0x000000db00627308 */ /* 0x000e640000000800 */
[----:B------:R3:W5:Y:S02]  /*afe0*/  LDL.LU R239, [R1+0xbc] ;  /* 0x0000bc0001ef7983 */ /* 0x0007640000300800 */
[C---:B------:R-:W-:Y:S02]  /*aff0*/  HMMA.16816.F32 R8, R76.reuse, R72, R8 ;  /* 0x000000484c08723c */ /* 0x040fe40000001808 */
[----:B------:R4:W5:Y:S04]  /*b000*/  LDL.LU R238, [R1+0xb8] ;  /* 0x0000b80001ee7983 */ /* 0x0009680000300800 */
[----:B------:R4:W5:Y:S01]  /*b010*/  LDL.LU R237, [R1+0xb4] ;  /* 0x0000b40001ed7983 */ /* 0x0009620000300800 */
[----:B------:R-:W3:Y:S01]  /*b020*/  MUFU.EX2 R97, R130 ;  /* 0x0000008200617308 */ /* 0x000ee20000000800 */
[-C--:B------:R-:W-:Y:S02]  /*b030*/  HMMA.16816.F32 R12, R76, R74.reuse, R12 ;  /* 0x0000004a4c0c723c */ /* 0x080fe4000000180c */
[----:B------:R4:W5:Y:S02]  /*b040*/  LDL.LU R236, [R1+0xb0] ;  /* 0x0000b00001ec7983 */ /* 0x0009640000300800 */
[----:B--2---:R-:W-:Y:S04]  /*b050*/  F2FP.PACK_AB R201, R119, R118 ;  /* 0x0000007677c9723e */ /* 0x004fe800000000ff */
[C---:B------:R-:W-:Y:S01]  /*b060*/  HMMA.16816.F32 R16, R68.reuse, R74, R16 ;  /* 0x0000004a4410723c */ /* 0x040fe20000001810 */
[----:B------:R-:W2:Y:S01]  /*b070*/  LDSM.16.MT88.4 R72, [R220+0xa800] ;  /* 0x00a80000dc48783b */ /* 0x000ea20000004200 */
[----:B------:R-:W-:Y:S02]  /*b080*/  MUFU.EX2 R104, R104 ;  /* 0x0000006800687308 */ /* 0x000fe40000000800 */
[----:B-1----:R-:W-:Y:S04]  /*b090*/  F2FP.PACK_AB R202, R137, R98 ;  /* 0x0000006289ca723e */ /* 0x002fe800000000ff */
[-C--:B---3--:R-:W-:Y:S04]  /*b0a0*/  HMMA.16816.F32 R20, R68, R80.reuse, R20 ;  /* 0x000000504414723c */ /* 0x088fe80000001814 */
[----:B------:R-:W-:Y:S01]  /*b0b0*/  MUFU.EX2 R105, R105 ;  /* 0x0000006900697308 */ /* 0x000fe20000000800 */
[----:B------:R-:W-:Y:S03]  /*b0c0*/  F2FP.PACK_AB R203, R138, R97 ;  /* 0x000000618acb723e */ /* 0x000fe600000000ff */
[C---:B------:R-:W-:Y:S06]  /*b0d0*/  HMMA.16816.F32 R24, R76.reuse, R80, R24 ;  /* 0x000000504c18723c */ /* 0x040fec0000001818 */
[----:B------:R-:W-:Y:S02]  /*b0e0*/  MUFU.EX2 R106, R106 ;  /* 0x0000006a006a7308 */ /* 0x000fe40000000800 */
[-C--:B------:R-:W-:Y:S08]  /*b0f0*/  HMMA.16816.F32 R28, R76, R82.reuse, R28 ;  /* 0x000000524c1c723c */ /* 0x080ff0000000181c */
[C---:B------:R-:W-:Y:S01]  /*b100*/  HMMA.16816.F32 R32, R68.reuse, R82, R32 ;  /* 0x000000524420723c */ /* 0x040fe20000001820 */
[----:B------:R-:W1:Y:S01]  /*b110*/  LDSM.16.MT88.4 R80, [R223+0xa800] ;  /* 0x00a80000df50783b */ /* 0x000e620000004200 */
[----:B------:R-:W-:Y:S06]  /*b120*/  MUFU.EX2 R107, R107 ;  /* 0x0000006b006b7308 */ /* 0x000fec0000000800 */
[-C--:B------:R-:W-:Y:S04]  /*b130*/  HMMA.16816.F32 R36, R68, R84.reuse, R36 ;  /* 0x000000544424723c */ /* 0x080fe80000001824 */
[----:B------:R-:W-:Y:S04]  /*b140*/  MUFU.EX2 R108, R108 ;  /* 0x0000006c006c7308 */ /* 0x000fe80000000800 */
[C---:B------:R-:W-:Y:S06]  /*b150*/  HMMA.16816.F32 R40, R76.reuse, R84, R40 ;  /* 0x000000544c28723c */ /* 0x040fec0000001828 */
[----:B------:R-:W-:Y:S02]  /*b160*/  MUFU.EX2 R109, R109 ;  /* 0x0000006d006d7308 */ /* 0x000fe40000000800 */
[-C--:B------:R-:W-:Y:S08]  /*b170*/  HMMA.16816.F32 R44, R76, R86.reuse, R44 ;  /* 0x000000564c2c723c */ /* 0x080ff0000000182c */
[C---:B------:R-:W-:Y:S01]  /*b180*/  HMMA.16816.F32 R48, R68.reuse, R86, R48 ;  /* 0x000000564430723c */ /* 0x040fe20000001830 */
[----:B------:R-:W3:Y:S01]  /*b190*/  LDSM.16.MT88.4 R84, [R221+0xa800] ;  /* 0x00a80000dd54783b */ /* 0x000ee20000004200 */
[----:B------:R-:W-:Y:S06]  /*b1a0*/  MUFU.EX2 R110, R110 ;  /* 0x0000006e006e7308 */ /* 0x000fec0000000800 */
[-C--:B------:R-:W-:Y:S04]  /*b1b0*/  HMMA.16816.F32 R52, R68, R88.reuse, R52 ;  /* 0x000000584434723c */ /* 0x080fe80000001834 */
[----:B------:R-:W-:Y:S04]  /*b1c0*/  MUFU.EX2 R111, R111 ;  /* 0x0000006f006f7308 */ /* 0x000fe80000000800 */
[C---:B------:R-:W-:Y:S06]  /*b1d0*/  HMMA.16816.F32 R56, R76.reuse, R88, R56 ;  /* 0x000000584c38723c */ /* 0x040fec0000001838 */
[----:B------:R-:W-:Y:S02]  /*b1e0*/  MUFU.EX2 R96, R120 ;  /* 0x0000007800607308 */ /* 0x000fe40000000800 */
[-C--:B------:R-:W-:Y:S07]  /*b1f0*/  HMMA.16816.F32 R60, R76, R90.reuse, R60 ;  /* 0x0000005a4c3c723c */ /* 0x080fee000000183c */
[----:B------:R-:W-:Y:S01]  /*b200*/  FADD.FTZ R77, R235, R93 ;  /* 0x0000005deb4d7221 */ /* 0x000fe20000010000 */
[----:B------:R-:W-:Y:S01]  /*b210*/  HMMA.16816.F32 R64, R68, R90, R64 ;  /* 0x0000005a4440723c */ /* 0x000fe20000001840 */
[----:B------:R-:W1:Y:S01]  /*b220*/  LDSM.16.MT88.4 R88, [R222+0xa800] ;  /* 0x00a80000de58783b */ /* 0x000e620000004200 */
[----:B------:R-:W3:Y:S02]  /*b230*/  MUFU.EX2 R95, R121 ;  /* 0x00000079005f7308 */ /* 0x000ee40000000800 */
[----:B------:R-:W-:Y:S01]  /*b240*/  FADD.FTZ R76, R234, R92 ;  /* 0x0000005cea4c7221 */ /* 0x000fe20000010000 */
[----:B------:R-:W-:Y:S01]  /*b250*/  F2FP.PACK_AB R78, R115, R114 ;  /* 0x00000072734e723e */ /* 0x000fe200000000ff */
[----:B------:R-:W-:Y:S01]  /*b260*/  FADD.FTZ R93, R231, R77 ;  /* 0x0000004de75d7221 */ /* 0x000fe20000010000 */
[----:B------:R-:W-:Y:S01]  /*b270*/  F2FP.PACK_AB R68, R208, R207 ;  /* 0x000000cfd044723e */ /* 0x000fe200000000ff */
[----:B------:R-:W-:Y:S01]  /*b280*/  FADD.FTZ R92, R230, R76 ;  /* 0x0000004ce65c7221 */ /* 0x000fe20000010000 */
[----:B------:R-:W-:Y:S01]  /*b290*/  F2FP.PACK_AB R69, R188, R180 ;  /* 0x000000b4bc45723e */ /* 0x000fe200000000ff */
[----:B------:R1:W5:Y:S02]  /*b2a0*/  LDL.LU R235, [R1+0xac] ;  /* 0x0000ac0001eb7983 */ /* 0x0003640000300800 */
[----:B------:R-:W-:Y:S01]  /*b2b0*/  F2FP.PACK_AB R70, R210, R209 ;  /* 0x000000d1d246723e */ /* 0x000fe200000000ff */
[----:B------:R-:W-:Y:S01]  /*b2c0*/  MUFU.EX2 R94, R122 ;  /* 0x0000007a005e7308 */ /* 0x000fe20000000800 */
[----:B------:R-:W-:Y:S01]  /*b2d0*/  F2FP.PACK_AB R71, R127, R131 ;  /* 0x000000837f47723e */ /* 0x000fe200000000ff */
[----:B------:R1:W5:Y:S01]  /*b2e0*/  LDL.LU R234, [R1+0xa8] ;  /* 0x0000a80001ea7983 */ /* 0x0003620000300800 */
[----:B------:R-:W-:Y:S02]  /*b2f0*/  F2FP.PACK_AB R76, R117, R125 ;  /* 0x0000007d754c723e */ /* 0x000fe400000000ff */
[----:B------:R-:W-:Y:S01]  /*b300*/  F2FP.PACK_AB R77, R113, R116 ;  /* 0x00000074714d723e */ /* 0x000fe200000000ff */
[----:B------:R1:W5:Y:S01]  /*b310*/  LDL.LU R233, [R1+0xa4] ;  /* 0x0000a40001e97983 */ /* 0x0003620000300800 */
[----:B------:R-:W-:Y:S01]  /*b320*/  F2FP.PACK_AB R79, R103, R112 ;  /* 0x00000070674f723e */ /* 0x000fe200000000ff */
[-C--:B--2---:R-:W-:Y:S02]  /*b330*/  HMMA.16816.F32 R4, R68, R72.reuse, R4 ;  /* 0x000000484404723c */ /* 0x084fe40000001804 */
[----:B------:R2:W5:Y:S01]  /*b340*/  LDL.LU R232, [R1+0xa0] ;  /* 0x0000a00001e87983 */ /* 0x0005620000300800 */
[----:B---3--:R-:W-:Y:S03]  /*b350*/  F2FP.PACK_AB R196, R95, R96 ;  /* 0x000000605fc4723e */ /* 0x008fe600000000ff */
[----:B------:R2:W5:Y:S02]  /*b360*/  LDL.LU R231, [R1+0x9c] ;  /* 0x00009c0001e77983 */ /* 0x0005640000300800 */
[C---:B------:R-:W-:Y:S02]  /*b370*/  HMMA.16816.F32 R8, R76.reuse, R72, R8 ;  /* 0x000000484c08723c */ /* 0x040fe40000001808 */
[----:B------:R2:W5:Y:S04]  /*b380*/  LDL.LU R230, [R1+0x98] ;  /* 0x0000980001e67983 */ /* 0x0005680000300800 */
[----:B------:R2:W5:Y:S02]  /*b390*/  LDL.LU R229, [R1+0x94] ;  /* 0x0000940001e57983 */ /* 0x0005640000300800 */
[-C--:B------:R-:W-:Y:S02]  /*b3a0*/  HMMA.16816.F32 R12, R76, R74.reuse, R12 ;  /* 0x0000004a4c0c723c */ /* 0x080fe4000000180c */
[----:B------:R2:W5:Y:S06]  /*b3b0*/  LDL.LU R228, [R1+0x90] ;  /* 0x0000900001e47983 */ /* 0x00056c0000300800 */
[C---:B------:R-:W-:Y:S01]  /*b3c0*/  HMMA.16816.F32 R16, R68.reuse, R74, R16 ;  /* 0x0000004a4410723c */ /* 0x040fe20000001810 */
[----:B------:R-:W3:Y:S07]  /*b3d0*/  LDSM.16.MT88.4 R72, [R220+0xb000] ;  /* 0x00b00000dc48783b */ /* 0x000eee0000004200 */
[-C--:B-1----:R-:W-:Y:S08]  /*b3e0*/  HMMA.16816.F32 R20, R68, R80.reuse, R20 ;  /* 0x000000504414723c */ /* 0x082ff00000001814 */
[C---:B------:R-:W-:Y:S08]  /*b3f0*/  HMMA.16816.F32 R24, R76.reuse, R80, R24 ;  /* 0x000000504c18723c */ /* 0x040ff00000001818 */
[-C--:B------:R-:W-:Y:S08]  /*b400*/  HMMA.16816.F32 R28, R76, R82.reuse, R28 ;  /* 0x000000524c1c723c */ /* 0x080ff0000000181c */
[C---:B------:R-:W-:Y:S01]  /*b410*/  HMMA.16816.F32 R32, R68.reuse, R82, R32 ;  /* 0x000000524420723c */ /* 0x040fe20000001820 */
[----:B------:R-:W1:Y:S07]  /*b420*/  LDSM.16.MT88.4 R80, [R223+0xb000] ;  /* 0x00b00000df50783b */ /* 0x000e6e0000004200 */
[-C--:B------:R-:W-:Y:S08]  /*b430*/  HMMA.16816.F32 R36, R68, R84.reuse, R36 ;  /* 0x000000544424723c */ /* 0x080ff00000001824 */
[C---:B------:R-:W-:Y:S08]  /*b440*/  HMMA.16816.F32 R40, R76.reuse, R84, R40 ;  /* 0x000000544c28723c */ /* 0x040ff00000001828 */
[-C--:B------:R-:W-:Y:S08]  /*b450*/  HMMA.16816.F32 R44, R76, R86.reuse, R44 ;  /* 0x000000564c2c723c */ /* 0x080ff0000000182c */
[C---:B------:R-:W-:Y:S01]  /*b460*/  HMMA.16816.F32 R48, R68.reuse, R86, R48 ;  /* 0x000000564430723c */ /* 0x040fe20000001830 */
[----:B------:R-:W1:Y:S07]  /*b470*/  LDSM.16.MT88.4 R84, [R221+0xb000] ;  /* 0x00b00000dd54783b */ /* 0x000e6e0000004200 */
[-C--:B------:R-:W-:Y:S08]  /*b480*/  HMMA.16816.F32 R52, R68, R88.reuse, R52 ;  /* 0x000000584434723c */ /* 0x080ff00000001834 */
[C---:B------:R-:W-:Y:S08]  /*b490*/  HMMA.16816.F32 R56, R76.reuse, R88, R56 ;  /* 0x000000584c38723c */ /* 0x040ff00000001838 */
[-C--:B------:R-:W-:Y:S07]  /*b4a0*/  HMMA.16816.F32 R60, R76, R90.reuse, R60 ;  /* 0x0000005a4c3c723c */ /* 0x080fee000000183c */
[----:B------:R-:W-:Y:S01]  /*b4b0*/  FADD.FTZ R77, R154, R93 ;  /* 0x0000005d9a4d7221 */ /* 0x000fe20000010000 */
[----:B------:R-:W-:Y:S01]  /*b4c0*/  HMMA.16816.F32 R64, R68, R90, R64 ;  /* 0x0000005a4440723c */ /* 0x000fe20000001840 */
[----:B------:R-:W1:Y:S03]  /*b4d0*/  LDSM.16.MT88.4 R88, [R222+0xb000] ;  /* 0x00b00000de58783b */ /* 0x000e660000004200 */
        /* <DEDUP_REMOVED lines=8> */
[----:B------:R-:W-:Y:S01]  /*b560*/  FADD.FTZ R2, R155, R76 ;  /* 0x0000004c9b027221 */ /* 0x000fe20000010000 */
[----:B------:R-:W-:Y:S01]  /*b570*/  F2FP.PACK_AB R71, R101, R102 ;  /* 0x000000666547723e */ /* 0x000fe200000000ff */
[----:B------:R-:W2:Y:S01]  /*b580*/  LDSM.16.MT88.4 R152, [R220+0xb800] ;  /* 0x00b80000dc98783b */ /* 0x000ea20000004200 */
[----:B------:R-:W-:Y:S01]  /*b590*/  F2FP.PACK_AB R76, R105, R104 ;  /* 0x00000068694c723e */ /* 0x000fe200000000ff */
[----:B------:R-:W-:Y:S01]  /*b5a0*/  FADD.FTZ R2, R160, R2 ;  /* 0x00000002a0027221 */ /* 0x000fe20000010000 */
[----:B------:R-:W-:Y:S02]  /*b5b0*/  F2FP.PACK_AB R77, R107, R106 ;  /* 0x0000006a6b4d723e */ /* 0x000fe400000000ff */
[----:B------:R-:W-:Y:S01]  /*b5c0*/  F2FP.PACK_AB R79, R111, R110 ;  /* 0x0000006e6f4f723e */ /* 0x000fe200000000ff */
[-C--:B---3--:R-:W-:Y:S02]  /*b5d0*/  HMMA.16816.F32 R4, R68, R72.reuse, R4 ;  /* 0x000000484404723c */ /* 0x088fe40000001804 */
[----:B------:R3:W5:Y:S01]  /*b5e0*/  LDL.LU R226, [R1+0x88] ;  /* 0x0000880001e27983 */ /* 0x0007620000300800 */
[----:B------:R-:W-:Y:S04]  /*b5f0*/  FADD.FTZ R2, R159, R2 ;  /* 0x000000029f027221 */ /* 0x000fe80000010000 */
[----:B------:R-:W-:Y:S01]  /*b600*/  FADD.FTZ R2, R156, R2 ;  /* 0x000000029c027221 */ /* 0x000fe20000010000 */
[C---:B------:R-:W-:Y:S04]  /*b610*/  HMMA.16816.F32 R8, R76.reuse, R72, R8 ;  /* 0x000000484c08723c */ /* 0x040fe80000001808 */
[----:B------:R-:W-:Y:S03]  /*b620*/  FADD.FTZ R2, R245, R2 ;  /* 0x00000002f5027221 */ /* 0x000fe60000010000 */
[----:B------:R-:W-:Y:S01]  /*b630*/  FADD.FTZ R73, R225, R93 ;  /* 0x0000005de1497221 */ /* 0x000fe20000010000 */
[-C--:B------:R-:W-:Y:S01]  /*b640*/  HMMA.16816.F32 R12, R76, R74.reuse, R12 ;  /* 0x0000004a4c0c723c */ /* 0x080fe2000000180c */
[----:B------:R3:W5:Y:S03]  /*b650*/  LDL.LU R225, [R1+0x84] ;  /* 0x0000840001e17983 */ /* 0x0007660000300800 */
[----:B------:R-:W-:Y:S01]  /*b660*/  FADD.FTZ R72, R224, R92 ;  /* 0x0000005ce0487221 */ /* 0x000fe20000010000 */
[----:B----4-:R-:W-:Y:S01]  /*b670*/  IADD3 R240, R240, -0x1, RZ ;  /* 0xfffffffff0f07810 */ /* 0x010fe20007ffe0ff */
[----:B------:R3:W5:Y:S01]  /*b680*/  LDL.LU R224, [R1+0x80] ;  /* 0x0000800001e07983 */ /* 0x0007620000300800 */
[----:B------:R-:W-:Y:S01]  /*b690*/  FADD.FTZ R73, R184, R73 ;  /* 0x00000049b8497221 */ /* 0x000fe20000010000 */
[C---:B------:R-:W-:Y:S01]  /*b6a0*/  HMMA.16816.F32 R16, R68.reuse, R74, R16 ;  /* 0x0000004a4410723c */ /* 0x040fe20000001810 */
[----:B------:R-:W4:Y:S01]  /*b6b0*/  MUFU.EX2 R75, R124 ;  /* 0x0000007c004b7308 */ /* 0x000f220000000800 */
[----:B------:R-:W2:Y:S02]  /*b6c0*/  LDSM.16.MT88.4 R184, [R221+0xb800] ;  /* 0x00b80000ddb8783b */ /* 0x000ea40000004200 */
[----:B------:R-:W-:Y:S01]  /*b6d0*/  FADD.FTZ R72, R167, R72 ;  /* 0x00000048a7487221 */ /* 0x000fe20000010000 */
[----:B------:R-:W-:Y:S01]  /*b6e0*/  MOV R132, R136 ;  /* 0x0000008800847202 */ /* 0x000fe20000000f00 */
[----:B------:R-:W-:Y:S02]  /*b6f0*/  FADD.FTZ R73, R163, R73 ;  /* 0x00000049a3497221 */ /* 0x000fe40000010000 */
[-C--:B-1----:R-:W-:Y:S03]  /*b700*/  HMMA.16816.F32 R20, R68, R80.reuse, R20 ;  /* 0x000000504414723c */ /* 0x082fe60000001814 */
[----:B------:R-:W1:Y:S01]  /*b710*/  MUFU.EX2 R74, R126 ;  /* 0x0000007e004a7308 */ /* 0x000e620000000800 */
[----:B------:R-:W-:Y:S02]  /*b720*/  FADD.FTZ R72, R162, R72 ;  /* 0x00000048a2487221 */ /* 0x000fe40000010000 */
[----:B------:R-:W-:Y:S02]  /*b730*/  FADD.FTZ R2, R215, R2 ;  /* 0x00000002d7027221 */ /* 0x000fe40000010000 */
[C---:B------:R-:W-:Y:S04]  /*b740*/  HMMA.16816.F32 R24, R76.reuse, R80, R24 ;  /* 0x000000504c18723c */ /* 0x040fe80000001818 */
[----:B------:R-:W-:Y:S01]  /*b750*/  FADD.FTZ R2, R193, R2 ;  /* 0x00000002c1027221 */ /* 0x000fe20000010000 */
[----:B------:R-:W2:Y:S03]  /*b760*/  MUFU.EX2 R80, R123 ;  /* 0x0000007b00507308 */ /* 0x000ea60000000800 */
[-C--:B------:R-:W-:Y:S04]  /*b770*/  HMMA.16816.F32 R28, R76, R82.reuse, R28 ;  /* 0x000000524c1c723c */ /* 0x080fe8000000181c */
[----:B----4-:R-:W-:Y:S04]  /*b780*/  F2FP.PACK_AB R198, R139, R75 ;  /* 0x0000004b8bc6723e */ /* 0x010fe800000000ff */
[C---:B------:R-:W-:Y:S04]  /*b790*/  HMMA.16816.F32 R32, R68.reuse, R82, R32 ;  /* 0x000000524420723c */ /* 0x040fe80000001820 */
[----:B-1----:R-:W-:Y:S04]  /*b7a0*/  F2FP.PACK_AB R199, R204, R74 ;  /* 0x0000004accc7723e */ /* 0x002fe800000000ff */
[-C--:B------:R-:W-:Y:S04]  /*b7b0*/  HMMA.16816.F32 R36, R68, R84.reuse, R36 ;  /* 0x000000544424723c */ /* 0x080fe80000001824 */
[----:B--2---:R-:W-:Y:S04]  /*b7c0*/  F2FP.PACK_AB R197, R80, R94 ;  /* 0x0000005e50c5723e */ /* 0x004fe800000000ff */
[C---:B------:R-:W-:Y:S08]  /*b7d0*/  HMMA.16816.F32 R40, R76.reuse, R84, R40 ;  /* 0x000000544c28723c */ /* 0x040ff00000001828 */
[-C--:B------:R-:W-:Y:S08]  /*b7e0*/  HMMA.16816.F32 R44, R76, R86.reuse, R44 ;  /* 0x000000564c2c723c */ /* 0x080ff0000000182c */
[C---:B------:R-:W-:Y:S08]  /*b7f0*/  HMMA.16816.F32 R48, R68.reuse, R86, R48 ;  /* 0x000000564430723c */ /* 0x040ff00000001830 */
[-C--:B------:R-:W-:Y:S08]  /*b800*/  HMMA.16816.F32 R52, R68, R88.reuse, R52 ;  /* 0x000000584434723c */ /* 0x080ff00000001834 */
[C---:B------:R-:W-:Y:S08]  /*b810*/  HMMA.16816.F32 R56, R76.reuse, R88, R56 ;  /* 0x000000584c38723c */ /* 0x040ff00000001838 */
[-C--:B------:R-:W-:Y:S08]  /*b820*/  HMMA.16816.F32 R60, R76, R90.reuse, R60 ;  /* 0x0000005a4c3c723c */ /* 0x080ff0000000183c */
[----:B------:R-:W-:Y:S08]  /*b830*/  HMMA.16816.F32 R64, R68, R90, R64 ;  /* 0x0000005a4440723c */ /* 0x000ff00000001840 */
[-C--:B------:R-:W-:Y:S07]  /*b840*/  HMMA.16816.F32 R144, R200, R152.reuse, R4 ;  /* 0x00000098c890723c */ /* 0x080fee0000001804 */
[----:B------:R-:W-:Y:S01]  /*b850*/  FADD.FTZ R4, R166, R73 ;  /* 0x00000049a6047221 */ /* 0x000fe20000010000 */
[C---:B------:R-:W-:Y:S04]  /*b860*/  HMMA.16816.F32 R140, R196.reuse, R152, R8 ;  /* 0x00000098c48c723c */ /* 0x040fe80000001808 */
[----:B------:R-:W-:Y:S02]  /*b870*/  FADD.FTZ R5, R165, R72 ;  /* 0x00000048a5057221 */ /* 0x000fe40000010000 */
[----:B------:R-:W-:Y:S02]  /*b880*/  FADD.FTZ R4, R242, R4 ;  /* 0x00000004f2047221 */ /* 0x000fe40000010000 */
[----:B------:R-:W-:Y:S01]  /*b890*/  FADD.FTZ R8, R241, R5 ;  /* 0x00000005f1087221 */ /* 0x000fe20000010000 */
[-C--:B------:R-:W-:Y:S03]  /*b8a0*/  HMMA.16816.F32 R148, R196, R154.reuse, R12 ;  /* 0x0000009ac494723c */ /* 0x080fe6000000180c */
[----:B------:R-:W-:Y:S02]  /*b8b0*/  FADD.FTZ R8, R194, R8 ;  /* 0x00000008c2087221 */ /* 0x000fe40000010000 */
[----:B------:R-:W-:Y:S02]  /*b8c0*/  FADD.FTZ R10, R173, R2 ;  /* 0x00000002ad0a7221 */ /* 0x000fe40000010000 */
[----:B------:R-:W-:Y:S01]  /*b8d0*/  FADD.FTZ R12, R195, R4 ;  /* 0x00000004c30c7221 */ /* 0x000fe20000010000 */
[C---:B------:R-:W-:Y:S01]  /*b8e0*/  HMMA.16816.F32 R152, R200.reuse, R154, R16 ;  /* 0x0000009ac898723c */ /* 0x040fe20000001810 */
[----:B------:R-:W1:Y:S03]  /*b8f0*/  LDSM.16.MT88.4 R4, [R222+0xb800] ;  /* 0x00b80000de04783b */ /* 0x000e660000004200 */
[----:B------:R-:W-:Y:S02]  /*b900*/  FADD.FTZ R12, R175, R12 ;  /* 0x0000000caf0c7221 */ /* 0x000fe40000010000 */
[----:B------:R-:W-:Y:S02]  /*b910*/  FADD.FTZ R11, R174, R8 ;  /* 0x00000008ae0b7221 */ /* 0x000fe40000010000 */
[----:B------:R-:W-:Y:S01]  /*b920*/  FADD.FTZ R9, R172, R0 ;  /* 0x00000000ac097221 */ /* 0x000fe20000010000 */
[-C--:B------:R-:W-:Y:S03]  /*b930*/  HMMA.16816.F32 R156, R200, R168.reuse, R20 ;  /* 0x000000a8c89c723c */ /* 0x080fe60000001814 */
[----:B------:R-:W-:Y:S02]  /*b940*/  FADD.FTZ R2, R190, R11 ;  /* 0x0000000bbe027221 */ /* 0x000fe40000010000 */
[----:B------:R-:W-:Y:S02]  /*b950*/  FADD.FTZ R0, R178, R10 ;  /* 0x0000000ab2007221 */ /* 0x000fe40000010000 */
        /* <DEDUP_REMOVED lines=29> */
[-C--:B-1----:R-:W-:Y:S03]  /*bb30*/  HMMA.16816.F32 R188, R200, R4.reuse, R52 ;  /* 0x00000004c8bc723c */ /* 0x082fe60000001834 */
        /* <DEDUP_REMOVED lines=11> */
[----:B------:R-:W-:Y:S04]  /*bbf0*/  HMMA.16816.F32 R200, R200, R6, R64 ;  /* 0x00000006c8c8723c */ /* 0x000fe80000001840 */
[----:B------:R-:W-:Y:S02]  /*bc00*/  FADD.FTZ R2, R129, R2 ;  /* 0x0000000281027221 */ /* 0x000fe40000010000 */
[----:B------:R-:W-:Y:S02]  /*bc10*/  FADD.FTZ R4, R213, R10 ;  /* 0x0000000ad5047221 */ /* 0x000fe40000010000 */
[----:B------:R-:W-:Y:S04]  /*bc20*/  FADD.FTZ R8, R105, R0 ;  /* 0x0000000069087221 */ /* 0x000fe80000010000 */
[----:B------:R-:W-:Y:S02]  /*bc30*/  FADD.FTZ R0, R107, R9 ;  /* 0x000000096b007221 */ /* 0x000fe40000010000 */
        /* <DEDUP_REMOVED lines=15> */
[----:B------:R-:W-:Y:S01]  /*bd30*/  FADD.FTZ R6, R137, R6 ;  /* 0x0000000689067221 */ /* 0x000fe20000010000 */
[----:B------:R-:W-:Y:S01]  /*bd40*/  MOV R137, R135 ;  /* 0x0000008700897202 */ /* 0x000fe20000000f00 */
[----:B------:R-:W-:Y:S02]  /*bd50*/  FADD.FTZ R4, R80, R5 ;  /* 0x0000000550047221 */ /* 0x000fe40000010000 */
[----:B------:R-:W-:Y:S01]  /*bd60*/  FADD.FTZ R5, R97, R2 ;  /* 0x0000000261057221 */ /* 0x000fe20000010000 */
[----:B------:R3:W-:Y:S01]  /*bd70*/  STL [R1+0x8], R6 ;  /* 0x0000080601007387 */ /* 0x0007e20000100800 */
[----:B------:R-:W-:Y:S02]  /*bd80*/  FADD.FTZ R2, R75, R0 ;  /* 0x000000004b027221 */ /* 0x000fe40000010000 */
[----:B------:R-:W-:Y:S02]  /*bd90*/  FADD.FTZ R0, R74, R4 ;  /* 0x000000044a007221 */ /* 0x000fe40000010000 */
[----:B------:R-:W-:Y:S01]  /*bda0*/  FADD.FTZ R4, R138, R5 ;  /* 0x000000058a047221 */ /* 0x000fe20000010000 */
[----:B------:R-:W-:Y:S01]  /*bdb0*/  MOV R138, R134 ;  /* 0x00000086008a7202 */ /* 0x000fe20000000f00 */
[----:B------:R-:W-:Y:S01]  /*bdc0*/  FADD.FTZ R2, R139, R2 ;  /* 0x000000028b027221 */ /* 0x000fe20000010000 */
[----:B------:R-:W-:Y:S01]  /*bdd0*/  MOV R139, R3 ;  /* 0x00000003008b7202 */ /* 0x000fe20000000f00 */
[----:B------:R-:W-:Y:S01]  /*bde0*/  FADD.FTZ R0, R204, R0 ;  /* 0x00000000cc007221 */ /* 0x000fe20000010000 */
[----:B------:R3:W-:Y:S04]  /*bdf0*/  STL [R1+0x4], R4 ;  /* 0x0000040401007387 */ /* 0x0007e80000100800 */
[----:B------:R3:W-:Y:S04]  /*be00*/  STL [R1+0x14], R2 ;  /* 0x0000140201007387 */ /* 0x0007e80000100800 */
[----:B------:R3:W-:Y:S02]  /*be10*/  STL [R1+0x20], R0 ;  /* 0x0000200001007387 */ /* 0x0007e40000100800 */
[----:B---3-5:R-:W-:-:S05]  /*be20*/  @P0 BRA `(.L_x_3) ;  /* 0xffffb98000000947 */ /* 0x028fca000383ffff */
.L_x_2:
[----:B-1----:R-:W2:Y:S04]  /*be30*/  LDL.LU R9, [R1+0x8] ;  /* 0x0000080001097983 */ /* 0x002ea80000300800 */
[----:B------:R-:W3:Y:S04]  /*be40*/  LDL.LU R8, [R1+0x4] ;  /* 0x0000040001087983 */ /* 0x000ee80000300800 */
[----:B------:R-:W4:Y:S04]  /*be50*/  LDL.LU R7, [R1+0x14] ;  /* 0x0000140001077983 */ /* 0x000f280000300800 */
[----:B------:R-:W4:Y:S01]  /*be60*/  LDL.LU R6, [R1+0x20] ;  /* 0x0000200001067983 */ /* 0x000f220000300800 */
[----:B------:R-:W-:Y:S01]  /*be70*/  ULDC.U8 UR4, c[0x0][0x329] ;  /* 0x0000ca4000047ab9 */ /* 0x000fe20000000000 */
[----:B------:R-:W-:Y:S01]  /*be80*/  MOV R37, 0xfffffff0 ;  /* 0xfffffff000257802 */ /* 0x000fe20000000f00 */
[----:B------:R-:W-:Y:S01]  /*be90*/  ULDC.U8 UR5, c[0x0][0x328] ;  /* 0x0000ca0000057ab9 */ /* 0x000fe20000000000 */
[----:B------:R-:W1:Y:S01]  /*bea0*/  S2R R55, SR_TID.X ;  /* 0x0000000000377919 */ /* 0x000e620000002100 */
[----:B------:R-:W-:Y:S01]  /*beb0*/  ISETP.NE.AND P0, PT, RZ, UR4, PT ;  /* 0x00000004ff007c0c */ /* 0x000fe2000bf05270 */
[----:B------:R-:W-:Y:S01]  /*bec0*/  BSSY B0, `(.L_x_6) ;  /* 0x0000119000007945 */ /* 0x000fe20003800000 */
[----:B------:R-:W-:-:S02]  /*bed0*/  ISETP.NE.AND P3, PT, RZ, UR5, PT ;  /* 0x00000005ff007c0c */ /* 0x000fc4000bf65270 */
[----:B------:R-:W-:-:S09]  /*bee0*/  MOV R36, 0x20 ;  /* 0x0000002000247802 */ /* 0x000fd20000000f00 */
[----:B------:R-:W-:-:S05]  /*bef0*/  @P0 MOV R54, c[0x0][0x210] ;  /* 0x0000840000360a02 */ /* 0x000fca0000000f00 */
[----:B------:R-:W-:Y:S01]  /*bf00*/  @P0 IMAD R54, R54, c[0x0][0x214], RZ ;  /* 0x0000850036360a24 */ /* 0x000fe200078e02ff */
[----:B-1----:R-:W-:Y:S01]  /*bf10*/  SHF.R.S32.HI R41, RZ, 0x1f, R55 ;  /* 0x0000001fff297819 */ /* 0x002fe20000011437 */
[----:B--2---:R-:W1:Y:S04]  /*bf20*/  SHFL.BFLY PT, R5, R9, 0x2, 0x1f ;  /* 0x0c401f0009057f89 */ /* 0x004e6800000e0000 */
[----:B---3--:R-:W2:Y:S04]  /*bf30*/  SHFL.BFLY PT, R4, R8, 0x2, 0x1f ;  /* 0x0c401f0008047f89 */ /* 0x008ea800000e0000 */
[----:B----4-:R-:W3:Y:S04]  /*bf40*/  SHFL.BFLY PT, R2, R7, 0x2, 0x1f ;  /* 0x0c401f0007027f89 */ /* 0x010ee800000e0000 */
[----:B------:R-:W4:Y:S01]  /*bf50*/  SHFL.BFLY PT, R0, R6, 0x2, 0x1f ;  /* 0x0c401f0006007f89 */ /* 0x000f2200000e0000 */
[----:B-1----:R-:W-:-:S02]  /*bf60*/  FADD.FTZ R5, R5, R9 ;  /* 0x0000000905057221 */ /* 0x002fc40000010000 */
[----:B--2---:R-:W-:-:S03]  /*bf70*/  FADD.FTZ R4, R4, R8 ;  /* 0x0000000804047221 */ /* 0x004fc60000010000 */
[----:B------:R-:W1:Y:S01]  /*bf80*/  SHFL.BFLY PT, R38, R5, 0x1, 0x1f ;  /* 0x0c201f0005267f89 */ /* 0x000e6200000e0000 */
[----:B---3--:R-:W-:-:S03]  /*bf90*/  FADD.FTZ R2, R2, R7 ;  /* 0x0000000702027221 */ /* 0x008fc60000010000 */
[----:B------:R-:W2:Y:S01]  /*bfa0*/  SHFL.BFLY PT, R8, R4, 0x1, 0x1f ;  /* 0x0c201f0004087f89 */ /* 0x000ea200000e0000 */
[----:B----4-:R-:W-:-:S03]  /*bfb0*/  FADD.FTZ R0, R0, R6 ;  /* 0x0000000600007221 */ /* 0x010fc60000010000 */
[----:B------:R-:W3:Y:S04]  /*bfc0*/  SHFL.BFLY PT, R7, R2, 0x1, 0x1f ;  /* 0x0c201f0002077f89 */ /* 0x000ee800000e0000 */
[----:B------:R-:W4:Y:S01]  /*bfd0*/  SHFL.BFLY PT, R6, R0, 0x1, 0x1f ;  /* 0x0c201f0000067f89 */ /* 0x000f2200000e0000 */
[----:B-1----:R-:W-:Y:S01]  /*bfe0*/  FADD.FTZ R38, R5, R38 ;  /* 0x0000002605267221 */ /* 0x002fe20000010000 */
[CC--:B------:R-:W-:Y:S02]  /*bff0*/  LEA.HI R5, R41.reuse, R55.reuse, RZ, 0x2 ;  /* 0x0000003729057211 */ /* 0x0c0fe400078f10ff */
[----:B------:R-:W-:Y:S01]  /*c000*/  LEA.HI R41, R41, R55, RZ, 0x5 ;  /* 0x0000003729297211 */ /* 0x000fe200078f28ff */
[----:B--2---:R-:W-:Y:S01]  /*c010*/  FADD.FTZ R39, R4, R8 ;  /* 0x0000000804277221 */ /* 0x004fe20000010000 */
[----:B------:R-:W-:-:S02]  /*c020*/  SHF.R.S32.HI R4, RZ, 0x1f, R5 ;  /* 0x0000001fff047819 */ /* 0x000fc40000011405 */
[----:B------:R-:W-:Y:S01]  /*c030*/  FSETP.NE.FTZ.AND P6, PT, R38, RZ, PT ;  /* 0x000000ff2600720b */ /* 0x000fe20003fd5000 */
[----:B---3--:R-:W-:Y:S01]  /*c040*/  FADD.FTZ R52, R2, R7 ;  /* 0x0000000702347221 */ /* 0x008fe20000010000 */
[----:B------:R-:W-:Y:S02]  /*c050*/  SHF.R.S32.HI R2, RZ, 0x2, R5 ;  /* 0x00000002ff027819 */ /* 0x000fe40000011405 */
[----:B------:R-:W-:Y:S01]  /*c060*/  FSETP.NE.FTZ.AND P5, PT, R39, RZ, PT ;  /* 0x000000ff2700720b */ /* 0x000fe20003fb5000 */
[----:B----4-:R-:W-:Y:S01]  /*c070*/  FADD.FTZ R53, R0, R6 ;  /* 0x0000000600357221 */ /* 0x010fe20000010000 */
[----:B------:R-:W-:Y:S02]  /*c080*/  LEA.HI R4, R4, R2, RZ, 0x3 ;  /* 0x0000000204047211 */ /* 0x000fe400078f18ff */
[----:B------:R-:W-:Y:S02]  /*c090*/  FSETP.NE.FTZ.AND P4, PT, R52, RZ, PT ;  /* 0x000000ff3400720b */ /* 0x000fe40003f95000 */
[----:B------:R-:W-:Y:S01]  /*c0a0*/  LOP3.LUT R13, R4, 0xfffffff8, RZ, 0xc0, !PT ;  /* 0xfffffff8040d7812 */ /* 0x000fe200078ec0ff */
[----:B------:R-:W-:Y:S01]  /*c0b0*/  IMAD.MOV.U32 R4, RZ, RZ, 0x3f800000 ;  /* 0x3f800000ff047424 */ /* 0x000fe200078e00ff */
[----:B------:R-:W-:-:S02]  /*c0c0*/  MOV R0, 0x3f800000 ;  /* 0x3f80000000007802 */ /* 0x000fc40000000f00 */
[----:B------:R-:W-:Y:S02]  /*c0d0*/  IADD3 R13, R2, -R13, RZ ;  /* 0x8000000d020d7210 */ /* 0x000fe40007ffe0ff */
[----:B------:R-:W-:Y:S01]  /*c0e0*/  @!P0 MOV R6, c[0x0][0x214] ;  /* 0x0000850000068a02 */ /* 0x000fe20000000f00 */
[----:B------:R-:W1:Y:S01]  /*c0f0*/  @P5 MUFU.RCP R4, R39 ;  /* 0x0000002700045308 */ /* 0x000e620000001000 */
[----:B------:R-:W-:Y:S02]  /*c100*/  LOP3.LUT R2, R13, 0x1, RZ, 0xc0, !PT ;  /* 0x000000010d027812 */ /* 0x000fe400078ec0ff */
[----:B------:R-:W-:Y:S02]  /*c110*/  @!P0 SEL R54, R6, c[0x0][0x234], !P3 ;  /* 0x00008d0006368a07 */ /* 0x000fe40005800000 */
[----:B------:R-:W-:Y:S01]  /*c120*/  ISETP.NE.U32.AND P1, PT, R2, 0x1, PT ;  /* 0x000000010200780c */ /* 0x000fe20003f25070 */
[----:B------:R-:W-:Y:S01]  /*c130*/  IMAD.MOV.U32 R2, RZ, RZ, 0x3f800000 ;  /* 0x3f800000ff027424 */ /* 0x000fe200078e00ff */
[----:B------:R-:W-:Y:S01]  /*c140*/  LOP3.LUT R5, R5, 0x3ffffffc, RZ, 0xc0, !PT ;  /* 0x3ffffffc05057812 */ /* 0x000fe200078ec0ff */
[----:B------:R-:W2:Y:S01]  /*c150*/  @P6 MUFU.RCP R0, R38 ;  /* 0x0000002600006308 */ /* 0x000ea20000001000 */
[----:B------:R-:W-:-:S02]  /*c160*/  SEL R37, R37, 0x10, !P1 ;  /* 0x0000001025257807 */ /* 0x000fc40004800000 */
[----:B------:R-:W-:Y:S02]  /*c170*/  R2P PR, R13, 0x6 ;  /* 0x000000060d007804 */ /* 0x000fe40000000000 */
[----:B------:R-:W-:Y:S02]  /*c180*/  SHF.R.S32.HI R7, RZ, 0x5, R41 ;  /* 0x00000005ff077819 */ /* 0x000fe40000011429 */
[----:B------:R-:W-:Y:S01]  /*c190*/  IADD3 R5, -R5, R55, RZ ;  /* 0x0000003705057210 */ /* 0x000fe20007ffe1ff */
[----:B------:R-:W3:Y:S01]  /*c1a0*/  @P4 MUFU.RCP R2, R52 ;  /* 0x0000003400024308 */ /* 0x000ee20000001000 */
[----:B------:R-:W-:Y:S01]  /*c1b0*/  SEL R36, R36, 0xffffffe0, !P1 ;  /* 0xffffffe024247807 */ /* 0x000fe20004800000 */
[C---:B-1----:R-:W-:Y:S01]  /*c1c0*/  FMUL.FTZ R146, R4.reuse, R146 ;  /* 0x0000009204927220 */ /* 0x042fe20000410000 */
[----:B------:R-:W-:Y:S01]  /*c1d0*/  FSETP.NE.FTZ.AND P1, PT, R53, RZ, PT ;  /* 0x000000ff3500720b */ /* 0x000fe20003f35000 */
[C---:B------:R-:W-:Y:S01]  /*c1e0*/  FMUL.FTZ R154, R4.reuse, R154 ;  /* 0x0000009a049a7220 */ /* 0x040fe20000410000 */
[----:B------:R-:W-:Y:S01]  /*c1f0*/  LEA R40, R7, R5, 0x9 ;  /* 0x0000000507287211 */ /* 0x000fe200078e48ff */
[----:B------:R-:W-:Y:S01]  /*c200*/  FMUL.FTZ R5, R4, R147 ;  /* 0x0000009304057220 */ /* 0x000fe20000410000 */
[----:B------:R-:W-:Y:S01]  /*c210*/  ISETP.NE.OR P3, PT, RZ, UR4, !P3 ;  /* 0x00000004ff007c0c */ /* 0x000fe2000df65670 */
[----:B--2---:R-:W-:-:S02]  /*c220*/  FMUL.FTZ R144, R0, R144 ;  /* 0x0000009000907220 */ /* 0x004fc40000410000 */
[C---:B------:R-:W-:Y:S01]  /*c230*/  FMUL.FTZ R6, R0.reuse, R145 ;  /* 0x0000009100067220 */ /* 0x040fe20000410000 */
[----:B------:R-:W-:Y:S01]  /*c240*/  F2FP.PACK_AB R5, R5, R146 ;  /* 0x000000920505723e */ /* 0x000fe200000000ff */
[C---:B------:R-:W-:Y:S02]  /*c250*/  FMUL.FTZ R152, R0.reuse, R152 ;  /* 0x0000009800987220 */ /* 0x040fe40000410000 */
[----:B------:R-:W-:Y:S01]  /*c260*/  FMUL.FTZ R153, R0, R153 ;  /* 0x0000009900997220 */ /* 0x000fe20000410000 */
[----:B------:R-:W-:Y:S01]  /*c270*/  F2FP.PACK_AB R6, R6, R144 ;  /* 0x000000900606723e */ /* 0x000fe200000000ff */
[C---:B------:R-:W-:Y:S02]  /*c280*/  FMUL.FTZ R156, R0.reuse, R156 ;  /* 0x0000009c009c7220 */ /* 0x040fe40000410000 */
[C---:B------:R-:W-:Y:S02]  /*c290*/  FMUL.FTZ R11, R0.reuse, R157 ;  /* 0x0000009d000b7220 */ /* 0x040fe40000410000 */
[----:B------:R-:W-:-:S02]  /*c2a0*/  FMUL.FTZ R168, R0, R168 ;  /* 0x000000a800a87220 */ /* 0x000fc40000410000 */
[C---:B------:R-:W-:Y:S01]  /*c2b0*/  FMUL.FTZ R9, R0.reuse, R169 ;  /* 0x000000a900097220 */ /* 0x040fe20000410000 */
[----:B------:R-:W-:Y:S01]  /*c2c0*/  F2FP.PACK_AB R11, R11, R156 ;  /* 0x0000009c0b0b723e */ /* 0x000fe200000000ff */
[C---:B------:R-:W-:Y:S02]  /*c2d0*/  FMUL.FTZ R172, R0.reuse, R172 ;  /* 0x000000ac00ac7220 */ /* 0x040fe40000410000 */
[C---:B------:R-:W-:Y:S01]  /*c2e0*/  FMUL.FTZ R31, R0.reuse, R173 ;  /* 0x000000ad001f7220 */ /* 0x040fe20000410000 */
[----:B------:R-:W-:Y:S01]  /*c2f0*/  F2FP.PACK_AB R9, R9, R168 ;  /* 0x000000a80909723e */ /* 0x000fe200000000ff */
[C---:B------:R-:W-:Y:S02]  /*c300*/  FMUL.FTZ R184, R0.reuse, R184 ;  /* 0x000000b800b87220 */ /* 0x040fe40000410000 */
[C---:B------:R-:W-:Y:S01]  /*c310*/  FMUL.FTZ R25, R0.reuse, R185 ;  /* 0x000000b900197220 */ /* 0x040fe20000410000 */
[----:B------:R-:W-:Y:S01]  /*c320*/  F2FP.PACK_AB R31, R31, R172 ;  /* 0x000000ac1f1f723e */ /* 0x000fe200000000ff */
[----:B------:R-:W-:-:S02]  /*c330*/  FMUL.FTZ R188, R0, R188 ;  /* 0x000000bc00bc7220 */ /* 0x000fc40000410000 */
[C---:B------:R-:W-:Y:S01]  /*c340*/  FMUL.FTZ R24, R0.reuse, R189 ;  /* 0x000000bd00187220 */ /* 0x040fe20000410000 */
[----:B------:R-:W-:Y:S01]  /*c350*/  F2FP.PACK_AB R25, R25, R184 ;  /* 0x000000b81919723e */ /* 0x000fe200000000ff */
[C---:B------:R-:W-:Y:S02]  /*c360*/  FMUL.FTZ R200, R0.reuse, R200 ;  /* 0x000000c800c87220 */ /* 0x040fe40000410000 */
[----:B------:R-:W-:Y:S01]  /*c370*/  FMUL.FTZ R14, R0, R201 ;  /* 0x000000c9000e7220 */ /* 0x000fe20000410000 */
[----:B------:R-:W-:Y:S01]  /*c380*/  MOV R0, 0x3f800000 ;  /* 0x3f80000000007802 */ /* 0x000fe20000000f00 */
[----:B---3--:R-:W-:Y:S01]  /*c390*/  FMUL.FTZ R140, R2, R140 ;  /* 0x0000008c028c7220 */ /* 0x008fe20000410000 */
[----:B------:R-:W-:Y:S01]  /*c3a0*/  F2FP.PACK_AB R24, R24, R188 ;  /* 0x000000bc1818723e */ /* 0x000fe200000000ff */
[----:B------:R-:W-:Y:S01]  /*c3b0*/  FMUL.FTZ R35, R2, R141 ;  /* 0x0000008d02237220 */ /* 0x000fe20000410000 */
[----:B------:R-:W-:Y:S01]  /*c3c0*/  F2FP.PACK_AB R14, R14, R200 ;  /* 0x000000c80e0e723e */ /* 0x000fe200000000ff */
[C---:B------:R-:W-:Y:S01]  /*c3d0*/  FMUL.FTZ R148, R2.reuse, R148 ;  /* 0x0000009402947220 */ /* 0x040fe20000410000 */
[----:B------:R-:W1:Y:S01]  /*c3e0*/  @P1 MUFU.RCP R0, R53 ;  /* 0x0000003500001308 */ /* 0x000e620000001000 */
[C---:B------:R-:W-:Y:S01]  /*c3f0*/  FMUL.FTZ R34, R2.reuse, R149 ;  /* 0x0000009502227220 */ /* 0x040fe20000410000 */
[----:B------:R-:W-:Y:S01]  /*c400*/  F2FP.PACK_AB R35, R35, R140 ;  /* 0x0000008c2323723e */ /* 0x000fe200000000ff */
[----:B------:R-:W-:-:S02]  /*c410*/  FMUL.FTZ R160, R2, R160 ;  /* 0x000000a002a07220 */ /* 0x000fc40000410000 */
[----:B------:R-:W-:Y:S01]  /*c420*/  FMUL.FTZ R19, R2, R161 ;  /* 0x000000a102137220 */ /* 0x000fe20000410000 */
        /* <DEDUP_REMOVED lines=8> */
[----:B------:R-:W-:Y:S01]  /*c4b0*/  FMUL.FTZ R28, R2, R181 ;  /* 0x000000b5021c7220 */ /* 0x000fe20000410000 */
[----:B------:R-:W-:Y:S01]  /*c4c0*/  F2FP.PACK_AB R26, R26, R176 ;  /* 0x000000b01a1a723e */ /* 0x000fe200000000ff */
[C---:B------:R-:W-:Y:S02]  /*c4d0*/  FMUL.FTZ R192, R2.reuse, R192 ;  /* 0x000000c002c07220 */ /* 0x040fe40000410000 */
[----:B------:R-:W-:Y:S01]  /*c4e0*/  FMUL.FTZ R22, R2, R193 ;  /* 0x000000c102167220 */ /* 0x000fe20000410000 */
[----:B------:R-:W-:Y:S01]  /*c4f0*/  F2FP.PACK_AB R28, R28, R180 ;  /* 0x000000b41c1c723e */ /* 0x000fe200000000ff */
[C---:B------:R-:W-:Y:S02]  /*c500*/  FMUL.FTZ R196, R2.reuse, R196 ;  /* 0x000000c402c47220 */ /* 0x040fe40000410000 */
[----:B------:R-:W-:Y:S01]  /*c510*/  FMUL.FTZ R21, R2, R197 ;  /* 0x000000c502157220 */ /* 0x000fe20000410000 */
[----:B------:R-:W-:Y:S01]  /*c520*/  SHF.L.U32 R2, R13, 0x6, RZ ;  /* 0x000000060d027819 */ /* 0x000fe200000006ff */
[----:B------:R-:W-:Y:S01]  /*c530*/  FMUL.FTZ R7, R4, R155 ;  /* 0x0000009b04077220 */ /* 0x000fe20000410000 */
[----:B------:R-:W-:Y:S01]  /*c540*/  F2FP.PACK_AB R22, R22, R192 ;  /* 0x000000c01616723e */ /* 0x000fe200000000ff */
[----:B------:R-:W-:Y:S01]  /*c550*/  FMUL.FTZ R158, R4, R158 ;  /* 0x0000009e049e7220 */ /* 0x000fe20000410000 */
[----:B------:R-:W-:Y:S01]  /*c560*/  LOP3.LUT R2, R2, 0x1c0, RZ, 0xc0, !PT ;  /* 0x000001c002027812 */ /* 0x000fe200078ec0ff */
[C---:B------:R-:W-:Y:S01]  /*c570*/  FMUL.FTZ R10, R4.reuse, R159 ;  /* 0x0000009f040a7220 */ /* 0x040fe20000410000 */
[----:B------:R-:W-:Y:S01]  /*c580*/  F2FP.PACK_AB R7, R7, R154 ;  /* 0x0000009a0707723e */ /* 0x000fe200000000ff */
[----:B------:R-:W-:Y:S01]  /*c590*/  FMUL.FTZ R170, R4, R170 ;  /* 0x000000aa04aa7220 */ /* 0x000fe20000410000 */
[----:B------:R-:W-:Y:S01]  /*c5a0*/  LEA.HI R2, R2, R2, RZ, 0x1d ;  /* 0x0000000202027211 */ /* 0x000fe200078fe8ff */
[----:B------:R-:W-:Y:S01]  /*c5b0*/  FMUL.FTZ R17, R4, R171 ;  /* 0x000000ab04117220 */ /* 0x000fe20000410000 */
[----:B------:R-:W-:Y:S01]  /*c5c0*/  F2FP.PACK_AB R10, R10, R158 ;  /* 0x0000009e0a0a723e */ /* 0x000fe200000000ff */
[----:B------:R-:W-:Y:S01]  /*c5d0*/  FMUL.FTZ R174, R4, R174 ;  /* 0x000000ae04ae7220 */ /* 0x000fe20000410000 */
[----:B------:R-:W-:Y:S01]  /*c5e0*/  F2FP.PACK_AB R21, R21, R196 ;  /* 0x000000c41515723e */ /* 0x000fe200000000ff */
[----:B------:R-:W-:Y:S01]  /*c5f0*/  IMAD.U32 R2, R40, 0x2, R2 ;  /* 0x0000000228027824 */ /* 0x000fe200078e0002 */
[----:B------:R-:W-:Y:S01]  /*c600*/  F2FP.PACK_AB R17, R17, R170 ;  /* 0x000000aa1111723e */ /* 0x000fe200000000ff */
[----:B------:R-:W-:-:S02]  /*c610*/  FMUL.FTZ R30, R4, R175 ;  /* 0x000000af041e7220 */ /* 0x000fc40000410000 */
[----:B------:R-:W-:Y:S01]  /*c620*/  FMUL.FTZ R186, R4, R186 ;  /* 0x000000ba04ba7220 */ /* 0x000fe20000410000 */
[----:B------:R-:W-:Y:S01]  /*c630*/  SHF.L.U32 R2, R2, 0x1, RZ ;  /* 0x0000000102027819 */ /* 0x000fe200000006ff */
[----:B------:R-:W-:Y:S01]  /*c640*/  FMUL.FTZ R16, R4, R187 ;  /* 0x000000bb04107220 */ /* 0x000fe20000410000 */
[----:B------:R-:W-:Y:S01]  /*c650*/  F2FP.PACK_AB R30, R30, R174 ;  /* 0x000000ae1e1e723e */ /* 0x000fe200000000ff */
[C---:B------:R-:W-:Y:S02]  /*c660*/  FMUL.FTZ R190, R4.reuse, R190 ;  /* 0x000000be04be7220 */ /* 0x040fe40000410000 */
[C---:B------:R-:W-:Y:S01]  /*c670*/  FMUL.FTZ R23, R4.reuse, R191 ;  /* 0x000000bf04177220 */ /* 0x040fe20000410000 */
[----:B------:R2:W-:Y:S01]  /*c680*/  STS [R2], R6 ;  /* 0x0000000602007388 */ /* 0x0005e20000000800 */
[----:B------:R-:W-:Y:S01]  /*c690*/  FMUL.FTZ R202, R4, R202 ;  /* 0x000000ca04ca7220 */ /* 0x000fe20000410000 */
[----:B------:R-:W-:Y:S01]  /*c6a0*/  F2FP.PACK_AB R16, R16, R186 ;  /* 0x000000ba1010723e */ /* 0x000fe200000000ff */
[----:B------:R-:W-:Y:S01]  /*c6b0*/  FMUL.FTZ R4, R4, R203 ;  /* 0x000000cb04047220 */ /* 0x000fe20000410000 */
[----:B------:R3:W-:Y:S01]  /*c6c0*/  STS [R2+0x400], R5 ;  /* 0x0004000502007388 */ /* 0x0007e20000000800 */
[C---:B-1----:R-:W-:Y:S01]  /*c6d0*/  FMUL.FTZ R143, R0.reuse, R143 ;  /* 0x0000008f008f7220 */ /* 0x042fe20000410000 */
[----:B------:R-:W-:Y:S01]  /*c6e0*/  F2FP.PACK_AB R23, R23, R190 ;  /* 0x000000be1717723e */ /* 0x000fe200000000ff */
[----:B------:R-:W-:Y:S01]  /*c6f0*/  FMUL.FTZ R8, R0, R142 ;  /* 0x0000008e00087220 */ /* 0x000fe20000410000 */
[----:B------:R-:W-:Y:S01]  /*c700*/  F2FP.PACK_AB R13, R4, R202 ;  /* 0x000000ca040d723e */ /* 0x000fe200000000ff */
[----:B------:R-:W-:Y:S01]  /*c710*/  FMUL.FTZ R151, R0, R151 ;  /* 0x0000009700977220 */ /* 0x000fe20000410000 */
[----:B------:R-:W-:Y:S01]  /*c720*/  IADD3 R4, R2, R37, RZ ;  /* 0x0000002502047210 */ /* 0x000fe20007ffe0ff */
[C---:B------:R-:W-:Y:S01]  /*c730*/  FMUL.FTZ R12, R0.reuse, R150 ;  /* 0x00000096000c7220 */ /* 0x040fe20000410000 */
[----:B------:R-:W-:Y:S01]  /*c740*/  F2FP.PACK_AB R8, R143, R8 ;  /* 0x000000088f08723e */ /* 0x000fe200000000ff */
[----:B------:R-:W-:-:S02]  /*c750*/  FMUL.FTZ R163, R0, R163 ;  /* 0x000000a300a37220 */ /* 0x000fc40000410000 */
[C---:B------:R-:W-:Y:S01]  /*c760*/  FMUL.FTZ R18, R0.reuse, R162 ;  /* 0x000000a200127220 */ /* 0x040fe20000410000 */
[----:B------:R-:W-:Y:S01]  /*c770*/  F2FP.PACK_AB R12, R151, R12 ;  /* 0x0000000c970c723e */ /* 0x000fe200000000ff */
[C---:B------:R-:W-:Y:S01]  /*c780*/  FMUL.FTZ R167, R0.reuse, R167 ;  /* 0x000000a700a77220 */ /* 0x040fe20000410000 */
[----:B------:R-:W-:Y:S01]  /*c790*/  STS [R4+0x400], R7 ;  /* 0x0004000704007388 */ /* 0x000fe20000000800 */
[C---:B------:R-:W-:Y:S01]  /*c7a0*/  FMUL.FTZ R32, R0.reuse, R166 ;  /* 0x000000a600207220 */ /* 0x040fe20000410000 */
[----:B------:R-:W-:Y:S01]  /*c7b0*/  F2FP.PACK_AB R18, R163, R18 ;  /* 0x00000012a312723e */ /* 0x000fe200000000ff */
[C---:B------:R-:W-:Y:S02]  /*c7c0*/  FMUL.FTZ R179, R0.reuse, R179 ;  /* 0x000000b300b37220 */ /* 0x040fe40000410000 */
[C---:B------:R-:W-:Y:S01]  /*c7d0*/  FMUL.FTZ R29, R0.reuse, R178 ;  /* 0x000000b2001d7220 */ /* 0x040fe20000410000 */
[----:B------:R-:W-:Y:S01]  /*c7e0*/  F2FP.PACK_AB R32, R167, R32 ;  /* 0x00000020a720723e */ /* 0x000fe200000000ff */
[----:B------:R-:W-:Y:S01]  /*c7f0*/  FMUL.FTZ R183, R0, R183 ;  /* 0x000000b700b77220 */ /* 0x000fe20000410000 */
[----:B--2---:R-:W-:Y:S01]  /*c800*/  IADD3 R6, R2, R36, RZ ;  /* 0x0000002402067210 */ /* 0x004fe20007ffe0ff */
[C---:B------:R-:W-:Y:S01]  /*c810*/  FMUL.FTZ R27, R0.reuse, R182 ;  /* 0x000000b6001b7220 */ /* 0x040fe20000410000 */
[----:B------:R-:W-:Y:S01]  /*c820*/  F2FP.PACK_AB R29, R179, R29 ;  /* 0x0000001db31d723e */ /* 0x000fe200000000ff */
[----:B------:R-:W-:-:S02]  /*c830*/  FMUL.FTZ R195, R0, R195 ;  /* 0x000000c300c37220 */ /* 0x000fc40000410000 */
[C---:B------:R-:W-:Y:S01]  /*c840*/  FMUL.FTZ R15, R0.reuse, R194 ;  /* 0x000000c2000f7220 */ /* 0x040fe20000410000 */
[----:B------:R-:W-:Y:S01]  /*c850*/  F2FP.PACK_AB R27, R183, R27 ;  /* 0x0000001bb71b723e */ /* 0x000fe200000000ff */
[C---:B------:R-:W-:Y:S02]  /*c860*/  FMUL.FTZ R199, R0.reuse, R199 ;  /* 0x000000c700c77220 */ /* 0x040fe40000410000 */
[----:B------:R-:W-:Y:S01]  /*c870*/  FMUL.FTZ R20, R0, R198 ;  /* 0x000000c600147220 */ /* 0x000fe20000410000 */
[----:B------:R-:W-:Y:S01]  /*c880*/  F2FP.PACK_AB R0, R153, R152 ;  /* 0x000000989900723e */ /* 0x000fe200000000ff */
[----:B---3--:R-:W-:Y:S01]  /*c890*/  IMAD.IADD R5, R4, 0x1, R36 ;  /* 0x0000000104057824 */ /* 0x008fe200078e0224 */
[----:B------:R-:W-:Y:S02]  /*c8a0*/  F2FP.PACK_AB R15, R195, R15 ;  /* 0x0000000fc30f723e */ /* 0x000fe400000000ff */
[----:B------:R-:W-:Y:S01]  /*c8b0*/  F2FP.PACK_AB R20, R199, R20 ;  /* 0x00000014c714723e */ /* 0x000fe200000000ff */
[----:B------:R1:W-:Y:S04]  /*c8c0*/  STS [R4], R0 ;  /* 0x0000000004007388 */ /* 0x0003e80000000800 */
[----:B------:R-:W-:Y:S04]  /*c8d0*/  STS [R2+0x2000], R35 ;  /* 0x0020002302007388 */ /* 0x000fe80000000800 */
[----:B------:R2:W-:Y:S04]  /*c8e0*/  STS [R2+0x2400], R8 ;  /* 0x0024000802007388 */ /* 0x0005e80000000800 */
[----:B------:R-:W-:Y:S04]  /*c8f0*/  STS [R4+0x2000], R34 ;  /* 0x0020002204007388 */ /* 0x000fe80000000800 */
[----:B------:R3:W-:Y:S04]  /*c900*/  STS [R4+0x2400], R12 ;  /* 0x0024000c04007388 */ /* 0x0007e80000000800 */
[----:B------:R4:W-:Y:S04]  /*c910*/  STS [R6], R11 ;  /* 0x0000000b06007388 */ /* 0x0009e80000000800 */
[----:B------:R4:W-:Y:S01]  /*c920*/  STS [R6+0x400], R10 ;  /* 0x0004000a06007388 */ /* 0x0009e20000000800 */
[----:B-1----:R-:W-:-:S02]  /*c930*/  IADD3 R0, R2, 0x40, RZ ;  /* 0x0000004002007810 */ /* 0x002fc40007ffe0ff */
[----:B------:R-:W-:Y:S01]  /*c940*/  @P2 IADD3 R0, R2, -0x40, RZ ;  /* 0xffffffc002002810 */ /* 0x000fe20007ffe0ff */
[----:B------:R-:W-:Y:S04]  /*c950*/  STS [R5], R9 ;  /* 0x0000000905007388 */ /* 0x000fe80000000800 */
[----:B------:R1:W-:Y:S01]  /*c960*/  STS [R5+0x400], R17 ;  /* 0x0004001105007388 */ /* 0x0003e20000000800 */
[----:B--2---:R-:W-:Y:S01]  /*c970*/  IADD3 R2, R0, 0x400, RZ ;  /* 0x0000040000027810 */ /* 0x004fe20007ffe0ff */
[----:B------:R-:W-:Y:S02]  /*c980*/  @P6 MUFU.LG2 R8, R38 ;  /* 0x0000002600086308 */ /* 0x000fe40000000c00 */
[----:B------:R2:W-:Y:S04]  /*c990*/  STS [R6+0x2000], R19 ;  /* 0x0020001306007388 */ /* 0x0005e80000000800 */
[----:B------:R2:W-:Y:S01]  /*c9a0*/  STS [R6+0x2400], R18 ;  /* 0x0024001206007388 */ /* 0x0005e20000000800 */
[----:B---3--:R-:W-:-:S03]  /*c9b0*/  IADD3 R4, R36, R0, RZ ;  /* 0x0000000024047210 */ /* 0x008fc60007ffe0ff */
[----:B------:R-:W-:Y:S01]  /*c9c0*/  STS [R5+0x2000], R33 ;  /* 0x0020002105007388 */ /* 0x000fe20000000800 */
[----:B----4-:R-:W-:Y:S03]  /*c9d0*/  @P1 MUFU.LG2 R11, R53 ;  /* 0x00000035000b1308 */ /* 0x010fe60000000c00 */
[----:B------:R-:W-:Y:S04]  /*c9e0*/  STS [R5+0x2400], R32 ;  /* 0x0024002005007388 */ /* 0x000fe80000000800 */
[----:B------:R-:W-:Y:S01]  /*c9f0*/  STS [R0], R31 ;  /* 0x0000001f00007388 */ /* 0x000fe20000000800 */
[----:B------:R-:W3:Y:S03]  /*ca00*/  @P5 MUFU.LG2 R10, R39 ;  /* 0x00000027000a5308 */ /* 0x000ee60000000c00 */
[----:B------:R-:W-:Y:S04]  /*ca10*/  STS [R0+0x400], R30 ;  /* 0x0004001e00007388 */ /* 0x000fe80000000800 */
[----:B-1----:R-:W1:Y:S01]  /*ca20*/  S2R R17, SR_CTAID.X ;  /* 0x0000000000117919 */ /* 0x002e620000002500 */
[----:B------:R-:W4:Y:S03]  /*ca30*/  @P4 MUFU.LG2 R9, R52 ;  /* 0x0000003400094308 */ /* 0x000f260000000c00 */
[----:B--2---:R-:W2:Y:S01]  /*ca40*/  S2R R19, SR_CTAID.Z ;  /* 0x0000000000137919 */ /* 0x004ea20000002700 */
[----:B------:R-:W-:-:S02]  /*ca50*/  IADD3 R6, R37, R2, R36 ;  /* 0x0000000225067210 */ /* 0x000fc40007ffe024 */
[----:B------:R-:W-:Y:S01]  /*ca60*/  IADD3 R2, R37, R0, RZ ;  /* 0x0000000025027210 */ /* 0x000fe20007ffe0ff */
[----:B------:R-:W1:Y:S01]  /*ca70*/  S2R R18, SR_CTAID.Y ;  /* 0x0000000000127919 */ /* 0x000e620000002600 */
[----:B---3--:R-:W-:-:S03]  /*ca80*/  @P5 FMUL.FTZ R10, R10, 0.69314718246459960938 ;  /* 0x3f3172180a0a5820 */ /* 0x008fc60000410000 */
[----:B------:R-:W-:Y:S04]  /*ca90*/  STS [R2], R25 ;  /* 0x0000001902007388 */ /* 0x000fe80000000800 */
[----:B------:R3:W-:Y:S01]  /*caa0*/  STS [R2+0x400], R16 ;  /* 0x0004001002007388 */ /* 0x0007e20000000800 */
[----:B----4-:R-:W-:-:S03]  /*cab0*/  @P4 FMUL.FTZ R9, R9, 0.69314718246459960938 ;  /* 0x3f31721809094820 */ /* 0x010fc60000410000 */
[----:B------:R-:W-:Y:S04]  /*cac0*/  STS [R0+0x2000], R26 ;  /* 0x0020001a00007388 */ /* 0x000fe80000000800 */
[----:B------:R4:W-:Y:S04]  /*cad0*/  STS [R0+0x2400], R29 ;  /* 0x0024001d00007388 */ /* 0x0009e80000000800 */
[----:B------:R-:W-:Y:S04]  /*cae0*/  STS [R2+0x2000], R28 ;  /* 0x0020001c02007388 */ /* 0x000fe80000000800 */
[----:B------:R2:W-:Y:S01]  /*caf0*/  STS [R2+0x2400], R27 ;  /* 0x0024001b02007388 */ /* 0x0005e20000000800 */
[----:B-1----:R-:W-:-:S03]  /*cb00*/  @!P3 IMAD R12, R18, c[0x0][0x214], RZ ;  /* 0x00008500120cba24 */ /* 0x002fc600078e02ff */
[----:B------:R-:W-:Y:S04]  /*cb10*/  STS [R4], R24 ;  /* 0x0000001804007388 */ /* 0x000fe80000000800 */
[----:B------:R-:W-:Y:S01]  /*cb20*/  STS [R4+0x400], R23 ;  /* 0x0004001704007388 */ /* 0x000fe20000000800 */
[----:B---3--:R-:W-:Y:S02]  /*cb30*/  MOV R16, 0x7f800000 ;  /* 0x7f80000000107802 */ /* 0x008fe40000000f00 */
[----:B----4-:R-:W-:-:S05]  /*cb40*/  IADD3 R0, R36, R2, RZ ;  /* 0x0000000224007210 */ /* 0x010fca0007ffe0ff */
[----:B------:R1:W-:Y:S01]  /*cb50*/  STS [R0], R14 ;  /* 0x0000000e00007388 */ /* 0x0003e20000000800 */
[----:B--2---:R-:W-:-:S03]  /*cb60*/  @P0 IMAD.MOV.U32 R2, RZ, RZ, 0x1 ;  /* 0x00000001ff020424 */ /* 0x004fc600078e00ff */
[----:B------:R2:W-:Y:S01]  /*cb70*/  STS [R6], R13 ;  /* 0x0000000d06007388 */ /* 0x0005e20000000800 */
[----:B------:R-:W-:-:S03]  /*cb80*/  @!P0 IMAD R2, R54, c[0x0][0x1c0], RZ ;  /* 0x0000700036028a24 */ /* 0x000fc600078e02ff */
[----:B------:R-:W-:Y:S01]  /*cb90*/  STS [R4+0x2000], R22 ;  /* 0x0020001604007388 */ /* 0x000fe20000000800 */
[----:B------:R-:W-:-:S03]  /*cba0*/  IMAD R2, R18, R2, RZ ;  /* 0x0000000212027224 */ /* 0x000fc600078e02ff */
[----:B------:R3:W-:Y:S02]  /*cbb0*/  STS [R4+0x2400], R15 ;  /* 0x0024000f04007388 */ /* 0x0007e40000000800 */
[----:B------:R-:W-:Y:S02]  /*cbc0*/  SEL R2, R2, RZ, P3 ;  /* 0x000000ff02027207 */ /* 0x000fe40001800000 */
[----:B------:R4:W-:Y:S03]  /*cbd0*/  STS [R0+0x2000], R21 ;  /* 0x0020001500007388 */ /* 0x0009e60000000800 */
[----:B------:R-:W-:Y:S01]  /*cbe0*/  IMAD R2, R19, R54, R2 ;  /* 0x0000003613027224 */ /* 0x000fe200078e0202 */
[----:B------:R4:W-:Y:S04]  /*cbf0*/  STS [R6+0x2000], R20 ;  /* 0x0020001406007388 */ /* 0x0009e80000000800 */
[----:B------:R-:W-:Y:S01]  /*cc00*/  BAR.SYNC.DEFER_BLOCKING 0x0 ;  /* 0x0000000000007b1d */ /* 0x000fe20000010000 */
[----:B-1----:R-:W-:-:S02]  /*cc10*/  MOV R14, 0x7f800000 ;  /* 0x7f800000000e7802 */ /* 0x002fc40000000f00 */
[----:B--2---:R-:W-:Y:S01]  /*cc20*/  MOV R13, 0x7f800000 ;  /* 0x7f800000000d7802 */ /* 0x004fe20000000f00 */
[----:B------:R-:W-:Y:S01]  /*cc30*/  @P4 FFMA.FTZ R13, R134, c[0x0][0x238], R9 ;  /* 0x00008e00860d4a23 */ /* 0x000fe20000010009 */
[----:B---3--:R-:W-:Y:S01]  /*cc40*/  CS2R R4, SRZ ;  /* 0x0000000000047805 */ /* 0x008fe2000001ff00 */
[----:B------:R-:W-:Y:S01]  /*cc50*/  MOV R15, 0x7f800000 ;  /* 0x7f800000000f7802 */ /* 0x000fe20000000f00 */
[--C-:B------:R-:W-:Y:S01]  /*cc60*/  @!P3 IMAD.MOV.U32 R4, RZ, RZ, R12.reuse ;  /* 0x000000ffff04b224 */ /* 0x100fe200078e000c */
[----:B------:R-:W-:Y:S01]  /*cc70*/  @!P3 SHF.R.S32.HI R5, RZ, 0x1f, R12 ;  /* 0x0000001fff05b819 */ /* 0x000fe2000001140c */
[----:B------:R-:W-:Y:S01]  /*cc80*/  @P5 FFMA.FTZ R15, R135, c[0x0][0x238], R10 ;  /* 0x00008e00870f5a23 */ /* 0x000fe2000001000a */
[----:B----4-:R-:W-:Y:S02]  /*cc90*/  LOP3.LUT R0, R41, 0xffffffe0, RZ, 0xc0, !PT ;  /* 0xffffffe029007812 */ /* 0x010fe400078ec0ff */
[----:B------:R-:W-:Y:S02]  /*cca0*/  @P0 MOV R6, c[0x0][0x210] ;  /* 0x0000840000060a02 */ /* 0x000fe40000000f00 */
[----:B------:R-:W-:Y:S01]  /*ccb0*/  IADD3 R7, -R0, R55, RZ ;  /* 0x0000003700077210 */ /* 0x000fe20007ffe1ff */
[----:B-----5:R1:W2:Y:S01]  /*ccc0*/  LDS.128 R24, [R239] ;  /* 0x00000000ef187984 */ /* 0x0202a20000000c00 */
[----:B------:R-:W-:Y:S01]  /*ccd0*/  @!P0 MOV R6, 0x1 ;  /* 0x0000000100068802 */ /* 0x000fe20000000f00 */
[----:B------:R-:W-:Y:S01]  /*cce0*/  @P6 FMUL.FTZ R0, R8, 0.69314718246459960938 ;  /* 0x3f31721808006820 */ /* 0x000fe20000410000 */
[----:B------:R-:W-:Y:S01]  /*ccf0*/  LOP3.LUT P0, RZ, R7, 0x3, RZ, 0xc0, !PT ;  /* 0x0000000307ff7812 */ /* 0x000fe2000780c0ff */
[----:B------:R1:W3:Y:S01]  /*cd00*/  LDS.128 R20, [R239+0x800] ;  /* 0x00080000ef147984 */ /* 0x0002e20000000c00 */
[----:B------:R-:W-:-:S02]  /*cd10*/  @P1 FMUL.FTZ R7, R11, 0.69314718246459960938 ;  /* 0x3f3172180b071820 */ /* 0x000fc40000410000 */
[----:B------:R-:W-:Y:S01]  /*cd20*/  @P6 FFMA.FTZ R16, R136, c[0x0][0x238], R0 ;  /* 0x00008e0088106a23 */ /* 0x000fe20000010000 */
[----:B------:R1:W4:Y:S01]  /*cd30*/  LDS.128 R32, [R239+0x1000] ;  /* 0x00100000ef207984 */ /* 0x0003220000000c00 */
[----:B------:R-:W-:Y:S02]  /*cd40*/  IMAD R0, R17, R6, RZ ;  /* 0x0000000611007224 */ /* 0x000fe400078e02ff */
[----:B------:R-:W-:Y:S01]  /*cd50*/  @P1 FFMA.FTZ R14, R3, c[0x0][0x238], R7 ;  /* 0x00008e00030e1a23 */ /* 0x000fe20000010007 */
[----:B------:R1:W1:Y:S02]  /*cd60*/  LDS.128 R48, [R239+0x1800] ;  /* 0x00180000ef307984 */ /* 0x0002640000000c00 */
[----:B------:R-:W-:Y:S02]  /*cd70*/  SHF.L.U32 R0, R0, 0x7, RZ ;  /* 0x0000000700007819 */ /* 0x000fe400000006ff */
[----:B------:R1:W1:Y:S02]  /*cd80*/  LDS.128 R44, [R239+0x2000] ;  /* 0x00200000ef2c7984 */ /* 0x0002640000000c00 */
[----:B------:R-:W-:-:S02]  /*cd90*/  IADD3 R8, P3, P2, R0, R4, R2 ;  /* 0x0000000400087210 */ /* 0x000fc40007a7e002 */
[----:B------:R1:W1:Y:S01]  /*cda0*/  LDS.128 R40, [R239+0x2800] ;  /* 0x00280000ef287984 */ /* 0x0002620000000c00 */
[----:B------:R-:W-:Y:S02]  /*cdb0*/  SHF.R.S32.HI R0, RZ, 0x1f, R0 ;  /* 0x0000001fff007819 */ /* 0x000fe40000011400 */
[----:B------:R-:W-:Y:S01]  /*cdc0*/  SHF.R.S32.HI R2, RZ, 0x1f, R2 ;  /* 0x0000001fff027819 */ /* 0x000fe20000011402 */
[----:B------:R1:W1:Y:S03]  /*cdd0*/  LDS.128 R36, [R239+0x3000] ;  /* 0x00300000ef247984 */ /* 0x0002660000000c00 */
[----:B------:R-:W-:Y:S01]  /*cde0*/  IADD3.X R4, R0, R5, R2, P3, P2 ;  /* 0x0000000500047210 */ /* 0x000fe20001fe4402 */
[----:B------:R1:W1:Y:S01]  /*cdf0*/  LDS.128 R28, [R239+0x3800] ;  /* 0x00380000ef1c7984 */ /* 0x0002620000000c00 */
[----:B------:R-:W-:Y:S05]  /*ce00*/  @P0 BRA `(.L_x_7) ;  /* 0x0000024000000947 */ /* 0x000fea0003800000 */
[----:B------:R-:W5:Y:S04]  /*ce10*/  LDL.LU R57, [R1+0x78] ;  /* 0x0000780001397983 */ /* 0x000f680000300800 */
[----:B------:R-:W5:Y:S01]  /*ce20*/  LDL.LU R56, [R1+0x7c] ;  /* 0x00007c0001387983 */ /* 0x000f620000300800 */
[----:B------:R-:W-:-:S04]  /*ce30*/  IMAD.MOV.U32 R7, RZ, RZ, c[0x0][0x214] ;  /* 0x00008500ff077624 */ /* 0x000fc800078e00ff */
[----:B------:R-:W-:Y:S02]  /*ce40*/  IMAD R7, R17, -0x80, R7 ;  /* 0xffffff8011077824 */ /* 0x000fe400078e0207 */
[----:B-----5:R-:W-:-:S05]  /*ce50*/  IMAD R0, R56, 0x10, R57 ;  /* 0x0000001038007824 */ /* 0x020fca00078e0239 */
[C---:B------:R-:W-:Y:S02]  /*ce60*/  IADD3 R3, R0.reuse, 0x40, RZ ;  /* 0x0000004000037810 */ /* 0x040fe40007ffe0ff */
[C---:B------:R-:W-:Y:S02]  /*ce70*/  IADD3 R2, R0.reuse, 0x8, RZ ;  /* 0x0000000800027810 */ /* 0x040fe40007ffe0ff */
[CC--:B------:R-:W-:Y:S02]  /*ce80*/  ISETP.GE.AND P6, PT, R0.reuse, R7.reuse, PT ;  /* 0x000000070000720c */ /* 0x0c0fe40003fc6270 */
[----:B------:R-:W-:Y:S02]  /*ce90*/  IADD3 R5, R0, 0x48, RZ ;  /* 0x0000004800057810 */ /* 0x000fe40007ffe0ff */
[-C--:B------:R-:W-:Y:S02]  /*cea0*/  ISETP.GE.AND P4, PT, R3, R7.reuse, PT ;  /* 0x000000070300720c */ /* 0x080fe40003f86270 */
[----:B------:R-:W-:-:S02]  /*ceb0*/  ISETP.GE.AND P5, PT, R2, R7, PT ;  /* 0x000000070200720c */ /* 0x000fc40003fa6270 */
[----:B------:R-:W-:-:S05]  /*cec0*/  ISETP.GE.AND P3, PT, R5, R7, PT ;  /* 0x000000070500720c */ /* 0x000fca0003f66270 */
[----:B------:R-:W-:-:S04]  /*ced0*/  @!P6 IMAD R9, R0, R6, RZ ;  /* 0x000000060009e224 */ /* 0x000fc800078e02ff */
[----:B------:R-:W-:Y:S01]  /*cee0*/  @!P4 IMAD R0, R3, R6, RZ ;  /* 0x000000060300c224 */ /* 0x000fe200078e02ff */
[----:B------:R-:W-:Y:S01]  /*cef0*/  @!P6 IADD3 R3, P0, R9, R8, RZ ;  /* 0x000000080903e210 */ /* 0x000fe20007f1e0ff */
[-C--:B------:R-:W-:Y:S02]  /*cf00*/  @!P5 IMAD R2, R2, R6.reuse, RZ ;  /* 0x000000060202d224 */ /* 0x080fe400078e02ff */
[----:B------:R-:W-:Y:S01]  /*cf10*/  @!P3 IMAD R7, R5, R6, RZ ;  /* 0x000000060507b224 */ /* 0x000fe200078e02ff */
[-C--:B------:R-:W-:Y:S02]  /*cf20*/  @!P4 IADD3 R11, P1, R0, R8.reuse, RZ ;  /* 0x00000008000bc210 */ /* 0x080fe40007f3e0ff */
[----:B------:R-:W-:Y:S02]  /*cf30*/  @!P5 IADD3 R5, P2, R2, R8, RZ ;  /* 0x000000080205d210 */ /* 0x000fe40007f5e0ff */
[----:B------:R-:W-:Y:S02]  /*cf40*/  @!P6 LEA.HI.X.SX32 R9, R9, R4, 0x1, P0 ;  /* 0x000000040909e211 */ /* 0x000fe400000f0eff */
[----:B------:R-:W-:-:S02]  /*cf50*/  @!P3 IADD3 R10, P0, R7, R8, RZ ;  /* 0x00000008070ab210 */ /* 0x000fc40007f1e0ff */
[-C--:B------:R-:W-:Y:S02]  /*cf60*/  @!P4 LEA.HI.X.SX32 R12, R0, R4.reuse, 0x1, P1 ;  /* 0x00000004000cc211 */ /* 0x080fe400008f0eff */
[-C--:B------:R-:W-:Y:S02]  /*cf70*/  @!P5 LEA.HI.X.SX32 R2, R2, R4.reuse, 0x1, P2 ;  /* 0x000000040202d211 */ /* 0x080fe400010f0eff */
[----:B------:R-:W-:Y:S02]  /*cf80*/  @!P5 LEA R6, P1, R5, c[0x0][0x200], 0x2 ;  /* 0x000080000506da11 */ /* 0x000fe400078210ff */
[----:B------:R-:W-:Y:S02]  /*cf90*/  @!P6 LEA R8, P2, R3, c[0x0][0x200], 0x2 ;  /* 0x000080000308ea11 */ /* 0x000fe400078410ff */
[----:B------:R-:W-:Y:S02]  /*cfa0*/  @!P3 LEA.HI.X.SX32 R0, R7, R4, 0x1, P0 ;  /* 0x000000040700b211 */ /* 0x000fe400000f0eff */
[----:B------:R-:W-:-:S02]  /*cfb0*/  @!P5 LEA.HI.X R7, R5, c[0x0][0x204], R2, 0x2, P1 ;  /* 0x000081000507da11 */ /* 0x000fc400008f1402 */
[----:B------:R-:W-:Y:S02]  /*cfc0*/  @!P4 LEA R4, P1, R11, c[0x0][0x200], 0x2 ;  /* 0x000080000b04ca11 */ /* 0x000fe400078210ff */
[C---:B------:R-:W-:Y:S02]  /*cfd0*/  @!P3 LEA R2, P0, R10.reuse, c[0x0][0x200], 0x2 ;  /* 0x000080000a02ba11 */ /* 0x040fe400078010ff */
[----:B------:R-:W-:Y:S02]  /*cfe0*/  @!P6 LEA.HI.X R9, R3, c[0x0][0x204], R9, 0x2, P2 ;  /* 0x000081000309ea11 */ /* 0x000fe400010f1409 */
[----:B------:R-:W-:Y:S02]  /*cff0*/  @!P4 LEA.HI.X R5, R11, c[0x0][0x204], R12, 0x2, P1 ;  /* 0x000081000b05ca11 */ /* 0x000fe400008f140c */
[----:B------:R-:W-:Y:S01]  /*d000*/  @!P3 LEA.HI.X R3, R10, c[0x0][0x204], R0, 0x2, P0 ;  /* 0x000081000a03ba11 */ /* 0x000fe200000f1400 */
[----:B------:R4:W-:Y:S04]  /*d010*/  @!P6 STG.E [R8.64], R16 ;  /* 0x000000100800e986 */ /* 0x0009e8000c101908 */
[----:B------:R4:W-:Y:S04]  /*d020*/  @!P5 STG.E [R6.64], R15 ;  /* 0x0000000f0600d986 */ /* 0x0009e8000c101908 */
[----:B------:R4:W-:Y:S04]  /*d030*/  @!P4 STG.E [R4.64], R13 ;  /* 0x0000000d0400c986 */ /* 0x0009e8000c101908 */
[----:B------:R4:W-:Y:S02]  /*d040*/  @!P3 STG.E [R2.64], R14 ;  /* 0x0000000e0200b986 */ /* 0x0009e4000c101908 */
.L_x_7:
[----:B------:R-:W-:Y:S05]  /*d050*/  BSYNC B0 ;  /* 0x0000000000007941 */ /* 0x000fea0003800000 */
.L_x_6:
[----:B----4-:R-:W4:Y:S01]  /*d060*/  LDL.LU.64 R8, [R1+0x68] ;  /* 0x0000680001087983 */ /* 0x010f220000300a00 */
[----:B------:R-:W-:Y:S01]  /*d070*/  SHF.R.S32.HI R0, RZ, 0x1f, R18 ;  /* 0x0000001fff007819 */ /* 0x000fe20000011412 */
[----:B------:R-:W-:-:S02]  /*d080*/  ULDC.64 UR4, c[0x0][0x1e8] ;  /* 0x00007a0000047ab9 */ /* 0x000fc40000000a00 */
[----:B------:R-:W5:Y:S01]  /*d090*/  LDL.LU.64 R6, [R1+0x70] ;  /* 0x0000700001067983 */ /* 0x000f620000300a00 */
[----:B------:R-:W-:Y:S01]  /*d0a0*/  SHF.R.S32.HI R4, RZ, 0x1f, R19 ;  /* 0x0000001fff047819 */ /* 0x000fe20000011413 */
[----:B------:R-:W-:Y:S01]  /*d0b0*/  IMAD R0, R0, c[0x0][0x1e0], RZ ;  /* 0x0000780000007a24 */ /* 0x000fe200078e02ff */
[----:B------:R-:W-:Y:S02]  /*d0c0*/  USHF.L.U32 UR7, UR4, 0x5, URZ ;  /* 0x0000000504077899 */ /* 0x000fe4000800063f */
[----:B------:R-:W-:Y:S01]  /*d0d0*/  UMOV UR6, 0x5 ;  /* 0x0000000500067882 */ /* 0x000fe20000000000 */
[----:B------:R-:W-:Y:S01]  /*d0e0*/  IMAD R0, R18, c[0x0][0x1e4], R0 ;  /* 0x0000790012007a24 */ /* 0x000fe200078e0200 */
[----:B------:R-:W-:Y:S01]  /*d0f0*/  USHF.L.U64.HI UR5, UR4, UR6, UR5 ;  /* 0x0000000604057299 */ /* 0x000fe20008010205 */
[----:B------:R-:W-:-:S04]  /*d100*/  IMAD R4, R4, c[0x0][0x1f0], RZ ;  /* 0x00007c0004047a24 */ /* 0x000fc800078e02ff */
[----:B------:R-:W-:Y:S01]  /*d110*/  IMAD R4, R19, c[0x0][0x1f4], R4 ;  /* 0x00007d0013047a24 */ /* 0x000fe200078e0204 */
[--C-:B----4-:R-:W-:Y:S01]  /*d120*/  SHF.R.S32.HI R3, RZ, 0x1f, R8.reuse ;  /* 0x0000001fff037819 */ /* 0x110fe20000011408 */
[----:B------:R-:W-:-:S04]  /*d130*/  IMAD.MOV.U32 R2, RZ, RZ, R8 ;  /* 0x000000ffff027224 */ /* 0x000fc800078e0008 */
[----:B------:R-:W-:-:S04]  /*d140*/  IMAD.WIDE.U32 R2, R18, c[0x0][0x1e0], R2 ;  /* 0x0000780012027a25 */ /* 0x000fc800078e0002 */
[----:B------:R-:W-:Y:S02]  /*d150*/  IMAD.IADD R3, R3, 0x1, R0 ;  /* 0x0000000103037824 */ /* 0x000fe400078e0200 */
[----:B-----5:R-:W-:Y:S02]  /*d160*/  IMAD R0, R7, c[0x0][0x1e8], RZ ;  /* 0x00007a0007007a24 */ /* 0x020fe400078e02ff */
[----:B------:R-:W-:-:S04]  /*d170*/  IMAD.WIDE.U32 R2, R19, c[0x0][0x1f0], R2 ;  /* 0x00007c0013027a25 */ /* 0x000fc800078e0002 */
[----:B------:R-:W-:Y:S02]  /*d180*/  IMAD.IADD R3, R3, 0x1, R4 ;  /* 0x0000000103037824 */ /* 0x000fe400078e0204 */
[C---:B------:R-:W-:Y:S02]  /*d190*/  IMAD R0, R6.reuse, c[0x0][0x1ec], R0 ;  /* 0x00007b0006007a24 */ /* 0x040fe400078e0200 */
[----:B------:R-:W-:-:S04]  /*d1a0*/  IMAD.WIDE.U32 R2, R6, c[0x0][0x1e8], R2 ;  /* 0x00007a0006027a25 */ /* 0x000fc800078e0002 */
[----:B------:R-:W-:Y:S01]  /*d1b0*/  IMAD.IADD R0, R3, 0x1, R0 ;  /* 0x0000000103007824 */ /* 0x000fe200078e0200 */
[----:B------:R-:W-:-:S04]  /*d1c0*/  LEA R12, P0, R2, c[0x0][0x1d0], 0x1 ;  /* 0x00007400020c7a11 */ /* 0x000fc800078008ff */
[----:B------:R-:W-:Y:S02]  /*d1d0*/  LEA.HI.X R13, R2, c[0x0][0x1d4], R0, 0x1, P0 ;  /* 0x00007500020d7a11 */ /* 0x000fe400000f0c00 */
[----:B------:R-:W-:-:S03]  /*d1e0*/  IADD3 R2, P0, R12, UR7, RZ ;  /* 0x000000070c027c10 */ /* 0x000fc6000ff1e0ff */
[----:B--2---:R-:W-:Y:S01]  /*d1f0*/  STG.E.128 [R12.64], R24 ;  /* 0x000000180c007986 */ /* 0x004fe2000c101d08 */
[----:B------:R-:W-:Y:S02]  /*d200*/  IADD3.X R3, R13, UR5, RZ, P0, !PT ;  /* 0x000000050d037c10 */ /* 0x000fe400087fe4ff */
[----:B------:R-:W-:-:S03]  /*d210*/  IADD3 R10, P0, R2, UR7, RZ ;  /* 0x00000007020a7c10 */ /* 0x000fc6000ff1e0ff */
[----:B---3--:R2:W-:Y:S01]  /*d220*/  STG.E.128 [R2.64], R20 ;  /* 0x0000001402007986 */ /* 0x0085e2000c101d08 */
[----:B------:R-:W-:Y:S02]  /*d230*/  IADD3.X R11, R3, UR5, RZ, P0, !PT ;  /* 0x00000005030b7c10 */ /* 0x000fe400087fe4ff */
[----:B------:R-:W-:-:S03]  /*d240*/  IADD3 R8, P0, R10, UR7, RZ ;  /* 0x000000070a087c10 */ /* 0x000fc6000ff1e0ff */
[----:B------:R3:W-:Y:S01]  /*d250*/  STG.E.128 [R10.64], R32 ;  /* 0x000000200a007986 */ /* 0x0007e2000c101d08 */
[----:B------:R-:W-:Y:S02]  /*d260*/  IADD3.X R9, R11, UR5, RZ, P0, !PT ;  /* 0x000000050b097c10 */ /* 0x000fe400087fe4ff */
[----:B------:R-:W-:-:S03]  /*d270*/  IADD3 R6, P0, R8, UR7, RZ ;  /* 0x0000000708067c10 */ /* 0x000fc6000ff1e0ff */
[----:B-1----:R-:W-:Y:S01]  /*d280*/  STG.E.128 [R8.64], R48 ;  /* 0x0000003008007986 */ /* 0x002fe2000c101d08 */
[----:B------:R-:W-:Y:S02]  /*d290*/  IADD3.X R7, R9, UR5, RZ, P0, !PT ;  /* 0x0000000509077c10 */ /* 0x000fe400087fe4ff */
[----:B------:R-:W-:-:S03]  /*d2a0*/  IADD3 R4, P0, R6, UR7, RZ ;  /* 0x0000000706047c10 */ /* 0x000fc6000ff1e0ff */
[----:B------:R-:W-:Y:S01]  /*d2b0*/  STG.E.128 [R6.64], R44 ;  /* 0x0000002c06007986 */ /* 0x000fe2000c101d08 */
[----:B------:R-:W-:-:S05]  /*d2c0*/  IADD3.X R5, R7, UR5, RZ, P0, !PT ;  /* 0x0000000507057c10 */ /* 0x000fca00087fe4ff */
[----:B------:R-:W-:Y:S01]  /*d2d0*/  STG.E.128 [R4.64], R40 ;  /* 0x0000002804007986 */ /* 0x000fe2000c101d08 */
[----:B--2---:R-:W-:-:S04]  /*d2e0*/  IADD3 R2, P0, R4, UR7, RZ ;  /* 0x0000000704027c10 */ /* 0x004fc8000ff1e0ff */
[----:B------:R-:W-:Y:S02]  /*d2f0*/  IADD3.X R3, R5, UR5, RZ, P0, !PT ;  /* 0x0000000505037c10 */ /* 0x000fe400087fe4ff */
[----:B---3--:R-:W-:-:S03]  /*d300*/  IADD3 R10, P0, R2, UR7, RZ ;  /* 0x00000007020a7c10 */ /* 0x008fc6000ff1e0ff */
[----:B------:R-:W-:Y:S01]  /*d310*/  STG.E.128 [R2.64], R36 ;  /* 0x0000002402007986 */ /* 0x000fe2000c101d08 */
[----:B------:R-:W-:-:S05]  /*d320*/  IADD3.X R11, R3, UR5, RZ, P0, !PT ;  /* 0x00000005030b7c10 */ /* 0x000fca00087fe4ff */
[----:B------:R-:W-:Y:S01]  /*d330*/  STG.E.128 [R10.64], R28 ;  /* 0x0000001c0a007986 */ /* 0x000fe2000c101d08 */
[----:B------:R-:W-:Y:S05]  /*d340*/  EXIT ;  /* 0x000000000000794d */ /* 0x000fea0003800000 */
.L_x_0:
[----:B-12---:R-:W1:Y:S01]  /*d350*/  S2R R6, SR_TID.X ;  /* 0x0000000000067919 */ /* 0x006e620000002100 */
[----:B------:R-:W-:Y:S01]  /*d360*/  SHF.R.S32.HI R0, RZ, 0x1f, R22 ;  /* 0x0000001fff007819 */ /* 0x000fe20000011416 */
[----:B------:R-:W2:Y:S01]  /*d370*/  LDC.U8 R13, c[0x0][0x329] ;  /* 0x0000ca40ff0d7b82 */ /* 0x000ea20000000000 */
[----:B------:R-:W-:Y:S01]  /*d380*/  SHF.R.S32.HI R4, RZ, 0x1f, R23 ;  /* 0x0000001fff047819 */ /* 0x000fe20000011417 */
[----:B------:R-:W4:Y:S01]  /*d390*/  S2R R15, SR_CTAID.X ;  /* 0x00000000000f7919 */ /* 0x000f220000002500 */
[----:B------:R-:W-:Y:S01]  /*d3a0*/  ULDC.64 UR4, c[0x0][0x1e8] ;  /* 0x00007a0000047ab9 */ /* 0x000fe20000000a00 */
[----:B------:R-:W-:Y:S01]  /*d3b0*/  IMAD R0, R0, c[0x0][0x1e0], RZ ;  /* 0x0000780000007a24 */ /* 0x000fe200078e02ff */
[----:B------:R-:W-:Y:S02]  /*d3c0*/  USHF.L.U32 UR6, UR4, 0x5, URZ ;  /* 0x0000000504067899 */ /* 0x000fe4000800063f */
[----:B------:R-:W-:Y:S01]  /*d3d0*/  UMOV UR7, 0x5 ;  /* 0x0000000500077882 */ /* 0x000fe20000000000 */
[----:B------:R-:W-:Y:S01]  /*d3e0*/  IMAD R0, R22, c[0x0][0x1e4], R0 ;  /* 0x0000790016007a24 */ /* 0x000fe200078e0200 */
[----:B------:R-:W5:Y:S01]  /*d3f0*/  LDC.U8 R12, c[0x0][0x328] ;  /* 0x0000ca00ff0c7b82 */ /* 0x000f620000000000 */
[----:B------:R-:W-:Y:S01]  /*d400*/  USHF.L.U64.HI UR5, UR4, UR7, UR5 ;  /* 0x0000000704057299 */ /* 0x000fe20008010205 */
[----:B-1----:R-:W-:-:S02]  /*d410*/  SHF.R.S32.HI R10, RZ, 0x1f, R6 ;  /* 0x0000001fff0a7819 */ /* 0x002fc40000011406 */
[----:B--2---:R-:W-:Y:S02]  /*d420*/  ISETP.NE.AND P0, PT, R13, RZ, PT ;  /* 0x000000ff0d00720c */ /* 0x004fe40003f05270 */
[----:B------:R-:W-:Y:S01]  /*d430*/  LEA.HI R10, R10, R6, RZ, 0x3 ;  /* 0x000000060a0a7211 */ /* 0x000fe200078f18ff */
[----:B----4-:R-:W-:Y:S01]  /*d440*/  IMAD.SHL.U32 R15, R15, 0x80, RZ ;  /* 0x000000800f0f7824 */ /* 0x010fe200078e00ff */
[----:B------:R-:W-:Y:S02]  /*d450*/  LOP3.LUT P6, RZ, R6, 0x7, RZ, 0xc0, !PT ;  /* 0x0000000706ff7812 */ /* 0x000fe400078cc0ff */
[----:B------:R-:W-:Y:S02]  /*d460*/  LOP3.LUT R2, R10, 0x1ffffff8, RZ, 0xc0, !PT ;  /* 0x1ffffff80a027812 */ /* 0x000fe400078ec0ff */
[----:B------:R-:W-:Y:S02]  /*d470*/  SHF.R.S32.HI R10, RZ, 0x3, R10 ;  /* 0x00000003ff0a7819 */ /* 0x000fe4000001140a */
[----:B------:R-:W-:Y:S01]  /*d480*/  IADD3 R18, -R15, c[0x0][0x214], RZ ;  /* 0x000085000f127a10 */ /* 0x000fe20007ffe1ff */
[----:B------:R-:W-:Y:S01]  /*d490*/  IMAD.IADD R2, R6, 0x1, -R2 ;  /* 0x0000000106027824 */ /* 0x000fe200078e0a02 */
[----:B------:R-:W-:-:S03]  /*d4a0*/  SHF.R.S32.HI R11, RZ, 0x1f, R10 ;  /* 0x0000001fff0b7819 */ /* 0x000fc6000001140a */
[----:B------:R-:W-:-:S05]  /*d4b0*/  IMAD.SHL.U32 R2, R2, 0x8, RZ ;  /* 0x0000000802027824 */ /* 0x000fca00078e00ff */
[----:B------:R-:W-:-:S05]  /*d4c0*/  SHF.R.S32.HI R3, RZ, 0x1f, R2 ;  /* 0x0000001fff037819 */ /* 0x000fca0000011402 */
[----:B------:R-:W-:-:S04]  /*d4d0*/  IMAD.WIDE.U32 R2, R22, c[0x0][0x1e0], R2 ;  /* 0x0000780016027a25 */ /* 0x000fc800078e0002 */
[----:B------:R-:W-:Y:S02]  /*d4e0*/  IMAD.IADD R3, R0, 0x1, R3 ;  /* 0x0000000100037824 */ /* 0x000fe400078e0203 */
[----:B------:R-:W-:Y:S02]  /*d4f0*/  IMAD R0, R4, c[0x0][0x1f0], RZ ;  /* 0x00007c0004007a24 */ /* 0x000fe400078e02ff */
[----:B------:R-:W-:-:S04]  /*d500*/  IMAD.WIDE.U32 R2, R23, c[0x0][0x1f0], R2 ;  /* 0x00007c0017027a25 */ /* 0x000fc800078e0002 */
[----:B------:R-:W-:Y:S02]  /*d510*/  IMAD R0, R23, c[0x0][0x1f4], R0 ;  /* 0x00007d0017007a24 */ /* 0x000fe400078e0200 */
[----:B------:R-:W-:Y:S01]  /*d520*/  IMAD.WIDE R4, R14, 0x80, R10 ;  /* 0x000000800e047825 */ /* 0x000fe200078e020a */
[----:B------:R-:W-:-:S03]  /*d530*/  IADD3 R14, R10, 0x30, RZ ;  /* 0x000000300a0e7810 */ /* 0x000fc60007ffe0ff */
[----:B------:R-:W-:Y:S01]  /*d540*/  IMAD.IADD R3, R0, 0x1, R3 ;  /* 0x0000000100037824 */ /* 0x000fe200078e0203 */
[----:B------:R-:W-:Y:S01]  /*d550*/  ISETP.GE.OR P4, PT, R14, R18, P6 ;  /* 0x000000120e00720c */ /* 0x000fe20003786670 */
[----:B------:R-:W-:Y:S02]  /*d560*/  IMAD R0, R5, c[0x0][0x1e8], RZ ;  /* 0x00007a0005007a24 */ /* 0x000fe400078e02ff */
[----:B------:R-:W-:-:S04]  /*d570*/  IMAD.WIDE.U32 R2, R4, c[0x0][0x1e8], R2 ;  /* 0x00007a0004027a25 */ /* 0x000fc800078e0002 */
[----:B------:R-:W-:Y:S01]  /*d580*/  IMAD R0, R4, c[0x0][0x1ec], R0 ;  /* 0x00007b0004007a24 */ /* 0x000fe200078e0200 */
[----:B------:R-:W-:Y:S01]  /*d590*/  LEA R8, P1, R2, c[0x0][0x1d0], 0x1 ;  /* 0x0000740002087a11 */ /* 0x000fe200078208ff */
[----:B------:R-:W-:Y:S02]  /*d5a0*/  IMAD R11, R22, c[0x0][0x214], RZ ;  /* 0x00008500160b7a24 */ /* 0x000fe400078e02ff */
[----:B------:R-:W-:Y:S01]  /*d5b0*/  IMAD.IADD R0, R0, 0x1, R3 ;  /* 0x0000000100007824 */ /* 0x000fe200078e0203 */
[----:B------:R-:W-:Y:S01]  /*d5c0*/  IADD3 R6, P2, R8, UR6, RZ ;  /* 0x0000000608067c10 */ /* 0x000fe2000ff5e0ff */
[----:B------:R-:W-:-:S03]  /*d5d0*/  @P0 IMAD.MOV.U32 R3, RZ, RZ, c[0x0][0x210] ;  /* 0x00008400ff030624 */ /* 0x000fc600078e00ff */
[----:B------:R-:W-:Y:S01]  /*d5e0*/  LEA.HI.X R9, R2, c[0x0][0x1d4], R0, 0x1, P1 ;  /* 0x0000750002097a11 */ /* 0x000fe200008f0c00 */
[----:B------:R-:W-:Y:S01]  /*d5f0*/  @!P0 IMAD.MOV.U32 R2, RZ, RZ, c[0x0][0x214] ;  /* 0x00008500ff028624 */ /* 0x000fe200078e00ff */
[----:B-----5:R-:W-:Y:S01]  /*d600*/  @!P0 ISETP.NE.AND P1, PT, R12, RZ, PT ;  /* 0x000000ff0c00820c */ /* 0x020fe20003f25270 */
[----:B------:R-:W-:Y:S01]  /*d610*/  @P0 IMAD R0, R3, c[0x0][0x214], RZ ;  /* 0x0000850003000a24 */ /* 0x000fe200078e02ff */
[----:B------:R-:W-:Y:S01]  /*d620*/  IADD3.X R7, R9, UR5, RZ, P2, !PT ;  /* 0x0000000509077c10 */ /* 0x000fe200097fe4ff */
[----:B------:R-:W-:Y:S01]  /*d630*/  @P0 IMAD.MOV.U32 R3, RZ, RZ, 0x1 ;  /* 0x00000001ff030424 */ /* 0x000fe200078e00ff */
[----:B------:R-:W-:Y:S01]  /*d640*/  @!P0 SEL R0, R2, c[0x0][0x234], !P1 ;  /* 0x00008d0002008a07 */ /* 0x000fe20004800000 */
[----:B------:R1:W-:Y:S01]  /*d650*/  STG.E.128 [R8.64], RZ ;  /* 0x000000ff08007986 */ /* 0x0003e2000c101d08 */
[----:B------:R-:W-:Y:S02]  /*d660*/  IADD3 R4, P2, R6, UR6, RZ ;  /* 0x0000000606047c10 */ /* 0x000fe4000ff5e0ff */
[----:B------:R-:W-:Y:S01]  /*d670*/  ISETP.NE.AND P1, PT, R12, RZ, PT ;  /* 0x000000ff0c00720c */ /* 0x000fe20003f25270 */
[----:B------:R-:W-:Y:S01]  /*d680*/  @!P0 IMAD R3, R0, c[0x0][0x1c0], RZ ;  /* 0x0000700000038a24 */ /* 0x000fe200078e02ff */
[----:B------:R-:W-:Y:S01]  /*d690*/  IADD3.X R5, R7, UR5, RZ, P2, !PT ;  /* 0x0000000507057c10 */ /* 0x000fe200097fe4ff */
[----:B------:R2:W-:Y:S01]  /*d6a0*/  STG.E.128 [R6.64], RZ ;  /* 0x000000ff06007986 */ /* 0x0005e2000c101d08 */
[----:B------:R-:W-:-:S02]  /*d6b0*/  ISETP.EQ.AND P1, PT, R13, RZ, P1 ;  /* 0x000000ff0d00720c */ /* 0x000fc40000f22270 */
[----:B------:R-:W-:Y:S01]  /*d6c0*/  IADD3 R2, P2, R4, UR6, RZ ;  /* 0x0000000604027c10 */ /* 0x000fe2000ff5e0ff */
[----:B------:R4:W-:Y:S01]  /*d6d0*/  STG.E.128 [R4.64], RZ ;  /* 0x000000ff04007986 */ /* 0x0009e2000c101d08 */
[C---:B------:R-:W-:Y:S02]  /*d6e0*/  IADD3 R13, R10.reuse, 0x10, RZ ;  /* 0x000000100a0d7810 */ /* 0x040fe40007ffe0ff */
[----:B------:R-:W-:-:S04]  /*d6f0*/  IADD3 R12, R10, 0x20, RZ ;  /* 0x000000200a0c7810 */ /* 0x000fc80007ffe0ff */
[----:B------:R-:W-:Y:S01]  /*d700*/  ISETP.GE.OR P5, PT, R12, R18, P6 ;  /* 0x000000120c00720c */ /* 0x000fe200037a6670 */
[----:B-1----:R-:W-:Y:S01]  /*d710*/  IMAD R8, R22, R3, RZ ;  /* 0x0000000316087224 */ /* 0x002fe200078e02ff */
[----:B------:R-:W-:-:S04]  /*d720*/  IADD3.X R3, R5, UR5, RZ, P2, !PT ;  /* 0x0000000505037c10 */ /* 0x000fc800097fe4ff */
[----:B------:R-:W-:Y:S01]  /*d730*/  SEL R8, R8, RZ, !P1 ;  /* 0x000000ff08087207 */ /* 0x000fe20004800000 */
[----:B------:R1:W-:Y:S01]  /*d740*/  STG.E.128 [R2.64], RZ ;  /* 0x000000ff02007986 */ /* 0x0003e2000c101d08 */
[----:B--2---:R-:W-:Y:S02]  /*d750*/  SHF.R.S32.HI R6, RZ, 0x1f, R11 ;  /* 0x0000001fff067819 */ /* 0x004fe4000001140b */
[----:B------:R-:W-:Y:S01]  /*d760*/  SEL R11, R11, RZ, P1 ;  /* 0x000000ff0b0b7207 */ /* 0x000fe20000800000 */
[----:B------:R-:W-:Y:S01]  /*d770*/  IMAD R9, R23, R0, R8 ;  /* 0x0000000017097224 */ /* 0x000fe200078e0208 */
[----:B----4-:R-:W-:Y:S01]  /*d780*/  IADD3 R4, P2, R2, UR6, RZ ;  /* 0x0000000602047c10 */ /* 0x010fe2000ff5e0ff */
[----:B------:R-:W-:Y:S02]  /*d790*/  @P0 IMAD.MOV.U32 R8, RZ, RZ, c[0x0][0x210] ;  /* 0x00008400ff080624 */ /* 0x000fe400078e00ff */
[----:B------:R-:W-:Y:S01]  /*d7a0*/  @!P0 IMAD.MOV.U32 R8, RZ, RZ, 0x1 ;  /* 0x00000001ff088424 */ /* 0x000fe200078e00ff */
[----:B------:R-:W-:-:S02]  /*d7b0*/  IADD3.X R5, R3, UR5, RZ, P2, !PT ;  /* 0x0000000503057c10 */ /* 0x000fc400097fe4ff */
[----:B------:R-:W-:Y:S01]  /*d7c0*/  ISETP.GE.OR P2, PT, R10, R18, P6 ;  /* 0x000000120a00720c */ /* 0x000fe20003746670 */
[----:B------:R-:W-:Y:S02]  /*d7d0*/  IMAD R0, R15, R8, RZ ;  /* 0x000000080f007224 */ /* 0x000fe400078e02ff */
[----:B------:R2:W-:Y:S01]  /*d7e0*/  STG.E.128 [R4.64], RZ ;  /* 0x000000ff04007986 */ /* 0x0005e2000c101d08 */
[----:B-1----:R-:W-:-:S04]  /*d7f0*/  IADD3 R2, P0, R4, UR6, RZ ;  /* 0x0000000604027c10 */ /* 0x002fc8000ff1e0ff */
[----:B------:R-:W-:-:S05]  /*d800*/  IADD3.X R3, R5, UR5, RZ, P0, !PT ;  /* 0x0000000505037c10 */ /* 0x000fca00087fe4ff */
[----:B------:R1:W-:Y:S01]  /*d810*/  STG.E.128 [R2.64], RZ ;  /* 0x000000ff02007986 */ /* 0x0003e2000c101d08 */
[----:B--2---:R-:W-:Y:S02]  /*d820*/  SEL R5, R6, RZ, P1 ;  /* 0x000000ff06057207 */ /* 0x004fe40000800000 */
[--C-:B------:R-:W-:Y:S02]  /*d830*/  IADD3 R11, P1, P0, R0, R11, R9.reuse ;  /* 0x0000000b000b7210 */ /* 0x100fe4000783e009 */
[----:B------:R-:W-:Y:S01]  /*d840*/  SHF.R.S32.HI R4, RZ, 0x1f, R0 ;  /* 0x0000001fff047819 */ /* 0x000fe20000011400 */
[----:B------:R-:W-:Y:S01]  /*d850*/  @!P2 IMAD R0, R10, R8, RZ ;  /* 0x000000080a00a224 */ /* 0x000fe200078e02ff */
[----:B------:R-:W-:-:S04]  /*d860*/  SHF.R.S32.HI R9, RZ, 0x1f, R9 ;  /* 0x0000001fff097819 */ /* 0x000fc80000011409 */
[----:B------:R-:W-:Y:S02]  /*d870*/  IADD3.X R9, R4, R5, R9, P1, P0 ;  /* 0x0000000504097210 */ /* 0x000fe40000fe0409 */
[----:B------:R-:W-:Y:S02]  /*d880*/  ISETP.GE.OR P1, PT, R13, R18, P6 ;  /* 0x000000120d00720c */ /* 0x000fe40003726670 */
[----:B------:R-:W-:-:S04]  /*d890*/  @!P2 IADD3 R5, P0, R0, R11, RZ ;  /* 0x0000000b0005a210 */ /* 0x000fc80007f1e0ff */
[----:B------:R-:W-:Y:S02]  /*d8a0*/  @!P2 LEA.HI.X.SX32 R0, R0, R9, 0x1, P0 ;  /* 0x000000090000a211 */ /* 0x000fe400000f0eff */
[----:B-1----:R-:W-:Y:S02]  /*d8b0*/  IADD3 R2, P3, R2, UR6, RZ ;  /* 0x0000000602027c10 */ /* 0x002fe4000ff7e0ff */
[----:B------:R-:W-:Y:S02]  /*d8c0*/  @!P2 LEA R4, P0, R5, c[0x0][0x200], 0x2 ;  /* 0x000080000504aa11 */ /* 0x000fe400078010ff */
[----:B------:R-:W-:Y:S02]  /*d8d0*/  IADD3.X R3, R3, UR5, RZ, P3, !PT ;  /* 0x0000000503037c10 */ /* 0x000fe40009ffe4ff */
[----:B------:R-:W-:Y:S02]  /*d8e0*/  IADD3 R6, P3, R2, UR6, RZ ;  /* 0x0000000602067c10 */ /* 0x000fe4000ff7e0ff */
[----:B------:R-:W-:Y:S01]  /*d8f0*/  @!P2 LEA.HI.X R5, R5, c[0x0][0x204], R0, 0x2, P0 ;  /* 0x000081000505aa11 */ /* 0x000fe200000f1400 */
[-C--:B------:R-:W-:Y:S01]  /*d900*/  @!P1 IMAD R0, R13, R8.reuse, RZ ;  /* 0x000000080d009224 */ /* 0x080fe200078e02ff */
[----:B------:R-:W-:Y:S01]  /*d910*/  IADD3.X R7, R3, UR5, RZ, P3, !PT ;  /* 0x0000000503077c10 */ /* 0x000fe20009ffe4ff */
[----:B------:R1:W-:Y:S04]  /*d920*/  STG.E.128 [R2.64], RZ ;  /* 0x000000ff02007986 */ /* 0x0003e8000c101d08 */
[----:B------:R2:W-:Y:S01]  /*d930*/  STG.E.128 [R6.64], RZ ;  /* 0x000000ff06007986 */ /* 0x0005e2000c101d08 */
[----:B-1----:R-:W-:Y:S01]  /*d940*/  @!P2 IMAD.MOV.U32 R2, RZ, RZ, 0x7f800000 ;  /* 0x7f800000ff02a424 */ /* 0x002fe200078e00ff */
[----:B------:R-:W-:Y:S01]  /*d950*/  @!P1 IADD3 R3, P0, R0, R11, RZ ;  /* 0x0000000b00039210 */ /* 0x000fe20007f1e0ff */
[----:B--2---:R-:W-:Y:S01]  /*d960*/  @!P5 IMAD R6, R12, R8, RZ ;  /* 0x000000080c06d224 */ /* 0x004fe200078e02ff */
[----:B------:R-:W-:-:S02]  /*d970*/  IADD3 R7, R10, 0x40, RZ ;  /* 0x000000400a077810 */ /* 0x000fc40007ffe0ff */
[----:B------:R1:W-:Y:S02]  /*d980*/  @!P2 STG.E [R4.64], R2 ;  /* 0x000000020400a986 */ /* 0x0003e4000c101908 */
[----:B------:R-:W-:Y:S02]  /*d990*/  ISETP.GE.OR P3, PT, R7, R18, P6 ;  /* 0x000000120700720c */ /* 0x000fe40003766670 */
[----:B-1----:R-:W-:Y:S01]  /*d9a0*/  @!P1 LEA.HI.X.SX32 R4, R0, R9, 0x1, P0 ;  /* 0x0000000900049211 */ /* 0x002fe200000f0eff */
[----:B------:R-:W-:Y:S01]  /*d9b0*/  @!P4 IMAD R5, R14, R8, RZ ;  /* 0x000000080e05c224 */ /* 0x000fe200078e02ff */
[C---:B------:R-:W-:Y:S02]  /*d9c0*/  @!P1 LEA R2, P2, R3.reuse, c[0x0][0x200], 0x2 ;  /* 0x0000800003029a11 */ /* 0x040fe400078410ff */
[----:B------:R-:W-:Y:S02]  /*d9d0*/  @!P5 IADD3 R0, P0, R6, R11, RZ ;  /* 0x0000000b0600d210 */ /* 0x000fe40007f1e0ff */
[----:B------:R-:W-:-:S02]  /*d9e0*/  @!P1 LEA.HI.X R3, R3, c[0x0][0x204], R4, 0x2, P2 ;  /* 0x0000810003039a11 */ /* 0x000fc400010f1404 */
[----:B------:R-:W-:Y:S02]  /*d9f0*/  @!P5 LEA.HI.X.SX32 R12, R6, R9, 0x1, P0 ;  /* 0x00000009060cd211 */ /* 0x000fe400000f0eff */
[----:B------:R-:W-:Y:S02]  /*da00*/  @!P5 LEA R16, P2, R0, c[0x0][0x200], 0x2 ;  /* 0x000080000010da11 */ /* 0x000fe400078410ff */
[----:B------:R-:W-:Y:S02]  /*da10*/  IADD3 R6, R10, 0x50, RZ ;  /* 0x000000500a067810 */ /* 0x000fe40007ffe0ff */
[----:B------:R-:W-:Y:S02]  /*da20*/  @!P4 IADD3 R4, P0, R5, R11, RZ ;  /* 0x0000000b0504c210 */ /* 0x000fe40007f1e0ff */
[----:B------:R-:W-:Y:S01]  /*da30*/  @!P5 LEA.HI.X R17, R0, c[0x0][0x204], R12, 0x2, P2 ;  /* 0x000081000011da11 */ /* 0x000fe200010f140c */
[----:B------:R-:W-:Y:S01]  /*da40*/  @!P1 IMAD.MOV.U32 R0, RZ, RZ, 0x7f800000 ;  /* 0x7f800000ff009424 */ /* 0x000fe200078e00ff */
[----:B------:R-:W-:-:S02]  /*da50*/  ISETP.GE.OR P2, PT, R6, R18, P6 ;  /* 0x000000120600720c */ /* 0x000fc40003746670 */
[----:B------:R-:W-:Y:S01]  /*da60*/  @!P4 LEA.HI.X.SX32 R13, R5, R9, 0x1, P0 ;  /* 0x00000009050dc211 */ /* 0x000fe200000f0eff */
[----:B------:R-:W-:Y:S01]  /*da70*/  @!P3 IMAD R5, R7, R8, RZ ;  /* 0x000000080705b224 */ /* 0x000fe200078e02ff */
[----:B------:R-:W-:Y:S01]  /*da80*/  @!P4 LEA R14, P0, R4, c[0x0][0x200], 0x2 ;  /* 0x00008000040eca11 */ /* 0x000fe200078010ff */
[----:B------:R1:W-:Y:S01]  /*da90*/  @!P1 STG.E [R2.64], R0 ;  /* 0x0000000002009986 */ /* 0x0003e2000c101908 */
[----:B------:R-:W-:Y:S02]  /*daa0*/  IADD3 R12, R10, 0x60, RZ ;  /* 0x000000600a0c7810 */ /* 0x000fe40007ffe0ff */
[----:B------:R-:W-:Y:S01]  /*dab0*/  @!P4 LEA.HI.X R15, R4, c[0x0][0x204], R13, 0x2, P0 ;  /* 0x00008100040fca11 */ /* 0x000fe200000f140d */
[----:B------:R-:W-:Y:S01]  /*dac0*/  @!P3 IMAD.MOV.U32 R13, RZ, RZ, 0x7f800000 ;  /* 0x7f800000ff0db424 */ /* 0x000fe200078e00ff */
[----:B------:R-:W-:Y:S02]  /*dad0*/  ISETP.GE.OR P1, PT, R12, R18, P6 ;  /* 0x000000120c00720c */ /* 0x000fe40003726670 */
[----:B-1----:R-:W-:Y:S01]  /*dae0*/  @!P3 IADD3 R0, P0, R5, R11, RZ ;  /* 0x0000000b0500b210 */ /* 0x002fe20007f1e0ff */
[----:B------:R-:W-:-:S10]  /*daf0*/  @!P2 IMAD R2, R6, R8, RZ ;  /* 0x000000080602a224 */ /* 0x000fd400078e02ff */
[----:B------:R-:W-:Y:S01]  /*db00*/  @!P1 IMAD R3, R12, R8, RZ ;  /* 0x000000080c039224 */ /* 0x000fe200078e02ff */
[----:B------:R-:W-:Y:S01]  /*db10*/  @!P3 LEA.HI.X.SX32 R5, R5, R9, 0x1, P0 ;  /* 0x000000090505b211 */ /* 0x000fe200000f0eff */
[----:B------:R-:W-:Y:S01]  /*db20*/  @!P5 IMAD.MOV.U32 R12, RZ, RZ, 0x7f800000 ;  /* 0x7f800000ff0cd424 */ /* 0x000fe200078e00ff */
[----:B------:R-:W-:-:S04]  /*db30*/  @!P3 LEA R6, P0, R0, c[0x0][0x200], 0x2 ;  /* 0x000080000006ba11 */ /* 0x000fc800078010ff */
[----:B------:R-:W-:Y:S01]  /*db40*/  @!P3 LEA.HI.X R7, R0, c[0x0][0x204], R5, 0x2, P0 ;  /* 0x000081000007ba11 */ /* 0x000fe200000f1405 */
[----:B------:R1:W-:Y:S01]  /*db50*/  @!P5 STG.E [R16.64], R12 ;  /* 0x0000000c1000d986 */ /* 0x0003e2000c101908 */
[----:B------:R-:W-:-:S04]  /*db60*/  @!P2 IADD3 R0, P0, R2, R11, RZ ;  /* 0x0000000b0200a210 */ /* 0x000fc80007f1e0ff */
[----:B------:R-:W-:Y:S02]  /*db70*/  @!P2 LEA.HI.X.SX32 R2, R2, R9, 0x1, P0 ;  /* 0x000000090202a211 */ /* 0x000fe400000f0eff */
[----:B------:R-:W-:-:S04]  /*db80*/  @!P2 LEA R4, P0, R0, c[0x0][0x200], 0x2 ;  /* 0x000080000004aa11 */ /* 0x000fc800078010ff */
[----:B------:R-:W-:Y:S02]  /*db90*/  @!P2 LEA.HI.X R5, R0, c[0x0][0x204], R2, 0x2, P0 ;  /* 0x000081000005aa11 */ /* 0x000fe400000f1402 */
[----:B------:R-:W-:-:S04]  /*dba0*/  @!P1 IADD3 R0, P0, R3, R11, RZ ;  /* 0x0000000b03009210 */ /* 0x000fc80007f1e0ff */
[----:B------:R-:W-:Y:S02]  /*dbb0*/  @!P1 LEA.HI.X.SX32 R3, R3, R9, 0x1, P0 ;  /* 0x0000000903039211 */ /* 0x000fe400000f0eff */
[----:B------:R-:W-:-:S04]  /*dbc0*/  @!P1 LEA R2, P0, R0, c[0x0][0x200], 0x2 ;  /* 0x0000800000029a11 */ /* 0x000fc800078010ff */
[----:B------:R-:W-:Y:S01]  /*dbd0*/  @!P1 LEA.HI.X R3, R0, c[0x0][0x204], R3, 0x2, P0 ;  /* 0x0000810000039a11 */ /* 0x000fe200000f1403 */
[----:B------:R-:W-:Y:S02]  /*dbe0*/  @!P4 IMAD.MOV.U32 R0, RZ, RZ, 0x7f800000 ;  /* 0x7f800000ff00c424 */ /* 0x000fe400078e00ff */
[----:B-1----:R-:W-:-:S03]  /*dbf0*/  @!P2 IMAD.MOV.U32 R12, RZ, RZ, 0x7f800000 ;  /* 0x7f800000ff0ca424 */ /* 0x002fc600078e00ff */
[----:B------:R1:W-:Y:S04]  /*dc00*/  @!P4 STG.E [R14.64], R0 ;  /* 0x000000000e00c986 */ /* 0x0003e8000c101908 */
[----:B------:R-:W-:Y:S04]  /*dc10*/  @!P3 STG.E [R6.64], R13 ;  /* 0x0000000d0600b986 */ /* 0x000fe8000c101908 */
[----:B------:R-:W-:Y:S01]  /*dc20*/  @!P2 STG.E [R4.64], R12 ;  /* 0x0000000c0400a986 */ /* 0x000fe2000c101908 */
[----:B-1----:R-:W-:-:S05]  /*dc30*/  @!P1 IMAD.MOV.U32 R0, RZ, RZ, 0x7f800000 ;  /* 0x7f800000ff009424 */ /* 0x002fca00078e00ff */
[----:B------:R1:W-:Y:S02]  /*dc40*/  @!P1 STG.E [R2.64], R0 ;  /* 0x0000000002009986 */ /* 0x0003e4000c101908 */
[----:B-1----:R-:W-:-:S04]  /*dc50*/  IADD3 R0, R10, 0x70, RZ ;  /* 0x000000700a007810 */ /* 0x002fc80007ffe0ff */
[----:B------:R-:W-:-:S13]  /*dc60*/  ISETP.GE.OR P6, PT, R0, R18, P6 ;  /* 0x000000120000720c */ /* 0x000fda00037c6670 */
[----:B------:R-:W-:Y:S05]  /*dc70*/  @P6 EXIT ;  /* 0x000000000000694d */ /* 0x000fea0003800000 */
[----:B------:R-:W-:-:S05]  /*dc80*/  IMAD R0, R0, R8, RZ ;  /* 0x0000000800007224 */ /* 0x000fca00078e02ff */
[----:B------:R-:W-:-:S04]  /*dc90*/  IADD3 R3, P0, R0, R11, RZ ;  /* 0x0000000b00037210 */ /* 0x000fc80007f1e0ff */
[----:B------:R-:W-:Y:S02]  /*dca0*/  LEA.HI.X.SX32 R0, R0, R9, 0x1, P0 ;  /* 0x0000000900007211 */ /* 0x000fe400000f0eff */
[----:B------:R-:W-:-:S04]  /*dcb0*/  LEA R2, P0, R3, c[0x0][0x200], 0x2 ;  /* 0x0000800003027a11 */ /* 0x000fc800078010ff */
[----:B------:R-:W-:Y:S01]  /*dcc0*/  LEA.HI.X R3, R3, c[0x0][0x204], R0, 0x2, P0 ;  /* 0x0000810003037a11 */ /* 0x000fe200000f1400 */
[----:B------:R-:W-:-:S05]  /*dcd0*/  IMAD.MOV.U32 R0, RZ, RZ, 0x7f800000 ;  /* 0x7f800000ff007424 */ /* 0x000fca00078e00ff */
[----:B------:R-:W-:Y:S01]  /*dce0*/  STG.E [R2.64], R0 ;  /* 0x0000000002007986 */ /* 0x000fe2000c101908 */
[----:B------:R-:W-:Y:S05]  /*dcf0*/  EXIT ;  /* 0x000000000000794d */ /* 0x000fea0003800000 */
.L_x_8:
[----:B------:R-:W-:-:S00]  /*dd00*/  BRA `(.L_x_8) ;  /* 0xfffffff000007947 */ /* 0x000fc0000383ffff */
[----:B------:R-:W-:-:S00]  /*dd10*/  NOP ;  /* 0x0000000000007918 */ /* 0x000fc00000000000 */
        /* <DEDUP_REMOVED lines=14> */
.L_x_1130:


//--------------------- .text._ZN5flash16flash_fwd_kernelI23Flash_fwd_kernel_traitsILi64ELi128ELi128ELi4ELb0ELb0EN7cutlass6half_tE19Flash_kernel_traitsILi64ELi128ELi128ELi4ES3_EELb0ELb1ELb0ELb0ELb1ELb1ELb1ELb0EEEvNS_16Flash_fwd_paramsE --------------------------
	.section	.text._ZN5flash16flash_fwd_kernelI23Flash_fwd_kernel_traitsILi64ELi128ELi128ELi4ELb0ELb0EN7cutlass6half_tE19Flash_kernel_traitsILi64ELi128ELi128ELi4ES3_EELb0ELb1ELb0ELb0ELb1ELb1ELb1ELb0EEEvNS_16Flash_fwd_paramsE,"ax",@progbits
	.sectioninfo	@"SHI_REGISTERS=255"
	.align	128
        .global         _ZN5flash16flash_fwd_kernelI23Flash_fwd_kernel_traitsILi64ELi128ELi128ELi4ELb0ELb0EN7cutlass6half_tE19Flash_kernel_traitsILi64ELi128ELi128ELi4ES3_EELb0ELb1ELb0ELb0ELb1ELb1ELb1ELb0EEEvNS_16Flash_fwd_paramsE
        .type           _ZN5flash16flash_fwd_kernelI23Flash_fwd_kernel_traitsILi64ELi128ELi128ELi4ELb0ELb0EN7cutlass6half_tE19Flash_kernel_traitsILi64ELi128ELi128ELi4ES3_EELb0ELb1ELb0ELb0ELb1ELb1ELb1ELb0EEEvNS_16Flash_fwd_paramsE,@function
        .size           _ZN5flash16flash_fwd_kernelI23Flash_fwd_kernel_traitsILi64ELi128ELi128ELi4ELb0ELb0EN7cutlass6half_tE19Flash_kernel_traitsILi64ELi128ELi128ELi4ES3_EELb0ELb1ELb0ELb0ELb1ELb1ELb1ELb0EEEvNS_16Flash_fwd_paramsE,(.L_x_1131 - _ZN5flash16flash_fwd_kernelI23Flash_fwd_kernel_traitsILi64ELi128ELi128ELi4ELb0ELb0EN7cutlass6half_tE19Flash_kernel_traitsILi64ELi128ELi128ELi4ES3_EELb0ELb1ELb0ELb0ELb1ELb1ELb1ELb0EEEvNS_16Flash_fwd_paramsE)
        .other          _ZN5flash16flash_fwd_kernelI23Flash_fwd_kernel_traitsILi64ELi128ELi128ELi4ELb0ELb0EN7cutlass6half_tE19Flash_kernel_traitsILi64ELi128ELi128ELi4ES3_EELb0ELb1ELb0ELb0ELb1ELb1ELb1ELb0EEEvNS_16Flash_fwd_paramsE,@"STO_CUDA_ENTRY STV_DEFAULT"
_ZN5flash16flash_fwd_kernelI23Flash_fwd_kernel_traitsILi64ELi128ELi128ELi4ELb0ELb0EN7cutlass6half_tE19Flash_kernel_traitsILi64ELi128ELi128ELi4ES3_EELb0ELb1ELb0ELb0ELb1ELb1ELb1ELb0EEEvNS_16Flash_fwd_paramsE:
.text._ZN5flash16flash_fwd_kernelI23Flash_fwd_kernel_traitsILi64ELi128ELi128ELi4ELb0ELb0EN7cutlass6half_tE19Flash_kernel_traitsILi64ELi128ELi128ELi4ES3_EELb0ELb1ELb0ELb0ELb1ELb1ELb1ELb0EEEvNS_16Flash_fwd_paramsE:
        /* <DEDUP_REMOVED lines=37> */
[----:B------:R-:W-:-:S13]  /*0250*/  ISETP.GE.AND P0, PT, R250, 0x1, PT ;  /* 0x00000001fa00780c */ /* 0x000fda0003f06270 */
        /* <DEDUP_REMOVED lines=122> */
[----:B---3--:R-:W-:Y:S02]  /*0a00*/  IMAD R5, R14, c[0x0][0x1b0], RZ ;  /* 0x00006c000e057a24 */ /* 0x008fe400078e02ff */
        /* <DEDUP_REMOVED lines=15> */
[----:B---3--:R-:W-:Y:S01]  /*0b00*/  IMAD.IADD R4, R9, 0x1, R12 ;  /* 0x0000000109047824 */ /* 0x008fe200078e020c */
        /* <DEDUP_REMOVED lines=22> */
[----:B---3--:R-:W-:-:S04]  /*0c70*/  IADD3 R6, P0, R8, UR12, RZ ;  /* 0x0000000c08067c10 */ /* 0x008fc8000ff1e0ff */
[----:B------:R-:W-:Y:S02]  /*0c80*/  IADD3.X R7, R9, UR14, RZ, P0, !PT ;  /* 0x0000000e09077c10 */ /* 0x000fe400087fe4ff */
[----:B--2---:R-:W-:-:S03]  /*0c90*/  IADD3 R4, P0, R6, UR12, RZ ;  /* 0x0000000c06047c10 */ /* 0x004fc6000ff1e0ff */
[----:B------:R2:W-:Y:S01]  /*0ca0*/  LDGSTS.E.BYPASS.LTC128B.128 [R235+0x6000], [R6.64] ;  /* 0x0600000006eb7fae */ /* 0x0005e2000b901d48 */
[----:B------:R-:W-:Y:S02]  /*0cb0*/  IADD3.X R5, R7, UR14, RZ, P0, !PT ;  /* 0x0000000e07057c10 */ /* 0x000fe400087fe4ff */
[----:B----4-:R-:W-:-:S03]  /*0cc0*/  IADD3 R2, P0, R4, UR12, RZ ;  /* 0x0000000c04027c10 */ /* 0x010fc6000ff1e0ff */
[----:B------:R3:W-:Y:S01]  /*0cd0*/  LDGSTS.E.BYPASS.LTC128B.128 [R235+0x6800], [R4.64] ;  /* 0x0680000004eb7fae */ /* 0x0007e2000b901d48 */
[----:B------:R-:W-:-:S05]  /*0ce0*/  IADD3.X R3, R5, UR14, RZ, P0, !PT ;  /* 0x0000000e05037c10 */ /* 0x000fca00087fe4ff */
[----:B------:R4:W-:Y:S01]  /*0cf0*/  LDGSTS.E.BYPASS.LTC128B.128 [R235+0x7000], [R2.64] ;  /* 0x0700000002eb7fae */ /* 0x0009e2000b901d48 */
[----:B--2---:R-:W-:-:S04]  /*0d00*/  IADD3 R6, P0, R2, UR12, RZ ;  /* 0x0000000c02067c10 */ /* 0x004fc8000ff1e0ff */
[----:B------:R-:W-:Y:S01]  /*0d10*/  IADD3.X R7, R3, UR14, RZ, P0, !PT ;  /* 0x0000000e03077c10 */ /* 0x000fe200087fe4ff */
[----:B---3--:R-:W-:-:S04]  /*0d20*/  IMAD.WIDE.U32 R4, R126, c[0x0][0x1a0], RZ ;  /* 0x000068007e047a25 */ /* 0x008fc800078e00ff */
[----:B------:R2:W-:Y:S01]  /*0d30*/  LDGSTS.E.BYPASS.LTC128B.128 [R235+0x7800], [R6.64] ;  /* 0x0780000006eb7fae */ /* 0x0005e2000b901d48 */
[----:B----4-:R-:W-:-:S03]  /*0d40*/  IMAD.IADD R2, R5, 0x1, R0 ;  /* 0x0000000105027824 */ /* 0x010fc600078e0200 */
        /* <DEDUP_REMOVED lines=12> */
[----:B------:R-:W-:Y:S01]  /*0e10*/  LEA R4, P0, R6, c[0x0][0x170], 0x1 ;  /* 0x00005c0006047a11 */ /* 0x000fe200078008ff */
[----:B---3--:R-:W-:Y:S01]  /*0e20*/  IMAD.SHL.U32 R3, R17, 0x8, RZ ;  /* 0x0000000811037824 */ /* 0x008fe200078e00ff */
[----:B------:R-:W-:Y:S02]  /*0e30*/  LOP3.LUT R0, R5, 0x1c0, RZ, 0xc0, !PT ;  /* 0x000001c005007812 */ /* 0x000fe400078ec0ff */
[----:B------:R-:W-:Y:S02]  /*0e40*/  LOP3.LUT R9, R8, R2, RZ, 0x3c, !PT ;  /* 0x0000000208097212 */ /* 0x000fe400078e3cff */
[----:B------:R-:W-:-:S02]  /*0e50*/  LEA.HI.X R5, R6, c[0x0][0x174], R7, 0x1, P0 ;  /* 0x00005d0006057a11 */ /* 0x000fc400000f0c07 */
[----:B------:R-:W-:Y:S02]  /*0e60*/  IADD3 R8, P0, R4, UR7, RZ ;  /* 0x0000000704087c10 */ /* 0x000fe4000ff1e0ff */
[----:B------:R-:W-:Y:S01]  /*0e70*/  LOP3.LUT R2, R0, 0x8, R3, 0xf8, !PT ;  /* 0x0000000800027812 */ /* 0x000fe200078ef803 */
[----:B------:R-:W-:Y:S01]  /*0e80*/  IMAD R3, R17, 0x200, R9 ;  /* 0x0000020011037824 */ /* 0x000fe200078e0209 */
[----:B-----5:R-:W-:Y:S02]  /*0e90*/  IADD3 R10, P1, R8, UR7, RZ ;  /* 0x00000007080a7c10 */ /* 0x020fe4000ff3e0ff */
[----:B------:R-:W-:Y:S01]  /*0ea0*/  IADD3.X R9, R5, UR5, RZ, P0, !PT ;  /* 0x0000000505097c10 */ /* 0x000fe200087fe4ff */
[----:B------:R-:W-:Y:S01]  /*0eb0*/  IMAD.SHL.U32 R40, R3, 0x2, RZ ;  /* 0x0000000203287824 */ /* 0x000fe200078e00ff */
[----:B------:R-:W-:Y:S02]  /*0ec0*/  SHF.R.U32.HI R0, RZ, 0x3, R0 ;  /* 0x00000003ff007819 */ /* 0x000fe40000011600 */
[----:B------:R-:W-:-:S02]  /*0ed0*/  IADD3 R6, P0, R10, UR7, RZ ;  /* 0x000000070a067c10 */ /* 0x000fc4000ff1e0ff */
[----:B------:R-:W-:Y:S02]  /*0ee0*/  IADD3.X R11, R9, UR5, RZ, P1, !PT ;  /* 0x00000005090b7c10 */ /* 0x000fe40008ffe4ff */
[----:B------:R-:W-:Y:S01]  /*0ef0*/  LOP3.LUT R217, R2, R0, RZ, 0x3c, !PT ;  /* 0x0000000002d97212 */ /* 0x000fe200078e3cff */
[----:B------:R-:W-:Y:S01]  /*0f00*/  @!PT LDS RZ, [RZ] ;  /* 0x00000000fffff984 */ /* 0x000fe20000000800 */
[----:B------:R-:W-:Y:S01]  /*0f10*/  @!PT LDS RZ, [RZ] ;  /* 0x00000000fffff984 */ /* 0x000fe20000000800 */
[----:B------:R-:W-:Y:S01]  /*0f20*/  @!PT LDS RZ, [RZ] ;  /* 0x00000000fffff984 */ /* 0x000fe20000000800 */
[----:B------:R1:W-:Y:S01]  /*0f30*/  LDGSTS.E.BYPASS.LTC128B.128 [R235+0x8000], [R4.64] ;  /* 0x0800000004eb7fae */ /* 0x0003e2000b901d48 */
[----:B------:R-:W-:Y:S01]  /*0f40*/  IMAD.SHL.U32 R0, R16, 0x40, RZ ;  /* 0x0000004010007824 */ /* 0x000fe200078e00ff */
[----:B------:R-:W-:Y:S02]  /*0f50*/  IADD3.X R7, R11, UR5, RZ, P0, !PT ;  /* 0x000000050b077c10 */ /* 0x000fe400087fe4ff */
[----:B------:R2:W-:Y:S01]  /*0f60*/  LDGSTS.E.BYPASS.LTC128B.128 [R235+0x8800], [R8.64] ;  /* 0x0880000008eb7fae */ /* 0x0005e2000b901d48 */
[----:B------:R-:W-:Y:S02]  /*0f70*/  LEA R222, R3, 0x4000, 0x1 ;  /* 0x0000400003de7811 */ /* 0x000fe400078e08ff */
[----:B------:R-:W-:Y:S01]  /*0f80*/  LOP3.LUT R216, R0, 0xfffffe00, RZ, 0xc0, !PT ;  /* 0xfffffe0000d87812 */ /* 0x000fe200078ec0ff */
[----:B------:R3:W-:Y:S01]  /*0f90*/  LDGSTS.E.BYPASS.LTC128B.128 [R235+0x9000], [R10.64] ;  /* 0x090000000aeb7fae */ /* 0x0007e2000b901d48 */
[----:B------:R-:W-:-:S03]  /*0fa0*/  IADD3 R227, R222, 0x40, RZ ;  /* 0x00000040dee37810 */ /* 0x000fc60007ffe0ff */
[----:B------:R4:W-:Y:S01]  /*0fb0*/  LDGSTS.E.BYPASS.LTC128B.128 [R235+0x9800], [R6.64] ;  /* 0x0980000006eb7fae */ /* 0x0009e2000b901d48 */
[----:B------:R-:W-:-:S04]  /*0fc0*/  IMAD R0, R125, 0x400, R216 ;  /* 0x000004007d007824 */ /* 0x000fc800078e02d8 */
[----:B------:R-:W-:-:S04]  /*0fd0*/  IMAD.IADD R0, R0, 0x1, R217 ;  /* 0x0000000100007824 */ /* 0x000fc800078e02d9 */
[----:B------:R-:W-:Y:S02]  /*0fe0*/  IMAD.SHL.U32 R223, R0, 0x2, RZ ;  /* 0x0000000200df7824 */ /* 0x000fe400078e00ff */
[----:B------:R-:W-:Y:S01]  /*0ff0*/  IMAD.MOV.U32 R0, RZ, RZ, 0x20 ;  /* 0x00000020ff007424 */ /* 0x000fe200078e00ff */
[----:B-1----:R-:W-:-:S04]  /*1000*/  IADD3 R4, P1, R6, UR7, RZ ;  /* 0x0000000706047c10 */ /* 0x002fc8000ff3e0ff */
[----:B--2---:R-:W-:Y:S02]  /*1010*/  IADD3 R8, P0, R4, UR7, RZ ;  /* 0x0000000704087c10 */ /* 0x004fe4000ff1e0ff */
[----:B------:R-:W-:-:S04]  /*1020*/  IADD3.X R5, R7, UR5, RZ, P1, !PT ;  /* 0x0000000507057c10 */ /* 0x000fc80008ffe4ff */
[----:B------:R-:W-:Y:S01]  /*1030*/  IADD3.X R9, R5, UR5, RZ, P0, !PT ;  /* 0x0000000505097c10 */ /* 0x000fe200087fe4ff */
[----:B------:R1:W-:Y:S01]  /*1040*/  LDGSTS.E.BYPASS.LTC128B.128 [R235+0xa000], [R4.64] ;  /* 0x0a00000004eb7fae */ /* 0x0003e2000b901d48 */
[----:B----4-:R-:W-:-:S03]  /*1050*/  IADD3 R6, P1, R8, UR7, RZ ;  /* 0x0000000708067c10 */ /* 0x010fc6000ff3e0ff */
[----:B------:R3:W-:Y:S01]  /*1060*/  LDGSTS.E.BYPASS.LTC128B.128 [R235+0xa800], [R8.64] ;  /* 0x0a80000008eb7fae */ /* 0x0007e2000b901d48 */
[----:B------:R-:W-:Y:S02]  /*1070*/  IADD3.X R7, R9, UR5, RZ, P1, !PT ;  /* 0x0000000509077c10 */ /* 0x000fe40008ffe4ff */
[----:B------:R-:W-:-:S03]  /*1080*/  LOP3.LUT P1, RZ, R29, 0x2, RZ, 0xc0, !PT ;  /* 0x000000021dff7812 */ /* 0x000fc6000782c0ff */
[----:B------:R2:W-:Y:S01]  /*1090*/  LDGSTS.E.BYPASS.LTC128B.128 [R235+0xb000], [R6.64] ;  /* 0x0b00000006eb7fae */ /* 0x0005e2000b901d48 */
[----:B-1----:R-:W-:-:S04]  /*10a0*/  IADD3 R4, P0, R6, UR7, RZ ;  /* 0x0000000706047c10 */ /* 0x002fc8000ff1e0ff */
[----:B------:R-:W-:Y:S02]  /*10b0*/  IADD3.X R5, R7, UR5, RZ, P0, !PT ;  /* 0x0000000507057c10 */ /* 0x000fe400087fe4ff */
[----:B------:R-:W-:-:S03]  /*10c0*/  LOP3.LUT P0, RZ, R28, 0x2, RZ, 0xc0, !PT ;  /* 0x000000021cff7812 */ /* 0x000fc6000780c0ff */
[----:B------:R2:W-:Y:S01]  /*10d0*/  LDGSTS.E.BYPASS.LTC128B.128 [R235+0xb800], [R4.64] ;  /* 0x0b80000004eb7fae */ /* 0x0005e2000b901d48 */
[C---:B------:R-:W-:Y:S02]  /*10e0*/  SEL R2, R0.reuse, 0xffffffe0, !P0 ;  /* 0xffffffe000027807 */ /* 0x040fe40004000000 */
[----:B------:R-:W-:Y:S01]  /*10f0*/  SEL R0, R0, 0xffffffe0, !P1 ;  /* 0xffffffe000007807 */ /* 0x000fe20004800000 */
[----:B------:R-:W-:Y:S01]  /*1100*/  LDSM.16.M88.4 R20, [R223] ;  /* 0x00000000df14783b */ /* 0x000fe20000000200 */
[----:B------:R-:W-:Y:S01]  /*1110*/  LOP3.LUT P0, RZ, R28, 0x4, RZ, 0xc0, !PT ;  /* 0x000000041cff7812 */ /* 0x000fe2000780c0ff */
[----:B------:R-:W-:Y:S01]  /*1120*/  IMAD.IADD R221, R222, 0x1, R2 ;  /* 0x00000001dedd7824 */ /* 0x000fe200078e0202 */
[----:B------:R-:W-:Y:S01]  /*1130*/  LOP3.LUT P1, RZ, R29, 0x4, RZ, 0xc0, !PT ;  /* 0x000000041dff7812 */ /* 0x000fe2000782c0ff */
[----:B------:R-:W-:Y:S01]  /*1140*/  LDSM.16.M88.4 R36, [R223+0x2000] ;  /* 0x00200000df24783b */ /* 0x000fe20000000200 */
[----:B------:R-:W-:-:S03]  /*1150*/  IMAD.IADD R226, R223, 0x1, R0 ;  /* 0x00000001dfe27824 */ /* 0x000fc600078e0200 */
[----:B------:R-:W-:Y:S04]  /*1160*/  LDSM.16.M88.4 R24, [R221] ;  /* 0x00000000dd18783b */ /* 0x000fe80000000200 */
[----:B------:R-:W-:Y:S02]  /*1170*/  LDSM.16.M88.4 R32, [R226+0x2000] ;  /* 0x00200000e220783b */ /* 0x000fe40000000200 */
[----:B------:R-:W-:Y:S02]  /*1180*/  @P0 IADD3 R227, R222, -0x40, RZ ;  /* 0xffffffc0dee30810 */ /* 0x000fe40007ffe0ff */
[----:B------:R-:W-:Y:S03]  /*1190*/  LDSM.16.M88.4 R16, [R226] ;  /* 0x00000000e210783b */ /* 0x000fe60000000200 */
[----:B------:R-:W-:Y:S01]  /*11a0*/  IMAD.IADD R220, R2, 0x1, R227 ;  /* 0x0000000102dc7824 */ /* 0x000fe200078e02e3 */
[----:B------:R-:W1:Y:S04]  /*11b0*/  LDSM.16.M88.4 R56, [R40+0x4800] ;  /* 0x004800002838783b */ /* 0x000e680000000200 */
[----:B--2---:R-:W2:Y:S04]  /*11c0*/  LDSM.16.M88.4 R4, [R40+0x4000] ;  /* 0x004000002804783b */ /* 0x004ea80000000200 */
[----:B------:R-:W4:Y:S04]  /*11d0*/  LDSM.16.M88.4 R52, [R221+0x800] ;  /* 0x00080000dd34783b */ /* 0x000f280000000200 */
[----:B---3--:R-:W-:Y:S04]  /*11e0*/  LDSM.16.M88.4 R8, [R227] ;  /* 0x00000000e308783b */ /* 0x008fe80000000200 */
[----:B------:R-:W-:Y:S04]  /*11f0*/  LDSM.16.M88.4 R92, [R227+0x800] ;  /* 0x00080000e35c783b */ /* 0x000fe80000000200 */
[----:B------:R-:W-:Y:S04]  /*1200*/  LDSM.16.M88.4 R108, [R40+0x5000] ;  /* 0x00500000286c783b */ /* 0x000fe80000000200 */
[----:B------:R-:W-:Y:S04]  /*1210*/  LDSM.16.M88.4 R140, [R40+0x5800] ;  /* 0x00580000288c783b */ /* 0x000fe80000000200 */
[----:B------:R-:W-:Y:S04]  /*1220*/  LDSM.16.M88.4 R152, [R40+0x6000] ;  /* 0x006000002898783b */ /* 0x000fe80000000200 */
[----:B------:R-:W-:Y:S04]  /*1230*/  LDSM.16.M88.4 R160, [R40+0x6800] ;  /* 0x0068000028a0783b */ /* 0x000fe80000000200 */
[----:B------:R-:W-:Y:S01]  /*1240*/  LDSM.16.M88.4 R164, [R40+0x7000] ;  /* 0x0070000028a4783b */ /* 0x000fe20000000200 */
[C---:B-1----:R-:W-:Y:S03]  /*1250*/  HMMA.16816.F32 R64, R20.reuse, R56, RZ ;  /* 0x000000381440723c */ /* 0x042fe600000018ff */
[----:B------:R-:W-:Y:S04]  /*1260*/  LDSM.16.M88.4 R200, [R40+0x7800] ;  /* 0x0078000028c8783b */ /* 0x000fe80000000200 */
[----:B------:R-:W-:Y:S01]  /*1270*/  LDSM.16.M88.4 R120, [R221+0x1800] ;  /* 0x00180000dd78783b */ /* 0x000fe20000000200 */
[-C--:B--2---:R-:W-:Y:S03]  /*1280*/  HMMA.16816.F32 R48, R20, R4.reuse, RZ ;  /* 0x000000041430723c */ /* 0x084fe600000018ff */
[----:B------:R-:W-:Y:S04]  /*1290*/  LDSM.16.M88.4 R136, [R221+0x2000] ;  /* 0x00200000dd88783b */ /* 0x000fe80000000200 */
[----:B------:R-:W-:Y:S01]  /*12a0*/  LDSM.16.M88.4 R148, [R221+0x2800] ;  /* 0x00280000dd94783b */ /* 0x000fe20000000200 */
[C---:B------:R-:W-:Y:S03]  /*12b0*/  HMMA.16816.F32 R44, R36.reuse, R4, RZ ;  /* 0x00000004242c723c */ /* 0x040fe600000018ff */
[----:B------:R-:W-:Y:S04]  /*12c0*/  LDSM.16.M88.4 R156, [R221+0x3000] ;  /* 0x00300000dd9c783b */ /* 0x000fe80000000200 */
[----:B------:R-:W-:Y:S01]  /*12d0*/  LDSM.16.M88.4 R196, [R221+0x3800] ;  /* 0x00380000ddc4783b */ /* 0x000fe20000000200 */
[----:B------:R-:W-:Y:S01]  /*12e0*/  IMAD.MOV.U32 R4, RZ, RZ, 0x40 ;  /* 0x00000040ff047424 */ /* 0x000fe200078e00ff */
[----:B------:R-:W-:Y:S02]  /*12f0*/  HMMA.16816.F32 R68, R36, R6, RZ ;  /* 0x000000062444723c */ /* 0x000fe400000018ff */
[----:B------:R-:W0:Y:S02]  /*1300*/  LDGDEPBAR ;  /* 0x00000000000079af */ /* 0x000e240000000000 */
[----:B------:R-:W-:-:S04]  /*1310*/  SEL R4, R4, 0xffffffc0, !P1 ;  /* 0xffffffc004047807 */ /* 0x000fc80004800000 */
[----:B------:R-:W-:Y:S01]  /*1320*/  HMMA.16816.F32 R76, R20, R6, RZ ;  /* 0x00000006144c723c */ /* 0x000fe200000018ff */
[----:B------:R-:W-:-:S04]  /*1330*/  IMAD.IADD R224, R223, 0x1, R4 ;  /* 0x00000001dfe07824 */ /* 0x000fc800078e0204 */
[----:B------:R-:W-:Y:S01]  /*1340*/  IMAD.IADD R225, R0, 0x1, R224 ;  /* 0x0000000100e17824 */ /* 0x000fe200078e02e0 */
[----:B------:R-:W1:Y:S02]  /*1350*/  LDSM.16.M88.4 R12, [R224] ;  /* 0x00000000e00c783b */ /* 0x000e640000000200 */
[-C--:B------:R-:W-:Y:S02]  /*1360*/  HMMA.16816.F32 R60, R32, R24.reuse, R44 ;  /* 0x00000018203c723c */ /* 0x080fe4000000182c */
[----:B------:R-:W2:Y:S06]  /*1370*/  LDSM.16.M88.4 R28, [R224+0x2000] ;  /* 0x00200000e01c783b */ /* 0x000eac0000000200 */
[----:B------:R-:W-:Y:S08]  /*1380*/  HMMA.16816.F32 R72, R16, R24, R48 ;  /* 0x000000181048723c */ /* 0x000ff00000001830 */
[-C--:B------:R-:W-:Y:S08]  /*1390*/  HMMA.16816.F32 R44, R32, R26.reuse, R68 ;  /* 0x0000001a202c723c */ /* 0x080ff00000001844 */
[C---:B------:R-:W-:Y:S08]  /*13a0*/  HMMA.16816.F32 R24, R16.reuse, R26, R76 ;  /* 0x0000001a1018723c */ /* 0x040ff0000000184c */
[----:B----4-:R-:W-:Y:S08]  /*13b0*/  HMMA.16816.F32 R88, R16, R52, R64 ;  /* 0x000000341058723c */ /* 0x010ff00000001840 */
[-C--:B-1----:R-:W-:Y:S08]  /*13c0*/  HMMA.16816.F32 R76, R12, R8.reuse, R72 ;  /* 0x000000080c4c723c */ /* 0x082ff00000001848 */
[C---:B--2---:R-:W-:Y:S08]  /*13d0*/  HMMA.16816.F32 R80, R28.reuse, R8, R60 ;  /* 0x000000081c50723c */ /* 0x044ff0000000183c */
[-C--:B------:R-:W-:Y:S01]  /*13e0*/  HMMA.16816.F32 R72, R28, R10.reuse, R44 ;  /* 0x0000000a1c48723c */ /* 0x080fe2000000182c */
[----:B------:R-:W-:Y:S07]  /*13f0*/  LDSM.16.M88.4 R44, [R220] ;  /* 0x00000000dc2c783b */ /* 0x000fee0000000200 */
[----:B------:R-:W-:Y:S01]  /*1400*/  HMMA.16816.F32 R64, R12, R10, R24 ;  /* 0x0000000a0c40723c */ /* 0x000fe20000001818 */
[----:B------:R-:W1:Y:S04]  /*1410*/  LDSM.16.M88.4 R8, [R225] ;  /* 0x00000000e108783b */ /* 0x000e680000000200 */
[----:B------:R-:W2:Y:S03]  /*1420*/  LDSM.16.M88.4 R24, [R225+0x2000] ;  /* 0x00200000e118783b */ /* 0x000ea60000000200 */
[C---:B------:R-:W-:Y:S08]  /*1430*/  HMMA.16816.F32 R48, R36.reuse, R56, RZ ;  /* 0x000000382430723c */ /* 0x040ff000000018ff */
[-C--:B------:R-:W-:Y:S08]  /*1440*/  HMMA.16816.F32 R68, R36, R58.reuse, RZ ;  /* 0x0000003a2444723c */ /* 0x080ff000000018ff */
[----:B------:R-:W-:Y:S08]  /*1450*/  HMMA.16816.F32 R60, R20, R58, RZ ;  /* 0x0000003a143c723c */ /* 0x000ff000000018ff */
[----:B------:R-:W-:Y:S01]  /*1460*/  HMMA.16816.F32 R84, R32, R52, R48 ;  /* 0x000000342054723c */ /* 0x000fe20000001830 */
[----:B------:R-:W3:Y:S07]  /*1470*/  LDSM.16.M88.4 R48, [R220+0x800] ;  /* 0x00080000dc30783b */ /* 0x000eee0000000200 */
[----:B------:R-:W-:Y:S08]  /*1480*/  HMMA.16816.F32 R56, R12, R92, R88 ;  /* 0x0000005c0c38723c */ /* 0x000ff00000001858 */
[-C--:B-1----:R-:W-:Y:S08]  /*1490*/  HMMA.16816.F32 R96, R8, R44.reuse, R76 ;  /* 0x0000002c0860723c */ /* 0x082ff0000000184c */
[----:B--2---:R-:W-:Y:S08]  /*14a0*/  HMMA.16816.F32 R116, R24, R44, R80 ;  /* 0x0000002c1874723c */ /* 0x004ff00000001850 */
[----:B------:R-:W-:Y:S08]  /*14b0*/  HMMA.16816.F32 R100, R8, R46, R64 ;  /* 0x0000002e0864723c */ /* 0x000ff00000001840 */
[----:B------:R-:W-:Y:S01]  /*14c0*/  FMUL.FTZ R2, R96, c[0x0][0x2ec] ;  /* 0x0000bb0060027a20 */ /* 0x000fe20000410000 */
[----:B------:R-:W-:Y:S01]  /*14d0*/  HMMA.16816.F32 R40, R28, R92, R84 ;  /* 0x0000005c1c28723c */ /* 0x000fe20000001854 */
[----:B------:R-:W1:Y:S02]  /*14e0*/  LDSM.16.M88.4 R84, [R221+0x1000] ;  /* 0x00100000dd54783b */ /* 0x000e640000000200 */
[----:B------:R2:W-:Y:S05]  /*14f0*/  MUFU.TANH R237, R2 ;  /* 0x0000000200ed7308 */ /* 0x0005ea0000002400 */
[----:B------:R-:W-:Y:S08]  /*1500*/  HMMA.16816.F32 R104, R24, R46, R72 ;  /* 0x0000002e1868723c */ /* 0x000ff00000001848 */
[----:B------:R-:W-:Y:S01]  /*1510*/  HMMA.16816.F32 R144, R32, R54, R68 ;  /* 0x000000362090723c */ /* 0x000fe20000001844 */
[----:B--2---:R-:W-:-:S04]  /*1520*/  FMUL.FTZ R2, R97, c[0x0][0x2ec] ;  /* 0x0000bb0061027a20 */ /* 0x004fc80000410000 */
[----:B------:R2:W-:Y:S03]  /*1530*/  MUFU.TANH R236, R2 ;  /* 0x0000000200ec7308 */ /* 0x0005e60000002400 */
[----:B------:R-:W-:Y:S08]  /*1540*/  HMMA.16816.F32 R128, R16, R54, R60 ;  /* 0x000000361080723c */ /* 0x000ff0000000183c */
[----:B---3--:R-:W-:Y:S01]  /*1550*/  HMMA.16816.F32 R112, R8, R48, R56 ;  /* 0x000000300870723c */ /* 0x008fe20000001838 */
[----:B--2---:R-:W-:-:S07]  /*1560*/  FMUL.FTZ R2, R98, c[0x0][0x2ec] ;  /* 0x0000bb0062027a20 */ /* 0x004fce0000410000 */
[----:B------:R-:W-:Y:S01]  /*1570*/  HMMA.16816.F32 R132, R24, R48, R40 ;  /* 0x000000301884723c */ /* 0x000fe20000001828 */
[----:B------:R2:W-:Y:S07]  /*1580*/  MUFU.TANH R239, R2 ;  /* 0x0000000200ef7308 */ /* 0x0005ee0000002400 */
[C---:B------:R-:W-:Y:S08]  /*1590*/  HMMA.16816.F32 R80, R20.reuse, R108, RZ ;  /* 0x0000006c1450723c */ /* 0x040ff000000018ff */
[----:B------:R-:W-:Y:S01]  /*15a0*/  HMMA.16816.F32 R72, R20, R140, RZ ;  /* 0x0000008c1448723c */ /* 0x000fe200000018ff */
[----:B--2---:R-:W-:-:S04]  /*15b0*/  FMUL.FTZ R2, R99, c[0x0][0x2ec] ;  /* 0x0000bb0063027a20 */ /* 0x004fc80000410000 */
[----:B------:R2:W-:Y:S03]  /*15c0*/  MUFU.TANH R240, R2 ;  /* 0x0000000200f07308 */ /* 0x0005e60000002400 */
[C---:B------:R-:W-:Y:S08]  /*15d0*/  HMMA.16816.F32 R64, R20.reuse, R152, RZ ;  /* 0x000000981440723c */ /* 0x040ff000000018ff */
[----:B------:R-:W-:Y:S01]  /*15e0*/  HMMA.16816.F32 R56, R20, R160, RZ ;  /* 0x000000a01438723c */ /* 0x000fe200000018ff */
[----:B--2---:R-:W-:-:S07]  /*15f0*/  FMUL.FTZ R2, R116, c[0x0][0x2ec] ;  /* 0x0000bb0074027a20 */ /* 0x004fce0000410000 */
[C---:B------:R-:W-:Y:S01]  /*1600*/  HMMA.16816.F32 R44, R20.reuse, R164, RZ ;  /* 0x000000a4142c723c */ /* 0x040fe200000018ff */
[----:B------:R2:W3:Y:S07]  /*1610*/  MUFU.TANH R205, R2 ;  /* 0x0000000200cd7308 */ /* 0x0004ee0000002400 */
[C---:B------:R-:W-:Y:S08]  /*1620*/  HMMA.16816.F32 R40, R20.reuse, R200, RZ ;  /* 0x000000c81428723c */ /* 0x040ff000000018ff */
[----:B------:R-:W-:Y:S01]  /*1630*/  HMMA.16816.F32 R76, R20, R110, RZ ;  /* 0x0000006e144c723c */ /* 0x000fe200000018ff */
[----:B--2---:R-:W-:-:S04]  /*1640*/  FMUL.FTZ R2, R117, c[0x0][0x2ec] ;  /* 0x0000bb0075027a20 */ /* 0x004fc80000410000 */
[----:B------:R2:W4:Y:S03]  /*1650*/  MUFU.TANH R218, R2 ;  /* 0x0000000200da7308 */ /* 0x0005260000002400 */
[C---:B------:R-:W-:Y:S08]  /*1660*/  HMMA.16816.F32 R68, R20.reuse, R142, RZ ;  /* 0x0000008e1444723c */ /* 0x040ff000000018ff */
[----:B------:R-:W-:Y:S01]  /*1670*/  HMMA.16816.F32 R60, R20, R154, RZ ;  /* 0x0000009a143c723c */ /* 0x000fe200000018ff */
[----:B--2---:R-:W-:-:S07]  /*1680*/  FMUL.FTZ R2, R118, c[0x0][0x2ec] ;  /* 0x0000bb0076027a20 */ /* 0x004fce0000410000 */
[C---:B------:R-:W-:Y:S01]  /*1690*/  HMMA.16816.F32 R52, R20.reuse, R162, RZ ;  /* 0x000000a21434723c */ /* 0x040fe200000018ff */
[----:B------:R2:W-:Y:S07]  /*16a0*/  MUFU.TANH R219, R2 ;  /* 0x0000000200db7308 */ /* 0x0005ee0000002400 */
[C---:B------:R-:W-:Y:S08]  /*16b0*/  HMMA.16816.F32 R88, R20.reuse, R166, RZ ;  /* 0x000000a61458723c */ /* 0x040ff000000018ff */
[----:B------:R-:W-:Y:S01]  /*16c0*/  HMMA.16816.F32 R96, R20, R202, RZ ;  /* 0x000000ca1460723c */ /* 0x000fe200000018ff */
[----:B--2---:R-:W-:-:S04]  /*16d0*/  FMUL.FTZ R2, R119, c[0x0][0x2ec] ;  /* 0x0000bb0077027a20 */ /* 0x004fc80000410000 */
[----:B------:R2:W5:Y:S03]  /*16e0*/  MUFU.TANH R127, R2 ;  /* 0x00000002007f7308 */ /* 0x0005660000002400 */
[C---:B-1----:R-:W-:Y:S08]  /*16f0*/  HMMA.16816.F32 R80, R16.reuse, R84, R80 ;  /* 0x000000541050723c */ /* 0x042ff00000001850 */
[----:B------:R-:W-:Y:S01]  /*1700*/  HMMA.16816.F32 R168, R16, R120, R72 ;  /* 0x0000007810a8723c */ /* 0x000fe20000001848 */
[----:B--2---:R-:W-:-:S07]  /*1710*/  FMUL.FTZ R2, R100, c[0x0][0x2ec] ;  /* 0x0000bb0064027a20 */ /* 0x004fce0000410000 */
[C---:B------:R-:W-:Y:S01]  /*1720*/  HMMA.16816.F32 R172, R16.reuse, R136, R64 ;  /* 0x0000008810ac723c */ /* 0x040fe20000001840 */
[----:B------:R1:W-:Y:S07]  /*1730*/  MUFU.TANH R214, R2 ;  /* 0x0000000200d67308 */ /* 0x0003ee0000002400 */
[C---:B------:R-:W-:Y:S08]  /*1740*/  HMMA.16816.F32 R192, R16.reuse, R148, R56 ;  /* 0x0000009410c0723c */ /* 0x040ff00000001838 */
[----:B------:R-:W-:Y:S01]  /*1750*/  HMMA.16816.F32 R188, R16, R156, R44 ;  /* 0x0000009c10bc723c */ /* 0x000fe2000000182c */
[----:B-1----:R-:W-:-:S04]  /*1760*/  FMUL.FTZ R2, R101, c[0x0][0x2ec] ;  /* 0x0000bb0065027a20 */ /* 0x002fc80000410000 */
[----:B------:R1:W-:Y:S03]  /*1770*/  MUFU.TANH R213, R2 ;  /* 0x0000000200d57308 */ /* 0x0003e60000002400 */
[C---:B------:R-:W-:Y:S08]  /*1780*/  HMMA.16816.F32 R184, R16.reuse, R196, R40 ;  /* 0x000000c410b8723c */ /* 0x040ff00000001828 */
[----:B------:R-:W-:Y:S01]  /*1790*/  HMMA.16816.F32 R76, R16, R86, R76 ;  /* 0x00000056104c723c */ /* 0x000fe2000000184c */
[----:B-1----:R-:W-:-:S07]  /*17a0*/  FMUL.FTZ R2, R102, c[0x0][0x2ec] ;  /* 0x0000bb0066027a20 */ /* 0x002fce0000410000 */
[C---:B------:R-:W-:Y:S01]  /*17b0*/  HMMA.16816.F32 R116, R16.reuse, R138, R60 ;  /* 0x0000008a1074723c */ /* 0x040fe2000000183c */
[----:B------:R1:W-:Y:S07]  /*17c0*/  MUFU.TANH R241, R2 ;  /* 0x0000000200f17308 */ /* 0x0003ee0000002400 */
[C---:B------:R-:W-:Y:S08]  /*17d0*/  HMMA.16816.F32 R176, R16.reuse, R150, R52 ;  /* 0x0000009610b0723c */ /* 0x040ff00000001834 */
[----:B------:R-:W-:Y:S01]  /*17e0*/  HMMA.16816.F32 R180, R16, R158, R88 ;  /* 0x0000009e10b4723c */ /* 0x000fe20000001858 */
[----:B-1----:R-:W-:-:S04]  /*17f0*/  FMUL.FTZ R2, R103, c[0x0][0x2ec] ;  /* 0x0000bb0067027a20 */ /* 0x002fc80000410000 */
[----:B------:R1:W-:Y:S03]  /*1800*/  MUFU.TANH R244, R2 ;  /* 0x0000000200f47308 */ /* 0x0003e60000002400 */
[----:B------:R-:W-:Y:S08]  /*1810*/  HMMA.16816.F32 R100, R16, R122, R68 ;  /* 0x0000007a1064723c */ /* 0x000ff00000001844 */
[----:B------:R-:W-:Y:S01]  /*1820*/  HMMA.16816.F32 R20, R12, R94, R128 ;  /* 0x0000005e0c14723c */ /* 0x000fe20000001880 */
[----:B-1----:R-:W-:-:S07]  /*1830*/  FMUL.FTZ R2, R104, c[0x0][0x2ec] ;  /* 0x0000bb0068027a20 */ /* 0x002fce0000410000 */
[----:B------:R-:W-:Y:S01]  /*1840*/  HMMA.16816.F32 R40, R36, R108, RZ ;  /* 0x0000006c2428723c */ /* 0x000fe200000018ff */
[----:B------:R1:W-:Y:S07]  /*1850*/  MUFU.TANH R249, R2 ;  /* 0x0000000200f97308 */ /* 0x0003ee0000002400 */
[----:B------:R-:W-:Y:S01]  /*1860*/  HMMA.16816.F32 R44, R28, R94, R144 ;  /* 0x0000005e1c2c723c */ /* 0x000fe20000001890 */
[----:B------:R-:W-:Y:S07]  /*1870*/  LDSM.16.M88.4 R92, [R220+0x3000] ;  /* 0x00300000dc5c783b */ /* 0x000fee0000000200 */
[----:B------:R-:W-:Y:S01]  /*1880*/  HMMA.16816.F32 R52, R36, R140, RZ ;  /* 0x0000008c2434723c */ /* 0x000fe200000018ff */
[----:B-1----:R-:W-:-:S04]  /*1890*/  FMUL.FTZ R2, R105, c[0x0][0x2ec] ;  /* 0x0000bb0069027a20 */ /* 0x002fc80000410000 */
[----:B------:R1:W-:Y:S03]  /*18a0*/  MUFU.TANH R246, R2 ;  /* 0x0000000200f67308 */ /* 0x0003e60000002400 */
[----:B------:R-:W-:Y:S01]  /*18b0*/  HMMA.16816.F32 R56, R8, R50, R20 ;  /* 0x000000320838723c */ /* 0x000fe20000001814 */
[----:B------:R-:W-:Y:S07]  /*18c0*/  LDSM.16.M88.4 R20, [R220+0x1000] ;  /* 0x00100000dc14783b */ /* 0x000fee0000000200 */
[----:B------:R-:W-:Y:S01]  /*18d0*/  HMMA.16816.F32 R40, R32, R84, R40 ;  /* 0x000000542028723c */ /* 0x000fe20000001828 */
[----:B-1----:R-:W-:-:S07]  /*18e0*/  FMUL.FTZ R2, R106, c[0x0][0x2ec] ;  /* 0x0000bb006a027a20 */ /* 0x002fce0000410000 */
[----:B------:R-:W-:Y:S01]  /*18f0*/  HMMA.16816.F32 R60, R24, R50, R44 ;  /* 0x00000032183c723c */ /* 0x000fe2000000182c */
[----:B------:R1:W-:Y:S07]  /*1900*/  MUFU.TANH R247, R2 ;  /* 0x0000000200f77308 */ /* 0x0003ee0000002400 */
[----:B------:R-:W-:Y:S08]  /*1910*/  HMMA.16816.F32 R68, R32, R120, R52 ;  /* 0x000000782044723c */ /* 0x000ff00000001834 */
[----:B------:R-:W-:Y:S01]  /*1920*/  HMMA.16816.F32 R52, R36, R110, RZ ;  /* 0x0000006e2434723c */ /* 0x000fe200000018ff */
[----:B------:R-:W-:Y:S01]  /*1930*/  LDSM.16.M88.4 R108, [R227+0x3800] ;  /* 0x00380000e36c783b */ /* 0x000fe20000000200 */
[----:B-1----:R-:W-:-:S04]  /*1940*/  FMUL.FTZ R2, R107, c[0x0][0x2ec] ;  /* 0x0000bb006b027a20 */ /* 0x002fc80000410000 */
[----:B------:R1:W-:Y:S02]  /*1950*/  MUFU.TANH R245, R2 ;  /* 0x0000000200f57308 */ /* 0x0003e40000002400 */
[----:B------:R-:W-:Y:S01]  /*1960*/  HMMA.16816.F32 R104, R16, R198, R96 ;  /* 0x000000c61068723c */ /* 0x000fe20000001860 */
[----:B------:R-:W2:Y:S04]  /*1970*/  LDSM.16.M88.4 R16, [R227+0x1000] ;  /* 0x00100000e310783b */ /* 0x000ea80000000200 */
[----:B------:R-:W5:Y:S03]  /*1980*/  LDSM.16.M88.4 R96, [R227+0x3000] ;  /* 0x00300000e360783b */ /* 0x000f660000000200 */
[----:B------:R-:W-:Y:S01]  /*1990*/  HMMA.16816.F32 R48, R36, R152, RZ ;  /* 0x000000982430723c */ /* 0x000fe200000018ff */
[----:B-1----:R-:W-:-:S07]  /*19a0*/  FMUL.FTZ R2, R112, c[0x0][0x2ec] ;  /* 0x0000bb0070027a20 */ /* 0x002fce0000410000 */
[C---:B------:R-:W-:Y:S01]  /*19b0*/  HMMA.16816.F32 R52, R32.reuse, R86, R52 ;  /* 0x000000562034723c */ /* 0x040fe20000001834 */
[----:B------:R1:W-:Y:S11]  /*19c0*/  MUFU.TANH R210, R2 ;  /* 0x0000000200d27308 */ /* 0x0003f60000002400 */
[----:B------:R-:W-:Y:S04]  /*19d0*/  @!UPT UIADD3 URZ, URZ, URZ, URZ ;  /* 0x0000003f3f3ff290 */ /* 0x000fe8000fffe03f */
[----:B------:R-:W-:Y:S01]  /*19e0*/  HMMA.16816.F32 R72, R32, R136, R48 ;  /* 0x000000882048723c */ /* 0x000fe20000001830 */
[----:B-1----:R-:W-:Y:S02]  /*19f0*/  FMUL.FTZ R2, R113, c[0x0][0x2ec] ;  /* 0x0000bb0071027a20 */ /* 0x002fe40000410000 */
[----:B---3--:R-:W-:Y:S02]  /*1a00*/  IMAD.MOV.U32 R113, RZ, RZ, R205 ;  /* 0x000000ffff717224 */ /* 0x008fe400078e00cd */
[----:B------:R1:W-:Y:S02]  /*1a10*/  MUFU.TANH R206, R2 ;  /* 0x0000000200ce7308 */ /* 0x0003e40000002400 */
[----:B----4-:R-:W-:Y:S01]  /*1a20*/  IMAD.MOV.U32 R137, RZ, RZ, R218 ;  /* 0x000000ffff897224 */ /* 0x010fe200078e00da */
[-C--:B--2---:R-:W-:Y:S08]  /*1a30*/  HMMA.16816.F32 R44, R12, R16.reuse, R80 ;  /* 0x000000100c2c723c */ /* 0x084ff00000001850 */
[----:B------:R-:W-:Y:S01]  /*1a40*/  HMMA.16816.F32 R40, R28, R16, R40 ;  /* 0x000000101c28723c */ /* 0x000fe20000001828 */
[----:B-1----:R-:W-:-:S07]  /*1a50*/  FMUL.FTZ R2, R114, c[0x0][0x2ec] ;  /* 0x0000bb0072027a20 */ /* 0x002fce0000410000 */
[----:B------:R-:W-:Y:S01]  /*1a60*/  HMMA.16816.F32 R48, R28, R18, R52 ;  /* 0x000000121c30723c */ /* 0x000fe20000001834 */
[----:B------:R1:W-:Y:S11]  /*1a70*/  MUFU.TANH R243, R2 ;  /* 0x0000000200f37308 */ /* 0x0003f60000002400 */
[----:B------:R-:W-:Y:S04]  /*1a80*/  @!UPT UIADD3 URZ, URZ, URZ, URZ ;  /* 0x0000003f3f3ff290 */ /* 0x000fe8000fffe03f */
[----:B------:R-:W-:Y:S01]  /*1a90*/  HMMA.16816.F32 R64, R24, R20, R40 ;  /* 0x000000141840723c */ /* 0x000fe20000001828 */
[----:B------:R-:W2:Y:S01]  /*1aa0*/  LDSM.16.M88.4 R40, [R227+0x1800] ;  /* 0x00180000e328783b */ /* 0x000ea20000000200 */
[----:B-1----:R-:W-:-:S04]  /*1ab0*/  FMUL.FTZ R2, R115, c[0x0][0x2ec] ;  /* 0x0000bb0073027a20 */ /* 0x002fc80000410000 */
[----:B------:R1:W-:Y:S02]  /*1ac0*/  MUFU.TANH R215, R2 ;  /* 0x0000000200d77308 */ /* 0x0003e40000002400 */
[----:B-1----:R-:W-:Y:S02]  /*1ad0*/  FMUL.FTZ R2, R132, c[0x0][0x2ec] ;  /* 0x0000bb0084027a20 */ /* 0x002fe40000410000 */
[----:B-----5:R-:W-:-:S04]  /*1ae0*/  IMAD.MOV.U32 R132, RZ, RZ, R127 ;  /* 0x000000ffff847224 */ /* 0x020fc800078e007f */
[----:B------:R1:W-:Y:S02]  /*1af0*/  MUFU.TANH R242, R2 ;  /* 0x0000000200f27308 */ /* 0x0003e40000002400 */
[----:B-1----:R-:W-:-:S06]  /*1b00*/  FMUL.FTZ R2, R133, c[0x0][0x2ec] ;  /* 0x0000bb0085027a20 */ /* 0x002fcc0000410000 */
[----:B------:R1:W3:Y:S02]  /*1b10*/  MUFU.TANH R3, R2 ;  /* 0x0000000200037308 */ /* 0x0002e40000002400 */
[----:B-1----:R-:W-:Y:S02]  /*1b20*/  FMUL.FTZ R2, R134, c[0x0][0x2ec] ;  /* 0x0000bb0086027a20 */ /* 0x002fe40000410000 */
[----:B---3--:R-:W-:-:S04]  /*1b30*/  IMAD.MOV.U32 R136, RZ, RZ, R3 ;  /* 0x000000ffff887224 */ /* 0x008fc800078e0003 */
[----:B------:R1:W3:Y:S01]  /*1b40*/  MUFU.TANH R5, R2 ;  /* 0x0000000200057308 */ /* 0x0002e20000002400 */
[----:B------:R-:W-:Y:S02]  /*1b50*/  IMAD.SHL.U32 R3, R204, 0x2, RZ ;  /* 0x00000002cc037824 */ /* 0x000fe400078e00ff */
[----:B-1----:R-:W-:-:S05]  /*1b60*/  FMUL.FTZ R2, R135, c[0x0][0x2ec] ;  /* 0x0000bb0087027a20 */ /* 0x002fca0000410000 */
[----:B------:R1:W-:Y:S02]  /*1b70*/  MUFU.TANH R135, R2 ;  /* 0x0000000200877308 */ /* 0x0003e40000002400 */
[----:B-1----:R-:W-:-:S06]  /*1b80*/  FMUL.FTZ R2, R56, c[0x0][0x2ec] ;  /* 0x0000bb0038027a20 */ /* 0x002fcc0000410000 */
[----:B------:R1:W-:Y:S02]  /*1b90*/  MUFU.TANH R205, R2 ;  /* 0x0000000200cd7308 */ /* 0x0003e40000002400 */
[----:B-1----:R-:W-:-:S06]  /*1ba0*/  FMUL.FTZ R2, R57, c[0x0][0x2ec] ;  /* 0x0000bb0039027a20 */ /* 0x002fcc0000410000 */
[----:B------:R1:W-:Y:S02]  /*1bb0*/  MUFU.TANH R145, R2 ;  /* 0x0000000200917308 */ /* 0x0003e40000002400 */
[----:B-1----:R-:W-:-:S06]  /*1bc0*/  FMUL.FTZ R2, R58, c[0x0][0x2ec] ;  /* 0x0000bb003a027a20 */ /* 0x002fcc0000410000 */
[----:B------:R1:W-:Y:S02]  /*1bd0*/  MUFU.TANH R212, R2 ;  /* 0x0000000200d47308 */ /* 0x0003e40000002400 */
[----:B-1----:R-:W-:Y:S02]  /*1be0*/  FMUL.FTZ R2, R59, c[0x0][0x2ec] ;  /* 0x0000bb003b027a20 */ /* 0x002fe40000410000 */
[----:B------:R-:W-:Y:S04]  /*1bf0*/  HMMA.16816.F32 R56, R8, R20, R44 ;  /* 0x000000140838723c */ /* 0x000fe8000000182c */
[----:B------:R1:W-:Y:S04]  /*1c00*/  MUFU.TANH R211, R2 ;  /* 0x0000000200d37308 */ /* 0x0003e80000002400 */
[C---:B------:R-:W-:Y:S01]  /*1c10*/  HMMA.16816.F32 R44, R12.reuse, R18, R76 ;  /* 0x000000120c2c723c */ /* 0x040fe2000000184c */
[----:B------:R-:W4:Y:S07]  /*1c20*/  LDSM.16.M88.4 R16, [R220+0x1800] ;  /* 0x00180000dc10783b */ /* 0x000f2e0000000200 */
[----:B------:R-:W-:Y:S01]  /*1c30*/  HMMA.16816.F32 R76, R12, R96, R188 ;  /* 0x000000600c4c723c */ /* 0x000fe200000018bc */
[----:B-1----:R-:W-:-:S04]  /*1c40*/  FMUL.FTZ R2, R60, c[0x0][0x2ec] ;  /* 0x0000bb003c027a20 */ /* 0x002fc80000410000 */
[----:B------:R1:W-:Y:S02]  /*1c50*/  MUFU.TANH R133, R2 ;  /* 0x0000000200857308 */ /* 0x0003e40000002400 */
[----:B------:R-:W-:Y:S02]  /*1c60*/  IMAD.MOV.U32 R191, RZ, RZ, R136 ;  /* 0x000000ffffbf7224 */ /* 0x000fe400078e0088 */
[----:B------:R-:W-:Y:S02]  /*1c70*/  IMAD.MOV.U32 R189, RZ, RZ, R132 ;  /* 0x000000ffffbd7224 */ /* 0x000fe400078e0084 */
[----:B------:R-:W-:Y:S02]  /*1c80*/  IMAD.MOV.U32 R190, RZ, RZ, R137 ;  /* 0x000000ffffbe7224 */ /* 0x000fe400078e0089 */
[----:B------:R-:W-:-:S03]  /*1c90*/  IMAD.MOV.U32 R188, RZ, RZ, R249 ;  /* 0x000000ffffbc7224 */ /* 0x000fc600078e00f9 */
[----:B------:R-:W-:Y:S01]  /*1ca0*/  HMMA.16816.F32 R52, R8, R22, R44 ;  /* 0x000000160834723c */ /* 0x000fe2000000182c */
[----:B-1----:R-:W-:-:S07]  /*1cb0*/  FMUL.FTZ R2, R61, c[0x0][0x2ec] ;  /* 0x0000bb003d027a20 */ /* 0x002fce0000410000 */
[----:B------:R-:W-:Y:S01]  /*1cc0*/  HMMA.16816.F32 R44, R36, R164, RZ ;  /* 0x000000a4242c723c */ /* 0x000fe200000018ff */
[----:B------:R1:W-:Y:S02]  /*1cd0*/  MUFU.TANH R112, R2 ;  /* 0x0000000200707308 */ /* 0x0003e40000002400 */
[----:B-1----:R-:W-:-:S06]  /*1ce0*/  FMUL.FTZ R2, R62, c[0x0][0x2ec] ;  /* 0x0000bb003e027a20 */ /* 0x002fcc0000410000 */
[----:B------:R1:W-:Y:S11]  /*1cf0*/  MUFU.TANH R134, R2 ;  /* 0x0000000200867308 */ /* 0x0003f60000002400 */
[----:B------:R-:W-:Y:S04]  /*1d00*/  @!UPT UIADD3 URZ, URZ, URZ, URZ ;  /* 0x0000003f3f3ff290 */ /* 0x000fe8000fffe03f */
[----:B------:R-:W-:Y:S08]  /*1d10*/  HMMA.16816.F32 R128, R32, R156, R44 ;  /* 0x0000009c2080723c */ /* 0x000ff0000000182c */
[----:B------:R-:W-:Y:S01]  /*1d20*/  HMMA.16816.F32 R44, R36, R142, RZ ;  /* 0x0000008e242c723c */ /* 0x000fe200000018ff */
[----:B-1----:R-:W-:-:S07]  /*1d30*/  FMUL.FTZ R2, R63, c[0x0][0x2ec] ;  /* 0x0000bb003f027a20 */ /* 0x002fce0000410000 */
[----:B------:R-:W-:Y:S01]  /*1d40*/  HMMA.16816.F32 R60, R36, R160, RZ ;  /* 0x000000a0243c723c */ /* 0x000fe200000018ff */
[----:B------:R-:W-:Y:S01]  /*1d50*/  IMAD.MOV.U32 R142, RZ, RZ, R113 ;  /* 0x000000ffff8e7224 */ /* 0x000fe200078e0071 */
[----:B------:R1:W5:Y:S02]  /*1d60*/  MUFU.TANH R248, R2 ;  /* 0x0000000200f87308 */ /* 0x0003640000002400 */
[----:B-1----:R-:W-:-:S06]  /*1d70*/  FMUL.FTZ R2, R56, c[0x0][0x2ec] ;  /* 0x0000bb0038027a20 */ /* 0x002fcc0000410000 */
[----:B------:R1:W-:Y:S11]  /*1d80*/  MUFU.TANH R152, R2 ;  /* 0x0000000200987308 */ /* 0x0003f60000002400 */
[----:B------:R-:W-:Y:S03]  /*1d90*/  @!UPT UIADD3 URZ, URZ, URZ, URZ ;  /* 0x0000003f3f3ff290 */ /* 0x000fe6000fffe03f */
[----:B------:R-:W-:Y:S08]  /*1da0*/  HMMA.16816.F32 R88, R32, R148, R60 ;  /* 0x000000942058723c */ /* 0x000ff0000000183c */
[----:B------:R-:W-:Y:S01]  /*1db0*/  HMMA.16816.F32 R60, R24, R22, R48 ;  /* 0x00000016183c723c */ /* 0x000fe20000001830 */
[----:B-1----:R-:W-:-:S07]  /*1dc0*/  FMUL.FTZ R2, R57, c[0x0][0x2ec] ;  /* 0x0000bb0039027a20 */ /* 0x002fce0000410000 */
[-C--:B--2---:R-:W-:Y:S01]  /*1dd0*/  HMMA.16816.F32 R48, R12, R40.reuse, R168 ;  /* 0x000000280c30723c */ /* 0x084fe200000018a8 */
[----:B------:R1:W2:Y:S06]  /*1de0*/  MUFU.TANH R144, R2 ;  /* 0x0000000200907308 */ /* 0x0002ac0000002400 */
[----:B------:R-:W-:Y:S01]  /*1df0*/  IMAD.MOV.U32 R171, RZ, RZ, R219 ;  /* 0x000000ffffab7224 */ /* 0x000fe200078e00db */
[----:B------:R-:W-:Y:S01]  /*1e00*/  HMMA.16816.F32 R20, R28, R40, R68 ;  /* 0x000000281c14723c */ /* 0x000fe20000001844 */
[----:B---3--:R-:W-:Y:S01]  /*1e10*/  IMAD.MOV.U32 R170, RZ, RZ, R5 ;  /* 0x000000ffffaa7224 */ /* 0x008fe200078e0005 */
[----:B------:R-:W-:-:S04]  /*1e20*/  SHF.R.S32.HI R5, RZ, 0x1f, R207 ;  /* 0x0000001fff057819 */ /* 0x000fc800000114cf */
[----:B------:R-:W-:Y:S01]  /*1e30*/  LEA.HI R5, R5, R125, RZ, 0x2 ;  /* 0x0000007d05057211 */ /* 0x000fe200078f10ff */
[----:B-1----:R-:W-:-:S03]  /*1e40*/  FMUL.FTZ R2, R58, c[0x0][0x2ec] ;  /* 0x0000bb003a027a20 */ /* 0x002fc60000410000 */
[----:B------:R-:W-:Y:S01]  /*1e50*/  LOP3.LUT R5, R5, 0xfffffffc, RZ, 0xc0, !PT ;  /* 0xfffffffc05057812 */ /* 0x000fe200078ec0ff */
[----:B------:R1:W-:Y:S04]  /*1e60*/  MUFU.TANH R209, R2 ;  /* 0x0000000200d17308 */ /* 0x0003e80000002400 */
[----:B------:R-:W-:-:S05]  /*1e70*/  IMAD.IADD R5, R125, 0x1, -R5 ;  /* 0x000000017d057824 */ /* 0x000fca00078e0a05 */
[----:B------:R-:W-:Y:S01]  /*1e80*/  STL [R1+0x80], R5 ;  /* 0x0000800501007387 */ /* 0x000fe20000100800 */
[----:B-1----:R-:W-:Y:S02]  /*1e90*/  FMUL.FTZ R2, R59, c[0x0][0x2ec] ;  /* 0x0000bb003b027a20 */ /* 0x002fe40000410000 */
[----:B----4-:R-:W-:Y:S02]  /*1ea0*/  HMMA.16816.F32 R56, R8, R16, R48 ;  /* 0x000000100838723c */ /* 0x010fe40000001830 */
[----:B------:R1:W-:Y:S06]  /*1eb0*/  MUFU.TANH R208, R2 ;  /* 0x0000000200d07308 */ /* 0x0003ec0000002400 */
[----:B------:R-:W-:Y:S01]  /*1ec0*/  HMMA.16816.F32 R48, R32, R122, R44 ;  /* 0x0000007a2030723c */ /* 0x000fe2000000182c */
[----:B------:R-:W3:Y:S06]  /*1ed0*/  LDSM.16.M88.4 R44, [R227+0x2000] ;  /* 0x00200000e32c783b */ /* 0x000eec0000000200 */
[----:B------:R-:W-:-:S02]  /*1ee0*/  IMAD.MOV.U32 R122, RZ, RZ, R170 ;  /* 0x000000ffff7a7224 */ /* 0x000fc400078e00aa */
[----:B-1----:R-:W-:-:S04]  /*1ef0*/  FMUL.FTZ R2, R64, c[0x0][0x2ec] ;  /* 0x0000bb0040027a20 */ /* 0x002fc80000410000 */
        /* <DEDUP_REMOVED lines=8> */
[-C--:B------:R-:W-:Y:S01]  /*1f80*/  HMMA.16816.F32 R20, R12, R42.reuse, R100 ;  /* 0x0000002a0c14723c */ /* 0x080fe20000001864 */
[----:B------:R-:W-:Y:S07]  /*1f90*/  LDSM.16.M88.4 R100, [R220+0x3800] ;  /* 0x00380000dc64783b */ /* 0x000fee0000000200 */
[----:B------:R-:W-:Y:S01]  /*1fa0*/  HMMA.16816.F32 R40, R28, R42, R48 ;  /* 0x0000002a1c28723c */ /* 0x000fe20000001830 */
[----:B-1----:R-:W-:-:S04]  /*1fb0*/  FMUL.FTZ R2, R52, c[0x0][0x2ec] ;  /* 0x0000bb0034027a20 */ /* 0x002fc80000410000 */
[----:B------:R1:W-:Y:S03]  /*1fc0*/  MUFU.TANH R127, R2 ;  /* 0x00000002007f7308 */ /* 0x0003e60000002400 */
[----:B---3--:R-:W-:Y:S01]  /*1fd0*/  HMMA.16816.F32 R48, R12, R44, R172 ;  /* 0x0000002c0c30723c */ /* 0x008fe200000018ac */
[----:B-1----:R-:W-:-:S04]  /*1fe0*/  FMUL.FTZ R2, R53, c[0x0][0x2ec] ;  /* 0x0000bb0035027a20 */ /* 0x002fc80000410000 */
[----:B------:R1:W-:Y:S02]  /*1ff0*/  MUFU.TANH R153, R2 ;  /* 0x0000000200997308 */ /* 0x0003e40000002400 */
[----:B-1----:R-:W-:-:S06]  /*2000*/  FMUL.FTZ R2, R54, c[0x0][0x2ec] ;  /* 0x0000bb0036027a20 */ /* 0x002fcc0000410000 */
[----:B------:R1:W-:Y:S02]  /*2010*/  MUFU.TANH R148, R2 ;  /* 0x0000000200947308 */ /* 0x0003e40000002400 */
[----:B-1----:R-:W-:Y:S02]  /*2020*/  FMUL.FTZ R2, R55, c[0x0][0x2ec] ;  /* 0x0000bb0037027a20 */ /* 0x002fe40000410000 */
[----:B------:R-:W-:Y:S04]  /*2030*/  HMMA.16816.F32 R52, R36, R154, RZ ;  /* 0x0000009a2434723c */ /* 0x000fe800000018ff */
[----:B------:R1:W-:Y:S02]  /*2040*/  MUFU.TANH R146, R2 ;  /* 0x0000000200927308 */ /* 0x0003e40000002400 */
[----:B-1----:R-:W-:-:S06]  /*2050*/  FMUL.FTZ R2, R60, c[0x0][0x2ec] ;  /* 0x0000bb003c027a20 */ /* 0x002fcc0000410000 */
[----:B------:R1:W-:Y:S11]  /*2060*/  MUFU.TANH R232, R2 ;  /* 0x0000000200e87308 */ /* 0x0003f60000002400 */
[----:B------:R-:W-:Y:S01]  /*2070*/  @!UPT UIADD3 URZ, URZ, URZ, URZ ;  /* 0x0000003f3f3ff290 */ /* 0x000fe2000fffe03f */
[----:B------:R-:W-:Y:S08]  /*2080*/  HMMA.16816.F32 R68, R32, R138, R52 ;  /* 0x0000008a2044723c */ /* 0x000ff00000001834 */
[----:B------:R-:W-:Y:S01]  /*2090*/  HMMA.16816.F32 R52, R36, R166, RZ ;  /* 0x000000a62434723c */ /* 0x000fe200000018ff */
[----:B-1----:R-:W-:-:S06]  /*20a0*/  FMUL.FTZ R2, R61, c[0x0][0x2ec] ;  /* 0x0000bb003d027a20 */ /* 0x002fcc0000410000 */
[----:B------:R-:W-:Y:S01]  /*20b0*/  IMAD.MOV.U32 R166, RZ, RZ, R171 ;  /* 0x000000ffffa67224 */ /* 0x000fe200078e00ab */
[----:B------:R1:W-:Y:S08]  /*20c0*/  MUFU.TANH R231, R2 ;  /* 0x0000000200e77308 */ /* 0x0003f00000002400 */
[----:B------:R-:W-:Y:S08]  /*20d0*/  HMMA.16816.F32 R80, R28, R46, R68 ;  /* 0x0000002e1c50723c */ /* 0x000ff00000001844 */
[----:B------:R-:W-:Y:S01]  /*20e0*/  HMMA.16816.F32 R156, R32, R158, R52 ;  /* 0x0000009e209c723c */ /* 0x000fe20000001834 */
[----:B------:R-:W-:Y:S01]  /*20f0*/  LDSM.16.M88.4 R52, [R220+0x2800] ;  /* 0x00280000dc34783b */ /* 0x000fe20000000200 */
[----:B-1----:R-:W-:-:S04]  /*2100*/  FMUL.FTZ R2, R62, c[0x0][0x2ec] ;  /* 0x0000bb003e027a20 */ /* 0x002fc80000410000 */
[----:B------:R1:W-:Y:S02]  /*2110*/  MUFU.TANH R230, R2 ;  /* 0x0000000200e67308 */ /* 0x0003e40000002400 */
[----:B-1----:R-:W-:Y:S02]  /*2120*/  FMUL.FTZ R2, R63, c[0x0][0x2ec] ;  /* 0x0000bb003f027a20 */ /* 0x002fe40000410000 */
[----:B------:R-:W-:Y:S04]  /*2130*/  HMMA.16816.F32 R60, R36, R162, RZ ;  /* 0x000000a2243c723c */ /* 0x000fe800000018ff */
[----:B------:R1:W-:Y:S02]  /*2140*/  MUFU.TANH R229, R2 ;  /* 0x0000000200e57308 */ /* 0x0003e40000002400 */
[----:B-1----:R-:W-:-:S06]  /*2150*/  FMUL.FTZ R2, R56, c[0x0][0x2ec] ;  /* 0x0000bb0038027a20 */ /* 0x002fcc0000410000 */
[----:B------:R1:W-:Y:S11]  /*2160*/  MUFU.TANH R121, R2 ;  /* 0x0000000200797308 */ /* 0x0003f60000002400 */
[----:B------:R-:W-:Y:S01]  /*2170*/  @!UPT UIADD3 URZ, URZ, URZ, URZ ;  /* 0x0000003f3f3ff290 */ /* 0x000fe2000fffe03f */
[----:B------:R-:W-:Y:S07]  /*2180*/  HMMA.16816.F32 R84, R32, R150, R60 ;  /* 0x000000962054723c */ /* 0x000fee000000183c */
[----:B-----5:R-:W-:Y:S01]  /*2190*/  IMAD.MOV.U32 R151, RZ, RZ, R248 ;  /* 0x000000ffff977224 */ /* 0x020fe200078e00f8 */
[----:B------:R-:W-:Y:S01]  /*21a0*/  HMMA.16816.F32 R60, R24, R18, R40 ;  /* 0x00000012183c723c */ /* 0x000fe20000001828 */
[----:B-1----:R-:W-:-:S07]  /*21b0*/  FMUL.FTZ R2, R57, c[0x0][0x2ec] ;  /* 0x0000bb0039027a20 */ /* 0x002fce0000410000 */
[----:B------:R-:W-:Y:S01]  /*21c0*/  HMMA.16816.F32 R40, R28, R44, R72 ;  /* 0x0000002c1c28723c */ /* 0x000fe20000001848 */
[----:B------:R1:W-:Y:S07]  /*21d0*/  MUFU.TANH R120, R2 ;  /* 0x0000000200787308 */ /* 0x0003ee0000002400 */
[C---:B------:R-:W-:Y:S08]  /*21e0*/  HMMA.16816.F32 R44, R12.reuse, R46, R116 ;  /* 0x0000002e0c2c723c */ /* 0x040ff00000001874 */
[----:B------:R-:W-:Y:S01]  /*21f0*/  HMMA.16816.F32 R72, R12, R108, R184 ;  /* 0x0000006c0c48723c */ /* 0x000fe200000018b8 */
[----:B-1----:R-:W-:-:S04]  /*2200*/  FMUL.FTZ R2, R58, c[0x0][0x2ec] ;  /* 0x0000bb003a027a20 */ /* 0x002fc80000410000 */
[----:B------:R1:W-:Y:S02]  /*2210*/  MUFU.TANH R164, R2 ;  /* 0x0000000200a47308 */ /* 0x0003e40000002400 */
[----:B------:R-:W-:Y:S02]  /*2220*/  IMAD.MOV.U32 R186, RZ, RZ, R246 ;  /* 0x000000ffffba7224 */ /* 0x000fe400078e00f6 */
[----:B------:R-:W-:Y:S02]  /*2230*/  IMAD.MOV.U32 R187, RZ, RZ, R247 ;  /* 0x000000ffffbb7224 */ /* 0x000fe400078e00f7 */
[----:B------:R-:W-:Y:S02]  /*2240*/  IMAD.MOV.U32 R184, RZ, RZ, R245 ;  /* 0x000000ffffb87224 */ /* 0x000fe400078e00f5 */
[----:B------:R-:W-:Y:S02]  /*2250*/  IMAD.MOV.U32 R185, RZ, RZ, R242 ;  /* 0x000000ffffb97224 */ /* 0x000fe400078e00f2 */
[----:B-1----:R-:W-:-:S02]  /*2260*/  FMUL.FTZ R2, R59, c[0x0][0x2ec] ;  /* 0x0000bb003b027a20 */ /* 0x002fc40000410000 */
[----:B------:R-:W-:Y:S01]  /*2270*/  HMMA.16816.F32 R56, R8, R18, R20 ;  /* 0x000000120838723c */ /* 0x000fe20000001814 */
[----:B------:R-:W1:Y:S01]  /*2280*/  LDSM.16.M88.4 R20, [R220+0x2000] ;  /* 0x00200000dc14783b */ /* 0x000e620000000200 */
[----:B------:R3:W-:Y:S03]  /*2290*/  MUFU.TANH R140, R2 ;  /* 0x00000002008c7308 */ /* 0x0007e60000002400 */
[----:B------:R-:W4:Y:S01]  /*22a0*/  LDSM.16.M88.4 R16, [R227+0x2800] ;  /* 0x00280000e310783b */ /* 0x000f220000000200 */
[----:B------:R-:W-:-:S04]  /*22b0*/  DEPBAR.LE SB0, 0x0 ;  /* 0x000080000000791a */ /* 0x000fc80000000000 */
[----:B---3--:R-:W-:-:S04]  /*22c0*/  FMUL.FTZ R2, R64, c[0x0][0x2ec] ;  /* 0x0000bb0040027a20 */ /* 0x008fc80000410000 */
[----:B------:R3:W-:Y:S02]  /*22d0*/  MUFU.TANH R219, R2 ;  /* 0x0000000200db7308 */ /* 0x0007e40000002400 */
[----:B---3--:R-:W-:Y:S01]  /*22e0*/  FMUL.FTZ R2, R65, c[0x0][0x2ec] ;  /* 0x0000bb0041027a20 */ /* 0x008fe20000410000 */
[-C--:B-1----:R-:W-:Y:S05]  /*22f0*/  HMMA.16816.F32 R48, R8, R20.reuse, R48 ;  /* 0x000000140830723c */ /* 0x082fea0000001830 */
[----:B------:R1:W-:Y:S03]  /*2300*/  MUFU.TANH R228, R2 ;  /* 0x0000000200e47308 */ /* 0x0003e60000002400 */
[----:B------:R-:W-:Y:S08]  /*2310*/  HMMA.16816.F32 R40, R24, R20, R40 ;  /* 0x000000141828723c */ /* 0x000ff00000001828 */
[----:B------:R-:W-:Y:S01]  /*2320*/  HMMA.16816.F32 R44, R8, R22, R44 ;  /* 0x00000016082c723c */ /* 0x000fe2000000182c */
[----:B-1----:R-:W-:-:S04]  /*2330*/  FMUL.FTZ R2, R66, c[0x0][0x2ec] ;  /* 0x0000bb0042027a20 */ /* 0x002fc80000410000 */
[----:B------:R1:W-:Y:S03]  /*2340*/  MUFU.TANH R150, R2 ;  /* 0x0000000200967308 */ /* 0x0003e60000002400 */
[----:B----4-:R-:W-:Y:S07]  /*2350*/  HMMA.16816.F32 R68, R12, R18, R176 ;  /* 0x000000120c44723c */ /* 0x010fee00000018b0 */
[----:B------:R-:W-:Y:S01]  /*2360*/  IMAD.MOV.U32 R179, RZ, RZ, R241 ;  /* 0x000000ffffb37224 */ /* 0x000fe200078e00f1 */
[----:B------:R-:W-:Y:S01]  /*2370*/  HMMA.16816.F32 R20, R24, R22, R80 ;  /* 0x000000161814723c */ /* 0x000fe20000001850 */
[----:B------:R-:W-:-:S02]  /*2380*/  IMAD.MOV.U32 R178, RZ, RZ, R240 ;  /* 0x000000ffffb27224 */ /* 0x000fc400078e00f0 */
[----:B-1----:R-:W-:-:S05]  /*2390*/  FMUL.FTZ R2, R67, c[0x0][0x2ec] ;  /* 0x0000bb0043027a20 */ /* 0x002fca0000410000 */
[----:B------:R-:W-:Y:S01]  /*23a0*/  HMMA.16816.F32 R64, R12, R16, R192 ;  /* 0x000000100c40723c */ /* 0x000fe200000018c0 */
[----:B------:R1:W-:Y:S06]  /*23b0*/  MUFU.TANH R149, R2 ;  /* 0x0000000200957308 */ /* 0x0003ec0000002400 */
[----:B------:R-:W-:Y:S02]  /*23c0*/  IMAD.MOV.U32 R195, RZ, RZ, R112 ;  /* 0x000000ffffc37224 */ /* 0x000fe400078e0070 */
[----:B------:R-:W-:Y:S02]  /*23d0*/  IMAD.MOV.U32 R194, RZ, RZ, R134 ;  /* 0x000000ffffc27224 */ /* 0x000fe400078e0086 */
[----:B------:R-:W-:-:S02]  /*23e0*/  IMAD.MOV.U32 R193, RZ, RZ, R133 ;  /* 0x000000ffffc17224 */ /* 0x000fc400078e0085 */
[----:B------:R-:W-:-:S03]  /*23f0*/  IMAD.MOV.U32 R192, RZ, RZ, R135 ;  /* 0x000000ffffc07224 */ /* 0x000fc600078e0087 */
[----:B------:R-:W-:Y:S02]  /*2400*/  FMUL.FTZ R6, R21, c[0x0][0x2ec] ;  /* 0x0000bb0015067a20 */ /* 0x000fe40000410000 */
[----:B-1----:R-:W-:Y:S02]  /*2410*/  FMUL.FTZ R2, R56, c[0x0][0x2ec] ;  /* 0x0000bb0038027a20 */ /* 0x002fe40000410000 */
[----:B------:R1:W-:Y:S01]  /*2420*/  MUFU.TANH R169, R6 ;  /* 0x0000000600a97308 */ /* 0x0003e20000002400 */
[----:B------:R-:W-:Y:S02]  /*2430*/  FMUL.FTZ R5, R23, c[0x0][0x2ec] ;  /* 0x0000bb0017057a20 */ /* 0x000fe40000410000 */
[----:B------:R-:W-:-:S05]  /*2440*/  FMUL.FTZ R7, R22, c[0x0][0x2ec] ;  /* 0x0000bb0016077a20 */ /* 0x000fca0000410000 */
[----:B------:R3:W-:Y:S01]  /*2450*/  MUFU.TANH R172, R2 ;  /* 0x0000000200ac7308 */ /* 0x0007e20000002400 */
[----:B-1----:R-:W-:-:S07]  /*2460*/  IMAD R6, R125, 0x10, R238 ;  /* 0x000000107d067824 */ /* 0x002fce00078e02ee */
[----:B------:R-:W-:Y:S01]  /*2470*/  MUFU.TANH R168, R5 ;  /* 0x0000000500a87308 */ /* 0x000fe20000002400 */
[----:B---3--:R-:W-:-:S07]  /*2480*/  FMUL.FTZ R2, R57, c[0x0][0x2ec] ;  /* 0x0000bb0039027a20 */ /* 0x008fce0000410000 */
[----:B------:R-:W-:Y:S08]  /*2490*/  MUFU.TANH R161, R7 ;  /* 0x0000000700a17308 */ /* 0x000ff00000002400 */
[----:B------:R1:W-:Y:S02]  /*24a0*/  MUFU.TANH R175, R2 ;  /* 0x0000000200af7308 */ /* 0x0003e40000002400 */
[----:B-1----:R-:W-:-:S06]  /*24b0*/  FMUL.FTZ R2, R58, c[0x0][0x2ec] ;  /* 0x0000bb003a027a20 */ /* 0x002fcc0000410000 */
[----:B------:R1:W-:Y:S02]  /*24c0*/  MUFU.TANH R165, R2 ;  /* 0x0000000200a57308 */ /* 0x0003e40000002400 */
[----:B-1----:R-:W-:Y:S02]  /*24d0*/  FMUL.FTZ R2, R59, c[0x0][0x2ec] ;  /* 0x0000bb003b027a20 */ /* 0x002fe40000410000 */
[----:B------:R-:W-:Y:S04]  /*24e0*/  HMMA.16816.F32 R56, R28, R16, R88 ;  /* 0x000000101c38723c */ /* 0x000fe80000001858 */
[----:B------:R1:W-:Y:S04]  /*24f0*/  MUFU.TANH R167, R2 ;  /* 0x0000000200a77308 */ /* 0x0003e80000002400 */
[C---:B------:R-:W-:Y:S08]  /*2500*/  HMMA.16816.F32 R88, R8.reuse, R92, R76 ;  /* 0x0000005c0858723c */ /* 0x040ff0000000184c */
[----:B------:R-:W-:Y:S01]  /*2510*/  HMMA.16816.F32 R76, R8, R100, R72 ;  /* 0x00000064084c723c */ /* 0x000fe20000001848 */
[----:B-1----:R-:W-:-:S04]  /*2520*/  FMUL.FTZ R2, R60, c[0x0][0x2ec] ;  /* 0x0000bb003c027a20 */ /* 0x002fc80000410000 */
[----:B------:R1:W-:Y:S02]  /*2530*/  MUFU.TANH R147, R2 ;  /* 0x0000000200937308 */ /* 0x0003e40000002400 */
[----:B-1----:R-:W-:Y:S11]  /*2540*/  FMUL.FTZ R2, R61, c[0x0][0x2ec] ;  /* 0x0000bb003d027a20 */ /* 0x002ff60000410000 */
[----:B------:R-:W-:Y:S06]  /*2550*/  @!UPT UIADD3 URZ, URZ, URZ, URZ ;  /* 0x0000003f3f3ff290 */ /* 0x000fec000fffe03f */
[----:B------:R-:W-:Y:S01]  /*2560*/  FMUL.FTZ R79, R79, c[0x0][0x2ec] ;  /* 0x0000bb004f4f7a20 */ /* 0x000fe20000410000 */
[----:B------:R1:W-:Y:S02]  /*2570*/  MUFU.TANH R218, R2 ;  /* 0x0000000200da7308 */ /* 0x0003e40000002400 */
[----:B-1----:R-:W-:-:S06]  /*2580*/  FMUL.FTZ R2, R62, c[0x0][0x2ec] ;  /* 0x0000bb003e027a20 */ /* 0x002fcc0000410000 */
[----:B------:R1:W-:Y:S02]  /*2590*/  MUFU.TANH R143, R2 ;  /* 0x00000002008f7308 */ /* 0x0003e40000002400 */
[----:B-1----:R-:W-:Y:S02]  /*25a0*/  FMUL.FTZ R2, R63, c[0x0][0x2ec] ;  /* 0x0000bb003f027a20 */ /* 0x002fe40000410000 */
[----:B------:R-:W-:Y:S04]  /*25b0*/  HMMA.16816.F32 R60, R12, R98, R180 ;  /* 0x000000620c3c723c */ /* 0x000fe800000018b4 */
[----:B------:R1:W-:Y:S03]  /*25c0*/  MUFU.TANH R141, R2 ;  /* 0x00000002008d7308 */ /* 0x0003e60000002400 */
[----:B------:R-:W-:-:S02]  /*25d0*/  IMAD.MOV.U32 R183, RZ, RZ, R239 ;  /* 0x000000ffffb77224 */ /* 0x000fc400078e00ef */
[----:B------:R-:W-:Y:S02]  /*25e0*/  IMAD.MOV.U32 R181, RZ, RZ, R190 ;  /* 0x000000ffffb57224 */ /* 0x000fe400078e00be */
[----:B------:R-:W-:Y:S02]  /*25f0*/  IMAD.MOV.U32 R180, RZ, RZ, R166 ;  /* 0x000000ffffb47224 */ /* 0x000fe400078e00a6 */
[----:B------:R-:W-:Y:S02]  /*2600*/  IMAD.MOV.U32 R182, RZ, RZ, R189 ;  /* 0x000000ffffb67224 */ /* 0x000fe400078e00bd */
[----:B-1----:R-:W-:-:S04]  /*2610*/  FMUL.FTZ R2, R48, c[0x0][0x2ec] ;  /* 0x0000bb0030027a20 */ /* 0x002fc80000410000 */
[----:B------:R1:W3:Y:S05]  /*2620*/  MUFU.TANH R117, R2 ;  /* 0x0000000200757308 */ /* 0x0002ea0000002400 */
[----:B------:R-:W-:Y:S08]  /*2630*/  HMMA.16816.F32 R80, R8, R94, R60 ;  /* 0x0000005e0850723c */ /* 0x000ff0000000183c */
[----:B------:R-:W-:Y:S01]  /*2640*/  HMMA.16816.F32 R60, R24, R52, R56 ;  /* 0x00000034183c723c */ /* 0x000fe20000001838 */
[----:B-1----:R-:W-:-:S06]  /*2650*/  FMUL.FTZ R2, R49, c[0x0][0x2ec] ;  /* 0x0000bb0031027a20 */ /* 0x002fcc0000410000 */
[----:B------:R-:W-:Y:S01]  /*2660*/  FMUL.FTZ R56, R89, c[0x0][0x2ec] ;  /* 0x0000bb0059387a20 */ /* 0x000fe20000410000 */
[----:B------:R1:W-:Y:S02]  /*2670*/  MUFU.TANH R116, R2 ;  /* 0x0000000200747308 */ /* 0x0003e40000002400 */
[----:B-1----:R-:W-:-:S06]  /*2680*/  FMUL.FTZ R2, R50, c[0x0][0x2ec] ;  /* 0x0000bb0032027a20 */ /* 0x002fcc0000410000 */
[----:B------:R1:W-:Y:S02]  /*2690*/  MUFU.TANH R123, R2 ;  /* 0x00000002007b7308 */ /* 0x0003e40000002400 */
[----:B-1----:R-:W-:Y:S02]  /*26a0*/  FMUL.FTZ R2, R51, c[0x0][0x2ec] ;  /* 0x0000bb0033027a20 */ /* 0x002fe40000410000 */
[----:B------:R-:W-:Y:S04]  /*26b0*/  HMMA.16816.F32 R48, R12, R110, R104 ;  /* 0x0000006e0c30723c */ /* 0x000fe80000001868 */
[----:B------:R1:W-:Y:S04]  /*26c0*/  MUFU.TANH R119, R2 ;  /* 0x0000000200777308 */ /* 0x0003e80000002400 */
[----:B------:R-:W-:Y:S08]  /*26d0*/  HMMA.16816.F32 R12, R8, R52, R64 ;  /* 0x00000034080c723c */ /* 0x000ff00000001840 */
[----:B------:R-:W-:Y:S01]  /*26e0*/  HMMA.16816.F32 R104, R28, R18, R84 ;  /* 0x000000121c68723c */ /* 0x000fe20000001854 */
[----:B-1----:R-:W-:-:S04]  /*26f0*/  FMUL.FTZ R2, R40, c[0x0][0x2ec] ;  /* 0x0000bb0028027a20 */ /* 0x002fc80000410000 */
[----:B------:R1:W-:Y:S03]  /*2700*/  MUFU.TANH R160, R2 ;  /* 0x0000000200a07308 */ /* 0x0003e60000002400 */
[C---:B------:R-:W-:Y:S08]  /*2710*/  HMMA.16816.F32 R84, R8.reuse, R54, R68 ;  /* 0x000000360854723c */ /* 0x040ff00000001844 */
[----:B------:R-:W-:Y:S01]  /*2720*/  HMMA.16816.F32 R72, R8, R102, R48 ;  /* 0x000000660848723c */ /* 0x000fe20000001830 */
[----:B------:R-:W-:-:S02]  /*2730*/  FMUL.FTZ R5, R15, c[0x0][0x2ec] ;  /* 0x0000bb000f057a20 */ /* 0x000fc40000410000 */
[----:B------:R-:W-:Y:S02]  /*2740*/  FMUL.FTZ R7, R12, c[0x0][0x2ec] ;  /* 0x0000bb000c077a20 */ /* 0x000fe40000410000 */
[----:B------:R-:W-:Y:S01]  /*2750*/  MUFU.TANH R112, R5 ;  /* 0x0000000500707308 */ /* 0x000fe20000002400 */
[----:B-1----:R-:W-:Y:S02]  /*2760*/  FMUL.FTZ R2, R41, c[0x0][0x2ec] ;  /* 0x0000bb0029027a20 */ /* 0x002fe40000410000 */
[----:B------:R-:W-:Y:S01]  /*2770*/  FMUL.FTZ R19, R13, c[0x0][0x2ec] ;  /* 0x0000bb000d137a20 */ /* 0x000fe20000410000 */
[----:B------:R-:W-:Y:S01]  /*2780*/  HMMA.16816.F32 R68, R24, R54, R104 ;  /* 0x000000361844723c */ /* 0x000fe20000001868 */
[----:B------:R-:W-:-:S03]  /*2790*/  FMUL.FTZ R40, R14, c[0x0][0x2ec] ;  /* 0x0000bb000e287a20 */ /* 0x000fc60000410000 */
[----:B------:R1:W-:Y:S03]  /*27a0*/  MUFU.TANH R177, R2 ;  /* 0x0000000200b17308 */ /* 0x0003e60000002400 */
[----:B------:R-:W-:-:S05]  /*27b0*/  FMUL.FTZ R55, R90, c[0x0][0x2ec] ;  /* 0x0000bb005a377a20 */ /* 0x000fca0000410000 */
[----:B------:R-:W-:Y:S03]  /*27c0*/  MUFU.TANH R64, R7 ;  /* 0x0000000700407308 */ /* 0x000fe60000002400 */
[----:B------:R-:W-:Y:S02]  /*27d0*/  FMUL.FTZ R54, R73, c[0x0][0x2ec] ;  /* 0x0000bb0049367a20 */ /* 0x000fe40000410000 */
[----:B------:R-:W-:Y:S02]  /*27e0*/  FMUL.FTZ R73, R74, c[0x0][0x2ec] ;  /* 0x0000bb004a497a20 */ /* 0x000fe40000410000 */
[----:B-1----:R-:W-:Y:S01]  /*27f0*/  FMUL.FTZ R2, R42, c[0x0][0x2ec] ;  /* 0x0000bb002a027a20 */ /* 0x002fe20000410000 */
[----:B------:R-:W-:Y:S08]  /*2800*/  MUFU.TANH R59, R19 ;  /* 0x00000013003b7308 */ /* 0x000ff00000002400 */
[----:B------:R1:W-:Y:S08]  /*2810*/  MUFU.TANH R163, R2 ;  /* 0x0000000200a37308 */ /* 0x0003f00000002400 */
[----:B------:R-:W-:Y:S01]  /*2820*/  MUFU.TANH R113, R40 ;  /* 0x0000002800717308 */ /* 0x000fe20000002400 */
[----:B-1----:R-:W-:-:S07]  /*2830*/  FMUL.FTZ R2, R43, c[0x0][0x2ec] ;  /* 0x0000bb002b027a20 */ /* 0x002fce0000410000 */
[----:B------:R-:W-:Y:S08]  /*2840*/  MUFU.TANH R54, R54 ;  /* 0x0000003600367308 */ /* 0x000ff00000002400 */
[----:B------:R1:W-:Y:S08]  /*2850*/  MUFU.TANH R162, R2 ;  /* 0x0000000200a27308 */ /* 0x0003f00000002400 */
[----:B------:R-:W-:Y:S01]  /*2860*/  MUFU.TANH R73, R73 ;  /* 0x0000004900497308 */ /* 0x000fe20000002400 */
[----:B-1----:R-:W-:-:S07]  /*2870*/  FMUL.FTZ R2, R44, c[0x0][0x2ec] ;  /* 0x0000bb002c027a20 */ /* 0x002fce0000410000 */
[----:B------:R-:W-:Y:S08]  /*2880*/  MUFU.TANH R74, R79 ;  /* 0x0000004f004a7308 */ /* 0x000ff00000002400 */
[----:B------:R1:W-:Y:S02]  /*2890*/  MUFU.TANH R114, R2 ;  /* 0x0000000200727308 */ /* 0x0003e40000002400 */
[----:B-1----:R-:W-:-:S06]  /*28a0*/  FMUL.FTZ R2, R45, c[0x0][0x2ec] ;  /* 0x0000bb002d027a20 */ /* 0x002fcc0000410000 */
[----:B------:R1:W-:Y:S02]  /*28b0*/  MUFU.TANH R65, R2 ;  /* 0x0000000200417308 */ /* 0x0003e40000002400 */
[----:B-1----:R-:W-:-:S06]  /*28c0*/  FMUL.FTZ R2, R46, c[0x0][0x2ec] ;  /* 0x0000bb002e027a20 */ /* 0x002fcc0000410000 */
[----:B------:R1:W-:Y:S02]  /*28d0*/  MUFU.TANH R118, R2 ;  /* 0x0000000200767308 */ /* 0x0003e40000002400 */
[----:B-1----:R-:W-:-:S06]  /*28e0*/  FMUL.FTZ R2, R47, c[0x0][0x2ec] ;  /* 0x0000bb002f027a20 */ /* 0x002fcc0000410000 */
[----:B------:R1:W-:Y:S02]  /*28f0*/  MUFU.TANH R115, R2 ;  /* 0x0000000200737308 */ /* 0x0003e40000002400 */
[----:B-1----:R-:W-:-:S06]  /*2900*/  FMUL.FTZ R2, R20, c[0x0][0x2ec] ;  /* 0x0000bb0014027a20 */ /* 0x002fcc0000410000 */
[----:B------:R1:W-:Y:S02]  /*2910*/  MUFU.TANH R176, R2 ;  /* 0x0000000200b07308 */ /* 0x0003e40000002400 */
[----:B-1----:R-:W-:Y:S02]  /*2920*/  LOP3.LUT R2, R3, 0x6, RZ, 0xc0, !PT ;  /* 0x0000000603027812 */ /* 0x002fe400078ec0ff */
[----:B------:R-:W-:-:S03]  /*2930*/  LOP3.LUT R3, R207, 0xffffffe0, RZ, 0xc0, !PT ;  /* 0xffffffe0cf037812 */ /* 0x000fc600078ec0ff */
[----:B------:R-:W-:Y:S02]  /*2940*/  IMAD R2, R126, 0x80, R2 ;  /* 0x000000807e027824 */ /* 0x000fe400078e0202 */
[----:B------:R-:W-:Y:S02]  /*2950*/  IMAD.IADD R3, R204, 0x1, -R3 ;  /* 0x00000001cc037824 */ /* 0x000fe400078e0a03 */
[----:B------:R-:W-:Y:S01]  /*2960*/  IMAD.MOV.U32 R126, RZ, RZ, R142 ;  /* 0x000000ffff7e7224 */ /* 0x000fe200078e008e */
[C---:B------:R-:W-:Y:S02]  /*2970*/  IADD3 R17, R2.reuse, 0x8, RZ ;  /* 0x0000000802117810 */ /* 0x040fe40007ffe0ff */
[----:B------:R-:W-:Y:S02]  /*2980*/  SHF.R.S32.HI R8, RZ, 0x1f, R3 ;  /* 0x0000001fff087819 */ /* 0x000fe40000011403 */
[----:B------:R-:W-:Y:S02]  /*2990*/  IADD3 R10, R2, 0x21, RZ ;  /* 0x00000021020a7810 */ /* 0x000fe40007ffe0ff */
[----:B------:R-:W-:-:S02]  /*29a0*/  LEA.HI R3, R8, R3, RZ, 0x2 ;  /* 0x0000000308037211 */ /* 0x000fc400078f10ff */
[C---:B------:R-:W-:Y:S02]  /*29b0*/  IADD3 R20, R2.reuse, 0x40, RZ ;  /* 0x0000004002147810 */ /* 0x040fe40007ffe0ff */
[----:B------:R-:W-:Y:S02]  /*29c0*/  SHF.R.S32.HI R46, RZ, 0x2, R3 ;  /* 0x00000002ff2e7819 */ /* 0x000fe40000011403 */
[----:B------:R-:W-:Y:S02]  /*29d0*/  IADD3 R18, R2, 0x1, RZ ;  /* 0x0000000102127810 */ /* 0x000fe40007ffe0ff */
[----:B------:R-:W-:Y:S01]  /*29e0*/  IADD3 R3, R6, 0x1, R46 ;  /* 0x0000000106037810 */ /* 0x000fe20007ffe02e */
[----:B------:R-:W-:Y:S01]  /*29f0*/  FMUL.FTZ R6, R60, c[0x0][0x2ec] ;  /* 0x0000bb003c067a20 */ /* 0x000fe20000410000 */
[----:B------:R-:W-:Y:S01]  /*2a00*/  IADD3 R16, R2, 0x9, RZ ;  /* 0x0000000902107810 */ /* 0x000fe20007ffe0ff */
[----:B------:R1:W-:Y:S01]  /*2a10*/  STL [R1+0x7c], R46 ;  /* 0x00007c2e01007387 */ /* 0x0003e20000100800 */
[----:B------:R-:W-:Y:S01]  /*2a20*/  IADD3 R3, R124, -c[0x0][0x214], R3 ;  /* 0x800085007c037a10 */ /* 0x000fe20007ffe003 */
[----:B------:R4:W-:Y:S01]  /*2a30*/  MUFU.TANH R171, R6 ;  /* 0x0000000600ab7308 */ /* 0x0009e20000002400 */
[----:B------:R-:W-:-:S02]  /*2a40*/  IADD3 R45, R2, 0x59, RZ ;  /* 0x00000059022d7810 */ /* 0x000fc40007ffe0ff */
[----:B------:R-:W-:Y:S02]  /*2a50*/  IADD3 R5, R3, c[0x0][0x2e8], RZ ;  /* 0x0000ba0003057a10 */ /* 0x000fe40007ffe0ff */
[C---:B------:R-:W-:Y:S02]  /*2a60*/  IADD3 R15, R2.reuse, 0x10, RZ ;  /* 0x00000010020f7810 */ /* 0x040fe40007ffe0ff */
[----:B------:R-:W-:Y:S02]  /*2a70*/  IMNMX R3, R5, R124, PT ;  /* 0x0000007c05037217 */ /* 0x000fe40003800200 */
[C---:B------:R-:W-:Y:S02]  /*2a80*/  IADD3 R14, R2.reuse, 0x11, RZ ;  /* 0x00000011020e7810 */ /* 0x040fe40007ffe0ff */
[-C--:B------:R-:W-:Y:S02]  /*2a90*/  ISETP.GE.AND P0, PT, R17, R3.reuse, PT ;  /* 0x000000031100720c */ /* 0x080fe40003f06270 */
[----:B------:R-:W-:-:S02]  /*2aa0*/  ISETP.GE.AND P2, PT, R2, R3, PT ;  /* 0x000000030200720c */ /* 0x000fc40003f46270 */
[----:B------:R-:W-:Y:S01]  /*2ab0*/  FSEL R134, R214, -INF , !P0 ;  /* 0xff800000d6867808 */ /* 0x000fe20004000000 */
[----:B----4-:R-:W-:Y:S01]  /*2ac0*/  FMUL.FTZ R6, R61, c[0x0][0x2ec] ;  /* 0x0000bb003d067a20 */ /* 0x010fe20000410000 */
[-C--:B------:R-:W-:Y:S01]  /*2ad0*/  ISETP.GE.AND P0, PT, R10, R3.reuse, PT ;  /* 0x000000030a00720c */ /* 0x080fe20003f06270 */
[----:B------:R-:W-:Y:S01]  /*2ae0*/  FMUL.FTZ R61, R87, c[0x0][0x2ec] ;  /* 0x0000bb00573d7a20 */ /* 0x000fe20000410000 */
[-C--:B------:R-:W-:Y:S01]  /*2af0*/  ISETP.GE.AND P1, PT, R18, R3.reuse, PT ;  /* 0x000000031200720c */ /* 0x080fe20003f26270 */
[----:B------:R4:W-:Y:S01]  /*2b00*/  MUFU.TANH R170, R6 ;  /* 0x0000000600aa7308 */ /* 0x0009e20000002400 */
[----:B--2---:R-:W-:Y:S02]  /*2b10*/  FSEL R155, R144, -INF , !P0 ;  /* 0xff800000909b7808 */ /* 0x004fe40004000000 */
[-C--:B------:R-:W-:Y:S02]  /*2b20*/  ISETP.GE.AND P0, PT, R20, R3.reuse, PT ;  /* 0x000000031400720c */ /* 0x080fe40003f06270 */
[----:B------:R-:W-:-:S02]  /*2b30*/  ISETP.GE.AND P6, PT, R16, R3, PT ;  /* 0x000000031000720c */ /* 0x000fc40003fc6270 */
[----:B---3--:R-:W-:Y:S01]  /*2b40*/  FSEL R207, R117, -INF , !P0 ;  /* 0xff80000075cf7808 */ /* 0x008fe20004000000 */
[----:B------:R-:W-:Y:S01]  /*2b50*/  MUFU.TANH R61, R61 ;  /* 0x0000003d003d7308 */ /* 0x000fe20000002400 */
[C---:B------:R-:W-:Y:S02]  /*2b60*/  IADD3 R13, R2.reuse, 0x18, RZ ;  /* 0x00000018020d7810 */ /* 0x040fe40007ffe0ff */
[C---:B------:R-:W-:Y:S02]  /*2b70*/  IADD3 R12, R2.reuse, 0x19, RZ ;  /* 0x00000019020c7810 */ /* 0x040fe40007ffe0ff */
[C---:B------:R-:W-:Y:S02]  /*2b80*/  IADD3 R11, R2.reuse, 0x20, RZ ;  /* 0x00000020020b7810 */ /* 0x040fe40007ffe0ff */
[----:B------:R-:W-:Y:S01]  /*2b90*/  IADD3 R9, R2, 0x28, RZ ;  /* 0x0000002802097810 */ /* 0x000fe20007ffe0ff */
[----:B----4-:R-:W-:Y:S01]  /*2ba0*/  FMUL.FTZ R6, R84, c[0x0][0x2ec] ;  /* 0x0000bb0054067a20 */ /* 0x010fe20000410000 */
[----:B------:R-:W-:-:S02]  /*2bb0*/  ISETP.GE.AND P0, PT, R45, R3, PT ;  /* 0x000000032d00720c */ /* 0x000fc40003f06270 */
[----:B------:R-:W-:Y:S01]  /*2bc0*/  FSEL R132, R237, -INF , !P2 ;  /* 0xff800000ed847808 */ /* 0x000fe20005000000 */
[----:B------:R2:W-:Y:S01]  /*2bd0*/  MUFU.TANH R58, R6 ;  /* 0x00000006003a7308 */ /* 0x0005e20000002400 */
[----:B------:R-:W-:Y:S02]  /*2be0*/  FSEL R133, R236, -INF , !P1 ;  /* 0xff800000ec857808 */ /* 0x000fe40004800000 */
[----:B------:R-:W-:Y:S02]  /*2bf0*/  FSEL R136, R213, -INF , !P6 ;  /* 0xff800000d5887808 */ /* 0x000fe40007000000 */
[-C--:B------:R-:W-:Y:S02]  /*2c00*/  ISETP.GE.AND P3, PT, R15, R3.reuse, PT ;  /* 0x000000030f00720c */ /* 0x080fe40003f66270 */
[-C--:B------:R-:W-:Y:S02]  /*2c10*/  ISETP.GE.AND P5, PT, R14, R3.reuse, PT ;  /* 0x000000030e00720c */ /* 0x080fe40003fa6270 */
[----:B------:R-:W-:-:S02]  /*2c20*/  ISETP.GE.AND P4, PT, R13, R3, PT ;  /* 0x000000030d00720c */ /* 0x000fc40003f86270 */
[-C--:B------:R-:W-:Y:S02]  /*2c30*/  ISETP.GE.AND P2, PT, R12, R3.reuse, PT ;  /* 0x000000030c00720c */ /* 0x080fe40003f46270 */
[-C--:B------:R-:W-:Y:S02]  /*2c40*/  ISETP.GE.AND P1, PT, R11, R3.reuse, PT ;  /* 0x000000030b00720c */ /* 0x080fe40003f26270 */
[----:B------:R-:W-:Y:S01]  /*2c50*/  ISETP.GE.AND P6, PT, R9, R3, PT ;  /* 0x000000030900720c */ /* 0x000fe20003fc6270 */
[----:B--2---:R-:W-:Y:S01]  /*2c60*/  FMUL.FTZ R6, R85, c[0x0][0x2ec] ;  /* 0x0000bb0055067a20 */ /* 0x004fe20000410000 */
[C---:B------:R-:W-:Y:S01]  /*2c70*/  IADD3 R8, R2.reuse, 0x29, RZ ;  /* 0x0000002902087810 */ /* 0x040fe20007ffe0ff */
[----:B------:R2:W-:Y:S01]  /*2c80*/  MUFU.TANH R85, R56 ;  /* 0x0000003800557308 */ /* 0x0005e20000002400 */
[C---:B------:R-:W-:Y:S02]  /*2c90*/  IADD3 R7, R2.reuse, 0x30, RZ ;  /* 0x0000003002077810 */ /* 0x040fe40007ffe0ff */
[----:B------:R-:W-:-:S02]  /*2ca0*/  IADD3 R23, R2, 0x31, RZ ;  /* 0x0000003102177810 */ /* 0x000fc40007ffe0ff */
[C---:B------:R-:W-:Y:S02]  /*2cb0*/  IADD3 R22, R2.reuse, 0x38, RZ ;  /* 0x0000003802167810 */ /* 0x040fe40007ffe0ff */
[C---:B------:R-:W-:Y:S01]  /*2cc0*/  IADD3 R21, R2.reuse, 0x39, RZ ;  /* 0x0000003902157810 */ /* 0x040fe20007ffe0ff */
[----:B------:R3:W4:Y:S01]  /*2cd0*/  MUFU.TANH R57, R6 ;  /* 0x0000000600397308 */ /* 0x0007220000002400 */
[----:B------:R-:W-:Y:S02]  /*2ce0*/  IADD3 R19, R2, 0x41, RZ ;  /* 0x0000004102137810 */ /* 0x000fe40007ffe0ff */
[----:B------:R-:W-:Y:S02]  /*2cf0*/  FSEL R135, R210, -INF , !P3 ;  /* 0xff800000d2877808 */ /* 0x000fe40005800000 */
[----:B------:R-:W-:Y:S02]  /*2d00*/  FSEL R137, R206, -INF , !P5 ;  /* 0xff800000ce897808 */ /* 0x000fe40006800000 */
[----:B------:R-:W-:Y:S01]  /*2d10*/  FSEL R138, R205, -INF , !P4 ;  /* 0xff800000cd8a7808 */ /* 0x000fe20006000000 */
[----:B--2---:R-:W-:Y:S01]  /*2d20*/  FMUL.FTZ R56, R80, c[0x0][0x2ec] ;  /* 0x0000bb0050387a20 */ /* 0x004fe20000410000 */
[----:B------:R-:W-:-:S02]  /*2d30*/  FSEL R139, R145, -INF , !P2 ;  /* 0xff800000918b7808 */ /* 0x000fc40005000000 */
[----:B------:R-:W-:Y:S01]  /*2d40*/  FSEL R152, R152, -INF , !P1 ;  /* 0xff80000098987808 */ /* 0x000fe20004800000 */
[----:B------:R2:W-:Y:S01]  /*2d50*/  MUFU.TANH R84, R56 ;  /* 0x0000003800547308 */ /* 0x0005e20000002400 */
[----:B------:R-:W-:Y:S02]  /*2d60*/  FSEL R154, R127, -INF , !P6 ;  /* 0xff8000007f9a7808 */ /* 0x000fe40007000000 */
[-C--:B------:R-:W-:Y:S01]  /*2d70*/  ISETP.GE.AND P3, PT, R8, R3.reuse, PT ;  /* 0x000000030800720c */ /* 0x080fe20003f66270 */
[----:B---3--:R-:W-:Y:S01]  /*2d80*/  FMUL.FTZ R6, R86, c[0x0][0x2ec] ;  /* 0x0000bb0056067a20 */ /* 0x008fe20000410000 */
[----:B----4-:R-:W-:Y:S01]  /*2d90*/  FSEL R246, R57, -INF , !P0 ;  /* 0xff80000039f67808 */ /* 0x010fe20004000000 */
[----:B------:R-:W-:Y:S01]  /*2da0*/  FMUL.FTZ R57, R72, c[0x0][0x2ec] ;  /* 0x0000bb0048397a20 */ /* 0x000fe20000410000 */
[-C--:B------:R-:W-:Y:S01]  /*2db0*/  ISETP.GE.AND P5, PT, R7, R3.reuse, PT ;  /* 0x000000030700720c */ /* 0x080fe20003fa6270 */
[----:B------:R3:W-:Y:S01]  /*2dc0*/  MUFU.TANH R86, R6 ;  /* 0x0000000600567308 */ /* 0x0007e20000002400 */
[----:B------:R-:W-:-:S02]  /*2dd0*/  ISETP.GE.AND P4, PT, R23, R3, PT ;  /* 0x000000031700720c */ /* 0x000fc40003f86270 */
[-C--:B------:R-:W-:Y:S02]  /*2de0*/  ISETP.GE.AND P2, PT, R22, R3.reuse, PT ;  /* 0x000000031600720c */ /* 0x080fe40003f46270 */
[-C--:B------:R-:W-:Y:S02]  /*2df0*/  ISETP.GE.AND P1, PT, R21, R3.reuse, PT ;  /* 0x000000031500720c */ /* 0x080fe40003f26270 */
[----:B------:R-:W-:Y:S01]  /*2e00*/  ISETP.GE.AND P6, PT, R19, R3, PT ;  /* 0x000000031300720c */ /* 0x000fe20003fc6270 */
[----:B--2---:R-:W-:Y:S01]  /*2e10*/  FMUL.FTZ R56, R81, c[0x0][0x2ec] ;  /* 0x0000bb0051387a20 */ /* 0x004fe20000410000 */
[----:B------:R2:W-:Y:S01]  /*2e20*/  MUFU.TANH R72, R57 ;  /* 0x0000003900487308 */ /* 0x0005e20000002400 */
[C---:B------:R-:W-:Y:S02]  /*2e30*/  IADD3 R44, R2.reuse, 0x48, RZ ;  /* 0x00000048022c7810 */ /* 0x040fe40007ffe0ff */
[C---:B------:R-:W-:Y:S02]  /*2e40*/  IADD3 R43, R2.reuse, 0x49, RZ ;  /* 0x00000049022b7810 */ /* 0x040fe40007ffe0ff */
[----:B------:R-:W-:Y:S01]  /*2e50*/  IADD3 R42, R2, 0x50, RZ ;  /* 0x00000050022a7810 */ /* 0x000fe20007ffe0ff */
[----:B---3--:R-:W-:-:S02]  /*2e60*/  FMUL.FTZ R6, R88, c[0x0][0x2ec] ;  /* 0x0000bb0058067a20 */ /* 0x008fc40000410000 */
[----:B------:R3:W-:Y:S01]  /*2e70*/  MUFU.TANH R81, R56 ;  /* 0x0000003800517308 */ /* 0x0007e20000002400 */
[C---:B------:R-:W-:Y:S02]  /*2e80*/  IADD3 R41, R2.reuse, 0x51, RZ ;  /* 0x0000005102297810 */ /* 0x040fe40007ffe0ff */
[C---:B------:R-:W-:Y:S02]  /*2e90*/  IADD3 R40, R2.reuse, 0x58, RZ ;  /* 0x0000005802287810 */ /* 0x040fe40007ffe0ff */
[----:B------:R-:W-:Y:S02]  /*2ea0*/  IADD3 R47, R2, 0x60, RZ ;  /* 0x00000060022f7810 */ /* 0x000fe40007ffe0ff */
[----:B------:R-:W-:Y:S01]  /*2eb0*/  FSEL R153, R153, -INF , !P3 ;  /* 0xff80000099997808 */ /* 0x000fe20005800000 */
[----:B------:R-:W4:Y:S01]  /*2ec0*/  MUFU.TANH R6, R6 ;  /* 0x0000000600067308 */ /* 0x000f220000002400 */
[----:B------:R-:W-:Y:S01]  /*2ed0*/  FSEL R174, R121, -INF , !P5 ;  /* 0xff80000079ae7808 */ /* 0x000fe20006800000 */
[----:B--2---:R-:W-:Y:S01]  /*2ee0*/  FMUL.FTZ R57, R83, c[0x0][0x2ec] ;  /* 0x0000bb0053397a20 */ /* 0x004fe20000410000 */
[----:B------:R-:W-:-:S02]  /*2ef0*/  FSEL R173, R120, -INF , !P4 ;  /* 0xff80000078ad7808 */ /* 0x000fc40006000000 */
[----:B------:R-:W-:Y:S02]  /*2f00*/  FSEL R172, R172, -INF , !P2 ;  /* 0xff800000acac7808 */ /* 0x000fe40005000000 */
[----:B------:R-:W-:Y:S01]  /*2f10*/  FSEL R175, R175, -INF , !P1 ;  /* 0xff800000afaf7808 */ /* 0x000fe20004800000 */
[----:B---3--:R-:W-:Y:S01]  /*2f20*/  FMUL.FTZ R56, R76, c[0x0][0x2ec] ;  /* 0x0000bb004c387a20 */ /* 0x008fe20000410000 */
[----:B------:R-:W-:Y:S01]  /*2f30*/  FSEL R206, R116, -INF , !P6 ;  /* 0xff80000074ce7808 */ /* 0x000fe20007000000 */
[----:B------:R-:W-:Y:S01]  /*2f40*/  FMUL.FTZ R76, R75, c[0x0][0x2ec] ;  /* 0x0000bb004b4c7a20 */ /* 0x000fe20000410000 */
[-C--:B------:R-:W-:Y:S01]  /*2f50*/  ISETP.GE.AND P3, PT, R44, R3.reuse, PT ;  /* 0x000000032c00720c */ /* 0x080fe20003f66270 */
[----:B------:R2:W-:Y:S01]  /*2f60*/  MUFU.TANH R80, R56 ;  /* 0x0000003800507308 */ /* 0x0005e20000002400 */
[-C--:B------:R-:W-:Y:S02]  /*2f70*/  ISETP.GE.AND P5, PT, R43, R3.reuse, PT ;  /* 0x000000032b00720c */ /* 0x080fe40003fa6270 */
[----:B------:R-:W-:-:S02]  /*2f80*/  ISETP.GE.AND P4, PT, R42, R3, PT ;  /* 0x000000032a00720c */ /* 0x000fc40003f86270 */
[-C--:B------:R-:W-:Y:S02]  /*2f90*/  ISETP.GE.AND P2, PT, R41, R3.reuse, PT ;  /* 0x000000032900720c */ /* 0x080fe40003f46270 */
[-C--:B------:R-:W-:Y:S01]  /*2fa0*/  ISETP.GE.AND P1, PT, R40, R3.reuse, PT ;  /* 0x000000032800720c */ /* 0x080fe20003f26270 */
[----:B------:R-:W-:Y:S01]  /*2fb0*/  MUFU.TANH R75, R57 ;  /* 0x00000039004b7308 */ /* 0x000fe20000002400 */
[----:B------:R-:W-:Y:S02]  /*2fc0*/  ISETP.GE.AND P6, PT, R47, R3, PT ;  /* 0x000000032f00720c */ /* 0x000fe40003fc6270 */
[C---:B-1----:R-:W-:Y:S02]  /*2fd0*/  IADD3 R46, R2.reuse, 0x61, RZ ;  /* 0x00000061022e7810 */ /* 0x042fe40007ffe0ff */
[C---:B------:R-:W-:Y:S02]  /*2fe0*/  IADD3 R49, R2.reuse, 0x68, RZ ;  /* 0x0000006802317810 */ /* 0x040fe40007ffe0ff */
[C---:B------:R-:W-:Y:S01]  /*2ff0*/  IADD3 R48, R2.reuse, 0x69, RZ ;  /* 0x0000006902307810 */ /* 0x040fe20007ffe0ff */
[----:B--2---:R-:W-:Y:S01]  /*3000*/  FMUL.FTZ R56, R77, c[0x0][0x2ec] ;  /* 0x0000bb004d387a20 */ /* 0x004fe20000410000 */
[----:B------:R-:W-:-:S02]  /*3010*/  IADD3 R50, R2, 0x70, RZ ;  /* 0x0000007002327810 */ /* 0x000fc40007ffe0ff */
[C---:B------:R-:W-:Y:S01]  /*3020*/  IADD3 R51, R2.reuse, 0x71, RZ ;  /* 0x0000007102337810 */ /* 0x040fe20007ffe0ff */
[----:B------:R1:W2:Y:S01]  /*3030*/  MUFU.TANH R60, R56 ;  /* 0x00000038003c7308 */ /* 0x0002a20000002400 */
[C---:B------:R-:W-:Y:S02]  /*3040*/  IADD3 R52, R2.reuse, 0x78, RZ ;  /* 0x0000007802347810 */ /* 0x040fe40007ffe0ff */
[----:B------:R-:W-:Y:S02]  /*3050*/  IADD3 R53, R2, 0x79, RZ ;  /* 0x0000007902357810 */ /* 0x000fe40007ffe0ff */
[----:B------:R-:W-:Y:S02]  /*3060*/  FSEL R205, R114, -INF , !P3 ;  /* 0xff80000072cd7808 */ /* 0x000fe40005800000 */
[----:B------:R-:W-:Y:S02]  /*3070*/  FSEL R204, R65, -INF , !P5 ;  /* 0xff80000041cc7808 */ /* 0x000fe40006800000 */
[----:B------:R-:W-:-:S02]  /*3080*/  FSEL R249, R64, -INF , !P4 ;  /* 0xff80000040f97808 */ /* 0x000fc40006000000 */
[----:B------:R-:W-:Y:S01]  /*3090*/  FSEL R248, R59, -INF , !P2 ;  /* 0xff8000003bf87808 */ /* 0x000fe20005000000 */
[----:B------:R-:W-:Y:S01]  /*30a0*/  FMUL.FTZ R59, R91, c[0x0][0x2ec] ;  /* 0x0000bb005b3b7a20 */ /* 0x000fe20000410000 */
[----:B------:R-:W-:Y:S01]  /*30b0*/  FSEL R247, R58, -INF , !P1 ;  /* 0xff8000003af77808 */ /* 0x000fe20004800000 */
[----:B------:R-:W-:Y:S01]  /*30c0*/  FMUL.FTZ R58, R82, c[0x0][0x2ec] ;  /* 0x0000bb00523a7a20 */ /* 0x000fe20000410000 */
[----:B----4-:R-:W-:Y:S01]  /*30d0*/  FSEL R245, R6, -INF , !P6 ;  /* 0xff80000006f57808 */ /* 0x010fe20007000000 */
[----:B------:R-:W-:Y:S01]  /*30e0*/  HMMA.16816.F32 R64, R28, R96, R128 ;  /* 0x000000601c40723c */ /* 0x000fe20000001880 */
[----:B-1----:R-:W-:Y:S02]  /*30f0*/  IADD3 R56, R5, 0x40, RZ ;  /* 0x0000004005387810 */ /* 0x002fe40007ffe0ff */
[-C--:B------:R-:W-:Y:S02]  /*3100*/  ISETP.GE.AND P3, PT, R46, R3.reuse, PT ;  /* 0x000000032e00720c */ /* 0x080fe40003f66270 */
[----:B------:R-:W-:-:S02]  /*3110*/  ISETP.GE.AND P5, PT, R49, R3, PT ;  /* 0x000000033100720c */ /* 0x000fc40003fa6270 */
[-C--:B------:R-:W-:Y:S02]  /*3120*/  ISETP.GE.AND P4, PT, R48, R3.reuse, PT ;  /* 0x000000033000720c */ /* 0x080fe40003f86270 */
[-C--:B------:R-:W-:Y:S02]  /*3130*/  ISETP.GE.AND P2, PT, R50, R3.reuse, PT ;  /* 0x000000033200720c */ /* 0x080fe40003f46270 */
[-C--:B------:R-:W-:Y:S02]  /*3140*/  ISETP.GE.AND P1, PT, R51, R3.reuse, PT ;  /* 0x000000033300720c */ /* 0x080fe40003f26270 */
[-C--:B------:R-:W-:Y:S02]  /*3150*/  ISETP.GE.AND P0, PT, R52, R3.reuse, PT ;  /* 0x000000033400720c */ /* 0x080fe40003f06270 */
[----:B------:R-:W-:Y:S02]  /*3160*/  ISETP.GE.AND P6, PT, R53, R3, PT ;  /* 0x000000033500720c */ /* 0x000fe40003fc6270 */
[----:B------:R-:W-:-:S02]  /*3170*/  IADD3 R6, R5, 0x8, RZ ;  /* 0x0000000805067810 */ /* 0x000fc40007ffe0ff */
[----:B------:R-:W-:Y:S02]  /*3180*/  IADD3 R3, R5, 0x48, RZ ;  /* 0x0000004805037810 */ /* 0x000fe40007ffe0ff */
[-C--:B------:R-:W-:Y:S01]  /*3190*/  IMNMX R5, R56, R124.reuse, PT ;  /* 0x0000007c38057217 */ /* 0x080fe20003800200 */
[----:B------:R-:W-:Y:S01]  /*31a0*/  FMUL.FTZ R56, R78, c[0x0][0x2ec] ;  /* 0x0000bb004e387a20 */ /* 0x000fe20000410000 */
[----:B--2---:R-:W-:Y:S01]  /*31b0*/  FSEL R241, R60, -INF , !P1 ;  /* 0xff8000003cf17808 */ /* 0x004fe20004800000 */
[----:B------:R-:W-:Y:S01]  /*31c0*/  HMMA.16816.F32 R64, R24, R92, R64 ;  /* 0x0000005c1840723c */ /* 0x000fe20000001840 */
[----:B------:R-:W1:Y:S01]  /*31d0*/  MUFU.TANH R60, R55 ;  /* 0x00000037003c7308 */ /* 0x000e620000002400 */
[----:B------:R-:W-:Y:S02]  /*31e0*/  FSEL R237, R72, -INF , !P0 ;  /* 0xff80000048ed7808 */ /* 0x000fe40004000000 */
[----:B------:R-:W-:Y:S02]  /*31f0*/  FSEL R236, R54, -INF , !P6 ;  /* 0xff80000036ec7808 */ /* 0x000fe40007000000 */
[----:B------:R-:W-:-:S02]  /*3200*/  IMNMX R6, R6, R124, PT ;  /* 0x0000007c06067217 */ /* 0x000fc40003800200 */
[----:B------:R-:W-:Y:S01]  /*3210*/  FSEL R242, R85, -INF , !P3 ;  /* 0xff80000055f27808 */ /* 0x000fe20005800000 */
[----:B------:R-:W2:Y:S01]  /*3220*/  MUFU.TANH R55, R59 ;  /* 0x0000003b00377308 */ /* 0x000ea20000002400 */
[----:B------:R-:W-:Y:S02]  /*3230*/  FSEL R240, R84, -INF , !P5 ;  /* 0xff80000054f07808 */ /* 0x000fe40006800000 */
[----:B------:R-:W-:Y:S02]  /*3240*/  FSEL R239, R81, -INF , !P4 ;  /* 0xff80000051ef7808 */ /* 0x000fe40006000000 */
[----:B------:R-:W-:Y:S02]  /*3250*/  FSEL R238, R80, -INF , !P2 ;  /* 0xff80000050ee7808 */ /* 0x000fe40005000000 */
[-C--:B------:R-:W-:Y:S01]  /*3260*/  ISETP.GE.AND P3, PT, R2, R6.reuse, PT ;  /* 0x000000060200720c */ /* 0x080fe20003f66270 */
[----:B------:R-:W3:Y:S01]  /*3270*/  MUFU.TANH R54, R58 ;  /* 0x0000003a00367308 */ /* 0x000ee20000002400 */
[----:B------:R-:W-:-:S02]  /*3280*/  ISETP.GE.AND P5, PT, R18, R6, PT ;  /* 0x000000061200720c */ /* 0x000fc40003fa6270 */
[-C--:B------:R-:W-:Y:S02]  /*3290*/  ISETP.GE.AND P4, PT, R17, R6.reuse, PT ;  /* 0x000000061100720c */ /* 0x080fe40003f86270 */
[-C--:B------:R-:W-:Y:S02]  /*32a0*/  ISETP.GE.AND P2, PT, R16, R6.reuse, PT ;  /* 0x000000061000720c */ /* 0x080fe40003f46270 */
[----:B------:R-:W-:Y:S01]  /*32b0*/  FSEL R116, R183, -INF , !P3 ;  /* 0xff800000b7747808 */ /* 0x000fe20005800000 */
[----:B------:R4:W5:Y:S01]  /*32c0*/  MUFU.TANH R72, R56 ;  /* 0x0000003800487308 */ /* 0x0009620000002400 */
[----:B------:R-:W-:Y:S01]  /*32d0*/  FSEL R117, R178, -INF , !P5 ;  /* 0xff800000b2757808 */ /* 0x000fe20006800000 */
[----:B------:R-:W-:Y:S01]  /*32e0*/  IMAD.MOV.U32 R178, RZ, RZ, R187 ;  /* 0x000000ffffb27224 */ /* 0x000fe200078e00bb */
[----:B------:R-:W-:Y:S01]  /*32f0*/  FSEL R120, R179, -INF , !P4 ;  /* 0xff800000b3787808 */ /* 0x000fe20006000000 */
[----:B------:R-:W-:Y:S01]  /*3300*/  IMAD.MOV.U32 R179, RZ, RZ, R186 ;  /* 0x000000ffffb37224 */ /* 0x000fe200078e00ba */
[----:B------:R-:W-:Y:S01]  /*3310*/  FSEL R121, R244, -INF , !P2 ;  /* 0xff800000f4797808 */ /* 0x000fe20005000000 */
[----:B------:R-:W-:Y:S01]  /*3320*/  IMAD.MOV.U32 R186, RZ, RZ, R122 ;  /* 0x000000ffffba7224 */ /* 0x000fe200078e007a */
[-C--:B------:R-:W-:Y:S01]  /*3330*/  ISETP.GE.AND P1, PT, R15, R6.reuse, PT ;  /* 0x000000060f00720c */ /* 0x080fe20003f26270 */
[----:B------:R-:W-:Y:S01]  /*3340*/  IMAD.MOV.U32 R187, RZ, RZ, R191 ;  /* 0x000000ffffbb7224 */ /* 0x000fe200078e00bf */
[-C--:B------:R-:W-:Y:S01]  /*3350*/  ISETP.GE.AND P0, PT, R14, R6.reuse, PT ;  /* 0x000000060e00720c */ /* 0x080fe20003f06270 */
[----:B------:R-:W-:Y:S01]  /*3360*/  IMAD.MOV.U32 R183, RZ, RZ, R188 ;  /* 0x000000ffffb77224 */ /* 0x000fe200078e00bc */
[----:B------:R-:W-:-:S02]  /*3370*/  ISETP.GE.AND P6, PT, R13, R6, PT ;  /* 0x000000060d00720c */ /* 0x000fc40003fc6270 */
[-C--:B------:R-:W-:Y:S02]  /*3380*/  ISETP.GE.AND P3, PT, R12, R6.reuse, PT ;  /* 0x000000060c00720c */ /* 0x080fe40003f66270 */
[-C--:B------:R-:W-:Y:S01]  /*3390*/  ISETP.GE.AND P5, PT, R11, R6.reuse, PT ;  /* 0x000000060b00720c */ /* 0x080fe20003fa6270 */
[C---:B----4-:R-:W-:Y:S01]  /*33a0*/  HMMA.16816.F32 R56, R36.reuse, R200, RZ ;  /* 0x000000c82438723c */ /* 0x050fe200000018ff */
[-C--:B------:R-:W-:Y:S02]  /*33b0*/  ISETP.GE.AND P4, PT, R10, R6.reuse, PT ;  /* 0x000000060a00720c */ /* 0x080fe40003f86270 */
[----:B------:R-:W-:Y:S02]  /*33c0*/  ISETP.GE.AND P2, PT, R9, R6, PT ;  /* 0x000000060900720c */ /* 0x000fe40003f46270 */
[----:B------:R-:W-:Y:S02]  /*33d0*/  IMNMX R3, R3, R124, PT ;  /* 0x0000007c03037217 */ /* 0x000fe40003800200 */
[----:B------:R-:W-:Y:S01]  /*33e0*/  FSEL R122, R243, -INF , !P1 ;  /* 0xff800000f37a7808 */ /* 0x000fe20004800000 */
[----:B------:R-:W-:Y:S01]  /*33f0*/  HMMA.16816.F32 R36, R36, R202, RZ ;  /* 0x000000ca2424723c */ /* 0x000fe200000018ff */
[----:B------:R-:W-:-:S02]  /*3400*/  FSEL R125, R215, -INF , !P0 ;  /* 0xff800000d77d7808 */ /* 0x000fc40004000000 */
[----:B------:R-:W-:Y:S02]  /*3410*/  FSEL R124, R212, -INF , !P6 ;  /* 0xff800000d47c7808 */ /* 0x000fe40007000000 */
[----:B------:R-:W-:Y:S02]  /*3420*/  FSEL R129, R211, -INF , !P3 ;  /* 0xff800000d3817808 */ /* 0x000fe40005800000 */
[----:B------:R-:W-:Y:S02]  /*3430*/  FSEL R142, R209, -INF , !P5 ;  /* 0xff800000d18e7808 */ /* 0x000fe40006800000 */
[----:B------:R-:W-:Y:S02]  /*3440*/  FSEL R145, R208, -INF , !P4 ;  /* 0xff800000d0917808 */ /* 0x000fe40006000000 */
[----:B------:R-:W-:Y:S02]  /*3450*/  FSEL R144, R148, -INF , !P2 ;  /* 0xff80000094907808 */ /* 0x000fe40005000000 */
[----:B------:R-:W-:-:S02]  /*3460*/  ISETP.GE.AND P1, PT, R8, R6, PT ;  /* 0x000000060800720c */ /* 0x000fc40003f26270 */
[-C--:B------:R-:W-:Y:S01]  /*3470*/  ISETP.GE.AND P0, PT, R7, R6.reuse, PT ;  /* 0x000000060700720c */ /* 0x080fe20003f06270 */
[C---:B------:R-:W-:Y:S01]  /*3480*/  HMMA.16816.F32 R56, R32.reuse, R196, R56 ;  /* 0x000000c42038723c */ /* 0x040fe20000001838 */
[-C--:B------:R-:W-:Y:S02]  /*3490*/  ISETP.GE.AND P6, PT, R23, R6.reuse, PT ;  /* 0x000000061700720c */ /* 0x080fe40003fc6270 */
[-C--:B------:R-:W-:Y:S02]  /*34a0*/  ISETP.GE.AND P3, PT, R22, R6.reuse, PT ;  /* 0x000000061600720c */ /* 0x080fe40003f66270 */
[-C--:B------:R-:W-:Y:S02]  /*34b0*/  ISETP.GE.AND P5, PT, R21, R6.reuse, PT ;  /* 0x000000061500720c */ /* 0x080fe40003fa6270 */
[-C--:B------:R-:W-:Y:S01]  /*34c0*/  ISETP.GE.AND P4, PT, R20, R6.reuse, PT ;  /* 0x000000061400720c */ /* 0x080fe20003f86270 */
[----:B------:R-:W-:Y:S01]  /*34d0*/  HMMA.16816.F32 R32, R32, R198, R36 ;  /* 0x000000c62020723c */ /* 0x000fe20000001824 */
[----:B------:R-:W-:Y:S01]  /*34e0*/  BAR.SYNC.DEFER_BLOCKING 0x0 ;  /* 0x0000000000007b1d */ /* 0x000fe20000010000 */
[----:B------:R-:W-:-:S02]  /*34f0*/  ISETP.GE.AND P2, PT, R19, R6, PT ;  /* 0x000000061300720c */ /* 0x000fc40003f46270 */
[----:B------:R-:W-:Y:S02]  /*3500*/  FSEL R146, R146, -INF , !P1 ;  /* 0xff80000092927808 */ /* 0x000fe40004800000 */
[----:B------:R-:W-:Y:S02]  /*3510*/  FSEL R164, R164, -INF , !P0 ;  /* 0xff800000a4a47808 */ /* 0x000fe40004000000 */
[----:B------:R-:W-:Y:S02]  /*3520*/  FSEL R166, R140, -INF , !P6 ;  /* 0xff8000008ca67808 */ /* 0x000fe40007000000 */
[----:B------:R-:W-:Y:S02]  /*3530*/  FSEL R165, R165, -INF , !P3 ;  /* 0xff800000a5a57808 */ /* 0x000fe40005800000 */
[----:B------:R-:W-:Y:S02]  /*3540*/  FSEL R167, R167, -INF , !P5 ;  /* 0xff800000a7a77808 */ /* 0x000fe40006800000 */
[----:B------:R-:W-:-:S02]  /*3550*/  FSEL R191, R123, -INF , !P4 ;  /* 0xff8000007bbf7808 */ /* 0x000fc40006000000 */
[----:B------:R-:W-:Y:S02]  /*3560*/  FSEL R190, R119, -INF , !P2 ;  /* 0xff80000077be7808 */ /* 0x000fe40005000000 */
[-C--:B------:R-:W-:Y:S02]  /*3570*/  ISETP.GE.AND P1, PT, R44, R6.reuse, PT ;  /* 0x000000062c00720c */ /* 0x080fe40003f26270 */
[-C--:B------:R-:W-:Y:S02]  /*3580*/  ISETP.GE.AND P0, PT, R43, R6.reuse, PT ;  /* 0x000000062b00720c */ /* 0x080fe40003f06270 */
[-C--:B------:R-:W-:Y:S02]  /*3590*/  ISETP.GE.AND P6, PT, R42, R6.reuse, PT ;  /* 0x000000062a00720c */ /* 0x080fe40003fc6270 */
[-C--:B------:R-:W-:Y:S02]  /*35a0*/  ISETP.GE.AND P3, PT, R41, R6.reuse, PT ;  /* 0x000000062900720c */ /* 0x080fe40003f66270 */
[----:B------:R-:W-:-:S02]  /*35b0*/  ISETP.GE.AND P5, PT, R40, R6, PT ;  /* 0x000000062800720c */ /* 0x000fc40003fa6270 */
[-C--:B------:R-:W-:Y:S02]  /*35c0*/  ISETP.GE.AND P4, PT, R45, R6.reuse, PT ;  /* 0x000000062d00720c */ /* 0x080fe40003f86270 */
[----:B------:R-:W-:Y:S02]  /*35d0*/  ISETP.GE.AND P2, PT, R47, R6, PT ;  /* 0x000000062f00720c */ /* 0x000fe40003f46270 */
[----:B------:R-:W-:Y:S02]  /*35e0*/  FSEL R189, R118, -INF , !P1 ;  /* 0xff80000076bd7808 */ /* 0x000fe40004800000 */
[----:B------:R-:W-:Y:S02]  /*35f0*/  FSEL R188, R115, -INF , !P0 ;  /* 0xff80000073bc7808 */ /* 0x000fe40004000000 */
[----:B------:R-:W-:Y:S02]  /*3600*/  FSEL R211, R113, -INF , !P6 ;  /* 0xff80000071d37808 */ /* 0x000fe40007000000 */
[----:B------:R-:W-:-:S02]  /*3610*/  FSEL R208, R112, -INF , !P3 ;  /* 0xff80000070d07808 */ /* 0x000fc40005800000 */
[----:B------:R-:W-:Y:S02]  /*3620*/  FSEL R201, R86, -INF , !P5 ;  /* 0xff80000056c97808 */ /* 0x000fe40006800000 */
[----:B------:R-:W-:Y:S02]  /*3630*/  FSEL R210, R61, -INF , !P4 ;  /* 0xff8000003dd27808 */ /* 0x000fe40006000000 */
[----:B-1----:R-:W-:Y:S02]  /*3640*/  FSEL R209, R60, -INF , !P2 ;  /* 0xff8000003cd17808 */ /* 0x002fe40005000000 */
[-C--:B------:R-:W-:Y:S02]  /*3650*/  ISETP.GE.AND P1, PT, R46, R6.reuse, PT ;  /* 0x000000062e00720c */ /* 0x080fe40003f26270 */
[-C--:B------:R-:W-:Y:S02]  /*3660*/  ISETP.GE.AND P0, PT, R49, R6.reuse, PT ;  /* 0x000000063100720c */ /* 0x080fe40003f06270 */
[----:B------:R-:W-:-:S02]  /*3670*/  ISETP.GE.AND P6, PT, R48, R6, PT ;  /* 0x000000063000720c */ /* 0x000fc40003fc6270 */
[-C--:B------:R-:W-:Y:S02]  /*3680*/  ISETP.GE.AND P3, PT, R50, R6.reuse, PT ;  /* 0x000000063200720c */ /* 0x080fe40003f66270 */
[-C--:B------:R-:W-:Y:S02]  /*3690*/  ISETP.GE.AND P5, PT, R51, R6.reuse, PT ;  /* 0x000000063300720c */ /* 0x080fe40003fa6270 */
[-C--:B------:R-:W-:Y:S02]  /*36a0*/  ISETP.GE.AND P4, PT, R52, R6.reuse, PT ;  /* 0x000000063400720c */ /* 0x080fe40003f86270 */
[----:B------:R-:W-:Y:S02]  /*36b0*/  ISETP.GE.AND P2, PT, R53, R6, PT ;  /* 0x000000063500720c */ /* 0x000fe40003f46270 */
[----:B------:R-:W1:Y:S01]  /*36c0*/  MUFU.TANH R6, R76 ;  /* 0x0000004c00067308 */ /* 0x000e620000002400 */
[----:B--2---:R-:W-:Y:S02]  /*36d0*/  FSEL R244, R55, -INF , !P1 ;  /* 0xff80000037f47808 */ /* 0x004fe40004800000 */
[----:B---3--:R-:W-:-:S02]  /*36e0*/  FSEL R243, R54, -INF , !P0 ;  /* 0xff80000036f37808 */ /* 0x008fc40004000000 */
[C---:B------:R-:W-:Y:S02]  /*36f0*/  ISETP.GE.AND P1, PT, R2.reuse, R5, PT ;  /* 0x000000050200720c */ /* 0x040fe40003f26270 */
[----:B------:R-:W-:Y:S01]  /*3700*/  ISETP.GE.AND P0, PT, R2, R3, PT ;  /* 0x000000030200720c */ /* 0x000fe20003f06270 */
[----:B------:R-:W-:Y:S01]  /*3710*/  FMUL.FTZ R2, R62, c[0x0][0x2ec] ;  /* 0x0000bb003e027a20 */ /* 0x000fe20000410000 */
[----:B------:R-:W-:Y:S02]  /*3720*/  FSEL R215, R75, -INF , !P6 ;  /* 0xff8000004bd77808 */ /* 0x000fe40007000000 */
[----:B-----5:R-:W-:Y:S01]  /*3730*/  FSEL R214, R72, -INF , !P3 ;  /* 0xff80000048d67808 */ /* 0x020fe20005800000 */
[----:B------:R2:W-:Y:S01]  /*3740*/  MUFU.TANH R79, R2 ;  /* 0x00000002004f7308 */ /* 0x0005e20000002400 */
[C---:B------:R-:W-:Y:S02]  /*3750*/  ISETP.GE.AND P6, PT, R18.reuse, R5, PT ;  /* 0x000000051200720c */ /* 0x040fe40003fc6270 */
[----:B------:R-:W-:-:S02]  /*3760*/  ISETP.GE.AND P3, PT, R18, R3, PT ;  /* 0x000000031200720c */ /* 0x000fc40003f66270 */
[----:B------:R-:W-:Y:S02]  /*3770*/  FSEL R212, R73, -INF , !P4 ;  /* 0xff80000049d47808 */ /* 0x000fe40006000000 */
[----:B------:R-:W-:Y:S02]  /*3780*/  FSEL R213, R74, -INF , !P5 ;  /* 0xff8000004ad57808 */ /* 0x000fe40006800000 */
[----:B-1----:R-:W-:Y:S02]  /*3790*/  FSEL R200, R6, -INF , !P2 ;  /* 0xff80000006c87808 */ /* 0x002fe40005000000 */
[----:B------:R-:W-:Y:S02]  /*37a0*/  FSEL R18, R126, -INF , !P1 ;  /* 0xff8000007e127808 */ /* 0x000fe40004800000 */
[----:B------:R-:W-:Y:S02]  /*37b0*/  FSEL R73, R180, -INF , !P0 ;  /* 0xff800000b4497808 */ /* 0x000fe40004000000 */
[----:B------:R-:W-:Y:S01]  /*37c0*/  ISETP.GE.AND P5, PT, R17, R5, PT ;  /* 0x000000051100720c */ /* 0x000fe20003fa6270 */
[----:B--2---:R-:W-:Y:S01]  /*37d0*/  FMUL.FTZ R2, R63, c[0x0][0x2ec] ;  /* 0x0000bb003f027a20 */ /* 0x004fe20000410000 */
[----:B------:R-:W-:Y:S01]  /*37e0*/  ISETP.GE.AND P4, PT, R17, R3, PT ;  /* 0x000000031100720c */ /* 0x000fe20003f86270 */
[----:B------:R-:W-:Y:S01]  /*37f0*/  HMMA.16816.F32 R60, R28, R98, R156 ;  /* 0x000000621c3c723c */ /* 0x000fe2000000189c */
[C---:B------:R-:W-:Y:S01]  /*3800*/  ISETP.GE.AND P2, PT, R16.reuse, R5, PT ;  /* 0x000000051000720c */ /* 0x040fe20003f46270 */
[----:B------:R1:W2:Y:S01]  /*3810*/  MUFU.TANH R78, R2 ;  /* 0x00000002004e7308 */ /* 0x0002a20000002400 */
[----:B------:R-:W-:-:S02]  /*3820*/  ISETP.GE.AND P1, PT, R16, R3, PT ;  /* 0x000000031000720c */ /* 0x000fc40003f26270 */
[----:B------:R-:W-:Y:S02]  /*3830*/  ISETP.GE.AND P0, PT, R15, R5, PT ;  /* 0x000000050f00720c */ /* 0x000fe40003f06270 */
[----:B------:R-:W-:Y:S02]  /*3840*/  FSEL R54, R181, -INF , !P6 ;  /* 0xff800000b5367808 */ /* 0x000fe40007000000 */
[----:B------:R-:W-:Y:S02]  /*3850*/  FSEL R55, R183, -INF , !P5 ;  /* 0xff800000b7377808 */ /* 0x000fe40006800000 */
[----:B------:R-:W-:Y:S02]  /*3860*/  FSEL R74, R178, -INF , !P4 ;  /* 0xff800000b24a7808 */ /* 0x000fe40006000000 */
[----:B------:R-:W-:Y:S02]  /*3870*/  FSEL R75, R184, -INF , !P1 ;  /* 0xff800000b84b7808 */ /* 0x000fe40004800000 */
[----:B------:R-:W-:-:S02]  /*3880*/  FSEL R84, R185, -INF , !P0 ;  /* 0xff800000b9547808 */ /* 0x000fc40004000000 */
[-C--:B------:R-:W-:Y:S01]  /*3890*/  ISETP.GE.AND P6, PT, R15, R3.reuse, PT ;  /* 0x000000030f00720c */ /* 0x080fe20003fc6270 */
[----:B-1----:R-:W-:Y:S01]  /*38a0*/  FMUL.FTZ R2, R68, c[0x0][0x2ec] ;  /* 0x0000bb0044027a20 */ /* 0x002fe20000410000 */
[----:B------:R-:W-:Y:S02]  /*38b0*/  FSEL R68, R179, -INF , !P2 ;  /* 0xff800000b3447808 */ /* 0x000fe40005000000 */
[----:B------:R-:W-:Y:S01]  /*38c0*/  ISETP.GE.AND P5, PT, R14, R3, PT ;  /* 0x000000030e00720c */ /* 0x000fe20003fa6270 */
[----:B------:R1:W-:Y:S01]  /*38d0*/  MUFU.TANH R77, R2 ;  /* 0x00000002004d7308 */ /* 0x0003e20000002400 */
[C---:B------:R-:W-:Y:S02]  /*38e0*/  ISETP.GE.AND P4, PT, R13.reuse, R5, PT ;  /* 0x000000050d00720c */ /* 0x040fe40003f86270 */
[----:B------:R-:W-:Y:S02]  /*38f0*/  ISETP.GE.AND P2, PT, R13, R3, PT ;  /* 0x000000030d00720c */ /* 0x000fe40003f46270 */
[----:B------:R-:W-:-:S02]  /*3900*/  ISETP.GE.AND P1, PT, R12, R5, PT ;  /* 0x000000050c00720c */ /* 0x000fc40003f26270 */
[----:B------:R-:W-:Y:S02]  /*3910*/  ISETP.GE.AND P0, PT, R12, R3, PT ;  /* 0x000000030c00720c */ /* 0x000fe40003f06270 */
[----:B------:R-:W-:Y:S02]  /*3920*/  FSEL R88, R186, -INF , !P6 ;  /* 0xff800000ba587808 */ /* 0x000fe40007000000 */
[----:B------:R-:W-:Y:S02]  /*3930*/  ISETP.GE.AND P6, PT, R11, R5, PT ;  /* 0x000000050b00720c */ /* 0x000fe40003fc6270 */
[----:B------:R-:W-:Y:S02]  /*3940*/  FSEL R89, R192, -INF , !P5 ;  /* 0xff800000c0597808 */ /* 0x000fe40006800000 */
[----:B------:R-:W-:Y:S01]  /*3950*/  FSEL R85, R193, -INF , !P4 ;  /* 0xff800000c1557808 */ /* 0x000fe20006000000 */
[----:B-1----:R-:W-:Y:S01]  /*3960*/  FMUL.FTZ R2, R69, c[0x0][0x2ec] ;  /* 0x0000bb0045027a20 */ /* 0x002fe20000410000 */
[----:B------:R-:W-:-:S02]  /*3970*/  FSEL R69, R182, -INF , !P3 ;  /* 0xff800000b6457808 */ /* 0x000fc40005800000 */
[----:B------:R-:W-:Y:S01]  /*3980*/  ISETP.GE.AND P3, PT, R14, R5, PT ;  /* 0x000000050e00720c */ /* 0x000fe20003f66270 */
[----:B------:R1:W-:Y:S01]  /*3990*/  MUFU.TANH R76, R2 ;  /* 0x00000002004c7308 */ /* 0x0003e20000002400 */
[----:B------:R-:W-:Y:S01]  /*39a0*/  HMMA.16816.F32 R12, R28, R108, R56 ;  /* 0x0000006c1c0c723c */ /* 0x000fe20000001838 */
[----:B------:R-:W-:Y:S02]  /*39b0*/  FSEL R90, R194, -INF , !P2 ;  /* 0xff800000c25a7808 */ /* 0x000fe40005000000 */
[----:B------:R-:W-:Y:S02]  /*39c0*/  FSEL R86, R187, -INF , !P3 ;  /* 0xff800000bb567808 */ /* 0x000fe40005800000 */
[----:B------:R-:W-:Y:S02]  /*39d0*/  FSEL R87, R195, -INF , !P1 ;  /* 0xff800000c3577808 */ /* 0x000fe40004800000 */
[----:B------:R-:W-:Y:S01]  /*39e0*/  FSEL R91, R151, -INF , !P0 ;  /* 0xff800000975b7808 */ /* 0x000fe20004000000 */
[----:B------:R-:W-:Y:S01]  /*39f0*/  HMMA.16816.F32 R56, R24, R94, R60 ;  /* 0x0000005e1838723c */ /* 0x000fe2000000183c */
[----:B------:R-:W-:-:S02]  /*3a00*/  FSEL R130, R252, -INF , !P6 ;  /* 0xff800000fc827808 */ /* 0x000fc40007000000 */
[----:B------:R-:W-:Y:S02]  /*3a10*/  ISETP.GE.AND P3, PT, R11, R3, PT ;  /* 0x000000030b00720c */ /* 0x000fe40003f66270 */
[----:B------:R-:W-:Y:S01]  /*3a20*/  ISETP.GE.AND P5, PT, R10, R5, PT ;  /* 0x000000050a00720c */ /* 0x000fe20003fa6270 */
[----:B-1----:R-:W-:Y:S02]  /*3a30*/  FMUL.FTZ R2, R70, c[0x0][0x2ec] ;  /* 0x0000bb0046027a20 */ /* 0x002fe40000410000 */
[----:B------:R-:W-:Y:S01]  /*3a40*/  HMMA.16816.F32 R28, R28, R110, R32 ;  /* 0x0000006e1c1c723c */ /* 0x000fe20000001820 */
[----:B------:R-:W-:Y:S01]  /*3a50*/  ISETP.GE.AND P4, PT, R10, R3, PT ;  /* 0x000000030a00720c */ /* 0x000fe20003f86270 */
[----:B------:R1:W-:Y:S01]  /*3a60*/  MUFU.TANH R72, R2 ;  /* 0x0000000200487308 */ /* 0x0003e20000002400 */
[C---:B------:R-:W-:Y:S02]  /*3a70*/  ISETP.GE.AND P2, PT, R9.reuse, R5, PT ;  /* 0x000000050900720c */ /* 0x040fe40003f46270 */
[----:B------:R-:W-:-:S02]  /*3a80*/  ISETP.GE.AND P1, PT, R9, R3, PT ;  /* 0x000000030900720c */ /* 0x000fc40003f26270 */
[C---:B------:R-:W-:Y:S02]  /*3a90*/  ISETP.GE.AND P0, PT, R8.reuse, R5, PT ;  /* 0x000000050800720c */ /* 0x040fe40003f06270 */
[-C--:B------:R-:W-:Y:S02]  /*3aa0*/  ISETP.GE.AND P6, PT, R8, R3.reuse, PT ;  /* 0x000000030800720c */ /* 0x080fe40003fc6270 */
[C---:B------:R-:W-:Y:S01]  /*3ab0*/  HMMA.16816.F32 R8, R24.reuse, R100, R12 ;  /* 0x000000641808723c */ /* 0x040fe2000000180c */
[----:B------:R-:W-:Y:S02]  /*3ac0*/  FSEL R118, R231, -INF , !P0 ;  /* 0xff800000e7767808 */ /* 0x000fe40004000000 */
[-C--:B------:R-:W-:Y:S02]  /*3ad0*/  ISETP.GE.AND P0, PT, R22, R3.reuse, PT ;  /* 0x000000031600720c */ /* 0x080fe40003f06270 */
[----:B------:R-:W-:Y:S01]  /*3ae0*/  FMUL.FTZ R57, R57, c[0x0][0x2ec] ;  /* 0x0000bb0039397a20 */ /* 0x000fe20000410000 */
[----:B------:R-:W-:Y:S01]  /*3af0*/  FSEL R119, R232, -INF , !P2 ;  /* 0xff800000e8777808 */ /* 0x000fe20005000000 */
[----:B------:R-:W-:Y:S01]  /*3b00*/  FMUL.FTZ R58, R58, c[0x0][0x2ec] ;  /* 0x0000bb003a3a7a20 */ /* 0x000fe20000410000 */
[----:B------:R-:W-:Y:S01]  /*3b10*/  ISETP.GE.AND P2, PT, R23, R3, PT ;  /* 0x000000031700720c */ /* 0x000fe20003f46270 */
[----:B-1----:R-:W-:Y:S01]  /*3b20*/  FMUL.FTZ R2, R71, c[0x0][0x2ec] ;  /* 0x0000bb0047027a20 */ /* 0x002fe20000410000 */
[----:B------:R-:W-:Y:S01]  /*3b30*/  FSEL R143, R143, -INF , !P0 ;  /* 0xff8000008f8f7808 */ /* 0x000fe20004000000 */
[----:B------:R-:W-:Y:S01]  /*3b40*/  FMUL.FTZ R59, R59, c[0x0][0x2ec] ;  /* 0x0000bb003b3b7a20 */ /* 0x000fe20000410000 */
[----:B------:R-:W-:Y:S01]  /*3b50*/  ISETP.GE.AND P0, PT, R44, R5, PT ;  /* 0x000000052c00720c */ /* 0x000fe20003f06270 */
[----:B------:R1:W-:Y:S01]  /*3b60*/  MUFU.TANH R70, R2 ;  /* 0x0000000200467308 */ /* 0x0003e20000002400 */
[----:B------:R-:W-:Y:S01]  /*3b70*/  HMMA.16816.F32 R24, R24, R102, R28 ;  /* 0x000000661818723c */ /* 0x000fe2000000181c */
[----:B------:R-:W-:-:S02]  /*3b80*/  FSEL R149, R149, -INF , !P2 ;  /* 0xff80000095957808 */ /* 0x000fc40005000000 */
[----:B------:R-:W-:Y:S02]  /*3b90*/  ISETP.GE.AND P2, PT, R19, R5, PT ;  /* 0x000000051300720c */ /* 0x000fe40003f46270 */
[----:B------:R-:W-:Y:S02]  /*3ba0*/  FSEL R158, R176, -INF , !P0 ;  /* 0xff800000b09e7808 */ /* 0x000fe40004000000 */
[----:B------:R-:W-:Y:S01]  /*3bb0*/  FSEL R131, R234, -INF , !P3 ;  /* 0xff800000ea837808 */ /* 0x000fe20005800000 */
[----:B------:R-:W-:Y:S01]  /*3bc0*/  MUFU.TANH R57, R57 ;  /* 0x0000003900397308 */ /* 0x000fe20000002400 */
[----:B------:R-:W-:Y:S01]  /*3bd0*/  FSEL R128, R251, -INF , !P5 ;  /* 0xff800000fb807808 */ /* 0x000fe20006800000 */
[----:B------:R-:W-:Y:S01]  /*3be0*/  FMUL.FTZ R8, R8, c[0x0][0x2ec] ;  /* 0x0000bb0008087a20 */ /* 0x000fe20000410000 */
[----:B------:R-:W-:Y:S02]  /*3bf0*/  FSEL R127, R233, -INF , !P4 ;  /* 0xff800000e97f7808 */ /* 0x000fe40006000000 */
[----:B------:R-:W-:Y:S01]  /*3c00*/  FSEL R126, R230, -INF , !P1 ;  /* 0xff800000e67e7808 */ /* 0x000fe20004800000 */
[----:B-1----:R-:W-:-:S02]  /*3c10*/  FMUL.FTZ R2, R64, c[0x0][0x2ec] ;  /* 0x0000bb0040027a20 */ /* 0x002fc40000410000 */
[----:B------:R-:W-:Y:S01]  /*3c20*/  MUFU.TANH R12, R8 ;  /* 0x00000008000c7308 */ /* 0x000fe20000002400 */
[----:B------:R-:W-:Y:S02]  /*3c30*/  ISETP.GE.AND P0, PT, R41, R3, PT ;  /* 0x000000032900720c */ /* 0x000fe40003f06270 */
[C---:B------:R-:W-:Y:S02]  /*3c40*/  ISETP.GE.AND P3, PT, R7.reuse, R5, PT ;  /* 0x000000050700720c */ /* 0x040fe40003f66270 */
[----:B------:R-:W-:Y:S02]  /*3c50*/  ISETP.GE.AND P5, PT, R7, R3, PT ;  /* 0x000000030700720c */ /* 0x000fe40003fa6270 */
[-C--:B------:R-:W-:Y:S01]  /*3c60*/  ISETP.GE.AND P4, PT, R23, R5.reuse, PT ;  /* 0x000000051700720c */ /* 0x080fe20003f86270 */
[----:B------:R1:W-:Y:S01]  /*3c70*/  MUFU.TANH R64, R2 ;  /* 0x0000000200407308 */ /* 0x0003e20000002400 */
[----:B------:R-:W-:Y:S01]  /*3c80*/  ISETP.GE.AND P1, PT, R22, R5, PT ;  /* 0x000000051600720c */ /* 0x000fe20003f26270 */
[----:B------:R-:W-:Y:S01]  /*3c90*/  FMUL.FTZ R24, R24, c[0x0][0x2ec] ;  /* 0x0000bb0018187a20 */ /* 0x000fe20000410000 */
[----:B------:R-:W-:Y:S01]  /*3ca0*/  FSEL R159, R177, -INF , !P2 ;  /* 0xff800000b19f7808 */ /* 0x000fe20005000000 */
[----:B------:R-:W-:Y:S01]  /*3cb0*/  FMUL.FTZ R25, R25, c[0x0][0x2ec] ;  /* 0x0000bb0019197a20 */ /* 0x000fe20000410000 */
[----:B--2---:R-:W-:Y:S01]  /*3cc0*/  FSEL R177, R78, -INF , !P0 ;  /* 0xff8000004eb17808 */ /* 0x004fe20004000000 */
[----:B------:R-:W-:Y:S01]  /*3cd0*/  FMUL.FTZ R26, R26, c[0x0][0x2ec] ;  /* 0x0000bb001a1a7a20 */ /* 0x000fe20000410000 */
[----:B------:R-:W-:Y:S01]  /*3ce0*/  FSEL R123, R229, -INF , !P6 ;  /* 0xff800000e57b7808 */ /* 0x000fe20007000000 */
[----:B------:R-:W-:Y:S01]  /*3cf0*/  FMUL.FTZ R27, R27, c[0x0][0x2ec] ;  /* 0x0000bb001b1b7a20 */ /* 0x000fe20000410000 */
[----:B------:R-:W-:Y:S01]  /*3d00*/  FSEL R151, R219, -INF , !P3 ;  /* 0xff800000db977808 */ /* 0x000fe20005800000 */
[----:B------:R-:W-:Y:S01]  /*3d10*/  MUFU.TANH R58, R58 ;  /* 0x0000003a003a7308 */ /* 0x000fe20000002400 */
[----:B------:R-:W-:-:S02]  /*3d20*/  FSEL R150, R150, -INF , !P5 ;  /* 0xff80000096967808 */ /* 0x000fc40006800000 */
[----:B------:R-:W-:Y:S02]  /*3d30*/  FSEL R148, R228, -INF , !P4 ;  /* 0xff800000e4947808 */ /* 0x000fe40006000000 */
[----:B------:R-:W-:Y:S01]  /*3d40*/  FSEL R147, R147, -INF , !P1 ;  /* 0xff80000093937808 */ /* 0x000fe20004800000 */
[----:B-1----:R-:W-:Y:S01]  /*3d50*/  FMUL.FTZ R2, R65, c[0x0][0x2ec] ;  /* 0x0000bb0041027a20 */ /* 0x002fe20000410000 */
[-C--:B------:R-:W-:Y:S01]  /*3d60*/  ISETP.GE.AND P0, PT, R46, R5.reuse, PT ;  /* 0x000000052e00720c */ /* 0x080fe20003f06270 */
[----:B------:R-:W-:Y:S01]  /*3d70*/  MUFU.TANH R59, R59 ;  /* 0x0000003b003b7308 */ /* 0x000fe20000002400 */
[C---:B------:R-:W-:Y:S02]  /*3d80*/  ISETP.GE.AND P6, PT, R21.reuse, R5, PT ;  /* 0x000000051500720c */ /* 0x040fe40003fc6270 */
[----:B------:R-:W-:Y:S02]  /*3d90*/  ISETP.GE.AND P3, PT, R21, R3, PT ;  /* 0x000000031500720c */ /* 0x000fe40003f66270 */
[----:B------:R-:W-:-:S02]  /*3da0*/  ISETP.GE.AND P5, PT, R20, R5, PT ;  /* 0x000000051400720c */ /* 0x000fc40003fa6270 */
[-C--:B------:R-:W-:Y:S01]  /*3db0*/  ISETP.GE.AND P4, PT, R20, R3.reuse, PT ;  /* 0x000000031400720c */ /* 0x080fe20003f86270 */
[----:B------:R1:W2:Y:S01]  /*3dc0*/  MUFU.TANH R60, R2 ;  /* 0x00000002003c7308 */ /* 0x0002a20000002400 */
[----:B------:R-:W-:Y:S02]  /*3dd0*/  ISETP.GE.AND P1, PT, R19, R3, PT ;  /* 0x000000031300720c */ /* 0x000fe40003f26270 */
[----:B------:R-:W-:Y:S02]  /*3de0*/  FSEL R140, R218, -INF , !P6 ;  /* 0xff800000da8c7808 */ /* 0x000fe40007000000 */
[----:B------:R-:W-:Y:S02]  /*3df0*/  FSEL R141, R141, -INF , !P3 ;  /* 0xff8000008d8d7808 */ /* 0x000fe40005800000 */
[----:B------:R-:W-:Y:S01]  /*3e00*/  FSEL R160, R160, -INF , !P5 ;  /* 0xff800000a0a07808 */ /* 0x000fe20006800000 */
[----:B------:R-:W-:Y:S01]  /*3e10*/  MUFU.TANH R24, R24 ;  /* 0x0000001800187308 */ /* 0x000fe20000002400 */
[----:B------:R-:W-:-:S02]  /*3e20*/  FSEL R163, R163, -INF , !P4 ;  /* 0xff800000a3a37808 */ /* 0x000fc40006000000 */
[----:B------:R-:W-:Y:S02]  /*3e30*/  FSEL R162, R162, -INF , !P1 ;  /* 0xff800000a2a27808 */ /* 0x000fe40004800000 */
[----:B------:R-:W-:Y:S02]  /*3e40*/  ISETP.GE.AND P6, PT, R44, R3, PT ;  /* 0x000000032c00720c */ /* 0x000fe40003fc6270 */
[C---:B------:R-:W-:Y:S01]  /*3e50*/  ISETP.GE.AND P3, PT, R43.reuse, R5, PT ;  /* 0x000000052b00720c */ /* 0x040fe20003f66270 */
[----:B-1----:R-:W-:Y:S01]  /*3e60*/  FMUL.FTZ R2, R66, c[0x0][0x2ec] ;  /* 0x0000bb0042027a20 */ /* 0x002fe20000410000 */
[----:B--2---:R-:W-:Y:S01]  /*3e70*/  FSEL R186, R60, -INF , !P0 ;  /* 0xff8000003cba7808 */ /* 0x004fe20004000000 */
[----:B------:R-:W-:Y:S01]  /*3e80*/  MUFU.TANH R25, R25 ;  /* 0x0000001900197308 */ /* 0x000fe20000002400 */
[-C--:B------:R-:W-:Y:S02]  /*3e90*/  ISETP.GE.AND P0, PT, R50, R3.reuse, PT ;  /* 0x000000033200720c */ /* 0x080fe40003f06270 */
[----:B------:R-:W-:-:S02]  /*3ea0*/  ISETP.GE.AND P5, PT, R43, R3, PT ;  /* 0x000000032b00720c */ /* 0x000fc40003fa6270 */
[C---:B------:R-:W-:Y:S02]  /*3eb0*/  ISETP.GE.AND P4, PT, R42.reuse, R5, PT ;  /* 0x000000052a00720c */ /* 0x040fe40003f86270 */
[----:B------:R-:W-:Y:S01]  /*3ec0*/  ISETP.GE.AND P2, PT, R42, R3, PT ;  /* 0x000000032a00720c */ /* 0x000fe20003f46270 */
        /* <DEDUP_REMOVED lines=8> */
[----:B------:R-:W-:Y:S02]  /*3f50*/  FSEL R170, R170, -INF , !P1 ;  /* 0xff800000aaaa7808 */ /* 0x000fe40004800000 */
[C---:B------:R-:W-:Y:S01]  /*3f60*/  ISETP.GE.AND P6, PT, R40.reuse, R5, PT ;  /* 0x000000052800720c */ /* 0x040fe20003fc6270 */
[----:B-1----:R-:W-:Y:S01]  /*3f70*/  FMUL.FTZ R2, R67, c[0x0][0x2ec] ;  /* 0x0000bb0043027a20 */ /* 0x002fe20000410000 */
[----:B------:R-:W-:Y:S01]  /*3f80*/  MUFU.TANH R27, R27 ;  /* 0x0000001b001b7308 */ /* 0x000fe20000002400 */
[----:B------:R-:W-:Y:S02]  /*3f90*/  ISETP.GE.AND P3, PT, R40, R3, PT ;  /* 0x000000032800720c */ /* 0x000fe40003f66270 */
[C---:B------:R-:W-:Y:S02]  /*3fa0*/  ISETP.GE.AND P5, PT, R45.reuse, R5, PT ;  /* 0x000000052d00720c */ /* 0x040fe40003fa6270 */
[----:B------:R-:W-:-:S02]  /*3fb0*/  ISETP.GE.AND P4, PT, R45, R3, PT ;  /* 0x000000032d00720c */ /* 0x000fc40003f86270 */
[C---:B------:R-:W-:Y:S01]  /*3fc0*/  ISETP.GE.AND P2, PT, R47.reuse, R5, PT ;  /* 0x000000052f00720c */ /* 0x040fe20003f46270 */
[----:B------:R1:W3:Y:S01]  /*3fd0*/  MUFU.TANH R16, R2 ;  /* 0x0000000200107308 */ /* 0x0002e20000002400 */
[----:B------:R-:W-:Y:S02]  /*3fe0*/  ISETP.GE.AND P1, PT, R47, R3, PT ;  /* 0x000000032f00720c */ /* 0x000fe40003f26270 */
[----:B------:R-:W-:Y:S02]  /*3ff0*/  FSEL R169, R77, -INF , !P6 ;  /* 0xff8000004da97808 */ /* 0x000fe40007000000 */
[----:B------:R-:W-:Y:S02]  /*4000*/  FSEL R179, R72, -INF , !P3 ;  /* 0xff80000048b37808 */ /* 0x000fe40005800000 */
[----:B------:R-:W-:Y:S02]  /*4010*/  FSEL R168, R76, -INF , !P5 ;  /* 0xff8000004ca87808 */ /* 0x000fe40006800000 */
[----:B------:R-:W-:-:S02]  /*4020*/  FSEL R178, R70, -INF , !P4 ;  /* 0xff80000046b27808 */ /* 0x000fc40006000000 */
[----:B------:R-:W-:Y:S02]  /*4030*/  FSEL R187, R64, -INF , !P2 ;  /* 0xff80000040bb7808 */ /* 0x000fe40005000000 */
[----:B--2---:R-:W-:Y:S02]  /*4040*/  FSEL R199, R17, -INF , !P1 ;  /* 0xff80000011c77808 */ /* 0x004fe40004800000 */
[----:B------:R-:W-:Y:S01]  /*4050*/  ISETP.GE.AND P6, PT, R46, R3, PT ;  /* 0x000000032e00720c */ /* 0x000fe20003fc6270 */
[----:B-1----:R-:W-:Y:S01]  /*4060*/  FMUL.FTZ R2, R56, c[0x0][0x2ec] ;  /* 0x0000bb0038027a20 */ /* 0x002fe20000410000 */
[C---:B------:R-:W-:Y:S02]  /*4070*/  ISETP.GE.AND P3, PT, R49.reuse, R5, PT ;  /* 0x000000053100720c */ /* 0x040fe40003f66270 */
[----:B------:R-:W-:Y:S01]  /*4080*/  ISETP.GE.AND P5, PT, R49, R3, PT ;  /* 0x000000033100720c */ /* 0x000fe20003fa6270 */
[----:B------:R1:W2:Y:S01]  /*4090*/  MUFU.TANH R13, R2 ;  /* 0x00000002000d7308 */ /* 0x0002a20000002400 */
[----:B------:R-:W-:-:S02]  /*40a0*/  ISETP.GE.AND P4, PT, R48, R5, PT ;  /* 0x000000053000720c */ /* 0x000fc40003f86270 */
[----:B------:R-:W-:Y:S02]  /*40b0*/  ISETP.GE.AND P2, PT, R48, R3, PT ;  /* 0x000000033000720c */ /* 0x000fe40003f46270 */
[----:B------:R-:W-:Y:S02]  /*40c0*/  ISETP.GE.AND P1, PT, R50, R5, PT ;  /* 0x000000053200720c */ /* 0x000fe40003f26270 */
[----:B---3--:R-:W-:Y:S02]  /*40d0*/  FSEL R198, R16, -INF , !P6 ;  /* 0xff80000010c67808 */ /* 0x008fe40007000000 */
[----:B------:R-:W-:Y:S02]  /*40e0*/  FSEL R197, R58, -INF , !P5 ;  /* 0xff8000003ac57808 */ /* 0x000fe40006800000 */
[----:B------:R-:W-:Y:S02]  /*40f0*/  FSEL R184, R57, -INF , !P4 ;  /* 0xff80000039b87808 */ /* 0x000fe40006000000 */
[----:B------:R-:W-:-:S02]  /*4100*/  FSEL R196, R59, -INF , !P2 ;  /* 0xff8000003bc47808 */ /* 0x000fc40005000000 */
[----:B------:R-:W-:Y:S01]  /*4110*/  FSEL R183, R12, -INF , !P1 ;  /* 0xff8000000cb77808 */ /* 0x000fe20004800000 */
[----:B-1----:R-:W-:Y:S01]  /*4120*/  FMUL.FTZ R2, R9, c[0x0][0x2ec] ;  /* 0x0000bb0009027a20 */ /* 0x002fe20000410000 */
[----:B--2---:R-:W-:Y:S02]  /*4130*/  FSEL R185, R13, -INF , !P3 ;  /* 0xff8000000db97808 */ /* 0x004fe40005800000 */
[C---:B------:R-:W-:Y:S01]  /*4140*/  ISETP.GE.AND P6, PT, R51.reuse, R5, PT ;  /* 0x000000053300720c */ /* 0x040fe20003fc6270 */
[----:B------:R1:W2:Y:S01]  /*4150*/  MUFU.TANH R8, R2 ;  /* 0x0000000200087308 */ /* 0x0002a20000002400 */
[----:B------:R-:W-:Y:S02]  /*4160*/  ISETP.GE.AND P3, PT, R51, R3, PT ;  /* 0x000000033300720c */ /* 0x000fe40003f66270 */
[-C--:B------:R-:W-:Y:S02]  /*4170*/  ISETP.GE.AND P5, PT, R52, R5.reuse, PT ;  /* 0x000000053400720c */ /* 0x080fe40003fa6270 */
[----:B------:R-:W-:-:S02]  /*4180*/  ISETP.GE.AND P4, PT, R53, R5, PT ;  /* 0x000000053500720c */ /* 0x000fc40003f86270 */
[-C--:B------:R-:W-:Y:S02]  /*4190*/  ISETP.GE.AND P2, PT, R52, R3.reuse, PT ;  /* 0x000000033400720c */ /* 0x080fe40003f46270 */
[----:B------:R-:W-:Y:S02]  /*41a0*/  ISETP.GE.AND P1, PT, R53, R3, PT ;  /* 0x000000033500720c */ /* 0x000fe40003f26270 */
[C---:B------:R-:W-:Y:S02]  /*41b0*/  IADD3 R234, R227.reuse, 0x800, RZ ;  /* 0x00000800e3ea7810 */ /* 0x040fe40007ffe0ff */
[C---:B------:R-:W-:Y:S02]  /*41c0*/  IADD3 R233, R227.reuse, 0x1000, RZ ;  /* 0x00001000e3e97810 */ /* 0x040fe40007ffe0ff */
[C---:B------:R-:W-:Y:S01]  /*41d0*/  IADD3 R232, R227.reuse, 0x1800, RZ ;  /* 0x00001800e3e87810 */ /* 0x040fe20007ffe0ff */
[----:B-1----:R-:W-:Y:S01]  /*41e0*/  FMUL.FTZ R2, R10, c[0x0][0x2ec] ;  /* 0x0000bb000a027a20 */ /* 0x002fe20000410000 */
[----:B------:R-:W-:-:S02]  /*41f0*/  IADD3 R231, R227, 0x2000, RZ ;  /* 0x00002000e3e77810 */ /* 0x000fc40007ffe0ff */
[C---:B------:R-:W-:Y:S01]  /*4200*/  IADD3 R230, R227.reuse, 0x2800, RZ ;  /* 0x00002800e3e67810 */ /* 0x040fe20007ffe0ff */
[----:B------:R1:W3:Y:S01]  /*4210*/  MUFU.TANH R6, R2 ;  /* 0x0000000200067308 */ /* 0x0002e20000002400 */
[C---:B------:R-:W-:Y:S02]  /*4220*/  IADD3 R229, R227.reuse, 0x3000, RZ ;  /* 0x00003000e3e57810 */ /* 0x040fe40007ffe0ff */
[----:B------:R-:W-:Y:S02]  /*4230*/  IADD3 R228, R227, 0x3800, RZ ;  /* 0x00003800e3e47810 */ /* 0x000fe40007ffe0ff */
[----:B--2---:R-:W-:Y:S02]  /*4240*/  FSEL R182, R8, -INF , !P6 ;  /* 0xff80000008b67808 */ /* 0x004fe40007000000 */
[----:B------:R-:W-:Y:S02]  /*4250*/  FSEL R181, R24, -INF , !P5 ;  /* 0xff80000018b57808 */ /* 0x000fe40006800000 */
[----:B------:R-:W-:-:S02]  /*4260*/  FSEL R180, R25, -INF , !P4 ;  /* 0xff80000019b47808 */ /* 0x000fc40006000000 */
[----:B------:R-:W-:Y:S02]  /*4270*/  FSEL R193, R26, -INF , !P2 ;  /* 0xff8000001ac17808 */ /* 0x000fe40005000000 */
[----:B------:R-:W-:Y:S01]  /*4280*/  FSEL R192, R27, -INF , !P1 ;  /* 0xff8000001bc07808 */ /* 0x000fe20004800000 */
[----:B-1----:R-:W-:Y:S01]  /*4290*/  FMUL.FTZ R2, R11, c[0x0][0x2ec] ;  /* 0x0000bb000b027a20 */ /* 0x002fe20000410000 */
[----:B---3--:R-:W-:Y:S02]  /*42a0*/  FSEL R195, R6, -INF , !P0 ;  /* 0xff80000006c37808 */ /* 0x008fe40004000000 */
[----:B------:R-:W-:Y:S01]  /*42b0*/  ISETP.NE.AND P0, PT, R250, 0x1, PT ;  /* 0x00000001fa00780c */ /* 0x000fe20003f05270 */
[----:B------:R1:W2:Y:S02]  /*42c0*/  MUFU.TANH R7, R2 ;  /* 0x0000000200077308 */ /* 0x0002a40000002400 */
[----:B-1----:R-:W-:Y:S02]  /*42d0*/  LOP3.LUT R2, R217, R216, RZ, 0xfc, !PT ;  /* 0x000000d8d9027212 */ /* 0x002fe400078efcff */
[----:B--2---:R-:W-:-:S08]  /*42e0*/  FSEL R194, R7, -INF , !P3 ;  /* 0xff80000007c27808 */ /* 0x004fd00005800000 */
        /* <DEDUP_REMOVED lines=36> */
.L_x_10:
[----:B------:R-:W-:Y:S01]  /*4530*/  FMNMX.FTZ R3, R18, R54, !PT ;  /* 0x0000003612037209 */ /* 0x000fe20007810000 */
[----:B------:R-:W-:Y:S01]  /*4540*/  STL [R1+0xc4], R250 ;  /* 0x0000c4fa01007387 */ /* 0x000fe20000100800 */
[----:B------:R-:W-:-:S02]  /*4550*/  SHF.L.U32 R216, R2, 0x1, RZ ;  /* 0x0000000102d87819 */ /* 0x000fc400000006ff */
[----:B------:R-:W-:Y:S01]  /*4560*/  FMNMX.FTZ R3, R55, R3, !PT ;  /* 0x0000000337037209 */ /* 0x000fe20007810000 */
[----:B------:R-:W-:Y:S01]  /*4570*/  STL [R1+0xc0], R235 ;  /* 0x0000c0eb01007387 */ /* 0x000fe20000100800 */
[----:B------:R-:W-:Y:S01]  /*4580*/  IADD3 R217, R4, R216, RZ ;  /* 0x000000d804d97210 */ /* 0x000fe20007ffe0ff */
[----:B------:R-:W-:Y:S01]  /*4590*/  IMAD.IADD R219, R0, 0x1, R216 ;  /* 0x0000000100db7824 */ /* 0x000fe200078e02d8 */
[----:B------:R-:W-:Y:S01]  /*45a0*/  FMNMX.FTZ R3, R68, R3, !PT ;  /* 0x0000000344037209 */ /* 0x000fe20007810000 */
[----:B------:R-:W-:Y:S02]  /*45b0*/  STL [R1+0xbc], R234 ;  /* 0x0000bcea01007387 */ /* 0x000fe40000100800 */
[----:B------:R-:W-:Y:S01]  /*45c0*/  IMAD.IADD R218, R0, 0x1, R217 ;  /* 0x0000000100da7824 */ /* 0x000fe200078e02d9 */
[----:B------:R-:W-:Y:S01]  /*45d0*/  FMNMX.FTZ R3, R84, R3, !PT ;  /* 0x0000000354037209 */ /* 0x000fe20007810000 */
[----:B------:R-:W-:Y:S03]  /*45e0*/  STL [R1+0xb8], R233 ;  /* 0x0000b8e901007387 */ /* 0x000fe60000100800 */
[----:B------:R-:W-:Y:S01]  /*45f0*/  FMNMX.FTZ R3, R86, R3, !PT ;  /* 0x0000000356037209 */ /* 0x000fe20007810000 */
[----:B------:R-:W-:Y:S03]  /*4600*/  STL [R1+0xb4], R232 ;  /* 0x0000b4e801007387 */ /* 0x000fe60000100800 */
[----:B------:R-:W-:Y:S01]  /*4610*/  FMNMX.FTZ R3, R85, R3, !PT ;  /* 0x0000000355037209 */ /* 0x000fe20007810000 */
[----:B------:R-:W-:Y:S03]  /*4620*/  STL [R1+0xb0], R231 ;  /* 0x0000b0e701007387 */ /* 0x000fe60000100800 */
[----:B------:R-:W-:Y:S01]  /*4630*/  FMNMX.FTZ R5, R87, R3, !PT ;  /* 0x0000000357057209 */ /* 0x000fe20007810000 */
[----:B------:R-:W-:Y:S01]  /*4640*/  STL [R1+0xac], R230 ;  /* 0x0000ace601007387 */ /* 0x000fe20000100800 */
[----:B------:R-:W-:-:S02]  /*4650*/  FMNMX.FTZ R3, R73, R69, !PT ;  /* 0x0000004549037209 */ /* 0x000fc40007810000 */
        /* <DEDUP_REMOVED lines=31> */
[----:B------:R-:W-:Y:S01]  /*4850*/  LDSM.16.MT88.4 R64, [R219+0x8000] ;  /* 0x00800000db40783b */ /* 0x000fe20000004200 */
[----:B------:R-:W-:Y:S02]  /*4860*/  FMNMX.FTZ R3, R150, R3, !PT ;  /* 0x0000000396037209 */ /* 0x000fe40007810000 */
[----:B------:R-:W-:Y:S01]  /*4870*/  FMNMX.FTZ R72, R157, R72, !PT ;  /* 0x000000489d487209 */ /* 0x000fe20007810000 */
[----:B------:R-:W-:Y:S01]  /*4880*/  LDSM.16.MT88.4 R76, [R217+0x8000] ;  /* 0x00800000d94c783b */ /* 0x000fe20000004200 */
[----:B------:R-:W-:-:S02]  /*4890*/  FMNMX.FTZ R3, R149, R3, !PT ;  /* 0x0000000395037209 */ /* 0x000fc40007810000 */
[----:B------:R-:W-:Y:S01]  /*48a0*/  FMNMX.FTZ R72, R171, R72, !PT ;  /* 0x00000048ab487209 */ /* 0x000fe20007810000 */
[----:B------:R-:W-:Y:S01]  /*48b0*/  LDSM.16.MT88.4 R80, [R218+0x8000] ;  /* 0x00800000da50783b */ /* 0x000fe20000004200 */
        /* <DEDUP_REMOVED lines=35> */
[----:B---3--:R-:W2:Y:S01]  /*4af0*/  SHFL.BFLY PT, R6, R72, 0x1, 0x1f ;  /* 0x0c201f0048067f89 */ /* 0x008ea200000e0000 */
[----:B-1----:R-:W-:Y:S02]  /*4b00*/  FMNMX.FTZ R3, R3, R5, !PT ;  /* 0x0000000503037209 */ /* 0x002fe40007810000 */
[----:B------:R-:W-:Y:S02]  /*4b10*/  FMNMX.FTZ R5, R132, R133, !PT ;  /* 0x0000008584057209 */ /* 0x000fe40007810000 */
[----:B--2---:R-:W-:Y:S01]  /*4b20*/  FMNMX.FTZ R72, R72, R6, !PT ;  /* 0x0000000648487209 */ /* 0x004fe20007810000 */
[----:B------:R-:W1:Y:S01]  /*4b30*/  SHFL.BFLY PT, R8, R3, 0x1, 0x1f ;  /* 0x0c201f0003087f89 */ /* 0x000e6200000e0000 */
[----:B------:R-:W-:-:S02]  /*4b40*/  FMNMX.FTZ R5, R134, R5, !PT ;  /* 0x0000000586057209 */ /* 0x000fc40007810000 */
[C---:B------:R-:W-:Y:S01]  /*4b50*/  FSETP.NEU.FTZ.AND P1, PT, R72.reuse, -INF , PT ;  /* 0xff8000004800780b */ /* 0x040fe20003f3d000 */
[----:B------:R-:W-:Y:S01]  /*4b60*/  FMUL.FTZ R6, R72, c[0x0][0x23c] ;  /* 0x00008f0048067a20 */ /* 0x000fe20000410000 */
[----:B------:R-:W-:Y:S01]  /*4b70*/  FMNMX.FTZ R5, R136, R5, !PT ;  /* 0x0000000588057209 */ /* 0x000fe20007810000 */
[----:B------:R-:W-:Y:S03]  /*4b80*/  STL [R1+0xc8], R72 ;  /* 0x0000c84801007387 */ /* 0x000fe60000100800 */
        /* <DEDUP_REMOVED lines=10> */
[----:B------:R-:W-:Y:S01]  /*4c30*/  STL [R1+0xcc], R3 ;  /* 0x0000cc0301007387 */ /* 0x000fe20000100800 */
[----:B------:R-:W-:Y:S01]  /*4c40*/  FMNMX.FTZ R9, R155, R7, !PT ;  /* 0x000000079b097209 */ /* 0x000fe20007810000 */
[----:B------:R-:W-:Y:S01]  /*4c50*/  FFMA.FTZ R7, R68, c[0x0][0x23c], -R6 ;  /* 0x00008f0044077a23 */ /* 0x000fe20000010806 */
[----:B------:R-:W-:-:S02]  /*4c60*/  FMNMX.FTZ R8, R120, R8, !PT ;  /* 0x0000000878087209 */ /* 0x000fc40007810000 */
[----:B------:R-:W-:Y:S01]  /*4c70*/  FMNMX.FTZ R9, R154, R9, !PT ;  /* 0x000000099a097209 */ /* 0x000fe20007810000 */
[----:B------:R1:W-:Y:S01]  /*4c80*/  MUFU.EX2 R230, R7 ;  /* 0x0000000700e67308 */ /* 0x0003e20000000800 */
[----:B--2---:R-:W-:Y:S01]  /*4c90*/  FFMA.FTZ R5, R54, c[0x0][0x23c], -R6 ;  /* 0x00008f0036057a23 */ /* 0x004fe20000010806 */
[----:B------:R-:W-:-:S06]  /*4ca0*/  FSETP.NEU.FTZ.AND P1, PT, R3, -INF , PT ;  /* 0xff8000000300780b */ /* 0x000fcc0003f3d000 */
[----:B------:R2:W3:Y:S01]  /*4cb0*/  MUFU.EX2 R220, R5 ;  /* 0x0000000500dc7308 */ /* 0x0004e20000000800 */
[----:B-1----:R-:W-:Y:S02]  /*4cc0*/  FMNMX.FTZ R7, R121, R8, !PT ;  /* 0x0000000879077209 */ /* 0x002fe40007810000 */
[----:B------:R-:W-:Y:S02]  /*4cd0*/  FMNMX.FTZ R8, R153, R9, !PT ;  /* 0x0000000999087209 */ /* 0x000fe40007810000 */
[----:B------:R-:W-:Y:S02]  /*4ce0*/  FMNMX.FTZ R2, R122, R7, !PT ;  /* 0x000000077a027209 */ /* 0x000fe40007810000 */
[----:B------:R-:W-:Y:S01]  /*4cf0*/  FMNMX.FTZ R8, R174, R8, !PT ;  /* 0x00000008ae087209 */ /* 0x000fe20007810000 */
[----:B--2---:R-:W-:Y:S01]  /*4d00*/  FFMA.FTZ R5, R55, c[0x0][0x23c], -R6 ;  /* 0x00008f0037057a23 */ /* 0x004fe20000010806 */
[----:B------:R-:W-:Y:S01]  /*4d10*/  FMNMX.FTZ R7, R125, R2, !PT ;  /* 0x000000027d077209 */ /* 0x000fe20007810000 */
[----:B------:R-:W-:Y:S01]  /*4d20*/  LDSM.16.MT88.4 R52, [R218+0x8800] ;  /* 0x00880000da34783b */ /* 0x000fe20000004200 */
[----:B------:R-:W-:Y:S01]  /*4d30*/  FMNMX.FTZ R8, R173, R8, !PT ;  /* 0x00000008ad087209 */ /* 0x000fe20007810000 */
[----:B------:R1:W2:Y:S01]  /*4d40*/  MUFU.EX2 R222, R5 ;  /* 0x0000000500de7308 */ /* 0x0002a20000000800 */
[----:B------:R-:W-:-:S02]  /*4d50*/  FMNMX.FTZ R7, R124, R7, !PT ;  /* 0x000000077c077209 */ /* 0x000fc40007810000 */
[----:B------:R-:W-:Y:S02]  /*4d60*/  FMNMX.FTZ R8, R172, R8, !PT ;  /* 0x00000008ac087209 */ /* 0x000fe40007810000 */
[----:B------:R-:W-:Y:S02]  /*4d70*/  FMNMX.FTZ R4, R129, R7, !PT ;  /* 0x0000000781047209 */ /* 0x000fe40007810000 */
[----:B------:R-:W-:Y:S02]  /*4d80*/  FMNMX.FTZ R7, R175, R8, !PT ;  /* 0x00000008af077209 */ /* 0x000fe40007810000 */
[----:B------:R-:W-:Y:S02]  /*4d90*/  FMNMX.FTZ R4, R142, R4, !PT ;  /* 0x000000048e047209 */ /* 0x000fe40007810000 */
[----:B------:R-:W-:Y:S02]  /*4da0*/  FMNMX.FTZ R7, R207, R7, !PT ;  /* 0x00000007cf077209 */ /* 0x000fe40007810000 */
[----:B------:R-:W-:-:S02]  /*4db0*/  FMNMX.FTZ R0, R145, R4, !PT ;  /* 0x0000000491007209 */ /* 0x000fc40007810000 */
[----:B---3--:R-:W-:Y:S01]  /*4dc0*/  F2FP.PACK_AB R8, R220, R95 ;  /* 0x0000005fdc08723e */ /* 0x008fe200000000ff */
[----:B-1----:R-:W-:Y:S01]  /*4dd0*/  FMUL.FTZ R5, R3, c[0x0][0x23c] ;  /* 0x00008f0003057a20 */ /* 0x002fe20000410000 */
[----:B------:R-:W-:Y:S02]  /*4de0*/  FMNMX.FTZ R0, R144, R0, !PT ;  /* 0x0000000090007209 */ /* 0x000fe40007810000 */
[----:B--2---:R-:W-:Y:S02]  /*4df0*/  F2FP.PACK_AB R10, R230, R222 ;  /* 0x000000dee60a723e */ /* 0x004fe400000000ff */
[----:B------:R-:W-:Y:S02]  /*4e00*/  FSEL R5, R5, RZ, P1 ;  /* 0x000000ff05057208 */ /* 0x000fe40000800000 */
[----:B------:R-:W-:-:S03]  /*4e10*/  FMNMX.FTZ R0, R146, R0, !PT ;  /* 0x0000000092007209 */ /* 0x000fc60007810000 */
[--C-:B------:R-:W-:Y:S01]  /*4e20*/  FFMA.FTZ R2, R69, c[0x0][0x23c], -R5.reuse ;  /* 0x00008f0045027a23 */ /* 0x100fe20000010805 */
[----:B------:R-:W-:Y:S01]  /*4e30*/  FMNMX.FTZ R0, R164, R0, !PT ;  /* 0x00000000a4007209 */ /* 0x000fe20007810000 */
[--C-:B------:R-:W-:Y:S01]  /*4e40*/  FFMA.FTZ R4, R75, c[0x0][0x23c], -R5.reuse ;  /* 0x00008f004b047a23 */ /* 0x100fe20000010805 */
[----:B------:R-:W1:Y:S01]  /*4e50*/  LDSM.16.MT88.4 R68, [R216+0x8000] ;  /* 0x00800000d844783b */ /* 0x000e620000004200 */
[----:B------:R2:W-:Y:S01]  /*4e60*/  MUFU.EX2 R93, R2 ;  /* 0x00000002005d7308 */ /* 0x0005e20000000800 */
[----:B------:R-:W-:-:S07]  /*4e70*/  FFMA.FTZ R9, R73, c[0x0][0x23c], -R5 ;  /* 0x00008f0049097a23 */ /* 0x000fce0000010805 */
[----:B------:R3:W-:Y:S01]  /*4e80*/  MUFU.EX2 R252, R4 ;  /* 0x0000000400fc7308 */ /* 0x0007e20000000800 */
[----:B--2---:R-:W-:-:S07]  /*4e90*/  FFMA.FTZ R2, R74, c[0x0][0x23c], -R5 ;  /* 0x00008f004a027a23 */ /* 0x004fce0000010805 */
[----:B------:R-:W2:Y:S01]  /*4ea0*/  MUFU.EX2 R233, R9 ;  /* 0x0000000900e97308 */ /* 0x000ea20000000800 */
[----:B---3--:R-:W-:-:S07]  /*4eb0*/  FFMA.FTZ R4, R84, c[0x0][0x23c], -R6 ;  /* 0x00008f0054047a23 */ /* 0x008fce0000010806 */
[----:B------:R3:W4:Y:S08]  /*4ec0*/  MUFU.EX2 R92, R2 ;  /* 0x00000002005c7308 */ /* 0x0007300000000800 */
[----:B------:R1:W-:Y:S01]  /*4ed0*/  MUFU.EX2 R94, R4 ;  /* 0x00000004005e7308 */ /* 0x0003e20000000800 */
[----:B--2---:R-:W-:Y:S02]  /*4ee0*/  F2FP.PACK_AB R9, R93, R233 ;  /* 0x000000e95d09723e */ /* 0x004fe400000000ff */
[----:B---3--:R-:W-:-:S02]  /*4ef0*/  FMNMX.FTZ R2, R206, R7, !PT ;  /* 0x00000007ce027209 */ /* 0x008fc40007810000 */
[----:B----4-:R-:W-:Y:S02]  /*4f00*/  F2FP.PACK_AB R11, R252, R92 ;  /* 0x0000005cfc0b723e */ /* 0x010fe400000000ff */
[----:B------:R-:W-:-:S04]  /*4f10*/  FMNMX.FTZ R2, R205, R2, !PT ;  /* 0x00000002cd027209 */ /* 0x000fc80007810000 */
[----:B------:R-:W-:Y:S01]  /*4f20*/  FMNMX.FTZ R2, R204, R2, !PT ;  /* 0x00000002cc027209 */ /* 0x000fe20007810000 */
[----:B-1----:R-:W-:Y:S01]  /*4f30*/  HMMA.16816.F32 R60, R8, R68, RZ ;  /* 0x00000044083c723c */ /* 0x002fe200000018ff */
[----:B------:R-:W-:Y:S01]  /*4f40*/  FMNMX.FTZ R4, R166, R0, !PT ;  /* 0x00000000a6047209 */ /* 0x000fe20007810000 */
[----:B------:R-:W-:Y:S01]  /*4f50*/  FFMA.FTZ R0, R86, c[0x0][0x23c], -R6 ;  /* 0x00008f0056007a23 */ /* 0x000fe20000010806 */
[----:B------:R-:W-:-:S03]  /*4f60*/  FMNMX.FTZ R2, R249, R2, !PT ;  /* 0x00000002f9027209 */ /* 0x000fc60007810000 */
[----:B------:R1:W2:Y:S01]  /*4f70*/  MUFU.EX2 R12, R0 ;  /* 0x00000000000c7308 */ /* 0x0002a20000000800 */
[----:B------:R-:W-:Y:S01]  /*4f80*/  FMNMX.FTZ R2, R248, R2, !PT ;  /* 0x00000002f8027209 */ /* 0x000fe20007810000 */
[----:B------:R-:W-:Y:S03]  /*4f90*/  HMMA.16816.F32 R48, R8, R64, RZ ;  /* 0x000000400830723c */ /* 0x000fe600000018ff */
[----:B------:R-:W-:-:S04]  /*4fa0*/  FMNMX.FTZ R2, R247, R2, !PT ;  /* 0x00000002f7027209 */ /* 0x000fc80007810000 */
[----:B------:R-:W-:Y:S01]  /*4fb0*/  FMNMX.FTZ R2, R246, R2, !PT ;  /* 0x00000002f6027209 */ /* 0x000fe20007810000 */
[C---:B------:R-:W-:Y:S03]  /*4fc0*/  HMMA.16816.F32 R36, R8.reuse, R76, RZ ;  /* 0x0000004c0824723c */ /* 0x040fe600000018ff */
[----:B------:R-:W-:Y:S02]  /*4fd0*/  FMNMX.FTZ R2, R245, R2, !PT ;  /* 0x00000002f5027209 */ /* 0x000fe40007810000 */
[----:B-1----:R-:W-:Y:S01]  /*4fe0*/  FMNMX.FTZ R0, R165, R4, !PT ;  /* 0x00000004a5007209 */ /* 0x002fe20007810000 */
[----:B------:R-:W-:Y:S01]  /*4ff0*/  FFMA.FTZ R4, R85, c[0x0][0x23c], -R6 ;  /* 0x00008f0055047a23 */ /* 0x000fe20000010806 */
[----:B------:R-:W-:Y:S01]  /*5000*/  FMNMX.FTZ R2, R242, R2, !PT ;  /* 0x00000002f2027209 */ /* 0x000fe20007810000 */
[----:B------:R-:W-:Y:S01]  /*5010*/  HMMA.16816.F32 R32, R8, R80, RZ ;  /* 0x000000500820723c */ /* 0x000fe200000018ff */
[----:B------:R-:W-:Y:S01]  /*5020*/  FMNMX.FTZ R0, R167, R0, !PT ;  /* 0x00000000a7007209 */ /* 0x000fe20007810000 */
[----:B------:R1:W3:Y:S01]  /*5030*/  MUFU.EX2 R14, R4 ;  /* 0x00000004000e7308 */ /* 0x0002e20000000800 */
[----:B------:R-:W-:Y:S01]  /*5040*/  FMNMX.FTZ R2, R240, R2, !PT ;  /* 0x00000002f0027209 */ /* 0x000fe20007810000 */
[----:B--2---:R2:W-:Y:S01]  /*5050*/  STL [R1+0x78], R12 ;  /* 0x0000780c01007387 */ /* 0x0045e20000100800 */
[----:B------:R-:W-:-:S02]  /*5060*/  FMNMX.FTZ R0, R191, R0, !PT ;  /* 0x00000000bf007209 */ /* 0x000fc40007810000 */
[----:B------:R-:W-:Y:S01]  /*5070*/  FMNMX.FTZ R2, R239, R2, !PT ;  /* 0x00000002ef027209 */ /* 0x000fe20007810000 */
[C---:B------:R-:W-:Y:S01]  /*5080*/  HMMA.16816.F32 R28, R8.reuse, R70, RZ ;  /* 0x00000046081c723c */ /* 0x040fe200000018ff */
[----:B------:R-:W-:Y:S02]  /*5090*/  FMNMX.FTZ R0, R190, R0, !PT ;  /* 0x00000000be007209 */ /* 0x000fe40007810000 */
[----:B------:R-:W-:Y:S02]  /*50a0*/  FMNMX.FTZ R2, R238, R2, !PT ;  /* 0x00000002ee027209 */ /* 0x000fe40007810000 */
[----:B------:R-:W-:Y:S02]  /*50b0*/  FMNMX.FTZ R0, R189, R0, !PT ;  /* 0x00000000bd007209 */ /* 0x000fe40007810000 */
[----:B------:R-:W-:Y:S01]  /*50c0*/  FMNMX.FTZ R2, R241, R2, !PT ;  /* 0x00000002f1027209 */ /* 0x000fe20007810000 */
[C---:B------:R-:W-:Y:S01]  /*50d0*/  HMMA.16816.F32 R24, R8.reuse, R66, RZ ;  /* 0x000000420818723c */ /* 0x040fe200000018ff */
[----:B------:R-:W-:Y:S01]  /*50e0*/  FMNMX.FTZ R0, R188, R0, !PT ;  /* 0x00000000bc007209 */ /* 0x000fe20007810000 */
[----:B-1----:R-:W-:Y:S01]  /*50f0*/  FFMA.FTZ R4, R87, c[0x0][0x23c], -R6 ;  /* 0x00008f0057047a23 */ /* 0x002fe20000010806 */
[----:B------:R-:W-:Y:S01]  /*5100*/  FMNMX.FTZ R7, R237, R2, !PT ;  /* 0x00000002ed077209 */ /* 0x000fe20007810000 */
[----:B------:R-:W-:Y:S01]  /*5110*/  FFMA.FTZ R2, R90, c[0x0][0x23c], -R5 ;  /* 0x00008f005a027a23 */ /* 0x000fe20000010805 */
[----:B------:R-:W-:Y:S01]  /*5120*/  FMNMX.FTZ R0, R211, R0, !PT ;  /* 0x00000000d3007209 */ /* 0x000fe20007810000 */
[----:B------:R1:W4:Y:S01]  /*5130*/  MUFU.EX2 R235, R4 ;  /* 0x0000000400eb7308 */ /* 0x0003220000000800 */
[----:B---3--:R4:W-:Y:S01]  /*5140*/  STL [R1+0x74], R14 ;  /* 0x0000740e01007387 */ /* 0x0089e20000100800 */
[----:B------:R-:W-:Y:S01]  /*5150*/  HMMA.16816.F32 R20, R8, R78, RZ ;  /* 0x0000004e0814723c */ /* 0x000fe200000018ff */
[----:B------:R-:W-:-:S02]  /*5160*/  FMNMX.FTZ R0, R208, R0, !PT ;  /* 0x00000000d0007209 */ /* 0x000fc40007810000 */
[----:B--2---:R-:W-:-:S03]  /*5170*/  F2FP.PACK_AB R12, R12, R94 ;  /* 0x0000005e0c0c723e */ /* 0x004fc600000000ff */
[----:B------:R-:W-:Y:S02]  /*5180*/  MUFU.EX2 R3, R2 ;  /* 0x0000000200037308 */ /* 0x000fe40000000800 */
[----:B------:R-:W-:Y:S01]  /*5190*/  HMMA.16816.F32 R16, R8, R82, RZ ;  /* 0x000000520810723c */ /* 0x000fe200000018ff */
[----:B-1----:R-:W-:-:S05]  /*51a0*/  FFMA.FTZ R4, R88, c[0x0][0x23c], -R5 ;  /* 0x00008f0058047a23 */ /* 0x002fca0000010805 */
[----:B------:R1:W-:Y:S01]  /*51b0*/  MUFU.EX2 R221, R4 ;  /* 0x0000000400dd7308 */ /* 0x0003e20000000800 */
[----:B----4-:R-:W-:Y:S01]  /*51c0*/  F2FP.PACK_AB R14, R235, R14 ;  /* 0x0000000eeb0e723e */ /* 0x010fe200000000ff */
[----:B-1----:R-:W-:-:S06]  /*51d0*/  FFMA.FTZ R4, R89, c[0x0][0x23c], -R5 ;  /* 0x00008f0059047a23 */ /* 0x002fcc0000010805 */
[----:B------:R1:W2:Y:S02]  /*51e0*/  MUFU.EX2 R13, R4 ;  /* 0x00000004000d7308 */ /* 0x0002a40000000800 */
[----:B-1----:R-:W-:Y:S01]  /*51f0*/  FMNMX.FTZ R4, R201, R0, !PT ;  /* 0x00000000c9047209 */ /* 0x002fe20007810000 */
[----:B--2---:R1:W-:Y:S01]  /*5200*/  STL [R1+0x70], R13 ;  /* 0x0000700d01007387 */ /* 0x0043e20000100800 */
[----:B------:R-:W-:Y:S02]  /*5210*/  FMNMX.FTZ R0, R236, R7, !PT ;  /* 0x00000007ec007209 */ /* 0x000fe40007810000 */
[----:B------:R-:W-:Y:S01]  /*5220*/  FMNMX.FTZ R2, R210, R4, !PT ;  /* 0x00000004d2027209 */ /* 0x000fe20007810000 */
[----:B------:R-:W-:Y:S01]  /*5230*/  FFMA.FTZ R4, R91, c[0x0][0x23c], -R5 ;  /* 0x00008f005b047a23 */ /* 0x000fe20000010805 */
[----:B------:R-:W-:Y:S02]  /*5240*/  STL [R1+0xd0], R235 ;  /* 0x0000d0eb01007387 */ /* 0x000fe40000100800 */
[----:B------:R-:W-:Y:S01]  /*5250*/  FMNMX.FTZ R2, R209, R2, !PT ;  /* 0x00000002d1027209 */ /* 0x000fe20007810000 */
[----:B------:R-:W2:Y:S01]  /*5260*/  MUFU.EX2 R234, R4 ;  /* 0x0000000400ea7308 */ /* 0x000ea20000000800 */
[----:B------:R-:W3:Y:S02]  /*5270*/  SHFL.BFLY PT, R7, R0, 0x2, 0x1f ;  /* 0x0c401f0000077f89 */ /* 0x000ee400000e0000 */
[----:B------:R-:W-:-:S02]  /*5280*/  FMNMX.FTZ R2, R244, R2, !PT ;  /* 0x00000002f4027209 */ /* 0x000fc40007810000 */
[----:B------:R-:W-:Y:S02]  /*5290*/  STL [R1+0xd8], R3 ;  /* 0x0000d80301007387 */ /* 0x000fe40000100800 */
[----:B------:R-:W-:-:S04]  /*52a0*/  FMNMX.FTZ R2, R243, R2, !PT ;  /* 0x00000002f3027209 */ /* 0x000fc80007810000 */
[----:B------:R-:W-:-:S04]  /*52b0*/  FMNMX.FTZ R2, R215, R2, !PT ;  /* 0x00000002d7027209 */ /* 0x000fc80007810000 */
[----:B------:R-:W-:Y:S01]  /*52c0*/  FMNMX.FTZ R2, R214, R2, !PT ;  /* 0x00000002d6027209 */ /* 0x000fe20007810000 */
[----:B--2---:R-:W-:Y:S01]  /*52d0*/  STL [R1+0xd4], R234 ;  /* 0x0000d4ea01007387 */ /* 0x004fe20000100800 */
[----:B------:R-:W-:Y:S02]  /*52e0*/  F2FP.PACK_AB R15, R234, R3 ;  /* 0x00000003ea0f723e */ /* 0x000fe400000000ff */
[----:B------:R-:W-:Y:S02]  /*52f0*/  FMNMX.FTZ R2, R213, R2, !PT ;  /* 0x00000002d5027209 */ /* 0x000fe40007810000 */
[----:B-1----:R-:W-:Y:S02]  /*5300*/  F2FP.PACK_AB R13, R13, R221 ;  /* 0x000000dd0d0d723e */ /* 0x002fe400000000ff */
[----:B------:R-:W-:Y:S02]  /*5310*/  FMNMX.FTZ R2, R212, R2, !PT ;  /* 0x00000002d4027209 */ /* 0x000fe40007810000 */
[----:B---3--:R-:W-:-:S02]  /*5320*/  FMNMX.FTZ R0, R0, R7, !PT ;  /* 0x0000000700007209 */ /* 0x008fc40007810000 */
[----:B------:R-:W-:Y:S01]  /*5330*/  FMNMX.FTZ R4, R200, R2, !PT ;  /* 0x00000002c8047209 */ /* 0x000fe20007810000 */
[C---:B------:R-:W-:Y:S02]  /*5340*/  HMMA.16816.F32 R84, R12.reuse, R44, R60 ;  /* 0x0000002c0c54723c */ /* 0x040fe4000000183c */
[----:B------:R-:W1:Y:S04]  /*5350*/  SHFL.BFLY PT, R7, R0, 0x1, 0x1f ;  /* 0x0c201f0000077f89 */ /* 0x000e6800000e0000 */
[----:B------:R-:W2:Y:S02]  /*5360*/  SHFL.BFLY PT, R8, R4, 0x2, 0x1f ;  /* 0x0c401f0004087f89 */ /* 0x000ea400000e0000 */
[C---:B------:R-:W-:Y:S08]  /*5370*/  HMMA.16816.F32 R112, R12.reuse, R40, R48 ;  /* 0x000000280c70723c */ /* 0x040ff00000001830 */
[C---:B------:R-:W-:Y:S08]  /*5380*/  HMMA.16816.F32 R88, R12.reuse, R56, R36 ;  /* 0x000000380c58723c */ /* 0x040ff00000001824 */
[----:B------:R-:W-:Y:S01]  /*5390*/  HMMA.16816.F32 R108, R12, R52, R32 ;  /* 0x000000340c6c723c */ /* 0x000fe20000001820 */
[----:B-1----:R-:W-:-:S02]  /*53a0*/  FMNMX.FTZ R74, R0, R7, !PT ;  /* 0x00000007004a7209 */ /* 0x002fc40007810000 */
[----:B--2---:R-:W-:-:S03]  /*53b0*/  FMNMX.FTZ R0, R4, R8, !PT ;  /* 0x0000000804007209 */ /* 0x004fc60007810000 */
[C---:B------:R-:W-:Y:S01]  /*53c0*/  FMUL.FTZ R2, R74.reuse, c[0x0][0x23c] ;  /* 0x00008f004a027a20 */ /* 0x040fe20000410000 */
[----:B------:R-:W-:Y:S01]  /*53d0*/  FSETP.NEU.FTZ.AND P1, PT, R74, -INF , PT ;  /* 0xff8000004a00780b */ /* 0x000fe20003f3d000 */
[----:B------:R-:W-:Y:S01]  /*53e0*/  HMMA.16816.F32 R60, R12, R46, R28 ;  /* 0x0000002e0c3c723c */ /* 0x000fe2000000181c */
[----:B------:R-:W1:Y:S02]  /*53f0*/  SHFL.BFLY PT, R7, R0, 0x1, 0x1f ;  /* 0x0c201f0000077f89 */ /* 0x000e6400000e0000 */
[----:B------:R-:W-:-:S05]  /*5400*/  FSEL R2, R2, RZ, P1 ;  /* 0x000000ff02027208 */ /* 0x000fca0000800000 */
[--C-:B------:R-:W-:Y:S01]  /*5410*/  FFMA.FTZ R4, R132, c[0x0][0x23c], -R2.reuse ;  /* 0x00008f0084047a23 */ /* 0x100fe20000010802 */
[C---:B------:R-:W-:Y:S03]  /*5420*/  HMMA.16816.F32 R100, R12.reuse, R42, R24 ;  /* 0x0000002a0c64723c */ /* 0x040fe60000001818 */
[----:B------:R2:W-:Y:S05]  /*5430*/  MUFU.EX2 R203, R4 ;  /* 0x0000000400cb7308 */ /* 0x0005ea0000000800 */
[C---:B------:R-:W-:Y:S08]  /*5440*/  HMMA.16816.F32 R96, R12.reuse, R58, R20 ;  /* 0x0000003a0c60723c */ /* 0x040ff00000001814 */
[----:B------:R-:W-:Y:S01]  /*5450*/  HMMA.16816.F32 R104, R12, R54, R16 ;  /* 0x000000360c68723c */ /* 0x000fe20000001810 */
[----:B-1----:R-:W-:Y:S01]  /*5460*/  FMNMX.FTZ R73, R0, R7, !PT ;  /* 0x0000000700497209 */ /* 0x002fe20007810000 */
[----:B------:R-:W-:-:S02]  /*5470*/  FFMA.FTZ R0, R137, c[0x0][0x23c], -R2 ;  /* 0x00008f0089007a23 */ /* 0x000fc40000010802 */
[----:B--2---:R-:W-:Y:S01]  /*5480*/  FFMA.FTZ R4, R133, c[0x0][0x23c], -R2 ;  /* 0x00008f0085047a23 */ /* 0x004fe20000010802 */
[----:B------:R-:W-:Y:S01]  /*5490*/  FSETP.NEU.FTZ.AND P1, PT, R73, -INF , PT ;  /* 0xff8000004900780b */ /* 0x000fe20003f3d000 */
[----:B------:R1:W-:Y:S01]  /*54a0*/  MUFU.EX2 R251, R0 ;  /* 0x0000000000fb7308 */ /* 0x0003e20000000800 */
[----:B------:R-:W-:-:S07]  /*54b0*/  FFMA.FTZ R7, R118, c[0x0][0x23c], -R6 ;  /* 0x00008f0076077a23 */ /* 0x000fce0000010806 */
[----:B------:R2:W3:Y:S01]  /*54c0*/  MUFU.EX2 R202, R4 ;  /* 0x0000000400ca7308 */ /* 0x0004e20000000800 */
[----:B-1----:R-:W-:-:S07]  /*54d0*/  FMUL.FTZ R0, R73, c[0x0][0x23c] ;  /* 0x00008f0049007a20 */ /* 0x002fce0000410000 */
[----:B------:R-:W-:Y:S01]  /*54e0*/  MUFU.EX2 R223, R7 ;  /* 0x0000000700df7308 */ /* 0x000fe20000000800 */
[----:B------:R-:W-:Y:S01]  /*54f0*/  FSEL R0, R0, RZ, P1 ;  /* 0x000000ff00007208 */ /* 0x000fe20000800000 */
[----:B--2---:R-:W-:Y:S01]  /*5500*/  FFMA.FTZ R4, R134, c[0x0][0x23c], -R2 ;  /* 0x00008f0086047a23 */ /* 0x004fe20000010802 */
[----:B---3--:R-:W-:Y:S01]  /*5510*/  F2FP.PACK_AB R12, R202, R203 ;  /* 0x000000cbca0c723e */ /* 0x008fe200000000ff */
[----:B------:R-:W-:-:S04]  /*5520*/  IMAD.MOV.U32 R134, RZ, RZ, R95 ;  /* 0x000000ffff867224 */ /* 0x000fc800078e005f */
[----:B------:R1:W-:Y:S02]  /*5530*/  MUFU.EX2 R10, R4 ;  /* 0x00000004000a7308 */ /* 0x0003e40000000800 */
[----:B-1----:R-:W-:-:S06]  /*5540*/  FFMA.FTZ R4, R136, c[0x0][0x23c], -R2 ;  /* 0x00008f0088047a23 */ /* 0x002fcc0000010802 */
[----:B------:R1:W-:Y:S02]  /*5550*/  MUFU.EX2 R11, R4 ;  /* 0x00000004000b7308 */ /* 0x0003e40000000800 */
[----:B-1----:R-:W-:Y:S01]  /*5560*/  FFMA.FTZ R4, R135, c[0x0][0x23c], -R2 ;  /* 0x00008f0087047a23 */ /* 0x002fe20000010802 */
[----:B------:R-:W-:-:S05]  /*5570*/  MOV R135, R94 ;  /* 0x0000005e00877202 */ /* 0x000fca0000000f00 */
[----:B------:R1:W2:Y:S02]  /*5580*/  MUFU.EX2 R226, R4 ;  /* 0x0000000400e27308 */ /* 0x0002a40000000800 */
[----:B-1----:R-:W-:Y:S01]  /*5590*/  FFMA.FTZ R4, R138, c[0x0][0x23c], -R2 ;  /* 0x00008f008a047a23 */ /* 0x002fe20000010802 */
[----:B--2---:R-:W-:Y:S01]  /*55a0*/  F2FP.PACK_AB R8, R251, R226 ;  /* 0x000000e2fb08723e */ /* 0x004fe200000000ff */
[----:B------:R-:W-:-:S04]  /*55b0*/  IMAD.MOV.U32 R138, RZ, RZ, R93 ;  /* 0x000000ffff8a7224 */ /* 0x000fc800078e005d */
[----:B------:R1:W-:Y:S02]  /*55c0*/  MUFU.EX2 R234, R4 ;  /* 0x0000000400ea7308 */ /* 0x0003e40000000800 */
[----:B-1----:R-:W-:Y:S01]  /*55d0*/  FFMA.FTZ R4, R139, c[0x0][0x23c], -R2 ;  /* 0x00008f008b047a23 */ /* 0x002fe20000010802 */
[----:B------:R-:W-:-:S05]  /*55e0*/  MOV R139, R92 ;  /* 0x0000005c008b7202 */ /* 0x000fca0000000f00 */
[----:B------:R1:W-:Y:S02]  /*55f0*/  MUFU.EX2 R72, R4 ;  /* 0x0000000400487308 */ /* 0x0003e40000000800 */
[----:B-1----:R-:W-:-:S06]  /*5600*/  FFMA.FTZ R4, R116, c[0x0][0x23c], -R0 ;  /* 0x00008f0074047a23 */ /* 0x002fcc0000010800 */
[----:B------:R1:W-:Y:S02]  /*5610*/  MUFU.EX2 R137, R4 ;  /* 0x0000000400897308 */ /* 0x0003e40000000800 */
[----:B-1----:R-:W-:Y:S02]  /*5620*/  FFMA.FTZ R4, R117, c[0x0][0x23c], -R0 ;  /* 0x00008f0075047a23 */ /* 0x002fe40000010800 */
[----:B------:R-:W-:-:S04]  /*5630*/  IMAD.MOV.U32 R117, RZ, RZ, R139 ;  /* 0x000000ffff757224 */ /* 0x000fc800078e008b */
[----:B------:R1:W2:Y:S01]  /*5640*/  MUFU.EX2 R136, R4 ;  /* 0x0000000400887308 */ /* 0x0002a20000000800 */
[----:B------:R-:W-:Y:S01]  /*5650*/  IMAD.MOV.U32 R139, RZ, RZ, R134 ;  /* 0x000000ffff8b7224 */ /* 0x000fe200078e0086 */
[----:B------:R-:W-:Y:S01]  /*5660*/  MOV R134, R222 ;  /* 0x000000de00867202 */ /* 0x000fe20000000f00 */
[--C-:B-1----:R-:W-:Y:S01]  /*5670*/  FFMA.FTZ R4, R120, c[0x0][0x23c], -R0.reuse ;  /* 0x00008f0078047a23 */ /* 0x102fe20000010800 */
[----:B--2---:R-:W-:Y:S02]  /*5680*/  F2FP.PACK_AB R13, R136, R137 ;  /* 0x00000089880d723e */ /* 0x004fe400000000ff */
[----:B------:R-:W-:Y:S02]  /*5690*/  MOV R120, R135 ;  /* 0x0000008700787202 */ /* 0x000fe40000000f00 */
[----:B------:R1:W2:Y:S01]  /*56a0*/  MUFU.EX2 R9, R4 ;  /* 0x0000000400097308 */ /* 0x0002a20000000800 */
[----:B------:R-:W-:Y:S02]  /*56b0*/  IMAD.MOV.U32 R135, RZ, RZ, R221 ;  /* 0x000000ffff877224 */ /* 0x000fe400078e00dd */
[----:B-1----:R-:W-:-:S05]  /*56c0*/  FFMA.FTZ R4, R121, c[0x0][0x23c], -R0 ;  /* 0x00008f0079047a23 */ /* 0x002fca0000010800 */
[----:B------:R1:W-:Y:S02]  /*56d0*/  MUFU.EX2 R132, R4 ;  /* 0x0000000400847308 */ /* 0x0003e40000000800 */
[----:B-1----:R-:W-:Y:S01]  /*56e0*/  FFMA.FTZ R4, R122, c[0x0][0x23c], -R0 ;  /* 0x00008f007a047a23 */ /* 0x002fe20000010800 */
[----:B------:R-:W-:-:S05]  /*56f0*/  MOV R122, R11 ;  /* 0x0000000b007a7202 */ /* 0x000fca0000000f00 */
[----:B------:R1:W-:Y:S02]  /*5700*/  MUFU.EX2 R133, R4 ;  /* 0x0000000400857308 */ /* 0x0003e40000000800 */
[----:B-1----:R-:W-:Y:S02]  /*5710*/  FFMA.FTZ R4, R125, c[0x0][0x23c], -R0 ;  /* 0x00008f007d047a23 */ /* 0x002fe40000010800 */
[----:B------:R-:W-:Y:S01]  /*5720*/  IMAD.MOV.U32 R125, RZ, RZ, R10 ;  /* 0x000000ffff7d7224 */ /* 0x000fe200078e000a */
[----:B------:R-:W-:-:S03]  /*5730*/  F2FP.PACK_AB R10, R72, R234 ;  /* 0x000000ea480a723e */ /* 0x000fc600000000ff */
[----:B------:R1:W3:Y:S01]  /*5740*/  MUFU.EX2 R3, R4 ;  /* 0x0000000400037308 */ /* 0x0002e20000000800 */
[----:B------:R-:W-:Y:S01]  /*5750*/  F2FP.PACK_AB R14, R122, R125 ;  /* 0x0000007d7a0e723e */ /* 0x000fe200000000ff */
[----:B-1----:R-:W-:Y:S01]  /*5760*/  FFMA.FTZ R4, R124, c[0x0][0x23c], -R0 ;  /* 0x00008f007c047a23 */ /* 0x002fe20000010800 */
[----:B--2---:R-:W-:Y:S02]  /*5770*/  MOV R124, R9 ;  /* 0x00000009007c7202 */ /* 0x004fe40000000f00 */
[----:B---3--:R-:W-:-:S03]  /*5780*/  F2FP.PACK_AB R9, R3, R133 ;  /* 0x000000850309723e */ /* 0x008fc600000000ff */
[----:B------:R1:W-:Y:S01]  /*5790*/  MUFU.EX2 R235, R4 ;  /* 0x0000000400eb7308 */ /* 0x0003e20000000800 */
[----:B------:R-:W-:-:S07]  /*57a0*/  F2FP.PACK_AB R15, R132, R124 ;  /* 0x0000007c840f723e */ /* 0x000fce00000000ff */
[----:B------:R-:W-:Y:S01]  /*57b0*/  HMMA.16816.F32 R16, R12, R64, RZ ;  /* 0x000000400c10723c */ /* 0x000fe200000018ff */
[----:B-1----:R-:W-:-:S07]  /*57c0*/  FFMA.FTZ R4, R129, c[0x0][0x23c], -R0 ;  /* 0x00008f0081047a23 */ /* 0x002fce0000010800 */
[----:B------:R-:W-:Y:S01]  /*57d0*/  HMMA.16816.F32 R20, R12, R68, RZ ;  /* 0x000000440c14723c */ /* 0x000fe200000018ff */
[----:B------:R-:W-:Y:S01]  /*57e0*/  MOV R129, R132 ;  /* 0x0000008400817202 */ /* 0x000fe20000000f00 */
[----:B------:R1:W2:Y:S01]  /*57f0*/  MUFU.EX2 R250, R4 ;  /* 0x0000000400fa7308 */ /* 0x0002a20000000800 */
[----:B------:R-:W-:-:S05]  /*5800*/  MOV R132, R230 ;  /* 0x000000e600847202 */ /* 0x000fca0000000f00 */
[C---:B------:R-:W-:Y:S08]  /*5810*/  HMMA.16816.F32 R32, R12.reuse, R70, RZ ;  /* 0x000000460c20723c */ /* 0x040ff000000018ff */
[----:B------:R-:W-:Y:S01]  /*5820*/  HMMA.16816.F32 R28, R12, R66, RZ ;  /* 0x000000420c1c723c */ /* 0x000fe200000018ff */
[----:B-1----:R-:W-:Y:S01]  /*5830*/  FFMA.FTZ R4, R152, c[0x0][0x23c], -R2 ;  /* 0x00008f0098047a23 */ /* 0x002fe20000010802 */
[----:B--2---:R-:W-:-:S02]  /*5840*/  F2FP.PACK_AB R11, R250, R235 ;  /* 0x000000ebfa0b723e */ /* 0x004fc400000000ff */
[----:B------:R-:W-:Y:S01]  /*5850*/  MOV R152, R122 ;  /* 0x0000007a00987202 */ /* 0x000fe20000000f00 */
[----:B------:R1:W-:Y:S03]  /*5860*/  MUFU.EX2 R121, R4 ;  /* 0x0000000400797308 */ /* 0x0003e60000000800 */
[----:B------:R-:W-:Y:S01]  /*5870*/  HMMA.16816.F32 R24, R12, R76, RZ ;  /* 0x0000004c0c18723c */ /* 0x000fe200000018ff */
[----:B------:R-:W-:Y:S01]  /*5880*/  MOV R122, R120 ;  /* 0x00000078007a7202 */ /* 0x000fe20000000f00 */
[----:B------:R-:W-:Y:S01]  /*5890*/  IMAD.MOV.U32 R120, RZ, RZ, R117 ;  /* 0x000000ffff787224 */ /* 0x000fe200078e0075 */
[----:B------:R-:W-:-:S05]  /*58a0*/  MOV R117, R233 ;  /* 0x000000e900757202 */ /* 0x000fca0000000f00 */
[----:B------:R-:W-:Y:S01]  /*58b0*/  HMMA.16816.F32 R92, R8, R40, R16 ;  /* 0x00000028085c723c */ /* 0x000fe20000001810 */
[----:B-1----:R-:W-:-:S07]  /*58c0*/  FFMA.FTZ R4, R155, c[0x0][0x23c], -R2 ;  /* 0x00008f009b047a23 */ /* 0x002fce0000010802 */
[----:B------:R-:W-:Y:S01]  /*58d0*/  HMMA.16816.F32 R16, R12, R80, RZ ;  /* 0x000000500c10723c */ /* 0x000fe200000018ff */
[----:B------:R-:W-:Y:S01]  /*58e0*/  IMAD.MOV.U32 R155, RZ, RZ, R133 ;  /* 0x000000ffff9b7224 */ /* 0x000fe200078e0085 */
[----:B------:R1:W-:Y:S06]  /*58f0*/  MUFU.EX2 R116, R4 ;  /* 0x0000000400747308 */ /* 0x0003ec0000000800 */
[----:B------:R-:W-:Y:S08]  /*5900*/  HMMA.16816.F32 R48, R8, R44, R20 ;  /* 0x0000002c0830723c */ /* 0x000ff00000001814 */
[----:B------:R-:W-:Y:S01]  /*5910*/  HMMA.16816.F32 R20, R12, R78, RZ ;  /* 0x0000004e0c14723c */ /* 0x000fe200000018ff */
[----:B-1----:R-:W-:-:S04]  /*5920*/  FFMA.FTZ R4, R154, c[0x0][0x23c], -R2 ;  /* 0x00008f009a047a23 */ /* 0x002fc80000010802 */
[----:B------:R1:W-:Y:S03]  /*5930*/  MUFU.EX2 R229, R4 ;  /* 0x0000000400e57308 */ /* 0x0003e60000000800 */
[----:B------:R-:W-:Y:S01]  /*5940*/  HMMA.16816.F32 R68, R8, R52, R16 ;  /* 0x000000340844723c */ /* 0x000fe20000001810 */
[----:B------:R-:W2:Y:S07]  /*5950*/  LDSM.16.MT88.4 R16, [R216+0x9000] ;  /* 0x00900000d810783b */ /* 0x000eae0000004200 */
[----:B------:R-:W-:Y:S01]  /*5960*/  HMMA.16816.F32 R12, R12, R82, RZ ;  /* 0x000000520c0c723c */ /* 0x000fe200000018ff */
[----:B-1----:R-:W-:-:S07]  /*5970*/  FFMA.FTZ R4, R153, c[0x0][0x23c], -R2 ;  /* 0x00008f0099047a23 */ /* 0x002fce0000010802 */
[C---:B------:R-:W-:Y:S01]  /*5980*/  HMMA.16816.F32 R32, R8.reuse, R46, R32 ;  /* 0x0000002e0820723c */ /* 0x040fe20000001820 */
[----:B------:R1:W3:Y:S07]  /*5990*/  MUFU.EX2 R225, R4 ;  /* 0x0000000400e17308 */ /* 0x0002ee0000000800 */
[C---:B------:R-:W-:Y:S08]  /*59a0*/  HMMA.16816.F32 R44, R8.reuse, R42, R28 ;  /* 0x0000002a082c723c */ /* 0x040ff0000000181c */
[----:B------:R-:W-:Y:S01]  /*59b0*/  HMMA.16816.F32 R64, R8, R56, R24 ;  /* 0x000000380840723c */ /* 0x000fe20000001818 */
[----:B------:R-:W4:Y:S01]  /*59c0*/  LDSM.16.MT88.4 R24, [R219+0x9000] ;  /* 0x00900000db18783b */ /* 0x000f220000004200 */
[----:B-1----:R-:W-:Y:S01]  /*59d0*/  FFMA.FTZ R4, R142, c[0x0][0x23c], -R0 ;  /* 0x00008f008e047a23 */ /* 0x002fe20000010800 */
[----:B------:R-:W-:-:S03]  /*59e0*/  MOV R142, R226 ;  /* 0x000000e2008e7202 */ /* 0x000fc60000000f00 */
[----:B------:R1:W-:Y:S02]  /*59f0*/  MUFU.EX2 R75, R4 ;  /* 0x00000004004b7308 */ /* 0x0003e40000000800 */
[C---:B------:R-:W-:Y:S01]  /*5a00*/  HMMA.16816.F32 R36, R8.reuse, R58, R20 ;  /* 0x0000003a0824723c */ /* 0x040fe20000001814 */
[----:B------:R-:W2:Y:S07]  /*5a10*/  LDSM.16.MT88.4 R20, [R217+0x9000] ;  /* 0x00900000d914783b */ /* 0x000eae0000004200 */
[----:B------:R-:W-:Y:S01]  /*5a20*/  HMMA.16816.F32 R28, R8, R54, R12 ;  /* 0x00000036081c723c */ /* 0x000fe2000000180c */
[----:B-1----:R-:W-:-:S06]  /*5a30*/  FFMA.FTZ R4, R145, c[0x0][0x23c], -R0 ;  /* 0x00008f0091047a23 */ /* 0x002fcc0000010800 */
[----:B---3--:R-:W-:Y:S01]  /*5a40*/  F2FP.PACK_AB R14, R225, R229 ;  /* 0x000000e5e10e723e */ /* 0x008fe200000000ff */
[----:B------:R1:W3:Y:S02]  /*5a50*/  MUFU.EX2 R232, R4 ;  /* 0x0000000400e87308 */ /* 0x0002e40000000800 */
[----:B-1----:R-:W-:Y:S01]  /*5a60*/  FFMA.FTZ R4, R144, c[0x0][0x23c], -R0 ;  /* 0x00008f0090047a23 */ /* 0x002fe20000010800 */
[----:B---3--:R-:W-:-:S05]  /*5a70*/  F2FP.PACK_AB R13, R232, R75 ;  /* 0x0000004be80d723e */ /* 0x008fca00000000ff */
[----:B------:R1:W-:Y:S02]  /*5a80*/  MUFU.EX2 R228, R4 ;  /* 0x0000000400e47308 */ /* 0x0003e40000000800 */
[----:B-1----:R-:W-:-:S06]  /*5a90*/  FFMA.FTZ R4, R146, c[0x0][0x23c], -R0 ;  /* 0x00008f0092047a23 */ /* 0x002fcc0000010800 */
        /* <DEDUP_REMOVED lines=8> */
[----:B------:R1:W3:Y:S02]  /*5b20*/  MUFU.EX2 R227, R4 ;  /* 0x0000000400e37308 */ /* 0x0002e40000000800 */
[----:B-1----:R-:W-:Y:S01]  /*5b30*/  FFMA.FTZ R4, R131, c[0x0][0x23c], -R5 ;  /* 0x00008f0083047a23 */ /* 0x002fe20000010805 */
[----:B---3--:R-:W-:-:S05]  /*5b40*/  F2FP.PACK_AB R10, R223, R227 ;  /* 0x000000e3df0a723e */ /* 0x008fca00000000ff */
[----:B------:R1:W-:Y:S02]  /*5b50*/  MUFU.EX2 R119, R4 ;  /* 0x0000000400777308 */ /* 0x0003e40000000800 */
[----:B-1----:R-:W-:Y:S01]  /*5b60*/  FFMA.FTZ R4, R127, c[0x0][0x23c], -R5 ;  /* 0x00008f007f047a23 */ /* 0x002fe20000010805 */
[----:B------:R-:W-:Y:S02]  /*5b70*/  MOV R127, R116 ;  /* 0x00000074007f7202 */ /* 0x000fe40000000f00 */
[----:B------:R-:W-:-:S03]  /*5b80*/  MOV R116, R138 ;  /* 0x0000008a00747202 */ /* 0x000fc60000000f00 */
[----:B------:R1:W3:Y:S01]  /*5b90*/  MUFU.EX2 R230, R4 ;  /* 0x0000000400e67308 */ /* 0x0002e20000000800 */
[----:B------:R-:W-:Y:S02]  /*5ba0*/  F2FP.PACK_AB R12, R127, R121 ;  /* 0x000000797f0c723e */ /* 0x000fe400000000ff */
[----:B------:R-:W-:-:S05]  /*5bb0*/  MOV R138, R220 ;  /* 0x000000dc008a7202 */ /* 0x000fca0000000f00 */
[----:B--2---:R-:W-:Y:S01]  /*5bc0*/  HMMA.16816.F32 R40, R12, R16, R48 ;  /* 0x000000100c28723c */ /* 0x004fe20000001830 */
[----:B-1----:R-:W-:Y:S01]  /*5bd0*/  FFMA.FTZ R4, R126, c[0x0][0x23c], -R5 ;  /* 0x00008f007e047a23 */ /* 0x002fe20000010805 */
[----:B---3--:R-:W-:-:S06]  /*5be0*/  F2FP.PACK_AB R9, R230, R119 ;  /* 0x00000077e609723e */ /* 0x008fcc00000000ff */
[C---:B------:R-:W-:Y:S01]  /*5bf0*/  HMMA.16816.F32 R32, R12.reuse, R18, R32 ;  /* 0x000000120c20723c */ /* 0x040fe20000001820 */
[----:B------:R1:W-:Y:S07]  /*5c00*/  MUFU.EX2 R153, R4 ;  /* 0x0000000400997308 */ /* 0x0003ee0000000800 */
[C---:B----4-:R-:W-:Y:S08]  /*5c10*/  HMMA.16816.F32 R92, R12.reuse, R24, R92 ;  /* 0x000000180c5c723c */ /* 0x050ff0000000185c */
[----:B------:R-:W-:Y:S01]  /*5c20*/  HMMA.16816.F32 R76, R12, R26, R44 ;  /* 0x0000001a0c4c723c */ /* 0x000fe2000000182c */
[----:B-1----:R-:W-:-:S04]  /*5c30*/  FFMA.FTZ R4, R123, c[0x0][0x23c], -R5 ;  /* 0x00008f007b047a23 */ /* 0x002fc80000010805 */
[----:B------:R-:W1:Y:S03]  /*5c40*/  MUFU.EX2 R222, R4 ;  /* 0x0000000400de7308 */ /* 0x000e660000000800 */
[C---:B------:R-:W-:Y:S08]  /*5c50*/  HMMA.16816.F32 R64, R12.reuse, R20, R64 ;  /* 0x000000140c40723c */ /* 0x040ff00000001840 */
[----:B------:R-:W-:Y:S01]  /*5c60*/  HMMA.16816.F32 R52, R12, R22, R36 ;  /* 0x000000160c34723c */ /* 0x000fe20000001824 */
[----:B-1----:R-:W-:Y:S01]  /*5c70*/  F2FP.PACK_AB R11, R222, R153 ;  /* 0x00000099de0b723e */ /* 0x002fe200000000ff */
[----:B------:R-:W-:-:S04]  /*5c80*/  FFMA.FTZ R4, R174, c[0x0][0x23c], -R2 ;  /* 0x00008f00ae047a23 */ /* 0x000fc80000010802 */
[----:B------:R1:W-:Y:S02]  /*5c90*/  MUFU.EX2 R221, R4 ;  /* 0x0000000400dd7308 */ /* 0x0003e40000000800 */
[C---:B------:R-:W-:Y:S08]  /*5ca0*/  HMMA.16816.F32 R56, R8.reuse, R16, R84 ;  /* 0x000000100838723c */ /* 0x040ff00000001854 */
[----:B------:R-:W-:Y:S01]  /*5cb0*/  HMMA.16816.F32 R60, R8, R18, R60 ;  /* 0x00000012083c723c */ /* 0x000fe2000000183c */
[----:B------:R-:W2:Y:S01]  /*5cc0*/  LDSM.16.MT88.4 R16, [R218+0x9000] ;  /* 0x00900000da10783b */ /* 0x000ea20000004200 */
[----:B-1----:R-:W-:-:S06]  /*5cd0*/  FFMA.FTZ R4, R173, c[0x0][0x23c], -R2 ;  /* 0x00008f00ad047a23 */ /* 0x002fcc0000010802 */
[C---:B------:R-:W-:Y:S01]  /*5ce0*/  HMMA.16816.F32 R80, R8.reuse, R24, R112 ;  /* 0x000000180850723c */ /* 0x040fe20000001870 */
[----:B------:R1:W3:Y:S07]  /*5cf0*/  MUFU.EX2 R126, R4 ;  /* 0x00000004007e7308 */ /* 0x0002ee0000000800 */
[C---:B------:R-:W-:Y:S08]  /*5d00*/  HMMA.16816.F32 R88, R8.reuse, R20, R88 ;  /* 0x000000140858723c */ /* 0x040ff00000001858 */
[----:B------:R-:W-:Y:S01]  /*5d10*/  HMMA.16816.F32 R84, R8, R26, R100 ;  /* 0x0000001a0854723c */ /* 0x000fe20000001864 */
[----:B------:R-:W-:Y:S01]  /*5d20*/  LDSM.16.MT88.4 R24, [R219+0x9800] ;  /* 0x00980000db18783b */ /* 0x000fe20000004200 */
[----:B-1----:R-:W-:-:S04]  /*5d30*/  FFMA.FTZ R4, R172, c[0x0][0x23c], -R2 ;  /* 0x00008f00ac047a23 */ /* 0x002fc80000010802 */
[----:B------:R1:W-:Y:S02]  /*5d40*/  MUFU.EX2 R128, R4 ;  /* 0x0000000400807308 */ /* 0x0003e40000000800 */
[C---:B------:R-:W-:Y:S01]  /*5d50*/  HMMA.16816.F32 R96, R8.reuse, R22, R96 ;  /* 0x000000160860723c */ /* 0x040fe20000001860 */
[----:B------:R-:W-:Y:S07]  /*5d60*/  LDSM.16.MT88.4 R20, [R217+0x9800] ;  /* 0x00980000d914783b */ /* 0x000fee0000004200 */
[----:B--2---:R-:W-:Y:S01]  /*5d70*/  HMMA.16816.F32 R108, R8, R16, R108 ;  /* 0x00000010086c723c */ /* 0x004fe2000000186c */
[----:B-1----:R-:W-:-:S07]  /*5d80*/  FFMA.FTZ R4, R175, c[0x0][0x23c], -R2 ;  /* 0x00008f00af047a23 */ /* 0x002fce0000010802 */
[----:B------:R-:W-:Y:S01]  /*5d90*/  HMMA.16816.F32 R104, R8, R18, R104 ;  /* 0x000000120868723c */ /* 0x000fe20000001868 */
[----:B------:R1:W-:Y:S07]  /*5da0*/  MUFU.EX2 R118, R4 ;  /* 0x0000000400767308 */ /* 0x0003ee0000000800 */
[C---:B------:R-:W-:Y:S08]  /*5db0*/  HMMA.16816.F32 R48, R12.reuse, R16, R68 ;  /* 0x000000100c30723c */ /* 0x040ff00000001844 */
[----:B------:R-:W-:Y:S01]  /*5dc0*/  HMMA.16816.F32 R28, R12, R18, R28 ;  /* 0x000000120c1c723c */ /* 0x000fe2000000181c */
[----:B-1----:R-:W-:Y:S01]  /*5dd0*/  FFMA.FTZ R4, R164, c[0x0][0x23c], -R0 ;  /* 0x00008f00a4047a23 */ /* 0x002fe20000010800 */
[----:B------:R-:W1:Y:S01]  /*5de0*/  LDSM.16.MT88.4 R16, [R216+0x9800] ;  /* 0x00980000d810783b */ /* 0x000e620000004200 */
[----:B------:R-:W-:-:S02]  /*5df0*/  MOV R164, R152 ;  /* 0x0000009800a47202 */ /* 0x000fc40000000f00 */
[----:B------:R2:W-:Y:S01]  /*5e00*/  MUFU.EX2 R220, R4 ;  /* 0x0000000400dc7308 */ /* 0x0005e20000000800 */
[----:B------:R-:W-:Y:S02]  /*5e10*/  MOV R152, R134 ;  /* 0x0000008600987202 */ /* 0x000fe40000000f00 */
[----:B---3--:R-:W-:Y:S01]  /*5e20*/  F2FP.PACK_AB R12, R126, R221 ;  /* 0x000000dd7e0c723e */ /* 0x008fe200000000ff */
[----:B--2---:R-:W-:-:S04]  /*5e30*/  FFMA.FTZ R4, R166, c[0x0][0x23c], -R0 ;  /* 0x00008f00a6047a23 */ /* 0x004fc80000010800 */
[----:B------:R2:W3:Y:S02]  /*5e40*/  MUFU.EX2 R123, R4 ;  /* 0x00000004007b7308 */ /* 0x0004e40000000800 */
[----:B--2---:R-:W-:Y:S01]  /*5e50*/  FFMA.FTZ R4, R165, c[0x0][0x23c], -R0 ;  /* 0x00008f00a5047a23 */ /* 0x004fe20000010800 */
[----:B---3--:R-:W-:-:S05]  /*5e60*/  F2FP.PACK_AB R13, R123, R220 ;  /* 0x000000dc7b0d723e */ /* 0x008fca00000000ff */
[----:B------:R2:W-:Y:S02]  /*5e70*/  MUFU.EX2 R130, R4 ;  /* 0x0000000400827308 */ /* 0x0005e40000000800 */
[----:B--2---:R-:W-:-:S06]  /*5e80*/  FFMA.FTZ R4, R167, c[0x0][0x23c], -R0 ;  /* 0x00008f00a7047a23 */ /* 0x004fcc0000010800 */
[----:B------:R2:W3:Y:S02]  /*5e90*/  MUFU.EX2 R7, R4 ;  /* 0x0000000400077308 */ /* 0x0004e40000000800 */
[----:B--2---:R-:W-:-:S06]  /*5ea0*/  FFMA.FTZ R4, R151, c[0x0][0x23c], -R6 ;  /* 0x00008f0097047a23 */ /* 0x004fcc0000010806 */
[----:B------:R2:W-:Y:S02]  /*5eb0*/  MUFU.EX2 R154, R4 ;  /* 0x00000004009a7308 */ /* 0x0005e40000000800 */
[----:B--2---:R-:W-:Y:S02]  /*5ec0*/  FFMA.FTZ R4, R148, c[0x0][0x23c], -R6 ;  /* 0x00008f0094047a23 */ /* 0x004fe40000010806 */
[----:B---3--:R-:W-:-:S04]  /*5ed0*/  IMAD.MOV.U32 R148, RZ, RZ, R7 ;  /* 0x000000ffff947224 */ /* 0x008fc800078e0007 */
[----:B------:R2:W3:Y:S01]  /*5ee0*/  MUFU.EX2 R8, R4 ;  /* 0x0000000400087308 */ /* 0x0004e20000000800 */
[----:B------:R-:W-:-:S07]  /*5ef0*/  FFMA.FTZ R7, R140, c[0x0][0x23c], -R6 ;  /* 0x00008f008c077a23 */ /* 0x000fce0000010806 */
[----:B------:R-:W-:Y:S01]  /*5f00*/  MUFU.EX2 R151, R7 ;  /* 0x0000000700977308 */ /* 0x000fe20000000800 */
[----:B--2---:R-:W-:Y:S01]  /*5f10*/  FFMA.FTZ R4, R147, c[0x0][0x23c], -R6 ;  /* 0x00008f0093047a23 */ /* 0x004fe20000010806 */
[----:B---3--:R-:W-:-:S06]  /*5f20*/  MOV R140, R8 ;  /* 0x00000008008c7202 */ /* 0x008fcc0000000f00 */
[----:B------:R2:W3:Y:S01]  /*5f30*/  MUFU.EX2 R166, R4 ;  /* 0x0000000400a67308 */ /* 0x0004e20000000800 */
[----:B------:R-:W-:Y:S01]  /*5f40*/  F2FP.PACK_AB R8, R140, R154 ;  /* 0x0000009a8c08723e */ /* 0x000fe200000000ff */
[----:B--2---:R-:W-:Y:S01]  /*5f50*/  FFMA.FTZ R4, R150, c[0x0][0x23c], -R5 ;  /* 0x00008f0096047a23 */ /* 0x004fe20000010805 */
[----:B------:R-:W-:Y:S02]  /*5f60*/  MOV R150, R118 ;  /* 0x0000007600967202 */ /* 0x000fe40000000f00 */
[----:B---3--:R-:W-:-:S03]  /*5f70*/  F2FP.PACK_AB R10, R151, R166 ;  /* 0x000000a6970a723e */ /* 0x008fc600000000ff */
[----:B------:R2:W-:Y:S01]  /*5f80*/  MUFU.EX2 R118, R4 ;  /* 0x0000000400767308 */ /* 0x0005e20000000800 */
[----:B------:R-:W-:Y:S01]  /*5f90*/  F2FP.PACK_AB R14, R150, R128 ;  /* 0x00000080960e723e */ /* 0x000fe200000000ff */
[----:B--2---:R-:W-:-:S06]  /*5fa0*/  FFMA.FTZ R4, R149, c[0x0][0x23c], -R5 ;  /* 0x00008f0095047a23 */ /* 0x004fcc0000010805 */
[----:B------:R2:W3:Y:S02]  /*5fb0*/  MUFU.EX2 R112, R4 ;  /* 0x0000000400707308 */ /* 0x0004e40000000800 */
[----:B--2---:R-:W-:Y:S01]  /*5fc0*/  FFMA.FTZ R4, R143, c[0x0][0x23c], -R5 ;  /* 0x00008f008f047a23 */ /* 0x004fe20000010805 */
[----:B---3--:R-:W-:Y:S01]  /*5fd0*/  F2FP.PACK_AB R9, R112, R118 ;  /* 0x000000767009723e */ /* 0x008fe200000000ff */
[----:B------:R-:W-:-:S04]  /*5fe0*/  IMAD.MOV.U32 R143, RZ, RZ, R252 ;  /* 0x000000ffff8f7224 */ /* 0x000fc800078e00fc */
[----:B------:R2:W-:Y:S02]  /*5ff0*/  MUFU.EX2 R149, R4 ;  /* 0x0000000400957308 */ /* 0x0005e40000000800 */
[----:B--2---:R-:W-:Y:S02]  /*6000*/  FFMA.FTZ R4, R141, c[0x0][0x23c], -R5 ;  /* 0x00008f008d047a23 */ /* 0x004fe40000010805 */
[----:B------:R-:W-:-:S04]  /*6010*/  IMAD.MOV.U32 R141, RZ, RZ, R130 ;  /* 0x000000ffff8d7224 */ /* 0x000fc800078e0082 */
[----:B------:R2:W3:Y:S01]  /*6020*/  MUFU.EX2 R167, R4 ;  /* 0x0000000400a77308 */ /* 0x0004e20000000800 */
[----:B------:R-:W-:-:S07]  /*6030*/  F2FP.PACK_AB R15, R148, R141 ;  /* 0x0000008d940f723e */ /* 0x000fce00000000ff */
[----:B-1----:R-:W-:Y:S01]  /*6040*/  HMMA.16816.F32 R36, R12, R16, R40 ;  /* 0x000000100c24723c */ /* 0x002fe20000001828 */
[----:B--2---:R-:W-:Y:S01]  /*6050*/  FFMA.FTZ R4, R207, c[0x0][0x23c], -R2 ;  /* 0x00008f00cf047a23 */ /* 0x004fe20000010802 */
[----:B---3--:R-:W-:-:S06]  /*6060*/  F2FP.PACK_AB R11, R167, R149 ;  /* 0x00000095a70b723e */ /* 0x008fcc00000000ff */
[----:B------:R-:W-:Y:S01]  /*6070*/  HMMA.16816.F32 R32, R12, R18, R32 ;  /* 0x000000120c20723c */ /* 0x000fe20000001820 */
[----:B------:R-:W-:Y:S01]  /*6080*/  MOV R207, R251 ;  /* 0x000000fb00cf7202 */ /* 0x000fe20000000f00 */
[----:B------:R1:W-:Y:S06]  /*6090*/  MUFU.EX2 R165, R4 ;  /* 0x0000000400a57308 */ /* 0x0003ec0000000800 */
[C---:B------:R-:W-:Y:S08]  /*60a0*/  HMMA.16816.F32 R44, R8.reuse, R16, R56 ;  /* 0x00000010082c723c */ /* 0x040ff00000001838 */
[----:B------:R-:W-:Y:S01]  /*60b0*/  HMMA.16816.F32 R40, R8, R18, R60 ;  /* 0x000000120828723c */ /* 0x000fe2000000183c */
[----:B------:R-:W2:Y:S01]  /*60c0*/  LDSM.16.MT88.4 R16, [R218+0x9800] ;  /* 0x00980000da10783b */ /* 0x000ea20000004200 */
[----:B-1----:R-:W-:Y:S01]  /*60d0*/  FFMA.FTZ R4, R206, c[0x0][0x23c], -R2 ;  /* 0x00008f00ce047a23 */ /* 0x002fe20000010802 */
[----:B------:R-:W-:-:S03]  /*60e0*/  MOV R206, R112 ;  /* 0x0000007000ce7202 */ /* 0x000fc60000000f00 */
[----:B------:R1:W-:Y:S02]  /*60f0*/  MUFU.EX2 R113, R4 ;  /* 0x0000000400717308 */ /* 0x0003e40000000800 */
[C---:B------:R-:W-:Y:S08]  /*6100*/  HMMA.16816.F32 R60, R8.reuse, R24, R80 ;  /* 0x00000018083c723c */ /* 0x040ff00000001850 */
[----:B------:R-:W-:Y:S01]  /*6110*/  HMMA.16816.F32 R56, R8, R26, R84 ;  /* 0x0000001a0838723c */ /* 0x000fe20000001854 */
[----:B-1----:R-:W-:Y:S01]  /*6120*/  FFMA.FTZ R4, R205, c[0x0][0x23c], -R2 ;  /* 0x00008f00cd047a23 */ /* 0x002fe20000010802 */
[----:B------:R-:W-:-:S06]  /*6130*/  MOV R205, R135 ;  /* 0x0000008700cd7202 */ /* 0x000fcc0000000f00 */
[----:B------:R-:W-:Y:S01]  /*6140*/  HMMA.16816.F32 R100, R12, R24, R92 ;  /* 0x000000180c64723c */ /* 0x000fe2000000185c */
[----:B------:R1:W-:Y:S07]  /*6150*/  MUFU.EX2 R145, R4 ;  /* 0x0000000400917308 */ /* 0x0003ee0000000800 */
[C---:B------:R-:W-:Y:S08]  /*6160*/  HMMA.16816.F32 R88, R8.reuse, R20, R88 ;  /* 0x000000140858723c */ /* 0x040ff00000001858 */
[----:B------:R-:W-:Y:S01]  /*6170*/  HMMA.16816.F32 R96, R8, R22, R96 ;  /* 0x000000160860723c */ /* 0x000fe20000001860 */
[----:B-1----:R-:W-:-:S02]  /*6180*/  FFMA.FTZ R4, R204, c[0x0][0x23c], -R2 ;  /* 0x00008f00cc047a23 */ /* 0x002fc40000010802 */
[----:B------:R-:W-:Y:S02]  /*6190*/  IMAD.MOV.U32 R204, RZ, RZ, R128 ;  /* 0x000000ffffcc7224 */ /* 0x000fe400078e0080 */
[----:B------:R1:W3:Y:S03]  /*61a0*/  MUFU.EX2 R172, R4 ;  /* 0x0000000400ac7308 */ /* 0x0002e60000000800 */
[C---:B--2---:R-:W-:Y:S08]  /*61b0*/  HMMA.16816.F32 R108, R8.reuse, R16, R108 ;  /* 0x00000010086c723c */ /* 0x044ff0000000186c */
[----:B------:R-:W-:Y:S01]  /*61c0*/  HMMA.16816.F32 R104, R8, R18, R104 ;  /* 0x000000120868723c */ /* 0x000fe20000001868 */
[----:B-1----:R-:W-:-:S07]  /*61d0*/  FFMA.FTZ R4, R191, c[0x0][0x23c], -R0 ;  /* 0x00008f00bf047a23 */ /* 0x002fce0000010800 */
[C---:B------:R-:W-:Y:S01]  /*61e0*/  HMMA.16816.F32 R68, R12.reuse, R16, R48 ;  /* 0x000000100c44723c */ /* 0x040fe20000001830 */
[----:B------:R1:W-:Y:S07]  /*61f0*/  MUFU.EX2 R233, R4 ;  /* 0x0000000400e97308 */ /* 0x0003ee0000000800 */
[C---:B------:R-:W-:Y:S01]  /*6200*/  HMMA.16816.F32 R28, R12.reuse, R18, R28 ;  /* 0x000000120c1c723c */ /* 0x040fe2000000181c */
[----:B------:R-:W2:Y:S07]  /*6210*/  LDSM.16.MT88.4 R16, [R216+0xa000] ;  /* 0x00a00000d810783b */ /* 0x000eae0000004200 */
[----:B------:R-:W-:Y:S01]  /*6220*/  HMMA.16816.F32 R92, R12, R26, R76 ;  /* 0x0000001a0c5c723c */ /* 0x000fe2000000184c */
[----:B------:R-:W4:Y:S01]  /*6230*/  LDSM.16.MT88.4 R24, [R219+0xa000] ;  /* 0x00a00000db18783b */ /* 0x000f220000004200 */
[----:B-1----:R-:W-:Y:S01]  /*6240*/  FFMA.FTZ R4, R190, c[0x0][0x23c], -R0 ;  /* 0x00008f00be047a23 */ /* 0x002fe20000010800 */
[----:B------:R-:W-:-:S03]  /*6250*/  MOV R190, R129 ;  /* 0x0000008100be7202 */ /* 0x000fc60000000f00 */
[----:B------:R1:W-:Y:S02]  /*6260*/  MUFU.EX2 R7, R4 ;  /* 0x0000000400077308 */ /* 0x0003e40000000800 */
[C---:B------:R-:W-:Y:S08]  /*6270*/  HMMA.16816.F32 R84, R12.reuse, R20, R64 ;  /* 0x000000140c54723c */ /* 0x040ff00000001840 */
[----:B------:R-:W-:Y:S01]  /*6280*/  HMMA.16816.F32 R80, R12, R22, R52 ;  /* 0x000000160c50723c */ /* 0x000fe20000001834 */
[----:B------:R-:W2:Y:S01]  /*6290*/  LDSM.16.MT88.4 R20, [R217+0xa000] ;  /* 0x00a00000d914783b */ /* 0x000ea20000004200 */
[----:B-1----:R-:W-:-:S05]  /*62a0*/  FFMA.FTZ R4, R189, c[0x0][0x23c], -R0 ;  /* 0x00008f00bd047a23 */ /* 0x002fca0000010800 */
[----:B---3--:R-:W-:Y:S01]  /*62b0*/  F2FP.PACK_AB R14, R172, R145 ;  /* 0x00000091ac0e723e */ /* 0x008fe200000000ff */
[----:B------:R1:W-:Y:S02]  /*62c0*/  MUFU.EX2 R146, R4 ;  /* 0x0000000400927308 */ /* 0x0003e40000000800 */
[----:B-1----:R-:W-:Y:S01]  /*62d0*/  FFMA.FTZ R4, R188, c[0x0][0x23c], -R0 ;  /* 0x00008f00bc047a23 */ /* 0x002fe20000010800 */
[----:B------:R-:W-:-:S05]  /*62e0*/  MOV R188, R132 ;  /* 0x0000008400bc7202 */ /* 0x000fca0000000f00 */
[----:B------:R1:W3:Y:S02]  /*62f0*/  MUFU.EX2 R175, R4 ;  /* 0x0000000400af7308 */ /* 0x0002e40000000800 */
[----:B-1----:R-:W-:Y:S01]  /*6300*/  FFMA.FTZ R4, R160, c[0x0][0x23c], -R6 ;  /* 0x00008f00a0047a23 */ /* 0x002fe20000010806 */
[----:B---3--:R-:W-:-:S05]  /*6310*/  F2FP.PACK_AB R15, R175, R146 ;  /* 0x00000092af0f723e */ /* 0x008fca00000000ff */
[----:B------:R1:W-:Y:S02]  /*6320*/  MUFU.EX2 R189, R4 ;  /* 0x0000000400bd7308 */ /* 0x0003e40000000800 */
[----:B-1----:R-:W-:-:S06]  /*6330*/  FFMA.FTZ R4, R159, c[0x0][0x23c], -R6 ;  /* 0x00008f009f047a23 */ /* 0x002fcc0000010806 */
[----:B------:R1:W3:Y:S02]  /*6340*/  MUFU.EX2 R159, R4 ;  /* 0x00000004009f7308 */ /* 0x0002e40000000800 */
[--C-:B-1----:R-:W-:Y:S01]  /*6350*/  FFMA.FTZ R4, R158, c[0x0][0x23c], -R6.reuse ;  /* 0x00008f009e047a23 */ /* 0x102fe20000010806 */
[----:B------:R-:W-:Y:S01]  /*6360*/  MOV R158, R7 ;  /* 0x00000007009e7202 */ /* 0x000fe20000000f00 */
[----:B------:R-:W-:Y:S01]  /*6370*/  FFMA.FTZ R7, R157, c[0x0][0x23c], -R6 ;  /* 0x00008f009d077a23 */ /* 0x000fe20000010806 */
[----:B---3--:R-:W-:-:S03]  /*6380*/  F2FP.PACK_AB R8, R159, R189 ;  /* 0x000000bd9f08723e */ /* 0x008fc600000000ff */
[----:B------:R1:W-:Y:S01]  /*6390*/  MUFU.EX2 R174, R4 ;  /* 0x0000000400ae7308 */ /* 0x0003e20000000800 */
[----:B------:R-:W-:Y:S01]  /*63a0*/  IMAD.MOV.U32 R157, RZ, RZ, R113 ;  /* 0x000000ffff9d7224 */ /* 0x000fe200078e0071 */
[----:B------:R-:W-:-:S04]  /*63b0*/  F2FP.PACK_AB R13, R158, R233 ;  /* 0x000000e99e0d723e */ /* 0x000fc800000000ff */
[----:B------:R-:W-:Y:S02]  /*63c0*/  F2FP.PACK_AB R12, R157, R165 ;  /* 0x000000a59d0c723e */ /* 0x000fe400000000ff */
[----:B------:R-:W3:Y:S05]  /*63d0*/  MUFU.EX2 R147, R7 ;  /* 0x0000000700937308 */ /* 0x000eea0000000800 */
[----:B--2---:R-:W-:Y:S01]  /*63e0*/  HMMA.16816.F32 R132, R12, R16, R36 ;  /* 0x000000100c84723c */ /* 0x004fe20000001824 */
[----:B-1----:R-:W-:-:S04]  /*63f0*/  FFMA.FTZ R4, R163, c[0x0][0x23c], -R5 ;  /* 0x00008f00a3047a23 */ /* 0x002fc80000010805 */
[----:B------:R1:W-:Y:S03]  /*6400*/  MUFU.EX2 R226, R4 ;  /* 0x0000000400e27308 */ /* 0x0003e60000000800 */
[C---:B------:R-:W-:Y:S01]  /*6410*/  HMMA.16816.F32 R128, R12.reuse, R18, R32 ;  /* 0x000000120c80723c */ /* 0x040fe20000001820 */
[--C-:B------:R-:W-:Y:S01]  /*6420*/  FFMA.FTZ R38, R187, c[0x0][0x23c], -R6.reuse ;  /* 0x00008f00bb267a23 */ /* 0x100fe20000010806 */
[----:B------:R-:W-:Y:S01]  /*6430*/  MOV R187, R203 ;  /* 0x000000cb00bb7202 */ /* 0x000fe20000000f00 */
[--C-:B------:R-:W-:Y:S01]  /*6440*/  FFMA.FTZ R37, R186, c[0x0][0x23c], -R6.reuse ;  /* 0x00008f00ba257a23 */ /* 0x100fe20000010806 */
[----:B---3--:R-:W-:Y:S01]  /*6450*/  F2FP.PACK_AB R10, R147, R174 ;  /* 0x000000ae930a723e */ /* 0x008fe200000000ff */
[----:B------:R-:W-:Y:S01]  /*6460*/  FFMA.FTZ R36, R185, c[0x0][0x23c], -R6 ;  /* 0x00008f00b9247a23 */ /* 0x000fe20000010806 */
[----:B------:R-:W-:Y:S01]  /*6470*/  MOV R186, R202 ;  /* 0x000000ca00ba7202 */ /* 0x000fe20000000f00 */
[--C-:B------:R-:W-:Y:S01]  /*6480*/  FFMA.FTZ R34, R249, c[0x0][0x23c], -R2.reuse ;  /* 0x00008f00f9227a23 */ /* 0x100fe20000010802 */
[----:B----4-:R-:W-:Y:S01]  /*6490*/  HMMA.16816.F32 R112, R12, R24, R100 ;  /* 0x000000180c70723c */ /* 0x010fe20000001864 */
[----:B------:R-:W-:-:S02]  /*64a0*/  FFMA.FTZ R33, R248, c[0x0][0x23c], -R2 ;  /* 0x00008f00f8217a23 */ /* 0x000fc40000010802 */
[----:B------:R-:W-:Y:S01]  /*64b0*/  FFMA.FTZ R32, R247, c[0x0][0x23c], -R2 ;  /* 0x00008f00f7207a23 */ /* 0x000fe20000010802 */
[----:B------:R-:W-:Y:S01]  /*64c0*/  MUFU.EX2 R202, R34 ;  /* 0x0000002200ca7308 */ /* 0x000fe20000000800 */
[----:B------:R-:W-:Y:S01]  /*64d0*/  MOV R247, R140 ;  /* 0x0000008c00f77202 */ /* 0x000fe20000000f00 */
[----:B------:R-:W-:Y:S02]  /*64e0*/  FFMA.FTZ R35, R184, c[0x0][0x23c], -R6 ;  /* 0x00008f00b8237a23 */ /* 0x000fe40000010806 */
[----:B-1----:R-:W-:Y:S01]  /*64f0*/  FFMA.FTZ R4, R162, c[0x0][0x23c], -R5 ;  /* 0x00008f00a2047a23 */ /* 0x002fe20000010805 */
[----:B------:R-:W-:Y:S01]  /*6500*/  MOV R162, R122 ;  /* 0x0000007a00a27202 */ /* 0x000fe20000000f00 */
[----:B------:R-:W-:Y:S02]  /*6510*/  FFMA.FTZ R122, R239, c[0x0][0x23c], -R2 ;  /* 0x00008f00ef7a7a23 */ /* 0x000fe40000010802 */
[----:B------:R1:W2:Y:S01]  /*6520*/  MUFU.EX2 R160, R4 ;  /* 0x0000000400a07308 */ /* 0x0002a20000000800 */
[----:B------:R-:W-:-:S02]  /*6530*/  FFMA.FTZ R140, R180, c[0x0][0x23c], -R6 ;  /* 0x00008f00b48c7a23 */ /* 0x000fc40000010806 */
[----:B------:R-:W-:Y:S01]  /*6540*/  IMAD.MOV.U32 R239, RZ, RZ, R162 ;  /* 0x000000ffffef7224 */ /* 0x000fe200078e00a2 */
[----:B------:R-:W-:Y:S01]  /*6550*/  MOV R162, R154 ;  /* 0x0000009a00a27202 */ /* 0x000fe20000000f00 */
[----:B------:R-:W-:Y:S01]  /*6560*/  FFMA.FTZ R154, R213, c[0x0][0x23c], -R0 ;  /* 0x00008f00d59a7a23 */ /* 0x000fe20000010800 */
[----:B------:R-:W-:Y:S01]  /*6570*/  MOV R213, R137 ;  /* 0x0000008900d57202 */ /* 0x000fe20000000f00 */
[--C-:B------:R-:W-:Y:S02]  /*6580*/  FFMA.FTZ R137, R192, c[0x0][0x23c], -R5.reuse ;  /* 0x00008f00c0897a23 */ /* 0x100fe40000010805 */
[----:B-1----:R-:W-:Y:S01]  /*6590*/  FFMA.FTZ R4, R161, c[0x0][0x23c], -R5 ;  /* 0x00008f00a1047a23 */ /* 0x002fe20000010805 */
[----:B--2---:R-:W-:Y:S01]  /*65a0*/  F2FP.PACK_AB R9, R160, R226 ;  /* 0x000000e2a009723e */ /* 0x004fe200000000ff */
[----:B------:R-:W-:Y:S01]  /*65b0*/  IMAD.MOV.U32 R161, RZ, RZ, R164 ;  /* 0x000000ffffa17224 */ /* 0x000fe200078e00a4 */
[----:B------:R-:W-:Y:S01]  /*65c0*/  MOV R164, R121 ;  /* 0x0000007900a47202 */ /* 0x000fe20000000f00 */
[----:B------:R1:W-:Y:S01]  /*65d0*/  MUFU.EX2 R173, R4 ;  /* 0x0000000400ad7308 */ /* 0x0003e20000000800 */
[----:B------:R-:W-:Y:S01]  /*65e0*/  FFMA.FTZ R121, R240, c[0x0][0x23c], -R2 ;  /* 0x00008f00f0797a23 */ /* 0x000fe20000010802 */
[----:B------:R-:W-:-:S06]  /*65f0*/  MOV R240, R205 ;  /* 0x000000cd00f07202 */ /* 0x000fcc0000000f00 */
[----:B------:R-:W-:Y:S01]  /*6600*/  MUFU.EX2 R205, R33 ;  /* 0x0000002100cd7308 */ /* 0x000fe20000000800 */
[----:B-1----:R-:W-:Y:S01]  /*6610*/  FFMA.FTZ R4, R156, c[0x0][0x23c], -R5 ;  /* 0x00008f009c047a23 */ /* 0x002fe20000010805 */
[----:B------:R-:W-:Y:S02]  /*6620*/  MOV R156, R188 ;  /* 0x000000bc009c7202 */ /* 0x000fe40000000f00 */
[----:B------:R-:W-:-:S04]  /*6630*/  MOV R188, R166 ;  /* 0x000000a600bc7202 */ /* 0x000fc80000000f00 */
[----:B------:R-:W1:Y:S01]  /*6640*/  MUFU.EX2 R191, R4 ;  /* 0x0000000400bf7308 */ /* 0x000e620000000800 */
[----:B------:R-:W-:Y:S01]  /*6650*/  MOV R166, R75 ;  /* 0x0000004b00a67202 */ /* 0x000fe20000000f00 */
[----:B------:R-:W-:Y:S01]  /*6660*/  FFMA.FTZ R75, R245, c[0x0][0x23c], -R2 ;  /* 0x00008f00f54b7a23 */ /* 0x000fe20000010802 */
[----:B------:R-:W-:Y:S02]  /*6670*/  MOV R245, R207 ;  /* 0x000000cf00f57202 */ /* 0x000fe40000000f00 */
[----:B-1----:R-:W-:Y:S01]  /*6680*/  F2FP.PACK_AB R11, R191, R173 ;  /* 0x000000adbf0b723e */ /* 0x002fe200000000ff */
[----:B------:R-:W-:Y:S02]  /*6690*/  FFMA.FTZ R4, R171, c[0x0][0x23c], -R6 ;  /* 0x00008f00ab047a23 */ /* 0x000fe40000010806 */
[----:B------:R-:W-:Y:S02]  /*66a0*/  IMAD.MOV.U32 R171, RZ, RZ, R123 ;  /* 0x000000ffffab7224 */ /* 0x000fe400078e007b */
[----:B------:R1:W-:Y:S01]  /*66b0*/  MUFU.EX2 R251, R4 ;  /* 0x0000000400fb7308 */ /* 0x0003e20000000800 */
[----:B------:R-:W-:Y:S01]  /*66c0*/  FFMA.FTZ R123, R209, c[0x0][0x23c], -R0 ;  /* 0x00008f00d17b7a23 */ /* 0x000fe20000010800 */
[C---:B------:R-:W-:Y:S08]  /*66d0*/  HMMA.16816.F32 R76, R8.reuse, R16, R44 ;  /* 0x00000010084c723c */ /* 0x040ff0000000182c */
[----:B------:R-:W-:Y:S01]  /*66e0*/  HMMA.16816.F32 R64, R8, R18, R40 ;  /* 0x000000120840723c */ /* 0x000fe20000001828 */
[----:B------:R-:W2:Y:S01]  /*66f0*/  LDSM.16.MT88.4 R16, [R218+0xa000] ;  /* 0x00a00000da10783b */ /* 0x000ea20000004200 */
[----:B-1----:R-:W-:Y:S01]  /*6700*/  FFMA.FTZ R4, R170, c[0x0][0x23c], -R6 ;  /* 0x00008f00aa047a23 */ /* 0x002fe20000010806 */
[----:B------:R-:W-:-:S05]  /*6710*/  MOV R170, R188 ;  /* 0x000000bc00aa7202 */ /* 0x000fca0000000f00 */
[C---:B------:R-:W-:Y:S01]  /*6720*/  HMMA.16816.F32 R60, R8.reuse, R24, R60 ;  /* 0x00000018083c723c */ /* 0x040fe2000000183c */
[----:B------:R-:W-:Y:S01]  /*6730*/  IMAD.MOV.U32 R188, RZ, RZ, R119 ;  /* 0x000000ffffbc7224 */ /* 0x000fe200078e0077 */
[----:B------:R1:W-:Y:S06]  /*6740*/  MUFU.EX2 R252, R4 ;  /* 0x0000000400fc7308 */ /* 0x0003ec0000000800 */
[C---:B------:R-:W-:Y:S08]  /*6750*/  HMMA.16816.F32 R56, R8.reuse, R26, R56 ;  /* 0x0000001a0838723c */ /* 0x040ff00000001838 */
[----:B------:R-:W-:Y:S01]  /*6760*/  HMMA.16816.F32 R48, R8, R22, R96 ;  /* 0x000000160830723c */ /* 0x000fe20000001860 */
[----:B-1----:R-:W-:-:S04]  /*6770*/  FFMA.FTZ R4, R169, c[0x0][0x23c], -R6 ;  /* 0x00008f00a9047a23 */ /* 0x002fc80000010806 */
[----:B------:R1:W3:Y:S03]  /*6780*/  MUFU.EX2 R7, R4 ;  /* 0x0000000400077308 */ /* 0x0002e60000000800 */
[----:B------:R-:W-:Y:S08]  /*6790*/  HMMA.16816.F32 R52, R8, R20, R88 ;  /* 0x000000140834723c */ /* 0x000ff00000001858 */
[----:B------:R-:W-:Y:S01]  /*67a0*/  HMMA.16816.F32 R96, R12, R22, R80 ;  /* 0x000000160c60723c */ /* 0x000fe20000001850 */
[----:B-1----:R-:W-:Y:S01]  /*67b0*/  FFMA.FTZ R4, R168, c[0x0][0x23c], -R6 ;  /* 0x00008f00a8047a23 */ /* 0x002fe20000010806 */
[----:B---3--:R-:W-:-:S06]  /*67c0*/  MOV R248, R7 ;  /* 0x0000000700f87202 */ /* 0x008fcc0000000f00 */
[C---:B--2---:R-:W-:Y:S01]  /*67d0*/  HMMA.16816.F32 R44, R8.reuse, R16, R108 ;  /* 0x00000010082c723c */ /* 0x044fe2000000186c */
[----:B------:R-:W-:Y:S01]  /*67e0*/  IMAD.MOV.U32 R7, RZ, RZ, R190 ;  /* 0x000000ffff077224 */ /* 0x000fe200078e00be */
[----:B------:R1:W2:Y:S01]  /*67f0*/  MUFU.EX2 R163, R4 ;  /* 0x0000000400a37308 */ /* 0x0002a20000000800 */
[----:B------:R-:W-:Y:S01]  /*6800*/  MOV R190, R141 ;  /* 0x0000008d00be7202 */ /* 0x000fe20000000f00 */
[----:B------:R-:W-:Y:S01]  /*6810*/  FFMA.FTZ R141, R238, c[0x0][0x23c], -R2 ;  /* 0x00008f00ee8d7a23 */ /* 0x000fe20000010802 */
[----:B------:R-:W-:Y:S01]  /*6820*/  MOV R238, R155 ;  /* 0x0000009b00ee7202 */ /* 0x000fe20000000f00 */
[----:B------:R-:W-:Y:S02]  /*6830*/  IMAD.MOV.U32 R155, RZ, RZ, R152 ;  /* 0x000000ffff9b7224 */ /* 0x000fe400078e0098 */
[----:B------:R-:W-:Y:S01]  /*6840*/  HMMA.16816.F32 R40, R8, R18, R104 ;  /* 0x000000120828723c */ /* 0x000fe20000001868 */
[----:B------:R-:W-:Y:S02]  /*6850*/  FFMA.FTZ R152, R236, c[0x0][0x23c], -R2 ;  /* 0x00008f00ec987a23 */ /* 0x000fe40000010802 */
[--C-:B------:R-:W-:Y:S01]  /*6860*/  FFMA.FTZ R168, R200, c[0x0][0x23c], -R0.reuse ;  /* 0x00008f00c8a87a23 */ /* 0x100fe20000010800 */
[----:B------:R-:W-:Y:S01]  /*6870*/  MOV R39, R155 ;  /* 0x0000009b00277202 */ /* 0x000fe20000000f00 */
[----:B------:R-:W-:-:S02]  /*6880*/  FFMA.FTZ R155, R212, c[0x0][0x23c], -R0 ;  /* 0x00008f00d49b7a23 */ /* 0x000fc40000010800 */
[----:B------:R-:W-:Y:S01]  /*6890*/  F2FP.PACK_AB R8, R252, R251 ;  /* 0x000000fbfc08723e */ /* 0x000fe200000000ff */
[C---:B------:R-:W-:Y:S01]  /*68a0*/  HMMA.16816.F32 R108, R12.reuse, R26, R92 ;  /* 0x0000001a0c6c723c */ /* 0x040fe2000000185c */
[----:B------:R-:W3:Y:S01]  /*68b0*/  LDSM.16.MT88.4 R24, [R216+0xa800] ;  /* 0x00a80000d818783b */ /* 0x000ee20000004200 */
[----:B-1----:R-:W-:Y:S02]  /*68c0*/  FFMA.FTZ R4, R176, c[0x0][0x23c], -R5 ;  /* 0x00008f00b0047a23 */ /* 0x002fe40000010805 */
[----:B--2---:R-:W-:Y:S02]  /*68d0*/  IMAD.MOV.U32 R249, RZ, RZ, R163 ;  /* 0x000000fffff97224 */ /* 0x004fe400078e00a3 */
[----:B------:R-:W-:Y:S02]  /*68e0*/  IMAD.MOV.U32 R163, RZ, RZ, R120 ;  /* 0x000000ffffa37224 */ /* 0x000fe400078e0078 */
[----:B------:R-:W-:Y:S01]  /*68f0*/  HMMA.16816.F32 R104, R12, R20, R84 ;  /* 0x000000140c68723c */ /* 0x000fe20000001854 */
[----:B------:R-:W1:Y:S01]  /*6900*/  LDSM.16.MT88.4 R20, [R219+0xa800] ;  /* 0x00a80000db14783b */ /* 0x000e620000004200 */
[----:B------:R-:W-:Y:S01]  /*6910*/  FFMA.FTZ R120, R242, c[0x0][0x23c], -R2 ;  /* 0x00008f00f2787a23 */ /* 0x000fe20000010802 */
[----:B------:R-:W-:Y:S01]  /*6920*/  F2FP.PACK_AB R10, R249, R248 ;  /* 0x000000f8f90a723e */ /* 0x000fe200000000ff */
[----:B------:R2:W-:Y:S01]  /*6930*/  MUFU.EX2 R242, R4 ;  /* 0x0000000400f27308 */ /* 0x0005e20000000800 */
[----:B------:R-:W-:-:S02]  /*6940*/  IMAD.MOV.U32 R176, RZ, RZ, R206 ;  /* 0x000000ffffb07224 */ /* 0x000fc400078e00ce */
[----:B------:R-:W-:Y:S01]  /*6950*/  IMAD.MOV.U32 R212, RZ, RZ, R136 ;  /* 0x000000ffffd47224 */ /* 0x000fe200078e0088 */
[----:B------:R-:W-:Y:S01]  /*6960*/  HMMA.16816.F32 R92, R12, R16, R68 ;  /* 0x000000100c5c723c */ /* 0x000fe20000001844 */
[----:B------:R-:W-:Y:S01]  /*6970*/  IMAD.MOV.U32 R169, RZ, RZ, R190 ;  /* 0x000000ffffa97224 */ /* 0x000fe200078e00be */
[----:B------:R-:W-:Y:S01]  /*6980*/  MOV R190, R127 ;  /* 0x0000007f00be7202 */ /* 0x000fe20000000f00 */
[----:B------:R-:W-:Y:S01]  /*6990*/  FFMA.FTZ R136, R183, c[0x0][0x23c], -R6 ;  /* 0x00008f00b7887a23 */ /* 0x000fe20000010806 */
[----:B------:R-:W-:Y:S01]  /*69a0*/  MUFU.EX2 R206, R32 ;  /* 0x0000002000ce7308 */ /* 0x000fe20000000800 */
[----:B------:R-:W-:-:S03]  /*69b0*/  FFMA.FTZ R127, R193, c[0x0][0x23c], -R5 ;  /* 0x00008f00c17f7a23 */ /* 0x000fc60000010805 */
[----:B------:R-:W-:Y:S01]  /*69c0*/  HMMA.16816.F32 R80, R12, R18, R28 ;  /* 0x000000120c50723c */ /* 0x000fe2000000181c */
[----:B------:R-:W4:Y:S01]  /*69d0*/  LDSM.16.MT88.4 R16, [R217+0xa800] ;  /* 0x00a80000d910783b */ /* 0x000f220000004200 */
[----:B--2---:R-:W-:-:S03]  /*69e0*/  FFMA.FTZ R4, R177, c[0x0][0x23c], -R5 ;  /* 0x00008f00b1047a23 */ /* 0x004fc60000010805 */
[----:B------:R-:W2:Y:S01]  /*69f0*/  LDSM.16.MT88.4 R12, [R218+0xa800] ;  /* 0x00a80000da0c783b */ /* 0x000ea20000004200 */
[----:B------:R-:W-:Y:S01]  /*6a00*/  MOV R177, R142 ;  /* 0x0000008e00b17202 */ /* 0x000fe20000000f00 */
[--C-:B------:R-:W-:Y:S01]  /*6a10*/  FFMA.FTZ R142, R241, c[0x0][0x23c], -R2.reuse ;  /* 0x00008f00f18e7a23 */ /* 0x100fe20000010802 */
[----:B------:R1:W1:Y:S01]  /*6a20*/  MUFU.EX2 R236, R4 ;  /* 0x0000000400ec7308 */ /* 0x0002620000000800 */
[----:B------:R-:W-:Y:S02]  /*6a30*/  IMAD.MOV.U32 R241, RZ, RZ, R143 ;  /* 0x000000fffff17224 */ /* 0x000fe400078e008f */
[--C-:B------:R-:W-:Y:S01]  /*6a40*/  FFMA.FTZ R31, R246, c[0x0][0x23c], -R2.reuse ;  /* 0x00008f00f61f7a23 */ /* 0x100fe20000010802 */
[----:B------:R-:W-:Y:S01]  /*6a50*/  MOV R246, R204 ;  /* 0x000000cc00f67202 */ /* 0x000fe20000000f00 */
[----:B------:R-:W-:Y:S01]  /*6a60*/  FFMA.FTZ R143, R237, c[0x0][0x23c], -R2 ;  /* 0x00008f00ed8f7a23 */ /* 0x000fe20000010802 */
[----:B------:R-:W-:Y:S01]  /*6a70*/  MOV R237, R156 ;  /* 0x0000009c00ed7202 */ /* 0x000fe20000000f00 */
[--C-:B------:R-:W-:Y:S01]  /*6a80*/  FFMA.FTZ R2, R179, c[0x0][0x23c], -R5.reuse ;  /* 0x00008f00b3027a23 */ /* 0x100fe20000010805 */
[----:B------:R-:W-:Y:S01]  /*6a90*/  MUFU.EX2 R207, R31 ;  /* 0x0000001f00cf7308 */ /* 0x000fe20000000800 */
[--C-:B------:R-:W-:Y:S01]  /*6aa0*/  FFMA.FTZ R28, R208, c[0x0][0x23c], -R0.reuse ;  /* 0x00008f00d01c7a23 */ /* 0x100fe20000010800 */
[----:B------:R-:W-:Y:S01]  /*6ab0*/  MOV R156, R126 ;  /* 0x0000007e009c7202 */ /* 0x000fe20000000f00 */
[--C-:B------:R-:W-:Y:S01]  /*6ac0*/  FFMA.FTZ R29, R211, c[0x0][0x23c], -R0.reuse ;  /* 0x00008f00d31d7a23 */ /* 0x100fe20000010800 */
[----:B------:R-:W-:Y:S01]  /*6ad0*/  MOV R211, R7 ;  /* 0x0000000700d37202 */ /* 0x000fe20000000f00 */
[--C-:B------:R-:W-:Y:S01]  /*6ae0*/  FFMA.FTZ R7, R201, c[0x0][0x23c], -R0.reuse ;  /* 0x00008f00c9077a23 */ /* 0x100fe20000010800 */
[----:B------:R-:W-:Y:S01]  /*6af0*/  MOV R179, R161 ;  /* 0x000000a100b37202 */ /* 0x000fe20000000f00 */
[--C-:B------:R-:W-:Y:S01]  /*6b00*/  FFMA.FTZ R30, R210, c[0x0][0x23c], -R0.reuse ;  /* 0x00008f00d21e7a23 */ /* 0x100fe20000010800 */
[----:B------:R3:W-:Y:S01]  /*6b10*/  MUFU.EX2 R209, R2 ;  /* 0x0000000200d17308 */ /* 0x0007e20000000800 */
[----:B-1----:R-:W-:Y:S01]  /*6b20*/  FFMA.FTZ R4, R178, c[0x0][0x23c], -R5 ;  /* 0x00008f00b2047a23 */ /* 0x002fe20000010805 */
[----:B------:R-:W-:Y:S01]  /*6b30*/  F2FP.PACK_AB R9, R236, R242 ;  /* 0x000000f2ec09723e */ /* 0x000fe200000000ff */
[----:B------:R-:W-:Y:S01]  /*6b40*/  FFMA.FTZ R126, R215, c[0x0][0x23c], -R0 ;  /* 0x00008f00d77e7a23 */ /* 0x000fe20000010800 */
[----:B------:R-:W-:Y:S01]  /*6b50*/  MOV R210, R163 ;  /* 0x000000a300d27202 */ /* 0x000fe20000000f00 */
[----:B------:R-:W-:Y:S01]  /*6b60*/  IMAD.MOV.U32 R161, RZ, RZ, R118 ;  /* 0x000000ffffa17224 */ /* 0x000fe200078e0076 */
[----:B------:R-:W-:Y:S01]  /*6b70*/  MOV R163, R153 ;  /* 0x0000009900a37202 */ /* 0x000fe20000000f00 */
[--C-:B------:R-:W-:Y:S01]  /*6b80*/  FFMA.FTZ R153, R214, c[0x0][0x23c], -R0.reuse ;  /* 0x00008f00d6997a23 */ /* 0x100fe20000010800 */
[----:B------:R-:W1:Y:S01]  /*6b90*/  MUFU.EX2 R208, R4 ;  /* 0x0000000400d07308 */ /* 0x000e620000000800 */
[----:B------:R-:W-:Y:S01]  /*6ba0*/  MOV R178, R124 ;  /* 0x0000007c00b27202 */ /* 0x000fe20000000f00 */
[--C-:B------:R-:W-:Y:S01]  /*6bb0*/  FFMA.FTZ R124, R244, c[0x0][0x23c], -R0.reuse ;  /* 0x00008f00f47c7a23 */ /* 0x100fe20000010800 */
[----:B------:R-:W-:Y:S01]  /*6bc0*/  MOV R214, R138 ;  /* 0x0000008a00d67202 */ /* 0x000fe20000000f00 */
[----:B------:R-:W-:Y:S01]  /*6bd0*/  IMAD.MOV.U32 R244, RZ, RZ, R125 ;  /* 0x000000fffff47224 */ /* 0x000fe200078e007d */
[----:B------:R-:W-:Y:S01]  /*6be0*/  MOV R215, R116 ;  /* 0x0000007400d77202 */ /* 0x000fe20000000f00 */
[----:B------:R-:W-:Y:S01]  /*6bf0*/  FFMA.FTZ R125, R243, c[0x0][0x23c], -R0 ;  /* 0x00008f00f37d7a23 */ /* 0x000fe20000010800 */
[----:B------:R-:W-:Y:S01]  /*6c00*/  MOV R243, R117 ;  /* 0x0000007500f37202 */ /* 0x000fe20000000f00 */
[----:B------:R-:W-:Y:S01]  /*6c10*/  MUFU.EX2 R200, R29 ;  /* 0x0000001d00c87308 */ /* 0x000fe20000000800 */
[----:B------:R-:W-:-:S02]  /*6c20*/  FFMA.FTZ R138, R182, c[0x0][0x23c], -R6 ;  /* 0x00008f00b68a7a23 */ /* 0x000fc40000010806 */
[--C-:B---3--:R-:W-:Y:S02]  /*6c30*/  FFMA.FTZ R2, R199, c[0x0][0x23c], -R5.reuse ;  /* 0x00008f00c7027a23 */ /* 0x108fe40000010805 */
[----:B------:R-:W-:Y:S01]  /*6c40*/  FFMA.FTZ R0, R198, c[0x0][0x23c], -R5 ;  /* 0x00008f00c6007a23 */ /* 0x000fe20000010805 */
[----:B-1----:R-:W-:Y:S02]  /*6c50*/  F2FP.PACK_AB R11, R208, R209 ;  /* 0x000000d1d00b723e */ /* 0x002fe400000000ff */
[----:B------:R-:W-:Y:S01]  /*6c60*/  MUFU.EX2 R201, R28 ;  /* 0x0000001c00c97308 */ /* 0x000fe20000000800 */
[----:B------:R-:W-:Y:S02]  /*6c70*/  IMAD.MOV.U32 R4, RZ, RZ, R139 ;  /* 0x000000ffff047224 */ /* 0x000fe400078e008b */
[----:B------:R-:W-:Y:S02]  /*6c80*/  FFMA.FTZ R139, R181, c[0x0][0x23c], -R6 ;  /* 0x00008f00b58b7a23 */ /* 0x000fe40000010806 */
[----:B------:R-:W-:Y:S01]  /*6c90*/  FADD.FTZ R6, R187, R186 ;  /* 0x000000babb067221 */ /* 0x000fe20000010000 */
[----:B------:R-:W-:Y:S01]  /*6ca0*/  HMMA.16816.F32 R100, R8, R24, R76 ;  /* 0x000000180864723c */ /* 0x000fe2000000184c */
[----:B------:R-:W-:Y:S01]  /*6cb0*/  FADD.FTZ R4, R4, R214 ;  /* 0x000000d604047221 */ /* 0x000fe20000010000 */
[----:B------:R-:W-:Y:S01]  /*6cc0*/  MUFU.EX2 R204, R7 ;  /* 0x0000000700cc7308 */ /* 0x000fe20000000800 */
[----:B------:R-:W-:Y:S02]  /*6cd0*/  LDSM.16.MT88.4 R180, [R217+0xb800] ;  /* 0x00b80000d9b4783b */ /* 0x000fe40000004200 */
[----:B------:R-:W-:Y:S01]  /*6ce0*/  FADD.FTZ R39, R39, R4 ;  /* 0x0000000427277221 */ /* 0x000fe20000010000 */
[----:B------:R-:W-:-:S02]  /*6cf0*/  F2FP.PACK_AB R4, R205, R202 ;  /* 0x000000cacd04723e */ /* 0x000fc400000000ff */
[C---:B------:R-:W-:Y:S02]  /*6d00*/  HMMA.16816.F32 R88, R8.reuse, R26, R64 ;  /* 0x0000001a0858723c */ /* 0x040fe40000001840 */
[----:B------:R-:W1:Y:S06]  /*6d10*/  MUFU.EX2 R203, R30 ;  /* 0x0000001e00cb7308 */ /* 0x000e6c0000000800 */
[C---:B------:R-:W-:Y:S08]  /*6d20*/  HMMA.16816.F32 R76, R8.reuse, R22, R56 ;  /* 0x00000016084c723c */ /* 0x040ff00000001838 */
[----:B------:R-:W-:Y:S01]  /*6d30*/  HMMA.16816.F32 R84, R8, R20, R60 ;  /* 0x000000140854723c */ /* 0x000fe2000000183c */
[----:B-1----:R-:W-:-:S06]  /*6d40*/  F2FP.PACK_AB R7, R203, R204 ;  /* 0x000000cccb07723e */ /* 0x002fcc00000000ff */
[--C-:B------:R-:W-:Y:S01]  /*6d50*/  FFMA.FTZ R62, R195, c[0x0][0x23c], -R5.reuse ;  /* 0x00008f00c33e7a23 */ /* 0x100fe20000010805 */
[----:B----4-:R-:W-:Y:S01]  /*6d60*/  HMMA.16816.F32 R68, R8, R16, R52 ;  /* 0x000000100844723c */ /* 0x010fe20000001834 */
[----:B------:R-:W-:Y:S02]  /*6d70*/  FFMA.FTZ R63, R194, c[0x0][0x23c], -R5 ;  /* 0x00008f00c23f7a23 */ /* 0x000fe40000010805 */
[----:B------:R-:W-:Y:S01]  /*6d80*/  FADD.FTZ R61, R244, R6 ;  /* 0x00000006f43d7221 */ /* 0x000fe20000010000 */
[----:B------:R-:W-:-:S04]  /*6d90*/  F2FP.PACK_AB R6, R207, R206 ;  /* 0x000000cecf06723e */ /* 0x000fc800000000ff */
[C---:B------:R-:W-:Y:S08]  /*6da0*/  HMMA.16816.F32 R64, R8.reuse, R18, R48 ;  /* 0x000000120840723c */ /* 0x040ff00000001830 */
[C---:B--2---:R-:W-:Y:S08]  /*6db0*/  HMMA.16816.F32 R56, R8.reuse, R12, R44 ;  /* 0x0000000c0838723c */ /* 0x044ff0000000182c */
[----:B------:R-:W-:Y:S07]  /*6dc0*/  HMMA.16816.F32 R116, R8, R14, R40 ;  /* 0x0000000e0874723c */ /* 0x000fee0000001828 */
[----:B------:R-:W-:-:S02]  /*6dd0*/  FFMA.FTZ R8, R197, c[0x0][0x23c], -R5 ;  /* 0x00008f00c5087a23 */ /* 0x000fc40000010805 */
[----:B------:R-:W-:Y:S02]  /*6de0*/  FFMA.FTZ R9, R196, c[0x0][0x23c], -R5 ;  /* 0x00008f00c4097a23 */ /* 0x000fe40000010805 */
[----:B------:R-:W-:Y:S02]  /*6df0*/  FADD.FTZ R5, R213, R212 ;  /* 0x000000d4d5057221 */ /* 0x000fe40000010000 */
[----:B------:R-:W-:Y:S02]  /*6e00*/  FADD.FTZ R10, R243, R215 ;  /* 0x000000d7f30a7221 */ /* 0x000fe40000010000 */
[----:B------:R-:W-:Y:S01]  /*6e10*/  FADD.FTZ R60, R178, R5 ;  /* 0x00000005b23c7221 */ /* 0x000fe20000010000 */
[----:B------:R-:W-:-:S07]  /*6e20*/  F2FP.PACK_AB R5, R201, R200 ;  /* 0x000000c8c905723e */ /* 0x000fce00000000ff */
[C---:B------:R-:W-:Y:S01]  /*6e30*/  HMMA.16816.F32 R28, R4.reuse, R16, R104 ;  /* 0x00000010041c723c */ /* 0x040fe20000001868 */
[----:B------:R-:W-:Y:S07]  /*6e40*/  MUFU.EX2 R106, R35 ;  /* 0x00000023006a7308 */ /* 0x000fee0000000800 */
[C---:B------:R-:W-:Y:S01]  /*6e50*/  HMMA.16816.F32 R52, R4.reuse, R24, R132 ;  /* 0x000000180434723c */ /* 0x040fe20000001884 */
[----:B------:R1:W-:Y:S07]  /*6e60*/  MUFU.EX2 R104, R0 ;  /* 0x0000000000687308 */ /* 0x0003ee0000000800 */
[C---:B------:R-:W-:Y:S01]  /*6e70*/  HMMA.16816.F32 R48, R4.reuse, R26, R128 ;  /* 0x0000001a0430723c */ /* 0x040fe20000001880 */
[----:B------:R2:W-:Y:S07]  /*6e80*/  MUFU.EX2 R105, R2 ;  /* 0x0000000200697308 */ /* 0x0005ee0000000800 */
[----:B------:R-:W-:Y:S01]  /*6e90*/  HMMA.16816.F32 R44, R4, R20, R112 ;  /* 0x00000014042c723c */ /* 0x000fe20000001870 */
[----:B-1----:R-:W-:-:S04]  /*6ea0*/  FADD.FTZ R0, R179, R61 ;  /* 0x0000003db3007221 */ /* 0x002fc80000010000 */
[----:B------:R-:W-:Y:S02]  /*6eb0*/  FADD.FTZ R0, R177, R0 ;  /* 0x00000000b1007221 */ /* 0x000fe40000010000 */
[----:B------:R-:W-:Y:S01]  /*6ec0*/  IMAD.MOV.U32 R177, RZ, RZ, R240 ;  /* 0x000000ffffb17224 */ /* 0x000fe200078e00f0 */
[C---:B------:R-:W-:Y:S01]  /*6ed0*/  HMMA.16816.F32 R40, R4.reuse, R22, R108 ;  /* 0x000000160428723c */ /* 0x040fe2000000186c */
[----:B--2---:R-:W-:Y:S01]  /*6ee0*/  FADD.FTZ R2, R211, R60 ;  /* 0x0000003cd3027221 */ /* 0x004fe20000010000 */
[----:B------:R-:W1:Y:S01]  /*6ef0*/  LDSM.16.MT88.4 R20, [R216+0xb000] ;  /* 0x00b00000d814783b */ /* 0x000e620000004200 */
[----:B------:R-:W-:Y:S02]  /*6f00*/  MUFU.EX2 R108, R38 ;  /* 0x00000026006c7308 */ /* 0x000fe40000000800 */
[----:B------:R-:W-:Y:S01]  /*6f10*/  FADD.FTZ R2, R238, R2 ;  /* 0x00000002ee027221 */ /* 0x000fe20000010000 */
[----:B------:R-:W-:Y:S02]  /*6f20*/  MOV R238, R245 ;  /* 0x000000f500ee7202 */ /* 0x000fe40000000f00 */
[C---:B------:R-:W-:Y:S08]  /*6f30*/  HMMA.16816.F32 R32, R4.reuse, R18, R96 ;  /* 0x000000120420723c */ /* 0x040ff00000001860 */
[C---:B------:R-:W-:Y:S08]  /*6f40*/  HMMA.16816.F32 R92, R4.reuse, R12, R92 ;  /* 0x0000000c045c723c */ /* 0x040ff0000000185c */
[----:B------:R-:W-:Y:S01]  /*6f50*/  HMMA.16816.F32 R80, R4, R14, R80 ;  /* 0x0000000e0450723c */ /* 0x000fe20000001850 */
[----:B------:R-:W-:Y:S01]  /*6f60*/  FADD.FTZ R24, R238, R0 ;  /* 0x00000000ee187221 */ /* 0x000fe20000010000 */
[----:B------:R-:W-:Y:S01]  /*6f70*/  MUFU.EX2 R98, R8 ;  /* 0x0000000800627308 */ /* 0x000fe20000000800 */
[----:B------:R-:W-:Y:S01]  /*6f80*/  FADD.FTZ R2, R3, R2 ;  /* 0x0000000203027221 */ /* 0x000fe20000010000 */
[----:B------:R-:W2:Y:S03]  /*6f90*/  LDSM.16.MT88.4 R16, [R219+0xb000] ;  /* 0x00b00000db10783b */ /* 0x000ea60000004200 */
[----:B------:R-:W-:Y:S01]  /*6fa0*/  FADD.FTZ R4, R237, R39 ;  /* 0x00000027ed047221 */ /* 0x000fe20000010000 */
[----:B------:R-:W3:Y:S01]  /*6fb0*/  LDSM.16.MT88.4 R12, [R217+0xb000] ;  /* 0x00b00000d90c783b */ /* 0x000ee20000004200 */
[----:B------:R-:W-:Y:S01]  /*6fc0*/  FADD.FTZ R5, R210, R10 ;  /* 0x0000000ad2057221 */ /* 0x000fe20000010000 */
[----:B------:R4:W-:Y:S01]  /*6fd0*/  MUFU.EX2 R99, R9 ;  /* 0x0000000900637308 */ /* 0x0009e20000000800 */
[----:B------:R-:W-:-:S02]  /*6fe0*/  FADD.FTZ R25, R239, R4 ;  /* 0x00000004ef197221 */ /* 0x000fc40000010000 */
[----:B------:R-:W2:Y:S01]  /*6ff0*/  LDL.LU R239, [R1+0x78] ;  /* 0x0000780001ef7983 */ /* 0x000ea20000300800 */
[----:B------:R-:W-:-:S03]  /*7000*/  FADD.FTZ R26, R241, R5 ;  /* 0x00000005f11a7221 */ /* 0x000fc60000010000 */
[----:B------:R-:W3:Y:S01]  /*7010*/  LDL.LU R240, [R1+0x70] ;  /* 0x0000700001f07983 */ /* 0x000ee20000300800 */
[----:B------:R-:W-:Y:S01]  /*7020*/  FADD.FTZ R26, R177, R26 ;  /* 0x0000001ab11a7221 */ /* 0x000fe20000010000 */
[----:B------:R-:W1:Y:S02]  /*7030*/  MUFU.EX2 R109, R37 ;  /* 0x00000025006d7308 */ /* 0x000e640000000800 */
[----:B------:R-:W3:Y:S04]  /*7040*/  LDL.LU R245, [R1+0x74] ;  /* 0x0000740001f57983 */ /* 0x000ee80000300800 */
[----:B------:R-:W3:Y:S02]  /*7050*/  LDL.LU R3, [R1+0xd8] ;  /* 0x0000d80001037983 */ /* 0x000ee40000300800 */
[----:B------:R-:W1:Y:S02]  /*7060*/  MUFU.EX2 R110, R36 ;  /* 0x00000024006e7308 */ /* 0x000e640000000800 */
[----:B----4-:R-:W4:Y:S06]  /*7070*/  LDSM.16.MT88.4 R8, [R218+0xb000] ;  /* 0x00b00000da08783b */ /* 0x010f2c0000004200 */
[----:B------:R-:W-:Y:S01]  /*7080*/  MUFU.EX2 R97, R75 ;  /* 0x0000004b00617308 */ /* 0x000fe20000000800 */
[----:B--2---:R-:W-:-:S02]  /*7090*/  FADD.FTZ R0, R239, R25 ;  /* 0x00000019ef007221 */ /* 0x004fc40000010000 */
[----:B---3--:R-:W-:Y:S02]  /*70a0*/  FADD.FTZ R25, R240, R26 ;  /* 0x0000001af0197221 */ /* 0x008fe40000010000 */
[----:B------:R-:W-:Y:S02]  /*70b0*/  FADD.FTZ R26, R234, R24 ;  /* 0x00000018ea1a7221 */ /* 0x000fe40000010000 */
[----:B------:R-:W2:Y:S01]  /*70c0*/  LDL.LU R234, [R1+0xd4] ;  /* 0x0000d40001ea7983 */ /* 0x000ea20000300800 */
[----:B------:R-:W-:-:S03]  /*70d0*/  FADD.FTZ R24, R235, R2 ;  /* 0x00000002eb187221 */ /* 0x000fc60000010000 */
[----:B------:R-:W3:Y:S01]  /*70e0*/  LDL.LU R235, [R1+0xd0] ;  /* 0x0000d00001eb7983 */ /* 0x000ee20000300800 */
[----:B------:R-:W1:Y:S08]  /*70f0*/  MUFU.EX2 R120, R120 ;  /* 0x0000007800787308 */ /* 0x000e700000000800 */
[----:B------:R-:W-:Y:S08]  /*7100*/  MUFU.EX2 R121, R121 ;  /* 0x0000007900797308 */ /* 0x000ff00000000800 */
[----:B------:R-:W-:Y:S08]  /*7110*/  MUFU.EX2 R122, R122 ;  /* 0x0000007a007a7308 */ /* 0x000ff00000000800 */
[----:B------:R-:W-:Y:S08]  /*7120*/  MUFU.EX2 R123, R123 ;  /* 0x0000007b007b7308 */ /* 0x000ff00000000800 */
[----:B------:R-:W1:Y:S08]  /*7130*/  MUFU.EX2 R124, R124 ;  /* 0x0000007c007c7308 */ /* 0x000e700000000800 */
[----:B------:R-:W-:Y:S08]  /*7140*/  MUFU.EX2 R125, R125 ;  /* 0x0000007d007d7308 */ /* 0x000ff00000000800 */
[----:B------:R-:W4:Y:S01]  /*7150*/  MUFU.EX2 R126, R126 ;  /* 0x0000007e007e7308 */ /* 0x000f220000000800 */
[----:B-1----:R-:W-:-:S02]  /*7160*/  F2FP.PACK_AB R4, R109, R108 ;  /* 0x0000006c6d04723e */ /* 0x002fc400000000ff */
[----:B------:R-:W-:Y:S02]  /*7170*/  F2FP.PACK_AB R5, R104, R105 ;  /* 0x000000696805723e */ /* 0x000fe400000000ff */
[----:B------:R-:W-:Y:S02]  /*7180*/  F2FP.PACK_AB R6, R106, R110 ;  /* 0x0000006e6a06723e */ /* 0x000fe400000000ff */
[----:B------:R-:W-:Y:S01]  /*7190*/  F2FP.PACK_AB R7, R99, R98 ;  /* 0x000000626307723e */ /* 0x000fe200000000ff */
[----:B------:R-:W-:-:S06]  /*71a0*/  FADD.FTZ R2, R245, R0 ;  /* 0x00000000f5027221 */ /* 0x000fcc0000010000 */
[----:B------:R-:W-:Y:S01]  /*71b0*/  HMMA.16816.F32 R100, R4, R20, R100 ;  /* 0x000000140464723c */ /* 0x000fe20000001864 */
[----:B------:R-:W-:-:S07]  /*71c0*/  FADD.FTZ R0, R3, R25 ;  /* 0x0000001903007221 */ /* 0x000fce0000010000 */
[C---:B------:R-:W-:Y:S08]  /*71d0*/  HMMA.16816.F32 R88, R4.reuse, R22, R88 ;  /* 0x000000160458723c */ /* 0x040ff00000001858 */
[C---:B------:R-:W-:Y:S08]  /*71e0*/  HMMA.16816.F32 R84, R4.reuse, R16, R84 ;  /* 0x000000100454723c */ /* 0x040ff00000001854 */
[C---:B------:R-:W-:Y:S08]  /*71f0*/  HMMA.16816.F32 R76, R4.reuse, R18, R76 ;  /* 0x00000012044c723c */ /* 0x040ff0000000184c */
[C---:B------:R-:W-:Y:S08]  /*7200*/  HMMA.16816.F32 R68, R4.reuse, R12, R68 ;  /* 0x0000000c0444723c */ /* 0x040ff00000001844 */
[C---:B------:R-:W-:Y:S08]  /*7210*/  HMMA.16816.F32 R64, R4.reuse, R14, R64 ;  /* 0x0000000e0440723c */ /* 0x040ff00000001840 */
[C---:B----4-:R-:W-:Y:S08]  /*7220*/  HMMA.16816.F32 R56, R4.reuse, R8, R56 ;  /* 0x000000080438723c */ /* 0x050ff00000001838 */
[----:B------:R-:W-:Y:S01]  /*7230*/  HMMA.16816.F32 R36, R4, R10, R116 ;  /* 0x0000000a0424723c */ /* 0x000fe20000001874 */
[----:B------:R-:W-:Y:S01]  /*7240*/  IMAD.MOV.U32 R128, RZ, RZ, R188 ;  /* 0x000000ffff807224 */ /* 0x000fe200078e00bc */
[----:B------:R-:W-:-:S02]  /*7250*/  MOV R237, R166 ;  /* 0x000000a600ed7202 */ /* 0x000fc40000000f00 */
[----:B------:R-:W-:Y:S02]  /*7260*/  MOV R211, R164 ;  /* 0x000000a400d37202 */ /* 0x000fe40000000f00 */
[----:B------:R-:W-:Y:S02]  /*7270*/  MOV R130, R163 ;  /* 0x000000a300827202 */ /* 0x000fe40000000f00 */
[----:B------:R-:W-:Y:S01]  /*7280*/  MOV R129, R190 ;  /* 0x000000be00817202 */ /* 0x000fe20000000f00 */
[----:B------:R-:W-:Y:S01]  /*7290*/  IMAD.MOV.U32 R131, RZ, RZ, R162 ;  /* 0x000000ffff837224 */ /* 0x000fe200078e00a2 */
[----:B------:R-:W-:Y:S01]  /*72a0*/  F2FP.PACK_AB R4, R120, R97 ;  /* 0x000000617804723e */ /* 0x000fe200000000ff */
[----:B------:R-:W-:Y:S01]  /*72b0*/  IMAD.MOV.U32 R134, RZ, RZ, R171 ;  /* 0x000000ffff867224 */ /* 0x000fe200078e00ab */
[----:B------:R-:W-:Y:S02]  /*72c0*/  F2FP.PACK_AB R5, R124, R123 ;  /* 0x0000007b7c05723e */ /* 0x000fe400000000ff */
[----:B------:R-:W-:-:S02]  /*72d0*/  MOV R133, R156 ;  /* 0x0000009c00857202 */ /* 0x000fc40000000f00 */
[----:B------:R-:W-:Y:S01]  /*72e0*/  MOV R132, R161 ;  /* 0x000000a100847202 */ /* 0x000fe20000000f00 */
[----:B------:R-:W-:Y:S01]  /*72f0*/  IMAD.MOV.U32 R240, RZ, RZ, R170 ;  /* 0x000000fffff07224 */ /* 0x000fe200078e00aa */
[----:B------:R-:W-:Y:S02]  /*7300*/  F2FP.PACK_AB R6, R122, R121 ;  /* 0x000000797a06723e */ /* 0x000fe400000000ff */
[----:B------:R-:W-:Y:S02]  /*7310*/  MOV R196, R176 ;  /* 0x000000b000c47202 */ /* 0x000fe40000000f00 */
[----:B------:R-:W-:Y:S01]  /*7320*/  MOV R135, R247 ;  /* 0x000000f700877202 */ /* 0x000fe20000000f00 */
[----:B------:R-:W-:Y:S01]  /*7330*/  IMAD.MOV.U32 R177, RZ, RZ, R148 ;  /* 0x000000ffffb17224 */ /* 0x000fe200078e0094 */
[----:B------:R-:W-:Y:S01]  /*7340*/  F2FP.PACK_AB R7, R126, R125 ;  /* 0x0000007d7e07723e */ /* 0x000fe200000000ff */
[----:B------:R-:W-:Y:S01]  /*7350*/  IMAD.MOV.U32 R197, RZ, RZ, R246 ;  /* 0x000000ffffc57224 */ /* 0x000fe200078e00f6 */
[----:B------:R-:W-:-:S02]  /*7360*/  MOV R245, R169 ;  /* 0x000000a900f57202 */ /* 0x000fc40000000f00 */
[----:B------:R-:W-:Y:S02]  /*7370*/  MOV R238, R150 ;  /* 0x0000009600ee7202 */ /* 0x000fe40000000f00 */
[----:B------:R-:W-:Y:S01]  /*7380*/  MOV R241, R151 ;  /* 0x0000009700f17202 */ /* 0x000fe20000000f00 */
[C---:B------:R-:W-:Y:S01]  /*7390*/  HMMA.16816.F32 R28, R4.reuse, R12, R28 ;  /* 0x0000000c041c723c */ /* 0x040fe2000000181c */
[----:B------:R-:W-:Y:S02]  /*73a0*/  MOV R239, R149 ;  /* 0x0000009500ef7202 */ /* 0x000fe40000000f00 */
[----:B------:R-:W-:Y:S01]  /*73b0*/  MOV R243, R157 ;  /* 0x0000009d00f37202 */ /* 0x000fe20000000f00 */
[----:B------:R-:W-:Y:S01]  /*73c0*/  IMAD.MOV.U32 R244, RZ, RZ, R158 ;  /* 0x000000fffff47224 */ /* 0x000fe200078e009e */
[----:B------:R-:W-:Y:S01]  /*73d0*/  MOV R210, R159 ;  /* 0x0000009f00d27202 */ /* 0x000fe20000000f00 */
[----:B------:R-:W-:Y:S01]  /*73e0*/  MUFU.EX2 R62, R62 ;  /* 0x0000003e003e7308 */ /* 0x000fe20000000800 */
[----:B------:R1:W5:Y:S01]  /*73f0*/  LDL.LU R3, [R1+0xcc] ;  /* 0x0000cc0001037983 */ /* 0x0003620000300800 */
[C---:B------:R-:W-:Y:S08]  /*7400*/  HMMA.16816.F32 R184, R4.reuse, R8, R92 ;  /* 0x0000000804b8723c */ /* 0x040ff0000000185c */
[----:B------:R-:W-:Y:S01]  /*7410*/  HMMA.16816.F32 R52, R4, R20, R52 ;  /* 0x000000140434723c */ /* 0x000fe20000001834 */
[----:B------:R-:W-:-:S07]  /*7420*/  FADD.FTZ R9, R72, R26 ;  /* 0x0000001a48097221 */ /* 0x000fce0000010000 */
[----:B------:R-:W-:Y:S01]  /*7430*/  HMMA.16816.F32 R48, R4, R22, R48 ;  /* 0x000000160430723c */ /* 0x000fe20000001830 */
[----:B------:R-:W-:-:S07]  /*7440*/  FADD.FTZ R8, R250, R24 ;  /* 0x00000018fa087221 */ /* 0x000fce0000010000 */
[C---:B------:R-:W-:Y:S08]  /*7450*/  HMMA.16816.F32 R44, R4.reuse, R16, R44 ;  /* 0x00000010042c723c */ /* 0x040ff0000000182c */
[C---:B------:R-:W-:Y:S08]  /*7460*/  HMMA.16816.F32 R40, R4.reuse, R18, R40 ;  /* 0x000000120428723c */ /* 0x040ff00000001828 */
[C---:B------:R-:W-:Y:S01]  /*7470*/  HMMA.16816.F32 R32, R4.reuse, R14, R32 ;  /* 0x0000000e0420723c */ /* 0x040fe20000001820 */
[----:B------:R-:W-:Y:S01]  /*7480*/  MOV R199, R240 ;  /* 0x000000f000c77202 */ /* 0x000fe20000000f00 */
[----:B------:R-:W-:Y:S01]  /*7490*/  IMAD.MOV.U32 R212, RZ, RZ, R239 ;  /* 0x000000ffffd47224 */ /* 0x000fe200078e00ef */
[----:B------:R-:W-:Y:S01]  /*74a0*/  MOV R198, R245 ;  /* 0x000000f500c67202 */ /* 0x000fe20000000f00 */
[----:B------:R-:W-:Y:S01]  /*74b0*/  IMAD.MOV.U32 R215, RZ, RZ, R241 ;  /* 0x000000ffffd77224 */ /* 0x000fe200078e00f1 */
[----:B------:R-:W-:Y:S01]  /*74c0*/  MOV R214, R177 ;  /* 0x000000b100d67202 */ /* 0x000fe20000000f00 */
[----:B------:R-:W-:Y:S01]  /*74d0*/  IMAD.MOV.U32 R170, RZ, RZ, R165 ;  /* 0x000000ffffaa7224 */ /* 0x000fe200078e00a5 */
[----:B------:R-:W-:Y:S01]  /*74e0*/  MOV R213, R238 ;  /* 0x000000ee00d57202 */ /* 0x000fe20000000f00 */
[----:B------:R-:W-:Y:S01]  /*74f0*/  HMMA.16816.F32 R20, R4, R10, R80 ;  /* 0x0000000a0414723c */ /* 0x000fe20000001850 */
[----:B------:R-:W-:-:S02]  /*7500*/  MOV R169, R167 ;  /* 0x000000a700a97202 */ /* 0x000fc40000000f00 */
[----:B------:R-:W-:Y:S01]  /*7510*/  MOV R171, R189 ;  /* 0x000000bd00ab7202 */ /* 0x000fe20000000f00 */
[----:B------:R-:W-:Y:S01]  /*7520*/  IMAD.MOV.U32 R247, RZ, RZ, R191 ;  /* 0x000000fffff77224 */ /* 0x000fe200078e00bf */
[----:B------:R-:W-:Y:S01]  /*7530*/  MOV R246, R147 ;  /* 0x0000009300f67202 */ /* 0x000fe20000000f00 */
[----:B------:R-:W4:Y:S01]  /*7540*/  MUFU.EX2 R24, R141 ;  /* 0x0000008d00187308 */ /* 0x000f220000000800 */
[----:B------:R-:W-:Y:S01]  /*7550*/  FADD.FTZ R4, R211, R9 ;  /* 0x00000009d3047221 */ /* 0x000fe20000010000 */
[----:B------:R-:W1:Y:S01]  /*7560*/  LDSM.16.MT88.4 R148, [R216+0xb800] ;  /* 0x00b80000d894783b */ /* 0x000e620000004200 */
[----:B------:R-:W-:Y:S01]  /*7570*/  FADD.FTZ R5, R237, R8 ;  /* 0x00000008ed057221 */ /* 0x000fe20000010000 */
[----:B------:R-:W-:Y:S02]  /*7580*/  MOV R211, R160 ;  /* 0x000000a000d37202 */ /* 0x000fe40000000f00 */
[----:B------:R-:W-:Y:S01]  /*7590*/  MOV R237, R145 ;  /* 0x0000009100ed7202 */ /* 0x000fe20000000f00 */
[----:B------:R-:W-:Y:S01]  /*75a0*/  IMAD.MOV.U32 R241, RZ, RZ, R146 ;  /* 0x000000fffff17224 */ /* 0x000fe200078e0092 */
[----:B------:R-:W-:Y:S01]  /*75b0*/  MOV R239, R173 ;  /* 0x000000ad00ef7202 */ /* 0x000fe20000000f00 */
[----:B------:R-:W-:Y:S01]  /*75c0*/  MUFU.EX2 R96, R136 ;  /* 0x0000008800607308 */ /* 0x000fe20000000800 */
[----:B------:R-:W-:Y:S01]  /*75d0*/  MOV R238, R174 ;  /* 0x000000ae00ee7202 */ /* 0x000fe20000000f00 */
[----:B------:R-:W-:Y:S01]  /*75e0*/  IMAD.MOV.U32 R240, RZ, RZ, R172 ;  /* 0x000000fffff07224 */ /* 0x000fe200078e00ac */
[----:B------:R-:W-:Y:S01]  /*75f0*/  MOV R245, R175 ;  /* 0x000000af00f57202 */ /* 0x000fe20000000f00 */
[----:B------:R-:W1:Y:S01]  /*7600*/  LDSM.16.MT88.4 R164, [R219+0xb800] ;  /* 0x00b80000dba4783b */ /* 0x000e620000004200 */
[----:B--2---:R-:W-:-:S03]  /*7610*/  FADD.FTZ R12, R234, R0 ;  /* 0x00000000ea0c7221 */ /* 0x004fc60000010000 */
[----:B------:R-:W-:Y:S01]  /*7620*/  MUFU.EX2 R63, R63 ;  /* 0x0000003f003f7308 */ /* 0x000fe20000000800 */
[----:B------:R-:W2:Y:S01]  /*7630*/  LDSM.16.MT88.4 R16, [R218+0xb800] ;  /* 0x00b80000da10783b */ /* 0x000ea20000004200 */
[----:B---3--:R-:W-:Y:S02]  /*7640*/  FADD.FTZ R2, R235, R2 ;  /* 0x00000002eb027221 */ /* 0x008fe40000010000 */
[----:B------:R-:W-:Y:S01]  /*7650*/  FADD.FTZ R6, R128, R12 ;  /* 0x0000000c80067221 */ /* 0x000fe20000010000 */
[----:B------:R-:W-:Y:S01]  /*7660*/  MOV R128, R129 ;  /* 0x0000008100807202 */ /* 0x000fe20000000f00 */
[----:B------:R-:W-:Y:S02]  /*7670*/  IMAD.MOV.U32 R129, RZ, RZ, R130 ;  /* 0x000000ffff817224 */ /* 0x000fe400078e0082 */
[----:B------:R-:W-:Y:S01]  /*7680*/  MUFU.EX2 R75, R138 ;  /* 0x0000008a004b7308 */ /* 0x000fe20000000800 */
[----:B------:R-:W-:Y:S01]  /*7690*/  FADD.FTZ R0, R144, R2 ;  /* 0x0000000290007221 */ /* 0x000fe20000010000 */
[----:B------:R3:W5:Y:S01]  /*76a0*/  LDL.LU R72, [R1+0xc8] ;  /* 0x0000c80001487983 */ /* 0x0007620000300800 */
[----:B------:R-:W-:Y:S01]  /*76b0*/  FADD.FTZ R4, R128, R4 ;  /* 0x0000000480047221 */ /* 0x000fe20000010000 */
[----:B------:R-:W-:Y:S01]  /*76c0*/  MOV R119, R129 ;  /* 0x0000008100777202 */ /* 0x000fe20000000f00 */
[----:B------:R-:W-:Y:S01]  /*76d0*/  FADD.FTZ R2, R232, R5 ;  /* 0x00000005e8027221 */ /* 0x000fe20000010000 */
[----:B------:R-:W-:Y:S01]  /*76e0*/  MOV R130, R131 ;  /* 0x0000008300827202 */ /* 0x000fe20000000f00 */
[----:B------:R-:W-:-:S02]  /*76f0*/  FADD.FTZ R0, R231, R0 ;  /* 0x00000000e7007221 */ /* 0x000fc40000010000 */
[----:B------:R-:W-:Y:S01]  /*7700*/  FADD.FTZ R6, R230, R6 ;  /* 0x00000006e6067221 */ /* 0x000fe20000010000 */
[----:B------:R-:W-:Y:S01]  /*7710*/  MOV R131, R132 ;  /* 0x0000008400837202 */ /* 0x000fe20000000f00 */
[----:B------:R-:W-:Y:S01]  /*7720*/  FADD.FTZ R4, R229, R4 ;  /* 0x00000004e5047221 */ /* 0x000fe20000010000 */
[----:B------:R-:W1:Y:S01]  /*7730*/  MUFU.EX2 R11, R153 ;  /* 0x00000099000b7308 */ /* 0x000e620000000800 */
[----:B------:R-:W-:Y:S01]  /*7740*/  FADD.FTZ R2, R228, R2 ;  /* 0x00000002e4027221 */ /* 0x000fe20000010000 */
[----:B------:R3:W5:Y:S01]  /*7750*/  LDL.LU R250, [R1+0xc4] ;  /* 0x0000c40001fa7983 */ /* 0x0007620000300800 */
[----:B------:R-:W-:Y:S01]  /*7760*/  IMAD.MOV.U32 R132, RZ, RZ, R133 ;  /* 0x000000ffff847224 */ /* 0x000fe200078e0085 */
[----:B------:R-:W-:Y:S01]  /*7770*/  MOV R133, R134 ;  /* 0x0000008600857202 */ /* 0x000fe20000000f00 */
[----:B------:R-:W-:Y:S01]  /*7780*/  FADD.FTZ R5, R227, R0 ;  /* 0x00000000e3057221 */ /* 0x000fe20000010000 */
[----:B------:R-:W-:Y:S01]  /*7790*/  MOV R134, R135 ;  /* 0x0000008700867202 */ /* 0x000fe20000000f00 */
[----:B------:R-:W-:Y:S01]  /*77a0*/  FADD.FTZ R0, R119, R6 ;  /* 0x0000000677007221 */ /* 0x000fe20000010000 */
[----:B------:R-:W-:Y:S01]  /*77b0*/  MOV R111, R131 ;  /* 0x00000083006f7202 */ /* 0x000fe20000000f00 */
[----:B------:R-:W-:-:S02]  /*77c0*/  IMAD.MOV.U32 R135, RZ, RZ, R196 ;  /* 0x000000ffff877224 */ /* 0x000fc400078e00c4 */
[----:B------:R-:W-:Y:S02]  /*77d0*/  FADD.FTZ R4, R225, R4 ;  /* 0x00000004e1047221 */ /* 0x000fe40000010000 */
[----:B------:R-:W-:Y:S01]  /*77e0*/  FADD.FTZ R2, R224, R2 ;  /* 0x00000002e0027221 */ /* 0x000fe20000010000 */
[----:B------:R-:W-:Y:S01]  /*77f0*/  MOV R196, R197 ;  /* 0x000000c500c47202 */ /* 0x000fe20000000f00 */
[----:B------:R-:W-:Y:S01]  /*7800*/  IMAD.MOV.U32 R107, RZ, RZ, R130 ;  /* 0x000000ffff6b7224 */ /* 0x000fe200078e0082 */
[----:B------:R-:W1:Y:S01]  /*7810*/  MUFU.EX2 R15, R142 ;  /* 0x0000008e000f7308 */ /* 0x000e620000000800 */
[----:B------:R-:W-:Y:S01]  /*7820*/  FADD.FTZ R6, R223, R5 ;  /* 0x00000005df067221 */ /* 0x000fe20000010000 */
[----:B------:R-:W-:Y:S01]  /*7830*/  MOV R197, R198 ;  /* 0x000000c600c57202 */ /* 0x000fe20000000f00 */
[----:B------:R-:W-:Y:S01]  /*7840*/  FADD.FTZ R5, R222, R0 ;  /* 0x00000000de057221 */ /* 0x000fe20000010000 */
[----:B------:R-:W-:Y:S01]  /*7850*/  MOV R112, R132 ;  /* 0x0000008400707202 */ /* 0x000fe20000000f00 */
[----:B------:R-:W-:Y:S01]  /*7860*/  IMAD.MOV.U32 R198, RZ, RZ, R199 ;  /* 0x000000ffffc67224 */ /* 0x000fe200078e00c7 */
[----:B------:R-:W-:Y:S01]  /*7870*/  MOV R114, R134 ;  /* 0x0000008600727202 */ /* 0x000fe20000000f00 */
[----:B------:R-:W-:Y:S01]  /*7880*/  IMAD.MOV.U32 R113, RZ, RZ, R133 ;  /* 0x000000ffff717224 */ /* 0x000fe200078e0085 */
[----:B------:R-:W-:Y:S01]  /*7890*/  MOV R199, R212 ;  /* 0x000000d400c77202 */ /* 0x000fe20000000f00 */
[----:B------:R-:W-:Y:S01]  /*78a0*/  FADD.FTZ R7, R221, R4 ;  /* 0x00000004dd077221 */ /* 0x000fe20000010000 */
[----:B------:R-:W-:Y:S01]  /*78b0*/  MOV R115, R135 ;  /* 0x0000008700737202 */ /* 0x000fe20000000f00 */
[----:B------:R-:W-:Y:S01]  /*78c0*/  FADD.FTZ R2, R220, R2 ;  /* 0x00000002dc027221 */ /* 0x000fe20000010000 */
[----:B------:R-:W-:Y:S01]  /*78d0*/  MOV R212, R213 ;  /* 0x000000d500d47202 */ /* 0x000fe20000000f00 */
[----:B------:R-:W-:Y:S01]  /*78e0*/  FADD.FTZ R0, R107, R6 ;  /* 0x000000066b007221 */ /* 0x000fe20000010000 */
[----:B------:R-:W1:Y:S01]  /*78f0*/  MUFU.EX2 R10, R154 ;  /* 0x0000009a000a7308 */ /* 0x000e620000000800 */
[----:B------:R-:W-:Y:S01]  /*7900*/  FADD.FTZ R4, R111, R5 ;  /* 0x000000056f047221 */ /* 0x000fe20000010000 */
[----:B------:R-:W-:Y:S01]  /*7910*/  MOV R129, R197 ;  /* 0x000000c500817202 */ /* 0x000fe20000000f00 */
[----:B------:R-:W-:Y:S01]  /*7920*/  IMAD.MOV.U32 R213, RZ, RZ, R214 ;  /* 0x000000ffffd57224 */ /* 0x000fe200078e00d6 */
[----:B------:R-:W-:Y:S01]  /*7930*/  MOV R214, R215 ;  /* 0x000000d700d67202 */ /* 0x000fe20000000f00 */
[----:B------:R-:W-:Y:S01]  /*7940*/  IMAD.MOV.U32 R128, RZ, RZ, R196 ;  /* 0x000000ffff807224 */ /* 0x000fe200078e00c4 */
[----:B------:R-:W-:Y:S01]  /*7950*/  MOV R215, R169 ;  /* 0x000000a900d77202 */ /* 0x000fe20000000f00 */
[----:B------:R-:W-:Y:S01]  /*7960*/  FADD.FTZ R6, R112, R7 ;  /* 0x0000000770067221 */ /* 0x000fe20000010000 */
[----:B------:R-:W1:Y:S01]  /*7970*/  MUFU.EX2 R14, R143 ;  /* 0x0000008f000e7308 */ /* 0x000e620000000800 */
[----:B------:R-:W-:Y:S01]  /*7980*/  FADD.FTZ R5, R113, R2 ;  /* 0x0000000271057221 */ /* 0x000fe20000010000 */
[----:B------:R-:W-:Y:S01]  /*7990*/  MOV R130, R198 ;  /* 0x000000c600827202 */ /* 0x000fe20000000f00 */
[----:B------:R-:W-:Y:S01]  /*79a0*/  FADD.FTZ R2, R114, R0 ;  /* 0x0000000072027221 */ /* 0x000fe20000010000 */
[----:B------:R-:W-:Y:S01]  /*79b0*/  MOV R132, R212 ;  /* 0x000000d400847202 */ /* 0x000fe20000000f00 */
[----:B------:R-:W-:Y:S01]  /*79c0*/  IMAD.MOV.U32 R169, RZ, RZ, R170 ;  /* 0x000000ffffa97224 */ /* 0x000fe200078e00aa */
[----:B------:R3:W5:Y:S01]  /*79d0*/  LDL.LU R235, [R1+0xc0] ;  /* 0x0000c00001eb7983 */ /* 0x0007620000300800 */
[----:B------:R-:W-:-:S02]  /*79e0*/  IMAD.MOV.U32 R131, RZ, RZ, R199 ;  /* 0x000000ffff837224 */ /* 0x000fc400078e00c7 */
[----:B------:R-:W-:Y:S01]  /*79f0*/  FADD.FTZ R0, R115, R4 ;  /* 0x0000000473007221 */ /* 0x000fe20000010000 */
[----:B------:R-:W-:Y:S01]  /*7a00*/  MOV R170, R233 ;  /* 0x000000e900aa7202 */ /* 0x000fe20000000f00 */
[----:B------:R-:W-:Y:S01]  /*7a10*/  FADD.FTZ R6, R128, R6 ;  /* 0x0000000680067221 */ /* 0x000fe20000010000 */
[----:B------:R-:W-:Y:S01]  /*7a20*/  MOV R133, R213 ;  /* 0x000000d500857202 */ /* 0x000fe20000000f00 */
[----:B------:R-:W-:Y:S01]  /*7a30*/  FADD.FTZ R4, R129, R5 ;  /* 0x0000000581047221 */ /* 0x000fe20000010000 */
[----:B------:R-:W-:Y:S01]  /*7a40*/  MOV R135, R215 ;  /* 0x000000d700877202 */ /* 0x000fe20000000f00 */
[----:B------:R-:W-:Y:S01]  /*7a50*/  FADD.FTZ R0, R131, R0 ;  /* 0x0000000083007221 */ /* 0x000fe20000010000 */
[----:B------:R-:W-:Y:S01]  /*7a60*/  MOV R212, R169 ;  /* 0x000000a900d47202 */ /* 0x000fe20000000f00 */
[----:B------:R-:W-:Y:S02]  /*7a70*/  IMAD.MOV.U32 R134, RZ, RZ, R214 ;  /* 0x000000ffff867224 */ /* 0x000fe400078e00d6 */
[----:B------:R-:W-:Y:S01]  /*7a80*/  FADD.FTZ R2, R130, R2 ;  /* 0x0000000282027221 */ /* 0x000fe20000010000 */
        /* <DEDUP_REMOVED lines=9> */
[----:B------:R3:W5:Y:S01]  /*7b20*/  LDL.LU R233, [R1+0xb8] ;  /* 0x0000b80001e97983 */ /* 0x0007620000300800 */
[----:B------:R-:W-:Y:S02]  /*7b30*/  FADD.FTZ R5, R212, R5 ;  /* 0x00000005d4057221 */ /* 0x000fe40000010000 */
        /* <DEDUP_REMOVED lines=13> */
[----:B------:R-:W-:Y:S01]  /*7c10*/  FADD.FTZ R4, R241, R4 ;  /* 0x00000004f1047221 */ /* 0x000fe20000010000 */
[----:B------:R3:W5:Y:S01]  /*7c20*/  LDL.LU R229, [R1+0xa8] ;  /* 0x0000a80001e57983 */ /* 0x0007620000300800 */
[----:B------:R-:W-:Y:S02]  /*7c30*/  FADD.FTZ R0, R239, R0 ;  /* 0x00000000ef007221 */ /* 0x000fe40000010000 */
[----:B------:R-:W-:Y:S01]  /*7c40*/  FADD.FTZ R2, R238, R2 ;  /* 0x00000002ee027221 */ /* 0x000fe20000010000 */
        /* <DEDUP_REMOVED lines=32> */
[----:B------:R3:W5:Y:S01]  /*7e50*/  LDL.LU R220, [R1+0x84] ;  /* 0x0000840001dc7983 */ /* 0x0007620000300800 */
        /* <DEDUP_REMOVED lines=16> */
[----:B----4-:R-:W-:Y:S02]  /*7f60*/  FADD.FTZ R5, R24, R5 ;  /* 0x0000000518057221 */ /* 0x010fe40000010000 */
[----:B-1----:R-:W-:Y:S02]  /*7f70*/  FADD.FTZ R4, R11, R4 ;  /* 0x000000040b047221 */ /* 0x002fe40000010000 */
        /* <DEDUP_REMOVED lines=13> */
[----:B------:R-:W-:Y:S01]  /*8050*/  FADD.FTZ R2, R60, R2 ;  /* 0x000000023c027221 */ /* 0x000fe20000010000 */
        /* <DEDUP_REMOVED lines=16> */
[C---:B------:R-:W-:Y:S08]  /*8160*/  HMMA.16816.F32 R172, R192.reuse, R180, R68 ;  /* 0x000000b4c0ac723c */ /* 0x040ff00000001844 */
[----:B------:R-:W-:Y:S08]  /*8170*/  HMMA.16816.F32 R176, R192, R182, R64 ;  /* 0x000000b6c0b0723c */ /* 0x000ff00000001840 */
[C---:B------:R-:W-:Y:S08]  /*8180*/  HMMA.16816.F32 R140, R196.reuse, R148, R52 ;  /* 0x00000094c48c723c */ /* 0x040ff00000001834 */
[C---:B------:R-:W-:Y:S08]  /*8190*/  HMMA.16816.F32 R152, R196.reuse, R164, R44 ;  /* 0x000000a4c498723c */ /* 0x040ff0000000182c */
[----:B------:R-:W-:Y:S08]  /*81a0*/  HMMA.16816.F32 R168, R196, R180, R28 ;  /* 0x000000b4c4a8723c */ /* 0x000ff0000000181c */
[----:B--2---:R-:W-:Y:S08]  /*81b0*/  HMMA.16816.F32 R188, R192, R16, R56 ;  /* 0x00000010c0bc723c */ /* 0x004ff00000001838 */
[C---:B------:R-:W-:Y:S08]  /*81c0*/  HMMA.16816.F32 R148, R196.reuse, R150, R48 ;  /* 0x00000096c494723c */ /* 0x040ff00000001830 */
[C---:B------:R-:W-:Y:S08]  /*81d0*/  HMMA.16816.F32 R164, R196.reuse, R166, R40 ;  /* 0x000000a6c4a4723c */ /* 0x040ff00000001828 */
[C---:B------:R-:W-:Y:S08]  /*81e0*/  HMMA.16816.F32 R180, R196.reuse, R182, R32 ;  /* 0x000000b6c4b4723c */ /* 0x040ff00000001820 */
[----:B------:R-:W-:Y:S08]  /*81f0*/  HMMA.16816.F32 R184, R196, R16, R184 ;  /* 0x00000010c4b8723c */ /* 0x000ff000000018b8 */
[-C--:B------:R-:W-:Y:S08]  /*8200*/  HMMA.16816.F32 R192, R192, R18.reuse, R36 ;  /* 0x00000012c0c0723c */ /* 0x080ff00000001824 */
[----:B------:R-:W-:Y:S01]  /*8210*/  HMMA.16816.F32 R196, R196, R18, R20 ;  /* 0x00000012c4c4723c */ /* 0x000fe20000001814 */
[----:B------:R-:W-:Y:S01]  /*8220*/  @!UPT UIADD3 URZ, URZ, URZ, URZ ;  /* 0x0000003f3f3ff290 */ /* 0x000fe2000fffe03f */
[----:B------:R-:W-:Y:S11]  /*8230*/  @!P0 BRA `(.L_x_11) ;  /* 0x0000608000008947 */ /* 0x000ff60003800000 */
[----:B---3-5:R-:W-:Y:S01]  /*8240*/  IADD3 R0, R250, -0x2, RZ ;  /* 0xfffffffefa007810 */ /* 0x028fe20007ffe0ff */
[----:B------:R-:W-:Y:S01]  /*8250*/  IMAD.MOV.U32 R133, RZ, RZ, R73 ;  /* 0x000000ffff857224 */ /* 0x000fe200078e0049 */
[----:B------:R-:W-:Y:S01]  /*8260*/  MOV R135, R3 ;  /* 0x0000000300877202 */ /* 0x000fe20000000f00 */
[----:B------:R-:W-:Y:S01]  /*8270*/  IMAD.MOV.U32 R132, RZ, RZ, R74 ;  /* 0x000000ffff847224 */ /* 0x000fe200078e004a */
[----:B------:R-:W-:Y:S01]  /*8280*/  MOV R134, R72 ;  /* 0x0000004800867202 */ /* 0x000fe20000000f00 */
[----:B------:R1:W-:Y:S01]  /*8290*/  STL [R1+0x2c], R0 ;  /* 0x00002c0001007387 */ /* 0x0003e20000100800 */
[----:B------:R-:W-:Y:S05]  /*82a0*/  BRA `(.L_x_12) ;  /* 0x0000027000007947 */ /* 0x000fea0003800000 */
.L_x_14:
        /* <DEDUP_REMOVED lines=39> */
.L_x_12:
[----:B------:R-:W2:Y:S01]  /*8520*/  LDL R236, [R1+0x2c] ;  /* 0x00002c0001ec7983 */ /* 0x000ea20000100800 */
[----:B------:R-:W-:Y:S04]  /*8530*/  DEPBAR.LE SB0, 0x0 ;  /* 0x000080000000791a */ /* 0x000fe80000000000 */
[----:B------:R-:W3:Y:S06]  /*8540*/  LDL.64 R14, [R1+0x50] ;  /* 0x00005000010e7983 */ /* 0x000eec0000100a00 */
[----:B------:R-:W4:Y:S04]  /*8550*/  LDL R6, [R1+0x40] ;  /* 0x0000400001067983 */ /* 0x000f280000100800 */
[----:B------:R-:W-:Y:S01]  /*8560*/  BAR.SYNC.DEFER_BLOCKING 0x0 ;  /* 0x0000000000007b1d */ /* 0x000fe20000010000 */
[----:B-12---:R-:W-:Y:S01]  /*8570*/  SHF.R.S32.HI R0, RZ, 0x1f, R236 ;  /* 0x0000001fff007819 */ /* 0x006fe200000114ec */
[----:B------:R-:W-:Y:S04]  /*8580*/  IMAD.WIDE.U32 R4, R236, c[0x0][0x1a0], RZ ;  /* 0x00006800ec047a25 */ /* 0x000fe800078e00ff */
[----:B------:R-:W-:Y:S04]  /*8590*/  IMAD R0, R0, c[0x0][0x1a0], RZ ;  /* 0x0000680000007a24 */ /* 0x000fe800078e02ff */
[----:B------:R-:W-:Y:S01]  /*85a0*/  IMAD R2, R236, c[0x0][0x1a4], R0 ;  /* 0x00006900ec027a24 */ /* 0x000fe200078e0200 */
[----:B---3--:R-:W-:Y:S04]  /*85b0*/  LEA R0, P0, R4, R14, 0x7 ;  /* 0x0000000e04007211 */ /* 0x008fe800078038ff */
[----:B------:R-:W-:Y:S02]  /*85c0*/  IADD3 R3, R5, R2, RZ ;  /* 0x0000000205037210 */ /* 0x000fe40007ffe0ff */
[----:B------:R-:W-:Y:S02]  /*85d0*/  LEA R2, P1, R0, c[0x0][0x170], 0x1 ;  /* 0x00005c0000027a11 */ /* 0x000fe400078208ff */
[----:B----4-:R-:W-:Y:S02]  /*85e0*/  LEA.HI.X R4, R4, R6, R3, 0x7, P0 ;  /* 0x0000000604047211 */ /* 0x010fe400000f3c03 */
        /* <DEDUP_REMOVED lines=23> */
[----:B------:R1:W-:Y:S08]  /*8760*/  LDGSTS.E.BYPASS.LTC128B.128 [R235+0xa800], [R4.64] ;  /* 0x0a80000004eb7fae */ /* 0x0003f0000b901d48 */
[----:B------:R2:W-:Y:S08]  /*8770*/  LDGSTS.E.BYPASS.LTC128B.128 [R235+0xb000], [R2.64] ;  /* 0x0b00000002eb7fae */ /* 0x0005f0000b901d48 */
[----:B------:R1:W-:Y:S08]  /*8780*/  LDGSTS.E.BYPASS.LTC128B.128 [R235+0xb800], [R6.64] ;  /* 0x0b80000006eb7fae */ /* 0x0003f0000b901d48 */
[----:B------:R-:W-:Y:S08]  /*8790*/  LDSM.16.M88.4 R128, [R223] ;  /* 0x00000000df80783b */ /* 0x000ff00000000200 */
[----:B------:R-:W1:Y:S08]  /*87a0*/  LDSM.16.M88.4 R16, [R222] ;  /* 0x00000000de10783b */ /* 0x000e700000000200 */
[----:B------:R-:W4:Y:S08]  /*87b0*/  LDSM.16.M88.4 R124, [R223+0x2000] ;  /* 0x00200000df7c783b */ /* 0x000f300000000200 */
[----:B------:R-:W5:Y:S08]  /*87c0*/  LDSM.16.M88.4 R32, [R222+0x800] ;  /* 0x00080000de20783b */ /* 0x000f700000000200 */
[----:B------:R-:W2:Y:S08]  /*87d0*/  LDSM.16.M88.4 R48, [R222+0x1000] ;  /* 0x00100000de30783b */ /* 0x000eb00000000200 */
[----:B------:R-:W2:Y:S01]  /*87e0*/  LDSM.16.M88.4 R64, [R222+0x1800] ;  /* 0x00180000de40783b */ /* 0x000ea20000000200 */
[-C--:B-1----:R-:W-:Y:S07]  /*87f0*/  HMMA.16816.F32 R4, R128, R16.reuse, RZ ;  /* 0x000000108004723c */ /* 0x082fee00000018ff */
[----:B------:R-:W1:Y:S01]  /*8800*/  LDSM.16.M88.4 R80, [R222+0x2000] ;  /* 0x00200000de50783b */ /* 0x000e620000000200 */
[C---:B----4-:R-:W-:Y:S07]  /*8810*/  HMMA.16816.F32 R8, R124.reuse, R16, RZ ;  /* 0x000000107c08723c */ /* 0x050fee00000018ff */
[----:B------:R-:W0:Y:S01]  /*8820*/  LDGDEPBAR ;  /* 0x00000000000079af */ /* 0x000e220000000000 */
[-C--:B---3--:R-:W-:Y:S07]  /*8830*/  HMMA.16816.F32 R12, R124, R18.reuse, RZ ;  /* 0x000000127c0c723c */ /* 0x088fee00000018ff */
[----:B------:R-:W3:Y:S01]  /*8840*/  LDSM.16.M88.4 R96, [R222+0x2800] ;  /* 0x00280000de60783b */ /* 0x000ee20000000200 */
[C---:B------:R-:W-:Y:S07]  /*8850*/  HMMA.16816.F32 R16, R128.reuse, R18, RZ ;  /* 0x000000128010723c */ /* 0x040fee00000018ff */
[----:B------:R-:W4:Y:S01]  /*8860*/  LDSM.16.M88.4 R112, [R222+0x3000] ;  /* 0x00300000de70783b */ /* 0x000f220000000200 */
[-C--:B-----5:R-:W-:Y:S07]  /*8870*/  HMMA.16816.F32 R20, R128, R32.reuse, RZ ;  /* 0x000000208014723c */ /* 0x0a0fee00000018ff */
[----:B------:R-:W5:Y:S01]  /*8880*/  LDSM.16.M88.4 R200, [R222+0x3800] ;  /* 0x00380000dec8783b */ /* 0x000f620000000200 */
[C---:B------:R-:W-:Y:S07]  /*8890*/  HMMA.16816.F32 R24, R124.reuse, R32, RZ ;  /* 0x000000207c18723c */ /* 0x040fee00000018ff */
[----:B------:R-:W-:Y:S01]  /*88a0*/  LDSM.16.M88.4 R204, [R226] ;  /* 0x00000000e2cc783b */ /* 0x000fe20000000200 */
[-C--:B------:R-:W-:Y:S07]  /*88b0*/  HMMA.16816.F32 R28, R124, R34.reuse, RZ ;  /* 0x000000227c1c723c */ /* 0x080fee00000018ff */
[----:B------:R-:W1:Y:S01]  /*88c0*/  LDSM.16.M88.4 R208, [R221] ;  /* 0x00000000ddd0783b */ /* 0x000e620000000200 */
[C---:B------:R-:W-:Y:S07]  /*88d0*/  HMMA.16816.F32 R32, R128.reuse, R34, RZ ;  /* 0x000000228020723c */ /* 0x040fee00000018ff */
[----:B------:R-:W1:Y:S01]  /*88e0*/  LDSM.16.M88.4 R212, [R226+0x2000] ;  /* 0x00200000e2d4783b */ /* 0x000e620000000200 */
[-C--:B--2---:R-:W-:Y:S08]  /*88f0*/  HMMA.16816.F32 R36, R128, R48.reuse, RZ ;  /* 0x000000308024723c */ /* 0x084ff000000018ff */
[C---:B------:R-:W-:Y:S08]  /*8900*/  HMMA.16816.F32 R40, R124.reuse, R48, RZ ;  /* 0x000000307c28723c */ /* 0x040ff000000018ff */
[-C--:B------:R-:W-:Y:S08]  /*8910*/  HMMA.16816.F32 R44, R124, R50.reuse, RZ ;  /* 0x000000327c2c723c */ /* 0x080ff000000018ff */
[C---:B------:R-:W-:Y:S08]  /*8920*/  HMMA.16816.F32 R48, R128.reuse, R50, RZ ;  /* 0x000000328030723c */ /* 0x040ff000000018ff */
        /* <DEDUP_REMOVED lines=8> */
[-C--:B---3--:R-:W-:Y:S08]  /*89b0*/  HMMA.16816.F32 R84, R128, R96.reuse, RZ ;  /* 0x000000608054723c */ /* 0x088ff000000018ff */
[C---:B------:R-:W-:Y:S08]  /*89c0*/  HMMA.16816.F32 R88, R124.reuse, R96, RZ ;  /* 0x000000607c58723c */ /* 0x040ff000000018ff */
[-C--:B------:R-:W-:Y:S08]  /*89d0*/  HMMA.16816.F32 R92, R124, R98.reuse, RZ ;  /* 0x000000627c5c723c */ /* 0x080ff000000018ff */
[C---:B------:R-:W-:Y:S08]  /*89e0*/  HMMA.16816.F32 R96, R128.reuse, R98, RZ ;  /* 0x000000628060723c */ /* 0x040ff000000018ff */
[-C--:B----4-:R-:W-:Y:S08]  /*89f0*/  HMMA.16816.F32 R100, R128, R112.reuse, RZ ;  /* 0x000000708064723c */ /* 0x090ff000000018ff */
[C---:B------:R-:W-:Y:S08]  /*8a00*/  HMMA.16816.F32 R104, R124.reuse, R112, RZ ;  /* 0x000000707c68723c */ /* 0x040ff000000018ff */
[-C--:B------:R-:W-:Y:S08]  /*8a10*/  HMMA.16816.F32 R108, R124, R114.reuse, RZ ;  /* 0x000000727c6c723c */ /* 0x080ff000000018ff */
[C---:B------:R-:W-:Y:S08]  /*8a20*/  HMMA.16816.F32 R112, R128.reuse, R114, RZ ;  /* 0x000000728070723c */ /* 0x040ff000000018ff */
[-C--:B-----5:R-:W-:Y:S08]  /*8a30*/  HMMA.16816.F32 R116, R128, R200.reuse, RZ ;  /* 0x000000c88074723c */ /* 0x0a0ff000000018ff */
        /* <DEDUP_REMOVED lines=86> */
[----:B------:R-:W2:Y:S07]  /*8fa0*/  LDSM.16.M88.4 R204, [R225+0x2000] ;  /* 0x00200000e1cc783b */ /* 0x000eae0000000200 */
[-C--:B-1----:R-:W-:Y:S08]  /*8fb0*/  HMMA.16816.F32 R4, R212, R200.reuse, R4 ;  /* 0x000000c8d404723c */ /* 0x082ff00000001804 */
[C---:B--2---:R-:W-:Y:S08]  /*8fc0*/  HMMA.16816.F32 R8, R204.reuse, R200, R8 ;  /* 0x000000c8cc08723c */ /* 0x044ff00000001808 */
[-C--:B------:R-:W-:Y:S08]  /*8fd0*/  HMMA.16816.F32 R12, R204, R202.reuse, R12 ;  /* 0x000000cacc0c723c */ /* 0x080ff0000000180c */
[----:B------:R-:W-:Y:S01]  /*8fe0*/  FMUL.FTZ R5, R5, c[0x0][0x2ec] ;  /* 0x0000bb0005057a20 */ /* 0x000fe20000410000 */
[C---:B------:R-:W-:Y:S03]  /*8ff0*/  HMMA.16816.F32 R16, R212.reuse, R202, R16 ;  /* 0x000000cad410723c */ /* 0x040fe60000001810 */
[----:B------:R-:W1:Y:S01]  /*9000*/  MUFU.TANH R0, R5 ;  /* 0x0000000500007308 */ /* 0x000e620000002400 */
[----:B------:R-:W-:Y:S02]  /*9010*/  FMUL.FTZ R7, R7, c[0x0][0x2ec] ;  /* 0x0000bb0007077a20 */ /* 0x000fe40000410000 */
[----:B------:R-:W-:Y:S02]  /*9020*/  FMUL.FTZ R4, R4, c[0x0][0x2ec] ;  /* 0x0000bb0004047a20 */ /* 0x000fe40000410000 */
[----:B------:R-:W-:Y:S04]  /*9030*/  FMUL.FTZ R6, R6, c[0x0][0x2ec] ;  /* 0x0000bb0006067a20 */ /* 0x000fe80000410000 */
[----:B------:R-:W-:Y:S01]  /*9040*/  FMUL.FTZ R8, R8, c[0x0][0x2ec] ;  /* 0x0000bb0008087a20 */ /* 0x000fe20000410000 */
[----:B------:R-:W-:Y:S01]  /*9050*/  MUFU.TANH R243, R4 ;  /* 0x0000000400f37308 */ /* 0x000fe20000002400 */
[----:B------:R-:W-:Y:S02]  /*9060*/  FMUL.FTZ R9, R9, c[0x0][0x2ec] ;  /* 0x0000bb0009097a20 */ /* 0x000fe40000410000 */
[----:B------:R-:W-:Y:S02]  /*9070*/  FMUL.FTZ R10, R10, c[0x0][0x2ec] ;  /* 0x0000bb000a0a7a20 */ /* 0x000fe40000410000 */
[----:B------:R-:W-:Y:S02]  /*9080*/  FMUL.FTZ R11, R11, c[0x0][0x2ec] ;  /* 0x0000bb000b0b7a20 */ /* 0x000fe40000410000 */
[----:B------:R-:W-:Y:S02]  /*9090*/  FMUL.FTZ R14, R14, c[0x0][0x2ec] ;  /* 0x0000bb000e0e7a20 */ /* 0x000fe40000410000 */
[----:B------:R-:W-:Y:S01]  /*90a0*/  FMUL.FTZ R15, R15, c[0x0][0x2ec] ;  /* 0x0000bb000f0f7a20 */ /* 0x000fe20000410000 */
[----:B------:R-:W-:Y:S01]  /*90b0*/  MUFU.TANH R242, R6 ;  /* 0x0000000600f27308 */ /* 0x000fe20000002400 */
[----:B------:R-:W-:Y:S02]  /*90c0*/  FMUL.FTZ R16, R16, c[0x0][0x2ec] ;  /* 0x0000bb0010107a20 */ /* 0x000fe40000410000 */
[----:B------:R-:W-:Y:S01]  /*90d0*/  FMUL.FTZ R17, R17, c[0x0][0x2ec] ;  /* 0x0000bb0011117a20 */ /* 0x000fe20000410000 */
[----:B-1----:R1:W-:Y:S01]  /*90e0*/  STL [R1+0x8], R0 ;  /* 0x0000080001007387 */ /* 0x0023e20000100800 */
[----:B------:R-:W-:Y:S02]  /*90f0*/  FMUL.FTZ R18, R18, c[0x0][0x2ec] ;  /* 0x0000bb0012127a20 */ /* 0x000fe40000410000 */
[----:B------:R-:W-:Y:S02]  /*9100*/  FMUL.FTZ R19, R19, c[0x0][0x2ec] ;  /* 0x0000bb0013137a20 */ /* 0x000fe40000410000 */
[----:B------:R-:W-:Y:S01]  /*9110*/  FMUL.FTZ R12, R12, c[0x0][0x2ec] ;  /* 0x0000bb000c0c7a20 */ /* 0x000fe20000410000 */
[----:B------:R-:W-:Y:S01]  /*9120*/  MUFU.TANH R246, R8 ;  /* 0x0000000800f67308 */ /* 0x000fe20000002400 */
[----:B------:R-:W-:Y:S09]  /*9130*/  FMUL.FTZ R13, R13, c[0x0][0x2ec] ;  /* 0x0000bb000d0d7a20 */ /* 0x000ff20000410000 */
[----:B------:R-:W-:Y:S10]  /*9140*/  MUFU.TANH R241, R10 ;  /* 0x0000000a00f17308 */ /* 0x000ff40000002400 */
[----:B-1----:R1:W2:Y:S10]  /*9150*/  MUFU.TANH R0, R7 ;  /* 0x0000000700007308 */ /* 0x0022b40000002400 */
[----:B------:R-:W-:Y:S10]  /*9160*/  MUFU.TANH R252, R11 ;  /* 0x0000000b00fc7308 */ /* 0x000ff40000002400 */
[----:B------:R-:W-:Y:S01]  /*9170*/  MUFU.TANH R251, R12 ;  /* 0x0000000c00fb7308 */ /* 0x000fe20000002400 */
[----:B-1----:R-:W1:Y:S09]  /*9180*/  LDSM.16.M88.4 R4, [R220+0x800] ;  /* 0x00080000dc04783b */ /* 0x002e720000000200 */
[----:B------:R-:W-:Y:S01]  /*9190*/  MUFU.TANH R250, R13 ;  /* 0x0000000d00fa7308 */ /* 0x000fe20000002400 */
[----:B--2---:R2:W-:Y:S09]  /*91a0*/  STL [R1], R0 ;  /* 0x0000000001007387 */ /* 0x0045f20000100800 */
[----:B------:R-:W-:Y:S10]  /*91b0*/  MUFU.TANH R249, R14 ;  /* 0x0000000e00f97308 */ /* 0x000ff40000002400 */
[----:B------:R-:W-:Y:S10]  /*91c0*/  MUFU.TANH R248, R15 ;  /* 0x0000000f00f87308 */ /* 0x000ff40000002400 */
[----:B--2---:R2:W3:Y:S01]  /*91d0*/  MUFU.TANH R0, R9 ;  /* 0x0000000900007308 */ /* 0x0044e20000002400 */
[-C--:B-1----:R-:W-:Y:S09]  /*91e0*/  HMMA.16816.F32 R20, R212, R4.reuse, R20 ;  /* 0x00000004d414723c */ /* 0x082ff20000001814 */
[----:B------:R-:W-:Y:S01]  /*91f0*/  MUFU.TANH R237, R16 ;  /* 0x0000001000ed7308 */ /* 0x000fe20000002400 */
[C---:B------:R-:W-:Y:S09]  /*9200*/  HMMA.16816.F32 R24, R204.reuse, R4, R24 ;  /* 0x00000004cc18723c */ /* 0x040ff20000001818 */
[----:B------:R-:W-:Y:S01]  /*9210*/  MUFU.TANH R17, R17 ;  /* 0x0000001100117308 */ /* 0x000fe20000002400 */
[-C--:B------:R-:W-:Y:S01]  /*9220*/  HMMA.16816.F32 R28, R204, R6.reuse, R28 ;  /* 0x00000006cc1c723c */ /* 0x080fe2000000181c */
[----:B--2---:R-:W1:Y:S03]  /*9230*/  LDSM.16.M88.4 R8, [R220+0x1000] ;  /* 0x00100000dc08783b */ /* 0x004e660000000200 */
[----:B------:R-:W-:Y:S04]  /*9240*/  FMUL.FTZ R20, R20, c[0x0][0x2ec] ;  /* 0x0000bb0014147a20 */ /* 0x000fe80000410000 */
[C---:B------:R-:W-:Y:S01]  /*9250*/  HMMA.16816.F32 R32, R212.reuse, R6, R32 ;  /* 0x00000006d420723c */ /* 0x040fe20000001820 */
[----:B------:R-:W-:Y:S01]  /*9260*/  MUFU.TANH R18, R18 ;  /* 0x0000001200127308 */ /* 0x000fe20000002400 */
[----:B------:R-:W2:Y:S02]  /*9270*/  LDSM.16.M88.4 R4, [R220+0x1800] ;  /* 0x00180000dc04783b */ /* 0x000ea40000000200 */
[----:B------:R-:W-:Y:S02]  /*9280*/  FMUL.FTZ R21, R21, c[0x0][0x2ec] ;  /* 0x0000bb0015157a20 */ /* 0x000fe40000410000 */
[----:B------:R-:W-:Y:S02]  /*9290*/  FMUL.FTZ R22, R22, c[0x0][0x2ec] ;  /* 0x0000bb0016167a20 */ /* 0x000fe40000410000 */
[----:B------:R-:W-:Y:S03]  /*92a0*/  FMUL.FTZ R23, R23, c[0x0][0x2ec] ;  /* 0x0000bb0017177a20 */ /* 0x000fe60000410000 */
[----:B------:R-:W-:Y:S01]  /*92b0*/  MUFU.TANH R19, R19 ;  /* 0x0000001300137308 */ /* 0x000fe20000002400 */
[----:B---3--:R3:W-:Y:S01]  /*92c0*/  STL [R1+0x4], R0 ;  /* 0x0000040001007387 */ /* 0x0087e20000100800 */
[----:B------:R-:W-:Y:S02]  /*92d0*/  FMUL.FTZ R24, R24, c[0x0][0x2ec] ;  /* 0x0000bb0018187a20 */ /* 0x000fe40000410000 */
[----:B------:R-:W-:Y:S02]  /*92e0*/  FMUL.FTZ R25, R25, c[0x0][0x2ec] ;  /* 0x0000bb0019197a20 */ /* 0x000fe40000410000 */
[----:B------:R-:W-:Y:S02]  /*92f0*/  FMUL.FTZ R28, R28, c[0x0][0x2ec] ;  /* 0x0000bb001c1c7a20 */ /* 0x000fe40000410000 */
[----:B------:R-:W-:Y:S02]  /*9300*/  FMUL.FTZ R26, R26, c[0x0][0x2ec] ;  /* 0x0000bb001a1a7a20 */ /* 0x000fe40000410000 */
        /* <DEDUP_REMOVED lines=9> */
[-C--:B-1----:R-:W-:Y:S03]  /*93a0*/  HMMA.16816.F32 R36, R212, R8.reuse, R36 ;  /* 0x00000008d424723c */ /* 0x082fe60000001824 */
[----:B------:R-:W-:Y:S03]  /*93b0*/  FMUL.FTZ R35, R35, c[0x0][0x2ec] ;  /* 0x0000bb0023237a20 */ /* 0x000fe60000410000 */
[----:B---3--:R-:W1:Y:S02]  /*93c0*/  MUFU.TANH R0, R28 ;  /* 0x0000001c00007308 */ /* 0x008e640000002400 */
[C---:B------:R-:W-:Y:S08]  /*93d0*/  HMMA.16816.F32 R40, R204.reuse, R8, R40 ;  /* 0x00000008cc28723c */ /* 0x040ff00000001828 */
[----:B------:R-:W-:Y:S01]  /*93e0*/  MUFU.TANH R22, R22 ;  /* 0x0000001600167308 */ /* 0x000fe20000002400 */
[-C--:B------:R-:W-:Y:S07]  /*93f0*/  HMMA.16816.F32 R44, R204, R10.reuse, R44 ;  /* 0x0000000acc2c723c */ /* 0x080fee000000182c */
[----:B------:R-:W-:Y:S01]  /*9400*/  FMUL.FTZ R39, R39, c[0x0][0x2ec] ;  /* 0x0000bb0027277a20 */ /* 0x000fe20000410000 */
[C---:B------:R-:W-:Y:S01]  /*9410*/  HMMA.16816.F32 R48, R212.reuse, R10, R48 ;  /* 0x0000000ad430723c */ /* 0x040fe20000001830 */
[----:B------:R-:W-:Y:S01]  /*9420*/  MUFU.TANH R23, R23 ;  /* 0x0000001700177308 */ /* 0x000fe20000002400 */
[----:B------:R-:W3:Y:S02]  /*9430*/  LDSM.16.M88.4 R8, [R220+0x2000] ;  /* 0x00200000dc08783b */ /* 0x000ee40000000200 */
[----:B------:R-:W-:Y:S02]  /*9440*/  FMUL.FTZ R36, R36, c[0x0][0x2ec] ;  /* 0x0000bb0024247a20 */ /* 0x000fe40000410000 */
[----:B------:R-:W-:Y:S02]  /*9450*/  FMUL.FTZ R37, R37, c[0x0][0x2ec] ;  /* 0x0000bb0025257a20 */ /* 0x000fe40000410000 */
[-C--:B--2---:R-:W-:Y:S02]  /*9460*/  HMMA.16816.F32 R52, R212, R4.reuse, R52 ;  /* 0x00000004d434723c */ /* 0x084fe40000001834 */
[----:B-1----:R1:W-:Y:S01]  /*9470*/  STL [R1+0xc], R0 ;  /* 0x00000c0001007387 */ /* 0x0023e20000100800 */
[----:B------:R-:W-:Y:S01]  /*9480*/  MUFU.TANH R28, R39 ;  /* 0x00000027001c7308 */ /* 0x000fe20000002400 */
[----:B------:R-:W-:Y:S02]  /*9490*/  FMUL.FTZ R38, R38, c[0x0][0x2ec] ;  /* 0x0000bb0026267a20 */ /* 0x000fe40000410000 */
[----:B------:R-:W-:Y:S02]  /*94a0*/  FMUL.FTZ R40, R40, c[0x0][0x2ec] ;  /* 0x0000bb0028287a20 */ /* 0x000fe40000410000 */
[C---:B------:R-:W-:Y:S04]  /*94b0*/  HMMA.16816.F32 R56, R204.reuse, R4, R56 ;  /* 0x00000004cc38723c */ /* 0x040fe80000001838 */
[----:B------:R-:W-:Y:S01]  /*94c0*/  FMUL.FTZ R41, R41, c[0x0][0x2ec] ;  /* 0x0000bb0029297a20 */ /* 0x000fe20000410000 */
[----:B------:R-:W-:Y:S01]  /*94d0*/  MUFU.TANH R247, R24 ;  /* 0x0000001800f77308 */ /* 0x000fe20000002400 */
[----:B------:R-:W-:Y:S02]  /*94e0*/  FMUL.FTZ R42, R42, c[0x0][0x2ec] ;  /* 0x0000bb002a2a7a20 */ /* 0x000fe40000410000 */
[-C--:B------:R-:W-:Y:S04]  /*94f0*/  HMMA.16816.F32 R60, R204, R6.reuse, R60 ;  /* 0x00000006cc3c723c */ /* 0x080fe8000000183c */
[----:B------:R-:W-:Y:S02]  /*9500*/  FMUL.FTZ R43, R43, c[0x0][0x2ec] ;  /* 0x0000bb002b2b7a20 */ /* 0x000fe40000410000 */
[----:B------:R-:W-:Y:S01]  /*9510*/  FMUL.FTZ R44, R44, c[0x0][0x2ec] ;  /* 0x0000bb002c2c7a20 */ /* 0x000fe20000410000 */
[----:B------:R-:W-:Y:S01]  /*9520*/  MUFU.TANH R244, R25 ;  /* 0x0000001900f47308 */ /* 0x000fe20000002400 */
[C---:B------:R-:W-:Y:S01]  /*9530*/  HMMA.16816.F32 R64, R212.reuse, R6, R64 ;  /* 0x00000006d440723c */ /* 0x040fe20000001840 */
[----:B------:R-:W2:Y:S03]  /*9540*/  LDSM.16.M88.4 R4, [R220+0x2800] ;  /* 0x00280000dc04783b */ /* 0x000ea60000000200 */
[----:B------:R-:W-:Y:S02]  /*9550*/  FMUL.FTZ R54, R54, c[0x0][0x2ec] ;  /* 0x0000bb0036367a20 */ /* 0x000fe40000410000 */
[----:B------:R-:W-:Y:S02]  /*9560*/  FMUL.FTZ R45, R45, c[0x0][0x2ec] ;  /* 0x0000bb002d2d7a20 */ /* 0x000fe40000410000 */
[----:B------:R-:W-:Y:S01]  /*9570*/  FMUL.FTZ R56, R56, c[0x0][0x2ec] ;  /* 0x0000bb0038387a20 */ /* 0x000fe20000410000 */
[----:B-1----:R-:W1:Y:S01]  /*9580*/  MUFU.TANH R0, R54 ;  /* 0x0000003600007308 */ /* 0x002e620000002400 */
[-C--:B---3--:R-:W-:Y:S03]  /*9590*/  HMMA.16816.F32 R68, R212, R8.reuse, R68 ;  /* 0x00000008d444723c */ /* 0x088fe60000001844 */
[----:B------:R-:W-:Y:S02]  /*95a0*/  FMUL.FTZ R57, R57, c[0x0][0x2ec] ;  /* 0x0000bb0039397a20 */ /* 0x000fe40000410000 */
[----:B------:R-:W-:Y:S02]  /*95b0*/  FMUL.FTZ R59, R59, c[0x0][0x2ec] ;  /* 0x0000bb003b3b7a20 */ /* 0x000fe40000410000 */
[----:B------:R-:W-:Y:S01]  /*95c0*/  FMUL.FTZ R60, R60, c[0x0][0x2ec] ;  /* 0x0000bb003c3c7a20 */ /* 0x000fe20000410000 */
[C---:B------:R-:W-:Y:S01]  /*95d0*/  HMMA.16816.F32 R72, R204.reuse, R8, R72 ;  /* 0x00000008cc48723c */ /* 0x040fe20000001848 */
[----:B------:R-:W-:Y:S03]  /*95e0*/  MUFU.TANH R26, R26 ;  /* 0x0000001a001a7308 */ /* 0x000fe60000002400 */
[----:B------:R-:W-:Y:S02]  /*95f0*/  FMUL.FTZ R58, R58, c[0x0][0x2ec] ;  /* 0x0000bb003a3a7a20 */ /* 0x000fe40000410000 */
[----:B------:R-:W-:Y:S02]  /*9600*/  FMUL.FTZ R46, R46, c[0x0][0x2ec] ;  /* 0x0000bb002e2e7a20 */ /* 0x000fe40000410000 */
[-C--:B------:R-:W-:Y:S03]  /*9610*/  HMMA.16816.F32 R76, R204, R10.reuse, R76 ;  /* 0x0000000acc4c723c */ /* 0x080fe6000000184c */
[----:B------:R-:W-:Y:S01]  /*9620*/  MUFU.TANH R27, R27 ;  /* 0x0000001b001b7308 */ /* 0x000fe20000002400 */
[----:B------:R-:W-:Y:S02]  /*9630*/  FMUL.FTZ R47, R47, c[0x0][0x2ec] ;  /* 0x0000bb002f2f7a20 */ /* 0x000fe40000410000 */
[----:B------:R-:W-:Y:S01]  /*9640*/  FMUL.FTZ R48, R48, c[0x0][0x2ec] ;  /* 0x0000bb0030307a20 */ /* 0x000fe20000410000 */
[----:B-1----:R1:W-:Y:S01]  /*9650*/  STL [R1+0x1c], R0 ;  /* 0x00001c0001007387 */ /* 0x0023e20000100800 */
[C---:B------:R-:W-:Y:S03]  /*9660*/  HMMA.16816.F32 R80, R212.reuse, R10, R80 ;  /* 0x0000000ad450723c */ /* 0x040fe60000001850 */
[----:B------:R-:W3:Y:S01]  /*9670*/  LDSM.16.M88.4 R8, [R220+0x3000] ;  /* 0x00300000dc08783b */ /* 0x000ee20000000200 */
[----:B------:R-:W-:Y:S01]  /*9680*/  FMUL.FTZ R70, R70, c[0x0][0x2ec] ;  /* 0x0000bb0046467a20 */ /* 0x000fe20000410000 */
[----:B------:R-:W-:Y:S01]  /*9690*/  MUFU.TANH R25, R29 ;  /* 0x0000001d00197308 */ /* 0x000fe20000002400 */
[----:B------:R-:W-:Y:S02]  /*96a0*/  FMUL.FTZ R71, R71, c[0x0][0x2ec] ;  /* 0x0000bb0047477a20 */ /* 0x000fe40000410000 */
[-C--:B--2---:R-:W-:Y:S04]  /*96b0*/  HMMA.16816.F32 R84, R212, R4.reuse, R84 ;  /* 0x00000004d454723c */ /* 0x084fe80000001854 */
[----:B------:R-:W-:Y:S02]  /*96c0*/  FMUL.FTZ R73, R73, c[0x0][0x2ec] ;  /* 0x0000bb0049497a20 */ /* 0x000fe40000410000 */
[----:B------:R-:W-:Y:S01]  /*96d0*/  FMUL.FTZ R49, R49, c[0x0][0x2ec] ;  /* 0x0000bb0031317a20 */ /* 0x000fe20000410000 */
[----:B------:R-:W-:Y:S01]  /*96e0*/  MUFU.TANH R30, R30 ;  /* 0x0000001e001e7308 */ /* 0x000fe20000002400 */
[C---:B------:R-:W-:Y:S04]  /*96f0*/  HMMA.16816.F32 R88, R204.reuse, R4, R88 ;  /* 0x00000004cc58723c */ /* 0x040fe80000001858 */
[----:B------:R-:W-:Y:S02]  /*9700*/  FMUL.FTZ R50, R50, c[0x0][0x2ec] ;  /* 0x0000bb0032327a20 */ /* 0x000fe40000410000 */
[----:B------:R-:W-:Y:S02]  /*9710*/  FMUL.FTZ R51, R51, c[0x0][0x2ec] ;  /* 0x0000bb0033337a20 */ /* 0x000fe40000410000 */
[-C--:B------:R-:W-:Y:S01]  /*9720*/  HMMA.16816.F32 R92, R204, R6.reuse, R92 ;  /* 0x00000006cc5c723c */ /* 0x080fe2000000185c */
[----:B-1----:R-:W1:Y:S03]  /*9730*/  MUFU.TANH R0, R56 ;  /* 0x0000003800007308 */ /* 0x002e660000002400 */
[----:B------:R-:W-:Y:S02]  /*9740*/  FMUL.FTZ R52, R52, c[0x0][0x2ec] ;  /* 0x0000bb0034347a20 */ /* 0x000fe40000410000 */
[----:B------:R-:W-:Y:S02]  /*9750*/  FMUL.FTZ R53, R53, c[0x0][0x2ec] ;  /* 0x0000bb0035357a20 */ /* 0x000fe40000410000 */
[C---:B------:R-:W-:Y:S01]  /*9760*/  HMMA.16816.F32 R96, R212.reuse, R6, R96 ;  /* 0x00000006d460723c */ /* 0x040fe20000001860 */
[----:B------:R-:W2:Y:S01]  /*9770*/  LDSM.16.M88.4 R4, [R220+0x3800] ;  /* 0x00380000dc04783b */ /* 0x000ea20000000200 */
[----:B------:R-:W-:Y:S04]  /*9780*/  DEPBAR.LE SB0, 0x0 ;  /* 0x000080000000791a */ /* 0x000fe80000000000 */
[----:B------:R-:W-:Y:S01]  /*9790*/  MUFU.TANH R2, R73 ;  /* 0x0000004900027308 */ /* 0x000fe20000002400 */
[----:B------:R-:W-:Y:S02]  /*97a0*/  FMUL.FTZ R55, R55, c[0x0][0x2ec] ;  /* 0x0000bb0037377a20 */ /* 0x000fe40000410000 */
[----:B------:R-:W-:Y:S01]  /*97b0*/  BAR.SYNC.DEFER_BLOCKING 0x0 ;  /* 0x0000000000007b1d */ /* 0x000fe20000010000 */
[-C--:B---3--:R-:W-:Y:S06]  /*97c0*/  HMMA.16816.F32 R100, R212, R8.reuse, R100 ;  /* 0x00000008d464723c */ /* 0x088fec0000001864 */
[----:B------:R-:W-:Y:S01]  /*97d0*/  MUFU.TANH R31, R31 ;  /* 0x0000001f001f7308 */ /* 0x000fe20000002400 */
[----:B-1----:R1:W-:Y:S01]  /*97e0*/  STL [R1+0x18], R0 ;  /* 0x0000180001007387 */ /* 0x0023e20000100800 */
[----:B------:R-:W-:Y:S01]  /*97f0*/  FMUL.FTZ R61, R61, c[0x0][0x2ec] ;  /* 0x0000bb003d3d7a20 */ /* 0x000fe20000410000 */
[C---:B------:R-:W-:Y:S04]  /*9800*/  HMMA.16816.F32 R104, R204.reuse, R8, R104 ;  /* 0x00000008cc68723c */ /* 0x040fe80000001868 */
[----:B------:R-:W-:Y:S02]  /*9810*/  FMUL.FTZ R62, R62, c[0x0][0x2ec] ;  /* 0x0000bb003e3e7a20 */ /* 0x000fe40000410000 */
[----:B------:R-:W-:Y:S01]  /*9820*/  FMUL.FTZ R63, R63, c[0x0][0x2ec] ;  /* 0x0000bb003f3f7a20 */ /* 0x000fe20000410000 */
[----:B------:R-:W-:Y:S01]  /*9830*/  MUFU.TANH R32, R32 ;  /* 0x0000002000207308 */ /* 0x000fe20000002400 */
[-C--:B------:R-:W-:Y:S04]  /*9840*/  HMMA.16816.F32 R108, R204, R10.reuse, R108 ;  /* 0x0000000acc6c723c */ /* 0x080fe8000000186c */
[----:B------:R-:W-:Y:S02]  /*9850*/  FMUL.FTZ R64, R64, c[0x0][0x2ec] ;  /* 0x0000bb0040407a20 */ /* 0x000fe40000410000 */
[----:B------:R-:W-:Y:S02]  /*9860*/  FMUL.FTZ R65, R65, c[0x0][0x2ec] ;  /* 0x0000bb0041417a20 */ /* 0x000fe40000410000 */
[C---:B------:R-:W-:Y:S01]  /*9870*/  HMMA.16816.F32 R112, R212.reuse, R10, R112 ;  /* 0x0000000ad470723c */ /* 0x040fe20000001870 */
[----:B------:R-:W-:Y:S03]  /*9880*/  MUFU.TANH R33, R33 ;  /* 0x0000002100217308 */ /* 0x000fe60000002400 */
[----:B------:R-:W-:Y:S02]  /*9890*/  FMUL.FTZ R66, R66, c[0x0][0x2ec] ;  /* 0x0000bb0042427a20 */ /* 0x000fe40000410000 */
[----:B------:R-:W-:Y:S02]  /*98a0*/  FMUL.FTZ R67, R67, c[0x0][0x2ec] ;  /* 0x0000bb0043437a20 */ /* 0x000fe40000410000 */
[-C--:B--2---:R-:W-:Y:S03]  /*98b0*/  HMMA.16816.F32 R116, R212, R4.reuse, R116 ;  /* 0x00000004d474723c */ /* 0x084fe60000001874 */
[----:B-1----:R-:W1:Y:S01]  /*98c0*/  MUFU.TANH R0, R57 ;  /* 0x0000003900007308 */ /* 0x002e620000002400 */
        /* <DEDUP_REMOVED lines=10> */
[----:B------:R-:W-:Y:S01]  /*9970*/  HMMA.16816.F32 R128, R212, R6, R128 ;  /* 0x00000006d480723c */ /* 0x000fe20000001880 */
[----:B-1----:R1:W-:Y:S03]  /*9980*/  STL [R1+0x14], R0 ;  /* 0x0000140001007387 */ /* 0x0023e60000100800 */
[----:B------:R-:W-:Y:S02]  /*9990*/  FMUL.FTZ R77, R77, c[0x0][0x2ec] ;  /* 0x0000bb004d4d7a20 */ /* 0x000fe40000410000 */
[----:B------:R-:W-:Y:S02]  /*99a0*/  FMUL.FTZ R79, R79, c[0x0][0x2ec] ;  /* 0x0000bb004f4f7a20 */ /* 0x000fe40000410000 */
[----:B------:R-:W-:Y:S01]  /*99b0*/  FMUL.FTZ R80, R80, c[0x0][0x2ec] ;  /* 0x0000bb0050507a20 */ /* 0x000fe20000410000 */
[----:B------:R-:W-:Y:S03]  /*99c0*/  MUFU.TANH R39, R106 ;  /* 0x0000006a00277308 */ /* 0x000fe60000002400 */
[----:B------:R-:W-:Y:S02]  /*99d0*/  FMUL.FTZ R81, R81, c[0x0][0x2ec] ;  /* 0x0000bb0051517a20 */ /* 0x000fe40000410000 */
[----:B------:R-:W-:Y:S02]  /*99e0*/  FMUL.FTZ R84, R84, c[0x0][0x2ec] ;  /* 0x0000bb0054547a20 */ /* 0x000fe40000410000 */
[----:B------:R-:W-:Y:S02]  /*99f0*/  FMUL.FTZ R85, R85, c[0x0][0x2ec] ;  /* 0x0000bb0055557a20 */ /* 0x000fe40000410000 */
[----:B------:R-:W-:Y:S01]  /*9a00*/  FMUL.FTZ R88, R88, c[0x0][0x2ec] ;  /* 0x0000bb0058587a20 */ /* 0x000fe20000410000 */
[----:B------:R-:W-:Y:S01]  /*9a10*/  MUFU.TANH R34, R34 ;  /* 0x0000002200227308 */ /* 0x000fe20000002400 */
[----:B------:R-:W-:Y:S02]  /*9a20*/  FMUL.FTZ R89, R89, c[0x0][0x2ec] ;  /* 0x0000bb0059597a20 */ /* 0x000fe40000410000 */
[----:B------:R-:W-:Y:S02]  /*9a30*/  FMUL.FTZ R90, R90, c[0x0][0x2ec] ;  /* 0x0000bb005a5a7a20 */ /* 0x000fe40000410000 */
[----:B------:R-:W-:Y:S02]  /*9a40*/  FMUL.FTZ R91, R91, c[0x0][0x2ec] ;  /* 0x0000bb005b5b7a20 */ /* 0x000fe40000410000 */
[----:B------:R-:W-:Y:S02]  /*9a50*/  FMUL.FTZ R97, R97, c[0x0][0x2ec] ;  /* 0x0000bb0061617a20 */ /* 0x000fe40000410000 */
[----:B------:R-:W-:Y:S01]  /*9a60*/  FMUL.FTZ R98, R98, c[0x0][0x2ec] ;  /* 0x0000bb0062627a20 */ /* 0x000fe20000410000 */
[----:B-1----:R-:W1:Y:S01]  /*9a70*/  MUFU.TANH R0, R59 ;  /* 0x0000003b00007308 */ /* 0x002e620000002400 */
[----:B------:R-:W-:Y:S02]  /*9a80*/  FMUL.FTZ R99, R99, c[0x0][0x2ec] ;  /* 0x0000bb0063637a20 */ /* 0x000fe40000410000 */
        /* <DEDUP_REMOVED lines=50> */
[----:B------:R-:W-:Y:S07]  /*9db0*/  FMUL.FTZ R123, R123, c[0x0][0x2ec] ;  /* 0x0000bb007b7b7a20 */ /* 0x000fee0000410000 */
[----:B------:R-:W-:Y:S10]  /*9dc0*/  MUFU.TANH R43, R43 ;  /* 0x0000002b002b7308 */ /* 0x000ff40000002400 */
[----:B-1----:R-:W1:Y:S10]  /*9dd0*/  MUFU.TANH R0, R70 ;  /* 0x0000004600007308 */ /* 0x002e740000002400 */
[----:B------:R-:W2:Y:S10]  /*9de0*/  MUFU.TANH R44, R44 ;  /* 0x0000002c002c7308 */ /* 0x000eb40000002400 */
[----:B------:R-:W3:Y:S01]  /*9df0*/  MUFU.TANH R45, R45 ;  /* 0x0000002d002d7308 */ /* 0x000ee20000002400 */
[----:B-1----:R1:W-:Y:S04]  /*9e00*/  STL [R1+0x10], R0 ;  /* 0x0000100001007387 */ /* 0x0023e80000100800 */
[----:B------:R4:W-:Y:S05]  /*9e10*/  STL [R1+0x20], R2 ;  /* 0x0000200201007387 */ /* 0x0009ea0000100800 */
[----:B------:R-:W2:Y:S10]  /*9e20*/  MUFU.TANH R46, R46 ;  /* 0x0000002e002e7308 */ /* 0x000eb40000002400 */
[----:B------:R-:W2:Y:S01]  /*9e30*/  MUFU.TANH R47, R47 ;  /* 0x0000002f002f7308 */ /* 0x000ea20000002400 */
[----:B-1----:R-:W-:Y:S09]  /*9e40*/  MOV R0, R236 ;  /* 0x000000ec00007202 */ /* 0x002ff20000000f00 */
[----:B------:R-:W1:Y:S01]  /*9e50*/  MUFU.TANH R48, R48 ;  /* 0x0000003000307308 */ /* 0x000e620000002400 */
[----:B------:R-:W-:Y:S01]  /*9e60*/  MOV R106, R0 ;  /* 0x00000000006a7202 */ /* 0x000fe20000000f00 */
[----:B------:R-:W-:Y:S03]  /*9e70*/  FMUL.FTZ R0, R127, c[0x0][0x2ec] ;  /* 0x0000bb007f007a20 */ /* 0x000fe60000410000 */
[----:B------:R-:W-:Y:S05]  /*9e80*/  ISETP.GT.AND P0, PT, R106, RZ, PT ;  /* 0x000000ff6a00720c */ /* 0x000fea0003f04270 */
[----:B------:R-:W1:Y:S10]  /*9e90*/  MUFU.TANH R49, R49 ;  /* 0x0000003100317308 */ /* 0x000e740000002400 */
[----:B------:R-:W1:Y:S10]  /*9ea0*/  MUFU.TANH R50, R50 ;  /* 0x0000003200327308 */ /* 0x000e740000002400 */
[----:B------:R-:W1:Y:S10]  /*9eb0*/  MUFU.TANH R51, R51 ;  /* 0x0000003300337308 */ /* 0x000e740000002400 */
[----:B------:R-:W1:Y:S10]  /*9ec0*/  MUFU.TANH R52, R52 ;  /* 0x0000003400347308 */ /* 0x000e740000002400 */
[----:B------:R-:W1:Y:S10]  /*9ed0*/  MUFU.TANH R53, R53 ;  /* 0x0000003500357308 */ /* 0x000e740000002400 */
[----:B------:R4:W1:Y:S10]  /*9ee0*/  MUFU.TANH R38, R55 ;  /* 0x0000003700267308 */ /* 0x0008740000002400 */
[----:B------:R4:W1:Y:S10]  /*9ef0*/  MUFU.TANH R55, R61 ;  /* 0x0000003d00377308 */ /* 0x0008740000002400 */
[----:B------:R4:W1:Y:S10]  /*9f00*/  MUFU.TANH R54, R62 ;  /* 0x0000003e00367308 */ /* 0x0008740000002400 */
[----:B------:R-:W1:Y:S10]  /*9f10*/  MUFU.TANH R63, R63 ;  /* 0x0000003f003f7308 */ /* 0x000e740000002400 */
[----:B------:R-:W1:Y:S10]  /*9f20*/  MUFU.TANH R64, R64 ;  /* 0x0000004000407308 */ /* 0x000e740000002400 */
[----:B------:R-:W1:Y:S10]  /*9f30*/  MUFU.TANH R65, R65 ;  /* 0x0000004100417308 */ /* 0x000e740000002400 */
[----:B------:R4:W1:Y:S10]  /*9f40*/  MUFU.TANH R60, R66 ;  /* 0x00000042003c7308 */ /* 0x0008740000002400 */
        /* <DEDUP_REMOVED lines=10> */
[----:B------:R-:W1:Y:S10]  /*9ff0*/  MUFU.TANH R80, R80 ;  /* 0x0000005000507308 */ /* 0x000e740000002400 */
[----:B------:R-:W1:Y:S10]  /*a000*/  MUFU.TANH R81, R81 ;  /* 0x0000005100517308 */ /* 0x000e740000002400 */
[----:B------:R4:W1:Y:S10]  /*a010*/  MUFU.TANH R239, R82 ;  /* 0x0000005200ef7308 */ /* 0x0008740000002400 */
[----:B------:R4:W1:Y:S10]  /*a020*/  MUFU.TANH R238, R83 ;  /* 0x0000005300ee7308 */ /* 0x0008740000002400 */
        /* <DEDUP_REMOVED lines=33> */
[----:B------:R-:W1:Y:S10]  /*a240*/  MUFU.TANH R118, R118 ;  /* 0x0000007600767308 */ /* 0x000e740000002400 */
[----:B------:R-:W1:Y:S10]  /*a250*/  MUFU.TANH R119, R119 ;  /* 0x0000007700777308 */ /* 0x000e740000002400 */
[----:B------:R4:W1:Y:S10]  /*a260*/  MUFU.TANH R200, R120 ;  /* 0x0000007800c87308 */ /* 0x0008740000002400 */
[----:B------:R-:W1:Y:S10]  /*a270*/  MUFU.TANH R121, R121 ;  /* 0x0000007900797308 */ /* 0x000e740000002400 */
[----:B------:R4:W1:Y:S10]  /*a280*/  MUFU.TANH R205, R122 ;  /* 0x0000007a00cd7308 */ /* 0x0008740000002400 */
[----:B------:R4:W1:Y:S10]  /*a290*/  MUFU.TANH R204, R123 ;  /* 0x0000007b00cc7308 */ /* 0x0008740000002400 */
[----:B------:R-:W1:Y:S10]  /*a2a0*/  MUFU.TANH R124, R124 ;  /* 0x0000007c007c7308 */ /* 0x000e740000002400 */
[----:B------:R-:W1:Y:S10]  /*a2b0*/  MUFU.TANH R125, R125 ;  /* 0x0000007d007d7308 */ /* 0x000e740000002400 */
[----:B------:R-:W1:Y:S10]  /*a2c0*/  MUFU.TANH R71, R71 ;  /* 0x0000004700477308 */ /* 0x000e740000002400 */
[----:B------:R4:W1:Y:S10]  /*a2d0*/  MUFU.TANH R70, R0 ;  /* 0x0000000000467308 */ /* 0x0008740000002400 */
[----:B------:R-:W1:Y:S10]  /*a2e0*/  MUFU.TANH R128, R128 ;  /* 0x0000008000807308 */ /* 0x000e740000002400 */
[----:B------:R-:W1:Y:S10]  /*a2f0*/  MUFU.TANH R129, R129 ;  /* 0x0000008100817308 */ /* 0x000e740000002400 */
[----:B------:R-:W1:Y:S10]  /*a300*/  MUFU.TANH R130, R130 ;  /* 0x0000008200827308 */ /* 0x000e740000002400 */
[----:B------:R-:W1:Y:S02]  /*a310*/  MUFU.TANH R131, R131 ;  /* 0x0000008300837308 */ /* 0x000e640000002400 */
[----:B-1234-:R-:W-:-:S05]  /*a320*/  @P0 BRA `(.L_x_14) ;  /* 0xffffdf8000000947 */ /* 0x01efca000383ffff */
.L_x_13:
[----:B---3--:R-:W2:Y:S01]  /*a330*/  LDL.LU R6, [R1+0x20] ;  /* 0x0000200001067983 */ /* 0x008ea20000300800 */
[----:B------:R-:W-:Y:S02]  /*a340*/  MOV R2, R27 ;  /* 0x0000001b00027202 */ /* 0x000fe40000000f00 */
[----:B------:R-:W-:Y:S01]  /*a350*/  MOV R0, R26 ;  /* 0x0000001a00007202 */ /* 0x000fe20000000f00 */
[----:B------:R-:W3:Y:S01]  /*a360*/  LDL.LU R5, [R1+0x1c] ;  /* 0x00001c0001057983 */ /* 0x000ee20000300800 */
[----:B------:R-:W-:Y:S02]  /*a370*/  MOV R12, R38 ;  /* 0x00000026000c7202 */ /* 0x000fe40000000f00 */
[----:B------:R-:W-:Y:S01]  /*a380*/  MOV R78, R0 ;  /* 0x00000000004e7202 */ /* 0x000fe20000000f00 */
[----:B------:R-:W4:Y:S01]  /*a390*/  LDL.LU R4, [R1+0x14] ;  /* 0x0000140001047983 */ /* 0x000f220000300800 */
[----:B------:R-:W-:Y:S02]  /*a3a0*/  FMNMX.FTZ R0, R243, R132, !PT ;  /* 0x00000084f3007209 */ /* 0x000fe40007810000 */
[----:B------:R-:W-:Y:S01]  /*a3b0*/  MOV R11, R2 ;  /* 0x00000002000b7202 */ /* 0x000fe20000000f00 */
[----:B------:R-:W4:Y:S01]  /*a3c0*/  LDL.LU R3, [R1+0x18] ;  /* 0x0000180001037983 */ /* 0x000f220000300800 */
[----:B------:R-:W-:Y:S02]  /*a3d0*/  MOV R103, R74 ;  /* 0x0000004a00677202 */ /* 0x000fe40000000f00 */
[----:B------:R-:W-:Y:S01]  /*a3e0*/  MOV R127, R68 ;  /* 0x00000044007f7202 */ /* 0x000fe20000000f00 */
[----:B------:R-:W4:Y:S01]  /*a3f0*/  LDL.LU R27, [R1+0x8] ;  /* 0x00000800011b7983 */ /* 0x000f220000300800 */
[----:B------:R-:W-:Y:S02]  /*a400*/  MOV R107, R69 ;  /* 0x00000045006b7202 */ /* 0x000fe40000000f00 */
[----:B------:R-:W-:Y:S01]  /*a410*/  MOV R105, R72 ;  /* 0x0000004800697202 */ /* 0x000fe20000000f00 */
[----:B------:R-:W4:Y:S01]  /*a420*/  LDL.LU R26, [R1] ;  /* 0x00000000011a7983 */ /* 0x000f220000300800 */
[----:B------:R-:W-:Y:S02]  /*a430*/  MOV R94, R58 ;  /* 0x0000003a005e7202 */ /* 0x000fe40000000f00 */
[----:B------:R-:W-:Y:S01]  /*a440*/  MOV R104, R73 ;  /* 0x0000004900687202 */ /* 0x000fe20000000f00 */
[----:B------:R-:W4:Y:S01]  /*a450*/  LDL.LU R8, [R1+0x4] ;  /* 0x0000040001087983 */ /* 0x000f220000300800 */
[----:B------:R-:W-:Y:S02]  /*a460*/  MOV R9, R57 ;  /* 0x0000003900097202 */ /* 0x000fe40000000f00 */
[----:B------:R-:W-:Y:S01]  /*a470*/  MOV R10, R56 ;  /* 0x00000038000a7202 */ /* 0x000fe20000000f00 */
[----:B------:R-:W4:Y:S04]  /*a480*/  LDL.LU R38, [R1+0xc] ;  /* 0x00000c0001267983 */ /* 0x000f280000300800 */
[----:B------:R-:W4:Y:S04]  /*a490*/  LDL.LU R87, [R1+0x28] ;  /* 0x0000280001577983 */ /* 0x000f280000300800 */
[----:B------:R-:W4:Y:S04]  /*a4a0*/  LDL.LU R86, [R1+0x24] ;  /* 0x0000240001567983 */ /* 0x000f280000300800 */
[----:B------:R-:W4:Y:S04]  /*a4b0*/  LDL.LU R93, [R1+0x10] ;  /* 0x00001000015d7983 */ /* 0x000f280000300800 */
[----:B------:R-:W-:Y:S04]  /*a4c0*/  STL [R1+0x8c], R222 ;  /* 0x00008cde01007387 */ /* 0x000fe80000100800 */
[----:B------:R-:W-:Y:S04]  /*a4d0*/  STL [R1+0x88], R221 ;  /* 0x000088dd01007387 */ /* 0x000fe80000100800 */
[----:B------:R-:W-:Y:S01]  /*a4e0*/  STL [R1+0x84], R220 ;  /* 0x000084dc01007387 */ /* 0x000fe20000100800 */
[----:B--2---:R-:W-:Y:S02]  /*a4f0*/  MOV R95, R6 ;  /* 0x00000006005f7202 */ /* 0x004fe40000000f00 */
[----:B---3--:R-:W-:Y:S01]  /*a500*/  MOV R82, R5 ;  /* 0x0000000500527202 */ /* 0x008fe20000000f00 */
[----:B----4-:R-:W-:Y:S01]  /*a510*/  IMAD.MOV.U32 R83, RZ, RZ, R4 ;  /* 0x000000ffff537224 */ /* 0x010fe200078e0004 */
[----:B------:R-:W-:Y:S02]  /*a520*/  MOV R13, R3 ;  /* 0x00000003000d7202 */ /* 0x000fe40000000f00 */
        /* <DEDUP_REMOVED lines=92> */
[----:B------:R-:W-:Y:S01]  /*aaf0*/  FMNMX.FTZ R3, R89, R3, !PT ;  /* 0x0000000359037209 */ /* 0x000fe20007810000 */
[----:B------:R-:W2:Y:S01]  /*ab00*/  SHFL.BFLY PT, R5, R4, 0x2, 0x1f ;  /* 0x0c401f0004057f89 */ /* 0x000ea200000e0000 */
        /* <DEDUP_REMOVED lines=9> */
[----:B------:R-:W-:Y:S01]  /*aba0*/  FMNMX.FTZ R0, R11, R0, !PT ;  /* 0x000000000b007209 */ /* 0x000fe20007810000 */
[----:B------:R-:W1:Y:S03]  /*abb0*/  SHFL.BFLY PT, R73, R3, 0x2, 0x1f ;  /* 0x0c401f0003497f89 */ /* 0x000e6600000e0000 */
[----:B------:R-:W-:Y:S02]  /*abc0*/  FMNMX.FTZ R0, R30, R0, !PT ;  /* 0x000000001e007209 */ /* 0x000fe40007810000 */
[----:B--2---:R-:W-:Y:S02]  /*abd0*/  FMNMX.FTZ R4, R4, R5, !PT ;  /* 0x0000000504047209 */ /* 0x004fe40007810000 */
[----:B------:R-:W-:Y:S01]  /*abe0*/  FMNMX.FTZ R0, R31, R0, !PT ;  /* 0x000000001f007209 */ /* 0x000fe20007810000 */
[----:B------:R-:W2:Y:S03]  /*abf0*/  SHFL.BFLY PT, R6, R74, 0x1, 0x1f ;  /* 0x0c201f004a067f89 */ /* 0x000ea600000e0000 */
[----:B------:R-:W-:Y:S04]  /*ac00*/  FMNMX.FTZ R0, R42, R0, !PT ;  /* 0x000000002a007209 */ /* 0x000fe80007810000 */
[----:B------:R-:W-:Y:S01]  /*ac10*/  FMNMX.FTZ R0, R43, R0, !PT ;  /* 0x000000002b007209 */ /* 0x000fe20007810000 */
[----:B------:R-:W3:Y:S03]  /*ac20*/  SHFL.BFLY PT, R72, R4, 0x1, 0x1f ;  /* 0x0c201f0004487f89 */ /* 0x000ee600000e0000 */
[----:B------:R-:W-:Y:S04]  /*ac30*/  FMNMX.FTZ R0, R46, R0, !PT ;  /* 0x000000002e007209 */ /* 0x000fe80007810000 */
[----:B------:R-:W-:Y:S02]  /*ac40*/  FMNMX.FTZ R0, R47, R0, !PT ;  /* 0x000000002f007209 */ /* 0x000fe40007810000 */
[----:B-1----:R-:W-:Y:S02]  /*ac50*/  FMNMX.FTZ R73, R3, R73, !PT ;  /* 0x0000004903497209 */ /* 0x002fe40007810000 */
[----:B------:R-:W-:Y:S03]  /*ac60*/  FMNMX.FTZ R0, R9, R0, !PT ;  /* 0x0000000009007209 */ /* 0x000fe60007810000 */
[----:B------:R-:W1:Y:S01]  /*ac70*/  SHFL.BFLY PT, R7, R73, 0x1, 0x1f ;  /* 0x0c201f0049077f89 */ /* 0x000e6200000e0000 */
[----:B------:R-:W-:Y:S02]  /*ac80*/  FMNMX.FTZ R0, R87, R0, !PT ;  /* 0x0000000057007209 */ /* 0x000fe40007810000 */
[----:B--2---:R-:W-:Y:S02]  /*ac90*/  FMNMX.FTZ R74, R74, R6, !PT ;  /* 0x000000064a4a7209 */ /* 0x004fe40007810000 */
[----:B------:R-:W-:Y:S02]  /*aca0*/  FMNMX.FTZ R0, R54, R0, !PT ;  /* 0x0000000036007209 */ /* 0x000fe40007810000 */
[----:B------:R-:W-:Y:S02]  /*acb0*/  FSETP.NEU.FTZ.AND P1, PT, R74, -INF , PT ;  /* 0xff8000004a00780b */ /* 0x000fe40003f3d000 */
[----:B------:R-:W-:Y:S02]  /*acc0*/  FMNMX.FTZ R0, R63, R0, !PT ;  /* 0x000000003f007209 */ /* 0x000fe40007810000 */
[----:B---3--:R-:W-:Y:S01]  /*acd0*/  FMNMX.FTZ R72, R4, R72, !PT ;  /* 0x0000004804487209 */ /* 0x008fe20007810000 */
[----:B------:R-:W-:Y:S01]  /*ace0*/  FMUL.FTZ R4, R74, c[0x0][0x23c] ;  /* 0x00008f004a047a20 */ /* 0x000fe20000410000 */
[----:B------:R-:W-:Y:S03]  /*acf0*/  FMNMX.FTZ R0, R62, R0, !PT ;  /* 0x000000003e007209 */ /* 0x000fe60007810000 */
[----:B------:R-:W-:Y:S01]  /*ad00*/  FMUL.FTZ R92, R72, c[0x0][0x23c] ;  /* 0x00008f00485c7a20 */ /* 0x000fe20000410000 */
[----:B------:R-:W-:Y:S02]  /*ad10*/  FSEL R4, R4, RZ, P1 ;  /* 0x000000ff04047208 */ /* 0x000fe40000800000 */
[----:B------:R-:W-:Y:S03]  /*ad20*/  FMNMX.FTZ R0, R10, R0, !PT ;  /* 0x000000000a007209 */ /* 0x000fe60007810000 */
[--C-:B------:R-:W-:Y:S01]  /*ad30*/  FFMA.FTZ R5, R243, c[0x0][0x23c], -R4.reuse ;  /* 0x00008f00f3057a23 */ /* 0x100fe20000010804 */
[----:B------:R-:W-:Y:S01]  /*ad40*/  FMNMX.FTZ R0, R67, R0, !PT ;  /* 0x0000000043007209 */ /* 0x000fe20007810000 */
[--C-:B------:R-:W-:Y:S01]  /*ad50*/  FFMA.FTZ R120, R81, c[0x0][0x23c], -R4.reuse ;  /* 0x00008f0051787a23 */ /* 0x100fe20000010804 */
[----:B-1----:R-:W-:Y:S01]  /*ad60*/  FMNMX.FTZ R73, R73, R7, !PT ;  /* 0x0000000749497209 */ /* 0x002fe20007810000 */
[----:B------:R1:W-:Y:S01]  /*ad70*/  MUFU.EX2 R207, R5 ;  /* 0x0000000500cf7308 */ /* 0x0003e20000000800 */
[----:B------:R-:W-:Y:S01]  /*ad80*/  FMNMX.FTZ R0, R61, R0, !PT ;  /* 0x000000003d007209 */ /* 0x000fe20007810000 */
[--C-:B------:R-:W-:Y:S01]  /*ad90*/  FFMA.FTZ R6, R27, c[0x0][0x23c], -R4.reuse ;  /* 0x00008f001b067a23 */ /* 0x100fe20000010804 */
[C---:B------:R-:W-:Y:S01]  /*ada0*/  FSETP.NEU.FTZ.AND P1, PT, R73.reuse, -INF , PT ;  /* 0xff8000004900780b */ /* 0x040fe20003f3d000 */
[----:B------:R-:W-:Y:S01]  /*adb0*/  FMUL.FTZ R75, R73, c[0x0][0x23c] ;  /* 0x00008f00494b7a20 */ /* 0x000fe20000410000 */
[----:B------:R-:W-:Y:S01]  /*adc0*/  FMNMX.FTZ R0, R103, R0, !PT ;  /* 0x0000000067007209 */ /* 0x000fe20007810000 */
[--C-:B------:R-:W-:Y:S02]  /*add0*/  FFMA.FTZ R27, R49, c[0x0][0x23c], -R4.reuse ;  /* 0x00008f00311b7a23 */ /* 0x100fe40000010804 */
[--C-:B------:R-:W-:Y:S01]  /*ade0*/  FFMA.FTZ R49, R52, c[0x0][0x23c], -R4.reuse ;  /* 0x00008f0034317a23 */ /* 0x100fe20000010804 */
[----:B------:R-:W-:Y:S01]  /*adf0*/  FSEL R75, R75, RZ, P1 ;  /* 0x000000ff4b4b7208 */ /* 0x000fe20000800000 */
[----:B------:R2:W-:Y:S01]  /*ae00*/  MUFU.EX2 R243, R6 ;  /* 0x0000000600f37308 */ /* 0x0005e20000000800 */
[----:B------:R-:W-:Y:S01]  /*ae10*/  FMNMX.FTZ R0, R104, R0, !PT ;  /* 0x0000000068007209 */ /* 0x000fe20007810000 */
[--C-:B------:R-:W-:Y:S01]  /*ae20*/  FFMA.FTZ R56, R53, c[0x0][0x23c], -R4.reuse ;  /* 0x00008f0035387a23 */ /* 0x100fe20000010804 */
[----:B------:R-:W-:Y:S01]  /*ae30*/  FSETP.NEU.FTZ.AND P1, PT, R72, -INF , PT ;  /* 0xff8000004800780b */ /* 0x000fe20003f3d000 */
[--C-:B------:R-:W-:Y:S01]  /*ae40*/  FFMA.FTZ R58, R64, c[0x0][0x23c], -R4.reuse ;  /* 0x00008f00403a7a23 */ /* 0x100fe20000010804 */
[----:B------:R-:W-:Y:S01]  /*ae50*/  FMNMX.FTZ R0, R24, R0, !PT ;  /* 0x0000000018007209 */ /* 0x000fe20007810000 */
[--C-:B------:R-:W-:Y:S01]  /*ae60*/  FFMA.FTZ R57, R65, c[0x0][0x23c], -R4.reuse ;  /* 0x00008f0041397a23 */ /* 0x100fe20000010804 */
[----:B------:R-:W-:Y:S01]  /*ae70*/  FSEL R92, R92, RZ, P1 ;  /* 0x000000ff5c5c7208 */ /* 0x000fe20000800000 */
[--C-:B------:R-:W-:Y:S01]  /*ae80*/  FFMA.FTZ R115, R80, c[0x0][0x23c], -R4.reuse ;  /* 0x00008f0050737a23 */ /* 0x100fe20000010804 */
[----:B------:R-:W-:Y:S01]  /*ae90*/  FMNMX.FTZ R0, R77, R0, !PT ;  /* 0x000000004d007209 */ /* 0x000fe20007810000 */
[--C-:B------:R-:W-:Y:S01]  /*aea0*/  FFMA.FTZ R122, R84, c[0x0][0x23c], -R4.reuse ;  /* 0x00008f00547a7a23 */ /* 0x100fe20000010804 */
[----:B------:R-:W-:Y:S01]  /*aeb0*/  MOV R52, R67 ;  /* 0x0000004300347202 */ /* 0x000fe20000000f00 */
[--C-:B------:R-:W-:Y:S01]  /*aec0*/  FFMA.FTZ R123, R85, c[0x0][0x23c], -R4.reuse ;  /* 0x00008f00557b7a23 */ /* 0x100fe20000010804 */
[----:B------:R-:W-:Y:S01]  /*aed0*/  FMNMX.FTZ R0, R39, R0, !PT ;  /* 0x0000000027007209 */ /* 0x000fe20007810000 */
[--C-:B-1----:R-:W-:Y:S01]  /*aee0*/  FFMA.FTZ R5, R242, c[0x0][0x23c], -R75.reuse ;  /* 0x00008f00f2057a23 */ /* 0x102fe2000001084b */
[----:B------:R-:W-:Y:S01]  /*aef0*/  MOV R53, R66 ;  /* 0x0000004200357202 */ /* 0x000fe20000000f00 */
[--C-:B------:R-:W-:Y:S01]  /*af00*/  FFMA.FTZ R93, R93, c[0x0][0x23c], -R75.reuse ;  /* 0x00008f005d5d7a23 */ /* 0x100fe2000001084b */
[----:B------:R-:W-:Y:S01]  /*af10*/  FMNMX.FTZ R0, R66, R0, !PT ;  /* 0x0000000042007209 */ /* 0x000fe20007810000 */
[----:B------:R1:W-:Y:S01]  /*af20*/  MUFU.EX2 R102, R5 ;  /* 0x0000000500667308 */ /* 0x0003e20000000800 */
[--C-:B------:R-:W-:Y:S02]  /*af30*/  FFMA.FTZ R212, R116, c[0x0][0x23c], -R4.reuse ;  /* 0x00008f0074d47a23 */ /* 0x100fe40000010804 */
[----:B------:R-:W-:Y:S01]  /*af40*/  FMNMX.FTZ R0, R79, R0, !PT ;  /* 0x000000004f007209 */ /* 0x000fe20007810000 */
[--C-:B------:R-:W-:Y:S02]  /*af50*/  FFMA.FTZ R129, R129, c[0x0][0x23c], -R4.reuse ;  /* 0x00008f0081817a23 */ /* 0x100fe40000010804 */
[--C-:B--2---:R-:W-:Y:S01]  /*af60*/  FFMA.FTZ R6, R19, c[0x0][0x23c], -R75.reuse ;  /* 0x00008f0013067a23 */ /* 0x104fe2000001084b */
[----:B------:R-:W-:Y:S01]  /*af70*/  FMNMX.FTZ R0, R76, R0, !PT ;  /* 0x000000004c007209 */ /* 0x000fe20007810000 */
[--C-:B------:R-:W-:Y:S02]  /*af80*/  FFMA.FTZ R94, R94, c[0x0][0x23c], -R75.reuse ;  /* 0x00008f005e5e7a23 */ /* 0x100fe4000001084b */
[----:B------:R2:W-:Y:S01]  /*af90*/  MUFU.EX2 R108, R6 ;  /* 0x00000006006c7308 */ /* 0x0005e20000000800 */
[----:B------:R-:W-:Y:S01]  /*afa0*/  FMNMX.FTZ R0, R205, R0, !PT ;  /* 0x00000000cd007209 */ /* 0x000fe20007810000 */
[--C-:B------:R-:W-:Y:S01]  /*afb0*/  FFMA.FTZ R110, R16, c[0x0][0x23c], -R4.reuse ;  /* 0x00008f00106e7a23 */ /* 0x100fe20000010804 */
[----:B------:R-:W-:Y:S01]  /*afc0*/  MOV R16, R78 ;  /* 0x0000004e00107202 */ /* 0x000fe20000000f00 */
[--C-:B------:R-:W-:Y:S01]  /*afd0*/  FFMA.FTZ R114, R15, c[0x0][0x23c], -R4.reuse ;  /* 0x00008f000f727a23 */ /* 0x100fe20000010804 */
[----:B------:R-:W-:Y:S01]  /*afe0*/  FMNMX.FTZ R0, R204, R0, !PT ;  /* 0x00000000cc007209 */ /* 0x000fe20007810000 */
[--C-:B------:R-:W-:Y:S01]  /*aff0*/  FFMA.FTZ R206, R113, c[0x0][0x23c], -R4.reuse ;  /* 0x00008f0071ce7a23 */ /* 0x100fe20000010804 */
[----:B------:R-:W-:Y:S01]  /*b000*/  MOV R113, R13 ;  /* 0x0000000d00717202 */ /* 0x000fe20000000f00 */
[--C-:B------:R-:W-:Y:S01]  /*b010*/  FFMA.FTZ R213, R117, c[0x0][0x23c], -R4.reuse ;  /* 0x00008f0075d57a23 */ /* 0x100fe20000010804 */
[----:B------:R-:W-:Y:S01]  /*b020*/  FMNMX.FTZ R0, R71, R0, !PT ;  /* 0x0000000047007209 */ /* 0x000fe20007810000 */
[----:B------:R-:W-:Y:S02]  /*b030*/  FFMA.FTZ R215, R128, c[0x0][0x23c], -R4 ;  /* 0x00008f0080d77a23 */ /* 0x000fe40000010804 */
[----:B------:R-:W-:Y:S01]  /*b040*/  MUFU.EX2 R206, R206 ;  /* 0x000000ce00ce7308 */ /* 0x000fe20000000800 */
[----:B------:R-:W-:Y:S01]  /*b050*/  FMNMX.FTZ R0, R70, R0, !PT ;  /* 0x0000000046007209 */ /* 0x000fe20007810000 */
[--C-:B-1----:R-:W-:Y:S02]  /*b060*/  FFMA.FTZ R5, R26, c[0x0][0x23c], -R75.reuse ;  /* 0x00008f001a057a23 */ /* 0x102fe4000001084b */
[--C-:B------:R-:W-:Y:S02]  /*b070*/  FFMA.FTZ R95, R95, c[0x0][0x23c], -R92.reuse ;  /* 0x00008f005f5f7a23 */ /* 0x100fe4000001085c */
[--C-:B------:R-:W-:Y:S01]  /*b080*/  FFMA.FTZ R208, R208, c[0x0][0x23c], -R92.reuse ;  /* 0x00008f00d0d07a23 */ /* 0x100fe2000001085c */
[----:B------:R-:W1:Y:S01]  /*b090*/  SHFL.BFLY PT, R2, R0, 0x2, 0x1f ;  /* 0x0c401f0000027f89 */ /* 0x000e6200000e0000 */
[----:B------:R-:W-:Y:S02]  /*b0a0*/  FFMA.FTZ R203, R203, c[0x0][0x23c], -R92 ;  /* 0x00008f00cbcb7a23 */ /* 0x000fe4000001085c */
[----:B------:R3:W-:Y:S01]  /*b0b0*/  MUFU.EX2 R7, R5 ;  /* 0x0000000500077308 */ /* 0x0007e20000000800 */
[----:B------:R-:W-:Y:S01]  /*b0c0*/  FFMA.FTZ R26, R48, c[0x0][0x23c], -R4 ;  /* 0x00008f00301a7a23 */ /* 0x000fe20000010804 */
[----:B------:R-:W-:Y:S01]  /*b0d0*/  MOV R48, R9 ;  /* 0x0000000900307202 */ /* 0x000fe20000000f00 */
[--C-:B--2---:R-:W-:Y:S02]  /*b0e0*/  FFMA.FTZ R6, R251, c[0x0][0x23c], -R92.reuse ;  /* 0x00008f00fb067a23 */ /* 0x104fe4000001085c */
[--C-:B------:R-:W-:Y:S01]  /*b0f0*/  FFMA.FTZ R202, R202, c[0x0][0x23c], -R92.reuse ;  /* 0x00008f00caca7a23 */ /* 0x100fe2000001085c */
[----:B------:R-:W-:Y:S01]  /*b100*/  MOV R80, R48 ;  /* 0x0000003000507202 */ /* 0x000fe20000000f00 */
[--C-:B------:R-:W-:Y:S02]  /*b110*/  FFMA.FTZ R201, R201, c[0x0][0x23c], -R92.reuse ;  /* 0x00008f00c9c97a23 */ /* 0x100fe4000001085c */
[--C-:B------:R-:W-:Y:S01]  /*b120*/  FFMA.FTZ R200, R200, c[0x0][0x23c], -R92.reuse ;  /* 0x00008f00c8c87a23 */ /* 0x100fe2000001085c */
[----:B------:R2:W-:Y:S01]  /*b130*/  MUFU.EX2 R251, R6 ;  /* 0x0000000600fb7308 */ /* 0x0005e20000000800 */
[--C-:B------:R-:W-:Y:S02]  /*b140*/  FFMA.FTZ R121, R121, c[0x0][0x23c], -R92.reuse ;  /* 0x00008f0079797a23 */ /* 0x100fe4000001085c */
[--C-:B------:R-:W-:Y:S02]  /*b150*/  FFMA.FTZ R124, R124, c[0x0][0x23c], -R92.reuse ;  /* 0x00008f007c7c7a23 */ /* 0x100fe4000001085c */
[----:B------:R-:W-:Y:S02]  /*b160*/  FFMA.FTZ R125, R125, c[0x0][0x23c], -R92 ;  /* 0x00008f007d7d7a23 */ /* 0x000fe4000001085c */
[--C-:B------:R-:W-:Y:S02]  /*b170*/  FFMA.FTZ R119, R119, c[0x0][0x23c], -R75.reuse ;  /* 0x00008f0077777a23 */ /* 0x100fe4000001084b */
[--C-:B------:R-:W-:Y:S01]  /*b180*/  FFMA.FTZ R130, R130, c[0x0][0x23c], -R75.reuse ;  /* 0x00008f0082827a23 */ /* 0x100fe2000001084b */
[----:B------:R-:W-:Y:S01]  /*b190*/  MUFU.EX2 R208, R208 ;  /* 0x000000d000d07308 */ /* 0x000fe20000000800 */
[----:B-1----:R-:W-:Y:S01]  /*b1a0*/  FMNMX.FTZ R2, R0, R2, !PT ;  /* 0x0000000200027209 */ /* 0x002fe20007810000 */
[----:B------:R-:W-:Y:S02]  /*b1b0*/  FADD.FTZ R0, -R74, R132 ;  /* 0x000000844a007221 */ /* 0x000fe40000010100 */
[--C-:B---3--:R-:W-:Y:S02]  /*b1c0*/  FFMA.FTZ R5, R237, c[0x0][0x23c], -R4.reuse ;  /* 0x00008f00ed057a23 */ /* 0x108fe40000010804 */
[----:B------:R-:W1:Y:S01]  /*b1d0*/  SHFL.BFLY PT, R3, R2, 0x1, 0x1f ;  /* 0x0c201f0002037f89 */ /* 0x000e6200000e0000 */
[--C-:B------:R-:W-:Y:S02]  /*b1e0*/  FFMA.FTZ R132, R97, c[0x0][0x23c], -R4.reuse ;  /* 0x00008f0061847a23 */ /* 0x100fe40000010804 */
[----:B------:R-:W-:Y:S01]  /*b1f0*/  FMUL.FTZ R0, R0, c[0x0][0x23c] ;  /* 0x00008f0000007a20 */ /* 0x000fe20000410000 */
[----:B------:R3:W4:Y:S01]  /*b200*/  MUFU.EX2 R126, R5 ;  /* 0x00000005007e7308 */ /* 0x0007220000000800 */
[----:B--2---:R-:W-:Y:S09]  /*b210*/  FFMA.FTZ R6, R34, c[0x0][0x23c], -R75 ;  /* 0x00008f0022067a23 */ /* 0x004ff2000001084b */
[----:B------:R2:W-:Y:S10]  /*b220*/  MUFU.EX2 R69, R0 ;  /* 0x0000000000457308 */ /* 0x0005f40000000800 */
[----:B------:R-:W-:Y:S01]  /*b230*/  MUFU.EX2 R203, R203 ;  /* 0x000000cb00cb7308 */ /* 0x000fe20000000800 */
[----:B-1----:R-:W-:Y:S01]  /*b240*/  FMNMX.FTZ R3, R2, R3, !PT ;  /* 0x0000000302037209 */ /* 0x002fe20007810000 */
[----:B---3--:R-:W-:Y:S03]  /*b250*/  FFMA.FTZ R5, R17, c[0x0][0x23c], -R4 ;  /* 0x00008f0011057a23 */ /* 0x008fe60000010804 */
[C---:B------:R-:W-:Y:S01]  /*b260*/  FSETP.NEU.FTZ.AND P1, PT, R3.reuse, -INF , PT ;  /* 0xff8000000300780b */ /* 0x040fe20003f3d000 */
[----:B----4-:R-:W-:Y:S01]  /*b270*/  IMAD.MOV.U32 R85, RZ, RZ, R126 ;  /* 0x000000ffff557224 */ /* 0x010fe200078e007e */
[----:B------:R-:W-:Y:S01]  /*b280*/  MOV R17, R25 ;  /* 0x0000001900117202 */ /* 0x000fe20000000f00 */
[--C-:B------:R-:W-:Y:S01]  /*b290*/  FFMA.FTZ R25, R36, c[0x0][0x23c], -R4.reuse ;  /* 0x00008f0024197a23 */ /* 0x100fe20000010804 */
[----:B------:R-:W-:Y:S01]  /*b2a0*/  MOV R36, R77 ;  /* 0x0000004d00247202 */ /* 0x000fe20000000f00 */
[----:B------:R1:W3:Y:S01]  /*b2b0*/  MUFU.EX2 R109, R5 ;  /* 0x00000005006d7308 */ /* 0x0002e20000000800 */
[----:B------:R-:W-:Y:S02]  /*b2c0*/  FMUL.FTZ R96, R3, c[0x0][0x23c] ;  /* 0x00008f0003607a20 */ /* 0x000fe40000410000 */
[--C-:B------:R-:W-:Y:S01]  /*b2d0*/  FFMA.FTZ R126, R14, c[0x0][0x23c], -R4.reuse ;  /* 0x00008f000e7e7a23 */ /* 0x100fe20000010804 */
[----:B------:R-:W-:Y:S01]  /*b2e0*/  MOV R81, R36 ;  /* 0x0000002400517202 */ /* 0x000fe20000000f00 */
[----:B--2---:R-:W-:Y:S01]  /*b2f0*/  FADD.FTZ R0, -R73, R133 ;  /* 0x0000008549007221 */ /* 0x004fe20000010100 */
[----:B------:R-:W-:Y:S01]  /*b300*/  FSEL R96, R96, RZ, P1 ;  /* 0x000000ff60607208 */ /* 0x000fe20000800000 */
[----:B------:R-:W-:Y:S02]  /*b310*/  FFMA.FTZ R133, R100, c[0x0][0x23c], -R4 ;  /* 0x00008f0064857a23 */ /* 0x000fe40000010804 */
[----:B------:R-:W-:Y:S01]  /*b320*/  FMUL.FTZ R0, R0, c[0x0][0x23c] ;  /* 0x00008f0000007a20 */ /* 0x000fe20000410000 */
[----:B------:R-:W-:Y:S01]  /*b330*/  MUFU.EX2 R202, R202 ;  /* 0x000000ca00ca7308 */ /* 0x000fe20000000800 */
[--C-:B------:R-:W-:Y:S02]  /*b340*/  FFMA.FTZ R205, R205, c[0x0][0x23c], -R96.reuse ;  /* 0x00008f00cdcd7a23 */ /* 0x100fe40000010860 */
[----:B------:R-:W-:Y:S07]  /*b350*/  FFMA.FTZ R204, R204, c[0x0][0x23c], -R96 ;  /* 0x00008f00cccc7a23 */ /* 0x000fee0000010860 */
[----:B------:R2:W4:Y:S01]  /*b360*/  MUFU.EX2 R68, R0 ;  /* 0x0000000000447308 */ /* 0x0005220000000800 */
[----:B-1----:R-:W-:Y:S01]  /*b370*/  FFMA.FTZ R5, R18, c[0x0][0x23c], -R75 ;  /* 0x00008f0012057a23 */ /* 0x002fe2000001084b */
[----:B---3--:R-:W-:Y:S02]  /*b380*/  F2FP.PACK_AB R78, R109, R85 ;  /* 0x000000556d4e723e */ /* 0x008fe400000000ff */
[----:B------:R-:W-:Y:S01]  /*b390*/  MOV R18, R24 ;  /* 0x0000001800127202 */ /* 0x000fe20000000f00 */
[----:B------:R-:W-:Y:S01]  /*b3a0*/  FFMA.FTZ R24, R37, c[0x0][0x23c], -R4 ;  /* 0x00008f0025187a23 */ /* 0x000fe20000010804 */
[----:B------:R-:W-:Y:S04]  /*b3b0*/  MOV R37, R12 ;  /* 0x0000000c00257202 */ /* 0x000fe80000000f00 */
[----:B------:R1:W3:Y:S01]  /*b3c0*/  MUFU.EX2 R111, R5 ;  /* 0x00000005006f7308 */ /* 0x0002e20000000800 */
[----:B------:R-:W-:Y:S01]  /*b3d0*/  MOV R97, R18 ;  /* 0x0000001200617202 */ /* 0x000fe20000000f00 */
[----:B------:R-:W-:Y:S01]  /*b3e0*/  FFMA.FTZ R12, R244, c[0x0][0x23c], -R92 ;  /* 0x00008f00f40c7a23 */ /* 0x000fe2000001085c */
[----:B------:R-:W-:Y:S02]  /*b3f0*/  MOV R18, R79 ;  /* 0x0000004f00127202 */ /* 0x000fe40000000f00 */
[----:B------:R-:W-:Y:S02]  /*b400*/  MOV R48, R37 ;  /* 0x0000002500307202 */ /* 0x000fe40000000f00 */
[----:B------:R-:W-:Y:S02]  /*b410*/  MOV R100, R18 ;  /* 0x0000001200647202 */ /* 0x000fe40000000f00 */
[----:B------:R-:W-:Y:S01]  /*b420*/  MOV R244, R54 ;  /* 0x0000003600f47202 */ /* 0x000fe20000000f00 */
[----:B------:R-:W-:Y:S01]  /*b430*/  MUFU.EX2 R133, R133 ;  /* 0x0000008500857308 */ /* 0x000fe20000000800 */
[----:B------:R-:W-:Y:S01]  /*b440*/  MOV R117, R100 ;  /* 0x0000006400757202 */ /* 0x000fe20000000f00 */
[----:B--2---:R-:W-:Y:S02]  /*b450*/  FADD.FTZ R0, -R72, R134 ;  /* 0x0000008648007221 */ /* 0x004fe40000010100 */
[----:B------:R-:W-:Y:S01]  /*b460*/  FFMA.FTZ R134, R101, c[0x0][0x23c], -R4 ;  /* 0x00008f0065867a23 */ /* 0x000fe20000010804 */
[----:B------:R-:W-:Y:S01]  /*b470*/  MOV R101, R17 ;  /* 0x0000001100657202 */ /* 0x000fe20000000f00 */
[----:B------:R-:W-:Y:S01]  /*b480*/  FMUL.FTZ R0, R0, c[0x0][0x23c] ;  /* 0x00008f0000007a20 */ /* 0x000fe20000410000 */
[----:B------:R-:W-:Y:S03]  /*b490*/  MOV R17, R11 ;  /* 0x0000000b00117202 */ /* 0x000fe60000000f00 */
[----:B------:R-:W-:Y:S01]  /*b4a0*/  MUFU.EX2 R201, R201 ;  /* 0x000000c900c97308 */ /* 0x000fe20000000800 */
[----:B----4-:R-:W-:Y:S02]  /*b4b0*/  FMUL.FTZ R18, R68, R150 ;  /* 0x0000009644127220 */ /* 0x010fe40000410000 */
[----:B-1----:R-:W-:Y:S01]  /*b4c0*/  FFMA.FTZ R5, R246, c[0x0][0x23c], -R92 ;  /* 0x00008f00f6057a23 */ /* 0x002fe2000001085c */
[----:B---3--:R-:W-:Y:S01]  /*b4d0*/  F2FP.PACK_AB R79, R108, R111 ;  /* 0x0000006f6c4f723e */ /* 0x008fe200000000ff */
[----:B------:R-:W-:Y:S05]  /*b4e0*/  FFMA.FTZ R17, R17, c[0x0][0x23c], -R96 ;  /* 0x00008f0011117a23 */ /* 0x000fea0000010860 */
[----:B------:R1:W-:Y:S10]  /*b4f0*/  MUFU.EX2 R214, R5 ;  /* 0x0000000500d67308 */ /* 0x0003f40000000800 */
[----:B------:R2:W3:Y:S10]  /*b500*/  MUFU.EX2 R2, R0 ;  /* 0x0000000000027308 */ /* 0x0004f40000000800 */
[----:B------:R-:W-:Y:S01]  /*b510*/  MUFU.EX2 R134, R134 ;  /* 0x0000008600867308 */ /* 0x000fe20000000800 */
[----:B-1----:R-:W-:Y:S02]  /*b520*/  FFMA.FTZ R5, R8, c[0x0][0x23c], -R92 ;  /* 0x00008f0008057a23 */ /* 0x002fe4000001085c */
[--C-:B------:R-:W-:Y:S07]  /*b530*/  FFMA.FTZ R8, R20, c[0x0][0x23c], -R4.reuse ;  /* 0x00008f0014087a23 */ /* 0x100fee0000010804 */
[----:B------:R1:W4:Y:S01]  /*b540*/  MUFU.EX2 R242, R5 ;  /* 0x0000000500f27308 */ /* 0x0003220000000800 */
[----:B--2---:R-:W-:Y:S02]  /*b550*/  FADD.FTZ R0, -R3, R135 ;  /* 0x0000008703007221 */ /* 0x004fe40000010100 */
[----:B------:R-:W-:Y:S02]  /*b560*/  FFMA.FTZ R135, R112, c[0x0][0x23c], -R4 ;  /* 0x00008f0070877a23 */ /* 0x000fe40000010804 */
[----:B------:R-:W-:Y:S05]  /*b570*/  FMUL.FTZ R0, R0, c[0x0][0x23c] ;  /* 0x00008f0000007a20 */ /* 0x000fea0000410000 */
[----:B------:R-:W-:Y:S01]  /*b580*/  MUFU.EX2 R119, R119 ;  /* 0x0000007700777308 */ /* 0x000fe20000000800 */
[----:B------:R-:W-:Y:S02]  /*b590*/  IMAD.MOV.U32 R112, RZ, RZ, R39 ;  /* 0x000000ffff707224 */ /* 0x000fe400078e0027 */
[C---:B---3--:R-:W-:Y:S02]  /*b5a0*/  FMUL.FTZ R9, R2.reuse, R137 ;  /* 0x0000008902097220 */ /* 0x048fe40000410000 */
[----:B------:R-:W-:Y:S01]  /*b5b0*/  FMUL.FTZ R13, R2, R145 ;  /* 0x00000091020d7220 */ /* 0x000fe20000410000 */
[----:B------:R-:W-:Y:S04]  /*b5c0*/  MOV R116, R112 ;  /* 0x0000007000747202 */ /* 0x000fe80000000f00 */
[----:B------:R-:W2:Y:S01]  /*b5d0*/  MUFU.EX2 R0, R0 ;  /* 0x0000000000007308 */ /* 0x000ea20000000800 */
[--C-:B-1----:R-:W-:Y:S01]  /*b5e0*/  FFMA.FTZ R5, R241, c[0x0][0x23c], -R96.reuse ;  /* 0x00008f00f1057a23 */ /* 0x102fe20000010860 */
[----:B----4-:R-:W-:Y:S08]  /*b5f0*/  F2FP.PACK_AB R64, R242, R214 ;  /* 0x000000d6f240723e */ /* 0x010ff000000000ff */
[----:B------:R1:W-:Y:S10]  /*b600*/  MUFU.EX2 R237, R5 ;  /* 0x0000000500ed7308 */ /* 0x0003f40000000800 */
[----:B------:R3:W-:Y:S01]  /*b610*/  MUFU.EX2 R137, R12 ;  /* 0x0000000c00897308 */ /* 0x0007e20000000800 */
[C---:B--2---:R-:W-:Y:S02]  /*b620*/  FMUL.FTZ R11, R0.reuse, R139 ;  /* 0x0000008b000b7220 */ /* 0x044fe40000410000 */
[C---:B------:R-:W-:Y:S02]  /*b630*/  FMUL.FTZ R15, R0.reuse, R147 ;  /* 0x00000093000f7220 */ /* 0x040fe40000410000 */
[----:B------:R-:W-:Y:S05]  /*b640*/  FMUL.FTZ R14, R0, R146 ;  /* 0x00000092000e7220 */ /* 0x000fea0000410000 */
[----:B------:R-:W-:Y:S01]  /*b650*/  MUFU.EX2 R135, R135 ;  /* 0x0000008700877308 */ /* 0x000fe20000000800 */
[--C-:B-1----:R-:W-:Y:S09]  /*b660*/  FFMA.FTZ R5, R252, c[0x0][0x23c], -R96.reuse ;  /* 0x00008f00fc057a23 */ /* 0x102ff20000010860 */
[----:B------:R1:W2:Y:S01]  /*b670*/  MUFU.EX2 R246, R5 ;  /* 0x0000000500f67308 */ /* 0x0002a20000000800 */
[----:B---3--:R-:W-:Y:S02]  /*b680*/  FFMA.FTZ R12, R16, c[0x0][0x23c], -R96 ;  /* 0x00008f00100c7a23 */ /* 0x008fe40000010860 */
[----:B------:R-:W-:Y:S07]  /*b690*/  FMUL.FTZ R16, R69, R148 ;  /* 0x0000009445107220 */ /* 0x000fee0000410000 */
[----:B------:R3:W-:Y:S01]  /*b6a0*/  MUFU.EX2 R148, R25 ;  /* 0x0000001900947308 */ /* 0x0007e20000000800 */
[----:B-1----:R-:W-:Y:S01]  /*b6b0*/  FFMA.FTZ R5, R250, c[0x0][0x23c], -R92 ;  /* 0x00008f00fa057a23 */ /* 0x002fe2000001085c */
[----:B--2---:R-:W-:Y:S08]  /*b6c0*/  F2FP.PACK_AB R65, R246, R237 ;  /* 0x000000edf641723e */ /* 0x004ff000000000ff */
[----:B------:R1:W2:Y:S01]  /*b6d0*/  MUFU.EX2 R250, R5 ;  /* 0x0000000500fa7308 */ /* 0x0002a20000000800 */
[----:B---3--:R-:W-:Y:S02]  /*b6e0*/  FMUL.FTZ R25, R2, R157 ;  /* 0x0000009d02197220 */ /* 0x008fe40000410000 */
[----:B-1----:R-:W-:Y:S01]  /*b6f0*/  FFMA.FTZ R5, R249, c[0x0][0x23c], -R96 ;  /* 0x00008f00f9057a23 */ /* 0x002fe20000010860 */
[----:B--2---:R-:W-:Y:S06]  /*b700*/  F2FP.PACK_AB R66, R250, R251 ;  /* 0x000000fbfa42723e */ /* 0x004fec00000000ff */
[----:B------:R1:W-:Y:S10]  /*b710*/  MUFU.EX2 R249, R8 ;  /* 0x0000000800f97308 */ /* 0x0003f40000000800 */
[----:B------:R2:W-:Y:S01]  /*b720*/  MUFU.EX2 R241, R5 ;  /* 0x0000000500f17308 */ /* 0x0005e20000000800 */
[----:B-1----:R-:W-:Y:S01]  /*b730*/  MOV R8, R7 ;  /* 0x0000000700087202 */ /* 0x002fe20000000f00 */
[----:B------:R-:W-:Y:S03]  /*b740*/  FFMA.FTZ R7, R21, c[0x0][0x23c], -R4 ;  /* 0x00008f0015077a23 */ /* 0x000fe60000010804 */
[----:B------:R-:W-:Y:S05]  /*b750*/  MOV R128, R8 ;  /* 0x0000000800807202 */ /* 0x000fea0000000f00 */
[----:B------:R1:W-:Y:S01]  /*b760*/  MUFU.EX2 R222, R7 ;  /* 0x0000000700de7308 */ /* 0x0003e20000000800 */
[----:B------:R-:W-:Y:S01]  /*b770*/  FMUL.FTZ R8, R2, R136 ;  /* 0x0000008802087220 */ /* 0x000fe20000410000 */
[----:B------:R-:W-:Y:S01]  /*b780*/  F2FP.PACK_AB R77, R128, R102 ;  /* 0x00000066804d723e */ /* 0x000fe200000000ff */
[----:B--2---:R-:W-:Y:S07]  /*b790*/  FFMA.FTZ R5, R248, c[0x0][0x23c], -R96 ;  /* 0x00008f00f8057a23 */ /* 0x004fee0000010860 */
[----:B------:R2:W3:Y:S10]  /*b7a0*/  MUFU.EX2 R252, R5 ;  /* 0x0000000500fc7308 */ /* 0x0004f40000000800 */
[----:B------:R4:W-:Y:S01]  /*b7b0*/  MUFU.EX2 R136, R12 ;  /* 0x0000000c00887308 */ /* 0x0009e20000000800 */
[----:B-1----:R-:W-:Y:S01]  /*b7c0*/  FFMA.FTZ R7, R33, c[0x0][0x23c], -R4 ;  /* 0x00008f0021077a23 */ /* 0x002fe20000010804 */
[----:B------:R-:W-:Y:S01]  /*b7d0*/  MOV R33, R10 ;  /* 0x0000000a00217202 */ /* 0x000fe20000000f00 */
[----:B------:R-:W-:Y:S07]  /*b7e0*/  FMUL.FTZ R10, R0, R138 ;  /* 0x0000008a000a7220 */ /* 0x000fee0000410000 */
[----:B------:R1:W1:Y:S01]  /*b7f0*/  MUFU.EX2 R19, R7 ;  /* 0x0000000700137308 */ /* 0x0002620000000800 */
[--C-:B--2---:R-:W-:Y:S01]  /*b800*/  FFMA.FTZ R5, R22, c[0x0][0x23c], -R75.reuse ;  /* 0x00008f0016057a23 */ /* 0x104fe2000001084b */
[----:B---3--:R-:W-:Y:S08]  /*b810*/  F2FP.PACK_AB R67, R252, R241 ;  /* 0x000000f1fc43723e */ /* 0x008ff000000000ff */
[----:B------:R2:W-:Y:S01]  /*b820*/  MUFU.EX2 R248, R5 ;  /* 0x0000000500f87308 */ /* 0x0005e20000000800 */
[----:B----4-:R-:W-:Y:S02]  /*b830*/  FMUL.FTZ R12, R2, R144 ;  /* 0x00000090020c7220 */ /* 0x010fe40000410000 */
[----:B-1----:R-:W-:Y:S01]  /*b840*/  FFMA.FTZ R7, R247, c[0x0][0x23c], -R92 ;  /* 0x00008f00f7077a23 */ /* 0x002fe2000001085c */
[----:B------:R-:W-:Y:S01]  /*b850*/  MOV R84, R19 ;  /* 0x0000001300547202 */ /* 0x000fe20000000f00 */
[----:B------:R-:W-:Y:S01]  /*b860*/  FMUL.FTZ R19, R68, R151 ;  /* 0x0000009744137220 */ /* 0x000fe20000410000 */
[----:B------:R-:W-:Y:S02]  /*b870*/  MOV R247, R81 ;  /* 0x0000005100f77202 */ /* 0x000fe40000000f00 */
[----:B------:R-:W-:Y:S02]  /*b880*/  MOV R81, R80 ;  /* 0x0000005000517202 */ /* 0x000fe40000000f00 */
[----:B------:R-:W-:Y:S02]  /*b890*/  MOV R80, R53 ;  /* 0x0000003500507202 */ /* 0x000fe40000000f00 */
[----:B------:R-:W-:Y:S01]  /*b8a0*/  MOV R53, R52 ;  /* 0x0000003400357202 */ /* 0x000fe20000000f00 */
[--C-:B--2---:R-:W-:Y:S01]  /*b8b0*/  FFMA.FTZ R5, R23, c[0x0][0x23c], -R75.reuse ;  /* 0x00008f0017057a23 */ /* 0x104fe2000001084b */
[----:B------:R-:W-:Y:S01]  /*b8c0*/  MOV R151, R85 ;  /* 0x0000005500977202 */ /* 0x000fe20000000f00 */
[----:B------:R-:W1:Y:S01]  /*b8d0*/  LDSM.16.MT88.4 R20, [R216+0x8000] ;  /* 0x00800000d814783b */ /* 0x000e620000004200 */
[----:B------:R-:W-:Y:S01]  /*b8e0*/  MOV R112, R80 ;  /* 0x0000005000707202 */ /* 0x000fe20000000f00 */
[----:B------:R2:W-:Y:S04]  /*b8f0*/  MUFU.EX2 R221, R5 ;  /* 0x0000000500dd7308 */ /* 0x0005e80000000800 */
[----:B------:R-:W-:Y:S06]  /*b900*/  FFMA.FTZ R112, R112, c[0x0][0x23c], -R96 ;  /* 0x00008f0070707a23 */ /* 0x000fec0000010860 */
[----:B------:R-:W-:Y:S01]  /*b910*/  MUFU.EX2 R112, R112 ;  /* 0x0000007000707308 */ /* 0x000fe20000000800 */
[----:B--2---:R-:W-:Y:S02]  /*b920*/  FFMA.FTZ R5, R32, c[0x0][0x23c], -R4 ;  /* 0x00008f0020057a23 */ /* 0x004fe40000010804 */
[----:B------:R-:W-:Y:S07]  /*b930*/  FMUL.FTZ R4, R69, R140 ;  /* 0x0000008c45047220 */ /* 0x000fee0000410000 */
[----:B------:R2:W3:Y:S10]  /*b940*/  MUFU.EX2 R32, R6 ;  /* 0x0000000600207308 */ /* 0x0004f40000000800 */
[----:B------:R4:W-:Y:S10]  /*b950*/  MUFU.EX2 R220, R5 ;  /* 0x0000000500dc7308 */ /* 0x0009f40000000800 */
[----:B------:R1:W-:Y:S01]  /*b960*/  MUFU.EX2 R140, R7 ;  /* 0x00000007008c7308 */ /* 0x0003e20000000800 */
[C---:B--2---:R-:W-:Y:S02]  /*b970*/  FMUL.FTZ R6, R68.reuse, R142 ;  /* 0x0000008e44067220 */ /* 0x044fe40000410000 */
[--C-:B----4-:R-:W-:Y:S02]  /*b980*/  FFMA.FTZ R5, R35, c[0x0][0x23c], -R75.reuse ;  /* 0x00008f0023057a23 */ /* 0x110fe4000001084b */
[----:B------:R-:W-:Y:S01]  /*b990*/  IMAD.MOV.U32 R35, RZ, RZ, R76 ;  /* 0x000000ffff237224 */ /* 0x000fe200078e004c */
[----:B------:R-:W-:Y:S04]  /*b9a0*/  F2FP.PACK_AB R76, R243, R207 ;  /* 0x000000cff34c723e */ /* 0x000fe800000000ff */
[----:B------:R2:W4:Y:S01]  /*b9b0*/  MUFU.EX2 R34, R5 ;  /* 0x0000000500227308 */ /* 0x0005220000000800 */
[----:B------:R-:W-:Y:S02]  /*b9c0*/  MOV R52, R35 ;  /* 0x0000002300347202 */ /* 0x000fe40000000f00 */
[----:B------:R-:W-:Y:S01]  /*b9d0*/  MOV R35, R33 ;  /* 0x0000002100237202 */ /* 0x000fe20000000f00 */
[C---:B-1----:R-:W-:Y:S01]  /*b9e0*/  FMUL.FTZ R7, R68.reuse, R143 ;  /* 0x0000008f44077220 */ /* 0x042fe20000410000 */
[----:B------:R-:W-:Y:S01]  /*b9f0*/  MOV R85, R52 ;  /* 0x0000003400557202 */ /* 0x000fe20000000f00 */
[----:B------:R-:W-:Y:S02]  /*ba00*/  FFMA.FTZ R33, R51, c[0x0][0x23c], -R75 ;  /* 0x00008f0033217a23 */ /* 0x000fe4000001084b */
[----:B------:R-:W-:Y:S02]  /*ba10*/  FMUL.FTZ R51, R68, R183 ;  /* 0x000000b744337220 */ /* 0x000fe40000410000 */
[C---:B--2---:R-:W-:Y:S02]  /*ba20*/  FMUL.FTZ R5, R69.reuse, R141 ;  /* 0x0000008d45057220 */ /* 0x044fe40000410000 */
[----:B------:R1:W-:Y:S05]  /*ba30*/  MUFU.EX2 R141, R17 ;  /* 0x00000011008d7308 */ /* 0x0003ea0000000800 */
[-C--:B------:R-:W-:Y:S08]  /*ba40*/  HMMA.16816.F32 R4, R76, R20.reuse, R4 ;  /* 0x000000144c04723c */ /* 0x080ff00000001804 */
[C---:B------:R-:W-:Y:S07]  /*ba50*/  HMMA.16816.F32 R8, R64.reuse, R20, R8 ;  /* 0x000000144008723c */ /* 0x040fee0000001808 */
[--C-:B------:R-:W-:Y:S01]  /*ba60*/  FFMA.FTZ R20, R38, c[0x0][0x23c], -R92.reuse ;  /* 0x00008f0026147a23 */ /* 0x100fe2000001085c */
[-C--:B------:R-:W-:Y:S01]  /*ba70*/  HMMA.16816.F32 R12, R64, R22.reuse, R12 ;  /* 0x00000016400c723c */ /* 0x080fe2000000180c */
[----:B------:R-:W2:Y:S02]  /*ba80*/  LDSM.16.MT88.4 R36, [R219+0x8000] ;  /* 0x00800000db24783b */ /* 0x000ea40000004200 */
[----:B------:R3:W-:Y:S01]  /*ba90*/  MUFU.EX2 R139, R20 ;  /* 0x00000014008b7308 */ /* 0x0007e20000000800 */
[C---:B-1----:R-:W-:Y:S02]  /*baa0*/  FMUL.FTZ R17, R69.reuse, R149 ;  /* 0x0000009545117220 */ /* 0x042fe40000410000 */
[----:B------:R-:W-:Y:S02]  /*bab0*/  FMUL.FTZ R21, R69, R153 ;  /* 0x0000009945157220 */ /* 0x000fe40000410000 */
[----:B------:R-:W-:Y:S03]  /*bac0*/  IMAD.MOV.U32 R153, RZ, RZ, R55 ;  /* 0x000000ffff997224 */ /* 0x000fe600078e0037 */
[C---:B------:R-:W-:Y:S02]  /*bad0*/  HMMA.16816.F32 R16, R76.reuse, R22, R16 ;  /* 0x000000164c10723c */ /* 0x040fe40000001810 */
[----:B------:R1:W-:Y:S05]  /*bae0*/  MUFU.EX2 R149, R24 ;  /* 0x0000001800957308 */ /* 0x0003ea0000000800 */
[C---:B------:R-:W-:Y:S02]  /*baf0*/  FMUL.FTZ R22, R68.reuse, R154 ;  /* 0x0000009a44167220 */ /* 0x040fe40000410000 */
[----:B------:R-:W-:Y:S03]  /*bb00*/  FMUL.FTZ R23, R68, R155 ;  /* 0x0000009b44177220 */ /* 0x000fe60000410000 */
[----:B------:R2:W-:Y:S01]  /*bb10*/  MUFU.EX2 R155, R49 ;  /* 0x00000031009b7308 */ /* 0x0005e20000000800 */
[----:B---3--:R-:W-:Y:S09]  /*bb20*/  FFMA.FTZ R20, R101, c[0x0][0x23c], -R92 ;  /* 0x00008f0065147a23 */ /* 0x008ff2000001085c */
[----:B------:R3:W-:Y:S01]  /*bb30*/  MUFU.EX2 R142, R20 ;  /* 0x00000014008e7308 */ /* 0x0007e20000000800 */
[----:B-1----:R-:W-:Y:S09]  /*bb40*/  FMUL.FTZ R24, R2, R156 ;  /* 0x0000009c02187220 */ /* 0x002ff20000410000 */
[----:B------:R1:W-:Y:S01]  /*bb50*/  MUFU.EX2 R101, R26 ;  /* 0x0000001a00657308 */ /* 0x0003e20000000800 */
[----:B--2---:R-:W-:Y:S02]  /*bb60*/  FMUL.FTZ R49, R69, R181 ;  /* 0x000000b545317220 */ /* 0x004fe40000410000 */
[--C-:B---3--:R-:W-:Y:S02]  /*bb70*/  FFMA.FTZ R20, R30, c[0x0][0x23c], -R96.reuse ;  /* 0x00008f001e147a23 */ /* 0x108fe40000010860 */
[C---:B------:R-:W-:Y:S05]  /*bb80*/  FMUL.FTZ R30, R0.reuse, R162 ;  /* 0x000000a2001e7220 */ /* 0x040fea0000410000 */
[----:B------:R2:W-:Y:S01]  /*bb90*/  MUFU.EX2 R138, R20 ;  /* 0x00000014008a7308 */ /* 0x0005e20000000800 */
[C---:B-1----:R-:W-:Y:S09]  /*bba0*/  FMUL.FTZ R26, R0.reuse, R158 ;  /* 0x0000009e001a7220 */ /* 0x042ff20000410000 */
[----:B------:R1:W-:Y:S01]  /*bbb0*/  MUFU.EX2 R162, R56 ;  /* 0x0000003800a27308 */ /* 0x0003e20000000800 */
[----:B--2---:R-:W-:Y:S02]  /*bbc0*/  FFMA.FTZ R20, R31, c[0x0][0x23c], -R96 ;  /* 0x00008f001f147a23 */ /* 0x004fe40000010860 */
[----:B------:R-:W-:Y:S07]  /*bbd0*/  FMUL.FTZ R31, R0, R163 ;  /* 0x000000a3001f7220 */ /* 0x000fee0000410000 */
[----:B------:R2:W-:Y:S01]  /*bbe0*/  MUFU.EX2 R147, R20 ;  /* 0x0000001400937308 */ /* 0x0005e20000000800 */
[----:B-1----:R-:W-:Y:S01]  /*bbf0*/  FMUL.FTZ R56, R2, R188 ;  /* 0x000000bc02387220 */ /* 0x002fe20000410000 */
[----:B------:R-:W-:Y:S01]  /*bc00*/  MOV R188, R107 ;  /* 0x0000006b00bc7202 */ /* 0x000fe20000000f00 */
[--C-:B------:R-:W-:Y:S07]  /*bc10*/  FFMA.FTZ R107, R99, c[0x0][0x23c], -R75.reuse ;  /* 0x00008f00636b7a23 */ /* 0x100fee000001084b */
[----:B------:R1:W-:Y:S01]  /*bc20*/  MUFU.EX2 R163, R33 ;  /* 0x0000002100a37308 */ /* 0x0003e20000000800 */
[--C-:B------:R-:W-:Y:S02]  /*bc30*/  FFMA.FTZ R99, R188, c[0x0][0x23c], -R92.reuse ;  /* 0x00008f00bc637a23 */ /* 0x100fe4000001085c */
[--C-:B--2---:R-:W-:Y:S02]  /*bc40*/  FFMA.FTZ R20, R29, c[0x0][0x23c], -R75.reuse ;  /* 0x00008f001d147a23 */ /* 0x104fe4000001084b */
[----:B------:R-:W-:Y:S01]  /*bc50*/  FMUL.FTZ R29, R2, R161 ;  /* 0x000000a1021d7220 */ /* 0x000fe20000410000 */
[----:B------:R-:W-:Y:S04]  /*bc60*/  MOV R161, R32 ;  /* 0x0000002000a17202 */ /* 0x000fe80000000f00 */
[----:B------:R2:W-:Y:S01]  /*bc70*/  MUFU.EX2 R146, R20 ;  /* 0x0000001400927308 */ /* 0x0005e20000000800 */
[C---:B------:R-:W-:Y:S01]  /*bc80*/  FMUL.FTZ R32, R69.reuse, R164 ;  /* 0x000000a445207220 */ /* 0x040fe20000410000 */
[----:B----4-:R-:W-:Y:S01]  /*bc90*/  MOV R164, R34 ;  /* 0x0000002200a47202 */ /* 0x010fe20000000f00 */
[C---:B------:R-:W-:Y:S01]  /*bca0*/  FMUL.FTZ R34, R68.reuse, R166 ;  /* 0x000000a644227220 */ /* 0x040fe20000410000 */
[----:B------:R-:W-:Y:S01]  /*bcb0*/  MOV R166, R81 ;  /* 0x0000005100a67202 */ /* 0x000fe20000000f00 */
[C---:B-1----:R-:W-:Y:S01]  /*bcc0*/  FMUL.FTZ R33, R69.reuse, R165 ;  /* 0x000000a545217220 */ /* 0x042fe20000410000 */
[----:B------:R-:W-:Y:S02]  /*bcd0*/  MOV R165, R84 ;  /* 0x0000005400a57202 */ /* 0x000fe40000000f00 */
[----:B------:R-:W-:Y:S01]  /*bce0*/  MOV R84, R35 ;  /* 0x0000002300547202 */ /* 0x000fe20000000f00 */
[----:B------:R-:W-:Y:S01]  /*bcf0*/  FMUL.FTZ R35, R68, R167 ;  /* 0x000000a744237220 */ /* 0x000fe20000410000 */
[----:B------:R-:W-:Y:S01]  /*bd00*/  MOV R167, R48 ;  /* 0x0000003000a77202 */ /* 0x000fe20000000f00 */
[C---:B------:R-:W-:Y:S02]  /*bd10*/  FMUL.FTZ R48, R69.reuse, R180 ;  /* 0x000000b445307220 */ /* 0x040fe40000410000 */
[--C-:B--2---:R-:W-:Y:S02]  /*bd20*/  FFMA.FTZ R20, R28, c[0x0][0x23c], -R75.reuse ;  /* 0x00008f001c147a23 */ /* 0x104fe4000001084b */
[----:B------:R-:W-:Y:S02]  /*bd30*/  FFMA.FTZ R28, R50, c[0x0][0x23c], -R75 ;  /* 0x00008f00321c7a23 */ /* 0x000fe4000001084b */
[----:B------:R1:W-:Y:S01]  /*bd40*/  MUFU.EX2 R150, R20 ;  /* 0x0000001400967308 */ /* 0x0003e20000000800 */
[----:B------:R-:W-:Y:S09]  /*bd50*/  FMUL.FTZ R50, R68, R182 ;  /* 0x000000b644327220 */ /* 0x000ff20000410000 */
[----:B------:R2:W-:Y:S01]  /*bd60*/  MUFU.EX2 R100, R28 ;  /* 0x0000001c00647308 */ /* 0x0005e20000000800 */
[----:B-1----:R-:W-:Y:S01]  /*bd70*/  FMUL.FTZ R20, R69, R152 ;  /* 0x0000009845147220 */ /* 0x002fe20000410000 */
[----:B------:R-:W-:Y:S08]  /*bd80*/  MOV R152, R113 ;  /* 0x0000007100987202 */ /* 0x000ff00000000f00 */
[----:B------:R1:W3:Y:S01]  /*bd90*/  MUFU.EX2 R113, R27 ;  /* 0x0000001b00717308 */ /* 0x0002e20000000800 */
[-C--:B------:R-:W-:Y:S03]  /*bda0*/  HMMA.16816.F32 R20, R76, R36.reuse, R20 ;  /* 0x000000244c14723c */ /* 0x080fe60000001814 */
[----:B--2---:R-:W-:Y:S02]  /*bdb0*/  FMUL.FTZ R28, R2, R160 ;  /* 0x000000a0021c7220 */ /* 0x004fe40000410000 */
[----:B------:R-:W-:Y:S01]  /*bdc0*/  IMAD.MOV.U32 R160, RZ, RZ, R97 ;  /* 0x000000ffffa07224 */ /* 0x000fe200078e0061 */
[----:B------:R-:W-:Y:S02]  /*bdd0*/  MOV R97, R53 ;  /* 0x0000003500617202 */ /* 0x000fe40000000f00 */
[----:B------:R-:W2:Y:S01]  /*bde0*/  LDSM.16.MT88.4 R52, [R217+0x8000] ;  /* 0x00800000d934783b */ /* 0x000ea20000004200 */
[----:B-1----:R-:W-:Y:S03]  /*bdf0*/  FMUL.FTZ R27, R0, R159 ;  /* 0x0000009f001b7220 */ /* 0x002fe60000410000 */
[----:B---3--:R-:W-:Y:S01]  /*be00*/  MOV R181, R113 ;  /* 0x0000007100b57202 */ /* 0x008fe20000000f00 */
[--C-:B------:R-:W-:Y:S03]  /*be10*/  FFMA.FTZ R113, R91, c[0x0][0x23c], -R75.reuse ;  /* 0x00008f005b717a23 */ /* 0x100fe6000001084b */
[C---:B------:R-:W-:Y:S03]  /*be20*/  HMMA.16816.F32 R24, R64.reuse, R36, R24 ;  /* 0x000000244018723c */ /* 0x040fe60000001818 */
[----:B------:R-:W-:Y:S04]  /*be30*/  MUFU.EX2 R113, R113 ;  /* 0x0000007100717308 */ /* 0x000fe80000000800 */
[--C-:B------:R-:W-:Y:S01]  /*be40*/  FFMA.FTZ R36, R40, c[0x0][0x23c], -R92.reuse ;  /* 0x00008f0028247a23 */ /* 0x100fe2000001085c */
[-C--:B------:R-:W-:Y:S05]  /*be50*/  HMMA.16816.F32 R28, R64, R38.reuse, R28 ;  /* 0x00000026401c723c */ /* 0x080fea000000181c */
[----:B------:R1:W-:Y:S01]  /*be60*/  MUFU.EX2 R144, R36 ;  /* 0x0000002400907308 */ /* 0x0003e20000000800 */
[----:B------:R-:W-:Y:S02]  /*be70*/  FFMA.FTZ R37, R41, c[0x0][0x23c], -R92 ;  /* 0x00008f0029257a23 */ /* 0x000fe4000001085c */
[--C-:B------:R-:W-:Y:S01]  /*be80*/  FFMA.FTZ R41, R46, c[0x0][0x23c], -R96.reuse ;  /* 0x00008f002e297a23 */ /* 0x100fe20000010860 */
[C---:B------:R-:W-:Y:S04]  /*be90*/  HMMA.16816.F32 R32, R76.reuse, R38, R32 ;  /* 0x000000264c20723c */ /* 0x040fe80000001820 */
[----:B------:R-:W-:Y:S02]  /*bea0*/  FMUL.FTZ R40, R2, R172 ;  /* 0x000000ac02287220 */ /* 0x000fe40000410000 */
[----:B------:R3:W-:Y:S01]  /*beb0*/  MUFU.EX2 R145, R37 ;  /* 0x0000002500917308 */ /* 0x0007e20000000800 */
[----:B------:R-:W-:Y:S01]  /*bec0*/  FMUL.FTZ R46, R0, R178 ;  /* 0x000000b2002e7220 */ /* 0x000fe20000410000 */
[----:B------:R-:W-:Y:S01]  /*bed0*/  MOV R172, R116 ;  /* 0x0000007400ac7202 */ /* 0x000fe20000000f00 */
[C---:B------:R-:W-:Y:S03]  /*bee0*/  FMUL.FTZ R38, R68.reuse, R170 ;  /* 0x000000aa44267220 */ /* 0x040fe60000410000 */
[----:B------:R-:W-:Y:S01]  /*bef0*/  MOV R116, R61 ;  /* 0x0000003d00747202 */ /* 0x000fe20000000f00 */
[----:B------:R-:W-:Y:S01]  /*bf00*/  FMUL.FTZ R39, R68, R171 ;  /* 0x000000ab44277220 */ /* 0x000fe20000410000 */
[----:B------:R-:W-:Y:S01]  /*bf10*/  MOV R171, R247 ;  /* 0x000000f700ab7202 */ /* 0x000fe20000000f00 */
[----:B------:R-:W-:Y:S01]  /*bf20*/  FMUL.FTZ R61, R2, R193 ;  /* 0x000000c1023d7220 */ /* 0x000fe20000410000 */
[----:B------:R4:W-:Y:S01]  /*bf30*/  MUFU.EX2 R156, R41 ;  /* 0x00000029009c7308 */ /* 0x0009e20000000800 */
[----:B------:R-:W-:Y:S02]  /*bf40*/  MOV R170, R97 ;  /* 0x0000006100aa7202 */ /* 0x000fe40000000f00 */
[----:B------:R-:W-:Y:S01]  /*bf50*/  MOV R97, R63 ;  /* 0x0000003f00617202 */ /* 0x000fe20000000f00 */
[--C-:B-1----:R-:W-:Y:S01]  /*bf60*/  FFMA.FTZ R36, R42, c[0x0][0x23c], -R96.reuse ;  /* 0x00008f002a247a23 */ /* 0x102fe20000010860 */
[----:B------:R-:W-:Y:S01]  /*bf70*/  MOV R182, R116 ;  /* 0x0000007400b67202 */ /* 0x000fe20000000f00 */
[C---:B------:R-:W-:Y:S02]  /*bf80*/  FMUL.FTZ R42, R0.reuse, R174 ;  /* 0x000000ae002a7220 */ /* 0x040fe40000410000 */
[----:B------:R-:W-:Y:S02]  /*bf90*/  FMUL.FTZ R63, R0, R195 ;  /* 0x000000c3003f7220 */ /* 0x000fe40000410000 */
[----:B------:R1:W-:Y:S01]  /*bfa0*/  MUFU.EX2 R143, R36 ;  /* 0x00000024008f7308 */ /* 0x0003e20000000800 */
[----:B------:R-:W-:Y:S02]  /*bfb0*/  FFMA.FTZ R116, R90, c[0x0][0x23c], -R75 ;  /* 0x00008f005a747a23 */ /* 0x000fe4000001084b */
[----:B---3--:R-:W-:Y:S01]  /*bfc0*/  FMUL.FTZ R37, R69, R169 ;  /* 0x000000a945257220 */ /* 0x008fe20000410000 */
[----:B------:R-:W-:Y:S06]  /*bfd0*/  MOV R169, R82 ;  /* 0x0000005200a97202 */ /* 0x000fec0000000f00 */
[----:B------:R-:W-:Y:S01]  /*bfe0*/  MUFU.EX2 R116, R116 ;  /* 0x0000007400747308 */ /* 0x000fe20000000800 */
[----:B----4-:R-:W-:Y:S02]  /*bff0*/  FMUL.FTZ R41, R2, R173 ;  /* 0x000000ad02297220 */ /* 0x010fe40000410000 */
[----:B------:R-:W-:Y:S01]  /*c000*/  IMAD.MOV.U32 R173, RZ, RZ, R117 ;  /* 0x000000ffffad7224 */ /* 0x000fe200078e0075 */
[----:B------:R-:W-:Y:S01]  /*c010*/  MOV R117, R62 ;  /* 0x0000003e00757202 */ /* 0x000fe20000000f00 */
[C---:B------:R-:W-:Y:S02]  /*c020*/  FMUL.FTZ R62, R0.reuse, R194 ;  /* 0x000000c2003e7220 */ /* 0x040fe40000410000 */
[----:B-1----:R-:W-:Y:S02]  /*c030*/  FFMA.FTZ R36, R43, c[0x0][0x23c], -R96 ;  /* 0x00008f002b247a23 */ /* 0x002fe40000010860 */
[----:B------:R-:W-:Y:S02]  /*c040*/  FMUL.FTZ R43, R0, R175 ;  /* 0x000000af002b7220 */ /* 0x000fe40000410000 */
[----:B------:R1:W-:Y:S01]  /*c050*/  MUFU.EX2 R157, R36 ;  /* 0x00000024009d7308 */ /* 0x0003e20000000800 */
[----:B------:R-:W-:Y:S02]  /*c060*/  IMAD.MOV.U32 R175, RZ, RZ, R100 ;  /* 0x000000ffffaf7224 */ /* 0x000fe400078e0064 */
[--C-:B------:R-:W-:Y:S02]  /*c070*/  FFMA.FTZ R100, R238, c[0x0][0x23c], -R75.reuse ;  /* 0x00008f00ee647a23 */ /* 0x100fe4000001084b */
[----:B-1----:R-:W-:Y:S02]  /*c080*/  FFMA.FTZ R36, R44, c[0x0][0x23c], -R92 ;  /* 0x00008f002c247a23 */ /* 0x002fe4000001085c */
[----:B------:R-:W-:Y:S03]  /*c090*/  FFMA.FTZ R44, R47, c[0x0][0x23c], -R96 ;  /* 0x00008f002f2c7a23 */ /* 0x000fe60000010860 */
[----:B------:R1:W-:Y:S01]  /*c0a0*/  MUFU.EX2 R158, R36 ;  /* 0x00000024009e7308 */ /* 0x0003e20000000800 */
[----:B------:R-:W-:Y:S09]  /*c0b0*/  FMUL.FTZ R47, R0, R179 ;  /* 0x000000b3002f7220 */ /* 0x000ff20000410000 */
[----:B------:R3:W-:Y:S10]  /*c0c0*/  MUFU.EX2 R154, R44 ;  /* 0x0000002c009a7308 */ /* 0x0007f40000000800 */
[----:B------:R4:W-:Y:S01]  /*c0d0*/  MUFU.EX2 R179, R57 ;  /* 0x0000003900b37308 */ /* 0x0009e20000000800 */
[----:B-1----:R-:W-:Y:S02]  /*c0e0*/  FFMA.FTZ R36, R45, c[0x0][0x23c], -R92 ;  /* 0x00008f002d247a23 */ /* 0x002fe4000001085c */
[C---:B------:R-:W-:Y:S07]  /*c0f0*/  FMUL.FTZ R45, R2.reuse, R177 ;  /* 0x000000b1022d7220 */ /* 0x040fee0000410000 */
[----:B------:R1:W-:Y:S01]  /*c100*/  MUFU.EX2 R159, R36 ;  /* 0x00000024009f7308 */ /* 0x0003e20000000800 */
[----:B---3--:R-:W-:Y:S01]  /*c110*/  FMUL.FTZ R44, R2, R176 ;  /* 0x000000b0022c7220 */ /* 0x008fe20000410000 */
[----:B------:R-:W-:Y:S02]  /*c120*/  MOV R176, R170 ;  /* 0x000000aa00b07202 */ /* 0x000fe40000000f00 */
[----:B------:R-:W-:Y:S01]  /*c130*/  MOV R170, R103 ;  /* 0x0000006700aa7202 */ /* 0x000fe20000000f00 */
[--C-:B------:R-:W-:Y:S05]  /*c140*/  FFMA.FTZ R103, R210, c[0x0][0x23c], -R75.reuse ;  /* 0x00008f00d2677a23 */ /* 0x100fea000001084b */
[----:B------:R3:W3:Y:S01]  /*c150*/  MUFU.EX2 R177, R58 ;  /* 0x0000003a00b17308 */ /* 0x0006e20000000800 */
[----:B------:R-:W-:Y:S02]  /*c160*/  IMAD.MOV.U32 R195, RZ, RZ, R170 ;  /* 0x000000ffffc37224 */ /* 0x000fe400078e00aa */
[----:B----4-:R-:W-:Y:S01]  /*c170*/  FMUL.FTZ R57, R2, R189 ;  /* 0x000000bd02397220 */ /* 0x010fe20000410000 */
[----:B------:R-:W-:Y:S02]  /*c180*/  MOV R189, R97 ;  /* 0x0000006100bd7202 */ /* 0x000fe40000000f00 */
[----:B------:R-:W-:Y:S01]  /*c190*/  MOV R97, R127 ;  /* 0x0000007f00617202 */ /* 0x000fe20000000f00 */
[--C-:B------:R-:W-:Y:S03]  /*c1a0*/  FFMA.FTZ R127, R89, c[0x0][0x23c], -R75.reuse ;  /* 0x00008f00597f7a23 */ /* 0x100fe6000001084b */
[----:B------:R-:W-:Y:S01]  /*c1b0*/  MUFU.EX2 R170, R93 ;  /* 0x0000005d00aa7308 */ /* 0x000fe20000000800 */
[--C-:B------:R-:W-:Y:S02]  /*c1c0*/  FFMA.FTZ R97, R97, c[0x0][0x23c], -R92.reuse ;  /* 0x00008f0061617a23 */ /* 0x100fe4000001085c */
[----:B-1----:R-:W-:Y:S01]  /*c1d0*/  FMUL.FTZ R36, R69, R168 ;  /* 0x000000a845247220 */ /* 0x002fe20000410000 */
[----:B------:R-:W-:Y:S02]  /*c1e0*/  MOV R168, R83 ;  /* 0x0000005300a87202 */ /* 0x000fe40000000f00 */
[----:B------:R-:W1:Y:S04]  /*c1f0*/  LDSM.16.MT88.4 R80, [R218+0x8000] ;  /* 0x00800000da50783b */ /* 0x000e680000004200 */
[----:B------:R-:W-:Y:S01]  /*c200*/  MUFU.EX2 R127, R127 ;  /* 0x0000007f007f7308 */ /* 0x000fe20000000800 */
[-C--:B--2---:R-:W-:Y:S03]  /*c210*/  HMMA.16816.F32 R36, R76, R52.reuse, R36 ;  /* 0x000000344c24723c */ /* 0x084fe60000001824 */
[----:B---3--:R-:W-:Y:S05]  /*c220*/  FMUL.FTZ R58, R0, R190 ;  /* 0x000000be003a7220 */ /* 0x008fea0000410000 */
[C---:B------:R-:W-:Y:S07]  /*c230*/  HMMA.16816.F32 R40, R64.reuse, R52, R40 ;  /* 0x000000344028723c */ /* 0x040fee0000001828 */
[--C-:B------:R-:W-:Y:S01]  /*c240*/  FFMA.FTZ R52, R169, c[0x0][0x23c], -R75.reuse ;  /* 0x00008f00a9347a23 */ /* 0x100fe2000001084b */
[-C--:B------:R-:W-:Y:S04]  /*c250*/  HMMA.16816.F32 R44, R64, R54.reuse, R44 ;  /* 0x00000036402c723c */ /* 0x080fe8000000182c */
[----:B------:R-:W-:Y:S01]  /*c260*/  MOV R169, R168 ;  /* 0x000000a800a97202 */ /* 0x000fe20000000f00 */
[----:B------:R-:W-:Y:S01]  /*c270*/  FMUL.FTZ R53, R69, R185 ;  /* 0x000000b945357220 */ /* 0x000fe20000410000 */
[----:B------:R-:W-:Y:S02]  /*c280*/  MOV R168, R153 ;  /* 0x0000009900a87202 */ /* 0x000fe40000000f00 */
[C---:B------:R-:W-:Y:S01]  /*c290*/  HMMA.16816.F32 R48, R76.reuse, R54, R48 ;  /* 0x000000364c30723c */ /* 0x040fe20000001830 */
[----:B------:R2:W-:Y:S03]  /*c2a0*/  MUFU.EX2 R153, R52 ;  /* 0x0000003400997308 */ /* 0x0005e60000000800 */
[----:B------:R-:W-:Y:S02]  /*c2b0*/  MOV R174, R168 ;  /* 0x000000a800ae7202 */ /* 0x000fe40000000f00 */
[----:B------:R-:W-:Y:S01]  /*c2c0*/  MOV R168, R84 ;  /* 0x0000005400a87202 */ /* 0x000fe20000000f00 */
[C---:B------:R-:W-:Y:S01]  /*c2d0*/  FMUL.FTZ R54, R68.reuse, R186 ;  /* 0x000000ba44367220 */ /* 0x040fe20000410000 */
[----:B------:R-:W-:Y:S01]  /*c2e0*/  MOV R186, R117 ;  /* 0x0000007500ba7202 */ /* 0x000fe20000000f00 */
[----:B------:R-:W-:Y:S03]  /*c2f0*/  FMUL.FTZ R55, R68, R187 ;  /* 0x000000bb44377220 */ /* 0x000fe60000410000 */
[----:B------:R-:W-:Y:S01]  /*c300*/  MOV R187, R105 ;  /* 0x0000006900bb7202 */ /* 0x000fe20000000f00 */
[--C-:B------:R-:W-:Y:S02]  /*c310*/  FFMA.FTZ R105, R98, c[0x0][0x23c], -R75.reuse ;  /* 0x00008f0062697a23 */ /* 0x100fe4000001084b */
[--C-:B------:R-:W-:Y:S02]  /*c320*/  FFMA.FTZ R117, R88, c[0x0][0x23c], -R75.reuse ;  /* 0x00008f0058757a23 */ /* 0x100fe4000001084b */
[----:B------:R-:W-:Y:S01]  /*c330*/  FFMA.FTZ R98, R187, c[0x0][0x23c], -R92 ;  /* 0x00008f00bb627a23 */ /* 0x000fe2000001085c */
[----:B------:R-:W-:Y:S01]  /*c340*/  MOV R187, R177 ;  /* 0x000000b100bb7202 */ /* 0x000fe20000000f00 */
[----:B------:R-:W-:Y:S02]  /*c350*/  LDSM.16.MT88.4 R88, [R219+0x8800] ;  /* 0x00880000db58783b */ /* 0x000fe40000004200 */
[----:B------:R-:W-:Y:S01]  /*c360*/  MUFU.EX2 R117, R117 ;  /* 0x0000007500757308 */ /* 0x000fe20000000800 */
[--C-:B--2---:R-:W-:Y:S01]  /*c370*/  FFMA.FTZ R52, R167, c[0x0][0x23c], -R75.reuse ;  /* 0x00008f00a7347a23 */ /* 0x104fe2000001084b */
[----:B------:R-:W-:Y:S02]  /*c380*/  MOV R167, R166 ;  /* 0x000000a600a77202 */ /* 0x000fe40000000f00 */
[----:B------:R-:W-:Y:S06]  /*c390*/  MOV R166, R161 ;  /* 0x000000a100a67202 */ /* 0x000fec0000000f00 */
[----:B------:R2:W-:Y:S02]  /*c3a0*/  MUFU.EX2 R161, R52 ;  /* 0x0000003400a17308 */ /* 0x0005e40000000800 */
[--C-:B--2---:R-:W-:Y:S02]  /*c3b0*/  FFMA.FTZ R52, R60, c[0x0][0x23c], -R75.reuse ;  /* 0x00008f003c347a23 */ /* 0x104fe4000001084b */
[----:B------:R-:W-:Y:S01]  /*c3c0*/  FFMA.FTZ R60, R167, c[0x0][0x23c], -R96 ;  /* 0x00008f00a73c7a23 */ /* 0x000fe20000010860 */
[----:B------:R-:W-:Y:S05]  /*c3d0*/  MOV R167, R160 ;  /* 0x000000a000a77202 */ /* 0x000fea0000000f00 */
[----:B------:R2:W3:Y:S01]  /*c3e0*/  MUFU.EX2 R178, R52 ;  /* 0x0000003400b27308 */ /* 0x0004e20000000800 */
[----:B------:R-:W-:Y:S02]  /*c3f0*/  MOV R177, R167 ;  /* 0x000000a700b17202 */ /* 0x000fe40000000f00 */
[----:B------:R-:W-:Y:S01]  /*c400*/  MOV R167, R108 ;  /* 0x0000006c00a77202 */ /* 0x000fe20000000f00 */
[--C-:B------:R-:W-:Y:S06]  /*c410*/  FFMA.FTZ R108, R240, c[0x0][0x23c], -R92.reuse ;  /* 0x00008f00f06c7a23 */ /* 0x100fec000001085c */
[----:B------:R4:W-:Y:S01]  /*c420*/  MUFU.EX2 R160, R60 ;  /* 0x0000003c00a07308 */ /* 0x0009e20000000800 */
[--C-:B--2---:R-:W-:Y:S01]  /*c430*/  FFMA.FTZ R52, R59, c[0x0][0x23c], -R75.reuse ;  /* 0x00008f003b347a23 */ /* 0x104fe2000001084b */
[----:B---3--:R-:W-:Y:S01]  /*c440*/  MOV R188, R178 ;  /* 0x000000b200bc7202 */ /* 0x008fe20000000f00 */
[--C-:B------:R-:W-:Y:S01]  /*c450*/  FFMA.FTZ R59, R169, c[0x0][0x23c], -R92.reuse ;  /* 0x00008f00a93b7a23 */ /* 0x100fe2000001085c */
[----:B------:R-:W-:Y:S06]  /*c460*/  MOV R169, R85 ;  /* 0x0000005500a97202 */ /* 0x000fec0000000f00 */
[----:B------:R2:W-:Y:S01]  /*c470*/  MUFU.EX2 R183, R52 ;  /* 0x0000003400b77308 */ /* 0x0005e20000000800 */
[----:B------:R-:W-:Y:S02]  /*c480*/  MOV R178, R151 ;  /* 0x0000009700b27202 */ /* 0x000fe40000000f00 */
[----:B------:R-:W-:Y:S02]  /*c490*/  MOV R180, R169 ;  /* 0x000000a900b47202 */ /* 0x000fe40000000f00 */
[----:B------:R-:W-:Y:S01]  /*c4a0*/  MOV R169, R104 ;  /* 0x0000006800a97202 */ /* 0x000fe20000000f00 */
[----:B----4-:R-:W-:Y:S01]  /*c4b0*/  FMUL.FTZ R60, R2, R192 ;  /* 0x000000c0023c7220 */ /* 0x010fe20000410000 */
[----:B------:R-:W-:Y:S01]  /*c4c0*/  MOV R151, R106 ;  /* 0x0000006a00977202 */ /* 0x000fe20000000f00 */
[--C-:B------:R-:W-:Y:S01]  /*c4d0*/  FFMA.FTZ R104, R209, c[0x0][0x23c], -R75.reuse ;  /* 0x00008f00d1687a23 */ /* 0x100fe2000001084b */
[----:B------:R-:W-:Y:S01]  /*c4e0*/  MOV R194, R169 ;  /* 0x000000a900c27202 */ /* 0x000fe20000000f00 */
[----:B------:R3:W4:Y:S01]  /*c4f0*/  MUFU.EX2 R185, R59 ;  /* 0x0000003b00b97308 */ /* 0x0007220000000800 */
[--C-:B------:R-:W-:Y:S09]  /*c500*/  FFMA.FTZ R106, R245, c[0x0][0x23c], -R92.reuse ;  /* 0x00008f00f56a7a23 */ /* 0x100ff2000001085c */
[----:B------:R-:W-:Y:S01]  /*c510*/  MUFU.EX2 R209, R114 ;  /* 0x0000007200d17308 */ /* 0x000fe20000000800 */
[----:B--2---:R-:W-:Y:S09]  /*c520*/  FFMA.FTZ R52, R152, c[0x0][0x23c], -R92 ;  /* 0x00008f0098347a23 */ /* 0x004ff2000001085c */
[----:B------:R2:W-:Y:S01]  /*c530*/  MUFU.EX2 R152, R52 ;  /* 0x0000003400987308 */ /* 0x0005e20000000800 */
[----:B---3--:R-:W-:Y:S01]  /*c540*/  FMUL.FTZ R59, R0, R191 ;  /* 0x000000bf003b7220 */ /* 0x008fe20000410000 */
[----:B------:R-:W-:Y:S02]  /*c550*/  MOV R191, R179 ;  /* 0x000000b300bf7202 */ /* 0x000fe40000000f00 */
[----:B------:R-:W-:Y:S02]  /*c560*/  MOV R179, R176 ;  /* 0x000000b000b37202 */ /* 0x000fe40000000f00 */
[----:B------:R-:W-:Y:S04]  /*c570*/  MOV R192, R191 ;  /* 0x000000bf00c07202 */ /* 0x000fe80000000f00 */
[----:B------:R-:W-:Y:S01]  /*c580*/  MUFU.EX2 R169, R97 ;  /* 0x0000006100a97308 */ /* 0x000fe20000000800 */
[----:B------:R-:W-:Y:S09]  /*c590*/  MOV R176, R171 ;  /* 0x000000ab00b07202 */ /* 0x000ff20000000f00 */
[----:B------:R-:W-:Y:S01]  /*c5a0*/  MUFU.EX2 R171, R110 ;  /* 0x0000006e00ab7308 */ /* 0x000fe20000000800 */
[----:B--2---:R-:W-:Y:S01]  /*c5b0*/  FMUL.FTZ R52, R69, R184 ;  /* 0x000000b845347220 */ /* 0x004fe20000410000 */
[----:B------:R-:W-:Y:S01]  /*c5c0*/  MOV R184, R168 ;  /* 0x000000a800b87202 */ /* 0x000fe20000000f00 */
[----:B------:R-:W-:Y:S02]  /*c5d0*/  IMAD.MOV.U32 R168, RZ, RZ, R128 ;  /* 0x000000ffffa87224 */ /* 0x000fe400078e0080 */
[----:B------:R-:W-:Y:S01]  /*c5e0*/  FFMA.FTZ R128, R118, c[0x0][0x23c], -R75 ;  /* 0x00008f0076807a23 */ /* 0x000fe2000001084b */
[----:B------:R-:W-:Y:S01]  /*c5f0*/  MOV R190, R184 ;  /* 0x000000b800be7202 */ /* 0x000fe20000000f00 */
[----:B------:R-:W-:Y:S01]  /*c600*/  IMAD.MOV.U32 R184, RZ, RZ, R111 ;  /* 0x000000ffffb87224 */ /* 0x000fe200078e006f */
[-C--:B-1----:R-:W-:Y:S02]  /*c610*/  HMMA.16816.F32 R52, R76, R80.reuse, R52 ;  /* 0x000000504c34723c */ /* 0x082fe40000001834 */
[----:B------:R-:W-:Y:S01]  /*c620*/  MUFU.EX2 R191, R115 ;  /* 0x0000007300bf7308 */ /* 0x000fe20000000800 */
[----:B------:R-:W-:Y:S01]  /*c630*/  FFMA.FTZ R111, R211, c[0x0][0x23c], -R92 ;  /* 0x00008f00d36f7a23 */ /* 0x000fe2000001085c */
[----:B------:R-:W-:Y:S04]  /*c640*/  MOV R193, R190 ;  /* 0x000000be00c17202 */ /* 0x000fe80000000f00 */
[C---:B------:R-:W-:Y:S01]  /*c650*/  HMMA.16816.F32 R56, R64.reuse, R80, R56 ;  /* 0x000000504038723c */ /* 0x040fe20000001838 */
[----:B------:R-:W2:Y:S03]  /*c660*/  LDL.LU R81, [R1+0x30] ;  /* 0x0000300001517983 */ /* 0x000ea60000300800 */
[----:B------:R-:W-:Y:S03]  /*c670*/  MUFU.EX2 R190, R120 ;  /* 0x0000007800be7308 */ /* 0x000fe60000000800 */
[----:B------:R-:W-:Y:S01]  /*c680*/  FFMA.FTZ R80, R87, c[0x0][0x23c], -R96 ;  /* 0x00008f0057507a23 */ /* 0x000fe20000010860 */
[-C--:B------:R-:W-:Y:S06]  /*c690*/  HMMA.16816.F32 R60, R64, R82.reuse, R60 ;  /* 0x00000052403c723c */ /* 0x080fec000000183c */
[----:B------:R1:W-:Y:S01]  /*c6a0*/  MUFU.EX2 R247, R80 ;  /* 0x0000005000f77308 */ /* 0x0003e20000000800 */
[--C-:B------:R-:W-:Y:S02]  /*c6b0*/  FFMA.FTZ R65, R86, c[0x0][0x23c], -R92.reuse ;  /* 0x00008f0056417a23 */ /* 0x100fe4000001085c */
[----:B------:R-:W-:Y:S01]  /*c6c0*/  FFMA.FTZ R64, R174, c[0x0][0x23c], -R92 ;  /* 0x00008f00ae407a23 */ /* 0x000fe2000001085c */
[----:B------:R-:W3:Y:S02]  /*c6d0*/  LDSM.16.MT88.4 R84, [R216+0x8800] ;  /* 0x00880000d854783b */ /* 0x000ee40000004200 */
[----:B------:R-:W-:Y:S01]  /*c6e0*/  MOV R174, R101 ;  /* 0x0000006500ae7202 */ /* 0x000fe20000000f00 */
[--C-:B------:R-:W-:Y:S03]  /*c6f0*/  FFMA.FTZ R101, R239, c[0x0][0x23c], -R75.reuse ;  /* 0x00008f00ef657a23 */ /* 0x100fe6000001084b */
[----:B------:R1:W-:Y:S01]  /*c700*/  MUFU.EX2 R239, R64 ;  /* 0x0000004000ef7308 */ /* 0x0003e20000000800 */
[C---:B------:R-:W-:Y:S02]  /*c710*/  FMUL.FTZ R66, R68.reuse, R198 ;  /* 0x000000c644427220 */ /* 0x040fe40000410000 */
[----:B------:R-:W-:Y:S01]  /*c720*/  FMUL.FTZ R67, R68, R199 ;  /* 0x000000c744437220 */ /* 0x000fe20000410000 */
[----:B------:R-:W-:Y:S01]  /*c730*/  MOV R199, R195 ;  /* 0x000000c300c77202 */ /* 0x000fe20000000f00 */
[----:B------:R-:W-:Y:S01]  /*c740*/  FFMA.FTZ R75, R131, c[0x0][0x23c], -R75 ;  /* 0x00008f00834b7a23 */ /* 0x000fe2000001084b */
[----:B------:R-:W-:Y:S02]  /*c750*/  MOV R195, R192 ;  /* 0x000000c000c37202 */ /* 0x000fe40000000f00 */
[----:B----4-:R-:W-:Y:S02]  /*c760*/  MOV R192, R185 ;  /* 0x000000b900c07202 */ /* 0x010fe40000000f00 */
[----:B------:R-:W-:Y:S01]  /*c770*/  MOV R185, R184 ;  /* 0x000000b800b97202 */ /* 0x000fe20000000f00 */
[----:B------:R-:W-:Y:S01]  /*c780*/  IMAD.MOV.U32 R184, RZ, RZ, R178 ;  /* 0x000000ffffb87224 */ /* 0x000fe200078e00b2 */
[----:B------:R-:W-:Y:S01]  /*c790*/  MOV R178, R173 ;  /* 0x000000ad00b27202 */ /* 0x000fe20000000f00 */
[----:B------:R-:W-:Y:S01]  /*c7a0*/  MUFU.EX2 R111, R111 ;  /* 0x0000006f006f7308 */ /* 0x000fe20000000800 */
[--C-:B-1----:R-:W-:Y:S01]  /*c7b0*/  FFMA.FTZ R80, R244, c[0x0][0x23c], -R96.reuse ;  /* 0x00008f00f4507a23 */ /* 0x102fe20000010860 */
[----:B------:R-:W-:Y:S05]  /*c7c0*/  MOV R245, R199 ;  /* 0x000000c700f57202 */ /* 0x000fea0000000f00 */
[--C-:B------:R-:W-:Y:S03]  /*c7d0*/  FFMA.FTZ R97, R245, c[0x0][0x23c], -R96.reuse ;  /* 0x00008f00f5617a23 */ /* 0x100fe60000010860 */
[----:B------:R1:W-:Y:S01]  /*c7e0*/  MUFU.EX2 R238, R80 ;  /* 0x0000005000ee7308 */ /* 0x0003e20000000800 */
[C---:B------:R-:W-:Y:S01]  /*c7f0*/  FMUL.FTZ R64, R69.reuse, R196 ;  /* 0x000000c445407220 */ /* 0x040fe20000410000 */
[----:B------:R-:W-:Y:S02]  /*c800*/  MOV R196, R183 ;  /* 0x000000b700c47202 */ /* 0x000fe40000000f00 */
[----:B------:R-:W-:Y:S02]  /*c810*/  MOV R183, R174 ;  /* 0x000000ae00b77202 */ /* 0x000fe40000000f00 */
[----:B------:R-:W-:Y:S04]  /*c820*/  MOV R240, R196 ;  /* 0x000000c400f07202 */ /* 0x000fe80000000f00 */
[----:B------:R4:W-:Y:S10]  /*c830*/  MUFU.EX2 R244, R65 ;  /* 0x0000004100f47308 */ /* 0x0009f40000000800 */
[----:B------:R-:W-:Y:S01]  /*c840*/  MUFU.EX2 R174, R95 ;  /* 0x0000005f00ae7308 */ /* 0x000fe20000000800 */
[----:B-1----:R-:W2:Y:S09]  /*c850*/  LDL.LU R80, [R1+0x34] ;  /* 0x0000340001507983 */ /* 0x002eb20000300800 */
[----:B------:R-:W-:Y:S01]  /*c860*/  MUFU.EX2 R173, R99 ;  /* 0x0000006300ad7308 */ /* 0x000fe20000000800 */
[----:B----4-:R-:W-:Y:S01]  /*c870*/  FMUL.FTZ R65, R69, R197 ;  /* 0x000000c545417220 */ /* 0x010fe20000410000 */
[----:B------:R-:W-:Y:S02]  /*c880*/  MOV R197, R182 ;  /* 0x000000b600c57202 */ /* 0x000fe40000000f00 */
[----:B------:R-:W-:Y:S02]  /*c890*/  MOV R182, R175 ;  /* 0x000000af00b67202 */ /* 0x000fe40000000f00 */
[----:B------:R-:W-:Y:S04]  /*c8a0*/  MOV R118, R197 ;  /* 0x000000c500767202 */ /* 0x000fe80000000f00 */
[----:B------:R-:W-:Y:S01]  /*c8b0*/  MUFU.EX2 R175, R101 ;  /* 0x0000006500af7308 */ /* 0x000fe20000000800 */
[----:B------:R-:W-:Y:S04]  /*c8c0*/  HMMA.16816.F32 R64, R76, R82, R64 ;  /* 0x000000524c40723c */ /* 0x000fe80000001840 */
[----:B------:R-:W-:Y:S03]  /*c8d0*/  MOV R197, R168 ;  /* 0x000000a800c57202 */ /* 0x000fe60000000f00 */
[----:B------:R-:W-:Y:S01]  /*c8e0*/  FFMA.FTZ R76, R189, c[0x0][0x23c], -R96 ;  /* 0x00008f00bd4c7a23 */ /* 0x000fe20000010860 */
[----:B------:R-:W-:Y:S01]  /*c8f0*/  MOV R189, R186 ;  /* 0x000000ba00bd7202 */ /* 0x000fe20000000f00 */
[----:B------:R-:W1:Y:S03]  /*c900*/  MUFU.EX2 R128, R128 ;  /* 0x0000008000807308 */ /* 0x000e660000000800 */
[----:B------:R-:W-:Y:S02]  /*c910*/  MOV R198, R189 ;  /* 0x000000bd00c67202 */ /* 0x000fe40000000f00 */
[----:B------:R-:W-:Y:S02]  /*c920*/  MOV R186, R180 ;  /* 0x000000b400ba7202 */ /* 0x000fe40000000f00 */
[----:B------:R-:W-:Y:S01]  /*c930*/  MOV R180, R109 ;  /* 0x0000006d00b47202 */ /* 0x000fe20000000f00 */
[----:B------:R-:W-:Y:S01]  /*c940*/  FFMA.FTZ R109, R236, c[0x0][0x23c], -R92 ;  /* 0x00008f00ec6d7a23 */ /* 0x000fe2000001085c */
[----:B------:R-:W-:Y:S01]  /*c950*/  F2FP.PACK_AB R77, R221, R248 ;  /* 0x000000f8dd4d723e */ /* 0x000fe200000000ff */
[----:B------:R-:W4:Y:S01]  /*c960*/  LDL.LU R92, [R1+0x38] ;  /* 0x00003800015c7983 */ /* 0x000f220000300800 */
[----:B------:R1:W-:Y:S01]  /*c970*/  MUFU.EX2 R210, R76 ;  /* 0x0000004c00d27308 */ /* 0x0003e20000000800 */
[----:B------:R-:W-:Y:S01]  /*c980*/  F2FP.PACK_AB R78, R165, R220 ;  /* 0x000000dca54e723e */ /* 0x000fe200000000ff */
[--C-:B------:R-:W-:Y:S01]  /*c990*/  FFMA.FTZ R115, R186, c[0x0][0x23c], -R96.reuse ;  /* 0x00008f00ba737a23 */ /* 0x100fe20000010860 */
[----:B------:R-:W-:Y:S02]  /*c9a0*/  F2FP.PACK_AB R79, R164, R166 ;  /* 0x000000a6a44f723e */ /* 0x000fe400000000ff */
[----:B------:R-:W-:Y:S02]  /*c9b0*/  F2FP.PACK_AB R82, R142, R139 ;  /* 0x0000008b8e52723e */ /* 0x000fe400000000ff */
[----:B------:R-:W-:Y:S02]  /*c9c0*/  F2FP.PACK_AB R83, R147, R138 ;  /* 0x0000008a9353723e */ /* 0x000fe400000000ff */
[----:B------:R-:W-:Y:S01]  /*c9d0*/  MOV R236, R195 ;  /* 0x000000c300ec7202 */ /* 0x000fe20000000f00 */
[----:B------:R3:W-:Y:S10]  /*c9e0*/  MUFU.EX2 R189, R100 ;  /* 0x0000006400bd7308 */ /* 0x0007f40000000800 */
[----:B------:R-:W-:Y:S01]  /*c9f0*/  MUFU.EX2 R186, R104 ;  /* 0x0000006800ba7308 */ /* 0x000fe20000000800 */
[----:B-1----:R-:W-:Y:S09]  /*ca00*/  F2FP.PACK_AB R76, R222, R249 ;  /* 0x000000f9de4c723e */ /* 0x002ff200000000ff */
[----:B------:R-:W-:Y:S01]  /*ca10*/  MUFU.EX2 R109, R109 ;  /* 0x0000006d006d7308 */ /* 0x000fe20000000800 */
[-C--:B---3--:R-:W-:Y:S03]  /*ca20*/  HMMA.16816.F32 R4, R76, R84.reuse, R4 ;  /* 0x000000544c04723c */ /* 0x088fe60000001804 */
[----:B------:R-:W-:Y:S06]  /*ca30*/  FFMA.FTZ R100, R176, c[0x0][0x23c], -R96 ;  /* 0x00008f00b0647a23 */ /* 0x000fec0000010860 */
[----:B------:R1:W-:Y:S10]  /*ca40*/  MUFU.EX2 R176, R103 ;  /* 0x0000006700b07308 */ /* 0x0003f40000000800 */
[----:B------:R-:W-:Y:S10]  /*ca50*/  MUFU.EX2 R104, R215 ;  /* 0x000000d700687308 */ /* 0x000ff40000000800 */
[----:B------:R-:W-:Y:S01]  /*ca60*/  MUFU.EX2 R115, R115 ;  /* 0x0000007300737308 */ /* 0x000fe20000000800 */
[----:B--2---:R-:W-:Y:S01]  /*ca70*/  FFMA.FTZ R69, R69, R81, R207 ;  /* 0x0000005145457223 */ /* 0x004fe200000100cf */
[----:B------:R-:W-:Y:S08]  /*ca80*/  F2FP.PACK_AB R81, R141, R136 ;  /* 0x000000888d51723e */ /* 0x000ff000000000ff */
[----:B------:R-:W-:Y:S01]  /*ca90*/  MUFU.EX2 R207, R94 ;  /* 0x0000005e00cf7308 */ /* 0x000fe20000000800 */
[----:B-1----:R-:W-:Y:S01]  /*caa0*/  FADD.FTZ R103, R243, R69 ;  /* 0x00000045f3677221 */ /* 0x002fe20000010000 */
[----:B------:R-:W-:Y:S01]  /*cab0*/  F2FP.PACK_AB R69, R150, R146 ;  /* 0x000000929645723e */ /* 0x000fe200000000ff */
[----:B------:R-:W-:Y:S01]  /*cac0*/  FFMA.FTZ R102, R68, R80, R102 ;  /* 0x0000005044667223 */ /* 0x000fe20000010066 */
[----:B------:R-:W-:Y:S01]  /*cad0*/  F2FP.PACK_AB R80, R137, R140 ;  /* 0x0000008c8950723e */ /* 0x000fe200000000ff */
[----:B------:R-:W-:Y:S01]  /*cae0*/  FFMA.FTZ R68, R198, c[0x0][0x23c], -R96 ;  /* 0x00008f00c6447a23 */ /* 0x000fe20000010860 */
[----:B------:R-:W-:Y:S01]  /*caf0*/  MOV R198, R194 ;  /* 0x000000c200c67202 */ /* 0x000fe20000000f00 */
[----:B------:R-:W-:Y:S01]  /*cb00*/  FADD.FTZ R102, R197, R102 ;  /* 0x00000066c5667221 */ /* 0x000fe20000010000 */
[----:B------:R-:W-:Y:S02]  /*cb10*/  F2FP.PACK_AB R197, R119, R128 ;  /* 0x0000008077c5723e */ /* 0x000fe400000000ff */
[----:B------:R1:W-:Y:S01]  /*cb20*/  MUFU.EX2 R168, R68 ;  /* 0x0000004400a87308 */ /* 0x0003e20000000800 */
[----:B------:R-:W-:Y:S01]  /*cb30*/  MOV R131, R198 ;  /* 0x000000c600837202 */ /* 0x000fe20000000f00 */
[C---:B------:R-:W-:Y:S04]  /*cb40*/  HMMA.16816.F32 R8, R80.reuse, R84, R8 ;  /* 0x000000545008723c */ /* 0x040fe80000001808 */
[----:B------:R-:W-:Y:S02]  /*cb50*/  MOV R198, R178 ;  /* 0x000000b200c67202 */ /* 0x000fe40000000f00 */
[----:B------:R-:W-:Y:S02]  /*cb60*/  MOV R194, R188 ;  /* 0x000000bc00c27202 */ /* 0x000fe40000000f00 */
[-C--:B------:R-:W-:Y:S01]  /*cb70*/  HMMA.16816.F32 R12, R80, R86.reuse, R12 ;  /* 0x00000056500c723c */ /* 0x080fe2000000180c */
[----:B------:R2:W-:Y:S03]  /*cb80*/  MUFU.EX2 R188, R98 ;  /* 0x0000006200bc7308 */ /* 0x0005e60000000800 */
[----:B------:R-:W-:Y:S02]  /*cb90*/  IMAD.MOV.U32 R211, RZ, RZ, R194 ;  /* 0x000000ffffd37224 */ /* 0x000fe400078e00c2 */
[--C-:B------:R-:W-:Y:S02]  /*cba0*/  FFMA.FTZ R114, R198, c[0x0][0x23c], -R96.reuse ;  /* 0x00008f00c6727a23 */ /* 0x100fe40000010860 */
[C---:B------:R-:W-:Y:S01]  /*cbb0*/  HMMA.16816.F32 R16, R76.reuse, R86, R16 ;  /* 0x000000564c10723c */ /* 0x040fe20000001810 */
[----:B------:R-:W3:Y:S03]  /*cbc0*/  LDSM.16.MT88.4 R84, [R217+0x8800] ;  /* 0x00880000d954783b */ /* 0x000ee60000004200 */
[----:B------:R-:W-:Y:S01]  /*cbd0*/  MUFU.EX2 R114, R114 ;  /* 0x0000007200727308 */ /* 0x000fe20000000800 */
[----:B-1----:R-:W-:Y:S01]  /*cbe0*/  FFMA.FTZ R68, R193, c[0x0][0x23c], -R96 ;  /* 0x00008f00c1447a23 */ /* 0x002fe20000010860 */
[----:B------:R-:W-:Y:S02]  /*cbf0*/  MOV R193, R187 ;  /* 0x000000bb00c17202 */ /* 0x000fe40000000f00 */
[-C--:B------:R-:W-:Y:S04]  /*cc00*/  HMMA.16816.F32 R20, R76, R88.reuse, R20 ;  /* 0x000000584c14723c */ /* 0x080fe80000001814 */
[----:B------:R-:W-:Y:S01]  /*cc10*/  MOV R187, R177 ;  /* 0x000000b100bb7202 */ /* 0x000fe20000000f00 */
[----:B----4-:R-:W-:Y:S01]  /*cc20*/  FFMA.FTZ R2, R2, R92, R214 ;  /* 0x0000005c02027223 */ /* 0x010fe200000100d6 */
[----:B------:R-:W-:Y:S01]  /*cc30*/  MOV R177, R172 ;  /* 0x000000ac00b17202 */ /* 0x000fe20000000f00 */
[----:B------:R-:W-:Y:S01]  /*cc40*/  LDSM.16.MT88.4 R92, [R217+0x9000] ;  /* 0x00900000d95c783b */ /* 0x000fe20000004200 */
[C---:B------:R-:W-:Y:S01]  /*cc50*/  HMMA.16816.F32 R24, R80.reuse, R88, R24 ;  /* 0x000000585018723c */ /* 0x040fe20000001818 */
[----:B------:R1:W-:Y:S03]  /*cc60*/  MUFU.EX2 R172, R68 ;  /* 0x0000004400ac7308 */ /* 0x0003e60000000800 */
[----:B--2---:R-:W-:Y:S01]  /*cc70*/  FFMA.FTZ R98, R131, c[0x0][0x23c], -R96 ;  /* 0x00008f0083627a23 */ /* 0x004fe20000010860 */
[----:B------:R-:W-:Y:S01]  /*cc80*/  MOV R214, R193 ;  /* 0x000000c100d67202 */ /* 0x000fe20000000f00 */
[----:B------:R-:W-:Y:S01]  /*cc90*/  FADD.FTZ R101, R242, R2 ;  /* 0x00000002f2657221 */ /* 0x000fe20000010000 */
[----:B------:R-:W-:Y:S01]  /*cca0*/  MOV R199, R177 ;  /* 0x000000b100c77202 */ /* 0x000fe20000000f00 */
[-C--:B------:R-:W-:Y:S03]  /*ccb0*/  HMMA.16816.F32 R28, R80, R90.reuse, R28 ;  /* 0x0000005a501c723c */ /* 0x080fe6000000181c */
[----:B------:R-:W-:Y:S01]  /*ccc0*/  MUFU.EX2 R120, R98 ;  /* 0x0000006200787308 */ /* 0x000fe20000000800 */
[----:B------:R-:W-:Y:S01]  /*ccd0*/  FFMA.FTZ R110, R199, c[0x0][0x23c], -R96 ;  /* 0x00008f00c76e7a23 */ /* 0x000fe20000010860 */
[----:B------:R-:W-:Y:S03]  /*cce0*/  MOV R193, R184 ;  /* 0x000000b800c17202 */ /* 0x000fe60000000f00 */
[C---:B------:R-:W-:Y:S01]  /*ccf0*/  HMMA.16816.F32 R32, R76.reuse, R90, R32 ;  /* 0x0000005a4c20723c */ /* 0x040fe20000001820 */
[----:B------:R-:W2:Y:S03]  /*cd00*/  LDSM.16.MT88.4 R88, [R218+0x8800] ;  /* 0x00880000da58783b */ /* 0x000ea60000004200 */
[----:B------:R-:W-:Y:S01]  /*cd10*/  FADD.FTZ R2, R193, R103 ;  /* 0x00000067c1027221 */ /* 0x000fe20000010000 */
[----:B------:R-:W-:Y:S03]  /*cd20*/  MUFU.EX2 R177, R122 ;  /* 0x0000007a00b17308 */ /* 0x000fe60000000800 */
[----:B------:R-:W-:Y:S01]  /*cd30*/  FADD.FTZ R2, R180, R2 ;  /* 0x00000002b4027221 */ /* 0x000fe20000010000 */
[-C--:B---3--:R-:W-:Y:S03]  /*cd40*/  HMMA.16816.F32 R36, R76, R84.reuse, R36 ;  /* 0x000000544c24723c */ /* 0x088fe60000001824 */
[----:B-1----:R-:W-:Y:S01]  /*cd50*/  FFMA.FTZ R68, R179, c[0x0][0x23c], -R96 ;  /* 0x00008f00b3447a23 */ /* 0x002fe20000010860 */
[----:B------:R-:W-:Y:S01]  /*cd60*/  MOV R180, R151 ;  /* 0x0000009700b47202 */ /* 0x000fe20000000f00 */
[----:B------:R-:W-:Y:S01]  /*cd70*/  FADD.FTZ R2, R249, R2 ;  /* 0x00000002f9027221 */ /* 0x000fe20000010000 */
[----:B------:R-:W1:Y:S02]  /*cd80*/  MUFU.EX2 R103, R129 ;  /* 0x0000008100677308 */ /* 0x000e640000000800 */
[C---:B------:R-:W-:Y:S04]  /*cd90*/  HMMA.16816.F32 R40, R80.reuse, R84, R40 ;  /* 0x000000545028723c */ /* 0x040fe80000001828 */
[----:B------:R-:W-:Y:S01]  /*cda0*/  FADD.FTZ R2, R222, R2 ;  /* 0x00000002de027221 */ /* 0x000fe20000010000 */
[----:B------:R-:W-:Y:S03]  /*cdb0*/  MOV R245, R180 ;  /* 0x000000b400f57202 */ /* 0x000fe60000000f00 */
[-C--:B------:R-:W-:Y:S01]  /*cdc0*/  HMMA.16816.F32 R44, R80, R86.reuse, R44 ;  /* 0x00000056502c723c */ /* 0x080fe2000000182c */
[----:B------:R3:W-:Y:S03]  /*cdd0*/  MUFU.EX2 R179, R68 ;  /* 0x0000004400b37308 */ /* 0x0007e60000000800 */
[----:B------:R-:W-:Y:S01]  /*cde0*/  FADD.FTZ R2, R220, R2 ;  /* 0x00000002dc027221 */ /* 0x000fe20000010000 */
[----:B------:R-:W-:Y:S03]  /*cdf0*/  IADD3 R245, R245, -0x1, RZ ;  /* 0xfffffffff5f57810 */ /* 0x000fe60007ffe0ff */
[C---:B------:R-:W-:Y:S01]  /*ce00*/  HMMA.16816.F32 R48, R76.reuse, R86, R48 ;  /* 0x000000564c30723c */ /* 0x040fe20000001830 */
[----:B------:R-:W4:Y:S02]  /*ce10*/  LDSM.16.MT88.4 R84, [R216+0x9000] ;  /* 0x00900000d854783b */ /* 0x000f240000004200 */
[----:B------:R-:W-:Y:S01]  /*ce20*/  MUFU.EX2 R122, R97 ;  /* 0x00000061007a7308 */ /* 0x000fe20000000800 */
[----:B------:R-:W-:Y:S01]  /*ce30*/  FADD.FTZ R2, R165, R2 ;  /* 0x00000002a5027221 */ /* 0x000fe20000010000 */
[----:B-1----:R-:W-:Y:S03]  /*ce40*/  F2FP.PACK_AB R198, R103, R104 ;  /* 0x0000006867c6723e */ /* 0x002fe600000000ff */
[-C--:B--2---:R-:W-:Y:S04]  /*ce50*/  HMMA.16816.F32 R52, R76, R88.reuse, R52 ;  /* 0x000000584c34723c */ /* 0x084fe80000001834 */
[----:B------:R-:W-:Y:S01]  /*ce60*/  FADD.FTZ R2, R148, R2 ;  /* 0x0000000294027221 */ /* 0x000fe20000010000 */
[----:B------:R-:W-:Y:S03]  /*ce70*/  MUFU.EX2 R184, R132 ;  /* 0x0000008400b87308 */ /* 0x000fe60000000800 */
[C---:B------:R-:W-:Y:S04]  /*ce80*/  HMMA.16816.F32 R56, R80.reuse, R88, R56 ;  /* 0x000000585038723c */ /* 0x040fe80000001838 */
[--C-:B---3--:R-:W-:Y:S01]  /*ce90*/  FFMA.FTZ R68, R118, c[0x0][0x23c], -R96.reuse ;  /* 0x00008f0076447a23 */ /* 0x108fe20000010860 */
[----:B------:R-:W-:Y:S02]  /*cea0*/  MOV R118, R187 ;  /* 0x000000bb00767202 */ /* 0x000fe40000000f00 */
[----:B------:R-:W-:Y:S01]  /*ceb0*/  MUFU.EX2 R187, R123 ;  /* 0x0000007b00bb7308 */ /* 0x000fe20000000800 */
[-C--:B------:R-:W-:Y:S01]  /*cec0*/  HMMA.16816.F32 R60, R80, R90.reuse, R60 ;  /* 0x0000005a503c723c */ /* 0x080fe2000000183c */
[----:B------:R-:W1:Y:S03]  /*ced0*/  LDSM.16.MT88.4 R80, [R219+0x9000] ;  /* 0x00900000db50783b */ /* 0x000e660000004200 */
[--C-:B------:R-:W-:Y:S02]  /*cee0*/  FFMA.FTZ R99, R118, c[0x0][0x23c], -R96.reuse ;  /* 0x00008f0076637a23 */ /* 0x100fe40000010860 */
[--C-:B------:R-:W-:Y:S01]  /*cef0*/  FFMA.FTZ R118, R71, c[0x0][0x23c], -R96.reuse ;  /* 0x00008f0047767a23 */ /* 0x100fe20000010860 */
[----:B------:R-:W-:Y:S01]  /*cf00*/  F2FP.PACK_AB R71, R163, R182 ;  /* 0x000000b6a347723e */ /* 0x000fe200000000ff */
[----:B------:R-:W-:Y:S01]  /*cf10*/  HMMA.16816.F32 R64, R76, R90, R64 ;  /* 0x0000005a4c40723c */ /* 0x000fe20000001840 */
[----:B------:R2:W-:Y:S01]  /*cf20*/  MUFU.EX2 R178, R68 ;  /* 0x0000004400b27308 */ /* 0x0005e20000000800 */
[----:B------:R-:W3:Y:S02]  /*cf30*/  LDSM.16.MT88.4 R88, [R218+0x9000] ;  /* 0x00900000da58783b */ /* 0x000ee40000004200 */
[----:B------:R-:W-:Y:S01]  /*cf40*/  FFMA.FTZ R96, R70, c[0x0][0x23c], -R96 ;  /* 0x00008f0046607a23 */ /* 0x000fe20000010860 */
[----:B------:R-:W-:Y:S02]  /*cf50*/  F2FP.PACK_AB R70, R181, R183 ;  /* 0x000000b7b546723e */ /* 0x000fe400000000ff */
[----:B------:R-:W-:Y:S02]  /*cf60*/  F2FP.PACK_AB R76, R145, R144 ;  /* 0x00000090914c723e */ /* 0x000fe400000000ff */
[----:B------:R-:W-:Y:S02]  /*cf70*/  F2FP.PACK_AB R77, R157, R143 ;  /* 0x0000008f9d4d723e */ /* 0x000fe400000000ff */
[----:B------:R-:W-:Y:S01]  /*cf80*/  MUFU.EX2 R96, R96 ;  /* 0x0000006000607308 */ /* 0x000fe20000000800 */
[----:B------:R-:W-:Y:S02]  /*cf90*/  F2FP.PACK_AB R78, R159, R158 ;  /* 0x0000009e9f4e723e */ /* 0x000fe400000000ff */
[----:B------:R-:W-:Y:S07]  /*cfa0*/  F2FP.PACK_AB R79, R154, R156 ;  /* 0x0000009c9a4f723e */ /* 0x000fee00000000ff */
[----:B------:R-:W-:Y:S01]  /*cfb0*/  MUFU.EX2 R132, R105 ;  /* 0x0000006900847308 */ /* 0x000fe20000000800 */
[----:B--2---:R-:W2:Y:S04]  /*cfc0*/  LDL.LU R68, [R1+0x3c] ;  /* 0x00003c0001447983 */ /* 0x004ea80000300800 */
[----:B------:R1:W5:Y:S05]  /*cfd0*/  LDL.LU R222, [R1+0x8c] ;  /* 0x00008c0001de7983 */ /* 0x00036a0000300800 */
[----:B------:R-:W-:Y:S10]  /*cfe0*/  MUFU.EX2 R131, R107 ;  /* 0x0000006b00837308 */ /* 0x000ff40000000800 */
[----:B------:R-:W-:Y:S10]  /*cff0*/  MUFU.EX2 R123, R108 ;  /* 0x0000006c007b7308 */ /* 0x000ff40000000800 */
[----:B------:R-:W-:Y:S10]  /*d000*/  MUFU.EX2 R108, R99 ;  /* 0x00000063006c7308 */ /* 0x000ff40000000800 */
[----:B------:R-:W-:Y:S10]  /*d010*/  MUFU.EX2 R107, R100 ;  /* 0x00000064006b7308 */ /* 0x000ff40000000800 */
[----:B------:R-:W-:Y:S10]  /*d020*/  MUFU.EX2 R105, R213 ;  /* 0x000000d500697308 */ /* 0x000ff40000000800 */
[----:B------:R-:W-:Y:S10]  /*d030*/  MUFU.EX2 R110, R110 ;  /* 0x0000006e006e7308 */ /* 0x000ff40000000800 */
[----:B------:R-:W-:Y:S10]  /*d040*/  MUFU.EX2 R100, R200 ;  /* 0x000000c800647308 */ /* 0x000ff40000000800 */
[----:B------:R-:W-:Y:S01]  /*d050*/  MUFU.EX2 R99, R121 ;  /* 0x0000007900637308 */ /* 0x000fe20000000800 */
[----:B--2---:R-:W-:Y:S01]  /*d060*/  FFMA.FTZ R0, R0, R68, R237 ;  /* 0x0000004400007223 */ /* 0x004fe200000100ed */
[----:B------:R-:W-:Y:S02]  /*d070*/  F2FP.PACK_AB R68, R149, R148 ;  /* 0x000000949544723e */ /* 0x000fe400000000ff */
[----:B------:R-:W-:Y:S01]  /*d080*/  MOV R237, R192 ;  /* 0x000000c000ed7202 */ /* 0x000fe20000000f00 */
[----:B------:R-:W-:Y:S01]  /*d090*/  FADD.FTZ R0, R246, R0 ;  /* 0x00000000f6007221 */ /* 0x000fe20000010000 */
[----:B------:R-:W-:Y:S04]  /*d0a0*/  MOV R192, R185 ;  /* 0x000000b900c07202 */ /* 0x000fe80000000f00 */
[----:B------:R-:W-:Y:S01]  /*d0b0*/  MUFU.EX2 R185, R126 ;  /* 0x0000007e00b97308 */ /* 0x000fe20000000800 */
[-C--:B----4-:R-:W-:Y:S05]  /*d0c0*/  HMMA.16816.F32 R4, R68, R84.reuse, R4 ;  /* 0x000000544404723c */ /* 0x090fea0000001804 */
[----:B------:R-:W-:Y:S03]  /*d0d0*/  FADD.FTZ R0, R241, R0 ;  /* 0x00000000f1007221 */ /* 0x000fe60000010000 */
[C---:B------:R-:W-:Y:S01]  /*d0e0*/  HMMA.16816.F32 R8, R76.reuse, R84, R8 ;  /* 0x000000544c08723c */ /* 0x040fe20000001808 */
[----:B------:R-:W-:Y:S03]  /*d0f0*/  MUFU.EX2 R126, R106 ;  /* 0x0000006a007e7308 */ /* 0x000fe60000000800 */
[----:B------:R-:W-:Y:S04]  /*d100*/  FADD.FTZ R0, R252, R0 ;  /* 0x00000000fc007221 */ /* 0x000fe80000010000 */
[-C--:B------:R-:W-:Y:S03]  /*d110*/  HMMA.16816.F32 R12, R76, R86.reuse, R12 ;  /* 0x000000564c0c723c */ /* 0x080fe6000000180c */
[----:B------:R-:W2:Y:S01]  /*d120*/  MUFU.EX2 R106, R212 ;  /* 0x000000d4006a7308 */ /* 0x000ea20000000800 */
[----:B------:R-:W-:Y:S04]  /*d130*/  FADD.FTZ R0, R136, R0 ;  /* 0x0000000088007221 */ /* 0x000fe80000010000 */
[C---:B------:R-:W-:Y:S01]  /*d140*/  HMMA.16816.F32 R16, R68.reuse, R86, R16 ;  /* 0x000000564410723c */ /* 0x040fe20000001810 */
[----:B------:R-:W-:Y:S03]  /*d150*/  LDSM.16.MT88.4 R84, [R219+0x9800] ;  /* 0x00980000db54783b */ /* 0x000fe60000004200 */
[----:B------:R-:W-:Y:S04]  /*d160*/  FADD.FTZ R0, R141, R0 ;  /* 0x000000008d007221 */ /* 0x000fe80000010000 */
[-C--:B-1----:R-:W-:Y:S04]  /*d170*/  HMMA.16816.F32 R20, R68, R80.reuse, R20 ;  /* 0x000000504414723c */ /* 0x082fe80000001814 */
[----:B------:R-:W-:Y:S04]  /*d180*/  FADD.FTZ R0, R138, R0 ;  /* 0x000000008a007221 */ /* 0x000fe80000010000 */
[C---:B------:R-:W-:Y:S04]  /*d190*/  HMMA.16816.F32 R24, R76.reuse, R80, R24 ;  /* 0x000000504c18723c */ /* 0x040fe80000001818 */
[----:B--2---:R-:W-:Y:S01]  /*d1a0*/  F2FP.PACK_AB R196, R105, R106 ;  /* 0x0000006a69c4723e */ /* 0x004fe200000000ff */
[----:B------:R-:W-:Y:S03]  /*d1b0*/  FADD.FTZ R0, R147, R0 ;  /* 0x0000000093007221 */ /* 0x000fe60000010000 */
[-C--:B------:R-:W-:Y:S04]  /*d1c0*/  HMMA.16816.F32 R28, R76, R82.reuse, R28 ;  /* 0x000000524c1c723c */ /* 0x080fe8000000181c */
[----:B------:R-:W-:Y:S04]  /*d1d0*/  FADD.FTZ R0, R143, R0 ;  /* 0x000000008f007221 */ /* 0x000fe80000010000 */
[C---:B------:R-:W-:Y:S01]  /*d1e0*/  HMMA.16816.F32 R32, R68.reuse, R82, R32 ;  /* 0x000000524420723c */ /* 0x040fe20000001820 */
[----:B------:R-:W1:Y:S03]  /*d1f0*/  LDSM.16.MT88.4 R80, [R216+0x9800] ;  /* 0x00980000d850783b */ /* 0x000e660000004200 */
[----:B------:R-:W-:Y:S04]  /*d200*/  FADD.FTZ R0, R157, R0 ;  /* 0x000000009d007221 */ /* 0x000fe80000010000 */
[-C--:B------:R-:W-:Y:S04]  /*d210*/  HMMA.16816.F32 R36, R68, R92.reuse, R36 ;  /* 0x0000005c4424723c */ /* 0x080fe80000001824 */
[----:B------:R-:W-:Y:S04]  /*d220*/  FADD.FTZ R0, R156, R0 ;  /* 0x000000009c007221 */ /* 0x000fe80000010000 */
[C---:B------:R-:W-:Y:S04]  /*d230*/  HMMA.16816.F32 R40, R76.reuse, R92, R40 ;  /* 0x0000005c4c28723c */ /* 0x040fe80000001828 */
[----:B------:R-:W-:Y:S04]  /*d240*/  FADD.FTZ R0, R154, R0 ;  /* 0x000000009a007221 */ /* 0x000fe80000010000 */
[-C--:B------:R-:W-:Y:S04]  /*d250*/  HMMA.16816.F32 R44, R76, R94.reuse, R44 ;  /* 0x0000005e4c2c723c */ /* 0x080fe8000000182c */
[----:B------:R-:W-:Y:S04]  /*d260*/  FADD.FTZ R0, R160, R0 ;  /* 0x00000000a0007221 */ /* 0x000fe80000010000 */
[C---:B------:R-:W-:Y:S01]  /*d270*/  HMMA.16816.F32 R48, R68.reuse, R94, R48 ;  /* 0x0000005e4430723c */ /* 0x040fe20000001830 */
[----:B------:R-:W2:Y:S03]  /*d280*/  LDSM.16.MT88.4 R92, [R217+0x9800] ;  /* 0x00980000d95c783b */ /* 0x000ea60000004200 */
[----:B------:R-:W-:Y:S04]  /*d290*/  FADD.FTZ R0, R247, R0 ;  /* 0x00000000f7007221 */ /* 0x000fe80000010000 */
[-C--:B---3--:R-:W-:Y:S04]  /*d2a0*/  HMMA.16816.F32 R52, R68, R88.reuse, R52 ;  /* 0x000000584434723c */ /* 0x088fe80000001834 */
[----:B------:R-:W-:Y:S04]  /*d2b0*/  FADD.FTZ R0, R238, R0 ;  /* 0x00000000ee007221 */ /* 0x000fe80000010000 */
[C---:B------:R-:W-:Y:S04]  /*d2c0*/  HMMA.16816.F32 R56, R76.reuse, R88, R56 ;  /* 0x000000584c38723c */ /* 0x040fe80000001838 */
[----:B------:R-:W-:Y:S04]  /*d2d0*/  FADD.FTZ R0, R210, R0 ;  /* 0x00000000d2007221 */ /* 0x000fe80000010000 */
[-C--:B------:R-:W-:Y:S07]  /*d2e0*/  HMMA.16816.F32 R60, R76, R90.reuse, R60 ;  /* 0x0000005a4c3c723c */ /* 0x080fee000000183c */
[----:B------:R-:W-:Y:S01]  /*d2f0*/  FADD.FTZ R77, R192, R102 ;  /* 0x00000066c04d7221 */ /* 0x000fe20000010000 */
[----:B------:R-:W-:Y:S01]  /*d300*/  HMMA.16816.F32 R64, R68, R90, R64 ;  /* 0x0000005a4440723c */ /* 0x000fe20000001840 */
[----:B------:R-:W3:Y:S01]  /*d310*/  LDSM.16.MT88.4 R88, [R218+0x9800] ;  /* 0x00980000da58783b */ /* 0x000ee20000004200 */
[----:B------:R-:W-:Y:S02]  /*d320*/  MUFU.EX2 R102, R130 ;  /* 0x0000008200667308 */ /* 0x000fe40000000800 */
[----:B------:R-:W-:Y:S01]  /*d330*/  FADD.FTZ R76, R251, R101 ;  /* 0x00000065fb4c7221 */ /* 0x000fe20000010000 */
[----:B------:R-:W-:Y:S01]  /*d340*/  F2FP.PACK_AB R78, R239, R244 ;  /* 0x000000f4ef4e723e */ /* 0x000fe200000000ff */
[----:B------:R-:W-:Y:S01]  /*d350*/  FADD.FTZ R98, R167, R77 ;  /* 0x0000004da7627221 */ /* 0x000fe20000010000 */
[----:B------:R-:W-:Y:S01]  /*d360*/  F2FP.PACK_AB R68, R162, R155 ;  /* 0x0000009ba244723e */ /* 0x000fe200000000ff */
[----:B------:R-:W-:Y:S01]  /*d370*/  FADD.FTZ R97, R250, R76 ;  /* 0x0000004cfa617221 */ /* 0x000fe20000010000 */
[----:B------:R-:W-:Y:S03]  /*d380*/  F2FP.PACK_AB R69, R161, R153 ;  /* 0x00000099a145723e */ /* 0x000fe600000000ff */
[----:B------:R-:W-:Y:S01]  /*d390*/  F2FP.PACK_AB R70, R236, R214 ;  /* 0x000000d6ec46723e */ /* 0x000fe200000000ff */
[----:B------:R-:W4:Y:S01]  /*d3a0*/  MUFU.EX2 R101, R75 ;  /* 0x0000004b00657308 */ /* 0x000f220000000800 */
[----:B------:R-:W-:Y:S02]  /*d3b0*/  F2FP.PACK_AB R71, R240, R211 ;  /* 0x000000d3f047723e */ /* 0x000fe400000000ff */
[----:B------:R-:W-:Y:S02]  /*d3c0*/  F2FP.PACK_AB R76, R237, R152 ;  /* 0x00000098ed4c723e */ /* 0x000fe400000000ff */
[----:B------:R-:W-:Y:S02]  /*d3d0*/  F2FP.PACK_AB R77, R247, R160 ;  /* 0x000000a0f74d723e */ /* 0x000fe400000000ff */
[----:B------:R-:W-:Y:S01]  /*d3e0*/  F2FP.PACK_AB R79, R210, R238 ;  /* 0x000000eed24f723e */ /* 0x000fe200000000ff */
[-C--:B-1----:R-:W-:Y:S03]  /*d3f0*/  HMMA.16816.F32 R4, R68, R80.reuse, R4 ;  /* 0x000000504404723c */ /* 0x082fe60000001804 */
[----:B------:R-:W-:Y:S05]  /*d400*/  F2FP.PACK_AB R192, R99, R100 ;  /* 0x0000006463c0723e */ /* 0x000fea00000000ff */
[C---:B------:R-:W-:Y:S08]  /*d410*/  HMMA.16816.F32 R8, R76.reuse, R80, R8 ;  /* 0x000000504c08723c */ /* 0x040ff00000001808 */
[-C--:B------:R-:W-:Y:S04]  /*d420*/  HMMA.16816.F32 R12, R76, R82.reuse, R12 ;  /* 0x000000524c0c723c */ /* 0x080fe8000000180c */
[----:B----4-:R-:W-:Y:S04]  /*d430*/  F2FP.PACK_AB R199, R101, R102 ;  /* 0x0000006665c7723e */ /* 0x010fe800000000ff */
[C---:B------:R-:W-:Y:S01]  /*d440*/  HMMA.16816.F32 R16, R68.reuse, R82, R16 ;  /* 0x000000524410723c */ /* 0x040fe20000001810 */
[----:B------:R-:W1:Y:S07]  /*d450*/  LDSM.16.MT88.4 R80, [R216+0xa000] ;  /* 0x00a00000d850783b */ /* 0x000e6e0000004200 */
[-C--:B------:R-:W-:Y:S08]  /*d460*/  HMMA.16816.F32 R20, R68, R84.reuse, R20 ;  /* 0x000000544414723c */ /* 0x080ff00000001814 */
[C---:B------:R-:W-:Y:S08]  /*d470*/  HMMA.16816.F32 R24, R76.reuse, R84, R24 ;  /* 0x000000544c18723c */ /* 0x040ff00000001818 */
[-C--:B------:R-:W-:Y:S08]  /*d480*/  HMMA.16816.F32 R28, R76, R86.reuse, R28 ;  /* 0x000000564c1c723c */ /* 0x080ff0000000181c */
[C---:B------:R-:W-:Y:S01]  /*d490*/  HMMA.16816.F32 R32, R68.reuse, R86, R32 ;  /* 0x000000564420723c */ /* 0x040fe20000001820 */
[----:B------:R-:W4:Y:S07]  /*d4a0*/  LDSM.16.MT88.4 R84, [R219+0xa000] ;  /* 0x00a00000db54783b */ /* 0x000f2e0000004200 */
[-C--:B--2---:R-:W-:Y:S08]  /*d4b0*/  HMMA.16816.F32 R36, R68, R92.reuse, R36 ;  /* 0x0000005c4424723c */ /* 0x084ff00000001824 */
[C---:B------:R-:W-:Y:S08]  /*d4c0*/  HMMA.16816.F32 R40, R76.reuse, R92, R40 ;  /* 0x0000005c4c28723c */ /* 0x040ff00000001828 */
[-C--:B------:R-:W-:Y:S08]  /*d4d0*/  HMMA.16816.F32 R44, R76, R94.reuse, R44 ;  /* 0x0000005e4c2c723c */ /* 0x080ff0000000182c */
[C---:B------:R-:W-:Y:S01]  /*d4e0*/  HMMA.16816.F32 R48, R68.reuse, R94, R48 ;  /* 0x0000005e4430723c */ /* 0x040fe20000001830 */
[----:B------:R-:W2:Y:S07]  /*d4f0*/  LDSM.16.MT88.4 R92, [R217+0xa000] ;  /* 0x00a00000d95c783b */ /* 0x000eae0000004200 */
[-C--:B---3--:R-:W-:Y:S08]  /*d500*/  HMMA.16816.F32 R52, R68, R88.reuse, R52 ;  /* 0x000000584434723c */ /* 0x088ff00000001834 */
[C---:B------:R-:W-:Y:S08]  /*d510*/  HMMA.16816.F32 R56, R76.reuse, R88, R56 ;  /* 0x000000584c38723c */ /* 0x040ff00000001838 */
[-C--:B------:R-:W-:Y:S07]  /*d520*/  HMMA.16816.F32 R60, R76, R90.reuse, R60 ;  /* 0x0000005a4c3c723c */ /* 0x080fee000000183c */
[----:B------:R-:W-:Y:S01]  /*d530*/  FADD.FTZ R77, R248, R98 ;  /* 0x00000062f84d7221 */ /* 0x000fe20000010000 */
[----:B------:R-:W-:Y:S01]  /*d540*/  HMMA.16816.F32 R64, R68, R90, R64 ;  /* 0x0000005a4440723c */ /* 0x000fe20000001840 */
[----:B------:R-:W3:Y:S03]  /*d550*/  LDSM.16.MT88.4 R88, [R218+0xa000] ;  /* 0x00a00000da58783b */ /* 0x000ee60000004200 */
[----:B------:R-:W-:Y:S01]  /*d560*/  FADD.FTZ R76, R140, R97 ;  /* 0x000000618c4c7221 */ /* 0x000fe20000010000 */
[----:B------:R-:W-:Y:S01]  /*d570*/  F2FP.PACK_AB R78, R188, R173 ;  /* 0x000000adbc4e723e */ /* 0x000fe200000000ff */
[----:B------:R-:W-:Y:S01]  /*d580*/  FADD.FTZ R98, R221, R77 ;  /* 0x0000004ddd627221 */ /* 0x000fe20000010000 */
[----:B------:R-:W-:Y:S01]  /*d590*/  F2FP.PACK_AB R68, R209, R171 ;  /* 0x000000abd144723e */ /* 0x000fe200000000ff */
[----:B------:R-:W-:Y:S01]  /*d5a0*/  FADD.FTZ R97, R137, R76 ;  /* 0x0000004c89617221 */ /* 0x000fe20000010000 */
[----:B------:R-:W-:Y:S01]  /*d5b0*/  F2FP.PACK_AB R69, R207, R170 ;  /* 0x000000aacf45723e */ /* 0x000fe200000000ff */
[----:B------:R2:W5:Y:S02]  /*d5c0*/  LDL.LU R221, [R1+0x88] ;  /* 0x0000880001dd7983 */ /* 0x0005640000300800 */
[----:B------:R-:W-:Y:S02]  /*d5d0*/  F2FP.PACK_AB R70, R190, R191 ;  /* 0x000000bfbe46723e */ /* 0x000fe400000000ff */
[----:B------:R-:W-:Y:S01]  /*d5e0*/  F2FP.PACK_AB R71, R189, R175 ;  /* 0x000000afbd47723e */ /* 0x000fe200000000ff */
[----:B------:R2:W5:Y:S01]  /*d5f0*/  LDL.LU R220, [R1+0x84] ;  /* 0x0000840001dc7983 */ /* 0x0005620000300800 */
[----:B------:R-:W-:Y:S02]  /*d600*/  F2FP.PACK_AB R76, R174, R169 ;  /* 0x000000a9ae4c723e */ /* 0x000fe400000000ff */
[----:B------:R-:W-:Y:S02]  /*d610*/  F2FP.PACK_AB R77, R172, R168 ;  /* 0x000000a8ac4d723e */ /* 0x000fe400000000ff */
[----:B------:R-:W-:Y:S01]  /*d620*/  F2FP.PACK_AB R79, R178, R179 ;  /* 0x000000b3b24f723e */ /* 0x000fe200000000ff */
[-C--:B-1----:R-:W-:Y:S08]  /*d630*/  HMMA.16816.F32 R4, R68, R80.reuse, R4 ;  /* 0x000000504404723c */ /* 0x082ff00000001804 */
[C---:B------:R-:W-:Y:S08]  /*d640*/  HMMA.16816.F32 R8, R76.reuse, R80, R8 ;  /* 0x000000504c08723c */ /* 0x040ff00000001808 */
[-C--:B------:R-:W-:Y:S08]  /*d650*/  HMMA.16816.F32 R12, R76, R82.reuse, R12 ;  /* 0x000000524c0c723c */ /* 0x080ff0000000180c */
[C---:B------:R-:W-:Y:S01]  /*d660*/  HMMA.16816.F32 R16, R68.reuse, R82, R16 ;  /* 0x000000524410723c */ /* 0x040fe20000001810 */
[----:B------:R-:W1:Y:S07]  /*d670*/  LDSM.16.MT88.4 R80, [R216+0xa800] ;  /* 0x00a80000d850783b */ /* 0x000e6e0000004200 */
[-C--:B----4-:R-:W-:Y:S08]  /*d680*/  HMMA.16816.F32 R20, R68, R84.reuse, R20 ;  /* 0x000000544414723c */ /* 0x090ff00000001814 */
        /* <DEDUP_REMOVED lines=21> */
[----:B------:R-:W-:Y:S02]  /*d7e0*/  LDSM.16.MT88.4 R164, [R219+0xb800] ;  /* 0x00b80000dba4783b */ /* 0x000fe40000004200 */
[----:B------:R-:W-:Y:S02]  /*d7f0*/  F2FP.PACK_AB R70, R184, R185 ;  /* 0x000000b9b846723e */ /* 0x000fe400000000ff */
[----:B------:R-:W-:Y:S02]  /*d800*/  F2FP.PACK_AB R71, R131, R132 ;  /* 0x000000848347723e */ /* 0x000fe400000000ff */
        /* <DEDUP_REMOVED lines=30> */
[----:B------:R-:W-:Y:S01]  /*d9f0*/  F2FP.PACK_AB R69, R116, R113 ;  /* 0x000000717445723e */ /* 0x000fe200000000ff */
[----:B------:R-:W2:Y:S02]  /*da00*/  LDSM.16.MT88.4 R148, [R216+0xb800] ;  /* 0x00b80000d894783b */ /* 0x000ea40000004200 */
[----:B------:R-:W-:Y:S01]  /*da10*/  F2FP.PACK_AB R70, R206, R135 ;  /* 0x00000087ce46723e */ /* 0x000fe200000000ff */
[----:B------:R-:W-:Y:S01]  /*da20*/  FADD.FTZ R2, R145, R76 ;  /* 0x0000004c91027221 */ /* 0x000fe20000010000 */
[----:B------:R-:W-:Y:S01]  /*da30*/  F2FP.PACK_AB R71, R127, R117 ;  /* 0x000000757f47723e */ /* 0x000fe200000000ff */
[----:B------:R-:W-:Y:S01]  /*da40*/  FADD.FTZ R75, R182, R75 ;  /* 0x0000004bb64b7221 */ /* 0x000fe20000010000 */
[----:B------:R-:W-:Y:S01]  /*da50*/  F2FP.PACK_AB R76, R203, R208 ;  /* 0x000000d0cb4c723e */ /* 0x000fe200000000ff */
[----:B------:R-:W-:Y:S01]  /*da60*/  FADD.FTZ R2, R158, R2 ;  /* 0x000000029e027221 */ /* 0x000fe20000010000 */
[----:B------:R-:W-:Y:S01]  /*da70*/  F2FP.PACK_AB R77, R112, R110 ;  /* 0x0000006e704d723e */ /* 0x000fe200000000ff */
[----:B------:R-:W-:Y:S01]  /*da80*/  FADD.FTZ R75, R163, R75 ;  /* 0x0000004ba34b7221 */ /* 0x000fe20000010000 */
[----:B------:R-:W-:Y:S01]  /*da90*/  F2FP.PACK_AB R79, R115, R114 ;  /* 0x00000072734f723e */ /* 0x000fe200000000ff */
[-C--:B-1----:R-:W-:Y:S03]  /*daa0*/  HMMA.16816.F32 R4, R68, R80.reuse, R4 ;  /* 0x000000504404723c */ /* 0x082fe60000001804 */
[----:B------:R-:W-:Y:S02]  /*dab0*/  FADD.FTZ R75, R153, R75 ;  /* 0x0000004b994b7221 */ /* 0x000fe40000010000 */
[----:B------:R-:W-:Y:S03]  /*dac0*/  FADD.FTZ R2, R159, R2 ;  /* 0x000000029f027221 */ /* 0x000fe60000010000 */
[C---:B------:R-:W-:Y:S01]  /*dad0*/  HMMA.16816.F32 R8, R76.reuse, R80, R8 ;  /* 0x000000504c08723c */ /* 0x040fe20000001808 */
[----:B------:R-:W1:Y:S03]  /*dae0*/  MUFU.EX2 R81, R118 ;  /* 0x0000007600517308 */ /* 0x000e660000000800 */
[----:B------:R-:W-:Y:S03]  /*daf0*/  FADD.FTZ R2, R152, R2 ;  /* 0x0000000298027221 */ /* 0x000fe60000010000 */
[----:B------:R-:W-:Y:S01]  /*db00*/  FADD.FTZ R80, R183, R97 ;  /* 0x00000061b7507221 */ /* 0x000fe20000010000 */
[-C--:B------:R-:W-:Y:S04]  /*db10*/  HMMA.16816.F32 R12, R76, R82.reuse, R12 ;  /* 0x000000524c0c723c */ /* 0x080fe8000000180c */
[----:B------:R-:W-:Y:S02]  /*db20*/  FADD.FTZ R80, R181, R80 ;  /* 0x00000050b5507221 */ /* 0x000fe40000010000 */
[----:B------:R-:W2:Y:S01]  /*db30*/  LDSM.16.MT88.4 R180, [R217+0xb800] ;  /* 0x00b80000d9b4783b */ /* 0x000ea20000004200 */
[----:B------:R-:W-:Y:S01]  /*db40*/  FADD.FTZ R2, R237, R2 ;  /* 0x00000002ed027221 */ /* 0x000fe20000010000 */
[C---:B------:R-:W-:Y:S01]  /*db50*/  HMMA.16816.F32 R16, R68.reuse, R82, R16 ;  /* 0x000000524410723c */ /* 0x040fe20000001810 */
[----:B------:R-:W-:Y:S03]  /*db60*/  MUFU.EX2 R82, R125 ;  /* 0x0000007d00527308 */ /* 0x000fe60000000800 */
[----:B------:R-:W-:Y:S02]  /*db70*/  FADD.FTZ R80, R155, R80 ;  /* 0x000000509b507221 */ /* 0x000fe40000010000 */
[----:B------:R-:W-:Y:S02]  /*db80*/  FADD.FTZ R2, R244, R2 ;  /* 0x00000002f4027221 */ /* 0x000fe40000010000 */
[-C--:B----4-:R-:W-:Y:S03]  /*db90*/  HMMA.16816.F32 R20, R68, R84.reuse, R20 ;  /* 0x000000544414723c */ /* 0x090fe60000001814 */
[----:B------:R-:W4:Y:S01]  /*dba0*/  MUFU.EX2 R83, R124 ;  /* 0x0000007c00537308 */ /* 0x000f220000000800 */
[----:B-1----:R-:W-:Y:S01]  /*dbb0*/  F2FP.PACK_AB R195, R96, R81 ;  /* 0x0000005160c3723e */ /* 0x002fe200000000ff */
[----:B------:R-:W-:Y:S03]  /*dbc0*/  FADD.FTZ R2, R239, R2 ;  /* 0x00000002ef027221 */ /* 0x000fe60000010000 */
[C---:B------:R-:W-:Y:S05]  /*dbd0*/  HMMA.16816.F32 R24, R76.reuse, R84, R24 ;  /* 0x000000544c18723c */ /* 0x040fea0000001818 */
[----:B------:R-:W1:Y:S03]  /*dbe0*/  MUFU.EX2 R84, R204 ;  /* 0x000000cc00547308 */ /* 0x000e660000000800 */
[-C--:B------:R-:W-:Y:S08]  /*dbf0*/  HMMA.16816.F32 R28, R76, R86.reuse, R28 ;  /* 0x000000564c1c723c */ /* 0x080ff0000000181c */
[C---:B------:R-:W-:Y:S04]  /*dc00*/  HMMA.16816.F32 R32, R68.reuse, R86, R32 ;  /* 0x000000564420723c */ /* 0x040fe80000001820 */
[----:B----4-:R-:W-:Y:S04]  /*dc10*/  F2FP.PACK_AB R194, R82, R83 ;  /* 0x0000005352c2723e */ /* 0x010fe800000000ff */
[-C--:B--2---:R-:W-:Y:S04]  /*dc20*/  HMMA.16816.F32 R36, R68, R92.reuse, R36 ;  /* 0x0000005c4424723c */ /* 0x084fe80000001824 */
[----:B-1----:R-:W-:Y:S04]  /*dc30*/  F2FP.PACK_AB R193, R84, R98 ;  /* 0x0000006254c1723e */ /* 0x002fe800000000ff */
[C---:B------:R-:W-:Y:S08]  /*dc40*/  HMMA.16816.F32 R40, R76.reuse, R92, R40 ;  /* 0x0000005c4c28723c */ /* 0x040ff00000001828 */
[-C--:B------:R-:W-:Y:S08]  /*dc50*/  HMMA.16816.F32 R44, R76, R94.reuse, R44 ;  /* 0x0000005e4c2c723c */ /* 0x080ff0000000182c */
[C---:B------:R-:W-:Y:S08]  /*dc60*/  HMMA.16816.F32 R48, R68.reuse, R94, R48 ;  /* 0x0000005e4430723c */ /* 0x040ff00000001830 */
[-C--:B---3--:R-:W-:Y:S08]  /*dc70*/  HMMA.16816.F32 R52, R68, R88.reuse, R52 ;  /* 0x000000584434723c */ /* 0x088ff00000001834 */
        /* <DEDUP_REMOVED lines=48> */
[----:B------:R-:W-:Y:S01]  /*df80*/  FADD.FTZ R8, R132, R9 ;  /* 0x0000000984087221 */ /* 0x000fe20000010000 */
[----:B------:R-:W-:Y:S01]  /*df90*/  MOV R132, R74 ;  /* 0x0000004a00847202 */ /* 0x000fe20000000f00 */
[----:B------:R-:W-:Y:S01]  /*dfa0*/  FADD.FTZ R2, R109, R2 ;  /* 0x000000026d027221 */ /* 0x000fe20000010000 */
[-C--:B-1----:R-:W-:Y:S03]  /*dfb0*/  HMMA.16816.F32 R184, R196, R4.reuse, R52 ;  /* 0x00000004c4b8723c */ /* 0x082fe60000001834 */
[----:B------:R-:W-:Y:S02]  /*dfc0*/  FADD.FTZ R0, R108, R0 ;  /* 0x000000006c007221 */ /* 0x000fe40000010000 */
[----:B------:R-:W-:Y:S02]  /*dfd0*/  FADD.FTZ R11, R131, R8 ;  /* 0x00000008830b7221 */ /* 0x000fe40000010000 */
[----:B------:R-:W-:Y:S01]  /*dfe0*/  FADD.FTZ R10, R111, R2 ;  /* 0x000000026f0a7221 */ /* 0x000fe20000010000 */
[C---:B------:R-:W-:Y:S04]  /*dff0*/  HMMA.16816.F32 R188, R192.reuse, R4, R56 ;  /* 0x00000004c0bc723c */ /* 0x040fe80000001838 */
[----:B------:R-:W-:Y:S01]  /*e000*/  FADD.FTZ R8, R133, R12 ;  /* 0x0000000c85087221 */ /* 0x000fe20000010000 */
[----:B------:R-:W-:Y:S01]  /*e010*/  MOV R133, R73 ;  /* 0x0000004900857202 */ /* 0x000fe20000000f00 */
[----:B------:R-:W-:Y:S02]  /*e020*/  FADD.FTZ R9, R107, R0 ;  /* 0x000000006b097221 */ /* 0x000fe40000010000 */
[----:B------:R-:W-:Y:S01]  /*e030*/  FADD.FTZ R2, R113, R11 ;  /* 0x0000000b71027221 */ /* 0x000fe20000010000 */
[-C--:B------:R-:W-:Y:S03]  /*e040*/  HMMA.16816.F32 R192, R192, R6.reuse, R60 ;  /* 0x00000006c0c0723c */ /* 0x080fe6000000183c */
[----:B------:R-:W-:Y:S02]  /*e050*/  FADD.FTZ R0, R208, R10 ;  /* 0x0000000ad0007221 */ /* 0x000fe40000010000 */
[----:B------:R-:W-:Y:S01]  /*e060*/  FADD.FTZ R10, R134, R8 ;  /* 0x00000008860a7221 */ /* 0x000fe20000010000 */
[----:B------:R-:W-:Y:S01]  /*e070*/  MOV R134, R72 ;  /* 0x0000004800867202 */ /* 0x000fe20000000f00 */
[----:B------:R-:W-:Y:S01]  /*e080*/  FADD.FTZ R9, R110, R9 ;  /* 0x000000096e097221 */ /* 0x000fe20000010000 */
[----:B------:R-:W-:Y:S04]  /*e090*/  HMMA.16816.F32 R196, R196, R6, R64 ;  /* 0x00000006c4c4723c */ /* 0x000fe80000001840 */
[----:B------:R-:W-:Y:S02]  /*e0a0*/  FADD.FTZ R2, R116, R2 ;  /* 0x0000000274027221 */ /* 0x000fe40000010000 */
[----:B------:R-:W-:Y:S01]  /*e0b0*/  FADD.FTZ R4, R135, R10 ;  /* 0x0000000a87047221 */ /* 0x000fe20000010000 */
[----:B------:R-:W-:Y:S01]  /*e0c0*/  MOV R135, R3 ;  /* 0x0000000300877202 */ /* 0x000fe20000000f00 */
        /* <DEDUP_REMOVED lines=20> */
[----:B------:R1:W-:Y:S03]  /*e210*/  STL [R1+0x30], R6 ;  /* 0x0000300601007387 */ /* 0x0003e60000100800 */
        /* <DEDUP_REMOVED lines=8> */
[----:B------:R1:W-:Y:S02]  /*e2a0*/  STL [R1+0x2c], R245 ;  /* 0x00002cf501007387 */ /* 0x0003e40000100800 */
[----:B-1---5:R-:W-:-:S05]  /*e2b0*/  @P0 BRA `(.L_x_12) ;  /* 0xffffa26000000947 */ /* 0x022fca000383ffff */
.L_x_11:
[----:B---3--:R-:W2:Y:S04]  /*e2c0*/  LDL.LU R9, [R1+0x30] ;  /* 0x0000300001097983 */ /* 0x008ea80000300800 */
        /* <DEDUP_REMOVED lines=223> */
[----:B-----5:R-:W-:Y:S01]  /*f0c0*/  @P4 FFMA.FTZ R13, R72, c[0x0][0x238], R9 ;  /* 0x00008e00480d4a23 */ /* 0x020fe20000010009 */
        /* <DEDUP_REMOVED lines=8> */
[----:B------:R1:W2:Y:S01]  /*f150*/  LDS.128 R24, [R235] ;  /* 0x00000000eb187984 */ /* 0x0002a20000000c00 */
        /* <DEDUP_REMOVED lines=56> */
.L_x_16:
[----:B------:R-:W-:Y:S05]  /*f4e0*/  BSYNC B0 ;  /* 0x0000000000007941 */ /* 0x000fea0003800000 */
.L_x_15:
        /* <DEDUP_REMOVED lines=47> */
.L_x_9:
[----:B-12---:R-:W-:Y:S01]  /*f7e0*/  SHF.R.S32.HI R10, RZ, 0x1f, R204 ;  /* 0x0000001fff0a7819 */ /* 0x006fe200000114cc */
[----:B------:R-:W1:Y:S01]  /*f7f0*/  LDC.U8 R13, c[0x0][0x329] ;  /* 0x0000ca40ff0d7b82 */ /* 0x000e620000000000 */
[----:B------:R-:W-:Y:S01]  /*f800*/  SHF.R.S32.HI R0, RZ, 0x1f, R22 ;  /* 0x0000001fff007819 */ /* 0x000fe20000011416 */
[----:B------:R-:W-:Y:S01]  /*f810*/  ULDC.64 UR4, c[0x0][0x1e8] ;  /* 0x00007a0000047ab9 */ /* 0x000fe20000000a00 */
[----:B------:R-:W-:Y:S01]  /*f820*/  LEA.HI R10, R10, R204, RZ, 0x3 ;  /* 0x000000cc0a0a7211 */ /* 0x000fe200078f18ff */
[----:B------:R-:W-:Y:S01]  /*f830*/  USHF.L.U32 UR6, UR4, 0x5, URZ ;  /* 0x0000000504067899 */ /* 0x000fe2000800063f */
[----:B------:R-:W-:Y:S01]  /*f840*/  SHF.R.S32.HI R4, RZ, 0x1f, R23 ;  /* 0x0000001fff047819 */ /* 0x000fe20000011417 */
[----:B------:R-:W-:Y:S01]  /*f850*/  IMAD R0, R0, c[0x0][0x1e0], RZ ;  /* 0x0000780000007a24 */ /* 0x000fe200078e02ff */
[----:B------:R-:W-:Y:S01]  /*f860*/  LOP3.LUT R2, R10, 0x1ffffff8, RZ, 0xc0, !PT ;  /* 0x1ffffff80a027812 */ /* 0x000fe200078ec0ff */
[----:B------:R-:W2:Y:S01]  /*f870*/  LDC.U8 R12, c[0x0][0x328] ;  /* 0x0000ca00ff0c7b82 */ /* 0x000ea20000000000 */
[----:B------:R-:W-:Y:S01]  /*f880*/  SHF.R.S32.HI R10, RZ, 0x3, R10 ;  /* 0x00000003ff0a7819 */ /* 0x000fe2000001140a */
[----:B------:R-:W-:Y:S01]  /*f890*/  IMAD R0, R22, c[0x0][0x1e4], R0 ;  /* 0x0000790016007a24 */ /* 0x000fe200078e0200 */
[----:B------:R-:W-:Y:S01]  /*f8a0*/  UMOV UR7, 0x5 ;  /* 0x0000000500077882 */ /* 0x000fe20000000000 */
[C---:B------:R-:W-:Y:S01]  /*f8b0*/  IMAD.IADD R2, R204.reuse, 0x1, -R2 ;  /* 0x00000001cc027824 */ /* 0x040fe200078e0a02 */
[----:B------:R-:W-:Y:S01]  /*f8c0*/  SHF.R.S32.HI R11, RZ, 0x1f, R10 ;  /* 0x0000001fff0b7819 */ /* 0x000fe2000001140a */
[----:B------:R-:W-:Y:S01]  /*f8d0*/  USHF.L.U64.HI UR5, UR4, UR7, UR5 ;  /* 0x0000000704057299 */ /* 0x000fe20008010205 */
[----:B------:R-:W-:Y:S01]  /*f8e0*/  LOP3.LUT P6, RZ, R204, 0x7, RZ, 0xc0, !PT ;  /* 0x00000007ccff7812 */ /* 0x000fe200078cc0ff */
[----:B------:R-:W-:Y:S01]  /*f8f0*/  IMAD.SHL.U32 R2, R2, 0x8, RZ ;  /* 0x0000000802027824 */ /* 0x000fe200078e00ff */
[----:B------:R-:W-:-:S04]  /*f900*/  IADD3 R18, -R238, c[0x0][0x214], RZ ;  /* 0x00008500ee127a10 */ /* 0x000fc80007ffe1ff */
[----:B------:R-:W-:Y:S02]  /*f910*/  SHF.R.S32.HI R3, RZ, 0x1f, R2 ;  /* 0x0000001fff037819 */ /* 0x000fe40000011402 */
[----:B-1----:R-:W-:-:S03]  /*f920*/  ISETP.NE.AND P0, PT, R13, RZ, PT ;  /* 0x000000ff0d00720c */ /* 0x002fc60003f05270 */
        /* <DEDUP_REMOVED lines=19> */
[----:B--2---:R-:W-:Y:S01]  /*fa60*/  @!P0 ISETP.NE.AND P1, PT, R12, RZ, PT ;  /* 0x000000ff0c00820c */ /* 0x004fe20003f25270 */
        /* <DEDUP_REMOVED lines=23> */
[----:B---3--:R-:W-:Y:S01]  /*fbe0*/  IADD3 R4, P2, R2, UR6, RZ ;  /* 0x0000000602047c10 */ /* 0x008fe2000ff5e0ff */
        /* <DEDUP_REMOVED lines=87> */
.L_x_17:
        /* <DEDUP_REMOVED lines=10> */
.L_x_1131:


//--------------------- .text._ZN5flash16flash_fwd_kernelI23Flash_fwd_kernel_traitsILi64ELi128ELi128ELi4ELb0ELb0EN7cutlass6half_tE19Flash_kernel_traitsILi64ELi128ELi128ELi4ES3_EELb0ELb1ELb0ELb0ELb0ELb1ELb0ELb0EEEvNS_16Flash_fwd_paramsE --------------------------
	.section	.text._ZN5flash16flash_fwd_kernelI23Flash_fwd_kernel_traitsILi64ELi128ELi128ELi4ELb0ELb0EN7cutlass6half_tE19Flash_kernel_traitsILi64ELi128ELi128ELi4ES3_EELb0ELb1ELb0ELb0ELb0ELb1ELb0ELb0EEEvNS_16Flash_fwd_paramsE,"ax",@progbits
	.sectioninfo	@"SHI_REGISTERS=255"
	.align	128
        .global         _ZN5flash16flash_fwd_kernelI23Flash_fwd_kernel_traitsILi64ELi128ELi128ELi4ELb0ELb0EN7cutlass6half_tE19Flash_kernel_traitsILi64ELi128ELi128ELi4ES3_EELb0ELb1ELb0ELb0ELb0ELb1ELb0ELb0EEEvNS_16Flash_fwd_paramsE
        .type           _ZN5flash16flash_fwd_kernelI23Flash_fwd_kernel_traitsILi64ELi128ELi128ELi4ELb0ELb0EN7cutlass6half_tE19Flash_kernel_traitsILi64ELi128ELi128ELi4ES3_EELb0ELb1ELb0ELb0ELb0ELb1ELb0ELb0EEEvNS_16Flash_fwd_paramsE,@function
        .size           _ZN5flash16flash_fwd_kernelI23Flash_fwd_kernel_traitsILi64ELi128ELi128ELi4ELb0ELb0EN7cutlass6half_tE19Flash_kernel_traitsILi64ELi128ELi128ELi4ES3_EELb0ELb1ELb0ELb0ELb0ELb1ELb0ELb0EEEvNS_16Flash_fwd_paramsE,(.L_x_1132 - _ZN5flash16flash_fwd_kernelI23Flash_fwd_kernel_traitsILi64ELi128ELi128ELi4ELb0ELb0EN7cutlass6half_tE19Flash_kernel_traitsILi64ELi128ELi128ELi4ES3_EELb0ELb1ELb0ELb0ELb0ELb1ELb0ELb0EEEvNS_16Flash_fwd_paramsE)
        .other          _ZN5flash16flash_fwd_kernelI23Flash_fwd_kernel_traitsILi64ELi128ELi128ELi4ELb0ELb0EN7cutlass6half_tE19Flash_kernel_traitsILi64ELi128ELi128ELi4ES3_EELb0ELb1ELb0ELb0ELb0ELb1ELb0ELb0EEEvNS_16Flash_fwd_paramsE,@"STO_CUDA_ENTRY STV_DEFAULT"
_ZN5flash16flash_fwd_kernelI23Flash_fwd_kernel_traitsILi64ELi128ELi128ELi4ELb0ELb0EN7cutlass6half_tE19Flash_kernel_traitsILi64ELi128ELi128ELi4ES3_EELb0ELb1ELb0ELb0ELb0ELb1ELb0ELb0EEEvNS_16Flash_fwd_paramsE:
.text._ZN5flash16flash_fwd_kernelI23Flash_fwd_kernel_traitsILi64ELi128ELi128ELi4ELb0ELb0EN7cutlass6half_tE19Flash_kernel_traitsILi64ELi128ELi128ELi4ES3_EELb0ELb1ELb0ELb0ELb0ELb1ELb0ELb0EEEvNS_16Flash_fwd_paramsE:
[----:B------:R-:W-:Y:S02]  /*0000*/  MOV R1, c[0x0][0x28] ;  /* 0x00000a0000017a02 */ /* 0x000fe40000000f00 */
[----:B------:R-:W1:Y:S01]  /*0010*/  S2UR UR10, SR_CTAID.Y ;  /* 0x00000000000a79c3 */ /* 0x000e620000002600 */
[----:B------:R-:W-:Y:S01]  /*0020*/  ULDC.64 UR4, c[0x0][0x240] ;  /* 0x0000900000047ab9 */ /* 0x000fe20000000a00 */
[----:B------:R-:W-:Y:S01]  /*0030*/  IADD3 R1, R1, -0x128, RZ ;  /* 0xfffffed801017810 */ /* 0x000fe20007ffe0ff */
[----:B------:R-:W-:Y:S02]  /*0040*/  UISETP.NE.U32.AND UP2, UPT, URZ, UR4, UPT ;  /* 0x000000043f00728c */ /* 0x000fe4000bf45070 */
[----:B------:R-:W-:Y:S02]  /*0050*/  UMOV UR7, 0x4 ;  /* 0x0000000400077882 */ /* 0x000fe40000000000 */
[----:B------:R-:W-:Y:S02]  /*0060*/  UISETP.NE.AND.EX UP2, UPT, URZ, UR5, UPT, UP2 ;  /* 0x000000053f00728c */ /* 0x000fe4000bf45320 */
[----:B------:R-:W-:Y:S02]  /*0070*/  ULDC.64 UR12, c[0x0][0x240] ;  /* 0x00009000000c7ab9 */ /* 0x000fe40000000a00 */
[----:B------:R-:W-:-:S02]  /*0080*/  ULDC.64 UR4, c[0x0][0x250] ;  /* 0x0000940000047ab9 */ /* 0x000fc40000000a00 */
[----:B------:R-:W-:Y:S01]  /*0090*/  PLOP3.LUT P2, PT, PT, PT, UP2, 0x80, 0x0 ;  /* 0x000000000000781c */ /* 0x000fe20003f4f028 */
[----:B------:R-:W-:Y:S02]  /*00a0*/  UISETP.NE.U32.AND UP0, UPT, URZ, UR4, UPT ;  /* 0x000000043f00728c */ /* 0x000fe4000bf05070 */
[----:B------:R-:W-:Y:S02]  /*00b0*/  ULDC.64 UR16, c[0x0][0x118] ;  /* 0x0000460000107ab9 */ /* 0x000fe40000000a00 */
[----:B------:R-:W-:Y:S02]  /*00c0*/  UISETP.NE.AND.EX UP0, UPT, URZ, UR5, UPT, UP0 ;  /* 0x000000053f00728c */ /* 0x000fe4000bf05300 */
[----:B------:R-:W-:Y:S02]  /*00d0*/  ULDC.U8 UR6, c[0x0][0x312] ;  /* 0x0000c48000067ab9 */ /* 0x000fe40000000000 */
[----:B------:R-:W-:Y:S02]  /*00e0*/  ULDC.64 UR8, c[0x0][0x248] ;  /* 0x0000920000087ab9 */ /* 0x000fe40000000a00 */
[----:B-1----:R-:W-:Y:S01]  /*00f0*/  UIMAD.WIDE UR12, UR10, UR7, UR12 ;  /* 0x000000070a0c72a5 */ /* 0x002fe2000f8e020c */
[----:B------:R-:W-:Y:S01]  /*0100*/  PLOP3.LUT P0, PT, PT, PT, UP0, 0x80, 0x0 ;  /* 0x000000000000781c */ /* 0x000fe20003f0f008 */
[----:B------:R-:W-:-:S02]  /*0110*/  ULDC.64 UR4, c[0x0][0x250] ;  /* 0x0000940000047ab9 */ /* 0x000fc40000000a00 */
[----:B------:R-:W-:Y:S02]  /*0120*/  UISETP.NE.AND UP3, UPT, UR6, URZ, UPT ;  /* 0x0000003f0600728c */ /* 0x000fe4000bf65270 */
[----:B------:R-:W-:Y:S01]  /*0130*/  IMAD.U32 R2, RZ, RZ, UR12 ;  /* 0x0000000cff027e24 */ /* 0x000fe2000f8e00ff */
[----:B------:R-:W-:Y:S01]  /*0140*/  UISETP.EQ.U32.AND UP1, UPT, URZ, UR8, UPT ;  /* 0x000000083f00728c */ /* 0x000fe2000bf22070 */
[----:B------:R-:W-:Y:S01]  /*0150*/  IMAD.U32 R3, RZ, RZ, UR13 ;  /* 0x0000000dff037e24 */ /* 0x000fe2000f8e00ff */
[----:B------:R-:W-:Y:S02]  /*0160*/  @UP0 UIMAD.WIDE UR4, UR10, UR7, UR4 ;  /* 0x000000070a0402a5 */ /* 0x000fe4000f8e0204 */
[----:B------:R-:W-:Y:S02]  /*0170*/  UISETP.EQ.OR.EX UP1, UPT, URZ, UR9, !UP3, UP1 ;  /* 0x000000093f00728c */ /* 0x000fe4000df22710 */
[----:B------:R1:W2:Y:S01]  /*0180*/  @P2 LDG.E R7, [R2.64] ;  /* 0x0000001002072981 */ /* 0x0002a2000c1e1900 */
[----:B------:R-:W-:-:S03]  /*0190*/  ULDC.64 UR8, c[0x0][0x248] ;  /* 0x0000920000087ab9 */ /* 0x000fc60000000a00 */
[----:B------:R1:W3:Y:S01]  /*01a0*/  @P2 LDG.E R6, [R2.64+0x4] ;  /* 0x0000041002062981 */ /* 0x0002e2000c1e1900 */
[----:B------:R-:W-:Y:S02]  /*01b0*/  IMAD.U32 R4, RZ, RZ, UR4 ;  /* 0x00000004ff047e24 */ /* 0x000fe4000f8e00ff */
[----:B------:R-:W-:Y:S01]  /*01c0*/  IMAD.U32 R5, RZ, RZ, UR5 ;  /* 0x00000005ff057e24 */ /* 0x000fe2000f8e00ff */
[----:B------:R-:W-:-:S04]  /*01d0*/  PLOP3.LUT P1, PT, PT, PT, UP1, 0x80, 0x0 ;  /* 0x000000000000781c */ /* 0x000fc80003f2f018 */
[----:B------:R-:W4:Y:S01]  /*01e0*/  @P0 LDG.E R4, [R4.64] ;  /* 0x0000001004040981 */ /* 0x000f22000c1e1900 */
[----:B------:R-:W-:-:S06]  /*01f0*/  UIMAD.WIDE UR8, UR10, UR7, UR8 ;  /* 0x000000070a0872a5 */ /* 0x000fcc000f8e0208 */
[----:B-1----:R-:W-:Y:S02]  /*0200*/  IMAD.U32 R2, RZ, RZ, UR8 ;  /* 0x00000008ff027e24 */ /* 0x002fe4000f8e00ff */
[----:B------:R-:W-:-:S05]  /*0210*/  IMAD.U32 R3, RZ, RZ, UR9 ;  /* 0x00000009ff037e24 */ /* 0x000fca000f8e00ff */
[----:B------:R-:W5:Y:S01]  /*0220*/  @!P1 LDG.E R0, [R2.64] ;  /* 0x0000001002009981 */ /* 0x000f62000c1e1900 */
[----:B------:R-:W-:Y:S02]  /*0230*/  UMOV UR9, 0xffffffff ;  /* 0xffffffff00097882 */ /* 0x000fe40000000000 */
[----:B------:R-:W-:Y:S02]  /*0240*/  UMOV UR14, URZ ;  /* 0x0000003f000e7c82 */ /* 0x000fe40008000000 */
[----:B------:R-:W-:Y:S01]  /*0250*/  UMOV UR19, 0xffffffff ;  /* 0xffffffff00137882 */ /* 0x000fe20000000000 */
[----:B------:R-:W1:Y:S08]  /*0260*/  S2UR UR12, SR_CTAID.X ;  /* 0x00000000000c79c3 */ /* 0x000e700000002500 */
[----:B------:R-:W1:Y:S08]  /*0270*/  S2UR UR11, SR_CTAID.Z ;  /* 0x00000000000b79c3 */ /* 0x000e700000002700 */
[----:B--2---:R-:W2:Y:S08]  /*0280*/  @P2 R2UR UR9, R7 ;  /* 0x00000000070923c2 */ /* 0x004eb000000e0000 */
[----:B---3--:R-:W2:Y:S08]  /*0290*/  @P2 R2UR UR15, R6 ;  /* 0x00000000060f23c2 */ /* 0x008eb000000e0000 */
[----:B----4-:R3:W4:Y:S01]  /*02a0*/  @P0 R2UR UR14, R4 ;  /* 0x00000000040e03c2 */ /* 0x01072200000e0000 */
[----:B------:R-:W-:-:S04]  /*02b0*/  ISETP.NE.U32.AND P0, PT, RZ, c[0x0][0x248], PT ;  /* 0x00009200ff007a0c */ /* 0x000fc80003f05070 */
[----:B------:R-:W-:Y:S01]  /*02c0*/  ISETP.NE.AND.EX P0, PT, RZ, c[0x0][0x24c], PT, P0 ;  /* 0x00009300ff007a0c */ /* 0x000fe20003f05300 */
[----:B--2---:R-:W-:Y:S02]  /*02d0*/  @UP2 UIADD3 UR15, UR15, -UR9, URZ ;  /* 0x800000090f0f2290 */ /* 0x004fe4000fffe03f */
[----:B-----5:R3:W2:Y:S05]  /*02e0*/  @!P1 R2UR UR19, R0 ;  /* 0x00000000001393c2 */ /* 0x0206aa00000e0000 */
[----:B------:R-:W-:-:S05]  /*02f0*/  @!UP2 ULDC UR15, c[0x0][0x214] ;  /* 0x00008500000faab9 */ /* 0x000fca0000000800 */
[----:B-1234-:R-:W-:Y:S05]  /*0300*/  @!P0 BRA `(.L_x_18) ;  /* 0x0000007000008947 */ /* 0x01efea0003800000 */
[----:B------:R-:W-:-:S13]  /*0310*/  PLOP3.LUT P0, PT, PT, PT, UP3, 0x80, 0x0 ;  /* 0x000000000000781c */ /* 0x000fda0003f0f038 */
[----:B------:R-:W2:Y:S04]  /*0320*/  @P0 LDG.E R0, [R2.64+0x4] ;  /* 0x0000041002000981 */ /* 0x000ea8000c1e1900 */
[----:B------:R-:W3:Y:S01]  /*0330*/  @!P0 LDG.E R2, [R2.64] ;  /* 0x0000001002028981 */ /* 0x000ee2000c1e1900 */
[----:B--2---:R-:W1:Y:S02]  /*0340*/  @P0 R2UR UR6, R0 ;  /* 0x00000000000603c2 */ /* 0x004e6400000e0000 */
[----:B-1----:R-:W-:-:S11]  /*0350*/  @UP3 UIADD3 UR6, UR6, -UR19, URZ ;  /* 0x8000001306063290 */ /* 0x002fd6000fffe03f */
[----:B---3--:R1:W2:Y:S02]  /*0360*/  @!P0 R2UR UR6, R2 ;  /* 0x00000000020683c2 */ /* 0x0082a400000e0000 */
[----:B-12---:R-:W-:Y:S05]  /*0370*/  BRA `(.L_x_19) ;  /* 0x0000001000007947 */ /* 0x006fea0003800000 */
.L_x_18:
[----:B------:R-:W-:Y:S02]  /*0380*/  ULDC UR6, c[0x0][0x218] ;  /* 0x0000860000067ab9 */ /* 0x000fe40000000800 */
.L_x_19:
[----:B------:R-:W-:Y:S02]  /*0390*/  ULDC.64 UR4, c[0x0][0x258] ;  /* 0x0000960000047ab9 */ /* 0x000fe40000000a00 */
[----:B------:R-:W-:-:S04]  /*03a0*/  UISETP.NE.U32.AND UP2, UPT, URZ, UR4, UPT ;  /* 0x000000043f00728c */ /* 0x000fc8000bf45070 */
[----:B------:R-:W-:-:S03]  /*03b0*/  UISETP.NE.AND.EX UP2, UPT, URZ, UR5, UPT, UP2 ;  /* 0x000000053f00728c */ /* 0x000fc6000bf45320 */
[----:B------:R-:W-:-:S03]  /*03c0*/  ULDC.64 UR4, c[0x0][0x258] ;  /* 0x0000960000047ab9 */ /* 0x000fc60000000a00 */
[----:B------:R-:W-:-:S05]  /*03d0*/  PLOP3.LUT P0, PT, PT, PT, UP2, 0x80, 0x0 ;  /* 0x000000000000781c */ /* 0x000fca0003f0f028 */
[----:B------:R-:W-:-:S06]  /*03e0*/  @UP2 UIMAD.WIDE UR4, UR10, UR7, UR4 ;  /* 0x000000070a0422a5 */ /* 0x000fcc000f8e0204 */
[----:B------:R-:W-:Y:S02]  /*03f0*/  IMAD.U32 R2, RZ, RZ, UR4 ;  /* 0x00000004ff027e24 */ /* 0x000fe4000f8e00ff */
[----:B------:R-:W-:Y:S01]  /*0400*/  IMAD.U32 R3, RZ, RZ, UR5 ;  /* 0x00000005ff037e24 */ /* 0x000fe2000f8e00ff */
[----:B------:R-:W-:Y:S02]  /*0410*/  USHF.L.U32 UR12, UR12, 0x7, URZ ;  /* 0x000000070c0c7899 */ /* 0x000fe4000800063f */
[----:B------:R-:W-:Y:S02]  /*0420*/  ULDC.64 UR4, c[0x0][0x268] ;  /* 0x00009a0000047ab9 */ /* 0x000fe40000000a00 */
[----:B------:R-:W2:Y:S01]  /*0430*/  @P0 LDG.E R0, [R2.64] ;  /* 0x0000001002000981 */ /* 0x000ea2000c1e1900 */
[----:B------:R-:W-:Y:S02]  /*0440*/  UISETP.GT.AND UP0, UPT, UR15, UR12, UPT ;  /* 0x0000000c0f00728c */ /* 0x000fe4000bf04270 */
[----:B------:R-:W-:-:S03]  /*0450*/  @!UP2 UISETP.NE.U32.AND UP1, UPT, URZ, UR4, UPT ;  /* 0x000000043f00a28c */ /* 0x000fc6000bf25070 */
[----:B------:R-:W-:Y:S02]  /*0460*/  ULDC UR4, c[0x0][0x21c] ;  /* 0x0000870000047ab9 */ /* 0x000fe40000000800 */
[----:B------:R-:W-:-:S04]  /*0470*/  @!UP2 UISETP.NE.AND.EX UP1, UPT, URZ, UR5, UPT, UP1 ;  /* 0x000000053f00a28c */ /* 0x000fc8000bf25310 */
[----:B------:R-:W-:Y:S01]  /*0480*/  @!UP2 USEL UR4, URZ, UR4, !UP1 ;  /* 0x000000043f04a287 */ /* 0x000fe2000c800000 */
[----:B--2---:R-:W1:Y:S01]  /*0490*/  @P0 R2UR UR13, R0 ;  /* 0x00000000000d03c2 */ /* 0x004e6200000e0000 */
[----:B------:R-:W-:Y:S01]  /*04a0*/  PLOP3.LUT P0, PT, PT, PT, UP0, 0x80, 0x0 ;  /* 0x000000000000781c */ /* 0x000fe20003f0f008 */
[----:B-1----:R-:W-:Y:S02]  /*04b0*/  @UP2 UIADD3 UR13, UR13, -UR14, URZ ;  /* 0x8000000e0d0d2290 */ /* 0x002fe4000fffe03f */
[----:B------:R-:W-:-:S10]  /*04c0*/  @!UP2 UIADD3 UR13, UR4, UR6, -UR14 ;  /* 0x00000006040da290 */ /* 0x000fd4000fffe80e */
[----:B------:R-:W-:Y:S05]  /*04d0*/  @!P0 EXIT ;  /* 0x000000000000894d */ /* 0x000fea0003800000 */
[----:B------:R-:W-:Y:S01]  /*04e0*/  UIADD3 UR4, -UR15, 0xff, UR12 ;  /* 0x000000ff0f047890 */ /* 0x000fe2000fffe10c */
[----:B------:R-:W1:Y:S01]  /*04f0*/  S2R R232, SR_TID.X ;  /* 0x0000000000e87919 */ /* 0x000e620000002100 */
[----:B------:R-:W-:Y:S02]  /*0500*/  ULDC UR5, c[0x0][0x2e8] ;  /* 0x0000ba0000057ab9 */ /* 0x000fe40000000800 */
[----:B------:R-:W-:Y:S02]  /*0510*/  UIADD3 UR7, UR13, 0x7f, URZ ;  /* 0x0000007f0d077890 */ /* 0x000fe4000fffe03f */
[----:B------:R-:W-:Y:S02]  /*0520*/  UIADD3 UR5, UR4, UR5, UR13 ;  /* 0x0000000504057290 */ /* 0x000fe4000fffe00d */
[----:B------:R-:W-:Y:S02]  /*0530*/  USHF.R.S32.HI UR6, URZ, 0x1f, UR7 ;  /* 0x0000001f3f067899 */ /* 0x000fe40008011407 */
[----:B------:R-:W-:-:S02]  /*0540*/  USHF.R.S32.HI UR4, URZ, 0x1f, UR5 ;  /* 0x0000001f3f047899 */ /* 0x000fc40008011405 */
[----:B------:R-:W-:Y:S02]  /*0550*/  ULEA.HI UR6, UR6, UR7, URZ, 0x7 ;  /* 0x0000000706067291 */ /* 0x000fe4000f8f383f */
[----:B------:R-:W-:Y:S02]  /*0560*/  ULEA.HI UR4, UR4, UR5, URZ, 0x7 ;  /* 0x0000000504047291 */ /* 0x000fe4000f8f383f */
[----:B------:R-:W-:Y:S02]  /*0570*/  USHF.R.S32.HI UR6, URZ, 0x7, UR6 ;  /* 0x000000073f067899 */ /* 0x000fe40008011406 */
[----:B------:R-:W-:-:S04]  /*0580*/  USHF.R.S32.HI UR4, URZ, 0x7, UR4 ;  /* 0x000000073f047899 */ /* 0x000fc80008011404 */
[----:B------:R-:W-:-:S04]  /*0590*/  UISETP.LT.AND UP0, UPT, UR6, UR4, UPT ;  /* 0x000000040600728c */ /* 0x000fc8000bf01270 */
[----:B------:R-:W-:-:S04]  /*05a0*/  USEL UR8, UR6, UR4, UP0 ;  /* 0x0000000406087287 */ /* 0x000fc80008000000 */
[----:B------:R-:W-:-:S06]  /*05b0*/  UISETP.GE.AND UP0, UPT, UR8, 0x1, UPT ;  /* 0x000000010800788c */ /* 0x000fcc000bf06270 */
[----:B------:R-:W-:-:S13]  /*05c0*/  PLOP3.LUT P0, PT, PT, PT, UP0, 0x80, 0x0 ;  /* 0x000000000000781c */ /* 0x000fda0003f0f008 */
[----:B------:R-:W-:Y:S05]  /*05d0*/  @!P0 BRA `(.L_x_20) ;  /* 0x0001660000008947 */ /* 0x000fea0003800000 */
[----:B-1----:R-:W-:Y:S02]  /*05e0*/  UISETP.NE.AND UP1, UPT, UR9, -0x1, UPT ;  /* 0xffffffff0900788c */ /* 0x002fe4000bf25270 */
[----:B------:R-:W-:Y:S02]  /*05f0*/  UISETP.NE.AND UP0, UPT, UR19, -0x1, UPT ;  /* 0xffffffff1300788c */ /* 0x000fe4000bf05270 */
[----:B------:R-:W-:Y:S02]  /*0600*/  ULDC.64 UR4, c[0x0][0x190] ;  /* 0x0000640000047ab9 */ /* 0x000fe40000000a00 */
[----:B------:R-:W-:Y:S02]  /*0610*/  ULDC.64 UR6, c[0x0][0x178] ;  /* 0x00005e0000067ab9 */ /* 0x000fe40000000a00 */
[----:B------:R-:W-:-:S03]  /*0620*/  PLOP3.LUT P0, PT, PT, PT, UP0, 0x80, 0x0 ;  /* 0x000000000000781c */ /* 0x000fc60003f0f008 */
[----:B------:R-:W-:Y:S02]  /*0630*/  @UP1 UIMAD.WIDE.U32 UR24, UR9, UR4, URZ ;  /* 0x00000004091812a5 */ /* 0x000fe4000f8e003f */
[----:B------:R-:W-:Y:S02]  /*0640*/  @!UP1 USHF.R.S32.HI UR22, URZ, 0x1f, UR10 ;  /* 0x0000001f3f169899 */ /* 0x000fe4000801140a */
[----:B------:R-:W-:Y:S02]  /*0650*/  @UP0 UIADD3 UR23, UR14, UR19, URZ ;  /* 0x000000130e170290 */ /* 0x000fe4000fffe03f */
[----:B------:R-:W-:Y:S02]  /*0660*/  @UP1 UIMAD UR18, UR9, UR5, UR25 ;  /* 0x00000005091212a4 */ /* 0x000fe4000f8e0219 */
[----:B------:R-:W-:Y:S02]  /*0670*/  @!UP1 UIMAD.WIDE.U32 UR20, UR10, UR6, URZ ;  /* 0x000000060a1492a5 */ /* 0x000fe4000f8e003f */
[----:B------:R-:W-:-:S02]  /*0680*/  ULDC.64 UR4, c[0x0][0x198] ;  /* 0x0000660000047ab9 */ /* 0x000fc40000000a00 */
[----:B------:R-:W-:Y:S02]  /*0690*/  @!UP1 UIMAD UR22, UR22, UR6, URZ ;  /* 0x00000006161692a4 */ /* 0x000fe4000f8e023f */
[----:B------:R-:W-:Y:S02]  /*06a0*/  @UP0 UIMAD.WIDE.U32 UR26, UR23, UR4, URZ ;  /* 0x00000004171a02a5 */ /* 0x000fe4000f8e003f */
[----:B------:R-:W-:Y:S02]  /*06b0*/  @!UP1 UIMAD UR22, UR10, UR7, UR22 ;  /* 0x000000070a1692a4 */ /* 0x000fe4000f8e0216 */
[----:B------:R-:W-:Y:S02]  /*06c0*/  @UP1 UMOV UR6, UR24 ;  /* 0x0000001800061c82 */ /* 0x000fe40008000000 */
[----:B------:R-:W-:Y:S02]  /*06d0*/  @!UP1 UMOV UR6, UR20 ;  /* 0x0000001400069c82 */ /* 0x000fe40008000000 */
[----:B------:R-:W-:-:S02]  /*06e0*/  @UP0 UIMAD UR7, UR23, UR5, UR27 ;  /* 0x00000005170702a4 */ /* 0x000fc4000f8e021b */
[----:B------:R-:W-:Y:S02]  /*06f0*/  @!UP1 UIADD3 UR18, UR21, UR22, URZ ;  /* 0x0000001615129290 */ /* 0x000fe4000fffe03f */
[----:B------:R-:W-:Y:S01]  /*0700*/  @UP0 UMOV UR20, UR26 ;  /* 0x0000001a00140c82 */ /* 0x000fe20008000000 */
[----:B------:R-:W-:Y:S05]  /*0710*/  @P0 BRA `(.L_x_21) ;  /* 0x000000d000000947 */ /* 0x000fea0003800000 */
[----:B------:R-:W-:Y:S02]  /*0720*/  USHF.R.S32.HI UR20, URZ, 0x1f, UR14 ;  /* 0x0000001f3f147899 */ /* 0x000fe4000801140e */
[----:B------:R-:W-:Y:S02]  /*0730*/  ULDC.64 UR4, c[0x0][0x198] ;  /* 0x0000660000047ab9 */ /* 0x000fe40000000a00 */
[----:B------:R-:W-:Y:S02]  /*0740*/  UIMAD UR20, UR20, UR4, URZ ;  /* 0x00000004141472a4 */ /* 0x000fe4000f8e023f */
[----:B------:R-:W-:Y:S02]  /*0750*/  UIMAD.WIDE.U32 UR22, UR14, UR4, URZ ;  /* 0x000000040e1672a5 */ /* 0x000fe4000f8e003f */
[----:B------:R-:W-:-:S02]  /*0760*/  UIMAD UR20, UR14, UR5, UR20 ;  /* 0x000000050e1472a4 */ /* 0x000fc4000f8e0214 */
[----:B------:R-:W-:Y:S02]  /*0770*/  USHF.R.S32.HI UR7, URZ, 0x1f, UR10 ;  /* 0x0000001f3f077899 */ /* 0x000fe4000801140a */
[----:B------:R-:W-:Y:S02]  /*0780*/  ULDC.64 UR4, c[0x0][0x180] ;  /* 0x0000600000047ab9 */ /* 0x000fe40000000a00 */
[----:B------:R-:W-:Y:S02]  /*0790*/  UIADD3 UR21, UR23, UR20, URZ ;  /* 0x0000001417157290 */ /* 0x000fe4000fffe03f */
[----:B------:R-:W-:Y:S02]  /*07a0*/  UIMAD UR7, UR7, UR4, URZ ;  /* 0x00000004070772a4 */ /* 0x000fe4000f8e023f */
[----:B------:R-:W-:Y:S02]  /*07b0*/  UMOV UR20, UR22 ;  /* 0x0000001600147c82 */ /* 0x000fe40008000000 */
[----:B------:R-:W-:-:S02]  /*07c0*/  UIMAD UR7, UR10, UR5, UR7 ;  /* 0x000000050a0772a4 */ /* 0x000fc4000f8e0207 */
[----:B------:R-:W-:-:S04]  /*07d0*/  UIMAD.WIDE.U32 UR20, UR10, UR4, UR20 ;  /* 0x000000040a1472a5 */ /* 0x000fc8000f8e0014 */
[----:B------:R-:W-:Y:S02]  /*07e0*/  UIADD3 UR7, UR21, UR7, URZ ;  /* 0x0000000715077290 */ /* 0x000fe4000fffe03f */
.L_x_21:
[----:B------:R-:W-:Y:S01]  /*07f0*/  IABS R0, c[0x0][0x1c8] ;  /* 0x0000720000007a13 */ /* 0x000fe20000000000 */
[----:B------:R-:W1:Y:S01]  /*0800*/  S2R R5, SR_CTAID.Z ;  /* 0x0000000000057919 */ /* 0x000e620000002700 */
[----:B------:R-:W-:Y:S02]  /*0810*/  ULDC UR4, c[0x0][0x1c8] ;  /* 0x0000720000047ab9 */ /* 0x000fe40000000800 */
[----:B------:R-:W-:Y:S01]  /*0820*/  ULOP3.LUT UR4, UR11, UR4, URZ, 0x3c, !UPT ;  /* 0x000000040b047292 */ /* 0x000fe2000f8e3c3f */
[----:B------:R-:W-:Y:S01]  /*0830*/  IMAD.MOV.U32 R4, RZ, RZ, R0 ;  /* 0x000000ffff047224 */ /* 0x000fe200078e0000 */
[----:B------:R-:W-:-:S03]  /*0840*/  @UP0 UIADD3 UR19, UR14, UR19, URZ ;  /* 0x000000130e130290 */ /* 0x000fc6000fffe03f */
[----:B------:R-:W2:Y:S01]  /*0850*/  I2F.RP R2, R4 ;  /* 0x0000000400027306 */ /* 0x000ea20000209400 */
[----:B------:R-:W-:Y:S01]  /*0860*/  ISETP.LE.AND P1, PT, RZ, UR4, PT ;  /* 0x00000004ff007c0c */ /* 0x000fe2000bf23270 */
[----:B------:R-:W-:Y:S02]  /*0870*/  ULDC.64 UR4, c[0x0][0x1a0] ;  /* 0x0000680000047ab9 */ /* 0x000fe40000000a00 */
[----:B------:R-:W-:-:S04]  /*0880*/  @UP0 UIMAD.WIDE.U32 UR22, UR19, UR4, URZ ;  /* 0x00000004131602a5 */ /* 0x000fc8000f8e003f */
[----:B------:R-:W-:Y:S02]  /*0890*/  @UP0 UIMAD UR21, UR19, UR5, UR23 ;  /* 0x00000005131502a4 */ /* 0x000fe4000f8e0217 */
[----:B------:R-:W-:Y:S01]  /*08a0*/  USHF.R.S32.HI UR19, URZ, 0x1f, UR11 ;  /* 0x0000001f3f137899 */ /* 0x000fe2000801140b */
[----:B--2---:R-:W2:Y:S01]  /*08b0*/  MUFU.RCP R2, R2 ;  /* 0x0000000200027308 */ /* 0x004ea20000001000 */
[----:B-1----:R-:W-:Y:S02]  /*08c0*/  IABS R5, R5 ;  /* 0x0000000500057213 */ /* 0x002fe40000000000 */
[----:B--2---:R-:W-:-:S05]  /*08d0*/  IADD3 R2, R2, 0xffffffe, RZ ;  /* 0x0ffffffe02027810 */ /* 0x004fca0007ffe0ff */
[----:B------:R-:W1:Y:S02]  /*08e0*/  F2I.FTZ.U32.TRUNC.NTZ R3, R2 ;  /* 0x0000000200037305 */ /* 0x000e64000021f000 */
[----:B-1----:R-:W-:Y:S02]  /*08f0*/  IMAD.MOV R0, RZ, RZ, -R3 ;  /* 0x000000ffff007224 */ /* 0x002fe400078e0a03 */
[----:B------:R-:W-:Y:S02]  /*0900*/  IMAD.MOV.U32 R2, RZ, RZ, RZ ;  /* 0x000000ffff027224 */ /* 0x000fe400078e00ff */
[----:B------:R-:W-:-:S04]  /*0910*/  IMAD R0, R0, R4, RZ ;  /* 0x0000000400007224 */ /* 0x000fc800078e02ff */
[----:B------:R-:W-:-:S04]  /*0920*/  IMAD.HI.U32 R0, R3, R0, R2 ;  /* 0x0000000003007227 */ /* 0x000fc800078e0002 */
[----:B------:R-:W-:-:S04]  /*0930*/  IMAD.MOV.U32 R3, RZ, RZ, R5 ;  /* 0x000000ffff037224 */ /* 0x000fc800078e0005 */
[----:B------:R-:W-:-:S05]  /*0940*/  IMAD.HI.U32 R0, R0, R3, RZ ;  /* 0x0000000300007227 */ /* 0x000fca00078e00ff */
[----:B------:R-:W-:-:S05]  /*0950*/  IADD3 R2, -R0, RZ, RZ ;  /* 0x000000ff00027210 */ /* 0x000fca0007ffe1ff */
[----:B------:R-:W-:-:S05]  /*0960*/  IMAD R2, R4, R2, R3 ;  /* 0x0000000204027224 */ /* 0x000fca00078e0203 */
[----:B------:R-:W-:-:S13]  /*0970*/  ISETP.GT.U32.AND P2, PT, R4, R2, PT ;  /* 0x000000020400720c */ /* 0x000fda0003f44070 */
[----:B------:R-:W-:Y:S01]  /*0980*/  @!P2 IMAD.IADD R2, R2, 0x1, -R4 ;  /* 0x000000010202a824 */ /* 0x000fe200078e0a04 */
[----:B------:R-:W-:Y:S02]  /*0990*/  @!P2 IADD3 R0, R0, 0x1, RZ ;  /* 0x000000010000a810 */ /* 0x000fe40007ffe0ff */
[----:B------:R-:W-:Y:S02]  /*09a0*/  ISETP.NE.AND P2, PT, RZ, c[0x0][0x1c8], PT ;  /* 0x00007200ff007a0c */ /* 0x000fe40003f45270 */
[----:B------:R-:W-:-:S13]  /*09b0*/  ISETP.GE.U32.AND P3, PT, R2, R4, PT ;  /* 0x000000040200720c */ /* 0x000fda0003f66070 */
[----:B------:R-:W-:-:S05]  /*09c0*/  @P3 IADD3 R0, R0, 0x1, RZ ;  /* 0x0000000100003810 */ /* 0x000fca0007ffe0ff */
[----:B------:R-:W-:-:S05]  /*09d0*/  IMAD.MOV.U32 R26, RZ, RZ, R0 ;  /* 0x000000ffff1a7224 */ /* 0x000fca00078e0000 */
[----:B------:R-:W-:Y:S02]  /*09e0*/  @!P1 IADD3 R26, -R26, RZ, RZ ;  /* 0x000000ff1a1a9210 */ /* 0x000fe40007ffe1ff */
[----:B------:R-:W-:Y:S01]  /*09f0*/  @!P2 LOP3.LUT R26, RZ, c[0x0][0x1c8], RZ, 0x33, !PT ;  /* 0x00007200ff1aaa12 */ /* 0x000fe200078e33ff */
        /* <DEDUP_REMOVED lines=10> */
[----:B------:R-:W-:Y:S02]  /*0aa0*/  UIMAD.WIDE.U32 UR22, UR10, UR4, UR22 ;  /* 0x000000040a1672a5 */ /* 0x000fe4000f8e0016 */
[----:B------:R-:W-:-:S04]  /*0ab0*/  UIMAD UR5, UR10, UR5, UR14 ;  /* 0x000000050a0572a4 */ /* 0x000fc8000f8e020e */
[----:B------:R-:W-:Y:S02]  /*0ac0*/  UIADD3 UR21, UR23, UR5, URZ ;  /* 0x0000000517157290 */ /* 0x000fe4000fffe03f */
.L_x_22:
[----:B------:R-:W-:Y:S01]  /*0ad0*/  SHF.R.S32.HI R29, RZ, 0x1f, R232 ;  /* 0x0000001fff1d7819 */ /* 0x000fe200000114e8 */
[----:B------:R-:W1:Y:S01]  /*0ae0*/  S2R R3, SR_CTAID.X ;  /* 0x0000000000037919 */ /* 0x000e620000002500 */
[----:B------:R-:W-:Y:S01]  /*0af0*/  UIADD3 UR10, -UR12, UR15, URZ ;  /* 0x0000000f0c0a7290 */ /* 0x000fe2000fffe13f */
[----:B------:R-:W-:Y:S01]  /*0b00*/  SHF.R.S32.HI R27, RZ, 0x1f, R26 ;  /* 0x0000001fff1b7819 */ /* 0x000fe2000001141a */
[----:B------:R-:W-:Y:S01]  /*0b10*/  ULDC.64 UR4, c[0x0][0x1a8] ;  /* 0x00006a0000047ab9 */ /* 0x000fe20000000a00 */
[CC--:B------:R-:W-:Y:S01]  /*0b20*/  LEA.HI R2, R29.reuse, R232.reuse, RZ, 0x3 ;  /* 0x000000e81d027211 */ /* 0x0c0fe200078f18ff */
[----:B------:R-:W2:Y:S01]  /*0b30*/  S2R R6, SR_CTAID.Z ;  /* 0x0000000000067919 */ /* 0x000ea20000002700 */
[----:B------:R-:W-:Y:S01]  /*0b40*/  UIMAD UR4, UR19, UR4, URZ ;  /* 0x00000004130472a4 */ /* 0x000fe2000f8e023f */
[----:B------:R-:W-:Y:S01]  /*0b50*/  LEA.HI R5, R29, R232, RZ, 0x6 ;  /* 0x000000e81d057211 */ /* 0x000fe200078f30ff */
[----:B------:R-:W-:Y:S01]  /*0b60*/  UISETP.GE.AND UP0, UPT, UR8, 0x2, UPT ;  /* 0x000000020800788c */ /* 0x000fe2000bf06270 */
[----:B------:R-:W-:Y:S01]  /*0b70*/  SHF.R.S32.HI R10, RZ, 0x3, R2 ;  /* 0x00000003ff0a7819 */ /* 0x000fe20000011402 */
[----:B------:R-:W-:Y:S01]  /*0b80*/  UIMAD UR4, UR11, UR5, UR4 ;  /* 0x000000050b0472a4 */ /* 0x000fe2000f8e0204 */
[----:B------:R-:W-:Y:S01]  /*0b90*/  LOP3.LUT R2, R2, 0xfffffff8, RZ, 0xc0, !PT ;  /* 0xfffffff802027812 */ /* 0x000fe200078ec0ff */
[----:B------:R-:W-:Y:S01]  /*0ba0*/  IMAD.SHL.U32 R5, R5, 0x8, RZ ;  /* 0x0000000805057824 */ /* 0x000fe200078e00ff */
[C---:B------:R-:W-:Y:S01]  /*0bb0*/  IADD3 R28, R10.reuse, 0x10, RZ ;  /* 0x000000100a1c7810 */ /* 0x040fe20007ffe0ff */
[----:B------:R-:W-:Y:S01]  /*0bc0*/  IMAD.SHL.U32 R0, R10, 0x40, RZ ;  /* 0x000000400a007824 */ /* 0x000fe200078e00ff */
[----:B------:R-:W-:Y:S01]  /*0bd0*/  SHF.R.S32.HI R11, RZ, 0x1f, R10 ;  /* 0x0000001fff0b7819 */ /* 0x000fe2000001140a */
[----:B------:R-:W-:Y:S01]  /*0be0*/  IMAD.IADD R132, R232, 0x1, -R2 ;  /* 0x00000001e8847824 */ /* 0x000fe200078e0a02 */
[----:B------:R-:W-:Y:S01]  /*0bf0*/  ISETP.GE.AND P2, PT, R28, UR10, PT ;  /* 0x0000000a1c007c0c */ /* 0x000fe2000bf46270 */
[----:B------:R-:W-:Y:S01]  /*0c00*/  UMOV UR11, 0x7 ;  /* 0x00000007000b7882 */ /* 0x000fe20000000000 */
[----:B------:R-:W-:Y:S01]  /*0c10*/  LOP3.LUT R0, R0, 0x1c0, RZ, 0xc0, !PT ;  /* 0x000001c000007812 */ /* 0x000fe200078ec0ff */
[----:B------:R-:W-:Y:S01]  /*0c20*/  IMAD.SHL.U32 R22, R132, 0x8, RZ ;  /* 0x0000000884167824 */ /* 0x000fe200078e00ff */
[----:B------:R-:W-:-:S02]  /*0c30*/  IADD3 R35, R10, 0x20, RZ ;  /* 0x000000200a237810 */ /* 0x000fc40007ffe0ff */
[----:B------:R-:W-:Y:S01]  /*0c40*/  SHF.R.U32.HI R2, RZ, 0x3, R0 ;  /* 0x00000003ff027819 */ /* 0x000fe20000011600 */
[----:B-1----:R-:W-:Y:S01]  /*0c50*/  IMAD.WIDE R36, R3, 0x80, R10 ;  /* 0x0000008003247825 */ /* 0x002fe200078e020a */
[--C-:B------:R-:W-:Y:S02]  /*0c60*/  LOP3.LUT R0, R0, 0x38, R22.reuse, 0xf8, !PT ;  /* 0x0000003800007812 */ /* 0x100fe400078ef816 */
[----:B------:R-:W-:Y:S02]  /*0c70*/  IADD3 R34, R10, 0x30, RZ ;  /* 0x000000300a227810 */ /* 0x000fe40007ffe0ff */
[----:B------:R-:W-:Y:S01]  /*0c80*/  LOP3.LUT R4, R0, R2, RZ, 0x3c, !PT ;  /* 0x0000000200047212 */ /* 0x000fe200078e3cff */
[----:B------:R-:W-:Y:S01]  /*0c90*/  STL.64 [R1+0x58], R36 ;  /* 0x0000582401007387 */ /* 0x000fe20000100a00 */
[----:B------:R-:W-:Y:S02]  /*0ca0*/  SHF.R.S32.HI R23, RZ, 0x1f, R22 ;  /* 0x0000001fff177819 */ /* 0x000fe40000011416 */
[----:B------:R-:W-:-:S02]  /*0cb0*/  IADD3 R2, P0, R22, UR6, RZ ;  /* 0x0000000616027c10 */ /* 0x000fc4000ff1e0ff */
[----:B------:R-:W-:Y:S01]  /*0cc0*/  ISETP.GE.AND P5, PT, R35, UR10, PT ;  /* 0x0000000a23007c0c */ /* 0x000fe2000bfa6270 */
[----:B------:R1:W-:Y:S01]  /*0cd0*/  STL.64 [R1+0x98], R22 ;  /* 0x0000981601007387 */ /* 0x0003e20000100a00 */
[----:B------:R-:W-:Y:S02]  /*0ce0*/  ISETP.GE.AND P4, PT, R34, UR10, PT ;  /* 0x0000000a22007c0c */ /* 0x000fe4000bf86270 */
[----:B------:R-:W-:Y:S01]  /*0cf0*/  ISETP.GE.AND P1, PT, R10, UR10, PT ;  /* 0x0000000a0a007c0c */ /* 0x000fe2000bf26270 */
[----:B------:R-:W-:Y:S01]  /*0d00*/  STL [R1+0xc4], R35 ;  /* 0x0000c42301007387 */ /* 0x000fe20000100800 */
[----:B------:R-:W-:Y:S01]  /*0d10*/  IADD3.X R3, R23, UR18, RZ, P0, !PT ;  /* 0x0000001217037c10 */ /* 0x000fe200087fe4ff */
[----:B------:R-:W-:Y:S01]  /*0d20*/  UIADD3 UR18, UR8, -0x1, URZ ;  /* 0xffffffff08127890 */ /* 0x000fe2000fffe03f */
[----:B------:R-:W-:Y:S01]  /*0d30*/  @!P2 IADD3 R12, P0, R36, 0x10, RZ ;  /* 0x00000010240ca810 */ /* 0x000fe20007f1e0ff */
[----:B------:R-:W-:Y:S01]  /*0d40*/  STL [R1+0xb8], R34 ;  /* 0x0000b82201007387 */ /* 0x000fe20000100800 */
[----:B------:R-:W-:Y:S01]  /*0d50*/  LOP3.LUT R234, R4, 0xfffffe00, R5, 0xf8, !PT ;  /* 0xfffffe0004ea7812 */ /* 0x000fe200078ef805 */
[----:B--2---:R-:W-:Y:S01]  /*0d60*/  IMAD.WIDE.U32 R2, R6, c[0x0][0x1a8], R2 ;  /* 0x00006a0006027a25 */ /* 0x004fe200078e0002 */
[----:B------:R-:W-:Y:S01]  /*0d70*/  IADD3 R33, R10, 0x40, RZ ;  /* 0x000000400a217810 */ /* 0x000fe20007ffe0ff */
[----:B------:R-:W-:Y:S01]  /*0d80*/  USHF.R.S32.HI UR19, URZ, 0x1f, UR18 ;  /* 0x0000001f3f137899 */ /* 0x000fe20008011412 */
[C---:B------:R-:W-:Y:S01]  /*0d90*/  @!P5 IADD3 R6, P3, R36.reuse, 0x20, RZ ;  /* 0x000000202406d810 */ /* 0x040fe20007f7e0ff */
[--C-:B------:R-:W-:Y:S01]  /*0da0*/  @!P2 IMAD.X R0, RZ, RZ, R37.reuse, P0 ;  /* 0x000000ffff00a224 */ /* 0x100fe200000e0625 */
[----:B------:R-:W-:Y:S01]  /*0db0*/  @!P4 IADD3 R15, P0, R36, 0x30, RZ ;  /* 0x00000030240fc810 */ /* 0x000fe20007f1e0ff */
[----:B------:R-:W-:Y:S01]  /*0dc0*/  @!P1 IMAD R4, R37, c[0x0][0x190], RZ ;  /* 0x0000640025049a24 */ /* 0x000fe200078e02ff */
[----:B------:R-:W-:Y:S01]  /*0dd0*/  IADD3 R3, R3, UR4, RZ ;  /* 0x0000000403037c10 */ /* 0x000fe2000fffe0ff */
[----:B------:R-:W-:Y:S01]  /*0de0*/  @!P2 IMAD R0, R0, c[0x0][0x190], RZ ;  /* 0x000064000000aa24 */ /* 0x000fe200078e02ff */
[C---:B------:R-:W-:Y:S01]  /*0df0*/  IADD3 R32, R10.reuse, 0x50, RZ ;  /* 0x000000500a207810 */ /* 0x040fe20007ffe0ff */
[--C-:B------:R-:W-:Y:S01]  /*0e00*/  @!P5 IMAD.X R5, RZ, RZ, R37.reuse, P3 ;  /* 0x000000ffff05d224 */ /* 0x100fe200018e0625 */
[----:B------:R-:W-:Y:S01]  /*0e10*/  IADD3 R31, R10, 0x60, RZ ;  /* 0x000000600a1f7810 */ /* 0x000fe20007ffe0ff */
[----:B------:R-:W-:Y:S01]  /*0e20*/  @!P2 IMAD R17, R12, c[0x0][0x194], R0 ;  /* 0x000065000c11aa24 */ /* 0x000fe200078e0200 */
[----:B------:R-:W-:Y:S01]  /*0e30*/  IADD3 R30, R10, 0x70, RZ ;  /* 0x000000700a1e7810 */ /* 0x000fe20007ffe0ff */
[----:B------:R-:W-:Y:S01]  /*0e40*/  @!P4 IMAD.X R0, RZ, RZ, R37, P0 ;  /* 0x000000ffff00c224 */ /* 0x000fe200000e0625 */
[----:B------:R-:W-:Y:S01]  /*0e50*/  STL [R1+0xc0], R33 ;  /* 0x0000c02101007387 */ /* 0x000fe20000100800 */
[C---:B------:R-:W-:Y:S01]  /*0e60*/  @!P1 IMAD R4, R36.reuse, c[0x0][0x194], R4 ;  /* 0x0000650024049a24 */ /* 0x040fe200078e0204 */
[----:B------:R-:W-:Y:S01]  /*0e70*/  LEA.HI R227, R29, R232, RZ, 0x5 ;  /* 0x000000e81de37211 */ /* 0x000fe200078f28ff */
[----:B------:R-:W-:Y:S01]  /*0e80*/  @!P1 IMAD.WIDE.U32 R8, R36, c[0x0][0x190], R2 ;  /* 0x0000640024089a25 */ /* 0x000fe200078e0002 */
[----:B------:R-:W-:Y:S02]  /*0e90*/  STL [R1+0xb0], R32 ;  /* 0x0000b02001007387 */ /* 0x000fe40000100800 */
[----:B------:R-:W-:Y:S01]  /*0ea0*/  SHF.R.S32.HI R138, RZ, 0x5, R227 ;  /* 0x00000005ff8a7819 */ /* 0x000fe200000114e3 */
[----:B------:R-:W-:Y:S01]  /*0eb0*/  @!P5 IMAD R5, R5, c[0x0][0x190], RZ ;  /* 0x000064000505da24 */ /* 0x000fe200078e02ff */
[----:B------:R-:W-:Y:S01]  /*0ec0*/  @!P1 LEA R14, P0, R8, c[0x0][0x160], 0x1 ;  /* 0x00005800080e9a11 */ /* 0x000fe200078008ff */
[----:B------:R-:W-:Y:S01]  /*0ed0*/  @!P4 IMAD R16, R0, c[0x0][0x190], RZ ;  /* 0x000064000010ca24 */ /* 0x000fe200078e02ff */
[----:B------:R-:W-:Y:S01]  /*0ee0*/  STL [R1+0xb4], R31 ;  /* 0x0000b41f01007387 */ /* 0x000fe20000100800 */
[----:B------:R-:W-:-:S02]  /*0ef0*/  @!P1 IMAD.IADD R0, R9, 0x1, R4 ;  /* 0x0000000109009824 */ /* 0x000fc400078e0204 */
[----:B------:R-:W-:Y:S01]  /*0f00*/  @!P2 IMAD.WIDE.U32 R12, R12, c[0x0][0x190], R2 ;  /* 0x000064000c0caa25 */ /* 0x000fe200078e0002 */
[----:B------:R-:W-:Y:S03]  /*0f10*/  STL [R1+0xbc], R30 ;  /* 0x0000bc1e01007387 */ /* 0x000fe60000100800 */
[----:B------:R-:W-:Y:S02]  /*0f20*/  @!P5 IMAD R18, R6, c[0x0][0x194], R5 ;  /* 0x000065000612da24 */ /* 0x000fe400078e0205 */
[C---:B------:R-:W-:Y:S02]  /*0f30*/  @!P4 IMAD R16, R15.reuse, c[0x0][0x194], R16 ;  /* 0x000065000f10ca24 */ /* 0x040fe400078e0210 */
[----:B------:R-:W-:Y:S01]  /*0f40*/  @!P4 IMAD.WIDE.U32 R4, R15, c[0x0][0x190], R2 ;  /* 0x000064000f04ca25 */ /* 0x000fe200078e0002 */
[----:B------:R-:W-:Y:S02]  /*0f50*/  @!P1 LEA.HI.X R15, R8, c[0x0][0x164], R0, 0x1, P0 ;  /* 0x00005900080f9a11 */ /* 0x000fe400000f0c00 */
[----:B------:R-:W-:Y:S01]  /*0f60*/  @!P2 LEA R8, P0, R12, c[0x0][0x160], 0x1 ;  /* 0x000058000c08aa11 */ /* 0x000fe200078008ff */
[----:B------:R-:W-:Y:S01]  /*0f70*/  @!P2 IMAD.IADD R0, R13, 0x1, R17 ;  /* 0x000000010d00a824 */ /* 0x000fe200078e0211 */
[----:B------:R-:W-:Y:S01]  /*0f80*/  @!P4 LEA R20, P6, R4, c[0x0][0x160], 0x1 ;  /* 0x000058000414ca11 */ /* 0x000fe200078c08ff */
[----:B------:R-:W-:-:S02]  /*0f90*/  IMAD.SHL.U32 R234, R234, 0x2, RZ ;  /* 0x00000002eaea7824 */ /* 0x000fc400078e00ff */
[----:B------:R-:W-:Y:S01]  /*0fa0*/  @!P5 IMAD.WIDE.U32 R6, R6, c[0x0][0x190], R2 ;  /* 0x000064000606da25 */ /* 0x000fe200078e0002 */
[----:B------:R-:W-:Y:S02]  /*0fb0*/  @!P2 LEA.HI.X R9, R12, c[0x0][0x164], R0, 0x1, P0 ;  /* 0x000059000c09aa11 */ /* 0x000fe400000f0c00 */
[----:B------:R-:W-:Y:S01]  /*0fc0*/  ISETP.GE.AND P0, PT, R33, UR10, PT ;  /* 0x0000000a21007c0c */ /* 0x000fe2000bf06270 */
[----:B------:R-:W-:Y:S01]  /*0fd0*/  @!PT LDS RZ, [RZ] ;  /* 0x00000000fffff984 */ /* 0x000fe20000000800 */
[----:B------:R-:W-:Y:S01]  /*0fe0*/  @!PT LDS RZ, [RZ] ;  /* 0x00000000fffff984 */ /* 0x000fe20000000800 */
[----:B------:R-:W-:Y:S01]  /*0ff0*/  @!PT LDS RZ, [RZ] ;  /* 0x00000000fffff984 */ /* 0x000fe20000000800 */
[----:B------:R2:W-:Y:S01]  /*1000*/  @!P1 LDGSTS.E.BYPASS.LTC128B.128 [R234], [R14.64] ;  /* 0x000000000eea9fae */ /* 0x0005e2000b901d50 */
[----:B------:R-:W-:Y:S01]  /*1010*/  ISETP.GE.AND P1, PT, R32, UR10, PT ;  /* 0x0000000a20007c0c */ /* 0x000fe2000bf26270 */
[----:B------:R-:W-:Y:S01]  /*1020*/  @!P5 IMAD.IADD R7, R7, 0x1, R18 ;  /* 0x000000010707d824 */ /* 0x000fe200078e0212 */
[C---:B------:R-:W-:Y:S01]  /*1030*/  @!P5 LEA R24, P3, R6.reuse, c[0x0][0x160], 0x1 ;  /* 0x000058000618da11 */ /* 0x040fe200078608ff */
[----:B------:R-:W-:Y:S01]  /*1040*/  @!P4 IMAD.IADD R0, R5, 0x1, R16 ;  /* 0x000000010500c824 */ /* 0x000fe200078e0210 */
[----:B------:R3:W-:Y:S02]  /*1050*/  @!P2 LDGSTS.E.BYPASS.LTC128B.128 [R234+0x800], [R8.64] ;  /* 0x0080000008eaafae */ /* 0x0007e4000b901d50 */
[----:B------:R-:W-:-:S02]  /*1060*/  @!P5 LEA.HI.X R25, R6, c[0x0][0x164], R7, 0x1, P3 ;  /* 0x000059000619da11 */ /* 0x000fc400018f0c07 */
[----:B------:R-:W-:Y:S02]  /*1070*/  @!P4 LEA.HI.X R21, R4, c[0x0][0x164], R0, 0x1, P6 ;  /* 0x000059000415ca11 */ /* 0x000fe400030f0c00 */
[----:B------:R-:W-:Y:S01]  /*1080*/  ISETP.GE.AND P3, PT, R31, UR10, PT ;  /* 0x0000000a1f007c0c */ /* 0x000fe2000bf66270 */
[----:B------:R4:W-:Y:S01]  /*1090*/  @!P5 LDGSTS.E.BYPASS.LTC128B.128 [R234+0x1000], [R24.64] ;  /* 0x0100000018eadfae */ /* 0x0009e2000b901d50 */
[C---:B------:R-:W-:Y:S02]  /*10a0*/  @!P0 IADD3 R4, P6, R36.reuse, 0x40, RZ ;  /* 0x0000004024048810 */ /* 0x040fe40007fde0ff */
[----:B------:R-:W-:Y:S01]  /*10b0*/  @!P1 IADD3 R6, P2, R36, 0x50, RZ ;  /* 0x0000005024069810 */ /* 0x000fe20007f5e0ff */
[----:B------:R5:W-:Y:S02]  /*10c0*/  @!P4 LDGSTS.E.BYPASS.LTC128B.128 [R234+0x1800], [R20.64] ;  /* 0x0180000014eacfae */ /* 0x000be4000b901d50 */
[----:B------:R-:W-:-:S04]  /*10d0*/  @!P0 IMAD.X R0, RZ, RZ, R37, P6 ;  /* 0x000000ffff008224 */ /* 0x000fc800030e0625 */
[----:B------:R-:W-:Y:S02]  /*10e0*/  @!P0 IMAD R5, R0, c[0x0][0x190], RZ ;  /* 0x0000640000058a24 */ /* 0x000fe400078e02ff */
[----:B------:R-:W-:Y:S01]  /*10f0*/  @!P1 IMAD.X R0, RZ, RZ, R37, P2 ;  /* 0x000000ffff009224 */ /* 0x000fe200010e0625 */
[----:B------:R-:W-:-:S03]  /*1100*/  ISETP.GE.AND P2, PT, R30, UR10, PT ;  /* 0x0000000a1e007c0c */ /* 0x000fc6000bf46270 */
[----:B------:R-:W-:Y:S01]  /*1110*/  @!P1 IMAD R12, R0, c[0x0][0x190], RZ ;  /* 0x00006400000c9a24 */ /* 0x000fe200078e02ff */
[----:B---3--:R-:W-:Y:S01]  /*1120*/  @!P3 IADD3 R9, P6, R36, 0x60, RZ ;  /* 0x000000602409b810 */ /* 0x008fe20007fde0ff */
[C---:B------:R-:W-:Y:S02]  /*1130*/  @!P0 IMAD R8, R4.reuse, c[0x0][0x194], R5 ;  /* 0x0000650004088a24 */ /* 0x040fe400078e0205 */
[----:B------:R-:W-:-:S04]  /*1140*/  @!P0 IMAD.WIDE.U32 R4, R4, c[0x0][0x190], R2 ;  /* 0x0000640004048a25 */ /* 0x000fc800078e0002 */
[----:B------:R-:W-:Y:S01]  /*1150*/  @!P3 IMAD.X R7, RZ, RZ, R37, P6 ;  /* 0x000000ffff07b224 */ /* 0x000fe200030e0625 */
[----:B------:R-:W-:Y:S01]  /*1160*/  @!P0 LEA R16, P6, R4, c[0x0][0x160], 0x1 ;  /* 0x0000580004108a11 */ /* 0x000fe200078c08ff */
[----:B------:R-:W-:Y:S02]  /*1170*/  @!P0 IMAD.IADD R0, R5, 0x1, R8 ;  /* 0x0000000105008824 */ /* 0x000fe400078e0208 */
[----:B--2---:R-:W-:Y:S02]  /*1180*/  @!P3 IMAD R14, R7, c[0x0][0x190], RZ ;  /* 0x00006400070eba24 */ /* 0x004fe400078e02ff */
[----:B------:R-:W-:Y:S01]  /*1190*/  @!P1 IMAD R12, R6, c[0x0][0x194], R12 ;  /* 0x00006500060c9a24 */ /* 0x000fe200078e020c */
[----:B------:R-:W-:Y:S01]  /*11a0*/  @!P0 LEA.HI.X R17, R4, c[0x0][0x164], R0, 0x1, P6 ;  /* 0x0000590004118a11 */ /* 0x000fe200030f0c00 */
[----:B------:R-:W-:Y:S01]  /*11b0*/  @!P1 IMAD.WIDE.U32 R6, R6, c[0x0][0x190], R2 ;  /* 0x0000640006069a25 */ /* 0x000fe200078e0002 */
[----:B------:R-:W-:-:S03]  /*11c0*/  @!P2 IADD3 R8, P6, R36, 0x70, RZ ;  /* 0x000000702408a810 */ /* 0x000fc60007fde0ff */
[C---:B------:R-:W-:Y:S01]  /*11d0*/  @!P3 IMAD R14, R9.reuse, c[0x0][0x194], R14 ;  /* 0x00006500090eba24 */ /* 0x040fe200078e020e */
[----:B------:R2:W-:Y:S01]  /*11e0*/  @!P0 LDGSTS.E.BYPASS.LTC128B.128 [R234+0x2000], [R16.64] ;  /* 0x0200000010ea8fae */ /* 0x0005e2000b901d50 */
[----:B------:R-:W-:-:S04]  /*11f0*/  @!P3 IMAD.WIDE.U32 R4, R9, c[0x0][0x190], R2 ;  /* 0x000064000904ba25 */ /* 0x000fc800078e0002 */
[----:B------:R-:W-:Y:S02]  /*1200*/  @!P2 IMAD.X R9, RZ, RZ, R37, P6 ;  /* 0x000000ffff09a224 */ /* 0x000fe400030e0625 */
[----:B------:R-:W-:Y:S01]  /*1210*/  @!P1 IMAD.IADD R0, R7, 0x1, R12 ;  /* 0x0000000107009824 */ /* 0x000fe200078e020c */
[----:B------:R-:W-:Y:S01]  /*1220*/  @!P1 LEA R12, P6, R6, c[0x0][0x160], 0x1 ;  /* 0x00005800060c9a11 */ /* 0x000fe200078c08ff */
[----:B------:R-:W-:Y:S02]  /*1230*/  @!P2 IMAD R9, R9, c[0x0][0x190], RZ ;  /* 0x000064000909aa24 */ /* 0x000fe400078e02ff */
[----:B------:R-:W-:Y:S01]  /*1240*/  @!P2 IMAD.WIDE.U32 R2, R8, c[0x0][0x190], R2 ;  /* 0x000064000802aa25 */ /* 0x000fe200078e0002 */
[----:B------:R-:W-:Y:S02]  /*1250*/  @!P1 LEA.HI.X R13, R6, c[0x0][0x164], R0, 0x1, P6 ;  /* 0x00005900060d9a11 */ /* 0x000fe400030f0c00 */
[----:B------:R-:W-:Y:S01]  /*1260*/  @!P3 LEA R18, P6, R4, c[0x0][0x160], 0x1 ;  /* 0x000058000412ba11 */ /* 0x000fe200078c08ff */
[----:B------:R-:W-:-:S02]  /*1270*/  @!P3 IMAD.IADD R0, R5, 0x1, R14 ;  /* 0x000000010500b824 */ /* 0x000fc400078e020e */
[----:B------:R-:W-:Y:S01]  /*1280*/  @!P2 IMAD R5, R8, c[0x0][0x194], R9 ;  /* 0x000065000805aa24 */ /* 0x000fe200078e0209 */
[----:B------:R3:W-:Y:S01]  /*1290*/  @!P1 LDGSTS.E.BYPASS.LTC128B.128 [R234+0x2800], [R12.64] ;  /* 0x028000000cea9fae */ /* 0x0007e2000b901d50 */
[----:B-----5:R-:W-:Y:S01]  /*12a0*/  IMAD.MOV.U32 R20, RZ, RZ, c[0x0][0x19c] ;  /* 0x00006700ff147624 */ /* 0x020fe200078e00ff */
[----:B------:R-:W-:Y:S01]  /*12b0*/  @!P3 LEA.HI.X R19, R4, c[0x0][0x164], R0, 0x1, P6 ;  /* 0x000059000413ba11 */ /* 0x000fe200030f0c00 */
[----:B------:R-:W-:Y:S01]  /*12c0*/  @!P2 IMAD.IADD R3, R3, 0x1, R5 ;  /* 0x000000010303a824 */ /* 0x000fe200078e0205 */
[----:B------:R-:W-:Y:S01]  /*12d0*/  @!P2 LEA R14, P6, R2, c[0x0][0x160], 0x1 ;  /* 0x00005800020eaa11 */ /* 0x000fe200078c08ff */
[C---:B------:R-:W-:Y:S02]  /*12e0*/  IMAD R0, R11.reuse, c[0x0][0x198], RZ ;  /* 0x000066000b007a24 */ /* 0x040fe400078e02ff */
[----:B------:R-:W-:Y:S01]  /*12f0*/  IMAD.WIDE.U32 R4, R10, c[0x0][0x198], R22 ;  /* 0x000066000a047a25 */ /* 0x000fe200078e0016 */
[----:B------:R-:W-:Y:S01]  /*1300*/  @!P2 LEA.HI.X R15, R2, c[0x0][0x164], R3, 0x1, P6 ;  /* 0x00005900020faa11 */ /* 0x000fe200030f0c03 */
[----:B------:R5:W-:Y:S02]  /*1310*/  @!P3 LDGSTS.E.BYPASS.LTC128B.128 [R234+0x3000], [R18.64] ;  /* 0x0300000012eabfae */ /* 0x000be4000b901d50 */
[----:B------:R-:W-:Y:S01]  /*1320*/  IMAD R6, R10, c[0x0][0x19c], R0 ;  /* 0x000067000a067a24 */ /* 0x000fe200078e0200 */
[----:B------:R-:W-:Y:S01]  /*1330*/  IADD3 R4, P6, R4, UR20, RZ ;  /* 0x0000001404047c10 */ /* 0x000fe2000ffde0ff */
[----:B------:R-:W-:Y:S01]  /*1340*/  IMAD R0, R11, c[0x0][0x1a0], RZ ;  /* 0x000068000b007a24 */ /* 0x000fe200078e02ff */
[----:B------:R2:W-:Y:S01]  /*1350*/  @!P2 LDGSTS.E.BYPASS.LTC128B.128 [R234+0x3800], [R14.64] ;  /* 0x038000000eeaafae */ /* 0x0005e2000b901d50 */
[----:B------:R-:W-:Y:S01]  /*1360*/  IMAD.WIDE.U32 R2, R10, c[0x0][0x1a0], R22 ;  /* 0x000068000a027a25 */ /* 0x000fe200078e0016 */
[----:B------:R-:W-:Y:S01]  /*1370*/  IADD3.X R5, R5, UR7, R6, P6, !PT ;  /* 0x0000000705057c10 */ /* 0x000fe2000b7fe406 */
[----:B------:R-:W-:-:S02]  /*1380*/  ULDC.64 UR6, c[0x0][0x198] ;  /* 0x0000660000067ab9 */ /* 0x000fc40000000a00 */
[----:B------:R-:W-:Y:S01]  /*1390*/  IMAD R0, R10, c[0x0][0x1a4], R0 ;  /* 0x000069000a007a24 */ /* 0x000fe200078e0200 */
[----:B-1----:R-:W-:Y:S01]  /*13a0*/  IADD3 R22, P6, R2, UR22, RZ ;  /* 0x0000001602167c10 */ /* 0x002fe2000ffde0ff */
[----:B------:R-:W-:Y:S01]  /*13b0*/  USHF.L.U64.HI UR20, UR6, UR11, UR7 ;  /* 0x0000000b06147299 */ /* 0x000fe20008010207 */
[----:B------:R-:W-:Y:S01]  /*13c0*/  IMAD.WIDE.U32 R36, R26, c[0x0][0x1b0], R4 ;  /* 0x00006c001a247a25 */ /* 0x000fe200078e0004 */
[----:B------:R-:W-:Y:S01]  /*13d0*/  UIMAD UR7, UR18, -0x80, UR13 ;  /* 0xffffff80120778a4 */ /* 0x000fe2000f8e020d */
[----:B------:R-:W-:Y:S01]  /*13e0*/  IADD3.X R23, R3, UR21, R0, P6, !PT ;  /* 0x0000001503177c10 */ /* 0x000fe2000b7fe400 */
[----:B------:R-:W-:Y:S01]  /*13f0*/  USHF.L.U32 UR21, UR6, 0x7, URZ ;  /* 0x0000000706157899 */ /* 0x000fe2000800063f */
[----:B------:R-:W-:Y:S01]  /*1400*/  IMAD R0, R27, c[0x0][0x1b0], RZ ;  /* 0x00006c001b007a24 */ /* 0x000fe200078e02ff */
[----:B------:R-:W-:Y:S01]  /*1410*/  UIMAD UR4, UR20, UR18, URZ ;  /* 0x00000012140472a4 */ /* 0x000fe2000f8e023f */
[----:B------:R-:W-:Y:S01]  /*1420*/  IMAD.U32 R2, RZ, RZ, UR18 ;  /* 0x00000012ff027e24 */ /* 0x000fe2000f8e00ff */
[----:B------:R-:W-:Y:S01]  /*1430*/  ISETP.GE.AND P0, PT, R28, UR7, PT ;  /* 0x000000071c007c0c */ /* 0x000fe2000bf06270 */
[----:B------:R-:W-:Y:S01]  /*1440*/  IMAD R0, R26, c[0x0][0x1b4], R0 ;  /* 0x00006d001a007a24 */ /* 0x000fe200078e0200 */
[----:B------:R-:W-:Y:S01]  /*1450*/  ISETP.GE.AND P5, PT, R10, UR7, PT ;  /* 0x000000070a007c0c */ /* 0x000fe2000bfa6270 */
[----:B------:R-:W-:Y:S01]  /*1460*/  IMAD.MOV.U32 R8, RZ, RZ, R36 ;  /* 0x000000ffff087224 */ /* 0x000fe200078e0024 */
[----:B------:R-:W-:Y:S01]  /*1470*/  UIMAD UR4, UR19, UR21, UR4 ;  /* 0x00000015130472a4 */ /* 0x000fe2000f8e0204 */
[----:B------:R-:W-:Y:S01]  /*1480*/  IMAD.IADD R9, R37, 0x1, R0 ;  /* 0x0000000125097824 */ /* 0x000fe200078e0200 */
[----:B------:R-:W-:Y:S01]  /*1490*/  ISETP.GE.AND P1, PT, R35, UR7, PT ;  /* 0x0000000723007c0c */ /* 0x000fe2000bf26270 */
[----:B------:R-:W-:Y:S01]  /*14a0*/  IMAD.U32 R0, RZ, RZ, UR6 ;  /* 0x00000006ff007e24 */ /* 0x000fe2000f8e00ff */
[----:B------:R-:W-:Y:S01]  /*14b0*/  STL.64 [R1+0x90], R36 ;  /* 0x0000902401007387 */ /* 0x000fe20000100a00 */
[----:B------:R-:W-:Y:S01]  /*14c0*/  IMAD.WIDE.U32 R2, R2, UR21, R8 ;  /* 0x0000001502027c25 */ /* 0x000fe2000f8e0008 */
[----:B------:R-:W-:-:S02]  /*14d0*/  ISETP.GE.AND P3, PT, R31, UR7, PT ;  /* 0x000000071f007c0c */ /* 0x000fc4000bf66270 */
[----:B------:R1:W-:Y:S01]  /*14e0*/  STL.64 [R1+0x88], R8 ;  /* 0x0000880801007387 */ /* 0x0003e20000100a00 */
[----:B------:R-:W-:Y:S01]  /*14f0*/  IMAD.U32 R4, RZ, RZ, UR6 ;  /* 0x00000006ff047e24 */ /* 0x000fe2000f8e00ff */
[----:B------:R-:W-:Y:S01]  /*1500*/  @!P0 LEA R0, P4, R0, R2, 0x4 ;  /* 0x0000000200008211 */ /* 0x000fe200078820ff */
[----:B------:R-:W-:Y:S01]  /*1510*/  IMAD.U32 R5, RZ, RZ, UR6 ;  /* 0x00000006ff057e24 */ /* 0x000fe2000f8e00ff */
[----:B------:R-:W-:Y:S01]  /*1520*/  IADD3 R3, R3, UR4, RZ ;  /* 0x0000000403037c10 */ /* 0x000fe2000fffe0ff */
[----:B------:R-:W-:Y:S01]  /*1530*/  UIMAD.WIDE.U32 UR4, UR6, 0x20, URZ ;  /* 0x00000020060478a5 */ /* 0x000fe2000f8e003f */
[----:B------:R-:W-:Y:S01]  /*1540*/  ISETP.GE.AND P2, PT, R30, UR7, PT ;  /* 0x000000071e007c0c */ /* 0x000fe2000bf46270 */
[----:B-----5:R-:W-:Y:S01]  /*1550*/  IMAD.U32 R18, RZ, RZ, UR6 ;  /* 0x00000006ff127e24 */ /* 0x020fe2000f8e00ff */
[----:B------:R-:W-:Y:S01]  /*1560*/  @!P0 LEA.HI.X R4, R4, R3, R20, 0x4, P4 ;  /* 0x0000000304048211 */ /* 0x000fe200020f2414 */
[----:B------:R-:W-:Y:S01]  /*1570*/  IMAD.U32 R11, RZ, RZ, UR6 ;  /* 0x00000006ff0b7e24 */ /* 0x000fe2000f8e00ff */
[----:B------:R-:W-:Y:S01]  /*1580*/  @!P0 LEA R6, P4, R0, c[0x0][0x168], 0x1 ;  /* 0x00005a0000068a11 */ /* 0x000fe200078808ff */
[----:B----4-:R-:W-:-:S03]  /*1590*/  IMAD.MOV.U32 R24, RZ, RZ, c[0x0][0x1a4] ;  /* 0x00006900ff187624 */ /* 0x010fc600078e00ff */
[----:B------:R-:W-:Y:S01]  /*15a0*/  @!P0 LEA.HI.X R7, R0, c[0x0][0x16c], R4, 0x1, P4 ;  /* 0x00005b0000078a11 */ /* 0x000fe200020f0c04 */
[----:B------:R-:W-:Y:S01]  /*15b0*/  IMAD.SHL.U32 R4, R20, 0x20, RZ ;  /* 0x0000002014047824 */ /* 0x000fe200078e00ff */
[----:B------:R-:W-:-:S04]  /*15c0*/  @!P1 IADD3 R0, P4, R2, UR4, RZ ;  /* 0x0000000402009c10 */ /* 0x000fc8000ff9e0ff */
[----:B------:R-:W-:Y:S01]  /*15d0*/  @!P1 IADD3.X R4, R3, UR5, R4, P4, !PT ;  /* 0x0000000503049c10 */ /* 0x000fe2000a7fe404 */
[----:B------:R-:W-:Y:S01]  /*15e0*/  ULDC.64 UR4, c[0x0][0x1a0] ;  /* 0x0000680000047ab9 */ /* 0x000fe20000000a00 */
[C---:B---3--:R-:W-:Y:S01]  /*15f0*/  @!P1 LEA R12, P4, R0.reuse, c[0x0][0x168], 0x1 ;  /* 0x00005a00000c9a11 */ /* 0x048fe200078808ff */
[----:B------:R-:W-:Y:S02]  /*1600*/  USHF.L.U64.HI UR11, UR4, UR11, UR5 ;  /* 0x0000000b040b7299 */ /* 0x000fe40008010205 */
[----:B------:R-:W-:Y:S01]  /*1610*/  USHF.L.U32 UR14, UR4, 0x7, URZ ;  /* 0x00000007040e7899 */ /* 0x000fe2000800063f */
[----:B------:R-:W-:Y:S01]  /*1620*/  @!P1 LEA.HI.X R13, R0, c[0x0][0x16c], R4, 0x1, P4 ;  /* 0x00005b00000d9a11 */ /* 0x000fe200020f0c04 */
[----:B------:R-:W-:Y:S01]  /*1630*/  UIMAD UR5, UR11, UR18, URZ ;  /* 0x000000120b0572a4 */ /* 0x000fe2000f8e023f */
[----:B-1----:R-:W-:Y:S01]  /*1640*/  @!P5 LEA R8, P6, R2, c[0x0][0x168], 0x1 ;  /* 0x00005a000208da11 */ /* 0x002fe200078c08ff */
[----:B------:R-:W-:Y:S01]  /*1650*/  UIMAD.WIDE.U32 UR22, UR4, 0x20, URZ ;  /* 0x00000020041678a5 */ /* 0x000fe2000f8e003f */
[----:B------:R-:W-:Y:S01]  /*1660*/  ISETP.GE.AND P4, PT, R32, UR7, PT ;  /* 0x0000000720007c0c */ /* 0x000fe2000bf86270 */
[----:B------:R-:W-:Y:S01]  /*1670*/  UIMAD UR5, UR19, UR14, UR5 ;  /* 0x0000000e130572a4 */ /* 0x000fe2000f8e0205 */
[----:B------:R-:W-:-:S02]  /*1680*/  @!P5 LEA.HI.X R9, R2, c[0x0][0x16c], R3, 0x1, P6 ;  /* 0x00005b000209da11 */ /* 0x000fc400030f0c03 */
[----:B------:R-:W-:-:S03]  /*1690*/  ISETP.GE.AND P6, PT, R34, UR7, PT ;  /* 0x0000000722007c0c */ /* 0x000fc6000bfc6270 */
[----:B------:R1:W-:Y:S01]  /*16a0*/  @!P5 LDGSTS.E.BYPASS.LTC128B.128 [R234+0x4000], [R8.64] ;  /* 0x0400000008eadfae */ /* 0x0003e2000b901d50 */
[----:B------:R-:W-:-:S03]  /*16b0*/  ISETP.GE.AND P5, PT, R33, UR7, PT ;  /* 0x0000000721007c0c */ /* 0x000fc6000bfa6270 */
[----:B------:R3:W-:Y:S04]  /*16c0*/  @!P0 LDGSTS.E.BYPASS.LTC128B.128 [R234+0x4800], [R6.64] ;  /* 0x0480000006ea8fae */ /* 0x0007e8000b901d50 */
[----:B------:R4:W-:Y:S02]  /*16d0*/  @!P1 LDGSTS.E.BYPASS.LTC128B.128 [R234+0x5000], [R12.64] ;  /* 0x050000000cea9fae */ /* 0x0009e4000b901d50 */
[----:B------:R-:W-:-:S04]  /*16e0*/  @!P6 IMAD.WIDE.U32 R4, R5, 0x30, R2 ;  /* 0x000000300504e825 */ /* 0x000fc800078e0002 */
[----:B------:R-:W-:Y:S01]  /*16f0*/  @!P6 IMAD R0, R20, 0x30, RZ ;  /* 0x000000301400e824 */ /* 0x000fe200078e02ff */
[----:B--2---:R-:W-:-:S03]  /*1700*/  @!P6 LEA R16, P0, R4, c[0x0][0x168], 0x1 ;  /* 0x00005a000410ea11 */ /* 0x004fc600078008ff */
[----:B------:R-:W-:Y:S02]  /*1710*/  @!P6 IMAD.IADD R0, R5, 0x1, R0 ;  /* 0x000000010500e824 */ /* 0x000fe400078e0200 */
[----:B------:R-:W-:-:S03]  /*1720*/  IMAD.U32 R5, RZ, RZ, UR6 ;  /* 0x00000006ff057e24 */ /* 0x000fc6000f8e00ff */
[----:B------:R-:W-:Y:S01]  /*1730*/  @!P6 LEA.HI.X R17, R4, c[0x0][0x16c], R0, 0x1, P0 ;  /* 0x00005b000411ea11 */ /* 0x000fe200000f0c00 */
[----:B------:R-:W-:Y:S02]  /*1740*/  IMAD.U32 R4, RZ, RZ, UR6 ;  /* 0x00000006ff047e24 */ /* 0x000fe4000f8e00ff */
[----:B-1----:R-:W-:Y:S02]  /*1750*/  @!P2 IMAD.MOV.U32 R8, RZ, RZ, R2 ;  /* 0x000000ffff08a224 */ /* 0x002fe400078e0002 */
[----:B------:R1:W-:Y:S01]  /*1760*/  @!P6 LDGSTS.E.BYPASS.LTC128B.128 [R234+0x5800], [R16.64] ;  /* 0x0580000010eaefae */ /* 0x0003e2000b901d50 */
[--C-:B------:R-:W-:Y:S01]  /*1770*/  @!P2 IMAD.MOV.U32 R9, RZ, RZ, R3.reuse ;  /* 0x000000ffff09a224 */ /* 0x100fe200078e0003 */
[----:B------:R-:W-:Y:S01]  /*1780*/  ISETP.GE.AND P6, PT, R35, UR7, PT ;  /* 0x0000000723007c0c */ /* 0x000fe2000bfc6270 */
[----:B---3--:R-:W-:Y:S02]  /*1790*/  IMAD.U32 R6, RZ, RZ, UR6 ;  /* 0x00000006ff067e24 */ /* 0x008fe4000f8e00ff */
[----:B------:R-:W-:-:S03]  /*17a0*/  @!P3 IMAD.MOV.U32 R7, RZ, RZ, R3 ;  /* 0x000000ffff07b224 */ /* 0x000fc600078e0003 */
[----:B------:R-:W-:Y:S01]  /*17b0*/  @!P5 LEA R0, P0, R6, R2, 0x6 ;  /* 0x000000020600d211 */ /* 0x000fe200078030ff */
[----:B------:R-:W-:-:S03]  /*17c0*/  @!P3 IMAD.MOV.U32 R6, RZ, RZ, R2 ;  /* 0x000000ffff06b224 */ /* 0x000fc600078e0002 */
[----:B------:R-:W-:Y:S02]  /*17d0*/  @!P5 LEA.HI.X R5, R5, R3, R20, 0x6, P0 ;  /* 0x000000030505d211 */ /* 0x000fe400000f3414 */
[----:B------:R-:W-:-:S04]  /*17e0*/  @!P5 LEA R14, P0, R0, c[0x0][0x168], 0x1 ;  /* 0x00005a00000eda11 */ /* 0x000fc800078008ff */
[----:B------:R-:W-:Y:S01]  /*17f0*/  @!P5 LEA.HI.X R15, R0, c[0x0][0x16c], R5, 0x1, P0 ;  /* 0x00005b00000fda11 */ /* 0x000fe200000f0c05 */
[----:B------:R-:W-:-:S04]  /*1800*/  @!P4 IMAD.WIDE.U32 R4, R4, 0x50, R2 ;  /* 0x000000500404c825 */ /* 0x000fc800078e0002 */
[----:B------:R-:W-:Y:S01]  /*1810*/  @!P3 IMAD.WIDE.U32 R2, R18, 0x60, R6 ;  /* 0x000000601202b825 */ /* 0x000fe200078e0006 */
[----:B----4-:R-:W-:Y:S01]  /*1820*/  @!P4 LEA R12, P0, R4, c[0x0][0x168], 0x1 ;  /* 0x00005a00040cca11 */ /* 0x010fe200078008ff */
[----:B------:R2:W-:Y:S01]  /*1830*/  @!P5 LDGSTS.E.BYPASS.LTC128B.128 [R234+0x6000], [R14.64] ;  /* 0x060000000eeadfae */ /* 0x0005e2000b901d50 */
[----:B------:R-:W-:Y:S01]  /*1840*/  ISETP.GE.AND P5, PT, R34, UR7, PT ;  /* 0x0000000722007c0c */ /* 0x000fe2000bfa6270 */
[----:B------:R-:W-:Y:S01]  /*1850*/  @!P2 IMAD.WIDE.U32 R6, R11, 0x70, R8 ;  /* 0x000000700b06a825 */ /* 0x000fe200078e0008 */
[----:B------:R-:W-:-:S03]  /*1860*/  LEA.HI R11, R29, R232, RZ, 0x4 ;  /* 0x000000e81d0b7211 */ /* 0x000fc600078f20ff */
[C---:B------:R-:W-:Y:S02]  /*1870*/  @!P3 IMAD R8, R20.reuse, 0x60, RZ ;  /* 0x000000601408b824 */ /* 0x040fe400078e02ff */
[----:B------:R-:W-:Y:S02]  /*1880*/  @!P4 IMAD R0, R20, 0x50, RZ ;  /* 0x000000501400c824 */ /* 0x000fe400078e02ff */
[----:B------:R-:W-:Y:S01]  /*1890*/  @!P3 IMAD.IADD R3, R3, 0x1, R8 ;  /* 0x000000010303b824 */ /* 0x000fe200078e0208 */
[----:B------:R-:W-:Y:S01]  /*18a0*/  @!P3 LEA R8, P1, R2, c[0x0][0x168], 0x1 ;  /* 0x00005a000208ba11 */ /* 0x000fe200078208ff */
[----:B------:R-:W-:Y:S02]  /*18b0*/  @!P4 IMAD.IADD R0, R5, 0x1, R0 ;  /* 0x000000010500c824 */ /* 0x000fe400078e0200 */
[----:B------:R-:W-:Y:S01]  /*18c0*/  @!P2 IMAD R5, R20, 0x70, RZ ;  /* 0x000000701405a824 */ /* 0x000fe200078e02ff */
[----:B------:R-:W-:Y:S01]  /*18d0*/  @!P3 LEA.HI.X R9, R2, c[0x0][0x16c], R3, 0x1, P1 ;  /* 0x00005b000209ba11 */ /* 0x000fe200008f0c03 */
[----:B------:R-:W-:Y:S01]  /*18e0*/  IMAD.WIDE.U32 R20, R26, c[0x0][0x1b8], R22 ;  /* 0x00006e001a147a25 */ /* 0x000fe200078e0016 */
[----:B------:R-:W-:-:S02]  /*18f0*/  @!P2 LEA R2, P1, R6, c[0x0][0x168], 0x1 ;  /* 0x00005a000602aa11 */ /* 0x000fc400078208ff */
[----:B------:R-:W-:Y:S01]  /*1900*/  @!P4 LEA.HI.X R13, R4, c[0x0][0x16c], R0, 0x1, P0 ;  /* 0x00005b00040dca11 */ /* 0x000fe200000f0c00 */
[----:B------:R-:W-:Y:S01]  /*1910*/  @!P2 IMAD.IADD R3, R7, 0x1, R5 ;  /* 0x000000010703a824 */ /* 0x000fe200078e0205 */
[----:B------:R-:W-:Y:S01]  /*1920*/  ISETP.GE.AND P0, PT, R28, UR7, PT ;  /* 0x000000071c007c0c */ /* 0x000fe2000bf06270 */
[----:B------:R-:W-:Y:S01]  /*1930*/  IMAD R0, R27, c[0x0][0x1b8], RZ ;  /* 0x00006e001b007a24 */ /* 0x000fe200078e02ff */
[----:B------:R3:W-:Y:S01]  /*1940*/  STL.64 [R1+0xa8], R20 ;  /* 0x0000a81401007387 */ /* 0x0007e20000100a00 */
[----:B------:R-:W-:Y:S01]  /*1950*/  IMAD.MOV.U32 R18, RZ, RZ, R20 ;  /* 0x000000ffff127224 */ /* 0x000fe200078e0014 */
[----:B------:R-:W-:Y:S01]  /*1960*/  @!P2 LEA.HI.X R3, R6, c[0x0][0x16c], R3, 0x1, P1 ;  /* 0x00005b000603aa11 */ /* 0x000fe200008f0c03 */
[----:B------:R-:W-:Y:S01]  /*1970*/  IMAD R0, R26, c[0x0][0x1bc], R0 ;  /* 0x00006f001a007a24 */ /* 0x000fe200078e0200 */
[----:B------:R4:W-:Y:S01]  /*1980*/  @!P4 LDGSTS.E.BYPASS.LTC128B.128 [R234+0x6800], [R12.64] ;  /* 0x068000000ceacfae */ /* 0x0009e2000b901d50 */
[----:B------:R-:W-:Y:S01]  /*1990*/  IMAD.U32 R5, RZ, RZ, UR4 ;  /* 0x00000004ff057e24 */ /* 0x000fe2000f8e00ff */
[----:B------:R-:W-:Y:S01]  /*19a0*/  ISETP.GE.AND P4, PT, R33, UR7, PT ;  /* 0x0000000721007c0c */ /* 0x000fe2000bf86270 */
[----:B------:R-:W-:Y:S01]  /*19b0*/  IMAD.IADD R19, R21, 0x1, R0 ;  /* 0x0000000115137824 */ /* 0x000fe200078e0200 */
[----:B------:R5:W-:Y:S01]  /*19c0*/  @!P3 LDGSTS.E.BYPASS.LTC128B.128 [R234+0x7000], [R8.64] ;  /* 0x0700000008eabfae */ /* 0x000be2000b901d50 */
[----:B------:R-:W-:Y:S01]  /*19d0*/  IMAD.U32 R0, RZ, RZ, UR4 ;  /* 0x00000004ff007e24 */ /* 0x000fe2000f8e00ff */
[C---:B------:R-:W-:Y:S01]  /*19e0*/  ISETP.GE.AND P3, PT, R10.reuse, UR7, PT ;  /* 0x000000070a007c0c */ /* 0x040fe2000bf66270 */
[----:B------:R-:W-:Y:S01]  /*19f0*/  IMAD.SHL.U32 R10, R10, 0x8, RZ ;  /* 0x000000080a0a7824 */ /* 0x000fe200078e00ff */
[----:B------:R1:W-:Y:S04]  /*1a00*/  @!P2 LDGSTS.E.BYPASS.LTC128B.128 [R234+0x7800], [R2.64] ;  /* 0x0780000002eaafae */ /* 0x0003e8000b901d50 */
[----:B------:R-:W0:Y:S04]  /*1a10*/  LDGDEPBAR ;  /* 0x00000000000079af */ /* 0x000e280000000000 */
[----:B------:R2:W-:Y:S01]  /*1a20*/  STL.64 [R1+0xa0], R18 ;  /* 0x0000a01201007387 */ /* 0x0005e20000100a00 */
[----:B----4-:R-:W-:-:S02]  /*1a30*/  IMAD.U32 R12, RZ, RZ, UR4 ;  /* 0x00000004ff0c7e24 */ /* 0x010fc4000f8e00ff */
[----:B------:R-:W-:Y:S01]  /*1a40*/  IMAD.U32 R13, RZ, RZ, UR4 ;  /* 0x00000004ff0d7e24 */ /* 0x000fe2000f8e00ff */
[----:B-----5:R-:W-:Y:S01]  /*1a50*/  SHF.R.S32.HI R8, RZ, 0x4, R11 ;  /* 0x00000004ff087819 */ /* 0x020fe2000001140b */
[----:B------:R-:W-:Y:S02]  /*1a60*/  IMAD.SHL.U32 R9, R24, 0x20, RZ ;  /* 0x0000002018097824 */ /* 0x000fe400078e00ff */
[----:B-1----:R-:W-:Y:S01]  /*1a70*/  IMAD.U32 R2, RZ, RZ, UR18 ;  /* 0x00000012ff027e24 */ /* 0x002fe2000f8e00ff */
[----:B------:R-:W-:-:S04]  /*1a80*/  DEPBAR.LE SB0, 0x0 ;  /* 0x000080000000791a */ /* 0x000fc80000000000 */
[----:B------:R-:W-:Y:S01]  /*1a90*/  BAR.SYNC.DEFER_BLOCKING 0x0 ;  /* 0x0000000000007b1d */ /* 0x000fe20000010000 */
[----:B------:R-:W-:Y:S01]  /*1aa0*/  IMAD.WIDE.U32 R2, R2, UR14, R18 ;  /* 0x0000000e02027c25 */ /* 0x000fe2000f8e0012 */
[C---:B------:R-:W-:Y:S02]  /*1ab0*/  LEA.HI R7, R11.reuse, R8, RZ, 0x1 ;  /* 0x000000080b077211 */ /* 0x040fe400078f08ff */
[----:B------:R-:W-:Y:S02]  /*1ac0*/  LOP3.LUT R11, R11, 0xfffffff0, RZ, 0xc0, !PT ;  /* 0xfffffff00b0b7812 */ /* 0x000fe400078ec0ff */
[----:B------:R-:W-:Y:S02]  /*1ad0*/  @!P0 LEA R0, P1, R0, R2, 0x4 ;  /* 0x0000000200008211 */ /* 0x000fe400078220ff */
[----:B------:R-:W-:Y:S02]  /*1ae0*/  IADD3 R3, R3, UR5, RZ ;  /* 0x0000000503037c10 */ /* 0x000fe4000fffe0ff */
[----:B------:R-:W-:-:S02]  /*1af0*/  LOP3.LUT R7, R7, 0xfffffffe, RZ, 0xc0, !PT ;  /* 0xfffffffe07077812 */ /* 0x000fc400078ec0ff */
[----:B------:R-:W-:Y:S02]  /*1b00*/  @!P0 LEA.HI.X R5, R5, R3, R24, 0x4, P1 ;  /* 0x0000000305058211 */ /* 0x000fe400008f2418 */
[----:B------:R-:W-:Y:S01]  /*1b10*/  @!P0 LEA R6, P2, R0, c[0x0][0x170], 0x1 ;  /* 0x00005c0000068a11 */ /* 0x000fe200078408ff */
[----:B---3--:R-:W-:Y:S01]  /*1b20*/  IMAD.IADD R21, R8, 0x1, -R7 ;  /* 0x0000000108157824 */ /* 0x008fe200078e0a07 */
[----:B------:R-:W-:Y:S02]  /*1b30*/  @!P6 IADD3 R4, P1, R2, UR22, RZ ;  /* 0x000000160204ec10 */ /* 0x000fe4000ff3e0ff */
[----:B------:R-:W-:Y:S01]  /*1b40*/  @!P0 LEA.HI.X R7, R0, c[0x0][0x174], R5, 0x1, P2 ;  /* 0x00005d0000078a11 */ /* 0x000fe200010f0c05 */
[----:B------:R-:W-:Y:S01]  /*1b50*/  IMAD.U32 R5, RZ, RZ, UR4 ;  /* 0x00000004ff057e24 */ /* 0x000fe2000f8e00ff */
[----:B------:R-:W-:Y:S02]  /*1b60*/  @!P6 IADD3.X R0, R3, UR23, R9, P1, !PT ;  /* 0x000000170300ec10 */ /* 0x000fe40008ffe409 */
[----:B------:R-:W-:-:S02]  /*1b70*/  @!P3 LEA R8, P2, R2, c[0x0][0x170], 0x1 ;  /* 0x00005c000208ba11 */ /* 0x000fc400078408ff */
[----:B--2---:R-:W-:Y:S01]  /*1b80*/  @!P6 LEA R18, P1, R4, c[0x0][0x170], 0x1 ;  /* 0x00005c000412ea11 */ /* 0x004fe200078208ff */
[----:B------:R-:W-:Y:S01]  /*1b90*/  @P3 STS.128 [R234+0x8000], RZ ;  /* 0x008000ffea003388 */ /* 0x000fe20000000c00 */
[----:B------:R-:W-:Y:S02]  /*1ba0*/  @!P3 LEA.HI.X R9, R2, c[0x0][0x174], R3, 0x1, P2 ;  /* 0x00005d000209ba11 */ /* 0x000fe400010f0c03 */
[----:B------:R-:W-:Y:S01]  /*1bb0*/  @!P6 LEA.HI.X R19, R4, c[0x0][0x174], R0, 0x1, P1 ;  /* 0x00005d000413ea11 */ /* 0x000fe200008f0c00 */
[----:B------:R-:W-:Y:S01]  /*1bc0*/  IMAD.IADD R0, R232, 0x1, -R11 ;  /* 0x00000001e8007824 */ /* 0x000fe200078e0a0b */
[----:B------:R-:W-:Y:S01]  /*1bd0*/  ISETP.GE.AND P2, PT, R31, UR7, PT ;  /* 0x000000071f007c0c */ /* 0x000fe2000bf46270 */
[----:B------:R-:W-:Y:S01]  /*1be0*/  @!PT LDS RZ, [RZ] ;  /* 0x00000000fffff984 */ /* 0x000fe20000000800 */
[----:B------:R-:W-:Y:S01]  /*1bf0*/  @!PT LDS RZ, [RZ] ;  /* 0x00000000fffff984 */ /* 0x000fe20000000800 */
[----:B------:R-:W-:Y:S01]  /*1c00*/  @!PT LDS RZ, [RZ] ;  /* 0x00000000fffff984 */ /* 0x000fe20000000800 */
[----:B------:R1:W-:Y:S01]  /*1c10*/  @!P3 LDGSTS.E.BYPASS.LTC128B.128 [R234+0x8000], [R8.64] ;  /* 0x0800000008eabfae */ /* 0x0003e2000b901d50 */
[----:B------:R-:W-:Y:S01]  /*1c20*/  @!P5 IMAD.WIDE.U32 R4, R5, 0x30, R2 ;  /* 0x000000300504d825 */ /* 0x000fe200078e0002 */
[----:B------:R-:W-:Y:S02]  /*1c30*/  ISETP.GE.AND P3, PT, R32, UR7, PT ;  /* 0x0000000720007c0c */ /* 0x000fe4000bf66270 */
[----:B------:R-:W-:Y:S01]  /*1c40*/  ISETP.GE.AND P1, PT, R30, UR7, PT ;  /* 0x000000071e007c0c */ /* 0x000fe2000bf26270 */
[----:B------:R-:W-:Y:S01]  /*1c50*/  @P0 STS.128 [R234+0x8800], RZ ;  /* 0x008800ffea000388 */ /* 0x000fe20000000c00 */
[----:B------:R-:W-:-:S03]  /*1c60*/  IMAD.U32 R11, RZ, RZ, UR4 ;  /* 0x00000004ff0b7e24 */ /* 0x000fc6000f8e00ff */
[----:B------:R-:W-:Y:S01]  /*1c70*/  @!PT LDS RZ, [RZ] ;  /* 0x00000000fffff984 */ /* 0x000fe20000000800 */
[----:B------:R-:W-:Y:S01]  /*1c80*/  @!PT LDS RZ, [RZ] ;  /* 0x00000000fffff984 */ /* 0x000fe20000000800 */
[----:B------:R-:W-:Y:S01]  /*1c90*/  @!PT LDS RZ, [RZ] ;  /* 0x00000000fffff984 */ /* 0x000fe20000000800 */
[----:B------:R2:W-:Y:S01]  /*1ca0*/  @!P0 LDGSTS.E.BYPASS.LTC128B.128 [R234+0x8800], [R6.64] ;  /* 0x0880000006ea8fae */ /* 0x0005e2000b901d50 */
[----:B------:R-:W-:-:S03]  /*1cb0*/  @!P5 LEA R16, P0, R4, c[0x0][0x170], 0x1 ;  /* 0x00005c000410da11 */ /* 0x000fc600078008ff */
[----:B------:R-:W-:Y:S04]  /*1cc0*/  @P6 STS.128 [R234+0x9000], RZ ;  /* 0x009000ffea006388 */ /* 0x000fe80000000c00 */
[----:B------:R-:W-:Y:S01]  /*1cd0*/  @!PT LDS RZ, [RZ] ;  /* 0x00000000fffff984 */ /* 0x000fe20000000800 */
[----:B------:R-:W-:Y:S01]  /*1ce0*/  @!PT LDS RZ, [RZ] ;  /* 0x00000000fffff984 */ /* 0x000fe20000000800 */
[----:B------:R-:W-:Y:S01]  /*1cf0*/  @!PT LDS RZ, [RZ] ;  /* 0x00000000fffff984 */ /* 0x000fe20000000800 */
[----:B------:R3:W-:Y:S04]  /*1d00*/  @!P6 LDGSTS.E.BYPASS.LTC128B.128 [R234+0x9000], [R18.64] ;  /* 0x0900000012eaefae */ /* 0x0007e8000b901d50 */
[----:B------:R-:W-:Y:S01]  /*1d10*/  @P5 STS.128 [R234+0x9800], RZ ;  /* 0x009800ffea005388 */ /* 0x000fe20000000c00 */
[----:B-1----:R-:W-:Y:S01]  /*1d20*/  SHF.R.S32.HI R9, RZ, 0x1f, R0 ;  /* 0x0000001fff097819 */ /* 0x002fe20000011400 */
[----:B------:R-:W-:-:S03]  /*1d30*/  @!P5 IMAD R8, R24, 0x30, RZ ;  /* 0x000000301808d824 */ /* 0x000fc600078e02ff */
[----:B------:R-:W-:Y:S01]  /*1d40*/  LEA.HI R20, R9, R0, RZ, 0x3 ;  /* 0x0000000009147211 */ /* 0x000fe200078f18ff */
[----:B------:R-:W-:Y:S02]  /*1d50*/  @!P5 IMAD.IADD R5, R5, 0x1, R8 ;  /* 0x000000010505d824 */ /* 0x000fe400078e0208 */
[----:B------:R-:W-:Y:S01]  /*1d60*/  @!P1 IMAD.MOV.U32 R8, RZ, RZ, R2 ;  /* 0x000000ffff089224 */ /* 0x000fe200078e0002 */
[----:B--2---:R-:W-:Y:S01]  /*1d70*/  LOP3.LUT R6, R20, 0xfffffff8, RZ, 0xc0, !PT ;  /* 0xfffffff814067812 */ /* 0x004fe200078ec0ff */
[----:B------:R-:W-:Y:S01]  /*1d80*/  @!P2 IMAD.MOV.U32 R7, RZ, RZ, R3 ;  /* 0x000000ffff07a224 */ /* 0x000fe200078e0003 */
[----:B------:R-:W-:Y:S01]  /*1d90*/  @!P5 LEA.HI.X R17, R4, c[0x0][0x174], R5, 0x1, P0 ;  /* 0x00005d000411da11 */ /* 0x000fe200000f0c05 */
[----:B------:R-:W-:Y:S01]  /*1da0*/  IMAD.U32 R4, RZ, RZ, UR4 ;  /* 0x00000004ff047e24 */ /* 0x000fe2000f8e00ff */
[----:B------:R-:W-:Y:S01]  /*1db0*/  @!P4 LEA R11, P0, R11, R2, 0x6 ;  /* 0x000000020b0bc211 */ /* 0x000fe200078030ff */
[----:B------:R-:W-:Y:S02]  /*1dc0*/  IMAD.IADD R44, R0, 0x1, -R6 ;  /* 0x00000001002c7824 */ /* 0x000fe400078e0a06 */
[----:B------:R-:W-:Y:S01]  /*1dd0*/  @!P2 IMAD.MOV.U32 R6, RZ, RZ, R2 ;  /* 0x000000ffff06a224 */ /* 0x000fe200078e0002 */
[----:B------:R-:W-:Y:S01]  /*1de0*/  @!P4 LEA.HI.X R12, R12, R3, R24, 0x6, P0 ;  /* 0x000000030c0cc211 */ /* 0x000fe200000f3418 */
[--C-:B------:R-:W-:Y:S01]  /*1df0*/  @!P1 IMAD.MOV.U32 R9, RZ, RZ, R3.reuse ;  /* 0x000000ffff099224 */ /* 0x100fe200078e0003 */
[C---:B------:R-:W-:Y:S01]  /*1e00*/  @!P4 LEA R14, P0, R11.reuse, c[0x0][0x170], 0x1 ;  /* 0x00005c000b0eca11 */ /* 0x040fe200078008ff */
[----:B------:R-:W-:Y:S01]  /*1e10*/  @!P3 IMAD.WIDE.U32 R4, R4, 0x50, R2 ;  /* 0x000000500404b825 */ /* 0x000fe200078e0002 */
[----:B------:R-:W-:Y:S01]  /*1e20*/  @!PT LDS RZ, [RZ] ;  /* 0x00000000fffff984 */ /* 0x000fe20000000800 */
[----:B------:R-:W-:Y:S01]  /*1e30*/  @!PT LDS RZ, [RZ] ;  /* 0x00000000fffff984 */ /* 0x000fe20000000800 */
[----:B------:R-:W-:Y:S01]  /*1e40*/  @!PT LDS RZ, [RZ] ;  /* 0x00000000fffff984 */ /* 0x000fe20000000800 */
[----:B------:R3:W-:Y:S02]  /*1e50*/  @!P5 LDGSTS.E.BYPASS.LTC128B.128 [R234+0x9800], [R16.64] ;  /* 0x0980000010eadfae */ /* 0x0007e4000b901d50 */
[----:B------:R-:W-:Y:S01]  /*1e60*/  @!P4 LEA.HI.X R15, R11, c[0x0][0x174], R12, 0x1, P0 ;  /* 0x00005d000b0fca11 */ /* 0x000fe200000f0c0c */
[----:B------:R-:W-:Y:S01]  /*1e70*/  @!P3 IMAD R0, R24, 0x50, RZ ;  /* 0x000000501800b824 */ /* 0x000fe200078e02ff */
[----:B------:R-:W-:Y:S01]  /*1e80*/  @!P3 LEA R12, P0, R4, c[0x0][0x170], 0x1 ;  /* 0x00005c00040cba11 */ /* 0x000fe200078008ff */
[----:B------:R-:W-:Y:S01]  /*1e90*/  @!P2 IMAD.WIDE.U32 R2, R13, 0x60, R6 ;  /* 0x000000600d02a825 */ /* 0x000fe200078e0006 */
[----:B------:R-:W-:Y:S03]  /*1ea0*/  @P4 STS.128 [R234+0xa000], RZ ;  /* 0x00a000ffea004388 */ /* 0x000fe60000000c00 */
[----:B------:R-:W-:Y:S01]  /*1eb0*/  IMAD.SHL.U32 R7, R132, 0x40, RZ ;  /* 0x0000004084077824 */ /* 0x000fe200078e00ff */
[----:B------:R-:W-:Y:S01]  /*1ec0*/  @!PT LDS RZ, [RZ] ;  /* 0x00000000fffff984 */ /* 0x000fe20000000800 */
[----:B------:R-:W-:Y:S01]  /*1ed0*/  @!PT LDS RZ, [RZ] ;  /* 0x00000000fffff984 */ /* 0x000fe20000000800 */
[----:B------:R-:W-:Y:S01]  /*1ee0*/  @!PT LDS RZ, [RZ] ;  /* 0x00000000fffff984 */ /* 0x000fe20000000800 */
[----:B------:R1:W-:Y:S01]  /*1ef0*/  @!P4 LDGSTS.E.BYPASS.LTC128B.128 [R234+0xa000], [R14.64] ;  /* 0x0a0000000eeacfae */ /* 0x0003e2000b901d50 */
[----:B------:R-:W-:-:S02]  /*1f00*/  @!P3 IMAD.IADD R5, R5, 0x1, R0 ;  /* 0x000000010505b824 */ /* 0x000fc400078e0200 */
[----:B------:R-:W-:Y:S01]  /*1f10*/  IMAD.U32 R6, RZ, RZ, UR4 ;  /* 0x00000004ff067e24 */ /* 0x000fe2000f8e00ff */
[----:B------:R-:W-:Y:S01]  /*1f20*/  LOP3.LUT R0, R7, 0x1c0, RZ, 0xc0, !PT ;  /* 0x000001c007007812 */ /* 0x000fe200078ec0ff */
[----:B------:R-:W-:Y:S01]  /*1f30*/  @P3 STS.128 [R234+0xa800], RZ ;  /* 0x00a800ffea003388 */ /* 0x000fe20000000c00 */
[----:B------:R-:W-:Y:S01]  /*1f40*/  @!P3 LEA.HI.X R13, R4, c[0x0][0x174], R5, 0x1, P0 ;  /* 0x00005d00040dba11 */ /* 0x000fe200000f0c05 */
[----:B------:R-:W-:Y:S01]  /*1f50*/  @!P2 IMAD R4, R24, 0x60, RZ ;  /* 0x000000601804a824 */ /* 0x000fe200078e02ff */
[----:B------:R-:W-:Y:S01]  /*1f60*/  LOP3.LUT R10, R0, 0x8, R10, 0xf8, !PT ;  /* 0x00000008000a7812 */ /* 0x000fe200078ef80a */
[----:B------:R-:W-:Y:S01]  /*1f70*/  @!P1 IMAD.WIDE.U32 R6, R6, 0x70, R8 ;  /* 0x0000007006069825 */ /* 0x000fe200078e0008 */
[----:B------:R-:W-:Y:S01]  /*1f80*/  SHF.R.U32.HI R5, RZ, 0x3, R0 ;  /* 0x00000003ff057819 */ /* 0x000fe20000011600 */
[----:B------:R-:W-:Y:S01]  /*1f90*/  @!PT LDS RZ, [RZ] ;  /* 0x00000000fffff984 */ /* 0x000fe20000000800 */
[----:B------:R-:W-:Y:S01]  /*1fa0*/  @!PT LDS RZ, [RZ] ;  /* 0x00000000fffff984 */ /* 0x000fe20000000800 */
[----:B------:R-:W-:Y:S01]  /*1fb0*/  @!PT LDS RZ, [RZ] ;  /* 0x00000000fffff984 */ /* 0x000fe20000000800 */
[----:B------:R1:W-:Y:S02]  /*1fc0*/  @!P3 LDGSTS.E.BYPASS.LTC128B.128 [R234+0xa800], [R12.64] ;  /* 0x0a8000000ceabfae */ /* 0x0003e4000b901d50 */
[----:B------:R-:W-:Y:S01]  /*1fd0*/  IMAD.SHL.U32 R0, R44, 0x40, RZ ;  /* 0x000000402c007824 */ /* 0x000fe200078e00ff */
[----:B------:R-:W-:Y:S01]  /*1fe0*/  LOP3.LUT R10, R10, R5, RZ, 0x3c, !PT ;  /* 0x000000050a0a7212 */ /* 0x000fe200078e3cff */
[----:B------:R-:W-:Y:S01]  /*1ff0*/  @!P2 IMAD.IADD R3, R3, 0x1, R4 ;  /* 0x000000010303a824 */ /* 0x000fe200078e0204 */
[----:B------:R-:W-:Y:S01]  /*2000*/  @!P2 LEA R4, P0, R2, c[0x0][0x170], 0x1 ;  /* 0x00005c000204aa11 */ /* 0x000fe200078008ff */
[----:B------:R-:W-:Y:S01]  /*2010*/  IMAD.SHL.U32 R9, R21, 0x8, RZ ;  /* 0x0000000815097824 */ /* 0x000fe200078e00ff */
[----:B------:R-:W-:Y:S01]  /*2020*/  LOP3.LUT R0, R0, 0x1c0, RZ, 0xc0, !PT ;  /* 0x000001c000007812 */ /* 0x000fe200078ec0ff */
[----:B------:R-:W-:Y:S01]  /*2030*/  @!P1 IMAD R8, R24, 0x70, RZ ;  /* 0x0000007018089824 */ /* 0x000fe200078e02ff */
[----:B------:R-:W-:Y:S01]  /*2040*/  @!P2 LEA.HI.X R5, R2, c[0x0][0x174], R3, 0x1, P0 ;  /* 0x00005d000205aa11 */ /* 0x000fe200000f0c03 */
[----:B------:R-:W-:Y:S01]  /*2050*/  @P2 STS.128 [R234+0xb000], RZ ;  /* 0x00b000ffea002388 */ /* 0x000fe20000000c00 */
[----:B------:R-:W-:Y:S01]  /*2060*/  LOP3.LUT R9, R0, 0x8, R9, 0xf8, !PT ;  /* 0x0000000800097812 */ /* 0x000fe200078ef809 */
[----:B------:R-:W-:Y:S01]  /*2070*/  @!P1 IMAD.IADD R2, R7, 0x1, R8 ;  /* 0x0000000107029824 */ /* 0x000fe200078e0208 */
[----:B------:R-:W-:Y:S01]  /*2080*/  SHF.R.U32.HI R3, RZ, 0x3, R0 ;  /* 0x00000003ff037819 */ /* 0x000fe20000011600 */
[----:B------:R-:W-:Y:S01]  /*2090*/  IMAD R0, R21, 0x200, R10 ;  /* 0x0000020015007824 */ /* 0x000fe200078e020a */
[----:B------:R-:W-:Y:S01]  /*20a0*/  @!P1 LEA R8, P0, R6, c[0x0][0x170], 0x1 ;  /* 0x00005c0006089a11 */ /* 0x000fe200078008ff */
[----:B------:R-:W-:Y:S01]  /*20b0*/  @!PT LDS RZ, [RZ] ;  /* 0x00000000fffff984 */ /* 0x000fe20000000800 */
[----:B------:R-:W-:Y:S01]  /*20c0*/  @!PT LDS RZ, [RZ] ;  /* 0x00000000fffff984 */ /* 0x000fe20000000800 */
[----:B------:R-:W-:Y:S01]  /*20d0*/  @!PT LDS RZ, [RZ] ;  /* 0x00000000fffff984 */ /* 0x000fe20000000800 */
[----:B------:R2:W-:Y:S01]  /*20e0*/  @!P2 LDGSTS.E.BYPASS.LTC128B.128 [R234+0xb000], [R4.64] ;  /* 0x0b00000004eaafae */ /* 0x0005e2000b901d50 */
[----:B------:R-:W-:Y:S01]  /*20f0*/  LOP3.LUT R137, R9, R3, RZ, 0x3c, !PT ;  /* 0x0000000309897212 */ /* 0x000fe200078e3cff */
[----:B------:R-:W-:Y:S01]  /*2100*/  IMAD.SHL.U32 R139, R0, 0x2, RZ ;  /* 0x00000002008b7824 */ /* 0x000fe200078e00ff */
[----:B------:R-:W-:Y:S01]  /*2110*/  @!P1 LEA.HI.X R9, R6, c[0x0][0x174], R2, 0x1, P0 ;  /* 0x00005d0006099a11 */ /* 0x000fe200000f0c02 */
[----:B------:R-:W-:Y:S01]  /*2120*/  IMAD.SHL.U32 R2, R20, 0x40, RZ ;  /* 0x0000004014027824 */ /* 0x000fe200078e00ff */
[----:B------:R-:W-:Y:S01]  /*2130*/  @P1 STS.128 [R234+0xb800], RZ ;  /* 0x00b800ffea001388 */ /* 0x000fe20000000c00 */
[----:B------:R-:W-:Y:S01]  /*2140*/  LOP3.LUT P0, RZ, R132, 0x2, RZ, 0xc0, !PT ;  /* 0x0000000284ff7812 */ /* 0x000fe2000780c0ff */
[----:B------:R-:W-:Y:S01]  /*2150*/  IMAD.MOV.U32 R3, RZ, RZ, 0x20 ;  /* 0x00000020ff037424 */ /* 0x000fe200078e00ff */
[----:B------:R-:W-:Y:S01]  /*2160*/  IADD3 R226, R139, 0x4040, RZ ;  /* 0x000040408be27810 */ /* 0x000fe20007ffe0ff */
[----:B------:R-:W-:Y:S01]  /*2170*/  @!PT LDS RZ, [RZ] ;  /* 0x00000000fffff984 */ /* 0x000fe20000000800 */
[----:B------:R-:W-:Y:S01]  /*2180*/  @!PT LDS RZ, [RZ] ;  /* 0x00000000fffff984 */ /* 0x000fe20000000800 */
[----:B------:R-:W-:Y:S01]  /*2190*/  @!PT LDS RZ, [RZ] ;  /* 0x00000000fffff984 */ /* 0x000fe20000000800 */
[----:B------:R4:W-:Y:S01]  /*21a0*/  @!P1 LDGSTS.E.BYPASS.LTC128B.128 [R234+0xb800], [R8.64] ;  /* 0x0b80000008ea9fae */ /* 0x0009e2000b901d50 */
[----:B------:R-:W-:-:S02]  /*21b0*/  LOP3.LUT R136, R2, 0xfffffe00, RZ, 0xc0, !PT ;  /* 0xfffffe0002887812 */ /* 0x000fc400078ec0ff */
[----:B------:R-:W-:Y:S01]  /*21c0*/  R2P PR, R44, 0x6 ;  /* 0x000000062c007804 */ /* 0x000fe20000000000 */
[----:B---3--:R-:W-:Y:S02]  /*21d0*/  LDSM.16.M88.4 R16, [R139+0x7000] ;  /* 0x007000008b10783b */ /* 0x008fe40000000200 */
[----:B------:R-:W-:Y:S02]  /*21e0*/  IMAD R2, R138, 0x400, R136 ;  /* 0x000004008a027824 */ /* 0x000fe400078e0288 */
[----:B------:R-:W-:Y:S02]  /*21f0*/  LDSM.16.M88.4 R36, [R139+0x4800] ;  /* 0x004800008b24783b */ /* 0x000fe40000000200 */
[----:B------:R-:W-:Y:S02]  /*2200*/  IMAD.IADD R2, R137, 0x1, R2 ;  /* 0x0000000189027824 */ /* 0x000fe400078e0202 */
[----:B------:R-:W-:Y:S02]  /*2210*/  LDSM.16.M88.4 R32, [R139+0x5000] ;  /* 0x005000008b20783b */ /* 0x000fe40000000200 */
[----:B------:R-:W-:-:S02]  /*2220*/  IMAD.SHL.U32 R222, R2, 0x2, RZ ;  /* 0x0000000202de7824 */ /* 0x000fc400078e00ff */
[----:B------:R-:W-:Y:S01]  /*2230*/  IMAD.MOV.U32 R2, RZ, RZ, 0x10 ;  /* 0x00000010ff027424 */ /* 0x000fe200078e00ff */
[----:B------:R-:W-:Y:S04]  /*2240*/  LDSM.16.M88.4 R28, [R139+0x5800] ;  /* 0x005800008b1c783b */ /* 0x000fe80000000200 */
[----:B-1----:R-:W1:Y:S01]  /*2250*/  LDSM.16.M88.4 R12, [R222] ;  /* 0x00000000de0c783b */ /* 0x002e620000000200 */
[C---:B------:R-:W-:Y:S02]  /*2260*/  SEL R0, R2.reuse, 0xfffffff0, !P0 ;  /* 0xfffffff002007807 */ /* 0x040fe40004000000 */
[----:B------:R-:W-:Y:S01]  /*2270*/  SEL R2, R2, 0xfffffff0, !P1 ;  /* 0xfffffff002027807 */ /* 0x000fe20004800000 */
[----:B--2---:R-:W2:Y:S01]  /*2280*/  LDSM.16.M88.4 R4, [R139+0x4000] ;  /* 0x004000008b04783b */ /* 0x004ea20000000200 */
[----:B------:R-:W-:Y:S01]  /*2290*/  LOP3.LUT P0, RZ, R132, 0x4, RZ, 0xc0, !PT ;  /* 0x0000000484ff7812 */ /* 0x000fe2000780c0ff */
[----:B------:R-:W-:-:S02]  /*22a0*/  IMAD R221, R0, 0x2, R139 ;  /* 0x0000000200dd7824 */ /* 0x000fc400078e028b */
[----:B----4-:R-:W3:Y:S01]  /*22b0*/  LDSM.16.M88.4 R8, [R222+0x2000] ;  /* 0x00200000de08783b */ /* 0x010ee20000000200 */
[----:B------:R-:W-:-:S03]  /*22c0*/  IMAD R225, R2, 0x2, R222 ;  /* 0x0000000202e17824 */ /* 0x000fc600078e02de */
[----:B------:R-:W4:Y:S04]  /*22d0*/  LDSM.16.M88.4 R24, [R139+0x6000] ;  /* 0x006000008b18783b */ /* 0x000f280000000200 */
[----:B------:R-:W5:Y:S04]  /*22e0*/  LDSM.16.M88.4 R20, [R139+0x6800] ;  /* 0x006800008b14783b */ /* 0x000f680000000200 */
[----:B------:R-:W4:Y:S04]  /*22f0*/  LDSM.16.M88.4 R40, [R139+0x7800] ;  /* 0x007800008b28783b */ /* 0x000f280000000200 */
        /* <DEDUP_REMOVED lines=10> */
[----:B------:R-:W0:Y:S01]  /*23a0*/  LDGDEPBAR ;  /* 0x00000000000079af */ /* 0x000e220000000000 */
[C---:B---3--:R-:W-:Y:S08]  /*23b0*/  HMMA.16816.F32 R140, R8.reuse, R4, RZ ;  /* 0x00000004088c723c */ /* 0x048ff000000018ff */
[-C--:B------:R-:W-:Y:S08]  /*23c0*/  HMMA.16816.F32 R128, R8, R6.reuse, RZ ;  /* 0x000000060880723c */ /* 0x080ff000000018ff */
[----:B------:R-:W-:Y:S01]  /*23d0*/  HMMA.16816.F32 R148, R12, R6, RZ ;  /* 0x000000060c94723c */ /* 0x000fe200000018ff */
[----:B------:R-:W1:Y:S07]  /*23e0*/  LDSM.16.M88.4 R4, [R225+0x2000] ;  /* 0x00200000e104783b */ /* 0x000e6e0000000200 */
[C---:B------:R-:W-:Y:S08]  /*23f0*/  HMMA.16816.F32 R56, R8.reuse, R16, RZ ;  /* 0x000000100838723c */ /* 0x040ff000000018ff */
[-C--:B------:R-:W-:Y:S08]  /*2400*/  HMMA.16816.F32 R52, R8, R18.reuse, RZ ;  /* 0x000000120834723c */ /* 0x080ff000000018ff */
[----:B------:R-:W-:Y:S01]  /*2410*/  HMMA.16816.F32 R152, R12, R18, RZ ;  /* 0x000000120c98723c */ /* 0x000fe200000018ff */
[----:B------:R-:W2:Y:S07]  /*2420*/  LDSM.16.M88.4 R16, [R225] ;  /* 0x00000000e110783b */ /* 0x000eae0000000200 */
[C---:B------:R-:W-:Y:S08]  /*2430*/  HMMA.16816.F32 R124, R8.reuse, R36, RZ ;  /* 0x00000024087c723c */ /* 0x040ff000000018ff */
[C---:B------:R-:W-:Y:S08]  /*2440*/  HMMA.16816.F32 R112, R8.reuse, R38, RZ ;  /* 0x000000260870723c */ /* 0x040ff000000018ff */
[----:B------:R-:W-:Y:S01]  /*2450*/  HMMA.16816.F32 R108, R8, R32, RZ ;  /* 0x00000020086c723c */ /* 0x000fe200000018ff */
[----:B------:R-:W-:-:S02]  /*2460*/  IMAD.MOV.U32 R220, RZ, RZ, R152 ;  /* 0x000000ffffdc7224 */ /* 0x000fc400078e0098 */
[----:B------:R-:W-:Y:S02]  /*2470*/  IMAD.MOV.U32 R135, RZ, RZ, R153 ;  /* 0x000000ffff877224 */ /* 0x000fe400078e0099 */
[----:B------:R-:W-:Y:S02]  /*2480*/  IMAD.MOV.U32 R134, RZ, RZ, R154 ;  /* 0x000000ffff867224 */ /* 0x000fe400078e009a */
[----:B------:R-:W-:Y:S01]  /*2490*/  IMAD.MOV.U32 R133, RZ, RZ, R155 ;  /* 0x000000ffff857224 */ /* 0x000fe200078e009b */
[C---:B------:R-:W-:Y:S08]  /*24a0*/  HMMA.16816.F32 R104, R8.reuse, R34, RZ ;  /* 0x000000220868723c */ /* 0x040ff000000018ff */
[C---:B------:R-:W-:Y:S08]  /*24b0*/  HMMA.16816.F32 R100, R8.reuse, R28, RZ ;  /* 0x0000001c0864723c */ /* 0x040ff000000018ff */
[C---:B------:R-:W-:Y:S08]  /*24c0*/  HMMA.16816.F32 R96, R8.reuse, R30, RZ ;  /* 0x0000001e0860723c */ /* 0x040ff000000018ff */
[C---:B----4-:R-:W-:Y:S08]  /*24d0*/  HMMA.16816.F32 R92, R8.reuse, R24, RZ ;  /* 0x00000018085c723c */ /* 0x050ff000000018ff */
[C---:B------:R-:W-:Y:S08]  /*24e0*/  HMMA.16816.F32 R88, R8.reuse, R26, RZ ;  /* 0x0000001a0858723c */ /* 0x040ff000000018ff */
[C---:B-----5:R-:W-:Y:S08]  /*24f0*/  HMMA.16816.F32 R84, R8.reuse, R20, RZ ;  /* 0x000000140854723c */ /* 0x060ff000000018ff */
[C---:B------:R-:W-:Y:S08]  /*2500*/  HMMA.16816.F32 R80, R8.reuse, R22, RZ ;  /* 0x000000160850723c */ /* 0x040ff000000018ff */
[C---:B------:R-:W-:Y:S08]  /*2510*/  HMMA.16816.F32 R48, R8.reuse, R40, RZ ;  /* 0x000000280830723c */ /* 0x040ff000000018ff */
[----:B------:R-:W-:Y:S08]  /*2520*/  HMMA.16816.F32 R8, R8, R42, RZ ;  /* 0x0000002a0808723c */ /* 0x000ff000000018ff */
[C---:B------:R-:W-:Y:S08]  /*2530*/  HMMA.16816.F32 R196, R12.reuse, R24, RZ ;  /* 0x000000180cc4723c */ /* 0x040ff000000018ff */
        /* <DEDUP_REMOVED lines=8> */
[C---:B------:R-:W-:Y:S07]  /*25c0*/  HMMA.16816.F32 R208, R12.reuse, R20, RZ ;  /* 0x000000140cd0723c */ /* 0x040fee00000018ff */
[----:B------:R-:W-:Y:S01]  /*25d0*/  IMAD.MOV.U32 R21, RZ, RZ, R26 ;  /* 0x000000ffff157224 */ /* 0x000fe200078e001a */
[----:B------:R-:W-:Y:S01]  /*25e0*/  HMMA.16816.F32 R240, R12, R22, RZ ;  /* 0x000000160cf0723c */ /* 0x000fe200000018ff */
[----:B------:R-:W-:-:S06]  /*25f0*/  IMAD.MOV.U32 R20, RZ, RZ, R27 ;  /* 0x000000ffff147224 */ /* 0x000fcc00078e001b */
[----:B------:R-:W-:Y:S01]  /*2600*/  IMAD.MOV.U32 R23, RZ, RZ, R24 ;  /* 0x000000ffff177224 */ /* 0x000fe200078e0018 */
[----:B------:R-:W-:Y:S01]  /*2610*/  HMMA.16816.F32 R244, R12, R40, RZ ;  /* 0x000000280cf4723c */ /* 0x000fe200000018ff */
[----:B------:R-:W-:-:S07]  /*2620*/  IMAD.MOV.U32 R22, RZ, RZ, R25 ;  /* 0x000000ffff167224 */ /* 0x000fce00078e0019 */
[C---:B-1----:R-:W-:Y:S08]  /*2630*/  HMMA.16816.F32 R12, R4.reuse, R44, R140 ;  /* 0x0000002c040c723c */ /* 0x042ff0000000188c */
[C---:B------:R-:W-:Y:S08]  /*2640*/  HMMA.16816.F32 R228, R4.reuse, R72, R124 ;  /* 0x0000004804e4723c */ /* 0x040ff0000000187c */
[C---:B------:R-:W-:Y:S08]  /*2650*/  HMMA.16816.F32 R180, R4.reuse, R68, R100 ;  /* 0x0000004404b4723c */ /* 0x040ff00000001864 */
[----:B------:R-:W-:Y:S01]  /*2660*/  HMMA.16816.F32 R160, R4, R64, R92 ;  /* 0x0000004004a0723c */ /* 0x000fe2000000185c */
[----:B------:R-:W-:-:S02]  /*2670*/  IMAD.MOV.U32 R35, RZ, RZ, R12 ;  /* 0x000000ffff237224 */ /* 0x000fc400078e000c */
[----:B------:R-:W-:Y:S02]  /*2680*/  IMAD.MOV.U32 R34, RZ, RZ, R13 ;  /* 0x000000ffff227224 */ /* 0x000fe400078e000d */
[----:B------:R-:W-:Y:S02]  /*2690*/  IMAD.MOV.U32 R33, RZ, RZ, R14 ;  /* 0x000000ffff217224 */ /* 0x000fe400078e000e */
[----:B------:R-:W-:Y:S01]  /*26a0*/  IMAD.MOV.U32 R32, RZ, RZ, R15 ;  /* 0x000000ffff207224 */ /* 0x000fe200078e000f */
        /* <DEDUP_REMOVED lines=11> */
[----:B------:R-:W-:Y:S07]  /*2760*/  HMMA.16816.F32 R88, R4, R122, R8 ;  /* 0x0000007a0458723c */ /* 0x000fee0000001808 */
[----:B------:R-:W-:Y:S01]  /*2770*/  SEL R4, R3, 0xffffffe0, !P2 ;  /* 0xffffffe003047807 */ /* 0x000fe20005000000 */
[----:B--2---:R-:W-:Y:S01]  /*2780*/  HMMA.16816.F32 R84, R16, R72, R164 ;  /* 0x000000481054723c */ /* 0x004fe200000018a4 */
[----:B------:R-:W-:Y:S01]  /*2790*/  IADD3 R3, R139, 0x4000, RZ ;  /* 0x000040008b037810 */ /* 0x000fe20007ffe0ff */
[----:B------:R-:W-:-:S02]  /*27a0*/  IMAD.SHL.U32 R7, R232, 0x2, RZ ;  /* 0x00000002e8077824 */ /* 0x000fc400078e00ff */
[----:B------:R-:W-:Y:S01]  /*27b0*/  IMAD R223, R4, 0x2, R222 ;  /* 0x0000000204df7824 */ /* 0x000fe200078e02de */
[----:B------:R-:W-:Y:S01]  /*27c0*/  @P0 IADD3 R226, R3, -0x40, RZ ;  /* 0xffffffc003e20810 */ /* 0x000fe20007ffe0ff */
[----:B------:R-:W-:Y:S01]  /*27d0*/  IMAD.U32 R6, RZ, RZ, UR18 ;  /* 0x00000012ff067e24 */ /* 0x000fe2000f8e00ff */
[----:B------:R-:W-:Y:S01]  /*27e0*/  LOP3.LUT R7, R7, 0x6, RZ, 0xc0, !PT ;  /* 0x0000000607077812 */ /* 0x000fe200078ec0ff */
[----:B------:R-:W-:Y:S01]  /*27f0*/  IMAD.MOV.U32 R164, RZ, RZ, R23 ;  /* 0x000000ffffa47224 */ /* 0x000fe200078e0017 */
[----:B------:R-:W-:Y:S01]  /*2800*/  LDSM.16.M88.4 R8, [R223+0x2000] ;  /* 0x00200000df08783b */ /* 0x000fe20000000200 */
[----:B------:R-:W-:Y:S01]  /*2810*/  IMAD.MOV.U32 R165, RZ, RZ, R22 ;  /* 0x000000ffffa57224 */ /* 0x000fe200078e0016 */
[C---:B------:R-:W-:Y:S01]  /*2820*/  HMMA.16816.F32 R52, R16.reuse, R46, R148 ;  /* 0x0000002e1034723c */ /* 0x040fe20000001894 */
[----:B------:R-:W-:Y:S01]  /*2830*/  IMAD.MOV.U32 R166, RZ, RZ, R21 ;  /* 0x000000ffffa67224 */ /* 0x000fe200078e0015 */
[----:B------:R-:W-:Y:S01]  /*2840*/  LDSM.16.M88.4 R12, [R226] ;  /* 0x00000000e20c783b */ /* 0x000fe20000000200 */
[----:B------:R-:W-:Y:S01]  /*2850*/  IMAD.MOV.U32 R167, RZ, RZ, R20 ;  /* 0x000000ffffa77224 */ /* 0x000fe200078e0014 */
[----:B------:R-:W-:Y:S01]  /*2860*/  IADD3 R233, R226, 0x800, RZ ;  /* 0x00000800e2e97810 */ /* 0x000fe20007ffe0ff */
[----:B------:R-:W-:Y:S01]  /*2870*/  IMAD R224, R2, 0x2, R223 ;  /* 0x0000000202e07824 */ /* 0x000fe200078e02df */
[----:B------:R-:W1:Y:S01]  /*2880*/  LDSM.16.M88.4 R20, [R223] ;  /* 0x00000000df14783b */ /* 0x000e620000000200 */
[----:B------:R-:W-:Y:S01]  /*2890*/  IMAD.MOV.U32 R148, RZ, RZ, R35 ;  /* 0x000000ffff947224 */ /* 0x000fe200078e0023 */
[----:B------:R-:W-:Y:S01]  /*28a0*/  HMMA.16816.F32 R56, R16, R44, R144 ;  /* 0x0000002c1038723c */ /* 0x000fe20000001890 */
[----:B------:R-:W-:Y:S01]  /*28b0*/  IMAD.MOV.U32 R149, RZ, RZ, R34 ;  /* 0x000000ffff957224 */ /* 0x000fe200078e0022 */
[----:B------:R-:W2:Y:S01]  /*28c0*/  LDSM.16.M88.4 R24, [R226+0x800] ;  /* 0x00080000e218783b */ /* 0x000ea20000000200 */
[----:B------:R-:W-:-:S02]  /*28d0*/  IMAD.MOV.U32 R150, RZ, RZ, R33 ;  /* 0x000000ffff967224 */ /* 0x000fc400078e0021 */
[----:B------:R-:W-:Y:S01]  /*28e0*/  IMAD.MOV.U32 R151, RZ, RZ, R32 ;  /* 0x000000ffff977224 */ /* 0x000fe200078e0020 */
[----:B------:R-:W3:Y:S02]  /*28f0*/  LDSM.16.M88.4 R28, [R226+0x1000] ;  /* 0x00100000e21c783b */ /* 0x000ee40000000200 */
[C---:B------:R-:W-:Y:S02]  /*2900*/  HMMA.16816.F32 R96, R16.reuse, R74, R172 ;  /* 0x0000004a1060723c */ /* 0x040fe400000018ac */
[----:B------:R-:W4:Y:S04]  /*2910*/  LDSM.16.M88.4 R48, [R226+0x1800] ;  /* 0x00180000e230783b */ /* 0x000f280000000200 */
[----:B------:R-:W5:Y:S01]  /*2920*/  LDSM.16.M88.4 R44, [R226+0x2000] ;  /* 0x00200000e22c783b */ /* 0x000f620000000200 */
[----:B------:R-:W-:Y:S01]  /*2930*/  IMAD.MOV.U32 R172, RZ, RZ, R220 ;  /* 0x000000ffffac7224 */ /* 0x000fe200078e00dc */
[----:B------:R-:W-:Y:S01]  /*2940*/  HMMA.16816.F32 R112, R16, R76, R176 ;  /* 0x0000004c1070723c */ /* 0x000fe200000018b0 */
[----:B------:R-:W-:Y:S01]  /*2950*/  IMAD.MOV.U32 R173, RZ, RZ, R135 ;  /* 0x000000ffffad7224 */ /* 0x000fe200078e0087 */
[----:B------:R-:W2:Y:S01]  /*2960*/  LDSM.16.M88.4 R40, [R226+0x2800] ;  /* 0x00280000e228783b */ /* 0x000ea20000000200 */
[----:B------:R-:W-:-:S02]  /*2970*/  IMAD.MOV.U32 R174, RZ, RZ, R134 ;  /* 0x000000ffffae7224 */ /* 0x000fc400078e0086 */
[----:B------:R-:W-:Y:S01]  /*2980*/  IMAD.MOV.U32 R175, RZ, RZ, R133 ;  /* 0x000000ffffaf7224 */ /* 0x000fe200078e0085 */
[----:B------:R-:W2:Y:S01]  /*2990*/  LDSM.16.M88.4 R36, [R226+0x3000] ;  /* 0x00300000e224783b */ /* 0x000ea20000000200 */
[----:B------:R-:W-:Y:S01]  /*29a0*/  IMAD R220, R0, 0x2, R226 ;  /* 0x0000000200dc7824 */ /* 0x000fe200078e02e2 */
[----:B------:R-:W-:Y:S01]  /*29b0*/  HMMA.16816.F32 R128, R16, R78, R184 ;  /* 0x0000004e1080723c */ /* 0x000fe200000018b8 */
[----:B------:R-:W-:Y:S01]  /*29c0*/  LOP3.LUT R0, R227, 0xffffffe0, RZ, 0xc0, !PT ;  /* 0xffffffe0e3007812 */ /* 0x000fe200078ec0ff */
[----:B------:R-:W2:Y:S01]  /*29d0*/  LDSM.16.M88.4 R32, [R226+0x3800] ;  /* 0x00380000e220783b */ /* 0x000ea20000000200 */
[----:B------:R-:W-:-:S03]  /*29e0*/  IADD3 R227, R226, 0x3800, RZ ;  /* 0x00003800e2e37810 */ /* 0x000fc60007ffe0ff */
[----:B------:R-:W-:Y:S01]  /*29f0*/  IMAD.IADD R0, R232, 0x1, -R0 ;  /* 0x00000001e8007824 */ /* 0x000fe200078e0a00 */
[----:B------:R-:W-:Y:S01]  /*2a00*/  IADD3 R232, R226, 0x1000, RZ ;  /* 0x00001000e2e87810 */ /* 0x000fe20007ffe0ff */
[----:B------:R-:W-:Y:S03]  /*2a10*/  HMMA.16816.F32 R132, R16, R68, R188 ;  /* 0x000000441084723c */ /* 0x000fe600000018bc */
[----:B------:R-:W-:-:S04]  /*2a20*/  SHF.R.S32.HI R3, RZ, 0x1f, R0 ;  /* 0x0000001fff037819 */ /* 0x000fc80000011400 */
[----:B------:R-:W-:Y:S01]  /*2a30*/  LEA.HI R0, R3, R0, RZ, 0x2 ;  /* 0x0000000003007211 */ /* 0x000fe200078f10ff */
[----:B------:R-:W-:Y:S01]  /*2a40*/  HMMA.16816.F32 R80, R16, R60, R208 ;  /* 0x0000003c1050723c */ /* 0x000fe200000018d0 */
[----:B------:R-:W-:Y:S02]  /*2a50*/  LEA R3, R138, UR12, 0x4 ;  /* 0x0000000c8a037c11 */ /* 0x000fe4000f8e20ff */
[----:B------:R-:W-:Y:S01]  /*2a60*/  SHF.R.S32.HI R5, RZ, 0x2, R0 ;  /* 0x00000002ff057819 */ /* 0x000fe20000011400 */
[----:B------:R-:W-:-:S03]  /*2a70*/  IMAD.U32 R0, RZ, RZ, UR15 ;  /* 0x0000000fff007e24 */ /* 0x000fc6000f8e00ff */
[----:B------:R-:W-:Y:S01]  /*2a80*/  IADD3 R3, R3, 0x1, R5 ;  /* 0x0000000103037810 */ /* 0x000fe20007ffe005 */
[----:B------:R-:W-:Y:S01]  /*2a90*/  HMMA.16816.F32 R76, R16, R62, R240 ;  /* 0x0000003e104c723c */ /* 0x000fe200000018f0 */
[----:B------:R2:W-:Y:S07]  /*2aa0*/  STL [R1+0xc8], R5 ;  /* 0x0000c80501007387 */ /* 0x0005ee0000100800 */
[-C--:B-1----:R-:W-:Y:S08]  /*2ab0*/  HMMA.16816.F32 R188, R20, R12.reuse, R56 ;  /* 0x0000000c14bc723c */ /* 0x082ff00000001838 */
[C---:B------:R-:W-:Y:S08]  /*2ac0*/  HMMA.16816.F32 R240, R8.reuse, R12, R148 ;  /* 0x0000000c08f0723c */ /* 0x040ff00000001894 */
[----:B------:R-:W-:Y:S01]  /*2ad0*/  HMMA.16816.F32 R60, R8, R14, R236 ;  /* 0x0000000e083c723c */ /* 0x000fe200000018ec */
[----:B--2---:R-:W-:Y:S01]  /*2ae0*/  IADD3 R5, R3, UR13, -R0 ;  /* 0x0000000d03057c10 */ /* 0x004fe2000fffe800 */
[----:B------:R-:W-:-:S02]  /*2af0*/  IMAD R3, R6, 0x80, R7 ;  /* 0x0000008006037824 */ /* 0x000fc400078e0207 */
[----:B------:R-:W-:Y:S01]  /*2b00*/  IMAD.IADD R0, R136, 0x1, R137 ;  /* 0x0000000188007824 */ /* 0x000fe200078e0289 */
[----:B------:R-:W-:-:S03]  /*2b10*/  IADD3 R5, R5, c[0x0][0x2e8], RZ ;  /* 0x0000ba0005057a10 */ /* 0x000fc60007ffe0ff */
[----:B------:R-:W-:Y:S01]  /*2b20*/  HMMA.16816.F32 R52, R20, R14, R52 ;  /* 0x0000000e1434723c */ /* 0x000fe20000001834 */
[----:B------:R-:W-:Y:S01]  /*2b30*/  LDSM.16.M88.4 R12, [R224] ;  /* 0x00000000e00c783b */ /* 0x000fe20000000200 */
[C---:B------:R-:W-:Y:S02]  /*2b40*/  IADD3 R7, R3.reuse, 0x8, RZ ;  /* 0x0000000803077810 */ /* 0x040fe40007ffe0ff */
[----:B------:R-:W-:-:S04]  /*2b50*/  IADD3 R6, R3, 0x1, RZ ;  /* 0x0000000103067810 */ /* 0x000fc80007ffe0ff */
[----:B------:R-:W-:Y:S01]  /*2b60*/  HMMA.16816.F32 R56, R20, R24, R84 ;  /* 0x000000181438723c */ /* 0x000fe20000001854 */
[----:B------:R-:W1:Y:S07]  /*2b70*/  LDSM.16.M88.4 R84, [R220] ;  /* 0x00000000dc54783b */ /* 0x000e6e0000000200 */
[C---:B------:R-:W-:Y:S08]  /*2b80*/  HMMA.16816.F32 R144, R16.reuse, R70, R192 ;  /* 0x000000461090723c */ /* 0x040ff000000018c0 */
[C---:B------:R-:W-:Y:S08]  /*2b90*/  HMMA.16816.F32 R108, R16.reuse, R64, R196 ;  /* 0x00000040106c723c */ /* 0x040ff000000018c4 */
[C---:B------:R-:W-:Y:S08]  /*2ba0*/  HMMA.16816.F32 R104, R16.reuse, R66, R204 ;  /* 0x000000421068723c */ /* 0x040ff000000018cc */
[C---:B------:R-:W-:Y:S08]  /*2bb0*/  HMMA.16816.F32 R72, R16.reuse, R116, R248 ;  /* 0x000000741048723c */ /* 0x040ff000000018f8 */
[C---:B------:R-:W-:Y:S08]  /*2bc0*/  HMMA.16816.F32 R64, R16.reuse, R120, R244 ;  /* 0x000000781040723c */ /* 0x040ff000000018f4 */
[C---:B------:R-:W-:Y:S08]  /*2bd0*/  HMMA.16816.F32 R68, R16.reuse, R118, R172 ;  /* 0x000000761044723c */ /* 0x040ff000000018ac */
[----:B------:R-:W-:Y:S08]  /*2be0*/  HMMA.16816.F32 R16, R16, R122, R164 ;  /* 0x0000007a1010723c */ /* 0x000ff000000018a4 */
[C---:B------:R-:W-:Y:S07]  /*2bf0*/  HMMA.16816.F32 R116, R8.reuse, R24, R228 ;  /* 0x000000180874723c */ /* 0x040fee00000018e4 */
[C---:B------:R-:W-:Y:S01]  /*2c00*/  IADD3 R231, R226.reuse, 0x1800, RZ ;  /* 0x00001800e2e77810 */ /* 0x040fe20007ffe0ff */
[----:B------:R-:W-:Y:S01]  /*2c10*/  HMMA.16816.F32 R120, R8, R26, R216 ;  /* 0x0000001a0878723c */ /* 0x000fe200000018d8 */
[----:B------:R-:W-:-:S02]  /*2c20*/  IADD3 R230, R226, 0x2000, RZ ;  /* 0x00002000e2e67810 */ /* 0x000fc40007ffe0ff */
[C---:B------:R-:W-:Y:S02]  /*2c30*/  IADD3 R229, R226.reuse, 0x2800, RZ ;  /* 0x00002800e2e57810 */ /* 0x040fe40007ffe0ff */
[----:B------:R-:W-:-:S03]  /*2c40*/  IADD3 R228, R226, 0x3000, RZ ;  /* 0x00003000e2e47810 */ /* 0x000fc60007ffe0ff */
[C---:B---3--:R-:W-:Y:S08]  /*2c50*/  HMMA.16816.F32 R212, R8.reuse, R28, R212 ;  /* 0x0000001c08d4723c */ /* 0x048ff000000018d4 */
[C---:B------:R-:W-:Y:S08]  /*2c60*/  HMMA.16816.F32 R200, R8.reuse, R30, R200 ;  /* 0x0000001e08c8723c */ /* 0x040ff000000018c8 */
[C---:B----4-:R-:W-:Y:S08]  /*2c70*/  HMMA.16816.F32 R180, R8.reuse, R48, R180 ;  /* 0x0000003008b4723c */ /* 0x050ff000000018b4 */
[C---:B------:R-:W-:Y:S08]  /*2c80*/  HMMA.16816.F32 R168, R8.reuse, R50, R168 ;  /* 0x0000003208a8723c */ /* 0x040ff000000018a8 */
[C---:B-----5:R-:W-:Y:S08]  /*2c90*/  HMMA.16816.F32 R160, R8.reuse, R44, R160 ;  /* 0x0000002c08a0723c */ /* 0x060ff000000018a0 */
[C---:B------:R-:W-:Y:S08]  /*2ca0*/  HMMA.16816.F32 R156, R8.reuse, R46, R156 ;  /* 0x0000002e089c723c */ /* 0x040ff0000000189c */
[C---:B------:R-:W-:Y:S08]  /*2cb0*/  HMMA.16816.F32 R152, R8.reuse, R40, R152 ;  /* 0x000000280898723c */ /* 0x040ff00000001898 */
[C---:B------:R-:W-:Y:S08]  /*2cc0*/  HMMA.16816.F32 R140, R8.reuse, R42, R140 ;  /* 0x0000002a088c723c */ /* 0x040ff0000000188c */
[C---:B------:R-:W-:Y:S08]  /*2cd0*/  HMMA.16816.F32 R172, R8.reuse, R36, R124 ;  /* 0x0000002408ac723c */ /* 0x040ff0000000187c */
[C---:B------:R-:W-:Y:S08]  /*2ce0*/  HMMA.16816.F32 R176, R8.reuse, R32, R100 ;  /* 0x0000002008b0723c */ /* 0x040ff00000001864 */
[C---:B------:R-:W-:Y:S08]  /*2cf0*/  HMMA.16816.F32 R184, R8.reuse, R38, R92 ;  /* 0x0000002608b8723c */ /* 0x040ff0000000185c */
[----:B------:R-:W-:Y:S01]  /*2d00*/  HMMA.16816.F32 R192, R8, R34, R88 ;  /* 0x0000002208c0723c */ /* 0x000fe20000001858 */
[----:B------:R-:W2:Y:S07]  /*2d10*/  LDSM.16.M88.4 R8, [R224+0x2000] ;  /* 0x00200000e008783b */ /* 0x000eae0000000200 */
[C---:B------:R-:W-:Y:S01]  /*2d20*/  HMMA.16816.F32 R88, R20.reuse, R26, R96 ;  /* 0x0000001a1458723c */ /* 0x040fe20000001860 */
[----:B------:R-:W3:Y:S07]  /*2d30*/  LDSM.16.M88.4 R24, [R220+0x800] ;  /* 0x00080000dc18783b */ /* 0x000eee0000000200 */
[C---:B------:R-:W-:Y:S08]  /*2d40*/  HMMA.16816.F32 R92, R20.reuse, R28, R112 ;  /* 0x0000001c145c723c */ /* 0x040ff00000001870 */
[C---:B------:R-:W-:Y:S08]  /*2d50*/  HMMA.16816.F32 R112, R20.reuse, R32, R64 ;  /* 0x000000201470723c */ /* 0x040ff00000001840 */
[----:B------:R-:W-:Y:S07]  /*2d60*/  HMMA.16816.F32 R124, R20, R34, R16 ;  /* 0x00000022147c723c */ /* 0x000fee0000001810 */
[C---:B------:R-:W-:Y:S01]  /*2d70*/  IADD3 R17, R5.reuse, 0x8, RZ ;  /* 0x0000000805117810 */ /* 0x040fe20007ffe0ff */
[----:B-1----:R-:W-:Y:S01]  /*2d80*/  HMMA.16816.F32 R32, R12, R86, R52 ;  /* 0x000000560c20723c */ /* 0x002fe20000001834 */
[----:B------:R-:W-:-:S02]  /*2d90*/  IADD3 R18, R5, 0x40, RZ ;  /* 0x0000004005127810 */ /* 0x000fc40007ffe0ff */
[C---:B------:R-:W-:Y:S02]  /*2da0*/  IMNMX R16, R5.reuse, UR13, PT ;  /* 0x0000000d05107c17 */ /* 0x040fe4000b800200 */
[----:B------:R-:W-:Y:S02]  /*2db0*/  IADD3 R5, R5, 0x48, RZ ;  /* 0x0000004805057810 */ /* 0x000fe40007ffe0ff */
[----:B------:R-:W-:Y:S01]  /*2dc0*/  ISETP.GE.AND P3, PT, R7, R16, PT ;  /* 0x000000100700720c */ /* 0x000fe20003f66270 */
[----:B------:R-:W-:Y:S01]  /*2dd0*/  HMMA.16816.F32 R96, R20, R30, R128 ;  /* 0x0000001e1460723c */ /* 0x000fe20000001880 */
[----:B------:R-:W1:Y:S01]  /*2de0*/  LDSM.16.M88.4 R28, [R220+0x1000] ;  /* 0x00100000dc1c783b */ /* 0x000e620000000200 */
[----:B------:R-:W-:Y:S02]  /*2df0*/  IMNMX R17, R17, UR13, PT ;  /* 0x0000000d11117c17 */ /* 0x000fe4000b800200 */
[----:B------:R-:W-:Y:S02]  /*2e00*/  IMNMX R18, R18, UR13, PT ;  /* 0x0000000d12127c17 */ /* 0x000fe4000b800200 */
[----:B------:R-:W-:-:S02]  /*2e10*/  IMNMX R19, R5, UR13, PT ;  /* 0x0000000d05137c17 */ /* 0x000fc4000b800200 */
[C---:B------:R-:W-:Y:S01]  /*2e20*/  HMMA.16816.F32 R100, R20.reuse, R48, R132 ;  /* 0x000000301464723c */ /* 0x040fe20000001884 */
[C---:B------:R-:W-:Y:S02]  /*2e30*/  ISETP.GE.AND P6, PT, R7.reuse, R17, PT ;  /* 0x000000110700720c */ /* 0x040fe40003fc6270 */
[----:B------:R-:W-:Y:S02]  /*2e40*/  ISETP.GE.AND P2, PT, R7, R18, PT ;  /* 0x000000120700720c */ /* 0x000fe40003f46270 */
[----:B------:R-:W-:Y:S02]  /*2e50*/  IADD3 R5, R3, 0x9, RZ ;  /* 0x0000000903057810 */ /* 0x000fe40007ffe0ff */
[----:B------:R-:W-:Y:S01]  /*2e60*/  ISETP.GE.AND P4, PT, R6, R16, PT ;  /* 0x000000100600720c */ /* 0x000fe20003f86270 */
[----:B------:R-:W-:Y:S01]  /*2e70*/  HMMA.16816.F32 R144, R20, R50, R144 ;  /* 0x000000321490723c */ /* 0x000fe20000001890 */
[----:B------:R-:W-:Y:S02]  /*2e80*/  FSEL R67, R32, -INF , !P3 ;  /* 0xff80000020437808 */ /* 0x000fe40005800000 */
[----:B------:R-:W-:-:S02]  /*2e90*/  ISETP.GE.AND P3, PT, R7, R19, PT ;  /* 0x000000130700720c */ /* 0x000fc40003f66270 */
[C---:B------:R-:W-:Y:S02]  /*2ea0*/  ISETP.GE.AND P1, PT, R6.reuse, R17, PT ;  /* 0x000000110600720c */ /* 0x040fe40003f26270 */
[C---:B------:R-:W-:Y:S01]  /*2eb0*/  ISETP.GE.AND P5, PT, R6.reuse, R18, PT ;  /* 0x000000120600720c */ /* 0x040fe20003fa6270 */
[----:B------:R-:W-:Y:S01]  /*2ec0*/  HMMA.16816.F32 R108, R20, R44, R108 ;  /* 0x0000002c146c723c */ /* 0x000fe2000000186c */
[----:B------:R-:W-:Y:S02]  /*2ed0*/  ISETP.GE.AND P0, PT, R6, R19, PT ;  /* 0x000000130600720c */ /* 0x000fe40003f06270 */
[C---:B------:R-:W-:Y:S02]  /*2ee0*/  IADD3 R6, R3.reuse, 0x10, RZ ;  /* 0x0000001003067810 */ /* 0x040fe40007ffe0ff */
[----:B------:R-:W-:-:S03]  /*2ef0*/  IADD3 R7, R3, 0x69, RZ ;  /* 0x0000006903077810 */ /* 0x000fc60007ffe0ff */
[C---:B------:R-:W-:Y:S08]  /*2f00*/  HMMA.16816.F32 R104, R20.reuse, R46, R104 ;  /* 0x0000002e1468723c */ /* 0x040ff00000001868 */
[C---:B------:R-:W-:Y:S08]  /*2f10*/  HMMA.16816.F32 R80, R20.reuse, R40, R80 ;  /* 0x000000281450723c */ /* 0x040ff00000001850 */
[C---:B------:R-:W-:Y:S08]  /*2f20*/  HMMA.16816.F32 R76, R20.reuse, R42, R76 ;  /* 0x0000002a144c723c */ /* 0x040ff0000000184c */
[C---:B------:R-:W-:Y:S08]  /*2f30*/  HMMA.16816.F32 R72, R20.reuse, R36, R72 ;  /* 0x000000241448723c */ /* 0x040ff00000001848 */
[----:B------:R-:W-:Y:S08]  /*2f40*/  HMMA.16816.F32 R128, R20, R38, R68 ;  /* 0x000000261480723c */ /* 0x000ff00000001844 */
[----:B--2---:R-:W-:Y:S08]  /*2f50*/  HMMA.16816.F32 R20, R8, R86, R60 ;  /* 0x000000560814723c */ /* 0x004ff0000000183c */
[-C--:B---3--:R-:W-:Y:S08]  /*2f60*/  HMMA.16816.F32 R36, R12, R24.reuse, R56 ;  /* 0x000000180c24723c */ /* 0x088ff00000001838 */
[----:B------:R-:W-:Y:S08]  /*2f70*/  HMMA.16816.F32 R44, R8, R24, R116 ;  /* 0x00000018082c723c */ /* 0x000ff00000001874 */
[----:B------:R-:W-:Y:S01]  /*2f80*/  HMMA.16816.F32 R40, R12, R26, R88 ;  /* 0x0000001a0c28723c */ /* 0x000fe20000001858 */
[----:B------:R-:W-:-:S02]  /*2f90*/  FSEL R116, R22, -INF , !P3 ;  /* 0xff80000016747808 */ /* 0x000fc40005800000 */
[----:B------:R-:W-:-:S04]  /*2fa0*/  ISETP.GE.AND P3, PT, R5, R16, PT ;  /* 0x000000100500720c */ /* 0x000fc80003f66270 */
[----:B------:R-:W-:Y:S01]  /*2fb0*/  FSEL R89, R34, -INF , !P6 ;  /* 0xff80000022597808 */ /* 0x000fe20007000000 */
[----:B------:R-:W-:Y:S01]  /*2fc0*/  HMMA.16816.F32 R48, R8, R26, R120 ;  /* 0x0000001a0830723c */ /* 0x000fe20000001878 */
[----:B------:R-:W-:Y:S01]  /*2fd0*/  FSEL R91, R20, -INF , !P2 ;  /* 0xff800000145b7808 */ /* 0x000fe20005000000 */
[----:B------:R-:W-:Y:S01]  /*2fe0*/  LDSM.16.M88.4 R24, [R220+0x2000] ;  /* 0x00200000dc18783b */ /* 0x000fe20000000200 */
[C---:B------:R-:W-:Y:S02]  /*2ff0*/  ISETP.GE.AND P6, PT, R5.reuse, R18, PT ;  /* 0x000000120500720c */ /* 0x040fe40003fc6270 */
[----:B------:R-:W-:Y:S02]  /*3000*/  ISETP.GE.AND P2, PT, R5, R19, PT ;  /* 0x000000130500720c */ /* 0x000fe40003f46270 */
[----:B------:R-:W-:Y:S01]  /*3010*/  FSEL R90, R21, -INF , !P6 ;  /* 0xff800000155a7808 */ /* 0x000fe20007000000 */
[----:B-1----:R-:W-:Y:S01]  /*3020*/  HMMA.16816.F32 R56, R12, R28, R92 ;  /* 0x0000001c0c38723c */ /* 0x002fe2000000185c */
[----:B------:R-:W-:-:S02]  /*3030*/  FSEL R117, R23, -INF , !P2 ;  /* 0xff80000017757808 */ /* 0x000fc40005000000 */
[----:B------:R-:W-:Y:S01]  /*3040*/  FSEL R63, R33, -INF , !P3 ;  /* 0xff800000213f7808 */ /* 0x000fe20005800000 */
[----:B------:R-:W1:Y:S01]  /*3050*/  LDSM.16.M88.4 R20, [R220+0x1800] ;  /* 0x00180000dc14783b */ /* 0x000e620000000200 */
[----:B------:R-:W-:Y:S02]  /*3060*/  ISETP.GE.AND P3, PT, R6, R16, PT ;  /* 0x000000100600720c */ /* 0x000fe40003f66270 */
[----:B------:R-:W-:Y:S02]  /*3070*/  ISETP.GE.AND P6, PT, R5, R17, PT ;  /* 0x000000110500720c */ /* 0x000fe40003fc6270 */
[----:B------:R-:W-:Y:S02]  /*3080*/  FSEL R65, R36, -INF , !P3 ;  /* 0xff80000024417808 */ /* 0x000fe40005800000 */
[----:B------:R-:W-:Y:S02]  /*3090*/  ISETP.GE.AND P3, PT, R6, R19, PT ;  /* 0x000000130600720c */ /* 0x000fe40003f66270 */
[----:B------:R-:W-:-:S02]  /*30a0*/  IADD3 R5, R3, 0x11, RZ ;  /* 0x0000001103057810 */ /* 0x000fc40007ffe0ff */
[----:B------:R-:W-:Y:S02]  /*30b0*/  FSEL R71, R35, -INF , !P6 ;  /* 0xff80000023477808 */ /* 0x000fe40007000000 */
[----:B------:R-:W-:Y:S01]  /*30c0*/  FSEL R92, R46, -INF , !P3 ;  /* 0xff8000002e5c7808 */ /* 0x000fe20005800000 */
[----:B------:R-:W-:Y:S01]  /*30d0*/  HMMA.16816.F32 R32, R8, R28, R212 ;  /* 0x0000001c0820723c */ /* 0x000fe200000018d4 */
[C---:B------:R-:W-:Y:S02]  /*30e0*/  ISETP.GE.AND P2, PT, R6.reuse, R17, PT ;  /* 0x000000110600720c */ /* 0x040fe40003f46270 */
[-C--:B------:R-:W-:Y:S02]  /*30f0*/  ISETP.GE.AND P6, PT, R6, R18.reuse, PT ;  /* 0x000000120600720c */ /* 0x080fe40003fc6270 */
[----:B------:R-:W-:Y:S02]  /*3100*/  ISETP.GE.AND P3, PT, R5, R18, PT ;  /* 0x000000120500720c */ /* 0x000fe40003f66270 */
[----:B------:R-:W-:-:S02]  /*3110*/  IADD3 R6, R3, 0x18, RZ ;  /* 0x0000001803067810 */ /* 0x000fc40007ffe0ff */
[----:B------:R-:W-:Y:S02]  /*3120*/  FSEL R69, R38, -INF , !P2 ;  /* 0xff80000026457808 */ /* 0x000fe40005000000 */
[----:B------:R-:W-:Y:S02]  /*3130*/  FSEL R86, R45, -INF , !P3 ;  /* 0xff8000002d567808 */ /* 0x000fe40005800000 */
[CC--:B------:R-:W-:Y:S02]  /*3140*/  ISETP.GE.AND P2, PT, R5.reuse, R16.reuse, PT ;  /* 0x000000100500720c */ /* 0x0c0fe40003f46270 */
[----:B------:R-:W-:Y:S02]  /*3150*/  ISETP.GE.AND P3, PT, R6, R16, PT ;  /* 0x000000100600720c */ /* 0x000fe40003f66270 */
[----:B------:R-:W-:Y:S02]  /*3160*/  FSEL R87, R44, -INF , !P6 ;  /* 0xff8000002c577808 */ /* 0x000fe40007000000 */
[----:B------:R-:W-:-:S02]  /*3170*/  ISETP.GE.AND P6, PT, R5, R17, PT ;  /* 0x000000110500720c */ /* 0x000fc40003fc6270 */
[----:B------:R-:W-:Y:S02]  /*3180*/  FSEL R62, R37, -INF , !P2 ;  /* 0xff800000253e7808 */ /* 0x000fe40005000000 */
[----:B------:R-:W-:Y:S02]  /*3190*/  FSEL R61, R40, -INF , !P3 ;  /* 0xff800000283d7808 */ /* 0x000fe40005800000 */
[-C--:B------:R-:W-:Y:S01]  /*31a0*/  ISETP.GE.AND P2, PT, R5, R19.reuse, PT ;  /* 0x000000130500720c */ /* 0x080fe20003f46270 */
[----:B-1----:R-:W-:Y:S01]  /*31b0*/  HMMA.16816.F32 R52, R12, R20, R100 ;  /* 0x000000140c34723c */ /* 0x002fe20000001864 */
[----:B------:R-:W-:Y:S02]  /*31c0*/  ISETP.GE.AND P3, PT, R6, R19, PT ;  /* 0x000000130600720c */ /* 0x000fe40003f66270 */
[----:B------:R-:W-:Y:S02]  /*31d0*/  IADD3 R5, R3, 0x19, RZ ;  /* 0x0000001903057810 */ /* 0x000fe40007ffe0ff */
[----:B------:R-:W-:-:S02]  /*31e0*/  FSEL R68, R39, -INF , !P6 ;  /* 0xff80000027447808 */ /* 0x000fc40007000000 */
[----:B------:R-:W-:Y:S01]  /*31f0*/  FSEL R94, R47, -INF , !P2 ;  /* 0xff8000002f5e7808 */ /* 0x000fe20005000000 */
[-C--:B------:R-:W-:Y:S01]  /*3200*/  HMMA.16816.F32 R36, R8, R30.reuse, R200 ;  /* 0x0000001e0824723c */ /* 0x080fe200000018c8 */
[----:B------:R-:W-:Y:S02]  /*3210*/  FSEL R93, R50, -INF , !P3 ;  /* 0xff800000325d7808 */ /* 0x000fe40005800000 */
[C---:B------:R-:W-:Y:S02]  /*3220*/  ISETP.GE.AND P6, PT, R6.reuse, R17, PT ;  /* 0x000000110600720c */ /* 0x040fe40003fc6270 */
[----:B------:R-:W-:Y:S02]  /*3230*/  ISETP.GE.AND P2, PT, R6, R18, PT ;  /* 0x000000120600720c */ /* 0x000fe40003f46270 */
[----:B------:R-:W-:Y:S01]  /*3240*/  ISETP.GE.AND P3, PT, R5, R16, PT ;  /* 0x000000100500720c */ /* 0x000fe20003f66270 */
[----:B------:R-:W-:Y:S01]  /*3250*/  HMMA.16816.F32 R28, R12, R30, R96 ;  /* 0x0000001e0c1c723c */ /* 0x000fe20000001860 */
[----:B------:R-:W-:-:S02]  /*3260*/  IADD3 R6, R3, 0x20, RZ ;  /* 0x0000002003067810 */ /* 0x000fc40007ffe0ff */
[----:B------:R-:W-:Y:S02]  /*3270*/  FSEL R66, R42, -INF , !P6 ;  /* 0xff8000002a427808 */ /* 0x000fe40007000000 */
[----:B------:R-:W-:Y:S02]  /*3280*/  FSEL R60, R41, -INF , !P3 ;  /* 0xff800000293c7808 */ /* 0x000fe40005800000 */
[----:B------:R-:W-:Y:S01]  /*3290*/  ISETP.GE.AND P6, PT, R5, R18, PT ;  /* 0x000000120500720c */ /* 0x000fe20003fc6270 */
[----:B------:R-:W-:Y:S01]  /*32a0*/  HMMA.16816.F32 R44, R8, R20, R180 ;  /* 0x00000014082c723c */ /* 0x000fe200000018b4 */
[----:B------:R-:W-:Y:S02]  /*32b0*/  ISETP.GE.AND P3, PT, R6, R16, PT ;  /* 0x000000100600720c */ /* 0x000fe40003f66270 */
[----:B------:R-:W-:Y:S02]  /*32c0*/  FSEL R70, R48, -INF , !P2 ;  /* 0xff80000030467808 */ /* 0x000fe40005000000 */
[----:B------:R-:W-:-:S02]  /*32d0*/  FSEL R88, R49, -INF , !P6 ;  /* 0xff80000031587808 */ /* 0x000fc40007000000 */
[----:B------:R-:W-:Y:S02]  /*32e0*/  FSEL R166, R56, -INF , !P3 ;  /* 0xff80000038a67808 */ /* 0x000fe40005800000 */
[C---:B------:R-:W-:Y:S02]  /*32f0*/  ISETP.GE.AND P2, PT, R5.reuse, R19, PT ;  /* 0x000000130500720c */ /* 0x040fe40003f46270 */
[----:B------:R-:W-:Y:S02]  /*3300*/  ISETP.GE.AND P6, PT, R5, R17, PT ;  /* 0x000000110500720c */ /* 0x000fe40003fc6270 */
[----:B------:R-:W-:Y:S02]  /*3310*/  ISETP.GE.AND P3, PT, R6, R19, PT ;  /* 0x000000130600720c */ /* 0x000fe40003f66270 */
[----:B------:R-:W-:Y:S02]  /*3320*/  IADD3 R5, R3, 0x21, RZ ;  /* 0x0000002103057810 */ /* 0x000fe40007ffe0ff */
[----:B------:R-:W-:-:S02]  /*3330*/  FSEL R95, R51, -INF , !P2 ;  /* 0xff800000335f7808 */ /* 0x000fc40005000000 */
[----:B------:R-:W-:Y:S01]  /*3340*/  FSEL R64, R43, -INF , !P6 ;  /* 0xff8000002b407808 */ /* 0x000fe20007000000 */
[-C--:B------:R-:W-:Y:S01]  /*3350*/  HMMA.16816.F32 R48, R8, R22.reuse, R168 ;  /* 0x000000160830723c */ /* 0x080fe200000018a8 */
[----:B------:R-:W-:Y:S02]  /*3360*/  FSEL R167, R34, -INF , !P3 ;  /* 0xff80000022a77808 */ /* 0x000fe40005800000 */
[C---:B------:R-:W-:Y:S02]  /*3370*/  ISETP.GE.AND P2, PT, R6.reuse, R17, PT ;  /* 0x000000110600720c */ /* 0x040fe40003f46270 */
[-C--:B------:R-:W-:Y:S02]  /*3380*/  ISETP.GE.AND P6, PT, R6, R18.reuse, PT ;  /* 0x000000120600720c */ /* 0x080fe40003fc6270 */
[----:B------:R-:W-:Y:S01]  /*3390*/  ISETP.GE.AND P3, PT, R5, R18, PT ;  /* 0x000000120500720c */ /* 0x000fe20003f66270 */
[----:B------:R-:W-:Y:S01]  /*33a0*/  HMMA.16816.F32 R40, R12, R22, R144 ;  /* 0x000000160c28723c */ /* 0x000fe20000001890 */
[----:B------:R-:W-:Y:S01]  /*33b0*/  IADD3 R6, R3, 0x28, RZ ;  /* 0x0000002803067810 */ /* 0x000fe20007ffe0ff */
[----:B------:R-:W1:Y:S01]  /*33c0*/  LDSM.16.M88.4 R20, [R220+0x2800] ;  /* 0x00280000dc14783b */ /* 0x000e620000000200 */
[----:B------:R-:W-:-:S02]  /*33d0*/  FSEL R151, R58, -INF , !P2 ;  /* 0xff8000003a977808 */ /* 0x000fc40005000000 */
[----:B------:R-:W-:Y:S02]  /*33e0*/  FSEL R149, R33, -INF , !P3 ;  /* 0xff80000021957808 */ /* 0x000fe40005800000 */
[-C--:B------:R-:W-:Y:S02]  /*33f0*/  ISETP.GE.AND P2, PT, R5, R16.reuse, PT ;  /* 0x000000100500720c */ /* 0x080fe40003f46270 */
[----:B------:R-:W-:Y:S02]  /*3400*/  ISETP.GE.AND P3, PT, R6, R16, PT ;  /* 0x000000100600720c */ /* 0x000fe40003f66270 */
[----:B------:R-:W-:Y:S02]  /*3410*/  FSEL R165, R32, -INF , !P6 ;  /* 0xff80000020a57808 */ /* 0x000fe40007000000 */
[----:B------:R-:W-:Y:S02]  /*3420*/  FSEL R148, R57, -INF , !P2 ;  /* 0xff80000039947808 */ /* 0x000fe40005000000 */
[----:B------:R-:W-:-:S02]  /*3430*/  FSEL R133, R28, -INF , !P3 ;  /* 0xff8000001c857808 */ /* 0x000fc40005800000 */
[C---:B------:R-:W-:Y:S02]  /*3440*/  ISETP.GE.AND P6, PT, R5.reuse, R17, PT ;  /* 0x000000110500720c */ /* 0x040fe40003fc6270 */
[-C--:B------:R-:W-:Y:S02]  /*3450*/  ISETP.GE.AND P2, PT, R5, R19.reuse, PT ;  /* 0x000000130500720c */ /* 0x080fe40003f46270 */
[----:B------:R-:W-:Y:S02]  /*3460*/  ISETP.GE.AND P3, PT, R6, R19, PT ;  /* 0x000000130600720c */ /* 0x000fe40003f66270 */
[----:B------:R-:W-:Y:S02]  /*3470*/  IADD3 R5, R3, 0x29, RZ ;  /* 0x0000002903057810 */ /* 0x000fe40007ffe0ff */
[----:B------:R-:W-:Y:S02]  /*3480*/  FSEL R150, R59, -INF , !P6 ;  /* 0xff8000003b967808 */ /* 0x000fe40007000000 */
[----:B------:R-:W-:Y:S01]  /*3490*/  FSEL R164, R35, -INF , !P2 ;  /* 0xff80000023a47808 */ /* 0x000fe20005000000 */
[----:B------:R-:W-:Y:S01]  /*34a0*/  HMMA.16816.F32 R56, R8, R26, R156 ;  /* 0x0000001a0838723c */ /* 0x000fe2000000189c */
[----:B------:R-:W-:-:S02]  /*34b0*/  FSEL R138, R38, -INF , !P3 ;  /* 0xff800000268a7808 */ /* 0x000fc40005800000 */
[C---:B------:R-:W-:Y:S02]  /*34c0*/  ISETP.GE.AND P6, PT, R6.reuse, R17, PT ;  /* 0x000000110600720c */ /* 0x040fe40003fc6270 */
[----:B------:R-:W-:Y:S02]  /*34d0*/  ISETP.GE.AND P2, PT, R6, R18, PT ;  /* 0x000000120600720c */ /* 0x000fe40003f46270 */
[----:B------:R-:W-:Y:S01]  /*34e0*/  ISETP.GE.AND P3, PT, R5, R16, PT ;  /* 0x000000100500720c */ /* 0x000fe20003f66270 */
[----:B------:R-:W-:Y:S01]  /*34f0*/  HMMA.16816.F32 R32, R12, R24, R108 ;  /* 0x000000180c20723c */ /* 0x000fe2000000186c */
[----:B------:R-:W-:Y:S02]  /*3500*/  IADD3 R6, R3, 0x30, RZ ;  /* 0x0000003003067810 */ /* 0x000fe40007ffe0ff */
[----:B------:R-:W-:Y:S02]  /*3510*/  FSEL R122, R30, -INF , !P6 ;  /* 0xff8000001e7a7808 */ /* 0x000fe40007000000 */
[----:B------:R-:W-:-:S02]  /*3520*/  FSEL R120, R29, -INF , !P3 ;  /* 0xff8000001d787808 */ /* 0x000fc40005800000 */
[----:B------:R-:W-:Y:S02]  /*3530*/  ISETP.GE.AND P6, PT, R5, R18, PT ;  /* 0x000000120500720c */ /* 0x000fe40003fc6270 */
[----:B------:R-:W-:Y:S02]  /*3540*/  ISETP.GE.AND P3, PT, R6, R16, PT ;  /* 0x000000100600720c */ /* 0x000fe40003f66270 */
[----:B------:R-:W-:Y:S02]  /*3550*/  FSEL R132, R36, -INF , !P2 ;  /* 0xff80000024847808 */ /* 0x000fe40005000000 */
[----:B------:R-:W-:Y:S02]  /*3560*/  FSEL R123, R37, -INF , !P6 ;  /* 0xff800000257b7808 */ /* 0x000fe40007000000 */
[----:B------:R-:W-:Y:S02]  /*3570*/  FSEL R198, R52, -INF , !P3 ;  /* 0xff80000034c67808 */ /* 0x000fe40005800000 */
[----:B------:R-:W-:-:S02]  /*3580*/  ISETP.GE.AND P2, PT, R5, R19, PT ;  /* 0x000000130500720c */ /* 0x000fc40003f46270 */
[----:B------:R-:W-:Y:S02]  /*3590*/  ISETP.GE.AND P6, PT, R5, R17, PT ;  /* 0x000000110500720c */ /* 0x000fe40003fc6270 */
[----:B------:R-:W-:Y:S02]  /*35a0*/  ISETP.GE.AND P3, PT, R6, R19, PT ;  /* 0x000000130600720c */ /* 0x000fe40003f66270 */
[----:B------:R-:W-:Y:S02]  /*35b0*/  IADD3 R5, R3, 0x31, RZ ;  /* 0x0000003103057810 */ /* 0x000fe40007ffe0ff */
[----:B------:R-:W-:Y:S02]  /*35c0*/  FSEL R137, R39, -INF , !P2 ;  /* 0xff80000027897808 */ /* 0x000fe40005000000 */
[----:B------:R-:W-:Y:S01]  /*35d0*/  FSEL R121, R31, -INF , !P6 ;  /* 0xff8000001f797808 */ /* 0x000fe20007000000 */
[----:B------:R-:W-:Y:S01]  /*35e0*/  HMMA.16816.F32 R36, R8, R24, R160 ;  /* 0x000000180824723c */ /* 0x000fe200000018a0 */
[----:B------:R-:W-:Y:S01]  /*35f0*/  FSEL R199, R46, -INF , !P3 ;  /* 0xff8000002ec77808 */ /* 0x000fe20005800000 */
[----:B------:R-:W2:Y:S01]  /*3600*/  LDSM.16.M88.4 R28, [R220+0x3000] ;  /* 0x00300000dc1c783b */ /* 0x000ea20000000200 */
[----:B------:R-:W-:-:S02]  /*3610*/  ISETP.GE.AND P2, PT, R6, R17, PT ;  /* 0x000000110600720c */ /* 0x000fc40003f46270 */
[-C--:B------:R-:W-:Y:S02]  /*3620*/  ISETP.GE.AND P6, PT, R6, R18.reuse, PT ;  /* 0x000000120600720c */ /* 0x080fe40003fc6270 */
[----:B------:R-:W-:Y:S02]  /*3630*/  ISETP.GE.AND P3, PT, R5, R18, PT ;  /* 0x000000120500720c */ /* 0x000fe40003f66270 */
[----:B------:R-:W-:Y:S02]  /*3640*/  IADD3 R6, R3, 0x38, RZ ;  /* 0x0000003803067810 */ /* 0x000fe40007ffe0ff */
[----:B------:R-:W-:Y:S02]  /*3650*/  FSEL R183, R54, -INF , !P2 ;  /* 0xff80000036b77808 */ /* 0x000fe40005000000 */
[----:B------:R-:W-:Y:S02]  /*3660*/  FSEL R181, R45, -INF , !P3 ;  /* 0xff8000002db57808 */ /* 0x000fe40005800000 */
[----:B------:R-:W-:-:S02]  /*3670*/  ISETP.GE.AND P2, PT, R5, R16, PT ;  /* 0x000000100500720c */ /* 0x000fc40003f46270 */
[----:B------:R-:W-:Y:S02]  /*3680*/  ISETP.GE.AND P3, PT, R6, R16, PT ;  /* 0x000000100600720c */ /* 0x000fe40003f66270 */
[----:B------:R-:W-:Y:S02]  /*3690*/  FSEL R197, R44, -INF , !P6 ;  /* 0xff8000002cc57808 */ /* 0x000fe40007000000 */
[----:B------:R-:W-:Y:S02]  /*36a0*/  FSEL R180, R53, -INF , !P2 ;  /* 0xff80000035b47808 */ /* 0x000fe40005000000 */
[----:B------:R-:W-:Y:S02]  /*36b0*/  FSEL R161, R40, -INF , !P3 ;  /* 0xff80000028a17808 */ /* 0x000fe40005800000 */
[C---:B------:R-:W-:Y:S02]  /*36c0*/  ISETP.GE.AND P6, PT, R5.reuse, R17, PT ;  /* 0x000000110500720c */ /* 0x040fe40003fc6270 */
[----:B------:R-:W-:-:S02]  /*36d0*/  ISETP.GE.AND P2, PT, R5, R19, PT ;  /* 0x000000130500720c */ /* 0x000fc40003f46270 */
[----:B------:R-:W-:Y:S02]  /*36e0*/  ISETP.GE.AND P3, PT, R6, R19, PT ;  /* 0x000000130600720c */ /* 0x000fe40003f66270 */
[----:B------:R-:W-:Y:S02]  /*36f0*/  IADD3 R5, R3, 0x39, RZ ;  /* 0x0000003903057810 */ /* 0x000fe40007ffe0ff */
[----:B------:R-:W-:Y:S02]  /*3700*/  FSEL R182, R55, -INF , !P6 ;  /* 0xff80000037b67808 */ /* 0x000fe40007000000 */
[----:B------:R-:W-:Y:S01]  /*3710*/  FSEL R196, R47, -INF , !P2 ;  /* 0xff8000002fc47808 */ /* 0x000fe20005000000 */
[----:B-1----:R-:W-:Y:S01]  /*3720*/  HMMA.16816.F32 R52, R12, R20, R80 ;  /* 0x000000140c34723c */ /* 0x002fe20000001850 */
[----:B------:R-:W-:Y:S02]  /*3730*/  FSEL R170, R50, -INF , !P3 ;  /* 0xff80000032aa7808 */ /* 0x000fe40005800000 */
[----:B------:R-:W-:-:S02]  /*3740*/  ISETP.GE.AND P6, PT, R6, R17, PT ;  /* 0x000000110600720c */ /* 0x000fc40003fc6270 */
[----:B------:R-:W-:Y:S02]  /*3750*/  ISETP.GE.AND P2, PT, R6, R18, PT ;  /* 0x000000120600720c */ /* 0x000fe40003f46270 */
[----:B------:R-:W-:Y:S01]  /*3760*/  ISETP.GE.AND P3, PT, R5, R16, PT ;  /* 0x000000100500720c */ /* 0x000fe20003f66270 */
[----:B------:R-:W-:Y:S01]  /*3770*/  HMMA.16816.F32 R44, R12, R26, R104 ;  /* 0x0000001a0c2c723c */ /* 0x000fe20000001868 */
[----:B------:R-:W-:Y:S01]  /*3780*/  IADD3 R6, R3, 0x40, RZ ;  /* 0x0000004003067810 */ /* 0x000fe20007ffe0ff */
[----:B------:R-:W1:Y:S01]  /*3790*/  LDSM.16.M88.4 R24, [R220+0x3800] ;  /* 0x00380000dc18783b */ /* 0x000e620000000200 */
[----:B------:R-:W-:Y:S01]  /*37a0*/  FSEL R147, R42, -INF , !P6 ;  /* 0xff8000002a937808 */ /* 0x000fe20007000000 */
[----:B------:R-:W-:-:S04]  /*37b0*/  DEPBAR.LE SB0, 0x0 ;  /* 0x000080000000791a */ /* 0x000fc80000000000 */
[----:B------:R-:W-:Y:S01]  /*37c0*/  FSEL R144, R41, -INF , !P3 ;  /* 0xff80000029907808 */ /* 0x000fe20005800000 */
[----:B------:R-:W-:Y:S01]  /*37d0*/  BAR.SYNC.DEFER_BLOCKING 0x0 ;  /* 0x0000000000007b1d */ /* 0x000fe20000010000 */
[----:B------:R-:W-:Y:S02]  /*37e0*/  ISETP.GE.AND P6, PT, R5, R18, PT ;  /* 0x000000120500720c */ /* 0x000fe40003fc6270 */
[----:B------:R-:W-:Y:S02]  /*37f0*/  ISETP.GE.AND P3, PT, R6, R16, PT ;  /* 0x000000100600720c */ /* 0x000fe40003f66270 */
[----:B------:R-:W-:Y:S02]  /*3800*/  FSEL R157, R48, -INF , !P2 ;  /* 0xff800000309d7808 */ /* 0x000fe40005000000 */
[----:B------:R-:W-:Y:S02]  /*3810*/  FSEL R156, R49, -INF , !P6 ;  /* 0xff800000319c7808 */ /* 0x000fe40007000000 */
[----:B------:R-:W-:-:S02]  /*3820*/  FSEL R244, R32, -INF , !P3 ;  /* 0xff80000020f47808 */ /* 0x000fc40005800000 */
[C---:B------:R-:W-:Y:S02]  /*3830*/  ISETP.GE.AND P2, PT, R5.reuse, R19, PT ;  /* 0x000000130500720c */ /* 0x040fe40003f46270 */
[----:B------:R-:W-:Y:S02]  /*3840*/  ISETP.GE.AND P6, PT, R5, R17, PT ;  /* 0x000000110500720c */ /* 0x000fe40003fc6270 */
[----:B------:R-:W-:Y:S02]  /*3850*/  ISETP.GE.AND P3, PT, R6, R19, PT ;  /* 0x000000130600720c */ /* 0x000fe40003f66270 */
[----:B------:R-:W-:Y:S02]  /*3860*/  IADD3 R5, R3, 0x41, RZ ;  /* 0x0000004103057810 */ /* 0x000fe40007ffe0ff */
[----:B------:R-:W-:Y:S02]  /*3870*/  FSEL R168, R51, -INF , !P2 ;  /* 0xff80000033a87808 */ /* 0x000fe40005000000 */
[----:B------:R-:W-:Y:S01]  /*3880*/  FSEL R145, R43, -INF , !P6 ;  /* 0xff8000002b917808 */ /* 0x000fe20007000000 */
[----:B------:R-:W-:Y:S01]  /*3890*/  HMMA.16816.F32 R48, R8, R20, R152 ;  /* 0x000000140830723c */ /* 0x000fe20000001898 */
[----:B------:R-:W-:-:S02]  /*38a0*/  FSEL R134, R38, -INF , !P3 ;  /* 0xff80000026867808 */ /* 0x000fc40005800000 */
[C---:B------:R-:W-:Y:S02]  /*38b0*/  ISETP.GE.AND P2, PT, R6.reuse, R17, PT ;  /* 0x000000110600720c */ /* 0x040fe40003f46270 */
[-C--:B------:R-:W-:Y:S02]  /*38c0*/  ISETP.GE.AND P6, PT, R6, R18.reuse, PT ;  /* 0x000000120600720c */ /* 0x080fe40003fc6270 */
[----:B------:R-:W-:Y:S01]  /*38d0*/  ISETP.GE.AND P3, PT, R5, R18, PT ;  /* 0x000000120500720c */ /* 0x000fe20003f66270 */
[----:B--2---:R-:W-:Y:S01]  /*38e0*/  HMMA.16816.F32 R40, R12, R28, R72 ;  /* 0x0000001c0c28723c */ /* 0x004fe20000001848 */
[----:B------:R-:W-:Y:S02]  /*38f0*/  IADD3 R6, R3, 0x48, RZ ;  /* 0x0000004803067810 */ /* 0x000fe40007ffe0ff */
[----:B------:R-:W-:Y:S02]  /*3900*/  FSEL R238, R34, -INF , !P2 ;  /* 0xff80000022ee7808 */ /* 0x000fe40005000000 */
[----:B------:R-:W-:-:S02]  /*3910*/  FSEL R248, R37, -INF , !P3 ;  /* 0xff80000025f87808 */ /* 0x000fc40005800000 */
[CC--:B------:R-:W-:Y:S02]  /*3920*/  ISETP.GE.AND P2, PT, R5.reuse, R16.reuse, PT ;  /* 0x000000100500720c */ /* 0x0c0fe40003f46270 */
[----:B------:R-:W-:Y:S02]  /*3930*/  ISETP.GE.AND P3, PT, R6, R16, PT ;  /* 0x000000100600720c */ /* 0x000fe40003f66270 */
[----:B------:R-:W-:Y:S02]  /*3940*/  FSEL R249, R36, -INF , !P6 ;  /* 0xff80000024f97808 */ /* 0x000fe40007000000 */
[----:B------:R-:W-:Y:S02]  /*3950*/  ISETP.GE.AND P6, PT, R5, R17, PT ;  /* 0x000000110500720c */ /* 0x000fe40003fc6270 */
[----:B------:R-:W-:Y:S02]  /*3960*/  FSEL R236, R33, -INF , !P2 ;  /* 0xff80000021ec7808 */ /* 0x000fe40005000000 */
[----:B------:R-:W-:-:S02]  /*3970*/  FSEL R213, R44, -INF , !P3 ;  /* 0xff8000002cd57808 */ /* 0x000fc40005800000 */
[-C--:B------:R-:W-:Y:S02]  /*3980*/  ISETP.GE.AND P2, PT, R5, R19.reuse, PT ;  /* 0x000000130500720c */ /* 0x080fe40003f46270 */
[----:B------:R-:W-:Y:S02]  /*3990*/  ISETP.GE.AND P3, PT, R6, R19, PT ;  /* 0x000000130600720c */ /* 0x000fe40003f66270 */
[----:B------:R-:W-:Y:S02]  /*39a0*/  IADD3 R5, R3, 0x49, RZ ;  /* 0x0000004903057810 */ /* 0x000fe40007ffe0ff */
[----:B------:R-:W-:Y:S02]  /*39b0*/  FSEL R237, R35, -INF , !P6 ;  /* 0xff80000023ed7808 */ /* 0x000fe40007000000 */
[----:B------:R-:W-:Y:S01]  /*39c0*/  HMMA.16816.F32 R32, R8, R22, R140 ;  /* 0x000000160820723c */ /* 0x000fe2000000188c */
[----:B------:R-:W-:Y:S02]  /*39d0*/  FSEL R252, R39, -INF , !P2 ;  /* 0xff80000027fc7808 */ /* 0x000fe40005000000 */
[----:B------:R-:W-:-:S02]  /*39e0*/  FSEL R251, R58, -INF , !P3 ;  /* 0xff8000003afb7808 */ /* 0x000fc40005800000 */
[C---:B------:R-:W-:Y:S02]  /*39f0*/  ISETP.GE.AND P6, PT, R6.reuse, R17, PT ;  /* 0x000000110600720c */ /* 0x040fe40003fc6270 */
[----:B------:R-:W-:Y:S01]  /*3a00*/  ISETP.GE.AND P2, PT, R6, R18, PT ;  /* 0x000000120600720c */ /* 0x000fe20003f46270 */
[----:B------:R-:W-:Y:S01]  /*3a10*/  HMMA.16816.F32 R20, R12, R22, R76 ;  /* 0x000000160c14723c */ /* 0x000fe2000000184c */
        /* <DEDUP_REMOVED lines=8> */
[----:B------:R-:W-:Y:S02]  /*3aa0*/  ISETP.GE.AND P3, PT, R6, R16, PT ;  /* 0x000000100600720c */ /* 0x000fe40003f66270 */
[----:B------:R-:W-:Y:S02]  /*3ab0*/  FSEL R246, R57, -INF , !P6 ;  /* 0xff80000039f67808 */ /* 0x000fe40007000000 */
[----:B------:R-:W-:Y:S02]  /*3ac0*/  FSEL R250, R59, -INF , !P2 ;  /* 0xff8000003bfa7808 */ /* 0x000fe40005000000 */
[----:B------:R-:W-:-:S02]  /*3ad0*/  FSEL R204, R52, -INF , !P3 ;  /* 0xff80000034cc7808 */ /* 0x000fc40005800000 */
[-C--:B------:R-:W-:Y:S02]  /*3ae0*/  ISETP.GE.AND P6, PT, R5, R17.reuse, PT ;  /* 0x000000110500720c */ /* 0x080fe40003fc6270 */
[C---:B------:R-:W-:Y:S02]  /*3af0*/  ISETP.GE.AND P2, PT, R6.reuse, R17, PT ;  /* 0x000000110600720c */ /* 0x040fe40003f46270 */
[----:B------:R-:W-:Y:S02]  /*3b00*/  ISETP.GE.AND P3, PT, R6, R19, PT ;  /* 0x000000130600720c */ /* 0x000fe40003f66270 */
[----:B------:R-:W-:Y:S02]  /*3b10*/  IADD3 R5, R3, 0x51, RZ ;  /* 0x0000005103057810 */ /* 0x000fe40007ffe0ff */
[----:B------:R-:W-:Y:S02]  /*3b20*/  FSEL R208, R47, -INF , !P6 ;  /* 0xff8000002fd07808 */ /* 0x000fe40007000000 */
[----:B------:R-:W-:Y:S01]  /*3b30*/  FSEL R210, R54, -INF , !P2 ;  /* 0xff80000036d27808 */ /* 0x000fe20005000000 */
[----:B------:R-:W-:Y:S01]  /*3b40*/  HMMA.16816.F32 R44, R8, R28, R172 ;  /* 0x0000001c082c723c */ /* 0x000fe200000018ac */
[----:B------:R-:W-:-:S02]  /*3b50*/  FSEL R247, R50, -INF , !P3 ;  /* 0xff80000032f77808 */ /* 0x000fc40005800000 */
[----:B------:R-:W-:Y:S02]  /*3b60*/  ISETP.GE.AND P6, PT, R6, R18, PT ;  /* 0x000000120600720c */ /* 0x000fe40003fc6270 */
[C---:B------:R-:W-:Y:S02]  /*3b70*/  ISETP.GE.AND P2, PT, R5.reuse, R16, PT ;  /* 0x000000100500720c */ /* 0x040fe40003f46270 */
[----:B------:R-:W-:Y:S02]  /*3b80*/  ISETP.GE.AND P3, PT, R5, R18, PT ;  /* 0x000000120500720c */ /* 0x000fe40003f66270 */
[----:B------:R-:W-:Y:S02]  /*3b90*/  IADD3 R6, R3, 0x58, RZ ;  /* 0x0000005803067810 */ /* 0x000fe40007ffe0ff */
        /* <DEDUP_REMOVED lines=9> */
[-C--:B-1----:R-:W-:Y:S01]  /*3c30*/  HMMA.16816.F32 R52, R12, R24.reuse, R112 ;  /* 0x000000180c34723c */ /* 0x082fe20000001870 */
[----:B------:R-:W-:Y:S02]  /*3c40*/  FSEL R201, R22, -INF , !P3 ;  /* 0xff80000016c97808 */ /* 0x000fe40005800000 */
[C---:B------:R-:W-:Y:S02]  /*3c50*/  ISETP.GE.AND P2, PT, R6.reuse, R16, PT ;  /* 0x000000100600720c */ /* 0x040fe40003f46270 */
[-C--:B------:R-:W-:Y:S02]  /*3c60*/  ISETP.GE.AND P6, PT, R6, R18.reuse, PT ;  /* 0x000000120600720c */ /* 0x080fe40003fc6270 */
[----:B------:R-:W-:Y:S01]  /*3c70*/  ISETP.GE.AND P3, PT, R5, R18, PT ;  /* 0x000000120500720c */ /* 0x000fe20003f66270 */
[----:B------:R-:W-:Y:S01]  /*3c80*/  HMMA.16816.F32 R48, R8, R24, R176 ;  /* 0x000000180830723c */ /* 0x000fe200000018b0 */
[----:B------:R-:W-:-:S02]  /*3c90*/  FSEL R200, R20, -INF , !P2 ;  /* 0xff80000014c87808 */ /* 0x000fc40005000000 */
[----:B------:R-:W-:Y:S02]  /*3ca0*/  FSEL R206, R32, -INF , !P6 ;  /* 0xff80000020ce7808 */ /* 0x000fe40007000000 */
[----:B------:R-:W-:Y:S02]  /*3cb0*/  FSEL R205, R33, -INF , !P3 ;  /* 0xff80000021cd7808 */ /* 0x000fe40005800000 */
[----:B------:R-:W-:Y:S02]  /*3cc0*/  ISETP.GE.AND P2, PT, R6, R19, PT ;  /* 0x000000130600720c */ /* 0x000fe40003f46270 */
[C---:B------:R-:W-:Y:S02]  /*3cd0*/  ISETP.GE.AND P6, PT, R5.reuse, R16, PT ;  /* 0x000000100500720c */ /* 0x040fe40003fc6270 */
[----:B------:R-:W-:Y:S02]  /*3ce0*/  ISETP.GE.AND P3, PT, R5, R17, PT ;  /* 0x000000110500720c */ /* 0x000fe40003f66270 */
[----:B------:R-:W-:-:S02]  /*3cf0*/  FSEL R235, R34, -INF , !P2 ;  /* 0xff80000022eb7808 */ /* 0x000fc40005000000 */
[----:B------:R-:W-:Y:S02]  /*3d00*/  FSEL R173, R21, -INF , !P6 ;  /* 0xff80000015ad7808 */ /* 0x000fe40007000000 */
[----:B------:R-:W-:Y:S02]  /*3d10*/  FSEL R179, R23, -INF , !P3 ;  /* 0xff80000017b37808 */ /* 0x000fe40005800000 */
[----:B------:R-:W-:Y:S01]  /*3d20*/  ISETP.GE.AND P2, PT, R5, R19, PT ;  /* 0x000000130500720c */ /* 0x000fe20003f46270 */
[----:B------:R-:W-:Y:S01]  /*3d30*/  HMMA.16816.F32 R20, R8, R30, R184 ;  /* 0x0000001e0814723c */ /* 0x000fe200000018b8 */
[----:B------:R-:W-:Y:S02]  /*3d40*/  IADD3 R6, R3, 0x60, RZ ;  /* 0x0000006003067810 */ /* 0x000fe40007ffe0ff */
[----:B------:R-:W-:Y:S02]  /*3d50*/  FSEL R214, R35, -INF , !P2 ;  /* 0xff80000023d67808 */ /* 0x000fe40005000000 */
[----:B------:R-:W-:-:S02]  /*3d60*/  ISETP.GE.AND P3, PT, R6, R16, PT ;  /* 0x000000100600720c */ /* 0x000fc40003f66270 */
[----:B------:R-:W-:Y:S01]  /*3d70*/  ISETP.GE.AND P2, PT, R6, R17, PT ;  /* 0x000000110600720c */ /* 0x000fe20003f46270 */
[----:B------:R-:W-:Y:S01]  /*3d80*/  HMMA.16816.F32 R32, R8, R26, R192 ;  /* 0x0000001a0820723c */ /* 0x000fe200000018c0 */
[----:B------:R-:W-:Y:S02]  /*3d90*/  IADD3 R5, R3, 0x61, RZ ;  /* 0x0000006103057810 */ /* 0x000fe40007ffe0ff */
[----:B------:R-:W-:Y:S02]  /*3da0*/  FSEL R172, R40, -INF , !P3 ;  /* 0xff80000028ac7808 */ /* 0x000fe40005800000 */
[----:B------:R-:W-:Y:S02]  /*3db0*/  FSEL R177, R42, -INF , !P2 ;  /* 0xff8000002ab17808 */ /* 0x000fe40005000000 */
[C---:B------:R-:W-:Y:S01]  /*3dc0*/  ISETP.GE.AND P6, PT, R6.reuse, R18, PT ;  /* 0x000000120600720c */ /* 0x040fe20003fc6270 */
[----:B------:R-:W-:Y:S01]  /*3dd0*/  HMMA.16816.F32 R8, R12, R84, R188 ;  /* 0x000000540c08723c */ /* 0x000fe200000018bc */
[----:B------:R-:W-:-:S02]  /*3de0*/  ISETP.GE.AND P3, PT, R6, R19, PT ;  /* 0x000000130600720c */ /* 0x000fc40003f66270 */
[----:B------:R-:W-:Y:S02]  /*3df0*/  ISETP.GE.AND P2, PT, R5, R16, PT ;  /* 0x000000100500720c */ /* 0x000fe40003f46270 */
[----:B------:R-:W-:Y:S02]  /*3e00*/  FSEL R185, R44, -INF , !P6 ;  /* 0xff8000002cb97808 */ /* 0x000fe40007000000 */
[----:B------:R-:W-:Y:S01]  /*3e10*/  FSEL R209, R46, -INF , !P3 ;  /* 0xff8000002ed17808 */ /* 0x000fe20005800000 */
[----:B------:R-:W-:Y:S01]  /*3e20*/  HMMA.16816.F32 R28, R12, R30, R128 ;  /* 0x0000001e0c1c723c */ /* 0x000fe20000001880 */
[----:B------:R-:W-:Y:S02]  /*3e30*/  FSEL R152, R41, -INF , !P2 ;  /* 0xff80000029987808 */ /* 0x000fe40005000000 */
[C---:B------:R-:W-:Y:S02]  /*3e40*/  ISETP.GE.AND P6, PT, R5.reuse, R17, PT ;  /* 0x000000110500720c */ /* 0x040fe40003fc6270 */
[----:B------:R-:W-:-:S02]  /*3e50*/  ISETP.GE.AND P3, PT, R5, R18, PT ;  /* 0x000000120500720c */ /* 0x000fc40003f66270 */
[----:B------:R-:W-:Y:S01]  /*3e60*/  ISETP.GE.AND P2, PT, R5, R19, PT ;  /* 0x000000130500720c */ /* 0x000fe20003f46270 */
[----:B------:R-:W-:Y:S01]  /*3e70*/  HMMA.16816.F32 R12, R12, R26, R124 ;  /* 0x0000001a0c0c723c */ /* 0x000fe2000000187c */
[----:B------:R-:W-:Y:S02]  /*3e80*/  IADD3 R5, R3, 0x68, RZ ;  /* 0x0000006803057810 */ /* 0x000fe40007ffe0ff */
        /* <DEDUP_REMOVED lines=8> */
[----:B------:R-:W-:Y:S02]  /*3f10*/  FSEL R186, R22, -INF , !P2 ;  /* 0xff80000016ba7808 */ /* 0x000fe40005000000 */
[----:B------:R-:W-:-:S02]  /*3f20*/  FSEL R175, R21, -INF , !P3 ;  /* 0xff80000015af7808 */ /* 0x000fc40005800000 */
[----:B------:R-:W-:Y:S02]  /*3f30*/  FSEL R39, R39, -INF , !P0 ;  /* 0xff80000027277808 */ /* 0x000fe40004000000 */
[----:B------:R-:W-:Y:S02]  /*3f40*/  ISETP.GE.AND P6, PT, R5, R16, PT ;  /* 0x000000100500720c */ /* 0x000fe40003fc6270 */
[----:B------:R-:W-:Y:S02]  /*3f50*/  ISETP.GE.AND P2, PT, R7, R19, PT ;  /* 0x000000130700720c */ /* 0x000fe40003f46270 */
[-C--:B------:R-:W-:Y:S02]  /*3f60*/  ISETP.GE.AND P3, PT, R5, R17.reuse, PT ;  /* 0x000000110500720c */ /* 0x080fe40003f66270 */
[----:B------:R-:W-:Y:S02]  /*3f70*/  ISETP.GE.AND P0, PT, R6, R17, PT ;  /* 0x000000110600720c */ /* 0x000fe40003f06270 */
[----:B------:R-:W-:-:S02]  /*3f80*/  IADD3 R5, R3, 0x71, RZ ;  /* 0x0000007103057810 */ /* 0x000fc40007ffe0ff */
[----:B------:R-:W-:Y:S02]  /*3f90*/  FSEL R184, R23, -INF , !P2 ;  /* 0xff80000017b87808 */ /* 0x000fe40005000000 */
[----:B------:R-:W-:Y:S02]  /*3fa0*/  FSEL R146, R54, -INF , !P0 ;  /* 0xff80000036927808 */ /* 0x000fe40004000000 */
[-C--:B------:R-:W-:Y:S02]  /*3fb0*/  ISETP.GE.AND P2, PT, R6, R16.reuse, PT ;  /* 0x000000100600720c */ /* 0x080fe40003f46270 */
[----:B------:R-:W-:Y:S02]  /*3fc0*/  ISETP.GE.AND P0, PT, R5, R16, PT ;  /* 0x000000100500720c */ /* 0x000fe40003f06270 */
[----:B------:R-:W-:Y:S02]  /*3fd0*/  FSEL R37, R37, -INF , !P5 ;  /* 0xff80000025257808 */ /* 0x000fe40006800000 */
[----:B------:R-:W-:-:S02]  /*3fe0*/  FSEL R143, R52, -INF , !P2 ;  /* 0xff800000348f7808 */ /* 0x000fc40005000000 */
[----:B------:R-:W-:Y:S02]  /*3ff0*/  FSEL R128, R53, -INF , !P0 ;  /* 0xff80000035807808 */ /* 0x000fe40004000000 */
[C---:B------:R-:W-:Y:S02]  /*4000*/  ISETP.GE.AND P5, PT, R6.reuse, R18, PT ;  /* 0x000000120600720c */ /* 0x040fe40003fa6270 */
[-C--:B------:R-:W-:Y:S02]  /*4010*/  ISETP.GE.AND P2, PT, R6, R19.reuse, PT ;  /* 0x000000130600720c */ /* 0x080fe40003f46270 */
[----:B------:R-:W-:Y:S02]  /*4020*/  ISETP.GE.AND P0, PT, R5, R19, PT ;  /* 0x000000130500720c */ /* 0x000fe40003f06270 */
[----:B------:R-:W-:Y:S02]  /*4030*/  FSEL R169, R48, -INF , !P5 ;  /* 0xff80000030a97808 */ /* 0x000fe40006800000 */
[----:B------:R-:W-:-:S02]  /*4040*/  FSEL R174, R50, -INF , !P2 ;  /* 0xff80000032ae7808 */ /* 0x000fc40005000000 */
[----:B------:R-:W-:Y:S02]  /*4050*/  FSEL R171, R51, -INF , !P0 ;  /* 0xff80000033ab7808 */ /* 0x000fe40004000000 */
[C---:B------:R-:W-:Y:S02]  /*4060*/  ISETP.GE.AND P5, PT, R5.reuse, R17, PT ;  /* 0x000000110500720c */ /* 0x040fe40003fa6270 */
[----:B------:R-:W-:Y:S02]  /*4070*/  ISETP.GE.AND P2, PT, R5, R18, PT ;  /* 0x000000120500720c */ /* 0x000fe40003f46270 */
[C---:B------:R-:W-:Y:S02]  /*4080*/  ISETP.GE.AND P0, PT, R3.reuse, R16, PT ;  /* 0x000000100300720c */ /* 0x040fe40003f06270 */
[----:B------:R-:W-:Y:S02]  /*4090*/  IADD3 R5, R3, 0x78, RZ ;  /* 0x0000007803057810 */ /* 0x000fe40007ffe0ff */
[----:B------:R-:W-:-:S02]  /*40a0*/  FSEL R25, R11, -INF , !P1 ;  /* 0xff8000000b197808 */ /* 0x000fc40004800000 */
[----:B------:R-:W-:Y:S02]  /*40b0*/  FSEL R22, R8, -INF , !P0 ;  /* 0xff80000008167808 */ /* 0x000fe40004000000 */
[C---:B------:R-:W-:Y:S02]  /*40c0*/  ISETP.GE.AND P1, PT, R5.reuse, R18, PT ;  /* 0x000000120500720c */ /* 0x040fe40003f26270 */
[----:B------:R-:W-:Y:S02]  /*40d0*/  ISETP.GE.AND P0, PT, R5, R19, PT ;  /* 0x000000130500720c */ /* 0x000fe40003f06270 */
[----:B------:R-:W-:Y:S02]  /*40e0*/  FSEL R23, R9, -INF , !P4 ;  /* 0xff80000009177808 */ /* 0x000fe40006000000 */
[----:B------:R-:W-:Y:S02]  /*40f0*/  FSEL R158, R32, -INF , !P1 ;  /* 0xff800000209e7808 */ /* 0x000fe40004800000 */
[----:B------:R-:W-:-:S02]  /*4100*/  FSEL R162, R34, -INF , !P0 ;  /* 0xff80000022a27808 */ /* 0x000fc40004000000 */
[C---:B------:R-:W-:Y:S02]  /*4110*/  ISETP.GE.AND P4, PT, R3.reuse, R17, PT ;  /* 0x000000110300720c */ /* 0x040fe40003f86270 */
[C---:B------:R-:W-:Y:S02]  /*4120*/  ISETP.GE.AND P1, PT, R3.reuse, R18, PT ;  /* 0x000000120300720c */ /* 0x040fe40003f26270 */
[C---:B------:R-:W-:Y:S02]  /*4130*/  ISETP.GE.AND P0, PT, R3.reuse, R19, PT ;  /* 0x000000130300720c */ /* 0x040fe40003f06270 */
[----:B------:R-:W-:Y:S02]  /*4140*/  IADD3 R3, R3, 0x79, RZ ;  /* 0x0000007903037810 */ /* 0x000fe40007ffe0ff */
[----:B------:R-:W-:Y:S02]  /*4150*/  FSEL R38, R38, -INF , !P0 ;  /* 0xff80000026267808 */ /* 0x000fe40004000000 */
[----:B------:R-:W-:-:S02]  /*4160*/  ISETP.GE.AND P0, PT, R3, R16, PT ;  /* 0x000000100300720c */ /* 0x000fc40003f06270 */
[----:B------:R-:W-:Y:S02]  /*4170*/  FSEL R127, R28, -INF , !P6 ;  /* 0xff8000001c7f7808 */ /* 0x000fe40007000000 */
[----:B------:R-:W-:Y:S02]  /*4180*/  FSEL R124, R13, -INF , !P0 ;  /* 0xff8000000d7c7808 */ /* 0x000fe40004000000 */
[----:B------:R-:W-:Y:S02]  /*4190*/  PLOP3.LUT P0, PT, PT, PT, UP0, 0x80, 0x0 ;  /* 0x000000000000781c */ /* 0x000fe40003f0f008 */
[----:B------:R-:W-:Y:S02]  /*41a0*/  ISETP.GE.AND P6, PT, R3, R18, PT ;  /* 0x000000120300720c */ /* 0x000fe40003fc6270 */
[----:B------:R-:W-:Y:S02]  /*41b0*/  FSEL R142, R55, -INF , !P5 ;  /* 0xff800000378e7808 */ /* 0x000fe40006800000 */
[----:B------:R-:W-:-:S02]  /*41c0*/  FSEL R160, R49, -INF , !P2 ;  /* 0xff80000031a07808 */ /* 0x000fc40005000000 */
[----:B------:R-:W-:Y:S02]  /*41d0*/  FSEL R24, R10, -INF , !P4 ;  /* 0xff8000000a187808 */ /* 0x000fe40006000000 */
[----:B------:R-:W-:Y:S02]  /*41e0*/  FSEL R36, R36, -INF , !P1 ;  /* 0xff80000024247808 */ /* 0x000fe40004800000 */
[----:B------:R-:W-:Y:S02]  /*41f0*/  FSEL R154, R30, -INF , !P3 ;  /* 0xff8000001e9a7808 */ /* 0x000fe40005800000 */
[----:B------:R-:W-:Y:S02]  /*4200*/  FSEL R159, R33, -INF , !P6 ;  /* 0xff800000219f7808 */ /* 0x000fe40007000000 */
[C---:B------:R-:W-:Y:S02]  /*4210*/  ISETP.GE.AND P5, PT, R7.reuse, R16, PT ;  /* 0x000000100700720c */ /* 0x040fe40003fa6270 */
[----:B------:R-:W-:-:S02]  /*4220*/  ISETP.GE.AND P2, PT, R7, R17, PT ;  /* 0x000000110700720c */ /* 0x000fc40003f46270 */
[C---:B------:R-:W-:Y:S02]  /*4230*/  ISETP.GE.AND P4, PT, R5.reuse, R16, PT ;  /* 0x000000100500720c */ /* 0x040fe40003f86270 */
[----:B------:R-:W-:Y:S02]  /*4240*/  ISETP.GE.AND P1, PT, R5, R17, PT ;  /* 0x000000110500720c */ /* 0x000fe40003f26270 */
[C---:B------:R-:W-:Y:S02]  /*4250*/  ISETP.GE.AND P3, PT, R3.reuse, R19, PT ;  /* 0x000000130300720c */ /* 0x040fe40003f66270 */
[----:B------:R-:W-:Y:S02]  /*4260*/  ISETP.GE.AND P6, PT, R3, R17, PT ;  /* 0x000000110300720c */ /* 0x000fe40003fc6270 */
[----:B------:R-:W-:Y:S02]  /*4270*/  FSEL R163, R35, -INF , !P3 ;  /* 0xff80000023a37808 */ /* 0x000fe40005800000 */
[----:B------:R-:W-:-:S02]  /*4280*/  FSEL R126, R29, -INF , !P5 ;  /* 0xff8000001d7e7808 */ /* 0x000fc40006800000 */
[----:B------:R-:W-:Y:S02]  /*4290*/  FSEL R155, R31, -INF , !P2 ;  /* 0xff8000001f9b7808 */ /* 0x000fe40005000000 */
[----:B------:R-:W-:Y:S02]  /*42a0*/  FSEL R125, R12, -INF , !P4 ;  /* 0xff8000000c7d7808 */ /* 0x000fe40006000000 */
[----:B------:R-:W-:Y:S02]  /*42b0*/  FSEL R141, R14, -INF , !P1 ;  /* 0xff8000000e8d7808 */ /* 0x000fe40004800000 */
[----:B------:R-:W-:Y:S01]  /*42c0*/  FSEL R140, R15, -INF , !P6 ;  /* 0xff8000000f8c7808 */ /* 0x000fe20007000000 */
[----:B------:R-:W-:Y:S05]  /*42d0*/  @!P0 BRA `(.L_x_23) ;  /* 0x0000028000008947 */ /* 0x000fea0003800000 */
[----:B------:R-:W2:Y:S01]  /*42e0*/  LDL.64 R218, [R1+0x88] ;  /* 0x0000880001da7983 */ /* 0x000ea20000100a00 */
[----:B------:R-:W-:Y:S01]  /*42f0*/  UIADD3 UR7, UR8, -0x2, URZ ;  /* 0xfffffffe08077890 */ /* 0x000fe2000fffe03f */
[----:B------:R-:W-:-:S03]  /*4300*/  IMAD.U32 R3, RZ, RZ, UR6 ;  /* 0x00000006ff037e24 */ /* 0x000fc6000f8e00ff */
[----:B------:R-:W-:Y:S02]  /*4310*/  USHF.R.S32.HI UR5, URZ, 0x1f, UR7 ;  /* 0x0000001f3f057899 */ /* 0x000fe40008011407 */
[----:B------:R-:W-:Y:S01]  /*4320*/  UIMAD UR20, UR20, UR7, URZ ;  /* 0x00000007141472a4 */ /* 0x000fe2000f8e023f */
[----:B------:R-:W-:Y:S01]  /*4330*/  IMAD.U32 R6, RZ, RZ, UR7 ;  /* 0x00000007ff067e24 */ /* 0x000fe2000f8e00ff */
[----:B------:R-:W-:Y:S02]  /*4340*/  USHF.L.U32 UR7, UR6, 0x5, URZ ;  /* 0x0000000506077899 */ /* 0x000fe4000800063f */
[----:B------:R-:W-:Y:S01]  /*4350*/  UIMAD UR5, UR5, UR21, UR20 ;  /* 0x00000015050572a4 */ /* 0x000fe2000f8e0214 */
[----:B--2---:R-:W-:-:S04]  /*4360*/  IMAD.WIDE.U32 R6, R6, UR21, R218 ;  /* 0x0000001506067c25 */ /* 0x004fc8000f8e00da */
[----:B------:R-:W-:Y:S01]  /*4370*/  IMAD.MOV.U32 R219, RZ, RZ, c[0x0][0x19c] ;  /* 0x00006700ffdb7624 */ /* 0x000fe200078e00ff */
[----:B------:R-:W-:Y:S02]  /*4380*/  IADD3 R5, R7, UR5, RZ ;  /* 0x0000000507057c10 */ /* 0x000fe4000fffe0ff */
[C---:B------:R-:W-:Y:S02]  /*4390*/  LEA R8, P1, R6.reuse, c[0x0][0x168], 0x1 ;  /* 0x00005a0006087a11 */ /* 0x040fe400078208ff */
[----:B------:R-:W-:Y:S02]  /*43a0*/  SHF.L.U64.HI R3, R3, 0x5, R219 ;  /* 0x0000000503037819 */ /* 0x000fe400000102db */
[----:B------:R-:W-:Y:S02]  /*43b0*/  LEA.HI.X R9, R6, c[0x0][0x16c], R5, 0x1, P1 ;  /* 0x00005b0006097a11 */ /* 0x000fe400008f0c05 */
[----:B------:R-:W-:-:S03]  /*43c0*/  IADD3 R6, P1, R8, UR7, RZ ;  /* 0x0000000708067c10 */ /* 0x000fc6000ff3e0ff */
[----:B------:R-:W-:Y:S01]  /*43d0*/  @!PT LDS RZ, [RZ] ;  /* 0x00000000fffff984 */ /* 0x000fe20000000800 */
[----:B------:R-:W-:Y:S01]  /*43e0*/  @!PT LDS RZ, [RZ] ;  /* 0x00000000fffff984 */ /* 0x000fe20000000800 */
[----:B------:R-:W-:Y:S01]  /*43f0*/  @!PT LDS RZ, [RZ] ;  /* 0x00000000fffff984 */ /* 0x000fe20000000800 */
[----:B------:R1:W-:Y:S02]  /*4400*/  LDGSTS.E.BYPASS.LTC128B.128 [R234+0x4000], [R8.64] ;  /* 0x0400000008ea7fae */ /* 0x0003e4000b901d50 */
[----:B------:R-:W-:Y:S01]  /*4410*/  IMAD.X R7, R3, 0x1, R9, P1 ;  /* 0x0000000103077824 */ /* 0x000fe200008e0609 */
[----:B------:R-:W-:-:S04]  /*4420*/  IADD3 R20, P1, R6, UR7, RZ ;  /* 0x0000000706147c10 */ /* 0x000fc8000ff3e0ff */
[----:B------:R2:W-:Y:S01]  /*4430*/  LDGSTS.E.BYPASS.LTC128B.128 [R234+0x4800], [R6.64] ;  /* 0x0480000006ea7fae */ /* 0x0005e2000b901d50 */
        /* <DEDUP_REMOVED lines=9> */
[----:B------:R-:W-:-:S05]  /*44d0*/  IMAD.X R11, R13, 0x1, R3, P1 ;  /* 0x000000010d0b7824 */ /* 0x000fca00008e0603 */
[----:B------:R3:W-:Y:S01]  /*44e0*/  LDGSTS.E.BYPASS.LTC128B.128 [R234+0x6800], [R10.64] ;  /* 0x068000000aea7fae */ /* 0x0007e2000b901d50 */
[----:B--2---:R-:W-:-:S05]  /*44f0*/  IADD3 R6, P1, R10, UR7, RZ ;  /* 0x000000070a067c10 */ /* 0x004fca000ff3e0ff */
[----:B------:R-:W-:Y:S01]  /*4500*/  IMAD.X R7, R11, 0x1, R3, P1 ;  /* 0x000000010b077824 */ /* 0x000fe200008e0603 */
[----:B-1----:R-:W-:-:S04]  /*4510*/  IADD3 R8, P1, R6, UR7, RZ ;  /* 0x0000000706087c10 */ /* 0x002fc8000ff3e0ff */
[----:B------:R3:W-:Y:S01]  /*4520*/  LDGSTS.E.BYPASS.LTC128B.128 [R234+0x7000], [R6.64] ;  /* 0x0700000006ea7fae */ /* 0x0007e2000b901d50 */
[----:B------:R-:W-:-:S05]  /*4530*/  IMAD.X R9, R7, 0x1, R3, P1 ;  /* 0x0000000107097824 */ /* 0x000fca00008e0603 */
[----:B------:R3:W-:Y:S04]  /*4540*/  LDGSTS.E.BYPASS.LTC128B.128 [R234+0x7800], [R8.64] ;  /* 0x0780000008ea7fae */ /* 0x0007e8000b901d50 */
[----:B------:R-:W0:Y:S02]  /*4550*/  LDGDEPBAR ;  /* 0x00000000000079af */ /* 0x000e240000000000 */
.L_x_23:
[----:B------:R-:W-:Y:S01]  /*4560*/  FMNMX.FTZ R3, R22, R23, !PT ;  /* 0x0000001716037209 */ /* 0x000fe20007810000 */
[----:B------:R-:W-:Y:S01]  /*4570*/  STL [R1+0x110], R232 ;  /* 0x000110e801007387 */ /* 0x000fe20000100800 */
[----:B------:R-:W-:Y:S01]  /*4580*/  MOV R129, R134 ;  /* 0x0000008600817202 */ /* 0x000fe20000000f00 */
[----:B------:R-:W-:Y:S01]  /*4590*/  IMAD.SHL.U32 R216, R0, 0x2, RZ ;  /* 0x0000000200d87824 */ /* 0x000fe200078e00ff */
[----:B------:R-:W-:Y:S01]  /*45a0*/  FMNMX.FTZ R3, R67, R3, !PT ;  /* 0x0000000343037209 */ /* 0x000fe20007810000 */
[----:B------:R-:W-:Y:S02]  /*45b0*/  STL [R1+0x10c], R231 ;  /* 0x00010ce701007387 */ /* 0x000fe40000100800 */
[----:B------:R-:W-:Y:S01]  /*45c0*/  IMAD R217, R4, 0x2, R216 ;  /* 0x0000000204d97824 */ /* 0x000fe200078e02d8 */
[----:B------:R-:W-:Y:S01]  /*45d0*/  FMNMX.FTZ R3, R63, R3, !PT ;  /* 0x000000033f037209 */ /* 0x000fe20007810000 */
[----:B------:R-:W-:Y:S01]  /*45e0*/  STL [R1+0x108], R230 ;  /* 0x000108e601007387 */ /* 0x000fe20000100800 */
[----:B------:R-:W-:-:S02]  /*45f0*/  LEA R219, R2, R216, 0x1 ;  /* 0x000000d802db7211 */ /* 0x000fc400078e08ff */
[----:B------:R-:W-:Y:S01]  /*4600*/  FMNMX.FTZ R3, R65, R3, !PT ;  /* 0x0000000341037209 */ /* 0x000fe20007810000 */
[----:B------:R-:W-:Y:S01]  /*4610*/  STL [R1+0x104], R229 ;  /* 0x000104e501007387 */ /* 0x000fe20000100800 */
[----:B------:R-:W-:Y:S02]  /*4620*/  LEA R218, R2, R217, 0x1 ;  /* 0x000000d902da7211 */ /* 0x000fe400078e08ff */
[----:B------:R-:W-:Y:S01]  /*4630*/  FMNMX.FTZ R3, R62, R3, !PT ;  /* 0x000000033e037209 */ /* 0x000fe20007810000 */
[----:B------:R-:W-:Y:S03]  /*4640*/  STL [R1+0x100], R228 ;  /* 0x000100e401007387 */ /* 0x000fe60000100800 */
        /* <DEDUP_REMOVED lines=24> */
[----:B---3--:R-:W-:Y:S01]  /*47d0*/  FMNMX.FTZ R6, R236, R5, !PT ;  /* 0x00000005ec067209 */ /* 0x008fe20007810000 */
[----:B------:R-:W-:Y:S01]  /*47e0*/  STL [R1+0xd0], R17 ;  /* 0x0000d01101007387 */ /* 0x000fe20000100800 */
[----:B------:R-:W-:Y:S02]  /*47f0*/  FMNMX.FTZ R3, R71, R3, !PT ;  /* 0x0000000347037209 */ /* 0x000fe40007810000 */
[----:B------:R-:W-:Y:S01]  /*4800*/  FMNMX.FTZ R6, R213, R6, !PT ;  /* 0x00000006d5067209 */ /* 0x000fe20007810000 */
[----:B------:R-:W-:Y:S01]  /*4810*/  STL [R1+0xcc], R16 ;  /* 0x0000cc1001007387 */ /* 0x000fe20000100800 */
        /* <DEDUP_REMOVED lines=34> */
[----:B------:R-:W-:Y:S01]  /*4a40*/  FMNMX.FTZ R5, R86, R5, !PT ;  /* 0x0000000556057209 */ /* 0x000fe20007810000 */
[----:B------:R-:W1:Y:S01]  /*4a50*/  SHFL.BFLY PT, R136, R3, 0x2, 0x1f ;  /* 0x0c401f0003887f89 */ /* 0x000e6200000e0000 */
        /* <DEDUP_REMOVED lines=14> */
[----:B-1----:R-:W-:Y:S02]  /*4b40*/  FMNMX.FTZ R136, R3, R136, !PT ;  /* 0x0000008803887209 */ /* 0x002fe40007810000 */
[----:B------:R-:W-:Y:S02]  /*4b50*/  FMNMX.FTZ R3, R117, R5, !PT ;  /* 0x0000000575037209 */ /* 0x000fe40007810000 */
[----:B------:R-:W-:Y:S02]  /*4b60*/  FMNMX.FTZ R7, R201, R7, !PT ;  /* 0x00000007c9077209 */ /* 0x000fe40007810000 */
[----:B------:R-:W-:Y:S02]  /*4b70*/  FMNMX.FTZ R5, R197, R6, !PT ;  /* 0x00000006c5057209 */ /* 0x000fe40007810000 */
[----:B------:R-:W-:-:S02]  /*4b80*/  FMNMX.FTZ R3, R92, R3, !PT ;  /* 0x000000035c037209 */ /* 0x000fc40007810000 */
[----:B------:R-:W-:Y:S02]  /*4b90*/  FMNMX.FTZ R135, R179, R7, !PT ;  /* 0x00000007b3877209 */ /* 0x000fe40007810000 */
[----:B------:R-:W-:Y:S01]  /*4ba0*/  FMNMX.FTZ R5, R181, R5, !PT ;  /* 0x00000005b5057209 */ /* 0x000fe20007810000 */
[----:B------:R-:W1:Y:S01]  /*4bb0*/  SHFL.BFLY PT, R7, R136, 0x1, 0x1f ;  /* 0x0c201f0088077f89 */ /* 0x000e6200000e0000 */
        /* <DEDUP_REMOVED lines=24> */
[----:B------:R-:W-:Y:S01]  /*4d40*/  FMNMX.FTZ R3, R196, R3, !PT ;  /* 0x00000003c4037209 */ /* 0x000fe20007810000 */
[----:B------:R-:W2:Y:S01]  /*4d50*/  SHFL.BFLY PT, R8, R135, 0x2, 0x1f ;  /* 0x0c401f0087087f89 */ /* 0x000ea200000e0000 */
[----:B------:R-:W-:Y:S02]  /*4d60*/  FMNMX.FTZ R5, R206, R5, !PT ;  /* 0x00000005ce057209 */ /* 0x000fe40007810000 */
[----:B------:R-:W-:Y:S02]  /*4d70*/  FMNMX.FTZ R3, R170, R3, !PT ;  /* 0x00000003aa037209 */ /* 0x000fe40007810000 */
[----:B-1----:R-:W-:-:S02]  /*4d80*/  FMNMX.FTZ R136, R136, R7, !PT ;  /* 0x0000000788887209 */ /* 0x002fc40007810000 */
[----:B------:R-:W-:Y:S02]  /*4d90*/  FMNMX.FTZ R5, R205, R5, !PT ;  /* 0x00000005cd057209 */ /* 0x000fe40007810000 */
[----:B------:R-:W-:Y:S01]  /*4da0*/  FMNMX.FTZ R3, R168, R3, !PT ;  /* 0x00000003a8037209 */ /* 0x000fe20007810000 */
[C---:B------:R-:W-:Y:S01]  /*4db0*/  FMUL.FTZ R7, R136.reuse, c[0x0][0x23c] ;  /* 0x00008f0088077a20 */ /* 0x040fe20000410000 */
[----:B------:R-:W-:Y:S02]  /*4dc0*/  FMNMX.FTZ R5, R185, R5, !PT ;  /* 0x00000005b9057209 */ /* 0x000fe40007810000 */
[----:B------:R-:W-:Y:S02]  /*4dd0*/  FSETP.NEU.FTZ.AND P1, PT, R136, -INF , PT ;  /* 0xff8000008800780b */ /* 0x000fe40003f3d000 */
[----:B------:R-:W-:Y:S02]  /*4de0*/  FMNMX.FTZ R3, R129, R3, !PT ;  /* 0x0000000381037209 */ /* 0x000fe40007810000 */
[----:B------:R-:W-:-:S02]  /*4df0*/  FMNMX.FTZ R5, R178, R5, !PT ;  /* 0x00000005b2057209 */ /* 0x000fc40007810000 */
[----:B------:R-:W-:Y:S02]  /*4e00*/  FSEL R7, R7, RZ, P1 ;  /* 0x000000ff07077208 */ /* 0x000fe40000800000 */
[----:B------:R-:W-:Y:S02]  /*4e10*/  FMNMX.FTZ R3, R252, R3, !PT ;  /* 0x00000003fc037209 */ /* 0x000fe40007810000 */
[----:B------:R-:W-:Y:S01]  /*4e20*/  FMNMX.FTZ R5, R176, R5, !PT ;  /* 0x00000005b0057209 */ /* 0x000fe20007810000 */
[--C-:B------:R-:W-:Y:S01]  /*4e30*/  FFMA.FTZ R6, R22, c[0x0][0x23c], -R7.reuse ;  /* 0x00008f0016067a23 */ /* 0x100fe20000010807 */
[----:B------:R-:W-:Y:S01]  /*4e40*/  FMNMX.FTZ R3, R251, R3, !PT ;  /* 0x00000003fb037209 */ /* 0x000fe20007810000 */
[--C-:B------:R-:W-:Y:S01]  /*4e50*/  FFMA.FTZ R2, R166, c[0x0][0x23c], -R7.reuse ;  /* 0x00008f00a6027a23 */ /* 0x100fe20000010807 */
[----:B------:R-:W-:Y:S01]  /*4e60*/  FMNMX.FTZ R134, R175, R5, !PT ;  /* 0x00000005af867209 */ /* 0x000fe20007810000 */
[----:B------:R1:W-:Y:S01]  /*4e70*/  MUFU.EX2 R193, R6 ;  /* 0x0000000600c17308 */ /* 0x0003e20000000800 */
[----:B------:R-:W-:Y:S01]  /*4e80*/  FMNMX.FTZ R3, R250, R3, !PT ;  /* 0x00000003fa037209 */ /* 0x000fe20007810000 */
[----:B------:R-:W-:Y:S01]  /*4e90*/  FFMA.FTZ R5, R67, c[0x0][0x23c], -R7 ;  /* 0x00008f0043057a23 */ /* 0x000fe20000010807 */
[----:B------:R-:W-:-:S02]  /*4ea0*/  FMNMX.FTZ R134, R169, R134, !PT ;  /* 0x00000086a9867209 */ /* 0x000fc40007810000 */
[----:B--2---:R-:W-:Y:S02]  /*4eb0*/  FMNMX.FTZ R135, R135, R8, !PT ;  /* 0x0000000887877209 */ /* 0x004fe40007810000 */
[----:B------:R-:W-:Y:S01]  /*4ec0*/  FMNMX.FTZ R3, R247, R3, !PT ;  /* 0x00000003f7037209 */ /* 0x000fe20007810000 */
[----:B------:R2:W-:Y:S01]  /*4ed0*/  MUFU.EX2 R82, R5 ;  /* 0x0000000500527308 */ /* 0x0005e20000000800 */
[----:B------:R-:W-:Y:S02]  /*4ee0*/  FMNMX.FTZ R134, R160, R134, !PT ;  /* 0x00000086a0867209 */ /* 0x000fe40007810000 */
[----:B------:R-:W-:Y:S02]  /*4ef0*/  FMNMX.FTZ R3, R239, R3, !PT ;  /* 0x00000003ef037209 */ /* 0x000fe40007810000 */
[----:B------:R-:W-:Y:S01]  /*4f00*/  FMNMX.FTZ R134, R158, R134, !PT ;  /* 0x000000869e867209 */ /* 0x000fe20007810000 */
[----:B-1----:R-:W-:-:S03]  /*4f10*/  FFMA.FTZ R6, R23, c[0x0][0x23c], -R7 ;  /* 0x00008f0017067a23 */ /* 0x002fc60000010807 */
[----:B------:R-:W-:Y:S01]  /*4f20*/  FMNMX.FTZ R134, R159, R134, !PT ;  /* 0x000000869f867209 */ /* 0x000fe20007810000 */
[----:B------:R1:W-:Y:S04]  /*4f30*/  MUFU.EX2 R226, R2 ;  /* 0x0000000200e27308 */ /* 0x0003e80000000800 */
[----:B------:R-:W3:Y:S01]  /*4f40*/  SHFL.BFLY PT, R8, R134, 0x2, 0x1f ;  /* 0x0c401f0086087f89 */ /* 0x000ee200000e0000 */
[----:B--2---:R-:W-:-:S03]  /*4f50*/  FFMA.FTZ R5, R63, c[0x0][0x23c], -R7 ;  /* 0x00008f003f057a23 */ /* 0x004fc60000010807 */
[----:B------:R2:W-:Y:S08]  /*4f60*/  MUFU.EX2 R192, R6 ;  /* 0x0000000600c07308 */ /* 0x0005f00000000800 */
[----:B------:R4:W4:Y:S01]  /*4f70*/  MUFU.EX2 R229, R5 ;  /* 0x0000000500e57308 */ /* 0x0009220000000800 */
[----:B-1----:R-:W-:Y:S01]  /*4f80*/  FFMA.FTZ R2, R148, c[0x0][0x23c], -R7 ;  /* 0x00008f0094027a23 */ /* 0x002fe20000010807 */
[----:B--2---:R-:W1:Y:S01]  /*4f90*/  SHFL.BFLY PT, R6, R135, 0x1, 0x1f ;  /* 0x0c201f0087067f89 */ /* 0x004e6200000e0000 */
[----:B---3--:R-:W-:-:S02]  /*4fa0*/  FMNMX.FTZ R134, R134, R8, !PT ;  /* 0x0000000886867209 */ /* 0x008fc40007810000 */
[----:B----4-:R-:W-:Y:S01]  /*4fb0*/  FMNMX.FTZ R5, R235, R3, !PT ;  /* 0x00000003eb057209 */ /* 0x010fe20007810000 */
[----:B------:R-:W-:Y:S02]  /*4fc0*/  FFMA.FTZ R3, R65, c[0x0][0x23c], -R7 ;  /* 0x00008f0041037a23 */ /* 0x000fe40000010807 */
[----:B------:R-:W2:Y:S01]  /*4fd0*/  SHFL.BFLY PT, R8, R134, 0x1, 0x1f ;  /* 0x0c201f0086087f89 */ /* 0x000ea200000e0000 */
[----:B------:R-:W-:Y:S02]  /*4fe0*/  F2FP.PACK_AB R26, R229, R82 ;  /* 0x00000052e51a723e */ /* 0x000fe400000000ff */
[----:B------:R-:W-:Y:S01]  /*4ff0*/  FMNMX.FTZ R5, R214, R5, !PT ;  /* 0x00000005d6057209 */ /* 0x000fe20007810000 */
[----:B------:R3:W-:Y:S03]  /*5000*/  MUFU.EX2 R225, R3 ;  /* 0x0000000300e17308 */ /* 0x0007e60000000800 */
[----:B------:R-:W-:-:S04]  /*5010*/  FMNMX.FTZ R5, R209, R5, !PT ;  /* 0x00000005d1057209 */ /* 0x000fc80007810000 */
[----:B------:R-:W-:Y:S02]  /*5020*/  FMNMX.FTZ R5, R187, R5, !PT ;  /* 0x00000005bb057209 */ /* 0x000fe40007810000 */
[----:B-1----:R-:W-:Y:S02]  /*5030*/  FMNMX.FTZ R135, R135, R6, !PT ;  /* 0x0000000687877209 */ /* 0x002fe40007810000 */
[----:B------:R-:W-:Y:S02]  /*5040*/  FMNMX.FTZ R5, R186, R5, !PT ;  /* 0x00000005ba057209 */ /* 0x000fe40007810000 */
[C---:B------:R-:W-:Y:S01]  /*5050*/  FSETP.NEU.FTZ.AND P1, PT, R135.reuse, -INF , PT ;  /* 0xff8000008700780b */ /* 0x040fe20003f3d000 */
[----:B------:R-:W-:Y:S01]  /*5060*/  FMUL.FTZ R6, R135, c[0x0][0x23c] ;  /* 0x00008f0087067a20 */ /* 0x000fe20000410000 */
[----:B------:R-:W-:Y:S01]  /*5070*/  FMNMX.FTZ R5, R184, R5, !PT ;  /* 0x00000005b8057209 */ /* 0x000fe20007810000 */
[----:B---3--:R-:W-:-:S03]  /*5080*/  FFMA.FTZ R3, R62, c[0x0][0x23c], -R7 ;  /* 0x00008f003e037a23 */ /* 0x008fc60000010807 */
[----:B------:R-:W-:Y:S01]  /*5090*/  FMNMX.FTZ R5, R174, R5, !PT ;  /* 0x00000005ae057209 */ /* 0x000fe20007810000 */
[----:B------:R1:W3:Y:S01]  /*50a0*/  MUFU.EX2 R221, R3 ;  /* 0x0000000300dd7308 */ /* 0x0002e20000000800 */
[----:B------:R-:W-:Y:S02]  /*50b0*/  FSEL R6, R6, RZ, P1 ;  /* 0x000000ff06067208 */ /* 0x000fe40000800000 */
[----:B--2---:R-:W-:-:S03]  /*50c0*/  FMNMX.FTZ R134, R134, R8, !PT ;  /* 0x0000000886867209 */ /* 0x004fc60007810000 */
[--C-:B------:R-:W-:Y:S01]  /*50d0*/  FFMA.FTZ R8, R66, c[0x0][0x23c], -R6.reuse ;  /* 0x00008f0042087a23 */ /* 0x100fe20000010806 */
[----:B------:R-:W-:Y:S01]  /*50e0*/  FSETP.NEU.FTZ.AND P1, PT, R134, -INF , PT ;  /* 0xff8000008600780b */ /* 0x000fe20003f3d000 */
[--C-:B------:R-:W-:Y:S02]  /*50f0*/  FFMA.FTZ R153, R153, c[0x0][0x23c], -R6.reuse ;  /* 0x00008f0099997a23 */ /* 0x100fe40000010806 */
[----:B------:R2:W-:Y:S01]  /*5100*/  MUFU.EX2 R17, R8 ;  /* 0x0000000800117308 */ /* 0x0005e20000000800 */
[--C-:B------:R-:W-:Y:S02]  /*5110*/  FFMA.FTZ R154, R154, c[0x0][0x23c], -R6.reuse ;  /* 0x00008f009a9a7a23 */ /* 0x100fe40000010806 */
[----:B------:R-:W-:Y:S02]  /*5120*/  FFMA.FTZ R155, R155, c[0x0][0x23c], -R6 ;  /* 0x00008f009b9b7a23 */ /* 0x000fe40000010806 */
[----:B-1----:R-:W-:Y:S01]  /*5130*/  FFMA.FTZ R3, R61, c[0x0][0x23c], -R7 ;  /* 0x00008f003d037a23 */ /* 0x002fe20000010807 */
[----:B---3--:R-:W-:-:S03]  /*5140*/  F2FP.PACK_AB R12, R221, R225 ;  /* 0x000000e1dd0c723e */ /* 0x008fc600000000ff */
[----:B------:R1:W-:Y:S01]  /*5150*/  MUFU.EX2 R18, R3 ;  /* 0x0000000300127308 */ /* 0x0003e20000000800 */
[----:B--2---:R-:W-:-:S07]  /*5160*/  FFMA.FTZ R8, R64, c[0x0][0x23c], -R6 ;  /* 0x00008f0040087a23 */ /* 0x004fce0000010806 */
[----:B------:R-:W2:Y:S01]  /*5170*/  MUFU.EX2 R84, R8 ;  /* 0x0000000800547308 */ /* 0x000ea20000000800 */
[----:B-1----:R-:W-:-:S07]  /*5180*/  FFMA.FTZ R3, R60, c[0x0][0x23c], -R7 ;  /* 0x00008f003c037a23 */ /* 0x002fce0000010807 */
[----:B------:R1:W3:Y:S01]  /*5190*/  MUFU.EX2 R83, R3 ;  /* 0x0000000300537308 */ /* 0x0002e20000000800 */
[----:B--2---:R-:W-:Y:S02]  /*51a0*/  F2FP.PACK_AB R15, R84, R17 ;  /* 0x00000011540f723e */ /* 0x004fe400000000ff */
[----:B-1----:R-:W-:Y:S01]  /*51b0*/  FMNMX.FTZ R3, R171, R5, !PT ;  /* 0x00000005ab037209 */ /* 0x002fe20007810000 */
[----:B------:R-:W-:Y:S01]  /*51c0*/  FFMA.FTZ R5, R24, c[0x0][0x23c], -R6 ;  /* 0x00008f0018057a23 */ /* 0x000fe20000010806 */
[----:B------:R-:W-:Y:S02]  /*51d0*/  F2FP.PACK_AB R24, R192, R193 ;  /* 0x000000c1c018723e */ /* 0x000fe400000000ff */
[----:B------:R-:W-:Y:S01]  /*51e0*/  FMNMX.FTZ R3, R162, R3, !PT ;  /* 0x00000003a2037209 */ /* 0x000fe20007810000 */
[----:B------:R1:W-:Y:S01]  /*51f0*/  MUFU.EX2 R191, R5 ;  /* 0x0000000500bf7308 */ /* 0x0003e20000000800 */
[----:B---3--:R-:W-:Y:S02]  /*5200*/  F2FP.PACK_AB R14, R83, R18 ;  /* 0x00000012530e723e */ /* 0x008fe400000000ff */
[----:B------:R-:W-:-:S05]  /*5210*/  FMNMX.FTZ R3, R163, R3, !PT ;  /* 0x00000003a3037209 */ /* 0x000fca0007810000 */
[----:B------:R-:W2:Y:S01]  /*5220*/  SHFL.BFLY PT, R9, R3, 0x2, 0x1f ;  /* 0x0c401f0003097f89 */ /* 0x000ea200000e0000 */
[----:B-1----:R-:W-:-:S04]  /*5230*/  FFMA.FTZ R5, R25, c[0x0][0x23c], -R6 ;  /* 0x00008f0019057a23 */ /* 0x002fc80000010806 */
[----:B------:R1:W3:Y:S01]  /*5240*/  MUFU.EX2 R190, R5 ;  /* 0x0000000500be7308 */ /* 0x0002e20000000800 */
[----:B--2---:R-:W-:Y:S01]  /*5250*/  FMNMX.FTZ R3, R3, R9, !PT ;  /* 0x0000000903037209 */ /* 0x004fe20007810000 */
[----:B-1----:R-:W-:-:S04]  /*5260*/  FFMA.FTZ R5, R89, c[0x0][0x23c], -R6 ;  /* 0x00008f0059057a23 */ /* 0x002fc80000010806 */
[----:B------:R-:W1:Y:S01]  /*5270*/  SHFL.BFLY PT, R9, R3, 0x1, 0x1f ;  /* 0x0c201f0003097f89 */ /* 0x000e6200000e0000 */
[----:B---3--:R-:W-:Y:S01]  /*5280*/  F2FP.PACK_AB R25, R190, R191 ;  /* 0x000000bfbe19723e */ /* 0x008fe200000000ff */
[----:B------:R2:W-:Y:S02]  /*5290*/  MUFU.EX2 R232, R5 ;  /* 0x0000000500e87308 */ /* 0x0005e40000000800 */
[----:B--2---:R-:W-:-:S06]  /*52a0*/  FFMA.FTZ R5, R71, c[0x0][0x23c], -R6 ;  /* 0x00008f0047057a23 */ /* 0x004fcc0000010806 */
[----:B------:R2:W3:Y:S01]  /*52b0*/  MUFU.EX2 R228, R5 ;  /* 0x0000000500e47308 */ /* 0x0004e20000000800 */
[----:B-1----:R-:W-:Y:S01]  /*52c0*/  FMNMX.FTZ R3, R3, R9, !PT ;  /* 0x0000000903037209 */ /* 0x002fe20007810000 */
[----:B--2---:R-:W-:Y:S01]  /*52d0*/  FFMA.FTZ R5, R69, c[0x0][0x23c], -R6 ;  /* 0x00008f0045057a23 */ /* 0x004fe20000010806 */
[----:B---3--:R-:W-:-:S05]  /*52e0*/  F2FP.PACK_AB R27, R228, R232 ;  /* 0x000000e8e41b723e */ /* 0x008fca00000000ff */
[----:B------:R1:W-:Y:S02]  /*52f0*/  MUFU.EX2 R224, R5 ;  /* 0x0000000500e07308 */ /* 0x0003e40000000800 */
[C---:B------:R-:W-:Y:S08]  /*5300*/  HMMA.16816.F32 R64, R24.reuse, R40, RZ ;  /* 0x000000281840723c */ /* 0x040ff000000018ff */
[----:B------:R-:W-:Y:S01]  /*5310*/  HMMA.16816.F32 R44, R24, R28, RZ ;  /* 0x0000001c182c723c */ /* 0x000fe200000018ff */
[----:B-1----:R-:W-:-:S04]  /*5320*/  FFMA.FTZ R5, R68, c[0x0][0x23c], -R6 ;  /* 0x00008f0044057a23 */ /* 0x002fc80000010806 */
[----:B------:R1:W2:Y:S03]  /*5330*/  MUFU.EX2 R220, R5 ;  /* 0x0000000500dc7308 */ /* 0x0002a60000000800 */
[----:B------:R-:W-:Y:S01]  /*5340*/  HMMA.16816.F32 R72, R24, R48, RZ ;  /* 0x000000301848723c */ /* 0x000fe200000018ff */
[----:B-1----:R-:W-:Y:S01]  /*5350*/  FMUL.FTZ R5, R134, c[0x0][0x23c] ;  /* 0x00008f0086057a20 */ /* 0x002fe20000410000 */
[----:B--2---:R-:W-:-:S04]  /*5360*/  F2FP.PACK_AB R13, R220, R224 ;  /* 0x000000e0dc0d723e */ /* 0x004fc800000000ff */
[----:B------:R-:W-:Y:S02]  /*5370*/  FSEL R5, R5, RZ, P1 ;  /* 0x000000ff05057208 */ /* 0x000fe40000800000 */
[----:B------:R-:W-:Y:S01]  /*5380*/  FSETP.NEU.FTZ.AND P1, PT, R3, -INF , PT ;  /* 0xff8000000300780b */ /* 0x000fe20003f3d000 */
[C---:B------:R-:W-:Y:S02]  /*5390*/  HMMA.16816.F32 R76, R12.reuse, R52, R64 ;  /* 0x000000340c4c723c */ /* 0x040fe40000001840 */
[--C-:B------:R-:W-:Y:S02]  /*53a0*/  FFMA.FTZ R8, R36, c[0x0][0x23c], -R5.reuse ;  /* 0x00008f0024087a23 */ /* 0x100fe40000010805 */
[--C-:B------:R-:W-:Y:S02]  /*53b0*/  FFMA.FTZ R9, R86, c[0x0][0x23c], -R5.reuse ;  /* 0x00008f0056097a23 */ /* 0x100fe40000010805 */
[----:B------:R1:W-:Y:S01]  /*53c0*/  MUFU.EX2 R189, R8 ;  /* 0x0000000800bd7308 */ /* 0x0003e20000000800 */
[--C-:B------:R-:W-:Y:S01]  /*53d0*/  FFMA.FTZ R158, R158, c[0x0][0x23c], -R5.reuse ;  /* 0x00008f009e9e7a23 */ /* 0x100fe20000010805 */
[----:B------:R-:W-:Y:S01]  /*53e0*/  HMMA.16816.F32 R100, R12, R56, R44 ;  /* 0x000000380c64723c */ /* 0x000fe2000000182c */
[----:B------:R-:W2:Y:S01]  /*53f0*/  LDSM.16.MT88.4 R44, [R217+0x8800] ;  /* 0x00880000d92c783b */ /* 0x000ea20000004200 */
[----:B------:R-:W-:-:S04]  /*5400*/  FFMA.FTZ R159, R159, c[0x0][0x23c], -R5 ;  /* 0x00008f009f9f7a23 */ /* 0x000fc80000010805 */
[----:B------:R-:W-:Y:S01]  /*5410*/  MUFU.EX2 R139, R9 ;  /* 0x00000009008b7308 */ /* 0x000fe20000000800 */
[----:B-1----:R-:W-:-:S07]  /*5420*/  FFMA.FTZ R8, R37, c[0x0][0x23c], -R5 ;  /* 0x00008f0025087a23 */ /* 0x002fce0000010805 */
[----:B------:R1:W3:Y:S02]  /*5430*/  MUFU.EX2 R188, R8 ;  /* 0x0000000800bc7308 */ /* 0x0002e40000000800 */
[----:B-1----:R-:W-:Y:S01]  /*5440*/  FFMA.FTZ R8, R91, c[0x0][0x23c], -R5 ;  /* 0x00008f005b087a23 */ /* 0x002fe20000010805 */
[----:B---3--:R-:W-:-:S05]  /*5450*/  F2FP.PACK_AB R20, R188, R189 ;  /* 0x000000bdbc14723e */ /* 0x008fca00000000ff */
[----:B------:R1:W-:Y:S01]  /*5460*/  MUFU.EX2 R231, R8 ;  /* 0x0000000800e77308 */ /* 0x0003e20000000800 */
[----:B--2---:R-:W-:Y:S01]  /*5470*/  HMMA.16816.F32 R108, R12, R44, R72 ;  /* 0x0000002c0c6c723c */ /* 0x004fe20000001848 */
[----:B-1----:R-:W-:-:S06]  /*5480*/  FFMA.FTZ R8, R90, c[0x0][0x23c], -R5 ;  /* 0x00008f005a087a23 */ /* 0x002fcc0000010805 */
[----:B------:R1:W2:Y:S02]  /*5490*/  MUFU.EX2 R227, R8 ;  /* 0x0000000800e37308 */ /* 0x0002a40000000800 */
[----:B-1----:R-:W-:Y:S01]  /*54a0*/  FFMA.FTZ R8, R87, c[0x0][0x23c], -R5 ;  /* 0x00008f0057087a23 */ /* 0x002fe20000010805 */
[----:B--2---:R-:W-:-:S05]  /*54b0*/  F2FP.PACK_AB R22, R227, R231 ;  /* 0x000000e7e316723e */ /* 0x004fca00000000ff */
[----:B------:R1:W-:Y:S02]  /*54c0*/  MUFU.EX2 R223, R8 ;  /* 0x0000000800df7308 */ /* 0x0003e40000000800 */
[----:B-1----:R-:W-:-:S05]  /*54d0*/  FMUL.FTZ R8, R3, c[0x0][0x23c] ;  /* 0x00008f0003087a20 */ /* 0x002fca0000410000 */
[----:B------:R-:W-:Y:S01]  /*54e0*/  FSEL R0, R8, RZ, P1 ;  /* 0x000000ff08007208 */ /* 0x000fe20000800000 */
[----:B------:R-:W-:-:S04]  /*54f0*/  FFMA.FTZ R8, R70, c[0x0][0x23c], -R5 ;  /* 0x00008f0046087a23 */ /* 0x000fc80000010805 */
[----:B------:R1:W-:Y:S01]  /*5500*/  MUFU.EX2 R16, R8 ;  /* 0x0000000800107308 */ /* 0x0003e20000000800 */
[--C-:B------:R-:W-:Y:S02]  /*5510*/  FFMA.FTZ R4, R95, c[0x0][0x23c], -R0.reuse ;  /* 0x00008f005f047a23 */ /* 0x100fe40000010800 */
[--C-:B------:R-:W-:Y:S02]  /*5520*/  FFMA.FTZ R162, R162, c[0x0][0x23c], -R0.reuse ;  /* 0x00008f00a2a27a23 */ /* 0x100fe40000010800 */
[----:B------:R-:W-:-:S03]  /*5530*/  FFMA.FTZ R163, R163, c[0x0][0x23c], -R0 ;  /* 0x00008f00a3a37a23 */ /* 0x000fc60000010800 */
[----:B------:R-:W-:Y:S01]  /*5540*/  MUFU.EX2 R130, R4 ;  /* 0x0000000400827308 */ /* 0x000fe20000000800 */
[----:B-1----:R-:W-:-:S07]  /*5550*/  FFMA.FTZ R8, R38, c[0x0][0x23c], -R0 ;  /* 0x00008f0026087a23 */ /* 0x002fce0000010800 */
[----:B------:R1:W-:Y:S08]  /*5560*/  MUFU.EX2 R4, R2 ;  /* 0x0000000200047308 */ /* 0x0003f00000000800 */
[----:B------:R2:W-:Y:S01]  /*5570*/  MUFU.EX2 R195, R8 ;  /* 0x0000000800c37308 */ /* 0x0005e20000000800 */
[----:B-1----:R-:W-:-:S07]  /*5580*/  FFMA.FTZ R2, R133, c[0x0][0x23c], -R7 ;  /* 0x00008f0085027a23 */ /* 0x002fce0000010807 */
[----:B------:R1:W-:Y:S01]  /*5590*/  MUFU.EX2 R241, R2 ;  /* 0x0000000200f17308 */ /* 0x0003e20000000800 */
[----:B--2---:R-:W-:Y:S02]  /*55a0*/  FFMA.FTZ R8, R39, c[0x0][0x23c], -R0 ;  /* 0x00008f0027087a23 */ /* 0x004fe40000010800 */
[----:B------:R-:W2:Y:S05]  /*55b0*/  LDSM.16.MT88.4 R36, [R218+0x8000] ;  /* 0x00800000da24783b */ /* 0x000eaa0000004200 */
[----:B------:R3:W4:Y:S01]  /*55c0*/  MUFU.EX2 R194, R8 ;  /* 0x0000000800c27308 */ /* 0x0007220000000800 */
[----:B-1----:R-:W-:-:S07]  /*55d0*/  FFMA.FTZ R2, R120, c[0x0][0x23c], -R7 ;  /* 0x00008f0078027a23 */ /* 0x002fce0000010807 */
[----:B------:R1:W-:Y:S01]  /*55e0*/  MUFU.EX2 R19, R2 ;  /* 0x0000000200137308 */ /* 0x0003e20000000800 */
[----:B---3--:R-:W-:Y:S01]  /*55f0*/  FFMA.FTZ R8, R116, c[0x0][0x23c], -R0 ;  /* 0x00008f0074087a23 */ /* 0x008fe20000010800 */
[----:B----4-:R-:W-:-:S06]  /*5600*/  F2FP.PACK_AB R21, R194, R195 ;  /* 0x000000c3c215723e */ /* 0x010fcc00000000ff */
[----:B------:R3:W-:Y:S01]  /*5610*/  MUFU.EX2 R80, R8 ;  /* 0x0000000800507308 */ /* 0x0007e20000000800 */
[----:B-1----:R-:W-:Y:S02]  /*5620*/  FFMA.FTZ R2, R151, c[0x0][0x23c], -R6 ;  /* 0x00008f0097027a23 */ /* 0x002fe40000010806 */
[----:B---3--:R-:W-:Y:S01]  /*5630*/  FFMA.FTZ R8, R117, c[0x0][0x23c], -R0 ;  /* 0x00008f0075087a23 */ /* 0x008fe20000010800 */
[----:B--2---:R-:W-:Y:S04]  /*5640*/  HMMA.16816.F32 R64, R24, R36, RZ ;  /* 0x000000241840723c */ /* 0x004fe800000018ff */
[----:B------:R1:W2:Y:S02]  /*5650*/  MUFU.EX2 R243, R8 ;  /* 0x0000000800f37308 */ /* 0x0002a40000000800 */
[----:B-1----:R-:W-:Y:S01]  /*5660*/  FFMA.FTZ R8, R88, c[0x0][0x23c], -R5 ;  /* 0x00008f0058087a23 */ /* 0x002fe20000010805 */
[----:B--2---:R-:W-:-:S05]  /*5670*/  F2FP.PACK_AB R23, R243, R80 ;  /* 0x00000050f317723e */ /* 0x004fca00000000ff */
[----:B------:R1:W2:Y:S02]  /*5680*/  MUFU.EX2 R230, R8 ;  /* 0x0000000800e67308 */ /* 0x0002a40000000800 */
[C---:B------:R-:W-:Y:S08]  /*5690*/  HMMA.16816.F32 R32, R20.reuse, R28, RZ ;  /* 0x0000001c1420723c */ /* 0x040ff000000018ff */
[----:B------:R-:W-:Y:S01]  /*56a0*/  HMMA.16816.F32 R60, R20, R40, RZ ;  /* 0x00000028143c723c */ /* 0x000fe200000018ff */
[----:B-1----:R-:W-:Y:S01]  /*56b0*/  FFMA.FTZ R8, R92, c[0x0][0x23c], -R0 ;  /* 0x00008f005c087a23 */ /* 0x002fe20000010800 */
[----:B--2---:R-:W-:-:S03]  /*56c0*/  F2FP.PACK_AB R10, R230, R16 ;  /* 0x00000010e60a723e */ /* 0x004fc600000000ff */
[----:B------:R1:W-:Y:S03]  /*56d0*/  MUFU.EX2 R222, R8 ;  /* 0x0000000800de7308 */ /* 0x0003e60000000800 */
[----:B------:R-:W-:Y:S01]  /*56e0*/  HMMA.16816.F32 R68, R20, R48, RZ ;  /* 0x000000301444723c */ /* 0x000fe200000018ff */
[----:B-1----:R-:W-:-:S04]  /*56f0*/  FFMA.FTZ R8, R94, c[0x0][0x23c], -R0 ;  /* 0x00008f005e087a23 */ /* 0x002fc80000010800 */
[----:B------:R1:W2:Y:S02]  /*5700*/  MUFU.EX2 R242, R8 ;  /* 0x0000000800f27308 */ /* 0x0002a40000000800 */
[----:B-1----:R-:W-:Y:S01]  /*5710*/  FFMA.FTZ R8, R93, c[0x0][0x23c], -R0 ;  /* 0x00008f005d087a23 */ /* 0x002fe20000010800 */
[----:B--2---:R-:W-:-:S05]  /*5720*/  F2FP.PACK_AB R9, R242, R222 ;  /* 0x000000def209723e */ /* 0x004fca00000000ff */
[----:B------:R1:W2:Y:S02]  /*5730*/  MUFU.EX2 R81, R8 ;  /* 0x0000000800517308 */ /* 0x0002a40000000800 */
[----:B-1----:R-:W-:Y:S02]  /*5740*/  F2FP.PACK_AB R8, R139, R223 ;  /* 0x000000df8b08723e */ /* 0x002fe400000000ff */
[----:B--2---:R-:W-:-:S07]  /*5750*/  F2FP.PACK_AB R11, R130, R81 ;  /* 0x00000051820b723e */ /* 0x004fce00000000ff */
[C---:B------:R-:W-:Y:S01]  /*5760*/  HMMA.16816.F32 R96, R8.reuse, R56, R32 ;  /* 0x000000380860723c */ /* 0x040fe20000001820 */
[----:B------:R-:W1:Y:S06]  /*5770*/  LDSM.16.MT88.4 R32, [R218+0x8800] ;  /* 0x00880000da20783b */ /* 0x000e6c0000004200 */
[----:B------:R-:W-:Y:S01]  /*5780*/  MOV R57, R81 ;  /* 0x0000005100397202 */ /* 0x000fe20000000f00 */
[----:B------:R-:W-:Y:S01]  /*5790*/  HMMA.16816.F32 R88, R8, R52, R60 ;  /* 0x000000340858723c */ /* 0x000fe2000000183c */
[----:B------:R-:W-:-:S06]  /*57a0*/  IMAD.MOV.U32 R56, RZ, RZ, R80 ;  /* 0x000000ffff387224 */ /* 0x000fcc00078e0050 */
[----:B------:R-:W-:Y:S01]  /*57b0*/  MOV R53, R83 ;  /* 0x0000005300357202 */ /* 0x000fe20000000f00 */
[----:B------:R-:W-:Y:S01]  /*57c0*/  HMMA.16816.F32 R60, R20, R36, RZ ;  /* 0x00000024143c723c */ /* 0x000fe200000018ff */
[----:B------:R-:W-:Y:S01]  /*57d0*/  IMAD.MOV.U32 R52, RZ, RZ, R82 ;  /* 0x000000ffff347224 */ /* 0x000fe200078e0052 */
[----:B------:R2:W3:Y:S05]  /*57e0*/  MUFU.EX2 R37, R2 ;  /* 0x0000000200257308 */ /* 0x0004ea0000000800 */
[----:B------:R-:W-:Y:S01]  /*57f0*/  IMAD.MOV.U32 R36, RZ, RZ, R84 ;  /* 0x000000ffff247224 */ /* 0x000fe200078e0054 */
[----:B------:R-:W-:Y:S01]  /*5800*/  HMMA.16816.F32 R104, R8, R44, R68 ;  /* 0x0000002c0868723c */ /* 0x000fe20000001844 */
[----:B--2---:R-:W-:-:S04]  /*5810*/  FFMA.FTZ R2, R150, c[0x0][0x23c], -R6 ;  /* 0x00008f0096027a23 */ /* 0x004fc80000010806 */
[----:B------:R2:W-:Y:S11]  /*5820*/  MUFU.EX2 R240, R2 ;  /* 0x0000000200f07308 */ /* 0x0005f60000000800 */
[----:B-1----:R-:W-:Y:S08]  /*5830*/  HMMA.16816.F32 R112, R8, R32, R60 ;  /* 0x000000200870723c */ /* 0x002ff0000000183c */
[----:B------:R-:W-:Y:S01]  /*5840*/  HMMA.16816.F32 R60, R20, R30, RZ ;  /* 0x0000001e143c723c */ /* 0x000fe200000018ff */
[----:B--2---:R-:W-:Y:S01]  /*5850*/  FFMA.FTZ R2, R122, c[0x0][0x23c], -R6 ;  /* 0x00008f007a027a23 */ /* 0x004fe20000010806 */
[----:B---3--:R-:W-:-:S06]  /*5860*/  MOV R122, R37 ;  /* 0x00000025007a7202 */ /* 0x008fcc0000000f00 */
[----:B------:R-:W-:Y:S01]  /*5870*/  HMMA.16816.F32 R116, R12, R32, R64 ;  /* 0x000000200c74723c */ /* 0x000fe20000001840 */
[----:B------:R1:W-:Y:S01]  /*5880*/  MUFU.EX2 R131, R2 ;  /* 0x0000000200837308 */ /* 0x0003e20000000800 */
[----:B------:R-:W-:Y:S01]  /*5890*/  MOV R37, R56 ;  /* 0x0000003800257202 */ /* 0x000fe20000000f00 */
[----:B------:R-:W-:Y:S01]  /*58a0*/  IMAD.MOV.U32 R56, RZ, RZ, R57 ;  /* 0x000000ffff387224 */ /* 0x000fe200078e0039 */
[----:B------:R-:W-:Y:S01]  /*58b0*/  MOV R57, R52 ;  /* 0x0000003400397202 */ /* 0x000fe20000000f00 */
[----:B------:R-:W-:Y:S01]  /*58c0*/  IMAD.MOV.U32 R52, RZ, RZ, R53 ;  /* 0x000000ffff347224 */ /* 0x000fe200078e0035 */
[----:B------:R-:W-:Y:S02]  /*58d0*/  MOV R53, R130 ;  /* 0x0000008200357202 */ /* 0x000fe40000000f00 */
[----:B------:R-:W-:Y:S01]  /*58e0*/  HMMA.16816.F32 R64, R20, R42, RZ ;  /* 0x0000002a1440723c */ /* 0x000fe200000018ff */
[----:B------:R-:W-:Y:S01]  /*58f0*/  MOV R151, R56 ;  /* 0x0000003800977202 */ /* 0x000fe20000000f00 */
[----:B------:R-:W-:Y:S01]  /*5900*/  IMAD.MOV.U32 R120, RZ, RZ, R57 ;  /* 0x000000ffff787224 */ /* 0x000fe200078e0039 */
[----:B------:R-:W-:Y:S01]  /*5910*/  MOV R133, R52 ;  /* 0x0000003400857202 */ /* 0x000fe20000000f00 */
[----:B------:R-:W-:-:S04]  /*5920*/  IMAD.MOV.U32 R148, RZ, RZ, R53 ;  /* 0x000000ffff947224 */ /* 0x000fc800078e0035 */
[----:B------:R-:W-:Y:S01]  /*5930*/  HMMA.16816.F32 R80, R8, R58, R60 ;  /* 0x0000003a0850723c */ /* 0x000fe2000000183c */
[----:B-1----:R-:W-:-:S07]  /*5940*/  FFMA.FTZ R2, R121, c[0x0][0x23c], -R6 ;  /* 0x00008f0079027a23 */ /* 0x002fce0000010806 */
[C---:B------:R-:W-:Y:S08]  /*5950*/  HMMA.16816.F32 R60, R20.reuse, R50, RZ ;  /* 0x00000032143c723c */ /* 0x040ff000000018ff */
[----:B------:R-:W-:Y:S08]  /*5960*/  HMMA.16816.F32 R20, R20, R38, RZ ;  /* 0x000000261414723c */ /* 0x000ff000000018ff */
[C---:B------:R-:W-:Y:S08]  /*5970*/  HMMA.16816.F32 R64, R8.reuse, R54, R64 ;  /* 0x000000360840723c */ /* 0x040ff00000001840 */
[C---:B------:R-:W-:Y:S08]  /*5980*/  HMMA.16816.F32 R84, R8.reuse, R46, R60 ;  /* 0x0000002e0854723c */ /* 0x040ff0000000183c */
[----:B------:R-:W-:Y:S01]  /*5990*/  HMMA.16816.F32 R92, R8, R34, R20 ;  /* 0x00000022085c723c */ /* 0x000fe20000001814 */
[----:B------:R1:W2:Y:S01]  /*59a0*/  MUFU.EX2 R8, R2 ;  /* 0x0000000200087308 */ /* 0x0002a20000000800 */
[----:B------:R-:W3:Y:S06]  /*59b0*/  LDSM.16.MT88.4 R20, [R216+0x9000] ;  /* 0x00900000d814783b */ /* 0x000eec0000004200 */
[C---:B------:R-:W-:Y:S08]  /*59c0*/  HMMA.16816.F32 R40, R24.reuse, R42, RZ ;  /* 0x0000002a1828723c */ /* 0x040ff000000018ff */
[----:B------:R-:W-:Y:S01]  /*59d0*/  HMMA.16816.F32 R28, R24, R30, RZ ;  /* 0x0000001e181c723c */ /* 0x000fe200000018ff */
[----:B-1----:R-:W-:-:S04]  /*59e0*/  FFMA.FTZ R2, R165, c[0x0][0x23c], -R5 ;  /* 0x00008f00a5027a23 */ /* 0x002fc80000010805 */
[----:B------:R1:W-:Y:S03]  /*59f0*/  MUFU.EX2 R121, R2 ;  /* 0x0000000200797308 */ /* 0x0003e60000000800 */
[C---:B------:R-:W-:Y:S08]  /*5a00*/  HMMA.16816.F32 R48, R24.reuse, R50, RZ ;  /* 0x000000321830723c */ /* 0x040ff000000018ff */
[----:B------:R-:W-:Y:S01]  /*5a10*/  HMMA.16816.F32 R24, R24, R38, RZ ;  /* 0x000000261818723c */ /* 0x000fe200000018ff */
[----:B-1----:R-:W-:-:S07]  /*5a20*/  FFMA.FTZ R2, R149, c[0x0][0x23c], -R5 ;  /* 0x00008f0095027a23 */ /* 0x002fce0000010805 */
[C---:B------:R-:W-:Y:S01]  /*5a30*/  HMMA.16816.F32 R40, R12.reuse, R54, R40 ;  /* 0x000000360c28723c */ /* 0x040fe20000001828 */
[----:B------:R1:W4:Y:S07]  /*5a40*/  MUFU.EX2 R32, R2 ;  /* 0x0000000200207308 */ /* 0x00032e0000000800 */
[C---:B------:R-:W-:Y:S08]  /*5a50*/  HMMA.16816.F32 R28, R12.reuse, R58, R28 ;  /* 0x0000003a0c1c723c */ /* 0x040ff0000000181c */
[----:B------:R-:W-:Y:S01]  /*5a60*/  HMMA.16816.F32 R48, R12, R46, R48 ;  /* 0x0000002e0c30723c */ /* 0x000fe20000001830 */
[----:B-1----:R-:W-:-:S02]  /*5a70*/  FFMA.FTZ R2, R132, c[0x0][0x23c], -R5 ;  /* 0x00008f0084027a23 */ /* 0x002fc40000010805 */
[----:B--2---:R-:W-:Y:S01]  /*5a80*/  IMAD.MOV.U32 R132, RZ, RZ, R8 ;  /* 0x000000ffff847224 */ /* 0x004fe200078e0008 */
[----:B----4-:R-:W-:Y:S01]  /*5a90*/  F2FP.PACK_AB R8, R32, R121 ;  /* 0x000000792008723e */ /* 0x010fe200000000ff */
[----:B------:R1:W-:Y:S03]  /*5aa0*/  MUFU.EX2 R130, R2 ;  /* 0x0000000200827308 */ /* 0x0003e60000000800 */
[----:B------:R-:W-:Y:S07]  /*5ab0*/  HMMA.16816.F32 R24, R12, R34, R24 ;  /* 0x000000220c18723c */ /* 0x000fee0000001818 */
[----:B------:R-:W-:-:S02]  /*5ac0*/  F2FP.PACK_AB R12, R4, R226 ;  /* 0x000000e2040c723e */ /* 0x000fc400000000ff */
[----:B------:R-:W-:Y:S02]  /*5ad0*/  F2FP.PACK_AB R14, R19, R241 ;  /* 0x000000f1130e723e */ /* 0x000fe400000000ff */
[----:B------:R-:W-:Y:S01]  /*5ae0*/  F2FP.PACK_AB R15, R132, R131 ;  /* 0x00000083840f723e */ /* 0x000fe200000000ff */
[----:B-1----:R-:W-:-:S04]  /*5af0*/  FFMA.FTZ R2, R123, c[0x0][0x23c], -R5 ;  /* 0x00008f007b027a23 */ /* 0x002fc80000010805 */
[----:B------:R1:W2:Y:S02]  /*5b00*/  MUFU.EX2 R149, R2 ;  /* 0x0000000200957308 */ /* 0x0002a40000000800 */
[----:B-1----:R-:W-:Y:S01]  /*5b10*/  FFMA.FTZ R2, R167, c[0x0][0x23c], -R0 ;  /* 0x00008f00a7027a23 */ /* 0x002fe20000010800 */
[----:B--2---:R-:W-:Y:S02]  /*5b20*/  F2FP.PACK_AB R10, R149, R130 ;  /* 0x00000082950a723e */ /* 0x004fe400000000ff */
[----:B------:R-:W-:-:S03]  /*5b30*/  MOV R167, R230 ;  /* 0x000000e600a77202 */ /* 0x000fc60000000f00 */
[----:B------:R1:W-:Y:S02]  /*5b40*/  MUFU.EX2 R123, R2 ;  /* 0x00000002007b7308 */ /* 0x0003e40000000800 */
[----:B-1----:R-:W-:Y:S02]  /*5b50*/  FFMA.FTZ R2, R164, c[0x0][0x23c], -R0 ;  /* 0x00008f00a4027a23 */ /* 0x002fe40000010800 */
[----:B------:R-:W-:-:S04]  /*5b60*/  IMAD.MOV.U32 R164, RZ, RZ, R36 ;  /* 0x000000ffffa47224 */ /* 0x000fc800078e0024 */
[----:B------:R1:W2:Y:S02]  /*5b70*/  MUFU.EX2 R150, R2 ;  /* 0x0000000200967308 */ /* 0x0002a40000000800 */
[----:B-1----:R-:W-:Y:S01]  /*5b80*/  FFMA.FTZ R2, R138, c[0x0][0x23c], -R0 ;  /* 0x00008f008a027a23 */ /* 0x002fe20000010800 */
[----:B------:R-:W-:Y:S02]  /*5b90*/  MOV R138, R129 ;  /* 0x00000081008a7202 */ /* 0x000fe40000000f00 */
[----:B--2---:R-:W-:-:S03]  /*5ba0*/  F2FP.PACK_AB R9, R150, R123 ;  /* 0x0000007b9609723e */ /* 0x004fc600000000ff */
[----:B------:R1:W-:Y:S02]  /*5bb0*/  MUFU.EX2 R129, R2 ;  /* 0x0000000200817308 */ /* 0x0003e40000000800 */
[----:B-1----:R-:W-:Y:S02]  /*5bc0*/  FFMA.FTZ R2, R137, c[0x0][0x23c], -R0 ;  /* 0x00008f0089027a23 */ /* 0x002fe40000010800 */
[----:B------:R-:W-:-:S04]  /*5bd0*/  IMAD.MOV.U32 R137, RZ, RZ, R240 ;  /* 0x000000ffff897224 */ /* 0x000fc800078e00f0 */
[----:B------:R-:W1:Y:S01]  /*5be0*/  MUFU.EX2 R240, R2 ;  /* 0x0000000200f07308 */ /* 0x000e620000000800 */
[----:B------:R-:W-:-:S07]  /*5bf0*/  F2FP.PACK_AB R13, R137, R122 ;  /* 0x0000007a890d723e */ /* 0x000fce00000000ff */
[----:B---3--:R-:W-:Y:S01]  /*5c00*/  HMMA.16816.F32 R72, R12, R20, R76 ;  /* 0x000000140c48723c */ /* 0x008fe2000000184c */
[----:B-1----:R-:W-:Y:S01]  /*5c10*/  F2FP.PACK_AB R11, R240, R129 ;  /* 0x00000081f00b723e */ /* 0x002fe200000000ff */
[----:B------:R-:W-:-:S06]  /*5c20*/  FFMA.FTZ R2, R198, c[0x0][0x23c], -R7 ;  /* 0x00008f00c6027a23 */ /* 0x000fcc0000010807 */
[----:B------:R-:W-:Y:S01]  /*5c30*/  HMMA.16816.F32 R52, R12, R22, R40 ;  /* 0x000000160c34723c */ /* 0x000fe20000001828 */
[----:B------:R1:W-:Y:S07]  /*5c40*/  MUFU.EX2 R166, R2 ;  /* 0x0000000200a67308 */ /* 0x0003ee0000000800 */
[C---:B------:R-:W-:Y:S07]  /*5c50*/  HMMA.16816.F32 R76, R8.reuse, R20, R88 ;  /* 0x00000014084c723c */ /* 0x040fee0000001858 */
[----:B------:R-:W-:Y:S01]  /*5c60*/  MOV R91, R32 ;  /* 0x00000020005b7202 */ /* 0x000fe20000000f00 */
[----:B------:R-:W-:Y:S01]  /*5c70*/  HMMA.16816.F32 R68, R8, R22, R64 ;  /* 0x000000160844723c */ /* 0x000fe20000001840 */
[----:B------:R-:W2:Y:S01]  /*5c80*/  LDSM.16.MT88.4 R20, [R219+0x9000] ;  /* 0x00900000db14783b */ /* 0x000ea20000004200 */
[----:B------:R-:W-:-:S02]  /*5c90*/  IMAD.MOV.U32 R90, RZ, RZ, R37 ;  /* 0x000000ffff5a7224 */ /* 0x000fc400078e0025 */
[----:B-1----:R-:W-:-:S04]  /*5ca0*/  FFMA.FTZ R2, R180, c[0x0][0x23c], -R7 ;  /* 0x00008f00b4027a23 */ /* 0x002fc80000010807 */
[-C--:B--2---:R-:W-:Y:S01]  /*5cb0*/  HMMA.16816.F32 R64, R12, R20.reuse, R100 ;  /* 0x000000140c40723c */ /* 0x084fe20000001864 */
[----:B------:R1:W-:Y:S07]  /*5cc0*/  MUFU.EX2 R103, R2 ;  /* 0x0000000200677308 */ /* 0x0003ee0000000800 */
[C---:B------:R-:W-:Y:S08]  /*5cd0*/  HMMA.16816.F32 R60, R8.reuse, R20, R96 ;  /* 0x00000014083c723c */ /* 0x040ff00000001860 */
[----:B------:R-:W-:Y:S01]  /*5ce0*/  HMMA.16816.F32 R56, R8, R22, R80 ;  /* 0x000000160838723c */ /* 0x000fe20000001850 */
[--C-:B-1----:R-:W-:Y:S01]  /*5cf0*/  FFMA.FTZ R2, R161, c[0x0][0x23c], -R7.reuse ;  /* 0x00008f00a1027a23 */ /* 0x102fe20000010807 */
[----:B------:R-:W-:Y:S01]  /*5d00*/  MOV R161, R133 ;  /* 0x0000008500a17202 */ /* 0x000fe20000000f00 */
[----:B------:R-:W-:-:S02]  /*5d10*/  FFMA.FTZ R133, R200, c[0x0][0x23c], -R7 ;  /* 0x00008f00c8857a23 */ /* 0x000fc40000010807 */
[----:B------:R1:W-:Y:S03]  /*5d20*/  MUFU.EX2 R180, R2 ;  /* 0x0000000200b47308 */ /* 0x0003e60000000800 */
[----:B------:R-:W-:Y:S01]  /*5d30*/  HMMA.16816.F32 R32, R12, R22, R28 ;  /* 0x000000160c20723c */ /* 0x000fe2000000181c */
[----:B------:R-:W2:Y:S01]  /*5d40*/  LDSM.16.MT88.4 R20, [R217+0x9000] ;  /* 0x00900000d914783b */ /* 0x000ea20000004200 */
[----:B-1----:R-:W-:Y:S02]  /*5d50*/  FFMA.FTZ R2, R144, c[0x0][0x23c], -R7 ;  /* 0x00008f0090027a23 */ /* 0x002fe40000010807 */
[----:B------:R-:W-:Y:S02]  /*5d60*/  IMAD.MOV.U32 R144, RZ, RZ, R243 ;  /* 0x000000ffff907224 */ /* 0x000fe400078e00f3 */
[----:B------:R1:W-:Y:S02]  /*5d70*/  MUFU.EX2 R88, R2 ;  /* 0x0000000200587308 */ /* 0x0003e40000000800 */
[----:B-1----:R-:W-:-:S06]  /*5d80*/  FFMA.FTZ R2, R183, c[0x0][0x23c], -R6 ;  /* 0x00008f00b7027a23 */ /* 0x002fcc0000010806 */
[----:B------:R1:W-:Y:S01]  /*5d90*/  MUFU.EX2 R165, R2 ;  /* 0x0000000200a57308 */ /* 0x0003e20000000800 */
[-C--:B--2---:R-:W-:Y:S08]  /*5da0*/  HMMA.16816.F32 R44, R12, R20.reuse, R108 ;  /* 0x000000140c2c723c */ /* 0x084ff0000000186c */
[----:B------:R-:W-:Y:S01]  /*5db0*/  HMMA.16816.F32 R40, R8, R20, R104 ;  /* 0x000000140828723c */ /* 0x000fe20000001868 */
[----:B-1----:R-:W-:-:S07]  /*5dc0*/  FFMA.FTZ R2, R182, c[0x0][0x23c], -R6 ;  /* 0x00008f00b6027a23 */ /* 0x002fce0000010806 */
[-C--:B------:R-:W-:Y:S01]  /*5dd0*/  HMMA.16816.F32 R36, R8, R22.reuse, R84 ;  /* 0x000000160824723c */ /* 0x080fe20000001854 */
[----:B------:R1:W2:Y:S07]  /*5de0*/  MUFU.EX2 R230, R2 ;  /* 0x0000000200e67308 */ /* 0x0002ae0000000800 */
[----:B------:R-:W-:Y:S01]  /*5df0*/  HMMA.16816.F32 R48, R12, R22, R48 ;  /* 0x000000160c30723c */ /* 0x000fe20000001830 */
[----:B------:R-:W3:Y:S01]  /*5e00*/  LDSM.16.MT88.4 R20, [R218+0x9000] ;  /* 0x00900000da14783b */ /* 0x000ee20000004200 */
[----:B-1----:R-:W-:Y:S01]  /*5e10*/  FFMA.FTZ R2, R147, c[0x0][0x23c], -R6 ;  /* 0x00008f0093027a23 */ /* 0x002fe20000010806 */
[----:B------:R-:W-:Y:S01]  /*5e20*/  MOV R147, R138 ;  /* 0x0000008a00937202 */ /* 0x000fe20000000f00 */
[----:B------:R-:W-:-:S02]  /*5e30*/  FFMA.FTZ R138, R204, c[0x0][0x23c], -R7 ;  /* 0x00008f00cc8a7a23 */ /* 0x000fc40000010807 */
[----:B------:R1:W-:Y:S01]  /*5e40*/  MUFU.EX2 R183, R2 ;  /* 0x0000000200b77308 */ /* 0x0003e20000000800 */
[--C-:B------:R-:W-:Y:S02]  /*5e50*/  FFMA.FTZ R204, R140, c[0x0][0x23c], -R6.reuse ;  /* 0x00008f008ccc7a23 */ /* 0x100fe40000010806 */
[----:B------:R-:W-:Y:S02]  /*5e60*/  FFMA.FTZ R140, R176, c[0x0][0x23c], -R5 ;  /* 0x00008f00b08c7a23 */ /* 0x000fe40000010805 */
[----:B-1----:R-:W-:-:S04]  /*5e70*/  FFMA.FTZ R2, R145, c[0x0][0x23c], -R6 ;  /* 0x00008f0091027a23 */ /* 0x002fc80000010806 */
[----:B------:R1:W-:Y:S01]  /*5e80*/  MUFU.EX2 R89, R2 ;  /* 0x0000000200597308 */ /* 0x0003e20000000800 */
[----:B---3--:R-:W-:Y:S01]  /*5e90*/  HMMA.16816.F32 R80, R8, R22, R92 ;  /* 0x000000160850723c */ /* 0x008fe2000000185c */
[----:B-1----:R-:W-:-:S07]  /*5ea0*/  FFMA.FTZ R2, R197, c[0x0][0x23c], -R5 ;  /* 0x00008f00c5027a23 */ /* 0x002fce0000010805 */
[-C--:B------:R-:W-:Y:S01]  /*5eb0*/  HMMA.16816.F32 R28, R12, R20.reuse, R116 ;  /* 0x000000140c1c723c */ /* 0x080fe20000001874 */
[----:B--2---:R-:W-:Y:S02]  /*5ec0*/  IMAD.MOV.U32 R197, RZ, RZ, R230 ;  /* 0x000000ffffc57224 */ /* 0x004fe400078e00e6 */
[----:B------:R1:W-:Y:S04]  /*5ed0*/  MUFU.EX2 R230, R2 ;  /* 0x0000000200e67308 */ /* 0x0003e80000000800 */
[----:B------:R-:W-:Y:S01]  /*5ee0*/  IMAD.MOV.U32 R117, RZ, RZ, R90 ;  /* 0x000000ffff757224 */ /* 0x000fe200078e005a */
[----:B------:R-:W-:Y:S01]  /*5ef0*/  HMMA.16816.F32 R84, R8, R20, R112 ;  /* 0x000000140854723c */ /* 0x000fe20000001870 */
[----:B------:R-:W-:Y:S01]  /*5f00*/  MOV R118, R91 ;  /* 0x0000005b00767202 */ /* 0x000fe20000000f00 */
[----:B------:R-:W-:-:S02]  /*5f10*/  IMAD.MOV.U32 R116, RZ, RZ, R150 ;  /* 0x000000ffff747224 */ /* 0x000fc400078e0096 */
[----:B------:R-:W-:Y:S02]  /*5f20*/  IMAD.MOV.U32 R119, RZ, RZ, R137 ;  /* 0x000000ffff777224 */ /* 0x000fe400078e0089 */
[----:B------:R-:W-:Y:S01]  /*5f30*/  FFMA.FTZ R137, R202, c[0x0][0x23c], -R7 ;  /* 0x00008f00ca897a23 */ /* 0x000fe20000010807 */
[----:B------:R-:W-:Y:S01]  /*5f40*/  MOV R176, R116 ;  /* 0x0000007400b07202 */ /* 0x000fe20000000f00 */
[----:B------:R-:W-:Y:S01]  /*5f50*/  HMMA.16816.F32 R24, R12, R22, R24 ;  /* 0x000000160c18723c */ /* 0x000fe20000001818 */
[----:B------:R-:W2:Y:S01]  /*5f60*/  LDSM.16.MT88.4 R20, [R216+0x9800] ;  /* 0x00980000d814783b */ /* 0x000ea20000004200 */
[----:B------:R-:W-:Y:S01]  /*5f70*/  IMAD.MOV.U32 R116, RZ, RZ, R117 ;  /* 0x000000ffff747224 */ /* 0x000fe200078e0075 */
[----:B------:R-:W-:Y:S01]  /*5f80*/  MOV R117, R118 ;  /* 0x0000007600757202 */ /* 0x000fe20000000f00 */
[----:B-1----:R-:W-:Y:S01]  /*5f90*/  FFMA.FTZ R2, R181, c[0x0][0x23c], -R5 ;  /* 0x00008f00b5027a23 */ /* 0x002fe20000010805 */
[----:B------:R-:W-:Y:S01]  /*5fa0*/  MOV R181, R103 ;  /* 0x0000006700b57202 */ /* 0x000fe20000000f00 */
[----:B------:R-:W-:Y:S01]  /*5fb0*/  FFMA.FTZ R150, R127, c[0x0][0x23c], -R7 ;  /* 0x00008f007f967a23 */ /* 0x000fe20000010807 */
[----:B------:R-:W-:Y:S01]  /*5fc0*/  F2FP.PACK_AB R13, R197, R165 ;  /* 0x000000a5c50d723e */ /* 0x000fe200000000ff */
[----:B------:R1:W3:Y:S01]  /*5fd0*/  MUFU.EX2 R182, R2 ;  /* 0x0000000200b67308 */ /* 0x0002e20000000800 */
[----:B------:R-:W-:-:S02]  /*5fe0*/  F2FP.PACK_AB R12, R181, R166 ;  /* 0x000000a6b50c723e */ /* 0x000fc400000000ff */
[----:B------:R-:W-:Y:S01]  /*5ff0*/  MOV R118, R119 ;  /* 0x0000007700767202 */ /* 0x000fe20000000f00 */
[----:B------:R-:W-:Y:S02]  /*6000*/  IMAD.MOV.U32 R119, RZ, RZ, R4 ;  /* 0x000000ffff777224 */ /* 0x000fe400078e0004 */
[----:B------:R-:W-:Y:S02]  /*6010*/  FFMA.FTZ R4, R251, c[0x0][0x23c], -R0 ;  /* 0x00008f00fb047a23 */ /* 0x000fe40000010800 */
[----:B-1----:R-:W-:Y:S01]  /*6020*/  FFMA.FTZ R2, R157, c[0x0][0x23c], -R5 ;  /* 0x00008f009d027a23 */ /* 0x002fe20000010805 */
[----:B---3--:R-:W-:Y:S02]  /*6030*/  F2FP.PACK_AB R8, R182, R230 ;  /* 0x000000e6b608723e */ /* 0x008fe400000000ff */
[----:B------:R-:W-:Y:S01]  /*6040*/  MOV R157, R149 ;  /* 0x00000095009d7202 */ /* 0x000fe20000000f00 */
[----:B------:R1:W-:Y:S01]  /*6050*/  MUFU.EX2 R93, R2 ;  /* 0x00000002005d7308 */ /* 0x0003e20000000800 */
[----:B------:R-:W-:-:S02]  /*6060*/  FFMA.FTZ R149, R152, c[0x0][0x23c], -R7 ;  /* 0x00008f0098957a23 */ /* 0x000fc40000010807 */
[----:B------:R-:W-:Y:S02]  /*6070*/  FFMA.FTZ R152, R177, c[0x0][0x23c], -R6 ;  /* 0x00008f00b1987a23 */ /* 0x000fe40000010806 */
[----:B-1----:R-:W-:-:S04]  /*6080*/  FFMA.FTZ R2, R156, c[0x0][0x23c], -R5 ;  /* 0x00008f009c027a23 */ /* 0x002fc80000010805 */
[----:B------:R1:W3:Y:S02]  /*6090*/  MUFU.EX2 R156, R2 ;  /* 0x00000002009c7308 */ /* 0x0002e40000000800 */
[----:B-1----:R-:W-:Y:S01]  /*60a0*/  FFMA.FTZ R2, R199, c[0x0][0x23c], -R0 ;  /* 0x00008f00c7027a23 */ /* 0x002fe20000010800 */
[----:B---3--:R-:W-:-:S05]  /*60b0*/  F2FP.PACK_AB R10, R156, R93 ;  /* 0x0000005d9c0a723e */ /* 0x008fca00000000ff */
[----:B------:R1:W-:Y:S02]  /*60c0*/  MUFU.EX2 R199, R2 ;  /* 0x0000000200c77308 */ /* 0x0003e40000000800 */
[----:B-1----:R-:W-:Y:S02]  /*60d0*/  FFMA.FTZ R2, R196, c[0x0][0x23c], -R0 ;  /* 0x00008f00c4027a23 */ /* 0x002fe40000010800 */
[----:B------:R-:W-:-:S04]  /*60e0*/  IMAD.MOV.U32 R196, RZ, RZ, R89 ;  /* 0x000000ffffc47224 */ /* 0x000fc800078e0059 */
[----:B------:R1:W3:Y:S01]  /*60f0*/  MUFU.EX2 R198, R2 ;  /* 0x0000000200c67308 */ /* 0x0002e20000000800 */
[----:B------:R-:W-:Y:S01]  /*6100*/  F2FP.PACK_AB R15, R196, R183 ;  /* 0x000000b7c40f723e */ /* 0x000fe200000000ff */
[----:B-1----:R-:W-:Y:S01]  /*6110*/  FFMA.FTZ R2, R170, c[0x0][0x23c], -R0 ;  /* 0x00008f00aa027a23 */ /* 0x002fe20000010800 */
[----:B------:R-:W-:Y:S02]  /*6120*/  MOV R170, R88 ;  /* 0x0000005800aa7202 */ /* 0x000fe40000000f00 */
[----:B---3--:R-:W-:-:S03]  /*6130*/  F2FP.PACK_AB R9, R198, R199 ;  /* 0x000000c7c609723e */ /* 0x008fc600000000ff */
[----:B------:R1:W-:Y:S01]  /*6140*/  MUFU.EX2 R92, R2 ;  /* 0x00000002005c7308 */ /* 0x0003e20000000800 */
[----:B------:R-:W-:-:S07]  /*6150*/  F2FP.PACK_AB R14, R170, R180 ;  /* 0x000000b4aa0e723e */ /* 0x000fce00000000ff */
[----:B--2---:R-:W-:Y:S01]  /*6160*/  HMMA.16816.F32 R108, R12, R20, R72 ;  /* 0x000000140c6c723c */ /* 0x004fe20000001848 */
[----:B-1----:R-:W-:-:S07]  /*6170*/  FFMA.FTZ R2, R168, c[0x0][0x23c], -R0 ;  /* 0x00008f00a8027a23 */ /* 0x002fce0000010800 */
[----:B------:R-:W-:Y:S01]  /*6180*/  HMMA.16816.F32 R96, R12, R22, R52 ;  /* 0x000000160c60723c */ /* 0x000fe20000001834 */
[----:B------:R-:W-:Y:S01]  /*6190*/  MOV R168, R164 ;  /* 0x000000a400a87202 */ /* 0x000fe20000000f00 */
[----:B------:R-:W-:Y:S01]  /*61a0*/  FFMA.FTZ R164, R143, c[0x0][0x23c], -R7 ;  /* 0x00008f008fa47a23 */ /* 0x000fe20000010807 */
[----:B------:R-:W1:Y:S01]  /*61b0*/  MUFU.EX2 R145, R2 ;  /* 0x0000000200917308 */ /* 0x000e620000000800 */
[----:B------:R-:W-:Y:S01]  /*61c0*/  FFMA.FTZ R143, R175, c[0x0][0x23c], -R5 ;  /* 0x00008f00af8f7a23 */ /* 0x000fe20000010805 */
[----:B-1----:R-:W-:Y:S01]  /*61d0*/  F2FP.PACK_AB R11, R145, R92 ;  /* 0x0000005c910b723e */ /* 0x002fe200000000ff */
[----:B------:R-:W-:-:S06]  /*61e0*/  FFMA.FTZ R2, R244, c[0x0][0x23c], -R7 ;  /* 0x00008f00f4027a23 */ /* 0x000fcc0000010807 */
[C---:B------:R-:W-:Y:S08]  /*61f0*/  HMMA.16816.F32 R104, R8.reuse, R20, R76 ;  /* 0x000000140868723c */ /* 0x040ff0000000184c */
[----:B------:R-:W-:Y:S01]  /*6200*/  HMMA.16816.F32 R100, R8, R22, R68 ;  /* 0x000000160864723c */ /* 0x000fe20000001844 */
[----:B------:R-:W1:Y:S07]  /*6210*/  LDSM.16.MT88.4 R20, [R219+0x9800] ;  /* 0x00980000db14783b */ /* 0x000e6e0000004200 */
[-C--:B-1----:R-:W-:Y:S07]  /*6220*/  HMMA.16816.F32 R88, R12, R20.reuse, R64 ;  /* 0x000000140c58723c */ /* 0x082fee0000001840 */
[----:B------:R-:W-:Y:S01]  /*6230*/  IMAD.MOV.U32 R66, RZ, RZ, R167 ;  /* 0x000000ffff427224 */ /* 0x000fe200078e00a7 */
[C---:B------:R-:W-:Y:S01]  /*6240*/  HMMA.16816.F32 R76, R8.reuse, R20, R60 ;  /* 0x00000014084c723c */ /* 0x040fe2000000183c */
[----:B------:R-:W-:Y:S01]  /*6250*/  MOV R167, R242 ;  /* 0x000000f200a77202 */ /* 0x000fe20000000f00 */
[----:B------:R-:W-:Y:S01]  /*6260*/  IMAD.MOV.U32 R64, RZ, RZ, R148 ;  /* 0x000000ffff407224 */ /* 0x000fe200078e0094 */
[----:B------:R-:W-:Y:S01]  /*6270*/  MOV R65, R151 ;  /* 0x0000009700417202 */ /* 0x000fe20000000f00 */
[--C-:B------:R-:W-:Y:S01]  /*6280*/  FFMA.FTZ R148, R172, c[0x0][0x23c], -R7.reuse ;  /* 0x00008f00ac947a23 */ /* 0x100fe20000010807 */
[----:B------:R-:W-:Y:S01]  /*6290*/  MOV R67, R132 ;  /* 0x0000008400437202 */ /* 0x000fe20000000f00 */
[--C-:B------:R-:W-:Y:S01]  /*62a0*/  FFMA.FTZ R132, R173, c[0x0][0x23c], -R7.reuse ;  /* 0x00008f00ad847a23 */ /* 0x100fe20000010807 */
[----:B------:R-:W-:Y:S01]  /*62b0*/  MOV R63, R93 ;  /* 0x0000005d003f7202 */ /* 0x000fe20000000f00 */
[----:B------:R-:W-:Y:S01]  /*62c0*/  HMMA.16816.F32 R52, R8, R22, R56 ;  /* 0x000000160834723c */ /* 0x000fe20000001838 */
[----:B------:R-:W-:Y:S01]  /*62d0*/  MOV R62, R92 ;  /* 0x0000005c003e7202 */ /* 0x000fe20000000f00 */
[----:B------:R-:W-:Y:S01]  /*62e0*/  FFMA.FTZ R151, R126, c[0x0][0x23c], -R7 ;  /* 0x00008f007e977a23 */ /* 0x000fe20000010807 */
[----:B------:R-:W-:-:S02]  /*62f0*/  MOV R61, R145 ;  /* 0x00000091003d7202 */ /* 0x000fc40000000f00 */
[----:B------:R-:W-:Y:S01]  /*6300*/  MOV R145, R130 ;  /* 0x0000008200917202 */ /* 0x000fe20000000f00 */
[--C-:B------:R-:W-:Y:S01]  /*6310*/  FFMA.FTZ R130, R207, c[0x0][0x23c], -R6.reuse ;  /* 0x00008f00cf827a23 */ /* 0x100fe20000010806 */
[----:B------:R-:W-:Y:S01]  /*6320*/  MOV R57, R166 ;  /* 0x000000a600397202 */ /* 0x000fe20000000f00 */
[C---:B------:R-:W-:Y:S01]  /*6330*/  HMMA.16816.F32 R72, R12.reuse, R22, R32 ;  /* 0x000000160c48723c */ /* 0x040fe20000001820 */
[----:B------:R-:W1:Y:S01]  /*6340*/  LDSM.16.MT88.4 R20, [R217+0x9800] ;  /* 0x00980000d914783b */ /* 0x000e620000004200 */
[----:B------:R-:W-:Y:S01]  /*6350*/  MOV R56, R165 ;  /* 0x000000a500387202 */ /* 0x000fe20000000f00 */
[--C-:B------:R-:W-:Y:S01]  /*6360*/  FFMA.FTZ R165, R128, c[0x0][0x23c], -R7.reuse ;  /* 0x00008f0080a57a23 */ /* 0x100fe20000010807 */
[----:B------:R-:W-:Y:S01]  /*6370*/  MOV R59, R63 ;  /* 0x0000003f003b7202 */ /* 0x000fe20000000f00 */
[----:B------:R-:W-:Y:S01]  /*6380*/  FFMA.FTZ R166, R125, c[0x0][0x23c], -R7 ;  /* 0x00008f007da67a23 */ /* 0x000fe20000010807 */
[----:B------:R-:W-:Y:S01]  /*6390*/  MOV R58, R64 ;  /* 0x00000040003a7202 */ /* 0x000fe20000000f00 */
[----:B------:R-:W-:Y:S01]  /*63a0*/  IMAD.MOV.U32 R64, RZ, RZ, R65 ;  /* 0x000000ffff407224 */ /* 0x000fe200078e0041 */
[----:B------:R-:W-:Y:S01]  /*63b0*/  MOV R65, R168 ;  /* 0x000000a800417202 */ /* 0x000fe20000000f00 */
[----:B------:R-:W-:Y:S01]  /*63c0*/  FFMA.FTZ R168, R124, c[0x0][0x23c], -R7 ;  /* 0x00008f007ca87a23 */ /* 0x000fe20000010807 */
[----:B------:R-:W-:Y:S01]  /*63d0*/  MOV R63, R131 ;  /* 0x00000083003f7202 */ /* 0x000fe20000000f00 */
[--C-:B------:R-:W-:Y:S01]  /*63e0*/  FFMA.FTZ R131, R210, c[0x0][0x23c], -R6.reuse ;  /* 0x00008f00d2837a23 */ /* 0x100fe20000010806 */
[----:B------:R-:W-:Y:S01]  /*63f0*/  MOV R175, R67 ;  /* 0x0000004300af7202 */ /* 0x000fe20000000f00 */
[----:B------:R-:W-:Y:S01]  /*6400*/  FFMA.FTZ R128, R179, c[0x0][0x23c], -R6 ;  /* 0x00008f00b3807a23 */ /* 0x000fe20000010806 */
[-C--:B-1----:R-:W-:Y:S08]  /*6410*/  HMMA.16816.F32 R112, R12, R20.reuse, R44 ;  /* 0x000000140c70723c */ /* 0x082ff0000000182c */
[C---:B------:R-:W-:Y:S08]  /*6420*/  HMMA.16816.F32 R44, R8.reuse, R20, R40 ;  /* 0x00000014082c723c */ /* 0x040ff00000001828 */
[-C--:B------:R-:W-:Y:S08]  /*6430*/  HMMA.16816.F32 R40, R8, R22.reuse, R36 ;  /* 0x000000160828723c */ /* 0x080ff00000001824 */
[C---:B------:R-:W-:Y:S01]  /*6440*/  HMMA.16816.F32 R92, R12.reuse, R22, R48 ;  /* 0x000000160c5c723c */ /* 0x040fe20000001830 */
[----:B------:R-:W1:Y:S07]  /*6450*/  LDSM.16.MT88.4 R20, [R218+0x9800] ;  /* 0x00980000da14783b */ /* 0x000e6e0000004200 */
[-C--:B-1----:R-:W-:Y:S07]  /*6460*/  HMMA.16816.F32 R68, R12, R20.reuse, R28 ;  /* 0x000000140c44723c */ /* 0x082fee000000181c */
[----:B------:R-:W-:Y:S01]  /*6470*/  IMAD.MOV.U32 R31, RZ, RZ, R147 ;  /* 0x000000ffff1f7224 */ /* 0x000fe200078e0093 */
[----:B------:R-:W-:Y:S01]  /*6480*/  HMMA.16816.F32 R36, R8, R20, R84 ;  /* 0x000000140824723c */ /* 0x000fe20000001854 */
[----:B------:R1:W-:Y:S01]  /*6490*/  MUFU.EX2 R20, R2 ;  /* 0x0000000200147308 */ /* 0x0003e20000000800 */
[----:B------:R-:W-:-:S02]  /*64a0*/  IMAD.MOV.U32 R147, RZ, RZ, R129 ;  /* 0x000000ffff937224 */ /* 0x000fc400078e0081 */
[----:B------:R-:W-:Y:S01]  /*64b0*/  MOV R29, R31 ;  /* 0x0000001f001d7202 */ /* 0x000fe20000000f00 */
[----:B------:R-:W-:Y:S01]  /*64c0*/  FFMA.FTZ R129, R201, c[0x0][0x23c], -R6 ;  /* 0x00008f00c9817a23 */ /* 0x000fe20000010806 */
[----:B------:R-:W-:Y:S02]  /*64d0*/  MOV R31, R57 ;  /* 0x00000039001f7202 */ /* 0x000fe40000000f00 */
[----:B------:R-:W-:Y:S01]  /*64e0*/  MOV R57, R240 ;  /* 0x000000f000397202 */ /* 0x000fe20000000f00 */
[----:B------:R-:W-:Y:S01]  /*64f0*/  IMAD.MOV.U32 R87, RZ, RZ, R29 ;  /* 0x000000ffff577224 */ /* 0x000fe200078e001d */
[----:B------:R-:W-:Y:S01]  /*6500*/  HMMA.16816.F32 R48, R12, R22, R24 ;  /* 0x000000160c30723c */ /* 0x000fe20000001818 */
[----:B------:R-:W2:Y:S01]  /*6510*/  LDSM.16.MT88.4 R12, [R216+0xa000] ;  /* 0x00a00000d80c783b */ /* 0x000ea20000004200 */
[----:B------:R-:W-:Y:S02]  /*6520*/  MOV R29, R31 ;  /* 0x0000001f001d7202 */ /* 0x000fe40000000f00 */
[----:B------:R-:W-:-:S02]  /*6530*/  MOV R21, R87 ;  /* 0x0000005700157202 */ /* 0x000fc40000000f00 */
[----:B------:R-:W-:Y:S01]  /*6540*/  MOV R31, R57 ;  /* 0x00000039001f7202 */ /* 0x000fe20000000f00 */
[----:B-1----:R-:W-:Y:S01]  /*6550*/  FFMA.FTZ R2, R236, c[0x0][0x23c], -R7 ;  /* 0x00008f00ec027a23 */ /* 0x002fe20000010807 */
[----:B------:R-:W-:Y:S01]  /*6560*/  MOV R85, R29 ;  /* 0x0000001d00557202 */ /* 0x000fe20000000f00 */
[----:B------:R-:W-:Y:S01]  /*6570*/  IMAD.MOV.U32 R57, RZ, RZ, R59 ;  /* 0x000000ffff397224 */ /* 0x000fe200078e003b */
[----:B------:R-:W-:Y:S01]  /*6580*/  MOV R59, R170 ;  /* 0x000000aa003b7202 */ /* 0x000fe20000000f00 */
[----:B------:R1:W-:Y:S01]  /*6590*/  MUFU.EX2 R86, R2 ;  /* 0x0000000200567308 */ /* 0x0003e20000000800 */
[----:B------:R-:W-:Y:S01]  /*65a0*/  FFMA.FTZ R29, R212, c[0x0][0x23c], -R5 ;  /* 0x00008f00d41d7a23 */ /* 0x000fe20000010805 */
[----:B------:R-:W-:Y:S01]  /*65b0*/  HMMA.16816.F32 R32, R8, R22, R80 ;  /* 0x000000160820723c */ /* 0x000fe20000001850 */
[----:B------:R-:W-:Y:S01]  /*65c0*/  IMAD.MOV.U32 R87, RZ, RZ, R31 ;  /* 0x000000ffff577224 */ /* 0x000fe200078e001f */
[----:B------:R-:W-:Y:S01]  /*65d0*/  MOV R251, R147 ;  /* 0x0000009300fb7202 */ /* 0x000fe20000000f00 */
[----:B------:R-:W-:-:S02]  /*65e0*/  FFMA.FTZ R170, R142, c[0x0][0x23c], -R6 ;  /* 0x00008f008eaa7a23 */ /* 0x000fc40000010806 */
[--C-:B------:R-:W-:Y:S02]  /*65f0*/  FFMA.FTZ R27, R205, c[0x0][0x23c], -R5.reuse ;  /* 0x00008f00cd1b7a23 */ /* 0x100fe40000010805 */
[----:B------:R-:W-:Y:S01]  /*6600*/  FFMA.FTZ R142, R185, c[0x0][0x23c], -R5 ;  /* 0x00008f00b98e7a23 */ /* 0x000fe20000010805 */
[----:B------:R-:W-:Y:S01]  /*6610*/  MOV R82, R121 ;  /* 0x0000007900527202 */ /* 0x000fe20000000f00 */
[--C-:B------:R-:W-:Y:S01]  /*6620*/  FFMA.FTZ R24, R235, c[0x0][0x23c], -R0.reuse ;  /* 0x00008f00eb187a23 */ /* 0x100fe20000010800 */
[----:B------:R-:W-:Y:S01]  /*6630*/  MOV R83, R122 ;  /* 0x0000007a00537202 */ /* 0x000fe20000000f00 */
[--C-:B------:R-:W-:Y:S01]  /*6640*/  FFMA.FTZ R26, R247, c[0x0][0x23c], -R0.reuse ;  /* 0x00008f00f71a7a23 */ /* 0x100fe20000010800 */
[----:B------:R-:W-:Y:S01]  /*6650*/  MOV R247, R63 ;  /* 0x0000003f00f77202 */ /* 0x000fe20000000f00 */
[----:B------:R-:W-:Y:S02]  /*6660*/  FFMA.FTZ R25, R239, c[0x0][0x23c], -R0 ;  /* 0x00008f00ef197a23 */ /* 0x000fe40000010800 */
[----:B-1----:R-:W-:-:S02]  /*6670*/  FFMA.FTZ R2, R213, c[0x0][0x23c], -R7 ;  /* 0x00008f00d5027a23 */ /* 0x002fc40000010807 */
[----:B------:R-:W-:Y:S01]  /*6680*/  MUFU.EX2 R213, R4 ;  /* 0x0000000400d57308 */ /* 0x000fe20000000800 */
[----:B------:R-:W-:Y:S02]  /*6690*/  FFMA.FTZ R147, R184, c[0x0][0x23c], -R0 ;  /* 0x00008f00b8937a23 */ /* 0x000fe40000010800 */
[----:B------:R-:W-:Y:S02]  /*66a0*/  IMAD.MOV.U32 R184, RZ, RZ, R64 ;  /* 0x000000ffffb87224 */ /* 0x000fe400078e0040 */
[----:B------:R-:W-:Y:S02]  /*66b0*/  IMAD.MOV.U32 R81, RZ, RZ, R123 ;  /* 0x000000ffff517224 */ /* 0x000fe400078e007b */
[----:B------:R-:W-:Y:S01]  /*66c0*/  FADD.FTZ R80, R189, R188 ;  /* 0x000000bcbd507221 */ /* 0x000fe20000010000 */
[----:B------:R1:W-:Y:S02]  /*66d0*/  MUFU.EX2 R28, R2 ;  /* 0x00000002001c7308 */ /* 0x0003e40000000800 */
[----:B-1----:R-:W-:-:S06]  /*66e0*/  FFMA.FTZ R2, R203, c[0x0][0x23c], -R7 ;  /* 0x00008f00cb027a23 */ /* 0x002fcc0000010807 */
[----:B------:R1:W-:Y:S02]  /*66f0*/  MUFU.EX2 R60, R2 ;  /* 0x00000002003c7308 */ /* 0x0003e40000000800 */
[----:B-1----:R-:W-:-:S06]  /*6700*/  FFMA.FTZ R2, R238, c[0x0][0x23c], -R6 ;  /* 0x00008f00ee027a23 */ /* 0x002fcc0000010806 */
[----:B------:R1:W-:Y:S02]  /*6710*/  MUFU.EX2 R243, R2 ;  /* 0x0000000200f37308 */ /* 0x0003e40000000800 */
[----:B-1----:R-:W-:-:S06]  /*6720*/  FFMA.FTZ R2, R237, c[0x0][0x23c], -R6 ;  /* 0x00008f00ed027a23 */ /* 0x002fcc0000010806 */
[----:B------:R1:W3:Y:S02]  /*6730*/  MUFU.EX2 R244, R2 ;  /* 0x0000000200f47308 */ /* 0x0002e40000000800 */
[----:B-1----:R-:W-:Y:S01]  /*6740*/  FFMA.FTZ R2, R211, c[0x0][0x23c], -R6 ;  /* 0x00008f00d3027a23 */ /* 0x002fe20000010806 */
[----:B---3--:R-:W-:-:S05]  /*6750*/  F2FP.PACK_AB R9, R244, R243 ;  /* 0x000000f3f409723e */ /* 0x008fca00000000ff */
[----:B------:R-:W-:Y:S08]  /*6760*/  MUFU.EX2 R211, R27 ;  /* 0x0000001b00d37308 */ /* 0x000ff00000000800 */
[----:B------:R1:W3:Y:S02]  /*6770*/  MUFU.EX2 R30, R2 ;  /* 0x00000002001e7308 */ /* 0x0002e40000000800 */
[----:B-1----:R-:W-:-:S06]  /*6780*/  FFMA.FTZ R2, R208, c[0x0][0x23c], -R6 ;  /* 0x00008f00d0027a23 */ /* 0x002fcc0000010806 */
[----:B------:R1:W4:Y:S02]  /*6790*/  MUFU.EX2 R242, R2 ;  /* 0x0000000200f27308 */ /* 0x0003240000000800 */
[----:B-1----:R-:W-:Y:S01]  /*67a0*/  FFMA.FTZ R2, R249, c[0x0][0x23c], -R5 ;  /* 0x00008f00f9027a23 */ /* 0x002fe20000010805 */
[----:B------:R-:W-:Y:S01]  /*67b0*/  MOV R249, R60 ;  /* 0x0000003c00f97202 */ /* 0x000fe20000000f00 */
[----:B------:R-:W-:Y:S02]  /*67c0*/  IMAD.MOV.U32 R60, RZ, RZ, R62 ;  /* 0x000000ffff3c7224 */ /* 0x000fe400078e003e */
[----:B------:R-:W-:Y:S02]  /*67d0*/  IMAD.MOV.U32 R62, RZ, RZ, R241 ;  /* 0x000000ffff3e7224 */ /* 0x000fe400078e00f1 */
[----:B------:R1:W-:Y:S03]  /*67e0*/  MUFU.EX2 R241, R2 ;  /* 0x0000000200f17308 */ /* 0x0003e60000000800 */
[----:B------:R-:W-:Y:S01]  /*67f0*/  MOV R239, R62 ;  /* 0x0000003e00ef7202 */ /* 0x000fe20000000f00 */
[----:B-1----:R-:W-:Y:S01]  /*6800*/  FFMA.FTZ R2, R248, c[0x0][0x23c], -R5 ;  /* 0x00008f00f8027a23 */ /* 0x002fe20000010805 */
[----:B---3--:R-:W-:Y:S01]  /*6810*/  MOV R248, R30 ;  /* 0x0000001e00f87202 */ /* 0x008fe20000000f00 */
[----:B------:R-:W-:Y:S01]  /*6820*/  IMAD.MOV.U32 R30, RZ, RZ, R56 ;  /* 0x000000ffff1e7224 */ /* 0x000fe200078e0038 */
[----:B------:R-:W-:Y:S01]  /*6830*/  MOV R56, R144 ;  /* 0x0000009000387202 */ /* 0x000fe20000000f00 */
[----:B------:R1:W3:Y:S01]  /*6840*/  MUFU.EX2 R240, R2 ;  /* 0x0000000200f07308 */ /* 0x0002e20000000800 */
[----:B------:R-:W-:Y:S01]  /*6850*/  IMAD.MOV.U32 R144, RZ, RZ, R167 ;  /* 0x000000ffff907224 */ /* 0x000fe200078e00a7 */
[----:B----4-:R-:W-:Y:S01]  /*6860*/  F2FP.PACK_AB R11, R242, R248 ;  /* 0x000000f8f20b723e */ /* 0x010fe200000000ff */
[----:B------:R-:W-:-:S02]  /*6870*/  FFMA.FTZ R167, R146, c[0x0][0x23c], -R6 ;  /* 0x00008f0092a77a23 */ /* 0x000fc40000010806 */
[--C-:B------:R-:W-:Y:S01]  /*6880*/  FFMA.FTZ R146, R186, c[0x0][0x23c], -R0.reuse ;  /* 0x00008f00ba927a23 */ /* 0x100fe20000010800 */
[----:B------:R-:W-:Y:S01]  /*6890*/  MOV R235, R144 ;  /* 0x0000009000eb7202 */ /* 0x000fe20000000f00 */
[----:B------:R-:W-:Y:S01]  /*68a0*/  FFMA.FTZ R144, R209, c[0x0][0x23c], -R0 ;  /* 0x00008f00d1907a23 */ /* 0x000fe20000010800 */
[----:B------:R-:W-:Y:S01]  /*68b0*/  MOV R186, R119 ;  /* 0x0000007700ba7202 */ /* 0x000fe20000000f00 */
[----:B------:R-:W-:Y:S01]  /*68c0*/  MUFU.EX2 R209, R29 ;  /* 0x0000001d00d17308 */ /* 0x000fe20000000800 */
[----:B-1----:R-:W-:Y:S01]  /*68d0*/  FFMA.FTZ R2, R245, c[0x0][0x23c], -R5 ;  /* 0x00008f00f5027a23 */ /* 0x002fe20000010805 */
[----:B------:R-:W-:Y:S02]  /*68e0*/  MOV R245, R28 ;  /* 0x0000001c00f57202 */ /* 0x000fe40000000f00 */
[----:B------:R-:W-:-:S04]  /*68f0*/  MOV R28, R30 ;  /* 0x0000001e001c7202 */ /* 0x000fc80000000f00 */
[----:B------:R1:W-:Y:S01]  /*6900*/  MUFU.EX2 R238, R2 ;  /* 0x0000000200ee7308 */ /* 0x0003e20000000800 */
[----:B------:R-:W-:Y:S01]  /*6910*/  IMAD.MOV.U32 R30, RZ, RZ, R56 ;  /* 0x000000ffff1e7224 */ /* 0x000fe200078e0038 */
[----:B------:R-:W-:Y:S01]  /*6920*/  MOV R56, R58 ;  /* 0x0000003a00387202 */ /* 0x000fe20000000f00 */
[----:B------:R-:W-:Y:S01]  /*6930*/  IMAD.MOV.U32 R84, RZ, RZ, R28 ;  /* 0x000000ffff547224 */ /* 0x000fe200078e001c */
[----:B------:R-:W-:Y:S01]  /*6940*/  MOV R58, R60 ;  /* 0x0000003c003a7202 */ /* 0x000fe20000000f00 */
[----:B------:R-:W-:Y:S01]  /*6950*/  IMAD.MOV.U32 R60, RZ, RZ, R196 ;  /* 0x000000ffff3c7224 */ /* 0x000fe200078e00c4 */
[----:B------:R-:W-:Y:S01]  /*6960*/  MOV R31, R56 ;  /* 0x00000038001f7202 */ /* 0x000fe20000000f00 */
[----:B------:R-:W-:Y:S01]  /*6970*/  FFMA.FTZ R196, R141, c[0x0][0x23c], -R6 ;  /* 0x00008f008dc47a23 */ /* 0x000fe20000010806 */
[----:B------:R-:W-:Y:S01]  /*6980*/  MOV R56, R57 ;  /* 0x0000003900387202 */ /* 0x000fe20000000f00 */
[----:B------:R-:W-:Y:S01]  /*6990*/  IMAD.MOV.U32 R57, RZ, RZ, R58 ;  /* 0x000000ffff397224 */ /* 0x000fe200078e003a */
[----:B------:R-:W-:Y:S01]  /*69a0*/  MOV R58, R59 ;  /* 0x0000003b003a7202 */ /* 0x000fe20000000f00 */
[--C-:B------:R-:W-:Y:S01]  /*69b0*/  FFMA.FTZ R28, R206, c[0x0][0x23c], -R5.reuse ;  /* 0x00008f00ce1c7a23 */ /* 0x100fe20000010805 */
[----:B------:R-:W-:Y:S01]  /*69c0*/  MOV R59, R60 ;  /* 0x0000003c003b7202 */ /* 0x000fe20000000f00 */
[----:B------:R-:W-:Y:S01]  /*69d0*/  IMAD.MOV.U32 R60, RZ, RZ, R156 ;  /* 0x000000ffff3c7224 */ /* 0x000fe200078e009c */
[----:B------:R-:W-:Y:S01]  /*69e0*/  F2FP.PACK_AB R10, R249, R245 ;  /* 0x000000f5f90a723e */ /* 0x000fe200000000ff */
[--C-:B-1----:R-:W-:Y:S01]  /*69f0*/  FFMA.FTZ R2, R246, c[0x0][0x23c], -R5.reuse ;  /* 0x00008f00f6027a23 */ /* 0x102fe20000010805 */
[----:B------:R-:W-:Y:S01]  /*6a00*/  MOV R246, R86 ;  /* 0x0000005600f67202 */ /* 0x000fe20000000f00 */
[--C-:B------:R-:W-:Y:S01]  /*6a10*/  FFMA.FTZ R141, R178, c[0x0][0x23c], -R5.reuse ;  /* 0x00008f00b28d7a23 */ /* 0x100fe20000010805 */
[----:B------:R-:W-:Y:S01]  /*6a20*/  MOV R86, R30 ;  /* 0x0000001e00567202 */ /* 0x000fe20000000f00 */
[----:B------:R1:W4:Y:S01]  /*6a30*/  MUFU.EX2 R237, R2 ;  /* 0x0000000200ed7308 */ /* 0x0003220000000800 */
[--C-:B------:R-:W-:Y:S01]  /*6a40*/  FFMA.FTZ R30, R215, c[0x0][0x23c], -R5.reuse ;  /* 0x00008f00d71e7a23 */ /* 0x100fe20000010805 */
[----:B---3--:R-:W-:Y:S01]  /*6a50*/  F2FP.PACK_AB R4, R240, R241 ;  /* 0x000000f1f004723e */ /* 0x008fe200000000ff */
[----:B------:R-:W-:-:S02]  /*6a60*/  FFMA.FTZ R156, R169, c[0x0][0x23c], -R5 ;  /* 0x00008f00a99c7a23 */ /* 0x000fc40000010805 */
[----:B------:R-:W-:-:S03]  /*6a70*/  IMAD.MOV.U32 R169, RZ, RZ, R66 ;  /* 0x000000ffffa97224 */ /* 0x000fc600078e0042 */
[----:B------:R-:W-:Y:S01]  /*6a80*/  MUFU.EX2 R206, R25 ;  /* 0x0000001900ce7308 */ /* 0x000fe20000000800 */
[----:B-1----:R-:W-:Y:S01]  /*6a90*/  FFMA.FTZ R2, R21, c[0x0][0x23c], -R0 ;  /* 0x00008f0015027a23 */ /* 0x002fe20000010800 */
[----:B------:R-:W-:-:S06]  /*6aa0*/  MOV R21, R84 ;  /* 0x0000005400157202 */ /* 0x000fcc0000000f00 */
[----:B------:R-:W-:Y:S01]  /*6ab0*/  MUFU.EX2 R207, R30 ;  /* 0x0000001e00cf7308 */ /* 0x000fe20000000800 */
[----:B------:R-:W-:Y:S01]  /*6ac0*/  MOV R84, R85 ;  /* 0x0000005500547202 */ /* 0x000fe20000000f00 */
[----:B------:R-:W-:Y:S01]  /*6ad0*/  IMAD.MOV.U32 R85, RZ, RZ, R86 ;  /* 0x000000ffff557224 */ /* 0x000fe200078e0056 */
[----:B------:R-:W-:Y:S02]  /*6ae0*/  MOV R86, R87 ;  /* 0x0000005700567202 */ /* 0x000fe40000000f00 */
[----:B------:R-:W-:Y:S01]  /*6af0*/  MOV R87, R31 ;  /* 0x0000001f00577202 */ /* 0x000fe20000000f00 */
[----:B------:R-:W-:Y:S01]  /*6b00*/  IMAD.MOV.U32 R31, RZ, RZ, R56 ;  /* 0x000000ffff1f7224 */ /* 0x000fe200078e0038 */
[----:B------:R-:W-:Y:S01]  /*6b10*/  MOV R56, R57 ;  /* 0x0000003900387202 */ /* 0x000fe20000000f00 */
[----:B------:R1:W-:Y:S01]  /*6b20*/  MUFU.EX2 R215, R2 ;  /* 0x0000000200d77308 */ /* 0x0003e20000000800 */
[----:B------:R-:W-:Y:S01]  /*6b30*/  MOV R57, R58 ;  /* 0x0000003a00397202 */ /* 0x000fe20000000f00 */
[----:B------:R-:W-:Y:S01]  /*6b40*/  IMAD.MOV.U32 R58, RZ, RZ, R59 ;  /* 0x000000ffff3a7224 */ /* 0x000fe200078e003b */
[----:B------:R-:W-:Y:S01]  /*6b50*/  MOV R59, R60 ;  /* 0x0000003c003b7202 */ /* 0x000fe20000000f00 */
[----:B------:R-:W-:Y:S01]  /*6b60*/  IMAD.MOV.U32 R202, RZ, RZ, R84 ;  /* 0x000000ffffca7224 */ /* 0x000fe200078e0054 */
[----:B------:R-:W-:Y:S01]  /*6b70*/  MOV R60, R61 ;  /* 0x0000003d003c7202 */ /* 0x000fe20000000f00 */
[----:B------:R-:W-:Y:S01]  /*6b80*/  IMAD.MOV.U32 R61, RZ, RZ, R157 ;  /* 0x000000ffff3d7224 */ /* 0x000fe200078e009d */
[----:B----4-:R-:W-:Y:S01]  /*6b90*/  F2FP.PACK_AB R6, R237, R238 ;  /* 0x000000eeed06723e */ /* 0x010fe200000000ff */
[----:B------:R-:W-:Y:S01]  /*6ba0*/  FFMA.FTZ R157, R160, c[0x0][0x23c], -R5 ;  /* 0x00008f00a09d7a23 */ /* 0x000fe20000010805 */
[----:B------:R-:W-:Y:S01]  /*6bb0*/  MOV R172, R31 ;  /* 0x0000001f00ac7202 */ /* 0x000fe20000000f00 */
[--C-:B------:R-:W-:Y:S01]  /*6bc0*/  FFMA.FTZ R160, R174, c[0x0][0x23c], -R0.reuse ;  /* 0x00008f00aea07a23 */ /* 0x100fe20000010800 */
[----:B------:R-:W-:Y:S01]  /*6bd0*/  MOV R174, R161 ;  /* 0x000000a100ae7202 */ /* 0x000fe20000000f00 */
[--C-:B------:R-:W-:Y:S01]  /*6be0*/  FFMA.FTZ R31, R214, c[0x0][0x23c], -R0.reuse ;  /* 0x00008f00d61f7a23 */ /* 0x100fe20000010800 */
[----:B------:R-:W-:Y:S01]  /*6bf0*/  MOV R178, R61 ;  /* 0x0000003d00b27202 */ /* 0x000fe20000000f00 */
[--C-:B------:R-:W-:Y:S01]  /*6c00*/  FFMA.FTZ R161, R171, c[0x0][0x23c], -R0.reuse ;  /* 0x00008f00aba17a23 */ /* 0x100fe20000010800 */
[----:B------:R-:W-:Y:S01]  /*6c10*/  MOV R171, R65 ;  /* 0x0000004100ab7202 */ /* 0x000fe20000000f00 */
[----:B-1----:R-:W-:Y:S01]  /*6c20*/  FFMA.FTZ R2, R252, c[0x0][0x23c], -R0 ;  /* 0x00008f00fc027a23 */ /* 0x002fe20000010800 */
[----:B------:R-:W-:Y:S01]  /*6c30*/  MOV R252, R20 ;  /* 0x0000001400fc7202 */ /* 0x000fe20000000f00 */
[----:B------:R-:W-:Y:S01]  /*6c40*/  IMAD.MOV.U32 R185, RZ, RZ, R60 ;  /* 0x000000ffffb97224 */ /* 0x000fe200078e003c */
[----:B------:R-:W-:Y:S01]  /*6c50*/  MOV R203, R21 ;  /* 0x0000001500cb7202 */ /* 0x000fe20000000f00 */
[----:B------:R1:W3:Y:S01]  /*6c60*/  MUFU.EX2 R236, R2 ;  /* 0x0000000200ec7308 */ /* 0x0002e20000000800 */
[----:B------:R-:W-:Y:S01]  /*6c70*/  F2FP.PACK_AB R8, R246, R252 ;  /* 0x000000fcf608723e */ /* 0x000fe200000000ff */
[----:B------:R-:W-:Y:S01]  /*6c80*/  IMAD.MOV.U32 R179, RZ, RZ, R57 ;  /* 0x000000ffffb37224 */ /* 0x000fe200078e0039 */
[----:B------:R-:W-:Y:S01]  /*6c90*/  MOV R201, R56 ;  /* 0x0000003800c97202 */ /* 0x000fe20000000f00 */
[----:B------:R-:W-:Y:S01]  /*6ca0*/  IMAD.MOV.U32 R214, RZ, RZ, R117 ;  /* 0x000000ffffd67224 */ /* 0x000fe200078e0075 */
[----:B------:R-:W-:Y:S01]  /*6cb0*/  MOV R177, R58 ;  /* 0x0000003a00b17202 */ /* 0x000fe20000000f00 */
[----:B------:R-:W4:Y:S01]  /*6cc0*/  LDSM.16.MT88.4 R20, [R217+0xa000] ;  /* 0x00a00000d914783b */ /* 0x000f220000004200 */
[----:B------:R-:W-:Y:S01]  /*6cd0*/  MOV R205, R59 ;  /* 0x0000003b00cd7202 */ /* 0x000fe20000000f00 */
[----:B--2---:R-:W-:Y:S01]  /*6ce0*/  HMMA.16816.F32 R124, R8, R12, R108 ;  /* 0x0000000c087c723c */ /* 0x004fe2000000186c */
[----:B------:R-:W-:Y:S01]  /*6cf0*/  MOV R200, R85 ;  /* 0x0000005500c87202 */ /* 0x000fe20000000f00 */
[----:B------:R-:W-:Y:S01]  /*6d00*/  IMAD.MOV.U32 R173, RZ, RZ, R87 ;  /* 0x000000ffffad7224 */ /* 0x000fe200078e0057 */
[----:B------:R-:W-:Y:S01]  /*6d10*/  MOV R208, R86 ;  /* 0x0000005600d07202 */ /* 0x000fe20000000f00 */
[----:B------:R-:W-:Y:S01]  /*6d20*/  MUFU.EX2 R210, R28 ;  /* 0x0000001c00d27308 */ /* 0x000fe20000000800 */
[----:B-1----:R-:W-:Y:S01]  /*6d30*/  FFMA.FTZ R2, R250, c[0x0][0x23c], -R0 ;  /* 0x00008f00fa027a23 */ /* 0x002fe20000010800 */
[----:B---3--:R-:W-:Y:S01]  /*6d40*/  F2FP.PACK_AB R5, R236, R215 ;  /* 0x000000d7ec05723e */ /* 0x008fe200000000ff */
[----:B------:R-:W-:-:S05]  /*6d50*/  IMAD.MOV.U32 R250, RZ, RZ, R145 ;  /* 0x000000fffffa7224 */ /* 0x000fca00078e0091 */
[----:B------:R-:W1:Y:S01]  /*6d60*/  MUFU.EX2 R212, R2 ;  /* 0x0000000200d47308 */ /* 0x000e620000000800 */
[----:B------:R-:W-:Y:S01]  /*6d70*/  FFMA.FTZ R145, R187, c[0x0][0x23c], -R0 ;  /* 0x00008f00bb917a23 */ /* 0x000fe20000010800 */
[----:B------:R-:W-:Y:S01]  /*6d80*/  MOV R187, R118 ;  /* 0x0000007600bb7202 */ /* 0x000fe20000000f00 */
[----:B------:R-:W-:Y:S01]  /*6d90*/  FADD.FTZ R0, R193, R192 ;  /* 0x000000c0c1007221 */ /* 0x000fe20000010000 */
[----:B------:R-:W-:Y:S01]  /*6da0*/  MOV R192, R116 ;  /* 0x0000007400c07202 */ /* 0x000fe20000000f00 */
[----:B------:R-:W-:Y:S02]  /*6db0*/  IMAD.MOV.U32 R193, RZ, RZ, R120 ;  /* 0x000000ffffc17224 */ /* 0x000fe400078e0078 */
[----:B------:R-:W-:Y:S02]  /*6dc0*/  HMMA.16816.F32 R120, R8, R14, R96 ;  /* 0x0000000e0878723c */ /* 0x000fe40000001860 */
[----:B------:R-:W-:Y:S01]  /*6dd0*/  FADD.FTZ R0, R193, R0 ;  /* 0x00000000c1007221 */ /* 0x000fe20000010000 */
[----:B-1----:R-:W-:Y:S01]  /*6de0*/  F2FP.PACK_AB R7, R212, R213 ;  /* 0x000000d5d407723e */ /* 0x002fe200000000ff */
[----:B------:R-:W-:-:S06]  /*6df0*/  FADD.FTZ R2, R191, R190 ;  /* 0x000000bebf027221 */ /* 0x000fcc0000010000 */
[C---:B------:R-:W-:Y:S08]  /*6e00*/  HMMA.16816.F32 R64, R4.reuse, R12, R104 ;  /* 0x0000000c0440723c */ /* 0x040ff00000001868 */
[----:B------:R-:W-:Y:S01]  /*6e10*/  HMMA.16816.F32 R60, R4, R14, R100 ;  /* 0x0000000e043c723c */ /* 0x000fe20000001864 */
[----:B------:R-:W1:Y:S01]  /*6e20*/  LDSM.16.MT88.4 R12, [R219+0xa000] ;  /* 0x00a00000db0c783b */ /* 0x000e620000004200 */
[----:B------:R-:W-:-:S06]  /*6e30*/  MOV R190, R171 ;  /* 0x000000ab00be7202 */ /* 0x000fcc0000000f00 */
[-C--:B----4-:R-:W-:Y:S08]  /*6e40*/  HMMA.16816.F32 R96, R8, R20.reuse, R112 ;  /* 0x000000140860723c */ /* 0x090ff00000001870 */
[C---:B------:R-:W-:Y:S08]  /*6e50*/  HMMA.16816.F32 R44, R4.reuse, R20, R44 ;  /* 0x00000014042c723c */ /* 0x040ff0000000182c */
[-C--:B------:R-:W-:Y:S08]  /*6e60*/  HMMA.16816.F32 R40, R4, R22.reuse, R40 ;  /* 0x000000160428723c */ /* 0x080ff00000001828 */
[----:B------:R-:W-:Y:S01]  /*6e70*/  HMMA.16816.F32 R92, R8, R22, R92 ;  /* 0x00000016085c723c */ /* 0x000fe2000000185c */
[----:B------:R-:W-:Y:S01]  /*6e80*/  IMAD.MOV.U32 R193, RZ, RZ, R174 ;  /* 0x000000ffffc17224 */ /* 0x000fe200078e00ae */
[----:B------:R-:W-:Y:S01]  /*6e90*/  MOV R191, R192 ;  /* 0x000000c000bf7202 */ /* 0x000fe20000000f00 */
[----:B------:R-:W2:Y:S01]  /*6ea0*/  MUFU.EX2 R115, R26 ;  /* 0x0000001a00737308 */ /* 0x000ea20000000800 */
[----:B------:R-:W-:-:S02]  /*6eb0*/  FADD.FTZ R0, R229, R0 ;  /* 0x00000000e5007221 */ /* 0x000fc40000010000 */
[----:B------:R-:W-:Y:S02]  /*6ec0*/  FADD.FTZ R2, R232, R2 ;  /* 0x00000002e8027221 */ /* 0x000fe40000010000 */
[-C--:B-1----:R-:W-:Y:S08]  /*6ed0*/  HMMA.16816.F32 R116, R8, R12.reuse, R88 ;  /* 0x0000000c0874723c */ /* 0x082ff00000001858 */
[C---:B------:R-:W-:Y:S08]  /*6ee0*/  HMMA.16816.F32 R56, R4.reuse, R12, R76 ;  /* 0x0000000c0438723c */ /* 0x040ff0000000184c */
[-C--:B------:R-:W-:Y:S08]  /*6ef0*/  HMMA.16816.F32 R52, R4, R14.reuse, R52 ;  /* 0x0000000e0434723c */ /* 0x080ff00000001834 */
[----:B------:R-:W-:Y:S01]  /*6f00*/  HMMA.16816.F32 R108, R8, R14, R72 ;  /* 0x0000000e086c723c */ /* 0x000fe20000001848 */
[----:B------:R-:W1:Y:S01]  /*6f10*/  LDSM.16.MT88.4 R12, [R218+0xa000] ;  /* 0x00a00000da0c783b */ /* 0x000e620000004200 */
[----:B------:R-:W-:Y:S01]  /*6f20*/  MOV R171, R235 ;  /* 0x000000eb00ab7202 */ /* 0x000fe20000000f00 */
[----:B------:R-:W-:Y:S01]  /*6f30*/  IMAD.MOV.U32 R235, RZ, RZ, R176 ;  /* 0x000000ffffeb7224 */ /* 0x000fe200078e00b0 */
[----:B------:R-:W-:Y:S01]  /*6f40*/  MOV R176, R178 ;  /* 0x000000b200b07202 */ /* 0x000fe20000000f00 */
[----:B------:R-:W3:Y:S01]  /*6f50*/  LDSM.16.MT88.4 R20, [R219+0xa800] ;  /* 0x00a80000db14783b */ /* 0x000ee20000004200 */
[----:B------:R-:W-:Y:S01]  /*6f60*/  MOV R178, R185 ;  /* 0x000000b900b27202 */ /* 0x000fe20000000f00 */
[----:B------:R-:W-:-:S02]  /*6f70*/  IMAD.MOV.U32 R185, RZ, RZ, R205 ;  /* 0x000000ffffb97224 */ /* 0x000fc400078e00cd */
[----:B------:R4:W-:Y:S01]  /*6f80*/  MUFU.EX2 R205, R24 ;  /* 0x0000001800cd7308 */ /* 0x0009e20000000800 */
[----:B------:R-:W-:Y:S01]  /*6f90*/  MOV R174, R173 ;  /* 0x000000ad00ae7202 */ /* 0x000fe20000000f00 */
[----:B------:R1:W5:Y:S04]  /*6fa0*/  LDL.LU R232, [R1+0x110] ;  /* 0x0001100001e87983 */ /* 0x0003680000300800 */
[----:B----4-:R-:W4:Y:S01]  /*6fb0*/  LDSM.16.MT88.4 R24, [R216+0xa800] ;  /* 0x00a80000d818783b */ /* 0x010f220000004200 */
[C---:B-1----:R-:W-:Y:S08]  /*6fc0*/  HMMA.16816.F32 R36, R4.reuse, R12, R36 ;  /* 0x0000000c0424723c */ /* 0x042ff00000001824 */
[----:B------:R-:W-:Y:S08]  /*6fd0*/  HMMA.16816.F32 R32, R4, R14, R32 ;  /* 0x0000000e0420723c */ /* 0x000ff00000001820 */
[C---:B------:R-:W-:Y:S08]  /*6fe0*/  HMMA.16816.F32 R84, R8.reuse, R12, R68 ;  /* 0x0000000c0854723c */ /* 0x040ff00000001844 */
[----:B------:R-:W-:Y:S01]  /*6ff0*/  HMMA.16816.F32 R48, R8, R14, R48 ;  /* 0x0000000e0830723c */ /* 0x000fe20000001830 */
[----:B------:R-:W1:Y:S01]  /*7000*/  LDSM.16.MT88.4 R12, [R217+0xa800] ;  /* 0x00a80000d90c783b */ /* 0x000e620000004200 */
[----:B------:R-:W-:Y:S01]  /*7010*/  MOV R173, R208 ;  /* 0x000000d000ad7202 */ /* 0x000fe20000000f00 */
[----:B------:R-:W-:-:S02]  /*7020*/  FADD.FTZ R5, R195, R194 ;  /* 0x000000c2c3057221 */ /* 0x000fc40000010000 */
[----:B------:R-:W1:Y:S01]  /*7030*/  LDSM.16.MT88.4 R8, [R218+0xa800] ;  /* 0x00a80000da08783b */ /* 0x000e620000004200 */
[----:B------:R-:W3:Y:S01]  /*7040*/  MUFU.EX2 R208, R31 ;  /* 0x0000001f00d07308 */ /* 0x000ee20000000800 */
[----:B------:R-:W-:Y:S01]  /*7050*/  FADD.FTZ R4, R231, R80 ;  /* 0x00000050e7047221 */ /* 0x000fe20000010000 */
[----:B------:R-:W-:Y:S01]  /*7060*/  MOV R192, R184 ;  /* 0x000000b800c07202 */ /* 0x000fe20000000f00 */
[----:B------:R-:W-:Y:S01]  /*7070*/  IMAD.MOV.U32 R184, RZ, RZ, R200 ;  /* 0x000000ffffb87224 */ /* 0x000fe200078e00c8 */
[----:B------:R-:W-:Y:S01]  /*7080*/  F2FP.PACK_AB R6, R211, R210 ;  /* 0x000000d2d306723e */ /* 0x000fe200000000ff */
[----:B------:R-:W-:Y:S01]  /*7090*/  FADD.FTZ R29, R191, R5 ;  /* 0x00000005bf1d7221 */ /* 0x000fe20000010000 */
[----:B--2---:R-:W-:Y:S01]  /*70a0*/  F2FP.PACK_AB R5, R206, R115 ;  /* 0x00000073ce05723e */ /* 0x004fe200000000ff */
[----:B------:R-:W-:Y:S01]  /*70b0*/  FADD.FTZ R28, R227, R4 ;  /* 0x00000004e31c7221 */ /* 0x000fe20000010000 */
[----:B------:R-:W-:Y:S01]  /*70c0*/  MUFU.EX2 R138, R138 ;  /* 0x0000008a008a7308 */ /* 0x000fe20000000800 */
[----:B------:R-:W-:-:S07]  /*70d0*/  F2FP.PACK_AB R4, R209, R207 ;  /* 0x000000cfd104723e */ /* 0x000fce00000000ff */
[----:B------:R-:W-:Y:S01]  /*70e0*/  MUFU.EX2 R137, R137 ;  /* 0x0000008900897308 */ /* 0x000fe20000000800 */
[----:B---3--:R-:W-:-:S07]  /*70f0*/  F2FP.PACK_AB R7, R208, R205 ;  /* 0x000000cdd007723e */ /* 0x008fce00000000ff */
[----:B------:R-:W-:Y:S01]  /*7100*/  MUFU.EX2 R133, R133 ;  /* 0x0000008500857308 */ /* 0x000fe20000000800 */
[----:B------:R-:W-:-:S07]  /*7110*/  MOV R114, R184 ;  /* 0x000000b800727202 */ /* 0x000fce0000000f00 */
[----:B------:R-:W2:Y:S01]  /*7120*/  MUFU.EX2 R132, R132 ;  /* 0x0000008400847308 */ /* 0x000ea20000000800 */
[----:B------:R-:W-:-:S07]  /*7130*/  MOV R191, R193 ;  /* 0x000000c100bf7202 */ /* 0x000fce0000000f00 */
[----:B------:R-:W-:Y:S08]  /*7140*/  MUFU.EX2 R131, R131 ;  /* 0x0000008300837308 */ /* 0x000ff00000000800 */
[----:B------:R-:W3:Y:S08]  /*7150*/  MUFU.EX2 R130, R130 ;  /* 0x0000008200827308 */ /* 0x000ef00000000800 */
[----:B------:R-:W-:Y:S08]  /*7160*/  MUFU.EX2 R129, R129 ;  /* 0x0000008100817308 */ /* 0x000ff00000000800 */
[----:B------:R-:W1:Y:S01]  /*7170*/  MUFU.EX2 R128, R128 ;  /* 0x0000008000807308 */ /* 0x000e620000000800 */
[----:B------:R-:W-:Y:S01]  /*7180*/  IMAD.MOV.U32 R189, RZ, RZ, R171 ;  /* 0x000000ffffbd7224 */ /* 0x000fe200078e00ab */
[----:B------:R-:W-:Y:S01]  /*7190*/  MOV R193, R174 ;  /* 0x000000ae00c17202 */ /* 0x000fe20000000f00 */
[----:B------:R-:W-:Y:S01]  /*71a0*/  IMAD.MOV.U32 R184, RZ, RZ, R81 ;  /* 0x000000ffffb87224 */ /* 0x000fe200078e0051 */
[----:B------:R-:W-:Y:S01]  /*71b0*/  MOV R174, R82 ;  /* 0x0000005200ae7202 */ /* 0x000fe20000000f00 */
[C---:B------:R-:W-:Y:S01]  /*71c0*/  HMMA.16816.F32 R88, R4.reuse, R20, R56 ;  /* 0x000000140458723c */ /* 0x040fe20000001838 */
[----:B------:R-:W-:Y:S01]  /*71d0*/  MOV R171, R83 ;  /* 0x0000005300ab7202 */ /* 0x000fe20000000f00 */
[----:B------:R-:W-:Y:S01]  /*71e0*/  FADD.FTZ R2, R228, R2 ;  /* 0x00000002e4027221 */ /* 0x000fe20000010000 */
[----:B------:R-:W-:Y:S01]  /*71f0*/  MUFU.EX2 R113, R141 ;  /* 0x0000008d00717308 */ /* 0x000fe20000000800 */
[----:B------:R1:W5:Y:S04]  /*7200*/  LDL.LU R231, [R1+0x10c] ;  /* 0x00010c0001e77983 */ /* 0x0003680000300800 */
[C---:B----4-:R-:W-:Y:S08]  /*7210*/  HMMA.16816.F32 R104, R4.reuse, R24, R64 ;  /* 0x000000180468723c */ /* 0x050ff00000001840 */
[C---:B------:R-:W-:Y:S08]  /*7220*/  HMMA.16816.F32 R100, R4.reuse, R26, R60 ;  /* 0x0000001a0464723c */ /* 0x040ff0000000183c */
[C---:B------:R-:W-:Y:S08]  /*7230*/  HMMA.16816.F32 R80, R4.reuse, R22, R52 ;  /* 0x000000160450723c */ /* 0x040ff00000001834 */
[C---:B-1----:R-:W-:Y:S08]  /*7240*/  HMMA.16816.F32 R76, R4.reuse, R12, R44 ;  /* 0x0000000c044c723c */ /* 0x042ff0000000182c */
[C---:B------:R-:W-:Y:S08]  /*7250*/  HMMA.16816.F32 R72, R4.reuse, R14, R40 ;  /* 0x0000000e0448723c */ /* 0x040ff00000001828 */
[C---:B------:R-:W-:Y:S08]  /*7260*/  HMMA.16816.F32 R68, R4.reuse, R8, R36 ;  /* 0x000000080444723c */ /* 0x040ff00000001824 */
[----:B------:R-:W-:Y:S07]  /*7270*/  HMMA.16816.F32 R56, R4, R10, R32 ;  /* 0x0000000a0438723c */ /* 0x000fee0000001820 */
[----:B------:R-:W-:-:S02]  /*7280*/  FADD.FTZ R5, R114, R29 ;  /* 0x0000001d72057221 */ /* 0x000fc40000010000 */
[----:B------:R-:W-:Y:S01]  /*7290*/  FADD.FTZ R4, R225, R0 ;  /* 0x00000000e1047221 */ /* 0x000fe20000010000 */
[----:B--2---:R-:W-:Y:S01]  /*72a0*/  F2FP.PACK_AB R6, R132, R133 ;  /* 0x000000858406723e */ /* 0x004fe200000000ff */
[----:B------:R-:W-:Y:S01]  /*72b0*/  FADD.FTZ R30, R222, R5 ;  /* 0x00000005de1e7221 */ /* 0x000fe20000010000 */
[----:B---3--:R-:W-:Y:S01]  /*72c0*/  F2FP.PACK_AB R5, R130, R131 ;  /* 0x000000838205723e */ /* 0x008fe200000000ff */
[----:B------:R-:W-:Y:S01]  /*72d0*/  FADD.FTZ R29, R221, R4 ;  /* 0x00000004dd1d7221 */ /* 0x000fe20000010000 */
[----:B------:R-:W-:Y:S02]  /*72e0*/  F2FP.PACK_AB R4, R137, R138 ;  /* 0x0000008a8904723e */ /* 0x000fe400000000ff */
[----:B------:R-:W-:-:S07]  /*72f0*/  F2FP.PACK_AB R7, R128, R129 ;  /* 0x000000818007723e */ /* 0x000fce00000000ff */
[C---:B------:R-:W-:Y:S08]  /*7300*/  HMMA.16816.F32 R64, R4.reuse, R24, R124 ;  /* 0x000000180440723c */ /* 0x040ff0000000187c */
[C---:B------:R-:W-:Y:S01]  /*7310*/  HMMA.16816.F32 R52, R4.reuse, R26, R120 ;  /* 0x0000001a0434723c */ /* 0x040fe20000001878 */
[----:B------:R-:W1:Y:S07]  /*7320*/  LDSM.16.MT88.4 R24, [R216+0xb000] ;  /* 0x00b00000d818783b */ /* 0x000e6e0000004200 */
[C---:B------:R-:W-:Y:S08]  /*7330*/  HMMA.16816.F32 R44, R4.reuse, R20, R116 ;  /* 0x00000014042c723c */ /* 0x040ff00000001874 */
[C---:B------:R-:W-:Y:S01]  /*7340*/  HMMA.16816.F32 R40, R4.reuse, R22, R108 ;  /* 0x000000160428723c */ /* 0x040fe2000000186c */
[----:B------:R-:W2:Y:S07]  /*7350*/  LDSM.16.MT88.4 R20, [R219+0xb000] ;  /* 0x00b00000db14783b */ /* 0x000eae0000004200 */
[C---:B------:R-:W-:Y:S08]  /*7360*/  HMMA.16816.F32 R32, R4.reuse, R12, R96 ;  /* 0x0000000c0420723c */ /* 0x040ff00000001860 */
[C---:B------:R-:W-:Y:S01]  /*7370*/  HMMA.16816.F32 R36, R4.reuse, R14, R92 ;  /* 0x0000000e0424723c */ /* 0x040fe2000000185c */
[----:B------:R-:W3:Y:S07]  /*7380*/  LDSM.16.MT88.4 R12, [R217+0xb000] ;  /* 0x00b00000d90c783b */ /* 0x000eee0000004200 */
[C---:B------:R-:W-:Y:S08]  /*7390*/  HMMA.16816.F32 R60, R4.reuse, R8, R84 ;  /* 0x00000008043c723c */ /* 0x040ff00000001854 */
[----:B------:R-:W-:Y:S01]  /*73a0*/  HMMA.16816.F32 R48, R4, R10, R48 ;  /* 0x0000000a0430723c */ /* 0x000fe20000001830 */
[----:B------:R-:W4:Y:S01]  /*73b0*/  LDSM.16.MT88.4 R8, [R218+0xb000] ;  /* 0x00b00000da08783b */ /* 0x000f220000004200 */
[----:B------:R-:W-:Y:S01]  /*73c0*/  MUFU.EX2 R111, R142 ;  /* 0x0000008e006f7308 */ /* 0x000fe20000000800 */
[----:B------:R-:W-:Y:S01]  /*73d0*/  FADD.FTZ R2, R224, R2 ;  /* 0x00000002e0027221 */ /* 0x000fe20000010000 */
[----:B------:R-:W-:-:S06]  /*73e0*/  MOV R188, R192 ;  /* 0x000000c000bc7202 */ /* 0x000fcc0000000f00 */
[----:B------:R-:W-:Y:S01]  /*73f0*/  MUFU.EX2 R114, R140 ;  /* 0x0000008c00727308 */ /* 0x000fe20000000800 */
[----:B------:R-:W-:-:S07]  /*7400*/  FADD.FTZ R0, R223, R28 ;  /* 0x0000001cdf007221 */ /* 0x000fce0000010000 */
[----:B------:R-:W1:Y:S01]  /*7410*/  MUFU.EX2 R112, R143 ;  /* 0x0000008f00707308 */ /* 0x000e620000000800 */
[----:B------:R-:W-:-:S07]  /*7420*/  FADD.FTZ R28, R220, R2 ;  /* 0x00000002dc1c7221 */ /* 0x000fce0000010000 */
[----:B------:R-:W-:Y:S01]  /*7430*/  MUFU.EX2 R110, R144 ;  /* 0x00000090006e7308 */ /* 0x000fe20000000800 */
[----:B------:R-:W-:-:S07]  /*7440*/  MOV R194, R189 ;  /* 0x000000bd00c27202 */ /* 0x000fce0000000f00 */
[----:B------:R-:W1:Y:S08]  /*7450*/  MUFU.EX2 R109, R145 ;  /* 0x00000091006d7308 */ /* 0x000e700000000800 */
[----:B------:R-:W-:Y:S08]  /*7460*/  MUFU.EX2 R99, R146 ;  /* 0x0000009200637308 */ /* 0x000ff00000000800 */
[----:B------:R-:W2:Y:S01]  /*7470*/  MUFU.EX2 R108, R147 ;  /* 0x00000093006c7308 */ /* 0x000ea20000000800 */
        /* <DEDUP_REMOVED lines=8> */
[----:B------:R-:W-:Y:S01]  /*7500*/  MUFU.EX2 R98, R148 ;  /* 0x0000009400627308 */ /* 0x000fe20000000800 */
[----:B------:R-:W-:Y:S01]  /*7510*/  FADD.FTZ R0, R194, R30 ;  /* 0x0000001ec2007221 */ /* 0x000fe20000010000 */
[----:B-1----:R-:W-:Y:S01]  /*7520*/  F2FP.PACK_AB R6, R112, R114 ;  /* 0x000000727006723e */ /* 0x002fe200000000ff */
[----:B------:R-:W-:Y:S01]  /*7530*/  FADD.FTZ R31, R188, R5 ;  /* 0x00000005bc1f7221 */ /* 0x000fe20000010000 */
[----:B------:R-:W-:Y:S01]  /*7540*/  F2FP.PACK_AB R5, R109, R110 ;  /* 0x0000006e6d05723e */ /* 0x000fe200000000ff */
[----:B------:R-:W-:-:S03]  /*7550*/  FADD.FTZ R30, R191, R4 ;  /* 0x00000004bf1e7221 */ /* 0x000fc60000010000 */
[----:B------:R-:W-:Y:S01]  /*7560*/  MUFU.EX2 R97, R149 ;  /* 0x0000009500617308 */ /* 0x000fe20000000800 */
[----:B------:R-:W-:-:S07]  /*7570*/  F2FP.PACK_AB R4, R113, R111 ;  /* 0x0000006f7104723e */ /* 0x000fce00000000ff */
[----:B------:R-:W-:Y:S01]  /*7580*/  MUFU.EX2 R96, R150 ;  /* 0x0000009600607308 */ /* 0x000fe20000000800 */
[----:B--2---:R-:W-:-:S07]  /*7590*/  F2FP.PACK_AB R7, R108, R99 ;  /* 0x000000636c07723e */ /* 0x004fce00000000ff */
[----:B------:R1:W-:Y:S01]  /*75a0*/  MUFU.EX2 R95, R151 ;  /* 0x00000097005f7308 */ /* 0x0003e20000000800 */
[----:B------:R-:W-:-:S07]  /*75b0*/  IMAD.MOV.U32 R192, RZ, RZ, R226 ;  /* 0x000000ffffc07224 */ /* 0x000fce00078e00e2 */
[----:B------:R-:W-:Y:S08]  /*75c0*/  MUFU.EX2 R94, R152 ;  /* 0x00000098005e7308 */ /* 0x000ff00000000800 */
[----:B------:R-:W2:Y:S08]  /*75d0*/  MUFU.EX2 R93, R153 ;  /* 0x00000099005d7308 */ /* 0x000eb00000000800 */
[----:B------:R-:W-:Y:S08]  /*75e0*/  MUFU.EX2 R92, R154 ;  /* 0x0000009a005c7308 */ /* 0x000ff00000000800 */
[----:B------:R-:W1:Y:S01]  /*75f0*/  MUFU.EX2 R87, R155 ;  /* 0x0000009b00577308 */ /* 0x000e620000000800 */
[----:B------:R-:W-:Y:S01]  /*7600*/  MOV R190, R169 ;  /* 0x000000a900be7202 */ /* 0x000fe20000000f00 */
[----:B------:R-:W-:Y:S01]  /*7610*/  FADD.FTZ R2, R16, R2 ;  /* 0x0000000210027221 */ /* 0x000fe20000010000 */
[----:B------:R-:W-:Y:S01]  /*7620*/  HMMA.16816.F32 R104, R4, R24, R104 ;  /* 0x000000180468723c */ /* 0x000fe20000001868 */
[----:B------:R-:W-:Y:S01]  /*7630*/  FADD.FTZ R0, R189, R0 ;  /* 0x00000000bd007221 */ /* 0x000fe20000010000 */
[----:B------:R-:W-:Y:S01]  /*7640*/  MOV R202, R203 ;  /* 0x000000cb00ca7202 */ /* 0x000fe20000000f00 */
[----:B------:R-:W-:Y:S01]  /*7650*/  FADD.FTZ R29, R190, R2 ;  /* 0x00000002be1d7221 */ /* 0x000fe20000010000 */
[----:B------:R-:W-:-:S02]  /*7660*/  MOV R120, R200 ;  /* 0x000000c800787202 */ /* 0x000fc40000000f00 */
[----:B------:R-:W-:Y:S01]  /*7670*/  MOV R123, R199 ;  /* 0x000000c7007b7202 */ /* 0x000fe20000000f00 */
[----:B------:R-:W-:Y:S01]  /*7680*/  IMAD.MOV.U32 R124, RZ, RZ, R181 ;  /* 0x000000ffff7c7224 */ /* 0x000fe200078e00b5 */
[C---:B------:R-:W-:Y:S01]  /*7690*/  HMMA.16816.F32 R100, R4.reuse, R26, R100 ;  /* 0x0000001a0464723c */ /* 0x040fe20000001864 */
[----:B------:R-:W-:Y:S01]  /*76a0*/  FADD.FTZ R2, R171, R30 ;  /* 0x0000001eab027221 */ /* 0x000fe20000010000 */
[----:B------:R-:W-:Y:S01]  /*76b0*/  MOV R125, R198 ;  /* 0x000000c6007d7202 */ /* 0x000fe20000000f00 */
[----:B------:R-:W-:Y:S01]  /*76c0*/  FADD.FTZ R28, R193, R0 ;  /* 0x00000000c11c7221 */ /* 0x000fe20000010000 */
[----:B------:R-:W-:Y:S01]  /*76d0*/  MOV R126, R180 ;  /* 0x000000b4007e7202 */ /* 0x000fe20000000f00 */
[----:B------:R-:W-:Y:S01]  /*76e0*/  IMAD.MOV.U32 R127, RZ, RZ, R183 ;  /* 0x000000ffff7f7224 */ /* 0x000fe200078e00b7 */
[----:B------:R-:W-:Y:S01]  /*76f0*/  MUFU.EX2 R86, R156 ;  /* 0x0000009c00567308 */ /* 0x000fe20000000800 */
[----:B------:R-:W-:Y:S01]  /*7700*/  LDSM.16.MT88.4 R144, [R219+0xb800] ;  /* 0x00b80000db90783b */ /* 0x000fe20000004200 */
[C---:B------:R-:W-:Y:S03]  /*7710*/  HMMA.16816.F32 R88, R4.reuse, R20, R88 ;  /* 0x000000140458723c */ /* 0x040fe60000001858 */
[----:B------:R-:W-:Y:S05]  /*7720*/  LDSM.16.MT88.4 R140, [R217+0xb800] ;  /* 0x00b80000d98c783b */ /* 0x000fea0000004200 */
[C---:B------:R-:W-:Y:S08]  /*7730*/  HMMA.16816.F32 R80, R4.reuse, R22, R80 ;  /* 0x000000160450723c */ /* 0x040ff00000001850 */
[C---:B---3--:R-:W-:Y:S08]  /*7740*/  HMMA.16816.F32 R76, R4.reuse, R12, R76 ;  /* 0x0000000c044c723c */ /* 0x048ff0000000184c */
[C---:B------:R-:W-:Y:S08]  /*7750*/  HMMA.16816.F32 R72, R4.reuse, R14, R72 ;  /* 0x0000000e0448723c */ /* 0x040ff00000001848 */
[C---:B----4-:R-:W-:Y:S08]  /*7760*/  HMMA.16816.F32 R68, R4.reuse, R8, R68 ;  /* 0x000000080444723c */ /* 0x050ff00000001844 */
[----:B------:R-:W-:Y:S01]  /*7770*/  HMMA.16816.F32 R56, R4, R10, R56 ;  /* 0x0000000a0438723c */ /* 0x000fe20000001838 */
[----:B------:R-:W-:Y:S01]  /*7780*/  MUFU.EX2 R85, R157 ;  /* 0x0000009d00557308 */ /* 0x000fe20000000800 */
[----:B-1----:R-:W1:Y:S05]  /*7790*/  LDSM.16.MT88.4 R148, [R216+0xb800] ;  /* 0x00b80000d894783b */ /* 0x002e6a0000004200 */
[----:B------:R-:W-:Y:S01]  /*77a0*/  FADD.FTZ R4, R192, R31 ;  /* 0x0000001fc0047221 */ /* 0x000fe20000010000 */
[----:B--2---:R-:W-:-:S02]  /*77b0*/  F2FP.PACK_AB R5, R93, R94 ;  /* 0x0000005e5d05723e */ /* 0x004fc400000000ff */
[----:B------:R-:W-:Y:S01]  /*77c0*/  F2FP.PACK_AB R6, R95, R96 ;  /* 0x000000605f06723e */ /* 0x000fe200000000ff */
[----:B------:R-:W-:Y:S01]  /*77d0*/  FADD.FTZ R30, R186, R4 ;  /* 0x00000004ba1e7221 */ /* 0x000fe20000010000 */
[----:B------:R-:W-:Y:S02]  /*77e0*/  F2FP.PACK_AB R4, R97, R98 ;  /* 0x000000626104723e */ /* 0x000fe400000000ff */
[----:B------:R-:W-:Y:S01]  /*77f0*/  F2FP.PACK_AB R7, R87, R92 ;  /* 0x0000005c5707723e */ /* 0x000fe200000000ff */
[----:B------:R-:W-:Y:S02]  /*7800*/  FADD.FTZ R0, R174, R29 ;  /* 0x0000001dae007221 */ /* 0x000fe40000010000 */
[----:B------:R-:W-:Y:S02]  /*7810*/  FADD.FTZ R28, R184, R28 ;  /* 0x0000001cb81c7221 */ /* 0x000fe40000010000 */
[----:B------:R-:W-:Y:S02]  /*7820*/  FADD.FTZ R29, R187, R2 ;  /* 0x00000002bb1d7221 */ /* 0x000fe40000010000 */
[----:B------:R-:W-:Y:S01]  /*7830*/  FADD.FTZ R2, R214, R0 ;  /* 0x00000000d6027221 */ /* 0x000fe20000010000 */
[----:B------:R-:W-:Y:S01]  /*7840*/  HMMA.16816.F32 R64, R4, R24, R64 ;  /* 0x000000180440723c */ /* 0x000fe20000001840 */
[----:B------:R-:W-:-:S02]  /*7850*/  FADD.FTZ R0, R235, R28 ;  /* 0x0000001ceb007221 */ /* 0x000fc40000010000 */
[----:B------:R-:W-:Y:S02]  /*7860*/  IMAD.MOV.U32 R203, RZ, RZ, R230 ;  /* 0x000000ffffcb7224 */ /* 0x000fe400078e00e6 */
[----:B------:R-:W-:-:S03]  /*7870*/  IMAD.MOV.U32 R169, RZ, RZ, R19 ;  /* 0x000000ffffa97224 */ /* 0x000fc600078e0013 */
[----:B------:R-:W-:Y:S01]  /*7880*/  HMMA.16816.F32 R52, R4, R26, R52 ;  /* 0x0000001a0434723c */ /* 0x000fe20000001834 */
[----:B------:R-:W-:Y:S02]  /*7890*/  FADD.FTZ R2, R250, R2 ;  /* 0x00000002fa027221 */ /* 0x000fe40000010000 */
[----:B------:R-:W-:-:S05]  /*78a0*/  FADD.FTZ R0, R251, R0 ;  /* 0x00000000fb007221 */ /* 0x000fca0000010000 */
[----:B------:R-:W-:Y:S01]  /*78b0*/  HMMA.16816.F32 R44, R4, R20, R44 ;  /* 0x00000014042c723c */ /* 0x000fe2000000182c */
[----:B------:R-:W-:Y:S01]  /*78c0*/  IMAD.MOV.U32 R121, RZ, RZ, R202 ;  /* 0x000000ffff797224 */ /* 0x000fe200078e00ca */
[----:B------:R-:W-:-:S06]  /*78d0*/  MOV R122, R203 ;  /* 0x000000cb007a7202 */ /* 0x000fcc0000000f00 */
[----:B------:R-:W-:Y:S01]  /*78e0*/  HMMA.16816.F32 R40, R4, R22, R40 ;  /* 0x000000160428723c */ /* 0x000fe20000001828 */
[----:B------:R-:W-:-:S07]  /*78f0*/  FADD.FTZ R2, R176, R2 ;  /* 0x00000002b0027221 */ /* 0x000fce0000010000 */
[C---:B------:R-:W-:Y:S08]  /*7900*/  HMMA.16816.F32 R32, R4.reuse, R12, R32 ;  /* 0x0000000c0420723c */ /* 0x040ff00000001820 */
[C---:B------:R-:W-:Y:S08]  /*7910*/  HMMA.16816.F32 R36, R4.reuse, R14, R36 ;  /* 0x0000000e0424723c */ /* 0x040ff00000001824 */
[C---:B------:R-:W-:Y:S08]  /*7920*/  HMMA.16816.F32 R60, R4.reuse, R8, R60 ;  /* 0x00000008043c723c */ /* 0x040ff0000000183c */
[----:B------:R-:W-:Y:S01]  /*7930*/  HMMA.16816.F32 R48, R4, R10, R48 ;  /* 0x0000000a0430723c */ /* 0x000fe20000001830 */
[----:B------:R-:W-:Y:S01]  /*7940*/  FADD.FTZ R0, R119, R0 ;  /* 0x0000000077007221 */ /* 0x000fe20000010000 */
[----:B------:R-:W-:Y:S01]  /*7950*/  MOV R171, R197 ;  /* 0x000000c500ab7202 */ /* 0x000fe20000000f00 */
[----:B------:R-:W-:Y:S01]  /*7960*/  FADD.FTZ R2, R122, R2 ;  /* 0x000000027a027221 */ /* 0x000fe20000010000 */
[----:B------:R-:W-:Y:S01]  /*7970*/  MOV R235, R201 ;  /* 0x000000c900eb7202 */ /* 0x000fe20000000f00 */
[----:B------:R-:W-:Y:S01]  /*7980*/  IMAD.MOV.U32 R214, RZ, RZ, R172 ;  /* 0x000000ffffd67224 */ /* 0x000fe200078e00ac */
[----:B------:R-:W-:Y:S01]  /*7990*/  MOV R250, R185 ;  /* 0x000000b900fa7202 */ /* 0x000fe20000000f00 */
[----:B------:R-:W-:Y:S01]  /*79a0*/  FADD.FTZ R5, R239, R30 ;  /* 0x0000001eef057221 */ /* 0x000fe20000010000 */
[----:B------:R-:W-:Y:S01]  /*79b0*/  MOV R251, R178 ;  /* 0x000000b200fb7202 */ /* 0x000fe20000000f00 */
[----:B------:R-:W-:Y:S01]  /*79c0*/  FADD.FTZ R4, R247, R29 ;  /* 0x0000001df7047221 */ /* 0x000fe20000010000 */
[----:B------:R-:W2:Y:S01]  /*79d0*/  MUFU.EX2 R23, R164 ;  /* 0x000000a400177308 */ /* 0x000ea20000000800 */
[----:B------:R-:W-:Y:S01]  /*79e0*/  FADD.FTZ R5, R169, R5 ;  /* 0x00000005a9057221 */ /* 0x000fe20000010000 */
[----:B------:R-:W3:Y:S01]  /*79f0*/  LDSM.16.MT88.4 R12, [R218+0xb800] ;  /* 0x00b80000da0c783b */ /* 0x000ee20000004200 */
[----:B------:R-:W-:Y:S01]  /*7a00*/  FADD.FTZ R4, R175, R4 ;  /* 0x00000004af047221 */ /* 0x000fe20000010000 */
[----:B------:R-:W-:Y:S01]  /*7a10*/  MOV R169, R182 ;  /* 0x000000b600a97202 */ /* 0x000fe20000000f00 */
[----:B------:R-:W-:Y:S01]  /*7a20*/  FADD.FTZ R5, R120, R5 ;  /* 0x0000000578057221 */ /* 0x000fe20000010000 */
[----:B------:R4:W5:Y:S01]  /*7a30*/  LDL.LU R230, [R1+0x108] ;  /* 0x0001080001e67983 */ /* 0x0009620000300800 */
[----:B------:R-:W-:-:S02]  /*7a40*/  FADD.FTZ R4, R121, R4 ;  /* 0x0000000479047221 */ /* 0x000fc40000010000 */
[----:B------:R-:W-:Y:S01]  /*7a50*/  FADD.FTZ R0, R123, R0 ;  /* 0x000000007b007221 */ /* 0x000fe20000010000 */
        /* <DEDUP_REMOVED lines=8> */
[----:B------:R-:W-:-:S02]  /*7ae0*/  IMAD.MOV.U32 R247, RZ, RZ, R177 ;  /* 0x000000fffff77224 */ /* 0x000fc400078e00b1 */
        /* <DEDUP_REMOVED lines=69> */
[----:B------:R-:W-:Y:S01]  /*7f40*/  FADD.FTZ R4, R92, R4 ;  /* 0x000000045c047221 */ /* 0x000fe20000010000 */
[----:B------:R-:W1:Y:S01]  /*7f50*/  MUFU.EX2 R84, R158 ;  /* 0x0000009e00547308 */ /* 0x000e620000000800 */
[----:B------:R-:W-:Y:S02]  /*7f60*/  FADD.FTZ R0, R99, R0 ;  /* 0x0000000063007221 */ /* 0x000fe40000010000 */
[----:B------:R-:W-:Y:S02]  /*7f70*/  FADD.FTZ R2, R114, R2 ;  /* 0x0000000272027221 */ /* 0x000fe40000010000 */
[----:B------:R-:W-:Y:S02]  /*7f80*/  FADD.FTZ R5, R95, R5 ;  /* 0x000000055f057221 */ /* 0x000fe40000010000 */
[----:B------:R-:W-:Y:S01]  /*7f90*/  FADD.FTZ R4, R87, R4 ;  /* 0x0000000457047221 */ /* 0x000fe20000010000 */
[----:B------:R-:W3:Y:S01]  /*7fa0*/  MUFU.EX2 R20, R168 ;  /* 0x000000a800147308 */ /* 0x000ee20000000800 */
[----:B------:R-:W-:-:S02]  /*7fb0*/  FADD.FTZ R0, R108, R0 ;  /* 0x000000006c007221 */ /* 0x000fc40000010000 */
[----:B------:R-:W-:Y:S02]  /*7fc0*/  FADD.FTZ R2, R112, R2 ;  /* 0x0000000270027221 */ /* 0x000fe40000010000 */
[----:B--2---:R-:W-:-:S03]  /*7fd0*/  FADD.FTZ R5, R23, R5 ;  /* 0x0000000517057221 */ /* 0x004fc60000010000 */
[----:B------:R-:W2:Y:S01]  /*7fe0*/  MUFU.EX2 R8, R204 ;  /* 0x000000cc00087308 */ /* 0x000ea20000000800 */
[----:B-1----:R-:W-:Y:S02]  /*7ff0*/  FADD.FTZ R4, R11, R4 ;  /* 0x000000040b047221 */ /* 0x002fe40000010000 */
[----:B------:R-:W-:-:S05]  /*8000*/  FADD.FTZ R0, R27, R0 ;  /* 0x000000001b007221 */ /* 0x000fca0000010000 */
[----:B------:R-:W1:Y:S01]  /*8010*/  MUFU.EX2 R24, R163 ;  /* 0x000000a300187308 */ /* 0x000e620000000800 */
[----:B------:R-:W-:Y:S02]  /*8020*/  FADD.FTZ R2, R86, R2 ;  /* 0x0000000256027221 */ /* 0x000fe40000010000 */
[----:B------:R-:W-:-:S05]  /*8030*/  FADD.FTZ R5, R22, R5 ;  /* 0x0000000516057221 */ /* 0x000fca0000010000 */
[----:B------:R-:W1:Y:S01]  /*8040*/  MUFU.EX2 R31, R159 ;  /* 0x0000009f001f7308 */ /* 0x000e620000000800 */
[----:B------:R-:W-:Y:S02]  /*8050*/  FADD.FTZ R4, R10, R4 ;  /* 0x000000040a047221 */ /* 0x000fe40000010000 */
[----:B------:R-:W-:Y:S02]  /*8060*/  FADD.FTZ R0, R26, R0 ;  /* 0x000000001a007221 */ /* 0x000fe40000010000 */
[----:B------:R-:W-:Y:S02]  /*8070*/  FADD.FTZ R2, R85, R2 ;  /* 0x0000000255027221 */ /* 0x000fe40000010000 */
[----:B------:R-:W-:Y:S02]  /*8080*/  FADD.FTZ R5, R21, R5 ;  /* 0x0000000515057221 */ /* 0x000fe40000010000 */
[----:B------:R-:W-:Y:S02]  /*8090*/  FADD.FTZ R4, R9, R4 ;  /* 0x0000000409047221 */ /* 0x000fe40000010000 */
[----:B------:R-:W-:-:S02]  /*80a0*/  FADD.FTZ R0, R25, R0 ;  /* 0x0000000019007221 */ /* 0x000fc40000010000 */
[----:B------:R-:W-:Y:S02]  /*80b0*/  FADD.FTZ R2, R84, R2 ;  /* 0x0000000254027221 */ /* 0x000fe40000010000 */
[----:B---3--:R-:W-:Y:S02]  /*80c0*/  FADD.FTZ R5, R20, R5 ;  /* 0x0000000514057221 */ /* 0x008fe40000010000 */
[----:B--2---:R-:W-:Y:S02]  /*80d0*/  FADD.FTZ R4, R8, R4 ;  /* 0x0000000408047221 */ /* 0x004fe40000010000 */
[----:B-1----:R-:W-:Y:S02]  /*80e0*/  FADD.FTZ R0, R24, R0 ;  /* 0x0000000018007221 */ /* 0x002fe40000010000 */
        /* <DEDUP_REMOVED lines=29> */
[----:B------:R-:W-:Y:S11]  /*82c0*/  @!P0 BRA `(.L_x_24) ;  /* 0x0000819000008947 */ /* 0x000ff60003800000 */
[----:B----4-:R-:W2:Y:S01]  /*82d0*/  LDL.64 R248, [R1+0xa0] ;  /* 0x0000a00001f87983 */ /* 0x010ea20000100a00 */
[----:B------:R-:W-:Y:S01]  /*82e0*/  UIADD3 UR6, UR8, -0x2, URZ ;  /* 0xfffffffe08067890 */ /* 0x000fe2000fffe03f */
[----:B------:R-:W-:Y:S01]  /*82f0*/  IMAD.U32 R0, RZ, RZ, UR4 ;  /* 0x00000004ff007e24 */ /* 0x000fe2000f8e00ff */
[----:B------:R-:W-:-:S04]  /*8300*/  DEPBAR.LE SB0, 0x0 ;  /* 0x000080000000791a */ /* 0x000fc80000000000 */
[----:B------:R-:W-:Y:S01]  /*8310*/  USHF.R.S32.HI UR5, URZ, 0x1f, UR6 ;  /* 0x0000001f3f057899 */ /* 0x000fe20008011406 */
[----:B------:R-:W-:Y:S01]  /*8320*/  IMAD.U32 R4, RZ, RZ, UR6 ;  /* 0x00000006ff047e24 */ /* 0x000fe2000f8e00ff */
[----:B------:R-:W-:Y:S01]  /*8330*/  UIMAD UR7, UR11, UR6, URZ ;  /* 0x000000060b0772a4 */ /* 0x000fe2000f8e023f */
[----:B------:R-:W-:Y:S01]  /*8340*/  STL [R1+0x124], R158 ;  /* 0x0001249e01007387 */ /* 0x000fe20000100800 */
[----:B------:R-:W-:Y:S02]  /*8350*/  USHF.L.U32 UR6, UR4, 0x5, URZ ;  /* 0x0000000504067899 */ /* 0x000fe4000800063f */
[----:B------:R-:W-:Y:S01]  /*8360*/  UIMAD UR5, UR5, UR14, UR7 ;  /* 0x0000000e050572a4 */ /* 0x000fe2000f8e0207 */
[----:B------:R-:W-:Y:S04]  /*8370*/  STL [R1+0x120], R157 ;  /* 0x0001209d01007387 */ /* 0x000fe80000100800 */
        /* <DEDUP_REMOVED lines=20> */
[----:B------:R-:W-:Y:S01]  /*84c0*/  STL [R1+0xcc], R3 ;  /* 0x0000cc0301007387 */ /* 0x000fe20000100800 */
[----:B--2---:R-:W-:-:S04]  /*84d0*/  IMAD.WIDE.U32 R4, R4, UR14, R248 ;  /* 0x0000000e04047c25 */ /* 0x004fc8000f8e00f8 */
[----:B------:R-:W-:Y:S01]  /*84e0*/  IMAD.MOV.U32 R249, RZ, RZ, c[0x0][0x1a4] ;  /* 0x00006900fff97624 */ /* 0x000fe200078e00ff */
[----:B------:R-:W-:Y:S01]  /*84f0*/  IADD3 R2, R5, UR5, RZ ;  /* 0x0000000505027c10 */ /* 0x000fe2000fffe0ff */
[----:B------:R-:W-:Y:S01]  /*8500*/  BAR.SYNC.DEFER_BLOCKING 0x0 ;  /* 0x0000000000007b1d */ /* 0x000fe20000010000 */
[----:B------:R-:W-:Y:S02]  /*8510*/  LEA R6, P0, R4, c[0x0][0x170], 0x1 ;  /* 0x00005c0004067a11 */ /* 0x000fe400078008ff */
[----:B------:R-:W-:Y:S02]  /*8520*/  SHF.L.U64.HI R0, R0, 0x5, R249 ;  /* 0x0000000500007819 */ /* 0x000fe400000102f9 */
[----:B------:R-:W-:Y:S02]  /*8530*/  LEA.HI.X R7, R4, c[0x0][0x174], R2, 0x1, P0 ;  /* 0x00005d0004077a11 */ /* 0x000fe400000f0c02 */
[----:B------:R-:W-:-:S05]  /*8540*/  IADD3 R4, P0, R6, UR6, RZ ;  /* 0x0000000606047c10 */ /* 0x000fca000ff1e0ff */
[----:B------:R-:W-:Y:S01]  /*8550*/  IMAD.X R5, R0, 0x1, R7, P0 ;  /* 0x0000000100057824 */ /* 0x000fe200000e0607 */
[----:B------:R-:W-:-:S05]  /*8560*/  IADD3 R14, P0, R4, UR6, RZ ;  /* 0x00000006040e7c10 */ /* 0x000fca000ff1e0ff */
[----:B------:R-:W-:Y:S01]  /*8570*/  IMAD.X R15, R5, 0x1, R0, P0 ;  /* 0x00000001050f7824 */ /* 0x000fe200000e0600 */
[----:B------:R-:W-:-:S05]  /*8580*/  IADD3 R12, P0, R14, UR6, RZ ;  /* 0x000000060e0c7c10 */ /* 0x000fca000ff1e0ff */
[--C-:B------:R-:W-:Y:S01]  /*8590*/  IMAD.X R13, R15, 0x1, R0.reuse, P0 ;  /* 0x000000010f0d7824 */ /* 0x100fe200000e0600 */
[----:B------:R-:W-:Y:S01]  /*85a0*/  IADD3 R10, P0, R12, UR6, RZ ;  /* 0x000000060c0a7c10 */ /* 0x000fe2000ff1e0ff */
[----:B------:R-:W-:Y:S01]  /*85b0*/  @!PT LDS RZ, [RZ] ;  /* 0x00000000fffff984 */ /* 0x000fe20000000800 */
[----:B------:R-:W-:Y:S01]  /*85c0*/  @!PT LDS RZ, [RZ] ;  /* 0x00000000fffff984 */ /* 0x000fe20000000800 */
[----:B------:R-:W-:Y:S01]  /*85d0*/  @!PT LDS RZ, [RZ] ;  /* 0x00000000fffff984 */ /* 0x000fe20000000800 */
[----:B------:R1:W-:Y:S04]  /*85e0*/  LDGSTS.E.BYPASS.LTC128B.128 [R234+0x8000], [R6.64] ;  /* 0x0800000006ea7fae */ /* 0x0003e8000b901d50 */
[--C-:B------:R-:W-:Y:S01]  /*85f0*/  IMAD.X R11, R13, 0x1, R0.reuse, P0 ;  /* 0x000000010d0b7824 */ /* 0x100fe200000e0600 */
[----:B------:R-:W-:Y:S01]  /*8600*/  IADD3 R8, P0, R10, UR6, RZ ;  /* 0x000000060a087c10 */ /* 0x000fe2000ff1e0ff */
[----:B------:R2:W-:Y:S04]  /*8610*/  LDGSTS.E.BYPASS.LTC128B.128 [R234+0x8800], [R4.64] ;  /* 0x0880000004ea7fae */ /* 0x0005e8000b901d50 */
[----:B------:R-:W-:Y:S01]  /*8620*/  IMAD.X R9, R11, 0x1, R0, P0 ;  /* 0x000000010b097824 */ /* 0x000fe200000e0600 */
[----:B------:R3:W-:Y:S04]  /*8630*/  LDGSTS.E.BYPASS.LTC128B.128 [R234+0x9000], [R14.64] ;  /* 0x090000000eea7fae */ /* 0x0007e8000b901d50 */
[----:B------:R3:W-:Y:S04]  /*8640*/  LDGSTS.E.BYPASS.LTC128B.128 [R234+0x9800], [R12.64] ;  /* 0x098000000cea7fae */ /* 0x0007e8000b901d50 */
[----:B------:R4:W-:Y:S04]  /*8650*/  LDGSTS.E.BYPASS.LTC128B.128 [R234+0xa000], [R10.64] ;  /* 0x0a0000000aea7fae */ /* 0x0009e8000b901d50 */
[----:B------:R4:W-:Y:S01]  /*8660*/  LDGSTS.E.BYPASS.LTC128B.128 [R234+0xa800], [R8.64] ;  /* 0x0a80000008ea7fae */ /* 0x0009e2000b901d50 */
[----:B--2---:R-:W-:-:S05]  /*8670*/  IADD3 R4, P0, R8, UR6, RZ ;  /* 0x0000000608047c10 */ /* 0x004fca000ff1e0ff */
[----:B------:R-:W-:Y:S01]  /*8680*/  IMAD.X R5, R9, 0x1, R0, P0 ;  /* 0x0000000109057824 */ /* 0x000fe200000e0600 */
[----:B-1----:R-:W-:-:S04]  /*8690*/  IADD3 R6, P0, R4, UR6, RZ ;  /* 0x0000000604067c10 */ /* 0x002fc8000ff1e0ff */
[----:B------:R1:W-:Y:S01]  /*86a0*/  LDGSTS.E.BYPASS.LTC128B.128 [R234+0xb000], [R4.64] ;  /* 0x0b00000004ea7fae */ /* 0x0003e2000b901d50 */
[----:B------:R-:W-:-:S05]  /*86b0*/  IMAD.X R7, R5, 0x1, R0, P0 ;  /* 0x0000000105077824 */ /* 0x000fca00000e0600 */
[----:B------:R1:W-:Y:S04]  /*86c0*/  LDGSTS.E.BYPASS.LTC128B.128 [R234+0xb800], [R6.64] ;  /* 0x0b80000006ea7fae */ /* 0x0003e8000b901d50 */
[----:B----45:R-:W-:Y:S04]  /*86d0*/  LDSM.16.M88.4 R8, [R222+0x2000] ;  /* 0x00200000de08783b */ /* 0x030fe80000000200 */
[----:B------:R-:W2:Y:S04]  /*86e0*/  LDSM.16.M88.4 R64, [R139+0x5000] ;  /* 0x005000008b40783b */ /* 0x000ea80000000200 */
[----:B------:R-:W4:Y:S04]  /*86f0*/  LDSM.16.M88.4 R72, [R139+0x4000] ;  /* 0x004000008b48783b */ /* 0x000f280000000200 */
[----:B------:R-:W3:Y:S04]  /*8700*/  LDSM.16.M88.4 R68, [R139+0x4800] ;  /* 0x004800008b44783b */ /* 0x000ee80000000200 */
[----:B------:R-:W3:Y:S04]  /*8710*/  LDSM.16.M88.4 R60, [R139+0x5800] ;  /* 0x005800008b3c783b */ /* 0x000ee80000000200 */
[----:B------:R-:W3:Y:S04]  /*8720*/  LDSM.16.M88.4 R56, [R139+0x6000] ;  /* 0x006000008b38783b */ /* 0x000ee80000000200 */
[----:B------:R-:W3:Y:S04]  /*8730*/  LDSM.16.M88.4 R52, [R139+0x6800] ;  /* 0x006800008b34783b */ /* 0x000ee80000000200 */
[----:B------:R-:W3:Y:S04]  /*8740*/  LDSM.16.M88.4 R48, [R139+0x7000] ;  /* 0x007000008b30783b */ /* 0x000ee80000000200 */
[----:B------:R-:W3:Y:S04]  /*8750*/  LDSM.16.M88.4 R44, [R139+0x7800] ;  /* 0x007800008b2c783b */ /* 0x000ee80000000200 */
[----:B-1----:R-:W-:Y:S04]  /*8760*/  LDSM.16.M88.4 R4, [R225+0x2000] ;  /* 0x00200000e104783b */ /* 0x002fe80000000200 */
[----:B------:R-:W1:Y:S01]  /*8770*/  LDSM.16.M88.4 R32, [R221+0x5000] ;  /* 0x00500000dd20783b */ /* 0x000e620000000200 */
[C---:B--2---:R-:W-:Y:S03]  /*8780*/  HMMA.16816.F32 R108, R8.reuse, R64, RZ ;  /* 0x00000040086c723c */ /* 0x044fe600000018ff */
[----:B------:R-:W-:Y:S04]  /*8790*/  LDSM.16.M88.4 R28, [R221+0x5800] ;  /* 0x00580000dd1c783b */ /* 0x000fe80000000200 */
[----:B------:R-:W-:Y:S01]  /*87a0*/  LDSM.16.M88.4 R24, [R221+0x6000] ;  /* 0x00600000dd18783b */ /* 0x000fe20000000200 */
[C---:B----4-:R-:W-:Y:S03]  /*87b0*/  HMMA.16816.F32 R116, R8.reuse, R72, RZ ;  /* 0x000000480874723c */ /* 0x050fe600000018ff */
[----:B------:R-:W-:Y:S04]  /*87c0*/  LDSM.16.M88.4 R20, [R221+0x6800] ;  /* 0x00680000dd14783b */ /* 0x000fe80000000200 */
[----:B------:R-:W-:Y:S01]  /*87d0*/  LDSM.16.M88.4 R80, [R221+0x7000] ;  /* 0x00700000dd50783b */ /* 0x000fe20000000200 */
[C---:B---3--:R-:W-:Y:S03]  /*87e0*/  HMMA.16816.F32 R112, R8.reuse, R68, RZ ;  /* 0x000000440870723c */ /* 0x048fe600000018ff */
[----:B------:R-:W2:Y:S04]  /*87f0*/  LDSM.16.M88.4 R36, [R221+0x4800] ;  /* 0x00480000dd24783b */ /* 0x000ea80000000200 */
[----:B------:R-:W3:Y:S01]  /*8800*/  LDSM.16.M88.4 R40, [R221+0x4000] ;  /* 0x00400000dd28783b */ /* 0x000ee20000000200 */
[C---:B------:R-:W-:Y:S03]  /*8810*/  HMMA.16816.F32 R104, R8.reuse, R60, RZ ;  /* 0x0000003c0868723c */ /* 0x040fe600000018ff */
[----:B------:R-:W4:Y:S04]  /*8820*/  LDSM.16.M88.4 R76, [R221+0x7800] ;  /* 0x00780000dd4c783b */ /* 0x000f280000000200 */
[----:B------:R-:W1:Y:S01]  /*8830*/  LDSM.16.M88.4 R12, [R222] ;  /* 0x00000000de0c783b */ /* 0x000e620000000200 */
[----:B------:R-:W-:Y:S01]  /*8840*/  HMMA.16816.F32 R100, R8, R56, RZ ;  /* 0x000000380864723c */ /* 0x000fe200000018ff */
[----:B------:R-:W-:-:S02]  /*8850*/  UIADD3 UR18, UR8, -0x2, URZ ;  /* 0xfffffffe08127890 */ /* 0x000fc4000fffe03f */
[----:B------:R-:W0:Y:S05]  /*8860*/  LDGDEPBAR ;  /* 0x00000000000079af */ /* 0x000e2a0000000000 */
        /* <DEDUP_REMOVED lines=12> */
[C---:B--2---:R-:W-:Y:S08]  /*8930*/  HMMA.16816.F32 R132, R4.reuse, R36, R112 ;  /* 0x000000240484723c */ /* 0x044ff00000001870 */
[C---:B---3--:R-:W-:Y:S08]  /*8940*/  HMMA.16816.F32 R240, R4.reuse, R40, R116 ;  /* 0x0000002804f0723c */ /* 0x048ff00000001874 */
[----:B------:R-:W-:Y:S01]  /*8950*/  IMAD.MOV.U32 R111, RZ, RZ, R9 ;  /* 0x000000ffff6f7224 */ /* 0x000fe200078e0009 */
[----:B----4-:R-:W-:Y:S01]  /*8960*/  HMMA.16816.F32 R152, R4, R76, R88 ;  /* 0x0000004c0498723c */ /* 0x010fe20000001858 */
[----:B------:R-:W-:-:S02]  /*8970*/  IMAD.MOV.U32 R110, RZ, RZ, R10 ;  /* 0x000000ffff6e7224 */ /* 0x000fc400078e000a */
[----:B------:R-:W-:Y:S02]  /*8980*/  IMAD.MOV.U32 R109, RZ, RZ, R11 ;  /* 0x000000ffff6d7224 */ /* 0x000fe400078e000b */
[----:B------:R-:W-:Y:S02]  /*8990*/  IMAD.MOV.U32 R108, RZ, RZ, R8 ;  /* 0x000000ffff6c7224 */ /* 0x000fe400078e0008 */
[----:B------:R-:W-:Y:S01]  /*89a0*/  IMAD.MOV.U32 R116, RZ, RZ, R133 ;  /* 0x000000ffff747224 */ /* 0x000fe200078e0085 */
[----:B------:R-:W-:Y:S01]  /*89b0*/  HMMA.16816.F32 R8, R4, R28, R104 ;  /* 0x0000001c0408723c */ /* 0x000fe20000001868 */
[----:B------:R-:W-:Y:S02]  /*89c0*/  IMAD.MOV.U32 R115, RZ, RZ, R134 ;  /* 0x000000ffff737224 */ /* 0x000fe400078e0086 */
[----:B------:R-:W-:Y:S02]  /*89d0*/  IMAD.MOV.U32 R114, RZ, RZ, R135 ;  /* 0x000000ffff727224 */ /* 0x000fe400078e0087 */
[----:B------:R-:W-:-:S03]  /*89e0*/  IMAD.MOV.U32 R113, RZ, RZ, R132 ;  /* 0x000000ffff717224 */ /* 0x000fc600078e0084 */
[----:B------:R-:W-:Y:S08]  /*89f0*/  HMMA.16816.F32 R88, R12, R64, RZ ;  /* 0x000000400c58723c */ /* 0x000ff000000018ff */
[----:B------:R-:W-:Y:S08]  /*8a00*/  HMMA.16816.F32 R132, R4, R78, R84 ;  /* 0x0000004e0484723c */ /* 0x000ff00000001854 */
[----:B------:R-:W-:Y:S01]  /*8a10*/  IMAD.MOV.U32 R157, RZ, RZ, R8 ;  /* 0x000000ffff9d7224 */ /* 0x000fe200078e0008 */
[----:B------:R-:W-:Y:S01]  /*8a20*/  HMMA.16816.F32 R84, R12, R60, RZ ;  /* 0x0000003c0c54723c */ /* 0x000fe200000018ff */
[----:B------:R-:W-:-:S02]  /*8a30*/  IMAD.MOV.U32 R156, RZ, RZ, R9 ;  /* 0x000000ffff9c7224 */ /* 0x000fc400078e0009 */
[----:B------:R-:W-:Y:S02]  /*8a40*/  IMAD.MOV.U32 R138, RZ, RZ, R10 ;  /* 0x000000ffff8a7224 */ /* 0x000fe400078e000a */
[----:B------:R-:W-:-:S03]  /*8a50*/  IMAD.MOV.U32 R137, RZ, RZ, R11 ;  /* 0x000000ffff897224 */ /* 0x000fc600078e000b */
[C---:B------:R-:W-:Y:S07]  /*8a60*/  HMMA.16816.F32 R8, R4.reuse, R24, R100 ;  /* 0x000000180408723c */ /* 0x040fee0000001864 */
[----:B------:R-:W-:Y:S01]  /*8a70*/  IMAD.MOV.U32 R103, RZ, RZ, R109 ;  /* 0x000000ffff677224 */ /* 0x000fe200078e006d */
[----:B------:R-:W-:Y:S01]  /*8a80*/  HMMA.16816.F32 R236, R4, R42, R236 ;  /* 0x0000002a04ec723c */ /* 0x000fe200000018ec */
[----:B------:R-:W-:Y:S02]  /*8a90*/  IMAD.MOV.U32 R109, RZ, RZ, R116 ;  /* 0x000000ffff6d7224 */ /* 0x000fe400078e0074 */
[----:B------:R-:W-:-:S02]  /*8aa0*/  IMAD.MOV.U32 R101, RZ, RZ, R111 ;  /* 0x000000ffff657224 */ /* 0x000fc400078e006f */
[----:B------:R-:W-:Y:S02]  /*8ab0*/  IMAD.MOV.U32 R102, RZ, RZ, R110 ;  /* 0x000000ffff667224 */ /* 0x000fe400078e006e */
[----:B------:R-:W-:Y:S01]  /*8ac0*/  IMAD.MOV.U32 R100, RZ, RZ, R108 ;  /* 0x000000ffff647224 */ /* 0x000fe200078e006c */
[----:B------:R-:W-:Y:S01]  /*8ad0*/  HMMA.16816.F32 R212, R4, R38, R212 ;  /* 0x0000002604d4723c */ /* 0x000fe200000018d4 */
[----:B------:R-:W-:Y:S02]  /*8ae0*/  IMAD.MOV.U32 R110, RZ, RZ, R115 ;  /* 0x000000ffff6e7224 */ /* 0x000fe400078e0073 */
[----:B------:R-:W-:Y:S02]  /*8af0*/  IMAD.MOV.U32 R111, RZ, RZ, R114 ;  /* 0x000000ffff6f7224 */ /* 0x000fe400078e0072 */
[----:B------:R-:W-:-:S03]  /*8b00*/  IMAD.MOV.U32 R108, RZ, RZ, R113 ;  /* 0x000000ffff6c7224 */ /* 0x000fc600078e0071 */
[----:B------:R-:W-:Y:S01]  /*8b10*/  IMAD.MOV.U32 R107, RZ, RZ, R8 ;  /* 0x000000ffff6b7224 */ /* 0x000fe200078e0008 */
[----:B------:R-:W-:Y:S01]  /*8b20*/  HMMA.16816.F32 R208, R4, R34, R208 ;  /* 0x0000002204d0723c */ /* 0x000fe200000018d0 */
[----:B------:R-:W-:Y:S02]  /*8b30*/  IMAD.MOV.U32 R106, RZ, RZ, R9 ;  /* 0x000000ffff6a7224 */ /* 0x000fe400078e0009 */
[----:B------:R-:W-:Y:S02]  /*8b40*/  IMAD.MOV.U32 R105, RZ, RZ, R10 ;  /* 0x000000ffff697224 */ /* 0x000fe400078e000a */
[----:B------:R-:W-:-:S03]  /*8b50*/  IMAD.MOV.U32 R104, RZ, RZ, R11 ;  /* 0x000000ffff687224 */ /* 0x000fc600078e000b */
[C---:B------:R-:W-:Y:S08]  /*8b60*/  HMMA.16816.F32 R8, R4.reuse, R20, R96 ;  /* 0x000000140408723c */ /* 0x040ff00000001860 */
[C---:B------:R-:W-:Y:S08]  /*8b70*/  HMMA.16816.F32 R148, R4.reuse, R26, R128 ;  /* 0x0000001a0494723c */ /* 0x040ff00000001880 */
[C---:B------:R-:W-:Y:S08]  /*8b80*/  HMMA.16816.F32 R144, R4.reuse, R22, R124 ;  /* 0x000000160490723c */ /* 0x040ff0000000187c */
[----:B------:R-:W-:Y:S01]  /*8b90*/  IMAD.MOV.U32 R99, RZ, RZ, R8 ;  /* 0x000000ffff637224 */ /* 0x000fe200078e0008 */
[----:B------:R-:W-:Y:S01]  /*8ba0*/  HMMA.16816.F32 R140, R4, R82, R120 ;  /* 0x00000052048c723c */ /* 0x000fe20000001878 */
        /* <DEDUP_REMOVED lines=8> */
[----:B------:R-:W-:Y:S08]  /*8c30*/  HMMA.16816.F32 R92, R4, R30, R204 ;  /* 0x0000001e045c723c */ /* 0x000ff000000018cc */
[C---:B------:R-:W-:Y:S08]  /*8c40*/  HMMA.16816.F32 R4, R12.reuse, R56, RZ ;  /* 0x000000380c04723c */ /* 0x040ff000000018ff */
[----:B------:R-:W-:Y:S01]  /*8c50*/  IMAD.MOV.U32 R136, RZ, RZ, R8 ;  /* 0x000000ffff887224 */ /* 0x000fe200078e0008 */
[----:B------:R-:W-:Y:S01]  /*8c60*/  HMMA.16816.F32 R96, R12, R72, RZ ;  /* 0x000000480c60723c */ /* 0x000fe200000018ff */
[----:B------:R-:W-:-:S02]  /*8c70*/  IMAD.MOV.U32 R3, RZ, RZ, R9 ;  /* 0x000000ffff037224 */ /* 0x000fc400078e0009 */
[----:B------:R-:W-:Y:S02]  /*8c80*/  IMAD.MOV.U32 R2, RZ, RZ, R10 ;  /* 0x000000ffff027224 */ /* 0x000fe400078e000a */
[----:B------:R-:W-:Y:S02]  /*8c90*/  IMAD.MOV.U32 R0, RZ, RZ, R11 ;  /* 0x000000ffff007224 */ /* 0x000fe400078e000b */
[----:B------:R-:W1:Y:S01]  /*8ca0*/  LDSM.16.M88.4 R8, [R225] ;  /* 0x00000000e108783b */ /* 0x000e620000000200 */
[----:B------:R-:W-:Y:S01]  /*8cb0*/  HMMA.16816.F32 R72, R12, R74, RZ ;  /* 0x0000004a0c48723c */ /* 0x000fe200000018ff */
[----:B------:R-:W-:Y:S02]  /*8cc0*/  IMAD.MOV.U32 R112, RZ, RZ, R92 ;  /* 0x000000ffff707224 */ /* 0x000fe400078e005c */
[----:B------:R-:W-:Y:S02]  /*8cd0*/  IMAD.MOV.U32 R252, RZ, RZ, R93 ;  /* 0x000000fffffc7224 */ /* 0x000fe400078e005d */
[----:B------:R-:W-:-:S02]  /*8ce0*/  IMAD.MOV.U32 R235, RZ, RZ, R94 ;  /* 0x000000ffffeb7224 */ /* 0x000fc400078e005e */
[----:B------:R-:W-:Y:S02]  /*8cf0*/  IMAD.MOV.U32 R158, RZ, RZ, R95 ;  /* 0x000000ffff9e7224 */ /* 0x000fe400078e005f */
[C---:B------:R-:W-:Y:S08]  /*8d00*/  HMMA.16816.F32 R92, R12.reuse, R68, RZ ;  /* 0x000000440c5c723c */ /* 0x040ff000000018ff */
[----:B------:R-:W-:Y:S08]  /*8d10*/  HMMA.16816.F32 R68, R12, R70, RZ ;  /* 0x000000460c44723c */ /* 0x000ff000000018ff */
[----:B-1----:R-:W-:Y:S08]  /*8d20*/  HMMA.16816.F32 R116, R8, R32, R88 ;  /* 0x000000200874723c */ /* 0x002ff00000001858 */
[----:B------:R-:W-:Y:S08]  /*8d30*/  HMMA.16816.F32 R88, R12, R62, RZ ;  /* 0x0000003e0c58723c */ /* 0x000ff000000018ff */
[----:B------:R-:W-:Y:S08]  /*8d40*/  HMMA.16816.F32 R204, R8, R28, R84 ;  /* 0x0000001c08cc723c */ /* 0x000ff00000001854 */
[C---:B------:R-:W-:Y:S08]  /*8d50*/  HMMA.16816.F32 R60, R12.reuse, R52, RZ ;  /* 0x000000340c3c723c */ /* 0x040ff000000018ff */
[C---:B------:R-:W-:Y:S08]  /*8d60*/  HMMA.16816.F32 R84, R12.reuse, R66, RZ ;  /* 0x000000420c54723c */ /* 0x040ff000000018ff */
[C---:B------:R-:W-:Y:S08]  /*8d70*/  HMMA.16816.F32 R64, R12.reuse, R58, RZ ;  /* 0x0000003a0c40723c */ /* 0x040ff000000018ff */
[----:B------:R-:W-:Y:S08]  /*8d80*/  HMMA.16816.F32 R52, R12, R54, RZ ;  /* 0x000000360c34723c */ /* 0x000ff000000018ff */
[----:B------:R-:W-:Y:S08]  /*8d90*/  HMMA.16816.F32 R248, R8, R24, R4 ;  /* 0x0000001808f8723c */ /* 0x000ff00000001804 */
[----:B------:R-:W-:Y:S08]  /*8da0*/  HMMA.16816.F32 R56, R12, R48, RZ ;  /* 0x000000300c38723c */ /* 0x000ff000000018ff */
[C---:B------:R-:W-:Y:S07]  /*8db0*/  HMMA.16816.F32 R128, R8.reuse, R20, R60 ;  /* 0x000000140880723c */ /* 0x040fee000000183c */
[----:B------:R-:W-:Y:S01]  /*8dc0*/  IMAD.MOV.U32 R60, RZ, RZ, R108 ;  /* 0x000000ffff3c7224 */ /* 0x000fe200078e006c */
[----:B------:R-:W-:Y:S01]  /*8dd0*/  HMMA.16816.F32 R96, R8, R40, R96 ;  /* 0x000000280860723c */ /* 0x000fe20000001860 */
[----:B------:R-:W-:-:S02]  /*8de0*/  IMAD.MOV.U32 R61, RZ, RZ, R109 ;  /* 0x000000ffff3d7224 */ /* 0x000fc400078e006d */
[----:B------:R-:W-:Y:S02]  /*8df0*/  IMAD.MOV.U32 R62, RZ, RZ, R110 ;  /* 0x000000ffff3e7224 */ /* 0x000fe400078e006e */
[----:B------:R-:W-:-:S03]  /*8e00*/  IMAD.MOV.U32 R63, RZ, RZ, R111 ;  /* 0x000000ffff3f7224 */ /* 0x000fc600078e006f */
[C---:B------:R-:W-:Y:S08]  /*8e10*/  HMMA.16816.F32 R4, R12.reuse, R44, RZ ;  /* 0x0000002c0c04723c */ /* 0x040ff000000018ff */
[C---:B------:R-:W-:Y:S08]  /*8e20*/  HMMA.16816.F32 R48, R12.reuse, R50, RZ ;  /* 0x000000320c30723c */ /* 0x040ff000000018ff */
[----:B------:R-:W-:Y:S01]  /*8e30*/  HMMA.16816.F32 R44, R12, R46, RZ ;  /* 0x0000002e0c2c723c */ /* 0x000fe200000018ff */
[----:B------:R-:W-:Y:S07]  /*8e40*/  LDSM.16.M88.4 R12, [R223] ;  /* 0x00000000df0c783b */ /* 0x000fee0000000200 */
[C---:B------:R-:W-:Y:S08]  /*8e50*/  HMMA.16816.F32 R40, R8.reuse, R42, R72 ;  /* 0x0000002a0828723c */ /* 0x040ff00000001848 */
[C---:B------:R-:W-:Y:S01]  /*8e60*/  HMMA.16816.F32 R108, R8.reuse, R26, R64 ;  /* 0x0000001a086c723c */ /* 0x040fe20000001840 */
[----:B------:R-:W1:Y:S07]  /*8e70*/  LDSM.16.M88.4 R24, [R233] ;  /* 0x00000000e918783b */ /* 0x000e6e0000000200 */
[C---:B------:R-:W-:Y:S01]  /*8e80*/  HMMA.16816.F32 R72, R8.reuse, R22, R52 ;  /* 0x000000160848723c */ /* 0x040fe20000001834 */
[----:B------:R-:W2:Y:S07]  /*8e90*/  LDSM.16.M88.4 R20, [R232] ;  /* 0x00000000e814783b */ /* 0x000eae0000000200 */
[C---:B------:R-:W-:Y:S08]  /*8ea0*/  HMMA.16816.F32 R92, R8.reuse, R36, R92 ;  /* 0x00000024085c723c */ /* 0x040ff0000000185c */
[C---:B------:R-:W-:Y:S08]  /*8eb0*/  HMMA.16816.F32 R36, R8.reuse, R38, R68 ;  /* 0x000000260824723c */ /* 0x040ff00000001844 */
[C---:B------:R-:W-:Y:S08]  /*8ec0*/  HMMA.16816.F32 R32, R8.reuse, R34, R84 ;  /* 0x000000220820723c */ /* 0x040ff00000001854 */
[C---:B------:R-:W-:Y:S07]  /*8ed0*/  HMMA.16816.F32 R120, R8.reuse, R80, R56 ;  /* 0x000000500878723c */ /* 0x040fee0000001838 */
[----:B------:R-:W-:Y:S01]  /*8ee0*/  IMAD.MOV.U32 R59, RZ, RZ, R112 ;  /* 0x000000ffff3b7224 */ /* 0x000fe200078e0070 */
[C---:B------:R-:W-:Y:S01]  /*8ef0*/  HMMA.16816.F32 R244, R8.reuse, R76, R4 ;  /* 0x0000004c08f4723c */ /* 0x040fe20000001804 */
[----:B------:R-:W-:Y:S07]  /*8f00*/  LDSM.16.M88.4 R4, [R223+0x2000] ;  /* 0x00200000df04783b */ /* 0x000fee0000000200 */
[----:B------:R-:W-:Y:S01]  /*8f10*/  HMMA.16816.F32 R112, R8, R30, R88 ;  /* 0x0000001e0870723c */ /* 0x000fe20000001858 */
[----:B------:R-:W3:Y:S06]  /*8f20*/  LDSM.16.M88.4 R28, [R226] ;  /* 0x00000000e21c783b */ /* 0x000eec0000000200 */
[----:B------:R-:W-:Y:S01]  /*8f30*/  IMAD.MOV.U32 R88, RZ, RZ, R107 ;  /* 0x000000ffff587224 */ /* 0x000fe200078e006b */
[----:B-1----:R-:W-:Y:S01]  /*8f40*/  HMMA.16816.F32 R52, R12, R26, R36 ;  /* 0x0000001a0c34723c */ /* 0x002fe20000001824 */
[----:B------:R-:W-:-:S02]  /*8f50*/  IMAD.MOV.U32 R89, RZ, RZ, R106 ;  /* 0x000000ffff597224 */ /* 0x000fc400078e006a */
[----:B------:R-:W-:Y:S02]  /*8f60*/  IMAD.MOV.U32 R90, RZ, RZ, R105 ;  /* 0x000000ffff5a7224 */ /* 0x000fe400078e0069 */
[----:B------:R-:W-:-:S03]  /*8f70*/  IMAD.MOV.U32 R91, RZ, RZ, R104 ;  /* 0x000000ffff5b7224 */ /* 0x000fc600078e0068 */
[----:B--2---:R-:W-:Y:S01]  /*8f80*/  HMMA.16816.F32 R36, R12, R22, R32 ;  /* 0x000000160c24723c */ /* 0x004fe20000001820 */
[----:B------:R-:W1:Y:S07]  /*8f90*/  LDSM.16.M88.4 R32, [R227] ;  /* 0x00000000e320783b */ /* 0x000e6e0000000200 */
[C---:B------:R-:W-:Y:S07]  /*8fa0*/  HMMA.16816.F32 R104, R8.reuse, R78, R44 ;  /* 0x0000004e0868723c */ /* 0x040fee000000182c */
[----:B------:R-:W-:Y:S01]  /*8fb0*/  IMAD.MOV.U32 R44, RZ, RZ, R100 ;  /* 0x000000ffff2c7224 */ /* 0x000fe200078e0064 */
[----:B------:R-:W-:Y:S01]  /*8fc0*/  HMMA.16816.F32 R80, R8, R82, R48 ;  /* 0x000000520850723c */ /* 0x000fe20000001830 */
[----:B------:R-:W-:Y:S01]  /*8fd0*/  IMAD.MOV.U32 R45, RZ, RZ, R101 ;  /* 0x000000ffff2d7224 */ /* 0x000fe200078e0065 */
[----:B------:R-:W-:Y:S01]  /*8fe0*/  LDSM.16.M88.4 R8, [R228] ;  /* 0x00000000e408783b */ /* 0x000fe20000000200 */
[----:B------:R-:W-:-:S02]  /*8ff0*/  IMAD.MOV.U32 R46, RZ, RZ, R102 ;  /* 0x000000ffff2e7224 */ /* 0x000fc400078e0066 */
[----:B------:R-:W-:-:S03]  /*9000*/  IMAD.MOV.U32 R47, RZ, RZ, R103 ;  /* 0x000000ffff2f7224 */ /* 0x000fc600078e0067 */
[----:B------:R-:W-:Y:S08]  /*9010*/  HMMA.16816.F32 R64, R12, R24, R92 ;  /* 0x000000180c40723c */ /* 0x000ff0000000185c */
[----:B---3--:R-:W-:Y:S07]  /*9020*/  HMMA.16816.F32 R100, R4, R28, R240 ;  /* 0x0000001c0464723c */ /* 0x008fee00000018f0 */
[----:B------:R-:W-:Y:S01]  /*9030*/  IMAD.MOV.U32 R240, RZ, RZ, R59 ;  /* 0x000000fffff07224 */ /* 0x000fe200078e003b */
[----:B------:R-:W-:Y:S01]  /*9040*/  HMMA.16816.F32 R68, R12, R30, R40 ;  /* 0x0000001e0c44723c */ /* 0x000fe20000001828 */
[----:B------:R-:W-:-:S02]  /*9050*/  IMAD.MOV.U32 R241, RZ, RZ, R252 ;  /* 0x000000fffff17224 */ /* 0x000fc400078e00fc */
[----:B------:R-:W-:Y:S02]  /*9060*/  IMAD.MOV.U32 R242, RZ, RZ, R235 ;  /* 0x000000fffff27224 */ /* 0x000fe400078e00eb */
[----:B------:R-:W-:-:S03]  /*9070*/  IMAD.MOV.U32 R243, RZ, RZ, R158 ;  /* 0x000000fffff37224 */ /* 0x000fc600078e009e */
[----:B------:R-:W-:Y:S07]  /*9080*/  HMMA.16816.F32 R84, R12, R28, R96 ;  /* 0x0000001c0c54723c */ /* 0x000fee0000001860 */
[----:B------:R-:W-:Y:S01]  /*9090*/  IMAD.MOV.U32 R96, RZ, RZ, R157 ;  /* 0x000000ffff607224 */ /* 0x000fe200078e009d */
[----:B------:R-:W-:Y:S01]  /*90a0*/  HMMA.16816.F32 R76, R4, R30, R236 ;  /* 0x0000001e044c723c */ /* 0x000fe200000018ec */
[----:B------:R-:W2:Y:S01]  /*90b0*/  LDSM.16.M88.4 R28, [R231] ;  /* 0x00000000e71c783b */ /* 0x000ea20000000200 */
[----:B------:R-:W-:-:S02]  /*90c0*/  IMAD.MOV.U32 R97, RZ, RZ, R156 ;  /* 0x000000ffff617224 */ /* 0x000fc400078e009c */
[----:B------:R-:W-:Y:S02]  /*90d0*/  IMAD.MOV.U32 R98, RZ, RZ, R138 ;  /* 0x000000ffff627224 */ /* 0x000fe400078e008a */
[----:B------:R-:W-:Y:S02]  /*90e0*/  IMAD.MOV.U32 R99, RZ, RZ, R137 ;  /* 0x000000ffff637224 */ /* 0x000fe400078e0089 */
[C---:B------:R-:W-:Y:S01]  /*90f0*/  HMMA.16816.F32 R60, R4.reuse, R24, R60 ;  /* 0x00000018043c723c */ /* 0x040fe2000000183c */
[----:B------:R-:W-:Y:S02]  /*9100*/  IMAD.MOV.U32 R236, RZ, RZ, R136 ;  /* 0x000000ffffec7224 */ /* 0x000fe400078e0088 */
[----:B------:R-:W-:Y:S02]  /*9110*/  IMAD.MOV.U32 R237, RZ, RZ, R3 ;  /* 0x000000ffffed7224 */ /* 0x000fe400078e0003 */
[----:B------:R-:W-:Y:S02]  /*9120*/  IMAD.MOV.U32 R238, RZ, RZ, R2 ;  /* 0x000000ffffee7224 */ /* 0x000fe400078e0002 */
[----:B------:R-:W-:Y:S01]  /*9130*/  IMAD.MOV.U32 R239, RZ, RZ, R0 ;  /* 0x000000ffffef7224 */ /* 0x000fe200078e0000 */
[----:B------:R-:W-:Y:S01]  /*9140*/  HMMA.16816.F32 R56, R4, R26, R212 ;  /* 0x0000001a0438723c */ /* 0x000fe200000018d4 */
[----:B------:R-:W3:Y:S07]  /*9150*/  LDSM.16.M88.4 R24, [R230] ;  /* 0x00000000e618783b */ /* 0x000eee0000000200 */
[-C--:B------:R-:W-:Y:S08]  /*9160*/  HMMA.16816.F32 R48, R12, R20.reuse, R116 ;  /* 0x000000140c30723c */ /* 0x080ff00000001874 */
[C---:B------:R-:W-:Y:S08]  /*9170*/  HMMA.16816.F32 R44, R4.reuse, R20, R44 ;  /* 0x00000014042c723c */ /* 0x040ff0000000182c */
[C---:B------:R-:W-:Y:S01]  /*9180*/  HMMA.16816.F32 R40, R4.reuse, R22, R208 ;  /* 0x000000160428723c */ /* 0x040fe200000018d0 */
[----:B------:R-:W4:Y:S07]  /*9190*/  LDSM.16.M88.4 R20, [R229] ;  /* 0x00000000e514783b */ /* 0x000f2e0000000200 */
[C---:B-1----:R-:W-:Y:S08]  /*91a0*/  HMMA.16816.F32 R92, R4.reuse, R32, R152 ;  /* 0x00000020045c723c */ /* 0x042ff00000001898 */
[C---:B--2---:R-:W-:Y:S08]  /*91b0*/  HMMA.16816.F32 R96, R4.reuse, R28, R96 ;  /* 0x0000001c0460723c */ /* 0x044ff00000001860 */
[C---:B---3--:R-:W-:Y:S08]  /*91c0*/  HMMA.16816.F32 R88, R4.reuse, R24, R88 ;  /* 0x000000180458723c */ /* 0x048ff00000001858 */
[----:B------:R-:W-:Y:S01]  /*91d0*/  IMAD.MOV.U32 R156, RZ, RZ, R93 ;  /* 0x000000ffff9c7224 */ /* 0x000fe200078e005d */
[----:B------:R-:W-:Y:S01]  /*91e0*/  HMMA.16816.F32 R236, R4, R8, R236 ;  /* 0x0000000804ec723c */ /* 0x000fe200000018ec */
[----:B------:R-:W-:-:S02]  /*91f0*/  IMAD.MOV.U32 R155, RZ, RZ, R94 ;  /* 0x000000ffff9b7224 */ /* 0x000fc400078e005e */
[----:B------:R-:W-:Y:S02]  /*9200*/  IMAD.MOV.U32 R154, RZ, RZ, R92 ;  /* 0x000000ffff9a7224 */ /* 0x000fe400078e005c */
[----:B------:R-:W-:-:S03]  /*9210*/  IMAD.MOV.U32 R2, RZ, RZ, R95 ;  /* 0x000000ffff027224 */ /* 0x000fc600078e005f */
[C---:B----4-:R-:W-:Y:S08]  /*9220*/  HMMA.16816.F32 R124, R4.reuse, R20, R124 ;  /* 0x00000014047c723c */ /* 0x050ff0000000187c */
[C---:B------:R-:W-:Y:S08]  /*9230*/  HMMA.16816.F32 R92, R4.reuse, R30, R240 ;  /* 0x0000001e045c723c */ /* 0x040ff000000018f0 */
[C---:B------:R-:W-:Y:S08]  /*9240*/  HMMA.16816.F32 R116, R4.reuse, R26, R148 ;  /* 0x0000001a0474723c */ /* 0x040ff00000001894 */
[C---:B------:R-:W-:Y:S08]  /*9250*/  HMMA.16816.F32 R208, R4.reuse, R22, R144 ;  /* 0x0000001604d0723c */ /* 0x040ff00000001890 */
[C---:B------:R-:W-:Y:S08]  /*9260*/  HMMA.16816.F32 R140, R4.reuse, R10, R140 ;  /* 0x0000000a048c723c */ /* 0x040ff0000000188c */
[----:B------:R-:W-:Y:S08]  /*9270*/  HMMA.16816.F32 R4, R4, R34, R132 ;  /* 0x000000220404723c */ /* 0x000ff00000001884 */
[C---:B------:R-:W-:Y:S08]  /*9280*/  HMMA.16816.F32 R132, R12.reuse, R32, R244 ;  /* 0x000000200c84723c */ /* 0x040ff000000018f4 */
[----:B------:R-:W-:Y:S01]  /*9290*/  HMMA.16816.F32 R244, R12, R34, R104 ;  /* 0x000000220cf4723c */ /* 0x000fe20000001868 */
[----:B------:R-:W-:-:S02]  /*92a0*/  IMAD.MOV.U32 R0, RZ, RZ, R141 ;  /* 0x000000ffff007224 */ /* 0x000fc400078e008d */
[----:B------:R-:W-:Y:S02]  /*92b0*/  IMAD.MOV.U32 R3, RZ, RZ, R140 ;  /* 0x000000ffff037224 */ /* 0x000fe400078e008c */
[----:B------:R-:W-:Y:S02]  /*92c0*/  IMAD.MOV.U32 R158, RZ, RZ, R142 ;  /* 0x000000ffff9e7224 */ /* 0x000fe400078e008e */
[----:B------:R-:W-:Y:S02]  /*92d0*/  IMAD.MOV.U32 R157, RZ, RZ, R143 ;  /* 0x000000ffff9d7224 */ /* 0x000fe400078e008f */
[----:B------:R-:W-:Y:S02]  /*92e0*/  IMAD.MOV.U32 R215, RZ, RZ, R5 ;  /* 0x000000ffffd77224 */ /* 0x000fe400078e0005 */
[----:B------:R-:W-:Y:S02]  /*92f0*/  IMAD.MOV.U32 R214, RZ, RZ, R6 ;  /* 0x000000ffffd67224 */ /* 0x000fe400078e0006 */
[----:B------:R-:W-:-:S02]  /*9300*/  IMAD.MOV.U32 R213, RZ, RZ, R7 ;  /* 0x000000ffffd57224 */ /* 0x000fc400078e0007 */
[----:B------:R-:W-:Y:S02]  /*9310*/  IMAD.MOV.U32 R212, RZ, RZ, R4 ;  /* 0x000000ffffd47224 */ /* 0x000fe400078e0004 */
[C---:B------:R-:W-:Y:S01]  /*9320*/  HMMA.16816.F32 R4, R12.reuse, R28, R204 ;  /* 0x0000001c0c04723c */ /* 0x040fe200000018cc */
[----:B------:R-:W-:Y:S02]  /*9330*/  IMAD.MOV.U32 R33, RZ, RZ, R134 ;  /* 0x000000ffff217224 */ /* 0x000fe400078e0086 */
[----:B------:R-:W-:Y:S11]  /*9340*/  IMAD.MOV.U32 R32, RZ, RZ, R135 ;  /* 0x000000ffff207224 */ /* 0x000ff600078e0087 */
[----:B------:R-:W-:Y:S10]  /*9350*/  @!UPT UIADD3 URZ, URZ, URZ, URZ ;  /* 0x0000003f3f3ff290 */ /* 0x000ff4000fffe03f */
[----:B------:R-:W-:Y:S02]  /*9360*/  IMAD.MOV.U32 R207, RZ, RZ, R5 ;  /* 0x000000ffffcf7224 */ /* 0x000fe400078e0005 */
[----:B------:R-:W-:Y:S02]  /*9370*/  IMAD.MOV.U32 R206, RZ, RZ, R6 ;  /* 0x000000ffffce7224 */ /* 0x000fe400078e0006 */
[----:B------:R-:W-:Y:S02]  /*9380*/  IMAD.MOV.U32 R205, RZ, RZ, R7 ;  /* 0x000000ffffcd7224 */ /* 0x000fe400078e0007 */
[----:B------:R-:W-:Y:S02]  /*9390*/  IMAD.MOV.U32 R204, RZ, RZ, R4 ;  /* 0x000000ffffcc7224 */ /* 0x000fe400078e0004 */
[----:B------:R-:W-:Y:S01]  /*93a0*/  HMMA.16816.F32 R4, R12, R30, R112 ;  /* 0x0000001e0c04723c */ /* 0x000fe20000001870 */
[----:B------:R-:W-:Y:S06]  /*93b0*/  LDSM.16.M88.4 R28, [R220] ;  /* 0x00000000dc1c783b */ /* 0x000fec0000000200 */
[----:B------:R-:W-:-:S02]  /*93c0*/  IMAD.MOV.U32 R115, RZ, RZ, R0 ;  /* 0x000000ffff737224 */ /* 0x000fc400078e0000 */
[----:B------:R-:W-:Y:S11]  /*93d0*/  IMAD.MOV.U32 R114, RZ, RZ, R3 ;  /* 0x000000ffff727224 */ /* 0x000ff600078e0003 */
[----:B------:R-:W-:Y:S04]  /*93e0*/  @!UPT UIADD3 URZ, URZ, URZ, URZ ;  /* 0x0000003f3f3ff290 */ /* 0x000fe8000fffe03f */
[----:B------:R-:W-:Y:S02]  /*93f0*/  IMAD.MOV.U32 R153, RZ, RZ, R4 ;  /* 0x000000ffff997224 */ /* 0x000fe400078e0004 */
[----:B------:R-:W-:Y:S02]  /*9400*/  IMAD.MOV.U32 R152, RZ, RZ, R5 ;  /* 0x000000ffff987224 */ /* 0x000fe400078e0005 */
[----:B------:R-:W-:Y:S02]  /*9410*/  IMAD.MOV.U32 R151, RZ, RZ, R6 ;  /* 0x000000ffff977224 */ /* 0x000fe400078e0006 */
[----:B------:R-:W-:Y:S02]  /*9420*/  IMAD.MOV.U32 R150, RZ, RZ, R7 ;  /* 0x000000ffff967224 */ /* 0x000fe400078e0007 */
[C---:B------:R-:W-:Y:S11]  /*9430*/  HMMA.16816.F32 R4, R12.reuse, R24, R248 ;  /* 0x000000180c04723c */ /* 0x040ff600000018f8 */
[----:B------:R-:W-:Y:S11]  /*9440*/  @!UPT UIADD3 URZ, URZ, URZ, URZ ;  /* 0x0000003f3f3ff290 */ /* 0x000ff6000fffe03f */
[----:B------:R-:W-:Y:S02]  /*9450*/  @!UPT UIADD3 URZ, URZ, URZ, URZ ;  /* 0x0000003f3f3ff290 */ /* 0x000fe4000fffe03f */
[----:B------:R-:W-:Y:S02]  /*9460*/  IMAD.MOV.U32 R241, RZ, RZ, R5 ;  /* 0x000000fffff17224 */ /* 0x000fe400078e0005 */
[----:B------:R-:W-:Y:S02]  /*9470*/  IMAD.MOV.U32 R240, RZ, RZ, R6 ;  /* 0x000000fffff07224 */ /* 0x000fe400078e0006 */
[----:B------:R-:W-:Y:S02]  /*9480*/  IMAD.MOV.U32 R113, RZ, RZ, R7 ;  /* 0x000000ffff717224 */ /* 0x000fe400078e0007 */
[----:B------:R-:W-:Y:S02]  /*9490*/  IMAD.MOV.U32 R112, RZ, RZ, R4 ;  /* 0x000000ffff707224 */ /* 0x000fe400078e0004 */
[C---:B------:R-:W-:Y:S01]  /*94a0*/  HMMA.16816.F32 R4, R12.reuse, R26, R108 ;  /* 0x0000001a0c04723c */ /* 0x040fe2000000186c */
[----:B------:R-:W-:Y:S11]  /*94b0*/  LDSM.16.M88.4 R24, [R220+0x800] ;  /* 0x00080000dc18783b */ /* 0x000ff60000000200 */
[----:B------:R-:W-:Y:S11]  /*94c0*/  @!UPT UIADD3 URZ, URZ, URZ, URZ ;  /* 0x0000003f3f3ff290 */ /* 0x000ff6000fffe03f */
[----:B------:R-:W-:Y:S01]  /*94d0*/  @!UPT UIADD3 URZ, URZ, URZ, URZ ;  /* 0x0000003f3f3ff290 */ /* 0x000fe2000fffe03f */
        /* <DEDUP_REMOVED lines=19> */
[----:B------:R-:W-:Y:S01]  /*9610*/  HMMA.16816.F32 R4, R12, R8, R120 ;  /* 0x000000080c04723c */ /* 0x000fe20000001878 */
[----:B------:R-:W-:Y:S02]  /*9620*/  IMAD.MOV.U32 R107, RZ, RZ, R73 ;  /* 0x000000ffff6b7224 */ /* 0x000fe400078e0049 */
[----:B------:R-:W-:-:S02]  /*9630*/  IMAD.MOV.U32 R104, RZ, RZ, R72 ;  /* 0x000000ffff687224 */ /* 0x000fc400078e0048 */
[----:B------:R-:W-:Y:S02]  /*9640*/  IMAD.MOV.U32 R72, RZ, RZ, R240 ;  /* 0x000000ffff487224 */ /* 0x000fe400078e00f0 */
[----:B------:R-:W-:Y:S02]  /*9650*/  IMAD.MOV.U32 R73, RZ, RZ, R113 ;  /* 0x000000ffff497224 */ /* 0x000fe400078e0071 */
[----:B------:R-:W-:Y:S02]  /*9660*/  IMAD.MOV.U32 R113, RZ, RZ, R213 ;  /* 0x000000ffff717224 */ /* 0x000fe400078e00d5 */
[----:B------:R-:W-:Y:S02]  /*9670*/  IMAD.MOV.U32 R105, RZ, RZ, R75 ;  /* 0x000000ffff697224 */ /* 0x000fe400078e004b */
[----:B------:R-:W-:Y:S02]  /*9680*/  IMAD.MOV.U32 R106, RZ, RZ, R74 ;  /* 0x000000ffff6a7224 */ /* 0x000fe400078e004a */
[----:B------:R-:W-:-:S02]  /*9690*/  IMAD.MOV.U32 R75, RZ, RZ, R207 ;  /* 0x000000ffff4b7224 */ /* 0x000fc400078e00cf */
[----:B------:R-:W-:-:S07]  /*96a0*/  IMAD.MOV.U32 R74, RZ, RZ, R204 ;  /* 0x000000ffff4a7224 */ /* 0x000fce00078e00cc */
[----:B------:R-:W-:Y:S02]  /*96b0*/  IMAD.MOV.U32 R123, RZ, RZ, R5 ;  /* 0x000000ffff7b7224 */ /* 0x000fe400078e0005 */
[----:B------:R-:W-:Y:S02]  /*96c0*/  IMAD.MOV.U32 R122, RZ, RZ, R6 ;  /* 0x000000ffff7a7224 */ /* 0x000fe400078e0006 */
[----:B------:R-:W-:Y:S02]  /*96d0*/  IMAD.MOV.U32 R121, RZ, RZ, R7 ;  /* 0x000000ffff797224 */ /* 0x000fe400078e0007 */
[----:B------:R-:W-:Y:S02]  /*96e0*/  IMAD.MOV.U32 R120, RZ, RZ, R4 ;  /* 0x000000ffff787224 */ /* 0x000fe400078e0004 */
[----:B------:R-:W-:Y:S01]  /*96f0*/  HMMA.16816.F32 R4, R12, R10, R80 ;  /* 0x0000000a0c04723c */ /* 0x000fe20000001850 */
[----:B------:R-:W1:Y:S01]  /*9700*/  LDSM.16.M88.4 R8, [R224] ;  /* 0x00000000e008783b */ /* 0x000e620000000200 */
[----:B------:R-:W-:-:S02]  /*9710*/  IMAD.MOV.U32 R34, RZ, RZ, R122 ;  /* 0x000000ffff227224 */ /* 0x000fc400078e007a */
[----:B------:R-:W-:Y:S02]  /*9720*/  IMAD.MOV.U32 R35, RZ, RZ, R121 ;  /* 0x000000ffff237224 */ /* 0x000fe400078e0079 */
[----:B------:R-:W-:Y:S02]  /*9730*/  IMAD.MOV.U32 R121, RZ, RZ, R110 ;  /* 0x000000ffff797224 */ /* 0x000fe400078e006e */
[----:B------:R-:W-:Y:S02]  /*9740*/  IMAD.MOV.U32 R122, RZ, RZ, R112 ;  /* 0x000000ffff7a7224 */ /* 0x000fe400078e0070 */
[----:B------:R-:W-:Y:S02]  /*9750*/  IMAD.MOV.U32 R112, RZ, RZ, R214 ;  /* 0x000000ffff707224 */ /* 0x000fe400078e00d6 */
[----:B------:R-:W-:Y:S02]  /*9760*/  IMAD.MOV.U32 R110, RZ, RZ, R212 ;  /* 0x000000ffff6e7224 */ /* 0x000fe400078e00d4 */
[----:B------:R-:W-:-:S02]  /*9770*/  IMAD.MOV.U32 R80, RZ, RZ, R133 ;  /* 0x000000ffff507224 */ /* 0x000fc400078e0085 */
[----:B------:R-:W-:-:S08]  /*9780*/  IMAD.MOV.U32 R81, RZ, RZ, R132 ;  /* 0x000000ffff517224 */ /* 0x000fd000078e0084 */
[----:B------:R-:W-:Y:S02]  /*9790*/  IMAD.MOV.U32 R243, RZ, RZ, R5 ;  /* 0x000000fffff37224 */ /* 0x000fe400078e0005 */
[----:B------:R-:W-:Y:S02]  /*97a0*/  IMAD.MOV.U32 R131, RZ, RZ, R6 ;  /* 0x000000ffff837224 */ /* 0x000fe400078e0006 */
[----:B------:R-:W-:Y:S02]  /*97b0*/  IMAD.MOV.U32 R83, RZ, RZ, R7 ;  /* 0x000000ffff537224 */ /* 0x000fe400078e0007 */
[----:B------:R-:W-:Y:S02]  /*97c0*/  IMAD.MOV.U32 R82, RZ, RZ, R4 ;  /* 0x000000ffff527224 */ /* 0x000fe400078e0004 */
[----:B------:R-:W2:Y:S01]  /*97d0*/  LDSM.16.M88.4 R4, [R224+0x2000] ;  /* 0x00200000e004783b */ /* 0x000ea20000000200 */
[C---:B-1----:R-:W-:Y:S08]  /*97e0*/  HMMA.16816.F32 R68, R8.reuse, R30, R68 ;  /* 0x0000001e0844723c */ /* 0x042ff00000001844 */
[C---:B------:R-:W-:Y:S08]  /*97f0*/  HMMA.16816.F32 R64, R8.reuse, R24, R64 ;  /* 0x000000180840723c */ /* 0x040ff00000001840 */
[----:B------:R-:W-:Y:S08]  /*9800*/  HMMA.16816.F32 R84, R8, R28, R84 ;  /* 0x0000001c0854723c */ /* 0x000ff00000001854 */
[----:B------:R-:W-:-:S02]  /*9810*/  IMAD.MOV.U32 R12, RZ, RZ, R68 ;  /* 0x000000ffff0c7224 */ /* 0x000fc400078e0044 */
[----:B------:R-:W-:Y:S02]  /*9820*/  IMAD.MOV.U32 R68, RZ, RZ, R122 ;  /* 0x000000ffff447224 */ /* 0x000fe400078e007a */
[----:B------:R-:W-:Y:S02]  /*9830*/  IMAD.MOV.U32 R252, RZ, RZ, R70 ;  /* 0x000000fffffc7224 */ /* 0x000fe400078e0046 */
[----:B------:R-:W-:Y:S01]  /*9840*/  IMAD.MOV.U32 R235, RZ, RZ, R71 ;  /* 0x000000ffffeb7224 */ /* 0x000fe200078e0047 */
[----:B--2---:R-:W-:Y:S01]  /*9850*/  HMMA.16816.F32 R100, R4, R28, R100 ;  /* 0x0000001c0464723c */ /* 0x004fe20000001864 */
[----:B------:R-:W-:Y:S02]  /*9860*/  IMAD.MOV.U32 R138, RZ, RZ, R66 ;  /* 0x000000ffff8a7224 */ /* 0x000fe400078e0042 */
[----:B------:R-:W-:Y:S02]  /*9870*/  IMAD.MOV.U32 R137, RZ, RZ, R67 ;  /* 0x000000ffff897224 */ /* 0x000fe400078e0043 */
[----:B------:R-:W-:-:S02]  /*9880*/  IMAD.MOV.U32 R67, RZ, RZ, R121 ;  /* 0x000000ffff437224 */ /* 0x000fc400078e0079 */
[----:B------:R-:W-:Y:S01]  /*9890*/  IMAD.MOV.U32 R28, RZ, RZ, R69 ;  /* 0x000000ffff1c7224 */ /* 0x000fe200078e0045 */
[C---:B------:R-:W-:Y:S01]  /*98a0*/  HMMA.16816.F32 R76, R4.reuse, R30, R76 ;  /* 0x0000001e044c723c */ /* 0x040fe2000000184c */
[----:B------:R-:W-:Y:S02]  /*98b0*/  IMAD.MOV.U32 R29, RZ, RZ, R65 ;  /* 0x000000ffff1d7224 */ /* 0x000fe400078e0041 */
[----:B------:R-:W-:Y:S02]  /*98c0*/  IMAD.MOV.U32 R15, RZ, RZ, R87 ;  /* 0x000000ffff0f7224 */ /* 0x000fe400078e0057 */
[----:B------:R-:W-:Y:S02]  /*98d0*/  IMAD.MOV.U32 R87, RZ, RZ, R243 ;  /* 0x000000ffff577224 */ /* 0x000fe400078e00f3 */
        /* <DEDUP_REMOVED lines=22> */
[----:B------:R-:W-:Y:S01]  /*9a40*/  IMAD.MOV.U32 R40, RZ, RZ, R29 ;  /* 0x000000ffff287224 */ /* 0x000fe200078e001d */
[----:B------:R-:W-:Y:S01]  /*9a50*/  LDSM.16.M88.4 R24, [R220+0x2000] ;  /* 0x00200000dc18783b */ /* 0x000fe20000000200 */
[----:B------:R-:W-:Y:S02]  /*9a60*/  IMAD.MOV.U32 R42, RZ, RZ, R28 ;  /* 0x000000ffff2a7224 */ /* 0x000fe400078e001c */
[----:B------:R-:W-:Y:S01]  /*9a70*/  IMAD.MOV.U32 R100, RZ, RZ, R131 ;  /* 0x000000ffff647224 */ /* 0x000fe200078e0083 */
[----:B------:R-:W1:Y:S01]  /*9a80*/  LDSM.16.M88.4 R28, [R220+0x1800] ;  /* 0x00180000dc1c783b */ /* 0x000e620000000200 */
[----:B------:R-:W-:-:S02]  /*9a90*/  IMAD.MOV.U32 R131, RZ, RZ, R206 ;  /* 0x000000ffff837224 */ /* 0x000fc400078e00ce */
[----:B------:R-:W-:Y:S01]  /*9aa0*/  HMMA.16816.F32 R204, R8, R20, R48 ;  /* 0x0000001408cc723c */ /* 0x000fe20000001830 */
[----:B------:R-:W-:Y:S02]  /*9ab0*/  IMAD.MOV.U32 R64, RZ, RZ, R82 ;  /* 0x000000ffff407224 */ /* 0x000fe400078e0052 */
[----:B------:R-:W-:Y:S02]  /*9ac0*/  IMAD.MOV.U32 R65, RZ, RZ, R83 ;  /* 0x000000ffff417224 */ /* 0x000fe400078e0053 */
[----:B------:R-:W-:Y:S02]  /*9ad0*/  IMAD.MOV.U32 R44, RZ, RZ, R81 ;  /* 0x000000ffff2c7224 */ /* 0x000fe400078e0051 */
[----:B------:R-:W-:Y:S02]  /*9ae0*/  IMAD.MOV.U32 R48, RZ, RZ, R86 ;  /* 0x000000ffff307224 */ /* 0x000fe400078e0056 */
[----:B------:R-:W-:Y:S02]  /*9af0*/  IMAD.MOV.U32 R49, RZ, RZ, R87 ;  /* 0x000000ffff317224 */ /* 0x000fe400078e0057 */
[----:B------:R-:W-:-:S02]  /*9b00*/  IMAD.MOV.U32 R86, RZ, RZ, R112 ;  /* 0x000000ffff567224 */ /* 0x000fc400078e0070 */
[----:B------:R-:W-:Y:S02]  /*9b10*/  IMAD.MOV.U32 R87, RZ, RZ, R113 ;  /* 0x000000ffff577224 */ /* 0x000fe400078e0071 */
[----:B------:R-:W-:Y:S02]  /*9b20*/  IMAD.MOV.U32 R112, RZ, RZ, R114 ;  /* 0x000000ffff707224 */ /* 0x000fe400078e0072 */
[----:B------:R-:W-:Y:S02]  /*9b30*/  IMAD.MOV.U32 R113, RZ, RZ, R115 ;  /* 0x000000ffff717224 */ /* 0x000fe400078e0073 */
[----:B------:R-:W-:Y:S02]  /*9b40*/  IMAD.MOV.U32 R114, RZ, RZ, R158 ;  /* 0x000000ffff727224 */ /* 0x000fe400078e009e */
[----:B------:R-:W-:Y:S01]  /*9b50*/  IMAD.MOV.U32 R115, RZ, RZ, R157 ;  /* 0x000000ffff737224 */ /* 0x000fe200078e009d */
[----:B------:R2:W5:Y:S01]  /*9b60*/  LDL.LU R158, [R1+0x124] ;  /* 0x00012400019e7983 */ /* 0x0005620000300800 */
[----:B------:R-:W-:-:S02]  /*9b70*/  IMAD.MOV.U32 R45, RZ, RZ, R80 ;  /* 0x000000ffff2d7224 */ /* 0x000fc400078e0050 */
[----:B------:R-:W-:Y:S01]  /*9b80*/  IMAD.MOV.U32 R66, RZ, RZ, R120 ;  /* 0x000000ffff427224 */ /* 0x000fe200078e0078 */
[----:B------:R-:W-:Y:S01]  /*9b90*/  HMMA.16816.F32 R80, R8, R22, R36 ;  /* 0x000000160850723c */ /* 0x000fe20000001824 */
[----:B------:R-:W-:Y:S01]  /*9ba0*/  IMAD.MOV.U32 R69, RZ, RZ, R123 ;  /* 0x000000ffff457224 */ /* 0x000fe200078e007b */
[----:B------:R-:W-:Y:S01]  /*9bb0*/  LDSM.16.M88.4 R20, [R220+0x2800] ;  /* 0x00280000dc14783b */ /* 0x000fe20000000200 */
[----:B------:R-:W-:Y:S02]  /*9bc0*/  IMAD.MOV.U32 R54, RZ, RZ, R34 ;  /* 0x000000ffff367224 */ /* 0x000fe400078e0022 */
[----:B------:R-:W-:Y:S01]  /*9bd0*/  IMAD.MOV.U32 R55, RZ, RZ, R35 ;  /* 0x000000ffff377224 */ /* 0x000fe200078e0023 */
[----:B------:R2:W5:Y:S01]  /*9be0*/  LDL.LU R157, [R1+0x120] ;  /* 0x00012000019d7983 */ /* 0x0005620000300800 */
[----:B------:R-:W-:Y:S02]  /*9bf0*/  IMAD.MOV.U32 R46, RZ, RZ, R33 ;  /* 0x000000ffff2e7224 */ /* 0x000fe400078e0021 */
[----:B------:R-:W-:Y:S01]  /*9c00*/  IMAD.MOV.U32 R47, RZ, RZ, R32 ;  /* 0x000000ffff2f7224 */ /* 0x000fe200078e0020 */
[----:B-1----:R-:W-:Y:S01]  /*9c10*/  HMMA.16816.F32 R120, R4, R30, R92 ;  /* 0x0000001e0478723c */ /* 0x002fe2000000185c */
[----:B------:R-:W1:Y:S01]  /*9c20*/  LDSM.16.M88.4 R32, [R220+0x3800] ;  /* 0x00380000dc20783b */ /* 0x000e620000000200 */
[----:B------:R-:W-:-:S02]  /*9c30*/  IMAD.MOV.U32 R14, RZ, RZ, R84 ;  /* 0x000000ffff0e7224 */ /* 0x000fc400078e0054 */
[----:B------:R-:W-:Y:S02]  /*9c40*/  IMAD.MOV.U32 R13, RZ, RZ, R85 ;  /* 0x000000ffff0d7224 */ /* 0x000fe400078e0055 */
[----:B------:R-:W-:Y:S02]  /*9c50*/  IMAD.MOV.U32 R43, RZ, RZ, R15 ;  /* 0x000000ffff2b7224 */ /* 0x000fe400078e000f */
[----:B------:R-:W-:Y:S02]  /*9c60*/  IMAD.MOV.U32 R92, RZ, RZ, R112 ;  /* 0x000000ffff5c7224 */ /* 0x000fe400078e0070 */
[----:B------:R-:W-:Y:S02]  /*9c70*/  IMAD.MOV.U32 R93, RZ, RZ, R113 ;  /* 0x000000ffff5d7224 */ /* 0x000fe400078e0071 */
[----:B------:R-:W-:Y:S02]  /*9c80*/  IMAD.MOV.U32 R94, RZ, RZ, R114 ;  /* 0x000000ffff5e7224 */ /* 0x000fe400078e0072 */
[----:B------:R-:W-:-:S02]  /*9c90*/  IMAD.MOV.U32 R95, RZ, RZ, R115 ;  /* 0x000000ffff5f7224 */ /* 0x000fc400078e0073 */
[----:B------:R-:W-:Y:S01]  /*9ca0*/  HMMA.16816.F32 R112, R4, R24, R88 ;  /* 0x000000180470723c */ /* 0x000fe20000001858 */
[----:B------:R-:W-:Y:S02]  /*9cb0*/  IMAD.MOV.U32 R39, RZ, RZ, R14 ;  /* 0x000000ffff277224 */ /* 0x000fe400078e000e */
[----:B------:R-:W-:Y:S02]  /*9cc0*/  IMAD.MOV.U32 R38, RZ, RZ, R12 ;  /* 0x000000ffff267224 */ /* 0x000fe400078e000c */
[----:B------:R-:W-:Y:S02]  /*9cd0*/  IMAD.MOV.U32 R143, RZ, RZ, R79 ;  /* 0x000000ffff8f7224 */ /* 0x000fe400078e004f */
[----:B------:R-:W-:Y:S02]  /*9ce0*/  IMAD.MOV.U32 R91, RZ, RZ, R2 ;  /* 0x000000ffff5b7224 */ /* 0x000fe400078e0002 */
[----:B------:R-:W3:Y:S01]  /*9cf0*/  S2R R2, SR_TID.X ;  /* 0x0000000000027919 */ /* 0x000ee20000002100 */
[----:B------:R-:W-:-:S02]  /*9d00*/  IMAD.MOV.U32 R37, RZ, RZ, R13 ;  /* 0x000000ffff257224 */ /* 0x000fc400078e000d */
[----:B------:R-:W-:Y:S01]  /*9d10*/  IMAD.MOV.U32 R79, RZ, RZ, R109 ;  /* 0x000000ffff4f7224 */ /* 0x000fe200078e006d */
[----:B------:R-:W4:Y:S01]  /*9d20*/  LDSM.16.M88.4 R12, [R220+0x3000] ;  /* 0x00300000dc0c783b */ /* 0x000f220000000200 */
        /* <DEDUP_REMOVED lines=10> */
[----:B-1----:R-:W-:Y:S01]  /*9dd0*/  HMMA.16816.F32 R44, R8, R32, R44 ;  /* 0x00000020082c723c */ /* 0x002fe2000000182c */
[----:B------:R-:W-:Y:S01]  /*9de0*/  IMAD.MOV.U32 R85, RZ, RZ, R111 ;  /* 0x000000ffff557224 */ /* 0x000fe200078e006f */
[----:B------:R-:W-:Y:S01]  /*9df0*/  UISETP.NE.AND UP0, UPT, UR8, 0x2, UPT ;  /* 0x000000020800788c */ /* 0x000fe2000bf05270 */
[----:B------:R-:W-:Y:S01]  /*9e00*/  IMAD.MOV.U32 R110, RZ, RZ, R156 ;  /* 0x000000ffff6e7224 */ /* 0x000fe200078e009c */
[----:B------:R-:W-:-:S04]  /*9e10*/  DEPBAR.LE SB0, 0x0 ;  /* 0x000080000000791a */ /* 0x000fc80000000000 */
[----:B------:R-:W-:Y:S02]  /*9e20*/  IMAD.MOV.U32 R111, RZ, RZ, R155 ;  /* 0x000000ffff6f7224 */ /* 0x000fe400078e009b */
[----:B------:R-:W-:Y:S02]  /*9e30*/  IMAD.MOV.U32 R109, RZ, RZ, R154 ;  /* 0x000000ffff6d7224 */ /* 0x000fe400078e009a */
[----:B---3--:R-:W-:Y:S02]  /*9e40*/  IMAD.SHL.U32 R2, R2, 0x2, RZ ;  /* 0x0000000202027824 */ /* 0x008fe400078e00ff */
[----:B------:R-:W-:Y:S02]  /*9e50*/  IMAD.MOV.U32 R63, RZ, RZ, R108 ;  /* 0x000000ffff3f7224 */ /* 0x000fe400078e006c */
[----:B------:R-:W-:Y:S02]  /*9e60*/  IMAD.MOV.U32 R56, RZ, RZ, R104 ;  /* 0x000000ffff387224 */ /* 0x000fe400078e0068 */
[----:B------:R-:W-:-:S02]  /*9e70*/  IMAD.MOV.U32 R57, RZ, RZ, R105 ;  /* 0x000000ffff397224 */ /* 0x000fc400078e0069 */
[----:B------:R-:W-:Y:S02]  /*9e80*/  IMAD.MOV.U32 R58, RZ, RZ, R106 ;  /* 0x000000ffff3a7224 */ /* 0x000fe400078e006a */
[----:B------:R-:W-:Y:S01]  /*9e90*/  IMAD.MOV.U32 R59, RZ, RZ, R107 ;  /* 0x000000ffff3b7224 */ /* 0x000fe200078e006b */
[C---:B------:R-:W-:Y:S01]  /*9ea0*/  HMMA.16816.F32 R84, R4.reuse, R34, R84 ;  /* 0x000000220454723c */ /* 0x040fe20000001854 */
[----:B------:R-:W-:Y:S01]  /*9eb0*/  IMAD.MOV.U32 R88, RZ, RZ, R109 ;  /* 0x000000ffff587224 */ /* 0x000fe200078e006d */
[----:B------:R2:W5:Y:S01]  /*9ec0*/  LDL.LU R156, [R1+0x11c] ;  /* 0x00011c00019c7983 */ /* 0x0005620000300800 */
[----:B------:R-:W-:Y:S02]  /*9ed0*/  IMAD.MOV.U32 R89, RZ, RZ, R110 ;  /* 0x000000ffff597224 */ /* 0x000fe400078e006e */
[----:B------:R-:W-:Y:S01]  /*9ee0*/  IMAD.MOV.U32 R90, RZ, RZ, R111 ;  /* 0x000000ffff5a7224 */ /* 0x000fe200078e006f */
[----:B------:R-:W-:Y:S01]  /*9ef0*/  LOP3.LUT R2, R2, 0x6, RZ, 0xc0, !PT ;  /* 0x0000000602027812 */ /* 0x000fe200078ec0ff */
[----:B------:R-:W-:Y:S01]  /*9f00*/  IMAD.MOV.U32 R76, RZ, RZ, R74 ;  /* 0x000000ffff4c7224 */ /* 0x000fe200078e004a */
[----:B------:R-:W-:Y:S01]  /*9f10*/  HMMA.16816.F32 R108, R4, R26, R116 ;  /* 0x0000001a046c723c */ /* 0x000fe20000001874 */
[----:B------:R-:W-:Y:S01]  /*9f20*/  IMAD.MOV.U32 R77, RZ, RZ, R75 ;  /* 0x000000ffff4d7224 */ /* 0x000fe200078e004b */
[----:B------:R2:W5:Y:S01]  /*9f30*/  LDL.LU R155, [R1+0x118] ;  /* 0x00011800019b7983 */ /* 0x0005620000300800 */
[----:B------:R-:W-:-:S02]  /*9f40*/  IMAD.MOV.U32 R145, RZ, RZ, R78 ;  /* 0x000000ffff917224 */ /* 0x000fc400078e004e */
[----:B------:R-:W-:Y:S01]  /*9f50*/  IMAD.MOV.U32 R142, RZ, RZ, R60 ;  /* 0x000000ffff8e7224 */ /* 0x000fe200078e003c */
[----:B------:R2:W5:Y:S01]  /*9f60*/  LDL.LU R154, [R1+0x114] ;  /* 0x00011400019a7983 */ /* 0x0005620000300800 */
[----:B------:R-:W-:Y:S02]  /*9f70*/  IMAD.MOV.U32 R117, RZ, RZ, R38 ;  /* 0x000000ffff757224 */ /* 0x000fe400078e0026 */
[----:B------:R-:W-:Y:S02]  /*9f80*/  IMAD.MOV.U32 R38, RZ, RZ, R0 ;  /* 0x000000ffff267224 */ /* 0x000fe400078e0000 */
[----:B------:R-:W-:Y:S01]  /*9f90*/  IMAD.U32 R0, RZ, RZ, UR18 ;  /* 0x00000012ff007e24 */ /* 0x000fe2000f8e00ff */
[----:B------:R-:W-:Y:S01]  /*9fa0*/  HMMA.16816.F32 R104, R4, R20, R124 ;  /* 0x000000140468723c */ /* 0x000fe2000000187c */
[----:B------:R-:W-:Y:S02]  /*9fb0*/  IMAD.MOV.U32 R118, RZ, RZ, R42 ;  /* 0x000000ffff767224 */ /* 0x000fe400078e002a */
[----:B------:R-:W-:-:S02]  /*9fc0*/  IMAD R0, R0, 0x80, R2 ;  /* 0x0000008000007824 */ /* 0x000fc400078e0202 */
        /* <DEDUP_REMOVED lines=9> */
[C---:B------:R-:W-:Y:S01]  /*a060*/  IADD3 R33, R0.reuse, 0x11, RZ ;  /* 0x0000001100217810 */ /* 0x040fe20007ffe0ff */
[----:B------:R-:W-:Y:S02]  /*a070*/  IMAD.MOV.U32 R78, RZ, RZ, R131 ;  /* 0x000000ffff4e7224 */ /* 0x000fe400078e0083 */
[----:B------:R-:W-:Y:S02]  /*a080*/  IMAD.MOV.U32 R141, RZ, RZ, R62 ;  /* 0x000000ffff8d7224 */ /* 0x000fe400078e003e */
[----:B------:R-:W-:Y:S01]  /*a090*/  IMAD.MOV.U32 R140, RZ, RZ, R61 ;  /* 0x000000ffff8c7224 */ /* 0x000fe200078e003d */
[----:B------:R-:W-:Y:S01]  /*a0a0*/  IADD3 R34, R0, 0x10, RZ ;  /* 0x0000001000227810 */ /* 0x000fe20007ffe0ff */
[----:B------:R-:W-:Y:S01]  /*a0b0*/  IMAD.MOV.U32 R60, RZ, RZ, R130 ;  /* 0x000000ffff3c7224 */ /* 0x000fe200078e0082 */
[-C--:B------:R-:W-:Y:S01]  /*a0c0*/  ISETP.GE.AND P4, PT, R33, R16.reuse, PT ;  /* 0x000000102100720c */ /* 0x080fe20003f86270 */
[----:B------:R-:W-:Y:S01]  /*a0d0*/  IMAD.MOV.U32 R61, RZ, RZ, R129 ;  /* 0x000000ffff3d7224 */ /* 0x000fe200078e0081 */
[-C--:B------:R-:W-:Y:S01]  /*a0e0*/  ISETP.GE.AND P3, PT, R34, R16.reuse, PT ;  /* 0x000000102200720c */ /* 0x080fe20003f66270 */
[----:B------:R-:W-:Y:S01]  /*a0f0*/  IMAD.MOV.U32 R62, RZ, RZ, R128 ;  /* 0x000000ffff3e7224 */ /* 0x000fe200078e0080 */
[----:B------:R-:W-:Y:S01]  /*a100*/  HMMA.16816.F32 R72, R8, R30, R72 ;  /* 0x0000001e0848723c */ /* 0x000fe20000001848 */
[----:B------:R-:W-:Y:S01]  /*a110*/  IMAD.MOV.U32 R50, RZ, RZ, R100 ;  /* 0x000000ffff327224 */ /* 0x000fe200078e0064 */
[C---:B------:R-:W-:Y:S01]  /*a120*/  ISETP.GE.AND P1, PT, R0.reuse, R16, PT ;  /* 0x000000100000720c */ /* 0x040fe20003f26270 */
[----:B------:R-:W-:Y:S01]  /*a130*/  IMAD.MOV.U32 R51, RZ, RZ, R101 ;  /* 0x000000ffff337224 */ /* 0x000fe200078e0065 */
[----:B------:R-:W-:Y:S01]  /*a140*/  IADD3 R32, R0, 0x18, RZ ;  /* 0x0000001800207810 */ /* 0x000fe20007ffe0ff */
[----:B------:R-:W-:-:S02]  /*a150*/  IMAD.MOV.U32 R52, RZ, RZ, R102 ;  /* 0x000000ffff347224 */ /* 0x000fc400078e0066 */
[----:B------:R-:W-:Y:S01]  /*a160*/  IMAD.MOV.U32 R53, RZ, RZ, R103 ;  /* 0x000000ffff357224 */ /* 0x000fe200078e0067 */
[C---:B------:R-:W-:Y:S01]  /*a170*/  HMMA.16816.F32 R128, R4.reuse, R28, R96 ;  /* 0x0000001c0480723c */ /* 0x040fe20000001860 */
[----:B------:R-:W-:Y:S01]  /*a180*/  IMAD.MOV.U32 R116, RZ, RZ, R37 ;  /* 0x000000ffff747224 */ /* 0x000fe200078e0025 */
[C---:B------:R-:W-:Y:S01]  /*a190*/  IADD3 R37, R0.reuse, 0x1, RZ ;  /* 0x0000000100257810 */ /* 0x040fe20007ffe0ff */
[----:B------:R2:W5:Y:S01]  /*a1a0*/  LDL.LU R153, [R1+0x110] ;  /* 0x0001100001997983 */ /* 0x0005620000300800 */
[C---:B------:R-:W-:Y:S02]  /*a1b0*/  IADD3 R31, R0.reuse, 0x19, RZ ;  /* 0x00000019001f7810 */ /* 0x040fe40007ffe0ff */
[----:B------:R-:W-:Y:S01]  /*a1c0*/  IADD3 R36, R0, 0x8, RZ ;  /* 0x0000000800247810 */ /* 0x000fe20007ffe0ff */
[----:B------:R2:W5:Y:S01]  /*a1d0*/  LDL.LU R152, [R1+0x10c] ;  /* 0x00010c0001987983 */ /* 0x0005620000300800 */
[----:B------:R-:W-:Y:S01]  /*a1e0*/  HMMA.16816.F32 R100, R4, R22, R208 ;  /* 0x000000160464723c */ /* 0x000fe200000018d0 */
[----:B------:R-:W-:-:S02]  /*a1f0*/  FSEL R2, R127, -INF , !P4 ;  /* 0xff8000007f027808 */ /* 0x000fc40006000000 */
[----:B------:R-:W-:Y:S01]  /*a200*/  ISETP.GE.AND P2, PT, R32, R16, PT ;  /* 0x000000102000720c */ /* 0x000fe20003f46270 */
[----:B------:R2:W5:Y:S01]  /*a210*/  LDL.LU R151, [R1+0x108] ;  /* 0x0001080001977983 */ /* 0x0005620000300800 */
[----:B------:R-:W-:-:S03]  /*a220*/  FSEL R39, R39, -INF , !P1 ;  /* 0xff80000027277808 */ /* 0x000fc60004800000 */
[----:B----4-:R-:W-:Y:S01]  /*a230*/  HMMA.16816.F32 R96, R4, R12, R236 ;  /* 0x0000000c0460723c */ /* 0x010fe200000018ec */
[-C--:B------:R-:W-:Y:S01]  /*a240*/  ISETP.GE.AND P0, PT, R37, R16.reuse, PT ;  /* 0x000000102500720c */ /* 0x080fe20003f06270 */
[----:B------:R2:W5:Y:S01]  /*a250*/  LDL.LU R150, [R1+0x104] ;  /* 0x0001040001967983 */ /* 0x0005620000300800 */
[----:B------:R-:W-:-:S05]  /*a260*/  ISETP.GE.AND P1, PT, R31, R16, PT ;  /* 0x000000101f00720c */ /* 0x000fca0003f26270 */
[----:B------:R-:W-:Y:S01]  /*a270*/  HMMA.16816.F32 R92, R4, R14, R92 ;  /* 0x0000000e045c723c */ /* 0x000fe2000000185c */
[----:B------:R-:W-:Y:S02]  /*a280*/  IADD3 R30, R0, 0x20, RZ ;  /* 0x00000020001e7810 */ /* 0x000fe40007ffe0ff */
[----:B------:R-:W-:-:S04]  /*a290*/  ISETP.GE.AND P6, PT, R36, R16, PT ;  /* 0x000000102400720c */ /* 0x000fc80003fc6270 */
[----:B------:R-:W-:Y:S01]  /*a2a0*/  FSEL R4, R126, -INF , !P3 ;  /* 0xff8000007e047808 */ /* 0x000fe20005800000 */
[----:B------:R-:W-:Y:S01]  /*a2b0*/  HMMA.16816.F32 R76, R8, R28, R76 ;  /* 0x0000001c084c723c */ /* 0x000fe2000000184c */
[----:B------:R-:W-:-:S03]  /*a2c0*/  IADD3 R35, R0, 0x9, RZ ;  /* 0x0000000900237810 */ /* 0x000fc60007ffe0ff */
[----:B------:R1:W-:Y:S01]  /*a2d0*/  STL [R1+0x80], R4 ;  /* 0x0000800401007387 */ /* 0x0003e20000100800 */
[----:B------:R-:W-:Y:S02]  /*a2e0*/  FSEL R116, R116, -INF , !P0 ;  /* 0xff80000074747808 */ /* 0x000fe40004000000 */
[----:B------:R-:W-:Y:S01]  /*a2f0*/  IADD3 R29, R0, 0x21, RZ ;  /* 0x00000021001d7810 */ /* 0x000fe20007ffe0ff */
[----:B------:R3:W-:Y:S01]  /*a300*/  STL [R1+0x7c], R2 ;  /* 0x00007c0201007387 */ /* 0x0007e20000100800 */
[-C--:B------:R-:W-:Y:S02]  /*a310*/  ISETP.GE.AND P0, PT, R30, R16.reuse, PT ;  /* 0x000000101e00720c */ /* 0x080fe40003f06270 */
[----:B------:R-:W-:Y:S02]  /*a320*/  FSEL R117, R117, -INF , !P6 ;  /* 0xff80000075757808 */ /* 0x000fe40007000000 */
[-C--:B------:R-:W-:Y:S02]  /*a330*/  ISETP.GE.AND P6, PT, R29, R16.reuse, PT ;  /* 0x000000101d00720c */ /* 0x080fe40003fc6270 */
[----:B------:R-:W-:-:S02]  /*a340*/  ISETP.GE.AND P5, PT, R35, R16, PT ;  /* 0x000000102300720c */ /* 0x000fc40003fa6270 */
[----:B------:R-:W-:Y:S01]  /*a350*/  IADD3 R28, R0, 0x28, RZ ;  /* 0x00000028001c7810 */ /* 0x000fe20007ffe0ff */
[----:B------:R-:W-:Y:S01]  /*a360*/  HMMA.16816.F32 R68, R8, R24, R68 ;  /* 0x000000180844723c */ /* 0x000fe20000001844 */
[----:B------:R-:W-:Y:S02]  /*a370*/  FSEL R118, R118, -INF , !P5 ;  /* 0xff80000076767808 */ /* 0x000fe40006800000 */
[----:B-1----:R-:W-:Y:S02]  /*a380*/  FSEL R4, R212, -INF , !P2 ;  /* 0xff800000d4047808 */ /* 0x002fe40005000000 */
[----:B---3--:R-:W-:-:S03]  /*a390*/  FSEL R2, R213, -INF , !P1 ;  /* 0xff800000d5027808 */ /* 0x008fc60004800000 */
[----:B------:R1:W-:Y:S01]  /*a3a0*/  STL [R1+0x78], R4 ;  /* 0x0000780401007387 */ /* 0x0003e20000100800 */
[----:B------:R-:W-:-:S03]  /*a3b0*/  ISETP.GE.AND P5, PT, R28, R16, PT ;  /* 0x000000101c00720c */ /* 0x000fc60003fa6270 */
[----:B------:R3:W-:Y:S01]  /*a3c0*/  STL [R1+0x74], R2 ;  /* 0x0000740201007387 */ /* 0x0007e20000100800 */
[----:B------:R-:W-:Y:S01]  /*a3d0*/  IADD3 R25, R0, 0x31, RZ ;  /* 0x0000003100197810 */ /* 0x000fe20007ffe0ff */
[----:B------:R-:W-:Y:S03]  /*a3e0*/  HMMA.16816.F32 R56, R8, R22, R56 ;  /* 0x000000160838723c */ /* 0x000fe60000001838 */
[----:B------:R-:W-:-:S04]  /*a3f0*/  ISETP.GE.AND P2, PT, R25, R16, PT ;  /* 0x000000101900720c */ /* 0x000fc80003f46270 */
[----:B------:R-:W-:Y:S02]  /*a400*/  IADD3 R23, R0, 0x39, RZ ;  /* 0x0000003900177810 */ /* 0x000fe40007ffe0ff */
[----:B-1----:R-:W-:Y:S02]  /*a410*/  FSEL R4, R204, -INF , !P0 ;  /* 0xff800000cc047808 */ /* 0x002fe40004000000 */
[----:B---3--:R-:W-:-:S03]  /*a420*/  FSEL R2, R205, -INF , !P6 ;  /* 0xff800000cd027808 */ /* 0x008fc60007000000 */
[----:B------:R-:W-:Y:S04]  /*a430*/  STL [R1+0x70], R4 ;  /* 0x0000700401007387 */ /* 0x000fe80000100800 */
[----:B------:R1:W-:Y:S01]  /*a440*/  STL [R1+0x6c], R2 ;  /* 0x00006c0201007387 */ /* 0x0003e20000100800 */
[----:B------:R-:W-:Y:S01]  /*a450*/  HMMA.16816.F32 R64, R8, R26, R64 ;  /* 0x0000001a0840723c */ /* 0x000fe20000001840 */
[----:B------:R-:W-:Y:S02]  /*a460*/  ISETP.GE.AND P0, PT, R23, R16, PT ;  /* 0x000000101700720c */ /* 0x000fe40003f06270 */
[----:B------:R-:W-:-:S05]  /*a470*/  IADD3 R22, R0, 0x40, RZ ;  /* 0x0000004000167810 */ /* 0x000fca0007ffe0ff */
[----:B------:R-:W-:Y:S01]  /*a480*/  HMMA.16816.F32 R60, R8, R20, R60 ;  /* 0x00000014083c723c */ /* 0x000fe2000000183c */
[----:B------:R-:W-:Y:S02]  /*a490*/  ISETP.GE.AND P6, PT, R22, R16, PT ;  /* 0x000000101600720c */ /* 0x000fe40003fc6270 */
[----:B-1----:R-:W-:-:S05]  /*a4a0*/  FSEL R2, R80, -INF , !P5 ;  /* 0xff80000050027808 */ /* 0x002fca0006800000 */
[----:B------:R1:W-:Y:S01]  /*a4b0*/  STL [R1+0x68], R2 ;  /* 0x0000680201007387 */ /* 0x0003e20000100800 */
[C---:B------:R-:W-:Y:S02]  /*a4c0*/  IADD3 R27, R0.reuse, 0x29, RZ ;  /* 0x00000029001b7810 */ /* 0x040fe40007ffe0ff */
[C---:B------:R-:W-:Y:S02]  /*a4d0*/  IADD3 R21, R0.reuse, 0x41, RZ ;  /* 0x0000004100157810 */ /* 0x040fe40007ffe0ff */
[----:B------:R-:W-:Y:S01]  /*a4e0*/  IADD3 R26, R0, 0x30, RZ ;  /* 0x00000030001a7810 */ /* 0x000fe20007ffe0ff */
[----:B------:R-:W-:Y:S01]  /*a4f0*/  HMMA.16816.F32 R52, R8, R12, R52 ;  /* 0x0000000c0834723c */ /* 0x000fe20000001834 */
[-C--:B------:R-:W-:Y:S02]  /*a500*/  ISETP.GE.AND P3, PT, R27, R16.reuse, PT ;  /* 0x000000101b00720c */ /* 0x080fe40003f66270 */
[----:B------:R-:W-:Y:S02]  /*a510*/  ISETP.GE.AND P5, PT, R21, R16, PT ;  /* 0x000000101500720c */ /* 0x000fe40003fa6270 */
[----:B-1----:R-:W-:-:S05]  /*a520*/  FSEL R2, R77, -INF , !P2 ;  /* 0xff8000004d027808 */ /* 0x002fca0005000000 */
[----:B------:R1:W-:Y:S01]  /*a530*/  STL [R1+0x64], R2 ;  /* 0x0000640201007387 */ /* 0x0003e20000100800 */
[----:B------:R-:W-:Y:S01]  /*a540*/  HMMA.16816.F32 R48, R8, R14, R48 ;  /* 0x0000000e0830723c */ /* 0x000fe20000001830 */
[----:B------:R-:W-:Y:S02]  /*a550*/  ISETP.GE.AND P4, PT, R26, R16, PT ;  /* 0x000000101a00720c */ /* 0x000fe40003f86270 */
[C---:B------:R-:W-:Y:S01]  /*a560*/  IADD3 R20, R0.reuse, 0x48, RZ ;  /* 0x0000004800147810 */ /* 0x040fe20007ffe0ff */
[----:B------:R-:W-:Y:S01]  /*a570*/  IMAD.MOV.U32 R127, RZ, RZ, R119 ;  /* 0x000000ffff7f7224 */ /* 0x000fe200078e0077 */
[C---:B------:R-:W-:Y:S02]  /*a580*/  IADD3 R24, R0.reuse, 0x38, RZ ;  /* 0x0000003800187810 */ /* 0x040fe40007ffe0ff */
[----:B------:R-:W-:Y:S02]  /*a590*/  IADD3 R15, R0, 0x49, RZ ;  /* 0x00000049000f7810 */ /* 0x000fe40007ffe0ff */
[----:B------:R-:W-:-:S02]  /*a5a0*/  FSEL R119, R81, -INF , !P3 ;  /* 0xff80000051777808 */ /* 0x000fc40005800000 */
[----:B------:R-:W-:Y:S02]  /*a5b0*/  ISETP.GE.AND P3, PT, R20, R16, PT ;  /* 0x000000101400720c */ /* 0x000fe40003f66270 */
[----:B-1----:R-:W-:-:S05]  /*a5c0*/  FSEL R2, R73, -INF , !P0 ;  /* 0xff80000049027808 */ /* 0x002fca0004000000 */
[----:B------:R1:W-:Y:S01]  /*a5d0*/  STL [R1+0x60], R2 ;  /* 0x0000600201007387 */ /* 0x0003e20000100800 */
[----:B------:R-:W-:Y:S02]  /*a5e0*/  FSEL R81, R76, -INF , !P4 ;  /* 0xff8000004c517808 */ /* 0x000fe40006000000 */
[-C--:B------:R-:W-:Y:S02]  /*a5f0*/  ISETP.GE.AND P4, PT, R15, R16.reuse, PT ;  /* 0x000000100f00720c */ /* 0x080fe40003f86270 */
[----:B------:R-:W-:Y:S02]  /*a600*/  ISETP.GE.AND P1, PT, R24, R16, PT ;  /* 0x000000101800720c */ /* 0x000fe40003f26270 */
[C---:B------:R-:W-:Y:S02]  /*a610*/  IADD3 R14, R0.reuse, 0x50, RZ ;  /* 0x00000050000e7810 */ /* 0x040fe40007ffe0ff */
[----:B------:R-:W-:Y:S02]  /*a620*/  IADD3 R13, R0, 0x51, RZ ;  /* 0x00000051000d7810 */ /* 0x000fe40007ffe0ff */
[----:B------:R-:W-:-:S02]  /*a630*/  FSEL R4, R64, -INF , !P3 ;  /* 0xff80000040047808 */ /* 0x000fc40005800000 */
[----:B-1----:R-:W-:-:S05]  /*a640*/  FSEL R2, R68, -INF , !P6 ;  /* 0xff80000044027808 */ /* 0x002fca0007000000 */
[----:B------:R1:W-:Y:S01]  /*a650*/  STL [R1+0x54], R2 ;  /* 0x0000540201007387 */ /* 0x0003e20000100800 */
[-C--:B------:R-:W-:Y:S02]  /*a660*/  ISETP.GE.AND P2, PT, R14, R16.reuse, PT ;  /* 0x000000100e00720c */ /* 0x080fe40003f46270 */
[----:B------:R-:W-:Y:S02]  /*a670*/  FSEL R80, R72, -INF , !P1 ;  /* 0xff80000048507808 */ /* 0x000fe40004800000 */
[----:B------:R-:W-:Y:S02]  /*a680*/  ISETP.GE.AND P1, PT, R13, R16, PT ;  /* 0x000000100d00720c */ /* 0x000fe40003f26270 */
[C---:B------:R-:W-:Y:S02]  /*a690*/  IADD3 R12, R0.reuse, 0x58, RZ ;  /* 0x00000058000c7810 */ /* 0x040fe40007ffe0ff */
[C---:B------:R-:W-:Y:S02]  /*a6a0*/  IADD3 R11, R0.reuse, 0x59, RZ ;  /* 0x00000059000b7810 */ /* 0x040fe40007ffe0ff */
[----:B------:R-:W-:-:S02]  /*a6b0*/  IADD3 R10, R0, 0x60, RZ ;  /* 0x00000060000a7810 */ /* 0x000fc40007ffe0ff */
[----:B-1----:R-:W-:-:S05]  /*a6c0*/  FSEL R2, R69, -INF , !P5 ;  /* 0xff80000045027808 */ /* 0x002fca0006800000 */
[----:B------:R1:W-:Y:S04]  /*a6d0*/  STL [R1+0x50], R2 ;  /* 0x0000500201007387 */ /* 0x0003e80000100800 */
[----:B------:R3:W-:Y:S01]  /*a6e0*/  STL [R1+0x4c], R4 ;  /* 0x00004c0401007387 */ /* 0x0007e20000100800 */
[----:B------:R-:W-:Y:S02]  /*a6f0*/  IADD3 R9, R0, 0x61, RZ ;  /* 0x0000006100097810 */ /* 0x000fe40007ffe0ff */
[-C--:B------:R-:W-:Y:S02]  /*a700*/  ISETP.GE.AND P0, PT, R12, R16.reuse, PT ;  /* 0x000000100c00720c */ /* 0x080fe40003f06270 */
[-C--:B------:R-:W-:Y:S02]  /*a710*/  ISETP.GE.AND P6, PT, R11, R16.reuse, PT ;  /* 0x000000100b00720c */ /* 0x080fe40003fc6270 */
[----:B------:R-:W-:-:S02]  /*a720*/  ISETP.GE.AND P5, PT, R10, R16, PT ;  /* 0x000000100a00720c */ /* 0x000fc40003fa6270 */
[----:B------:R-:W-:Y:S02]  /*a730*/  IADD3 R8, R0, 0x68, RZ ;  /* 0x0000006800087810 */ /* 0x000fe40007ffe0ff */
[----:B-1----:R-:W-:Y:S02]  /*a740*/  FSEL R2, R65, -INF , !P4 ;  /* 0xff80000041027808 */ /* 0x002fe40006000000 */
[----:B---3--:R-:W-:-:S03]  /*a750*/  FSEL R4, R60, -INF , !P2 ;  /* 0xff8000003c047808 */ /* 0x008fc60005000000 */
[----:B------:R1:W-:Y:S01]  /*a760*/  STL [R1+0x3c], R2 ;  /* 0x00003c0201007387 */ /* 0x0003e20000100800 */
[----:B------:R-:W-:-:S03]  /*a770*/  IADD3 R7, R0, 0x69, RZ ;  /* 0x0000006900077810 */ /* 0x000fc60007ffe0ff */
[----:B------:R3:W-:Y:S01]  /*a780*/  STL [R1+0x38], R4 ;  /* 0x0000380401007387 */ /* 0x0007e20000100800 */
[C---:B------:R-:W-:Y:S02]  /*a790*/  IADD3 R6, R0.reuse, 0x70, RZ ;  /* 0x0000007000067810 */ /* 0x040fe40007ffe0ff */
[----:B------:R-:W-:Y:S02]  /*a7a0*/  IADD3 R5, R0, 0x71, RZ ;  /* 0x0000007100057810 */ /* 0x000fe40007ffe0ff */
[----:B------:R-:W-:Y:S02]  /*a7b0*/  ISETP.GE.AND P3, PT, R9, R16, PT ;  /* 0x000000100900720c */ /* 0x000fe40003f66270 */
[----:B------:R-:W-:Y:S02]  /*a7c0*/  FSEL R124, R56, -INF , !P0 ;  /* 0xff800000387c7808 */ /* 0x000fe40004000000 */
[----:B------:R-:W-:Y:S02]  /*a7d0*/  FSEL R57, R57, -INF , !P6 ;  /* 0xff80000039397808 */ /* 0x000fe40007000000 */
[----:B------:R-:W-:-:S02]  /*a7e0*/  FSEL R52, R52, -INF , !P5 ;  /* 0xff80000034347808 */ /* 0x000fc40006800000 */
[----:B-1----:R-:W-:Y:S02]  /*a7f0*/  FSEL R2, R61, -INF , !P1 ;  /* 0xff8000003d027808 */ /* 0x002fe40004800000 */
[----:B---3--:R-:W-:-:S03]  /*a800*/  IADD3 R4, R0, 0x78, RZ ;  /* 0x0000007800047810 */ /* 0x008fc60007ffe0ff */
[----:B------:R1:W-:Y:S04]  /*a810*/  STL [R1+0x30], R2 ;  /* 0x0000300201007387 */ /* 0x0003e80000100800 */
[----:B------:R-:W-:Y:S01]  /*a820*/  BAR.SYNC.DEFER_BLOCKING 0x0 ;  /* 0x0000000000007b1d */ /* 0x000fe20000010000 */
[-C--:B------:R-:W-:Y:S02]  /*a830*/  ISETP.GE.AND P4, PT, R8, R16.reuse, PT ;  /* 0x000000100800720c */ /* 0x080fe40003f86270 */
[-C--:B------:R-:W-:Y:S02]  /*a840*/  ISETP.GE.AND P2, PT, R7, R16.reuse, PT ;  /* 0x000000100700720c */ /* 0x080fe40003f46270 */
[-C--:B------:R-:W-:Y:S02]  /*a850*/  ISETP.GE.AND P1, PT, R6, R16.reuse, PT ;  /* 0x000000100600720c */ /* 0x080fe40003f26270 */
[----:B------:R-:W-:-:S02]  /*a860*/  ISETP.GE.AND P0, PT, R5, R16, PT ;  /* 0x000000100500720c */ /* 0x000fc40003f06270 */
[----:B------:R-:W-:Y:S02]  /*a870*/  ISETP.GE.AND P6, PT, R4, R16, PT ;  /* 0x000000100400720c */ /* 0x000fe40003fc6270 */
[----:B-1----:R-:W-:-:S04]  /*a880*/  IADD3 R2, R0, 0x79, RZ ;  /* 0x0000007900027810 */ /* 0x002fc80007ffe0ff */
[----:B------:R-:W-:Y:S02]  /*a890*/  ISETP.GE.AND P5, PT, R2, R16, PT ;  /* 0x000000100200720c */ /* 0x000fe40003fa6270 */
[----:B------:R-:W-:Y:S02]  /*a8a0*/  FSEL R16, R53, -INF , !P3 ;  /* 0xff80000035107808 */ /* 0x000fe40005800000 */
[----:B------:R-:W-:-:S04]  /*a8b0*/  ISETP.GE.AND P3, PT, R0, R17, PT ;  /* 0x000000110000720c */ /* 0x000fc80003f66270 */
[----:B------:R-:W-:Y:S02]  /*a8c0*/  FSEL R38, R38, -INF , !P3 ;  /* 0xff80000026267808 */ /* 0x000fe40005800000 */
[-C--:B------:R-:W-:Y:S01]  /*a8d0*/  ISETP.GE.AND P3, PT, R37, R17.reuse, PT ;  /* 0x000000112500720c */ /* 0x080fe20003f66270 */
[----:B------:R1:W-:Y:S03]  /*a8e0*/  STL [R1+0x2c], R52 ;  /* 0x00002c3401007387 */ /* 0x0003e60000100800 */
[----:B-1----:R-:W-:Y:S02]  /*a8f0*/  FSEL R52, R127, -INF , !P3 ;  /* 0xff8000007f347808 */ /* 0x002fe40005800000 */
[----:B------:R-:W-:-:S04]  /*a900*/  ISETP.GE.AND P3, PT, R36, R17, PT ;  /* 0x000000112400720c */ /* 0x000fc80003f66270 */
[----:B------:R-:W-:Y:S02]  /*a910*/  FSEL R53, R252, -INF , !P3 ;  /* 0xff800000fc357808 */ /* 0x000fe40005800000 */
[----:B------:R-:W-:-:S04]  /*a920*/  ISETP.GE.AND P3, PT, R35, R17, PT ;  /* 0x000000112300720c */ /* 0x000fc80003f66270 */
[----:B------:R-:W-:Y:S02]  /*a930*/  FSEL R56, R235, -INF , !P3 ;  /* 0xff800000eb387808 */ /* 0x000fe40005800000 */
[----:B------:R-:W-:-:S04]  /*a940*/  ISETP.GE.AND P3, PT, R34, R17, PT ;  /* 0x000000112200720c */ /* 0x000fc80003f66270 */
[----:B------:R-:W-:Y:S02]  /*a950*/  FSEL R60, R138, -INF , !P3 ;  /* 0xff8000008a3c7808 */ /* 0x000fe40005800000 */
[----:B------:R-:W-:-:S04]  /*a960*/  ISETP.GE.AND P3, PT, R33, R17, PT ;  /* 0x000000112100720c */ /* 0x000fc80003f66270 */
[----:B------:R-:W-:Y:S02]  /*a970*/  FSEL R61, R137, -INF , !P3 ;  /* 0xff800000893d7808 */ /* 0x000fe40005800000 */
[-C--:B------:R-:W-:Y:S01]  /*a980*/  ISETP.GE.AND P3, PT, R32, R17.reuse, PT ;  /* 0x000000112000720c */ /* 0x080fe20003f66270 */
[----:B------:R1:W-:Y:S03]  /*a990*/  STL [R1+0x28], R16 ;  /* 0x0000281001007387 */ /* 0x0003e60000100800 */
[----:B-1----:R-:W-:Y:S02]  /*a9a0*/  FSEL R16, R214, -INF , !P3 ;  /* 0xff800000d6107808 */ /* 0x002fe40005800000 */
[----:B------:R-:W-:-:S03]  /*a9b0*/  ISETP.GE.AND P3, PT, R31, R17, PT ;  /* 0x000000111f00720c */ /* 0x000fc60003f66270 */
[----:B------:R1:W-:Y:S02]  /*a9c0*/  STL [R1+0x24], R16 ;  /* 0x0000241001007387 */ /* 0x0003e40000100800 */
[----:B-1----:R-:W-:Y:S02]  /*a9d0*/  FSEL R16, R215, -INF , !P3 ;  /* 0xff800000d7107808 */ /* 0x002fe40005800000 */
[----:B------:R-:W-:-:S04]  /*a9e0*/  ISETP.GE.AND P3, PT, R30, R17, PT ;  /* 0x000000111e00720c */ /* 0x000fc80003f66270 */
[----:B------:R-:W-:Y:S02]  /*a9f0*/  FSEL R64, R206, -INF , !P3 ;  /* 0xff800000ce407808 */ /* 0x000fe40005800000 */
[-C--:B------:R-:W-:Y:S01]  /*aa00*/  ISETP.GE.AND P3, PT, R29, R17.reuse, PT ;  /* 0x000000111d00720c */ /* 0x080fe20003f66270 */
[----:B------:R1:W-:Y:S04]  /*aa10*/  STL [R1+0x20], R16 ;  /* 0x0000201001007387 */ /* 0x0003e80000100800 */
[----:B------:R3:W-:Y:S01]  /*aa20*/  STL [R1+0x1c], R64 ;  /* 0x00001c4001007387 */ /* 0x0007e20000100800 */
[----:B-1----:R-:W-:Y:S02]  /*aa30*/  FSEL R16, R207, -INF , !P3 ;  /* 0xff800000cf107808 */ /* 0x002fe40005800000 */
[----:B------:R-:W-:-:S04]  /*aa40*/  ISETP.GE.AND P3, PT, R28, R17, PT ;  /* 0x000000111c00720c */ /* 0x000fc80003f66270 */
[----:B---3--:R-:W-:Y:S02]  /*aa50*/  FSEL R64, R82, -INF , !P3 ;  /* 0xff80000052407808 */ /* 0x008fe40005800000 */
[-C--:B------:R-:W-:Y:S01]  /*aa60*/  ISETP.GE.AND P3, PT, R27, R17.reuse, PT ;  /* 0x000000111b00720c */ /* 0x080fe20003f66270 */
[----:B------:R1:W-:Y:S01]  /*aa70*/  STL [R1+0x18], R16 ;  /* 0x0000181001007387 */ /* 0x0003e20000100800 */
[----:B------:R-:W-:Y:S02]  /*aa80*/  IMAD.MOV.U32 R127, RZ, RZ, R133 ;  /* 0x000000ffff7f7224 */ /* 0x000fe400078e0085 */
        /* <DEDUP_REMOVED lines=16> */
[----:B------:R1:W-:Y:S04]  /*ab90*/  STL [R1+0x14], R64 ;  /* 0x0000144001007387 */ /* 0x0003e80000100800 */
[----:B------:R3:W-:Y:S01]  /*aba0*/  STL [R1+0x10], R16 ;  /* 0x0000101001007387 */ /* 0x0007e20000100800 */
[----:B-1----:R-:W-:Y:S02]  /*abb0*/  FSEL R64, R67, -INF , !P3 ;  /* 0xff80000043407808 */ /* 0x002fe40005800000 */
[----:B------:R-:W-:-:S04]  /*abc0*/  ISETP.GE.AND P3, PT, R14, R17, PT ;  /* 0x000000110e00720c */ /* 0x000fc80003f66270 */
[----:B------:R-:W-:Y:S02]  /*abd0*/  FSEL R82, R62, -INF , !P3 ;  /* 0xff8000003e527808 */ /* 0x000fe40005800000 */
[----:B------:R-:W-:-:S04]  /*abe0*/  ISETP.GE.AND P3, PT, R13, R17, PT ;  /* 0x000000110d00720c */ /* 0x000fc80003f66270 */
[----:B------:R-:W-:Y:S02]  /*abf0*/  FSEL R137, R63, -INF , !P3 ;  /* 0xff8000003f897808 */ /* 0x000fe40005800000 */
[----:B------:R-:W-:-:S04]  /*ac00*/  ISETP.GE.AND P3, PT, R12, R17, PT ;  /* 0x000000110c00720c */ /* 0x000fc80003f66270 */
[----:B---3--:R-:W-:Y:S02]  /*ac10*/  FSEL R16, R58, -INF , !P3 ;  /* 0xff8000003a107808 */ /* 0x008fe40005800000 */
[----:B------:R-:W-:-:S03]  /*ac20*/  ISETP.GE.AND P3, PT, R11, R17, PT ;  /* 0x000000110b00720c */ /* 0x000fc60003f66270 */
[----:B------:R1:W-:Y:S01]  /*ac30*/  STL [R1+0xc], R16 ;  /* 0x00000c1001007387 */ /* 0x0003e20000100800 */
[----:B------:R-:W-:Y:S02]  /*ac40*/  FSEL R235, R49, -INF , !P2 ;  /* 0xff80000031eb7808 */ /* 0x000fe40005000000 */
[-C--:B------:R-:W-:Y:S02]  /*ac50*/  ISETP.GE.AND P2, PT, R7, R17.reuse, PT ;  /* 0x000000110700720c */ /* 0x080fe40003f46270 */
[----:B------:R-:W-:Y:S02]  /*ac60*/  FSEL R215, R44, -INF , !P1 ;  /* 0xff8000002cd77808 */ /* 0x000fe40004800000 */
[-C--:B------:R-:W-:Y:S02]  /*ac70*/  ISETP.GE.AND P1, PT, R6, R17.reuse, PT ;  /* 0x000000110600720c */ /* 0x080fe40003f26270 */
[----:B------:R-:W-:Y:S02]  /*ac80*/  FSEL R214, R45, -INF , !P0 ;  /* 0xff8000002dd67808 */ /* 0x000fe40004000000 */
[----:B------:R-:W-:-:S02]  /*ac90*/  ISETP.GE.AND P0, PT, R5, R17, PT ;  /* 0x000000110500720c */ /* 0x000fc40003f06270 */
[----:B------:R-:W-:Y:S02]  /*aca0*/  FSEL R247, R51, -INF , !P2 ;  /* 0xff80000033f77808 */ /* 0x000fe40005000000 */
[----:B-1----:R-:W-:Y:S02]  /*acb0*/  FSEL R16, R59, -INF , !P3 ;  /* 0xff8000003b107808 */ /* 0x002fe40005800000 */
[----:B------:R-:W-:-:S04]  /*acc0*/  ISETP.GE.AND P3, PT, R10, R17, PT ;  /* 0x000000110a00720c */ /* 0x000fc80003f66270 */
[----:B------:R-:W-:Y:S02]  /*acd0*/  FSEL R54, R54, -INF , !P3 ;  /* 0xff80000036367808 */ /* 0x000fe40005800000 */
[----:B------:R-:W-:Y:S01]  /*ace0*/  ISETP.GE.AND P3, PT, R9, R17, PT ;  /* 0x000000110900720c */ /* 0x000fe20003f66270 */
[----:B------:R1:W-:Y:S01]  /*acf0*/  STL [R1+0x8], R16 ;  /* 0x0000081001007387 */ /* 0x0003e20000100800 */
[----:B------:R-:W-:Y:S02]  /*ad00*/  ISETP.GE.AND P2, PT, R0, R18, PT ;  /* 0x000000120000720c */ /* 0x000fe40003f46270 */
[----:B------:R-:W-:Y:S01]  /*ad10*/  FSEL R246, R46, -INF , !P1 ;  /* 0xff8000002ef67808 */ /* 0x000fe20004800000 */
[----:B------:R-:W-:Y:S01]  /*ad20*/  STL [R1+0x4], R54 ;  /* 0x0000043601007387 */ /* 0x000fe20000100800 */
[----:B------:R-:W-:Y:S02]  /*ad30*/  ISETP.GE.AND P1, PT, R0, R19, PT ;  /* 0x000000130000720c */ /* 0x000fe40003f26270 */
[----:B------:R-:W-:-:S02]  /*ad40*/  FSEL R245, R47, -INF , !P0 ;  /* 0xff8000002ff57808 */ /* 0x000fc40004000000 */
[----:B------:R-:W-:Y:S02]  /*ad50*/  ISETP.GE.AND P0, PT, R37, R18, PT ;  /* 0x000000122500720c */ /* 0x000fe40003f06270 */
[----:B------:R-:W-:Y:S02]  /*ad60*/  FSEL R237, R48, -INF , !P4 ;  /* 0xff80000030ed7808 */ /* 0x000fe40006000000 */
[-C--:B------:R-:W-:Y:S02]  /*ad70*/  ISETP.GE.AND P4, PT, R4, R17.reuse, PT ;  /* 0x000000110400720c */ /* 0x080fe40003f86270 */
[----:B-1----:R-:W-:Y:S02]  /*ad80*/  FSEL R16, R55, -INF , !P3 ;  /* 0xff80000037107808 */ /* 0x002fe40005800000 */
[----:B------:R-:W-:-:S03]  /*ad90*/  ISETP.GE.AND P3, PT, R8, R17, PT ;  /* 0x000000110800720c */ /* 0x000fc60003f66270 */
[----:B------:R1:W-:Y:S01]  /*ada0*/  STL [R1], R16 ;  /* 0x0000001001007387 */ /* 0x0003e20000100800 */
[----:B------:R-:W-:Y:S02]  /*adb0*/  FSEL R252, R50, -INF , !P3 ;  /* 0xff80000032fc7808 */ /* 0x000fe40005800000 */
[----:B------:R-:W-:Y:S02]  /*adc0*/  ISETP.GE.AND P3, PT, R2, R17, PT ;  /* 0x000000110200720c */ /* 0x000fe40003f66270 */
[----:B------:R-:W-:Y:S02]  /*add0*/  FSEL R17, R148, -INF , !P0 ;  /* 0xff80000094117808 */ /* 0x000fe40004000000 */
[----:B------:R-:W-:-:S04]  /*ade0*/  ISETP.GE.AND P0, PT, R36, R19, PT ;  /* 0x000000132400720c */ /* 0x000fc80003f06270 */
[----:B------:R-:W-:Y:S02]  /*adf0*/  FSEL R45, R145, -INF , !P0 ;  /* 0xff800000912d7808 */ /* 0x000fe40004000000 */
[-C--:B------:R-:W-:Y:S02]  /*ae00*/  ISETP.GE.AND P0, PT, R34, R18.reuse, PT ;  /* 0x000000122200720c */ /* 0x080fe40003f06270 */
[----:B-1----:R-:W-:Y:S02]  /*ae10*/  FSEL R16, R127, -INF , !P2 ;  /* 0xff8000007f107808 */ /* 0x002fe40005000000 */
[----:B------:R-:W-:Y:S02]  /*ae20*/  ISETP.GE.AND P2, PT, R37, R19, PT ;  /* 0x000000132500720c */ /* 0x000fe40003f46270 */
[----:B------:R-:W-:Y:S02]  /*ae30*/  FSEL R37, R149, -INF , !P1 ;  /* 0xff80000095257808 */ /* 0x000fe40004800000 */
[----:B------:R-:W-:Y:S01]  /*ae40*/  ISETP.GE.AND P1, PT, R36, R18, PT ;  /* 0x000000122400720c */ /* 0x000fe20003f26270 */
[----:B------:R2:W5:Y:S01]  /*ae50*/  LDL.LU R149, [R1+0x100] ;  /* 0x0001000001957983 */ /* 0x0005620000300800 */
[----:B------:R-:W-:-:S02]  /*ae60*/  FSEL R44, R147, -INF , !P2 ;  /* 0xff800000932c7808 */ /* 0x000fc40005000000 */
[C---:B------:R-:W-:Y:S01]  /*ae70*/  ISETP.GE.AND P2, PT, R35.reuse, R18, PT ;  /* 0x000000122300720c */ /* 0x040fe20003f46270 */
[----:B------:R2:W5:Y:S01]  /*ae80*/  LDL.LU R148, [R1+0xfc] ;  /* 0x0000fc0001947983 */ /* 0x0005620000300800 */
[----:B------:R-:W-:Y:S02]  /*ae90*/  FSEL R36, R146, -INF , !P1 ;  /* 0xff80000092247808 */ /* 0x000fe40004800000 */
[-C--:B------:R-:W-:Y:S01]  /*aea0*/  ISETP.GE.AND P1, PT, R35, R19.reuse, PT ;  /* 0x000000132300720c */ /* 0x080fe20003f26270 */
[----:B------:R2:W5:Y:S01]  /*aeb0*/  LDL.LU R147, [R1+0xf8] ;  /* 0x0000f80001937983 */ /* 0x0005620000300800 */
[----:B------:R-:W-:Y:S02]  /*aec0*/  FSEL R35, R144, -INF , !P2 ;  /* 0xff80000090237808 */ /* 0x000fe40005000000 */
[----:B------:R-:W-:Y:S01]  /*aed0*/  ISETP.GE.AND P2, PT, R34, R19, PT ;  /* 0x000000132200720c */ /* 0x000fe20003f46270 */
[----:B------:R2:W5:Y:S01]  /*aee0*/  LDL.LU R146, [R1+0xf4] ;  /* 0x0000f40001927983 */ /* 0x0005620000300800 */
[----:B------:R-:W-:-:S02]  /*aef0*/  FSEL R34, R143, -INF , !P1 ;  /* 0xff8000008f227808 */ /* 0x000fc40004800000 */
[CC--:B------:R-:W-:Y:S01]  /*af00*/  ISETP.GE.AND P1, PT, R33.reuse, R18.reuse, PT ;  /* 0x000000122100720c */ /* 0x0c0fe20003f26270 */
[----:B------:R2:W5:Y:S01]  /*af10*/  LDL.LU R145, [R1+0xf0] ;  /* 0x0000f00001917983 */ /* 0x0005620000300800 */
[----:B------:R-:W-:Y:S02]  /*af20*/  FSEL R213, R142, -INF , !P0 ;  /* 0xff8000008ed57808 */ /* 0x000fe40004000000 */
[----:B------:R-:W-:Y:S01]  /*af30*/  ISETP.GE.AND P0, PT, R33, R19, PT ;  /* 0x000000132100720c */ /* 0x000fe20003f06270 */
[----:B------:R2:W5:Y:S01]  /*af40*/  LDL.LU R144, [R1+0xec] ;  /* 0x0000ec0001907983 */ /* 0x0005620000300800 */
[----:B------:R-:W-:Y:S02]  /*af50*/  FSEL R244, R141, -INF , !P2 ;  /* 0xff8000008df47808 */ /* 0x000fe40005000000 */
[----:B------:R-:W-:Y:S01]  /*af60*/  ISETP.GE.AND P2, PT, R32, R18, PT ;  /* 0x000000122000720c */ /* 0x000fe20003f46270 */
[----:B------:R2:W5:Y:S01]  /*af70*/  LDL.LU R143, [R1+0xe8] ;  /* 0x0000e800018f7983 */ /* 0x0005620000300800 */
[----:B------:R-:W-:-:S02]  /*af80*/  FSEL R212, R140, -INF , !P1 ;  /* 0xff8000008cd47808 */ /* 0x000fc40004800000 */
[----:B------:R-:W-:Y:S01]  /*af90*/  ISETP.GE.AND P1, PT, R32, R19, PT ;  /* 0x000000132000720c */ /* 0x000fe20003f26270 */
[----:B------:R2:W5:Y:S01]  /*afa0*/  LDL.LU R142, [R1+0xe4] ;  /* 0x0000e400018e7983 */ /* 0x0005620000300800 */
[----:B------:R-:W-:Y:S02]  /*afb0*/  FSEL R239, R136, -INF , !P0 ;  /* 0xff80000088ef7808 */ /* 0x000fe40004000000 */
[----:B------:R-:W-:Y:S01]  /*afc0*/  ISETP.GE.AND P0, PT, R31, R18, PT ;  /* 0x000000121f00720c */ /* 0x000fe20003f06270 */
[----:B------:R2:W5:Y:S01]  /*afd0*/  LDL.LU R141, [R1+0xe0] ;  /* 0x0000e000018d7983 */ /* 0x0005620000300800 */
[----:B------:R-:W-:-:S03]  /*afe0*/  FSEL R210, R135, -INF , !P2 ;  /* 0xff80000087d27808 */ /* 0x000fc60005000000 */
[----:B------:R2:W5:Y:S01]  /*aff0*/  LDL.LU R140, [R1+0xdc] ;  /* 0x0000dc00018c7983 */ /* 0x0005620000300800 */
[----:B------:R-:W-:-:S03]  /*b000*/  FSEL R238, R134, -INF , !P1 ;  /* 0xff80000086ee7808 */ /* 0x000fc60004800000 */
[----:B------:R2:W5:Y:S01]  /*b010*/  LDL.LU R136, [R1+0xd8] ;  /* 0x0000d80001887983 */ /* 0x0005620000300800 */
[----:B------:R-:W-:-:S03]  /*b020*/  FSEL R127, R3, -INF , !P0 ;  /* 0xff800000037f7808 */ /* 0x000fc60004000000 */
[----:B------:R2:W5:Y:S04]  /*b030*/  LDL.LU R135, [R1+0xd4] ;  /* 0x0000d40001877983 */ /* 0x0005680000300800 */
[----:B------:R2:W5:Y:S04]  /*b040*/  LDL.LU R134, [R1+0xd0] ;  /* 0x0000d00001867983 */ /* 0x0005680000300800 */
[----:B------:R2:W5:Y:S01]  /*b050*/  LDL.LU R3, [R1+0xcc] ;  /* 0x0000cc0001037983 */ /* 0x0005620000300800 */
[----:B------:R-:W-:Y:S02]  /*b060*/  ISETP.GE.AND P2, PT, R31, R19, PT ;  /* 0x000000131f00720c */ /* 0x000fe40003f46270 */
[----:B------:R-:W-:-:S02]  /*b070*/  ISETP.GE.AND P1, PT, R30, R18, PT ;  /* 0x000000121e00720c */ /* 0x000fc40003f26270 */
[-C--:B------:R-:W-:Y:S02]  /*b080*/  ISETP.GE.AND P0, PT, R30, R19.reuse, PT ;  /* 0x000000131e00720c */ /* 0x080fe40003f06270 */
[----:B------:R-:W-:Y:S02]  /*b090*/  FSEL R236, R132, -INF , !P2 ;  /* 0xff80000084ec7808 */ /* 0x000fe40005000000 */
[----:B------:R-:W-:Y:S02]  /*b0a0*/  FSEL R248, R248, -INF , !P1 ;  /* 0xff800000f8f87808 */ /* 0x000fe40004800000 */
[C---:B------:R-:W-:Y:S02]  /*b0b0*/  ISETP.GE.AND P2, PT, R29.reuse, R18, PT ;  /* 0x000000121d00720c */ /* 0x040fe40003f46270 */
[----:B------:R-:W-:Y:S02]  /*b0c0*/  ISETP.GE.AND P1, PT, R29, R19, PT ;  /* 0x000000131d00720c */ /* 0x000fe40003f26270 */
[----:B------:R-:W-:-:S02]  /*b0d0*/  FSEL R250, R250, -INF , !P0 ;  /* 0xff800000fafa7808 */ /* 0x000fc40004000000 */
[CC--:B------:R-:W-:Y:S02]  /*b0e0*/  ISETP.GE.AND P0, PT, R28.reuse, R18.reuse, PT ;  /* 0x000000121c00720c */ /* 0x0c0fe40003f06270 */
[----:B------:R-:W-:Y:S02]  /*b0f0*/  FSEL R249, R249, -INF , !P2 ;  /* 0xff800000f9f97808 */ /* 0x000fe40005000000 */
[----:B------:R-:W-:Y:S02]  /*b100*/  FSEL R251, R251, -INF , !P1 ;  /* 0xff800000fbfb7808 */ /* 0x000fe40004800000 */
[----:B------:R-:W-:Y:S02]  /*b110*/  ISETP.GE.AND P2, PT, R28, R19, PT ;  /* 0x000000131c00720c */ /* 0x000fe40003f46270 */
[----:B------:R-:W-:Y:S02]  /*b120*/  ISETP.GE.AND P1, PT, R27, R18, PT ;  /* 0x000000121b00720c */ /* 0x000fe40003f26270 */
[----:B------:R-:W-:-:S02]  /*b130*/  FSEL R240, R240, -INF , !P0 ;  /* 0xff800000f0f07808 */ /* 0x000fc40004000000 */
[-C--:B------:R-:W-:Y:S02]  /*b140*/  ISETP.GE.AND P0, PT, R27, R19.reuse, PT ;  /* 0x000000131b00720c */ /* 0x080fe40003f06270 */
[----:B------:R-:W-:Y:S02]  /*b150*/  FSEL R242, R242, -INF , !P2 ;  /* 0xff800000f2f27808 */ /* 0x000fe40005000000 */
[----:B------:R-:W-:Y:S02]  /*b160*/  FSEL R241, R241, -INF , !P1 ;  /* 0xff800000f1f17808 */ /* 0x000fe40004800000 */
[C---:B------:R-:W-:Y:S02]  /*b170*/  ISETP.GE.AND P2, PT, R26.reuse, R18, PT ;  /* 0x000000121a00720c */ /* 0x040fe40003f46270 */
[----:B------:R-:W-:Y:S02]  /*b180*/  ISETP.GE.AND P1, PT, R26, R19, PT ;  /* 0x000000131a00720c */ /* 0x000fe40003f26270 */
[----:B------:R-:W-:-:S02]  /*b190*/  FSEL R243, R243, -INF , !P0 ;  /* 0xff800000f3f37808 */ /* 0x000fc40004000000 */
[C---:B------:R-:W-:Y:S02]  /*b1a0*/  ISETP.GE.AND P0, PT, R25.reuse, R18, PT ;  /* 0x000000121900720c */ /* 0x040fe40003f06270 */
[----:B------:R-:W-:Y:S02]  /*b1b0*/  FSEL R126, R128, -INF , !P2 ;  /* 0xff800000807e7808 */ /* 0x000fe40005000000 */
[----:B------:R-:W-:Y:S02]  /*b1c0*/  FSEL R211, R130, -INF , !P1 ;  /* 0xff80000082d37808 */ /* 0x000fe40004800000 */
[-C--:B------:R-:W-:Y:S02]  /*b1d0*/  ISETP.GE.AND P2, PT, R25, R19.reuse, PT ;  /* 0x000000131900720c */ /* 0x080fe40003f46270 */
[----:B------:R-:W-:Y:S02]  /*b1e0*/  FSEL R130, R129, -INF , !P0 ;  /* 0xff80000081827808 */ /* 0x000fe40004000000 */
[----:B------:R-:W-:-:S02]  /*b1f0*/  ISETP.GE.AND P0, PT, R24, R19, PT ;  /* 0x000000131800720c */ /* 0x000fc40003f06270 */
[----:B------:R-:W-:Y:S02]  /*b200*/  FSEL R209, R131, -INF , !P2 ;  /* 0xff80000083d17808 */ /* 0x000fe40005000000 */
[-C--:B------:R-:W-:Y:S02]  /*b210*/  ISETP.GE.AND P2, PT, R23, R18.reuse, PT ;  /* 0x000000121700720c */ /* 0x080fe40003f46270 */
[----:B------:R-:W-:Y:S02]  /*b220*/  FSEL R131, R122, -INF , !P0 ;  /* 0xff8000007a837808 */ /* 0x000fe40004000000 */
[-C--:B------:R-:W-:Y:S02]  /*b230*/  ISETP.GE.AND P0, PT, R22, R18.reuse, PT ;  /* 0x000000121600720c */ /* 0x080fe40003f06270 */
[----:B------:R-:W-:Y:S02]  /*b240*/  ISETP.GE.AND P1, PT, R24, R18, PT ;  /* 0x000000121800720c */ /* 0x000fe40003f26270 */
[----:B------:R-:W-:-:S02]  /*b250*/  FSEL R128, R121, -INF , !P2 ;  /* 0xff80000079807808 */ /* 0x000fc40005000000 */
[-C--:B------:R-:W-:Y:S02]  /*b260*/  ISETP.GE.AND P2, PT, R22, R19.reuse, PT ;  /* 0x000000131600720c */ /* 0x080fe40003f46270 */
[----:B------:R-:W-:Y:S02]  /*b270*/  FSEL R125, R112, -INF , !P0 ;  /* 0xff800000707d7808 */ /* 0x000fe40004000000 */
        /* <DEDUP_REMOVED lines=16> */
[----:B------:R-:W-:Y:S02]  /*b380*/  FSEL R111, R106, -INF , !P0 ;  /* 0xff8000006a6f7808 */ /* 0x000fe40004000000 */
[----:B------:R-:W-:Y:S02]  /*b390*/  FSEL R206, R110, -INF , !P1 ;  /* 0xff8000006ece7808 */ /* 0x000fe40004800000 */
[-C--:B------:R-:W-:Y:S02]  /*b3a0*/  ISETP.GE.AND P0, PT, R12, R18.reuse, PT ;  /* 0x000000120c00720c */ /* 0x080fe40003f06270 */
[----:B------:R-:W-:Y:S02]  /*b3b0*/  ISETP.GE.AND P1, PT, R14, R18, PT ;  /* 0x000000120e00720c */ /* 0x000fe40003f26270 */
[----:B------:R-:W-:Y:S02]  /*b3c0*/  FSEL R100, R100, -INF , !P0 ;  /* 0xff80000064647808 */ /* 0x000fe40004000000 */
[----:B------:R-:W-:-:S02]  /*b3d0*/  FSEL R77, R104, -INF , !P1 ;  /* 0xff800000684d7808 */ /* 0x000fc40004800000 */
[-C--:B------:R-:W-:Y:S02]  /*b3e0*/  ISETP.GE.AND P0, PT, R11, R19.reuse, PT ;  /* 0x000000130b00720c */ /* 0x080fe40003f06270 */
[C---:B------:R-:W-:Y:S02]  /*b3f0*/  ISETP.GE.AND P2, PT, R13.reuse, R18, PT ;  /* 0x000000120d00720c */ /* 0x040fe40003f46270 */
[----:B------:R-:W-:Y:S02]  /*b400*/  ISETP.GE.AND P1, PT, R13, R19, PT ;  /* 0x000000130d00720c */ /* 0x000fe40003f26270 */
[----:B------:R-:W-:Y:S02]  /*b410*/  FSEL R103, R103, -INF , !P0 ;  /* 0xff80000067677808 */ /* 0x000fe40004000000 */
[----:B------:R-:W-:Y:S02]  /*b420*/  FSEL R75, R105, -INF , !P2 ;  /* 0xff800000694b7808 */ /* 0x000fe40005000000 */
[----:B------:R-:W-:-:S02]  /*b430*/  FSEL R110, R107, -INF , !P1 ;  /* 0xff8000006b6e7808 */ /* 0x000fc40004800000 */
[-C--:B------:R-:W-:Y:S02]  /*b440*/  ISETP.GE.AND P0, PT, R9, R18.reuse, PT ;  /* 0x000000120900720c */ /* 0x080fe40003f06270 */
        /* <DEDUP_REMOVED lines=23> */
[----:B------:R-:W-:Y:S02]  /*b5c0*/  PLOP3.LUT P0, PT, PT, PT, UP0, 0x80, 0x0 ;  /* 0x000000000000781c */ /* 0x000fe40003f0f008 */
[----:B------:R-:W-:Y:S02]  /*b5d0*/  ISETP.GE.AND P2, PT, R6, R19, PT ;  /* 0x000000130600720c */ /* 0x000fe40003f46270 */
[-C--:B------:R-:W-:Y:S02]  /*b5e0*/  ISETP.GE.AND P1, PT, R5, R18.reuse, PT ;  /* 0x000000120500720c */ /* 0x080fe40003f26270 */
[----:B------:R-:W-:Y:S02]  /*b5f0*/  FSEL R74, R90, -INF , !P2 ;  /* 0xff8000005a4a7808 */ /* 0x000fe40005000000 */
[----:B------:R-:W-:Y:S02]  /*b600*/  FSEL R24, R89, -INF , !P1 ;  /* 0xff80000059187808 */ /* 0x000fe40004800000 */
[----:B------:R-:W-:-:S02]  /*b610*/  ISETP.GE.AND P2, PT, R4, R18, PT ;  /* 0x000000120400720c */ /* 0x000fc40003f46270 */
[----:B------:R-:W-:Y:S02]  /*b620*/  ISETP.GE.AND P1, PT, R2, R18, PT ;  /* 0x000000120200720c */ /* 0x000fe40003f26270 */
[----:B------:R-:W-:Y:S02]  /*b630*/  FSEL R84, R84, -INF , !P2 ;  /* 0xff80000054547808 */ /* 0x000fe40005000000 */
[----:B------:R-:W-:Y:S02]  /*b640*/  FSEL R85, R85, -INF , !P1 ;  /* 0xff80000055557808 */ /* 0x000fe40004800000 */
[-C--:B------:R-:W-:Y:S02]  /*b650*/  ISETP.GE.AND P2, PT, R4, R19.reuse, PT ;  /* 0x000000130400720c */ /* 0x080fe40003f46270 */
[----:B------:R-:W-:Y:S02]  /*b660*/  ISETP.GE.AND P1, PT, R2, R19, PT ;  /* 0x000000130200720c */ /* 0x000fe40003f26270 */
[----:B------:R-:W-:-:S02]  /*b670*/  FSEL R86, R86, -INF , !P2 ;  /* 0xff80000056567808 */ /* 0x000fc40005000000 */
[----:B------:R-:W-:Y:S02]  /*b680*/  FSEL R87, R87, -INF , !P1 ;  /* 0xff80000057577808 */ /* 0x000fe40004800000 */
[----:B------:R-:W-:Y:S02]  /*b690*/  FSEL R21, R40, -INF , !P6 ;  /* 0xff80000028157808 */ /* 0x000fe40007000000 */
[----:B------:R-:W-:Y:S02]  /*b6a0*/  FSEL R20, R41, -INF , !P5 ;  /* 0xff80000029147808 */ /* 0x000fe40006800000 */
[----:B------:R-:W-:Y:S02]  /*b6b0*/  FSEL R23, R42, -INF , !P4 ;  /* 0xff8000002a177808 */ /* 0x000fe40006000000 */
[----:B------:R-:W-:Y:S01]  /*b6c0*/  FSEL R22, R43, -INF , !P3 ;  /* 0xff8000002b167808 */ /* 0x000fe20005800000 */
[----:B------:R-:W-:Y:S05]  /*b6d0*/  @!P0 BRA `(.L_x_25) ;  /* 0x000002c000008947 */ /* 0x000fea0003800000 */
[----:B--2---:R-:W2:Y:S04]  /*b6e0*/  LDL.64 R66, [R1+0x90] ;  /* 0x0000900001427983 */ /* 0x004ea80000100a00 */
[----:B------:R-:W3:Y:S01]  /*b6f0*/  LDL.64 R70, [R1+0x88] ;  /* 0x0000880001467983 */ /* 0x000ee20000100a00 */
[----:B------:R-:W-:-:S02]  /*b700*/  UIADD3 UR7, UR8, -0x3, URZ ;  /* 0xfffffffd08077890 */ /* 0x000fc4000fffe03f */
[----:B------:R-:W-:Y:S02]  /*b710*/  ULDC.64 UR4, c[0x0][0x198] ;  /* 0x0000660000047ab9 */ /* 0x000fe40000000a00 */
[----:B------:R-:W-:Y:S02]  /*b720*/  USHF.R.S32.HI UR6, URZ, 0x1f, UR7 ;  /* 0x0000001f3f067899 */ /* 0x000fe40008011407 */
[----:B------:R-:W-:Y:S02]  /*b730*/  UIMAD.WIDE.U32 UR12, UR7, UR4, URZ ;  /* 0x00000004070c72a5 */ /* 0x000fe4000f8e003f */
[----:B------:R-:W-:-:S04]  /*b740*/  UIMAD UR6, UR6, UR4, URZ ;  /* 0x00000004060672a4 */ /* 0x000fc8000f8e023f */
[----:B------:R-:W-:Y:S01]  /*b750*/  UIMAD UR6, UR7, UR5, UR6 ;  /* 0x00000005070672a4 */ /* 0x000fe2000f8e0206 */
[----:B------:R-:W-:Y:S02]  /*b760*/  IMAD.U32 R0, RZ, RZ, UR12 ;  /* 0x0000000cff007e24 */ /* 0x000fe4000f8e00ff */
[----:B------:R-:W-:Y:S01]  /*b770*/  IMAD.U32 R4, RZ, RZ, UR12 ;  /* 0x0000000cff047e24 */ /* 0x000fe2000f8e00ff */
[----:B------:R-:W-:-:S06]  /*b780*/  UIADD3 UR6, UR13, UR6, URZ ;  /* 0x000000060d067290 */ /* 0x000fcc000fffe03f */
[----:B------:R-:W-:Y:S01]  /*b790*/  IMAD.U32 R2, RZ, RZ, UR6 ;  /* 0x00000006ff027e24 */ /* 0x000fe2000f8e00ff */
[----:B------:R-:W-:Y:S02]  /*b7a0*/  USHF.L.U32 UR6, UR4, 0x5, URZ ;  /* 0x0000000504067899 */ /* 0x000fe4000800063f */
[----:B------:R-:W-:Y:S01]  /*b7b0*/  USHF.L.U64.HI UR4, UR4, 0x5, UR5 ;  /* 0x0000000504047899 */ /* 0x000fe20008010205 */
[----:B--2---:R-:W-:-:S04]  /*b7c0*/  LEA R0, P0, R0, R66, 0x7 ;  /* 0x0000004200007211 */ /* 0x004fc800078038ff */
[----:B---3--:R-:W-:Y:S02]  /*b7d0*/  LEA.HI.X R2, R4, R71, R2, 0x7, P0 ;  /* 0x0000004704027211 */ /* 0x008fe400000f3c02 */
[----:B------:R-:W-:-:S04]  /*b7e0*/  LEA R4, P0, R0, c[0x0][0x168], 0x1 ;  /* 0x00005a0000047a11 */ /* 0x000fc800078008ff */
[----:B------:R-:W-:-:S05]  /*b7f0*/  LEA.HI.X R5, R0, c[0x0][0x16c], R2, 0x1, P0 ;  /* 0x00005b0000057a11 */ /* 0x000fca00000f0c02 */
[----:B------:R-:W-:Y:S01]  /*b800*/  @!PT LDS RZ, [RZ] ;  /* 0x00000000fffff984 */ /* 0x000fe20000000800 */
[----:B------:R-:W-:Y:S01]  /*b810*/  @!PT LDS RZ, [RZ] ;  /* 0x00000000fffff984 */ /* 0x000fe20000000800 */
[----:B------:R-:W-:Y:S01]  /*b820*/  @!PT LDS RZ, [RZ] ;  /* 0x00000000fffff984 */ /* 0x000fe20000000800 */
[----:B------:R1:W-:Y:S02]  /*b830*/  LDGSTS.E.BYPASS.LTC128B.128 [R234+0x4000], [R4.64] ;  /* 0x0400000004ea7fae */ /* 0x0003e4000b901d50 */
[----:B-1----:R-:W-:-:S04]  /*b840*/  IADD3 R4, P0, R4, UR6, RZ ;  /* 0x0000000604047c10 */ /* 0x002fc8000ff1e0ff */
[----:B------:R-:W-:-:S05]  /*b850*/  IADD3.X R5, R5, UR4, RZ, P0, !PT ;  /* 0x0000000405057c10 */ /* 0x000fca00087fe4ff */
        /* <DEDUP_REMOVED lines=18> */
[----:B------:R1:W-:Y:S04]  /*b980*/  LDGSTS.E.BYPASS.LTC128B.128 [R234+0x7800], [R4.64] ;  /* 0x0780000004ea7fae */ /* 0x0003e8000b901d50 */
[----:B------:R-:W0:Y:S02]  /*b990*/  LDGDEPBAR ;  /* 0x00000000000079af */ /* 0x000e240000000000 */
.L_x_25:
[----:B--2---:R-:W2:Y:S04]  /*b9a0*/  LDL.LU R9, [R1+0x18] ;  /* 0x0000180001097983 */ /* 0x004ea80000300800 */
[----:B------:R-:W3:Y:S04]  /*b9b0*/  LDL.LU R0, [R1+0x50] ;  /* 0x0000500001007983 */ /* 0x000ee80000300800 */
[----:B------:R-:W4:Y:S04]  /*b9c0*/  LDL.LU R32, [R1+0x74] ;  /* 0x0000740001207983 */ /* 0x000f280000300800 */
[----:B------:R-:W4:Y:S04]  /*b9d0*/  LDL.LU R33, [R1+0x60] ;  /* 0x0000600001217983 */ /* 0x000f280000300800 */
[----:B------:R-:W4:Y:S04]  /*b9e0*/  LDL.LU R40, [R1+0x54] ;  /* 0x0000540001287983 */ /* 0x000f280000300800 */
[----:B------:R-:W4:Y:S04]  /*b9f0*/  LDL.LU R46, [R1+0x24] ;  /* 0x00002400012e7983 */ /* 0x000f280000300800 */
[----:B------:R-:W4:Y:S04]  /*ba00*/  LDL.LU R47, [R1+0x20] ;  /* 0x00002000012f7983 */ /* 0x000f280000300800 */
[----:B------:R-:W4:Y:S04]  /*ba10*/  LDL.LU R63, [R1+0x1c] ;  /* 0x00001c00013f7983 */ /* 0x000f280000300800 */
[----:B------:R-:W4:Y:S04]  /*ba20*/  LDL.LU R2, [R1+0x30] ;  /* 0x0000300001027983 */ /* 0x000f280000300800 */
[----:B-1----:R-:W4:Y:S04]  /*ba30*/  LDL.LU R4, [R1+0x38] ;  /* 0x0000380001047983 */ /* 0x002f280000300800 */
[----:B------:R-:W4:Y:S04]  /*ba40*/  LDL.LU R5, [R1+0x14] ;  /* 0x0000140001057983 */ /* 0x000f280000300800 */
[----:B------:R-:W4:Y:S04]  /*ba50*/  LDL.LU R6, [R1+0x64] ;  /* 0x0000640001067983 */ /* 0x000f280000300800 */
[----:B------:R-:W4:Y:S04]  /*ba60*/  LDL.LU R7, [R1+0x3c] ;  /* 0x00003c0001077983 */ /* 0x000f280000300800 */
[----:B------:R-:W4:Y:S04]  /*ba70*/  LDL.LU R8, [R1+0x4c] ;  /* 0x00004c0001087983 */ /* 0x000f280000300800 */
[----:B------:R-:W4:Y:S04]  /*ba80*/  LDL R11, [R1+0x80] ;  /* 0x00008000010b7983 */ /* 0x000f280000100800 */
[----:B------:R1:W-:Y:S04]  /*ba90*/  STL [R1+0xf8], R230 ;  /* 0x0000f8e601007387 */ /* 0x0003e80000100800 */
[----:B-1----:R-:W4:Y:S04]  /*baa0*/  LDL.LU R230, [R1+0x7c] ;  /* 0x00007c0001e67983 */ /* 0x002f280000300800 */
[----:B------:R1:W-:Y:S04]  /*bab0*/  STL [R1+0xf4], R229 ;  /* 0x0000f4e501007387 */ /* 0x0003e80000100800 */
[----:B-1----:R-:W4:Y:S04]  /*bac0*/  LDL.LU R229, [R1+0x78] ;  /* 0x0000780001e57983 */ /* 0x002f280000300800 */
[----:B------:R-:W4:Y:S04]  /*bad0*/  LDL.LU R122, [R1+0x70] ;  /* 0x00007000017a7983 */ /* 0x000f280000300800 */
[----:B------:R-:W4:Y:S04]  /*bae0*/  LDL.LU R121, [R1+0x6c] ;  /* 0x00006c0001797983 */ /* 0x000f280000300800 */
[----:B------:R-:W4:Y:S04]  /*baf0*/  LDL.LU R120, [R1+0x68] ;  /* 0x0000680001787983 */ /* 0x000f280000300800 */
[----:B------:R-:W4:Y:S04]  /*bb00*/  LDL.LU R31, [R1+0x10] ;  /* 0x00001000011f7983 */ /* 0x000f280000300800 */
[----:B------:R-:W4:Y:S04]  /*bb10*/  LDL.LU R29, [R1+0x8] ;  /* 0x00000800011d7983 */ /* 0x000f280000300800 */
[----:B------:R-:W4:Y:S04]  /*bb20*/  LDL.LU R28, [R1+0x4] ;  /* 0x00000400011c7983 */ /* 0x000f280000300800 */
[----:B------:R-:W4:Y:S04]  /*bb30*/  LDL.LU R27, [R1] ;  /* 0x00000000011b7983 */ /* 0x000f280000300800 */
[----:B------:R-:W-:Y:S04]  /*bb40*/  STL [R1+0xf0], R228 ;  /* 0x0000f0e401007387 */ /* 0x000fe80000100800 */
[----:B------:R-:W-:Y:S04]  /*bb50*/  STL [R1+0xec], R227 ;  /* 0x0000ece301007387 */ /* 0x000fe80000100800 */
[----:B------:R-:W-:Y:S04]  /*bb60*/  STL [R1+0xe8], R226 ;  /* 0x0000e8e201007387 */ /* 0x000fe80000100800 */
[----:B------:R-:W-:Y:S04]  /*bb70*/  STL [R1+0xe4], R225 ;  /* 0x0000e4e101007387 */ /* 0x000fe80000100800 */
[----:B------:R-:W-:Y:S04]  /*bb80*/  STL [R1+0xe0], R224 ;  /* 0x0000e0e001007387 */ /* 0x000fe80000100800 */
[----:B------:R1:W-:Y:S04]  /*bb90*/  STL [R1+0xdc], R223 ;  /* 0x0000dcdf01007387 */ /* 0x0003e80000100800 */
[----:B-1----:R-:W4:Y:S04]  /*bba0*/  LDL.LU R223, [R1+0x28] ;  /* 0x0000280001df7983 */ /* 0x002f280000300800 */
[----:B------:R-:W-:Y:S04]  /*bbb0*/  STL [R1+0xd8], R222 ;  /* 0x0000d8de01007387 */ /* 0x000fe80000100800 */
[----:B------:R1:W-:Y:S04]  /*bbc0*/  STL [R1+0xd4], R221 ;  /* 0x0000d4dd01007387 */ /* 0x0003e80000100800 */
[----:B-1----:R-:W4:Y:S04]  /*bbd0*/  LDL.LU R221, [R1+0x2c] ;  /* 0x00002c0001dd7983 */ /* 0x002f280000300800 */
[----:B------:R1:W-:Y:S04]  /*bbe0*/  STL [R1+0xd0], R220 ;  /* 0x0000d0dc01007387 */ /* 0x0003e80000100800 */
[----:B-1----:R-:W4:Y:S04]  /*bbf0*/  LDL.LU R220, [R1+0xc] ;  /* 0x00000c0001dc7983 */ /* 0x002f280000300800 */
[----:B------:R-:W-:Y:S01]  /*bc00*/  STL [R1+0xcc], R139 ;  /* 0x0000cc8b01007387 */ /* 0x000fe20000100800 */
[----:B--2---:R-:W-:-:S02]  /*bc10*/  MOV R10, R9 ;  /* 0x00000009000a7202 */ /* 0x004fc40000000f00 */
[----:B---3--:R-:W-:-:S04]  /*bc20*/  MOV R9, R0 ;  /* 0x0000000000097202 */ /* 0x008fc80000000f00 */
[----:B------:R-:W-:Y:S02]  /*bc30*/  MOV R41, R9 ;  /* 0x0000000900297202 */ /* 0x000fe40000000f00 */
[----:B------:R-:W2:Y:S01]  /*bc40*/  LDL.LU R9, [R1+0x34] ;  /* 0x0000340001097983 */ /* 0x000ea20000300800 */
[----:B-----5:R-:W-:-:S03]  /*bc50*/  FMNMX.FTZ R0, R136, R39, !PT ;  /* 0x0000002788007209 */ /* 0x020fc60007810000 */
[----:B------:R-:W3:Y:S01]  /*bc60*/  LDL.LU R14, [R1+0x40] ;  /* 0x00004000010e7983 */ /* 0x000ee20000300800 */
[----:B------:R-:W-:-:S04]  /*bc70*/  FMNMX.FTZ R0, R116, R0, !PT ;  /* 0x0000000074007209 */ /* 0x000fc80007810000 */
[----:B------:R-:W-:-:S04]  /*bc80*/  FMNMX.FTZ R0, R117, R0, !PT ;  /* 0x0000000075007209 */ /* 0x000fc80007810000 */
[----:B------:R-:W-:Y:S02]  /*bc90*/  FMNMX.FTZ R0, R118, R0, !PT ;  /* 0x0000000076007209 */ /* 0x000fe40007810000 */
[----:B----4-:R-:W-:Y:S02]  /*bca0*/  MOV R90, R2 ;  /* 0x00000002005a7202 */ /* 0x010fe40000000f00 */
[----:B------:R-:W-:Y:S01]  /*bcb0*/  FMNMX.FTZ R0, R11, R0, !PT ;  /* 0x000000000b007209 */ /* 0x000fe20007810000 */
[----:B------:R-:W-:-:S03]  /*bcc0*/  IMAD.MOV.U32 R62, RZ, RZ, R4 ;  /* 0x000000ffff3e7224 */ /* 0x000fc600078e0004 */
[----:B------:R-:W-:Y:S01]  /*bcd0*/  FMNMX.FTZ R0, R230, R0, !PT ;  /* 0x00000000e6007209 */ /* 0x000fe20007810000 */
[----:B------:R-:W-:Y:S01]  /*bce0*/  IMAD.MOV.U32 R88, RZ, RZ, R10 ;  /* 0x000000ffff587224 */ /* 0x000fe200078e000a */
[----:B------:R-:W-:Y:S02]  /*bcf0*/  MOV R10, R6 ;  /* 0x00000006000a7202 */ /* 0x000fe40000000f00 */
        /* <DEDUP_REMOVED lines=24> */
[----:B------:R-:W-:Y:S02]  /*be80*/  MOV R89, R5 ;  /* 0x0000000500597202 */ /* 0x000fe40000000f00 */
[----:B------:R-:W-:Y:S02]  /*be90*/  FMNMX.FTZ R2, R88, R2, !PT ;  /* 0x0000000258027209 */ /* 0x000fe40007810000 */
[----:B------:R-:W-:Y:S02]  /*bea0*/  FMNMX.FTZ R0, R212, R0, !PT ;  /* 0x00000000d4007209 */ /* 0x000fe40007810000 */
[----:B------:R-:W-:-:S02]  /*beb0*/  FMNMX.FTZ R4, R40, R4, !PT ;  /* 0x0000000428047209 */ /* 0x000fc40007810000 */
[----:B------:R-:W-:Y:S02]  /*bec0*/  FMNMX.FTZ R2, R89, R2, !PT ;  /* 0x0000000259027209 */ /* 0x000fe40007810000 */
[----:B------:R-:W-:Y:S02]  /*bed0*/  FMNMX.FTZ R0, R210, R0, !PT ;  /* 0x00000000d2007209 */ /* 0x000fe40007810000 */
[----:B------:R-:W-:Y:S02]  /*bee0*/  MOV R42, R8 ;  /* 0x00000008002a7202 */ /* 0x000fe40000000f00 */
[----:B------:R-:W-:Y:S01]  /*bef0*/  FMNMX.FTZ R4, R41, R4, !PT ;  /* 0x0000000429047209 */ /* 0x000fe20007810000 */
[----:B------:R-:W-:Y:S01]  /*bf00*/  IMAD.MOV.U32 R43, RZ, RZ, R7 ;  /* 0x000000ffff2b7224 */ /* 0x000fe200078e0007 */
[----:B------:R-:W-:Y:S02]  /*bf10*/  MOV R91, R83 ;  /* 0x00000053005b7202 */ /* 0x000fe40000000f00 */
[----:B------:R-:W-:-:S02]  /*bf20*/  FMNMX.FTZ R2, R31, R2, !PT ;  /* 0x000000021f027209 */ /* 0x000fc40007810000 */
[----:B------:R-:W-:Y:S01]  /*bf30*/  FMNMX.FTZ R0, R127, R0, !PT ;  /* 0x000000007f007209 */ /* 0x000fe20007810000 */
[----:B------:R-:W-:Y:S01]  /*bf40*/  IMAD.MOV.U32 R96, RZ, RZ, R204 ;  /* 0x000000ffff607224 */ /* 0x000fe200078e00cc */
[----:B------:R-:W-:Y:S02]  /*bf50*/  FMNMX.FTZ R4, R42, R4, !PT ;  /* 0x000000042a047209 */ /* 0x000fe40007810000 */
[----:B------:R-:W-:Y:S02]  /*bf60*/  FMNMX.FTZ R2, R91, R2, !PT ;  /* 0x000000025b027209 */ /* 0x000fe40007810000 */
[----:B------:R-:W-:Y:S02]  /*bf70*/  FMNMX.FTZ R0, R248, R0, !PT ;  /* 0x00000000f8007209 */ /* 0x000fe40007810000 */
[----:B------:R-:W-:Y:S02]  /*bf80*/  FMNMX.FTZ R4, R43, R4, !PT ;  /* 0x000000042b047209 */ /* 0x000fe40007810000 */
[----:B------:R-:W-:-:S02]  /*bf90*/  MOV R97, R138 ;  /* 0x0000008a00617202 */ /* 0x000fc40000000f00 */
[----:B------:R-:W-:Y:S02]  /*bfa0*/  FMNMX.FTZ R2, R96, R2, !PT ;  /* 0x0000000260027209 */ /* 0x000fe40007810000 */
[----:B------:R-:W-:Y:S01]  /*bfb0*/  FMNMX.FTZ R6, R249, R0, !PT ;  /* 0x00000000f9067209 */ /* 0x000fe20007810000 */
[----:B------:R-:W-:Y:S01]  /*bfc0*/  IMAD.MOV.U32 R99, RZ, RZ, R133 ;  /* 0x000000ffff637224 */ /* 0x000fe200078e0085 */
[----:B------:R-:W-:Y:S02]  /*bfd0*/  FMNMX.FTZ R4, R62, R4, !PT ;  /* 0x000000043e047209 */ /* 0x000fe40007810000 */
[----:B------:R-:W-:Y:S02]  /*bfe0*/  FMNMX.FTZ R0, R3, R37, !PT ;  /* 0x0000002503007209 */ /* 0x000fe40007810000 */
[----:B------:R-:W-:Y:S02]  /*bff0*/  FMNMX.FTZ R5, R97, R2, !PT ;  /* 0x0000000261057209 */ /* 0x000fe40007810000 */
[----:B------:R-:W-:-:S02]  /*c000*/  MOV R11, R124 ;  /* 0x0000007c000b7202 */ /* 0x000fc40000000f00 */
[----:B------:R-:W-:Y:S02]  /*c010*/  FMNMX.FTZ R4, R90, R4, !PT ;  /* 0x000000045a047209 */ /* 0x000fe40007810000 */
[----:B------:R-:W-:Y:S02]  /*c020*/  FMNMX.FTZ R0, R44, R0, !PT ;  /* 0x000000002c007209 */ /* 0x000fe40007810000 */
[----:B------:R-:W-:Y:S02]  /*c030*/  FMNMX.FTZ R2, R240, R6, !PT ;  /* 0x00000006f0027209 */ /* 0x000fe40007810000 */
[----:B------:R-:W-:Y:S02]  /*c040*/  MOV R104, R69 ;  /* 0x0000004500687202 */ /* 0x000fe40000000f00 */
[----:B------:R-:W-:Y:S02]  /*c050*/  FMNMX.FTZ R5, R99, R5, !PT ;  /* 0x0000000563057209 */ /* 0x000fe40007810000 */
[----:B------:R-:W-:-:S02]  /*c060*/  FMNMX.FTZ R4, R11, R4, !PT ;  /* 0x000000040b047209 */ /* 0x000fc40007810000 */
[----:B------:R-:W-:Y:S02]  /*c070*/  FMNMX.FTZ R0, R45, R0, !PT ;  /* 0x000000002d007209 */ /* 0x000fe40007810000 */
[----:B------:R-:W-:Y:S02]  /*c080*/  FMNMX.FTZ R2, R241, R2, !PT ;  /* 0x00000002f1027209 */ /* 0x000fe40007810000 */
[----:B------:R-:W-:Y:S02]  /*c090*/  MOV R105, R68 ;  /* 0x0000004400697202 */ /* 0x000fe40000000f00 */
[----:B------:R-:W-:Y:S01]  /*c0a0*/  FMNMX.FTZ R5, R104, R5, !PT ;  /* 0x0000000568057209 */ /* 0x000fe20007810000 */
[----:B------:R-:W-:Y:S01]  /*c0b0*/  IMAD.MOV.U32 R106, RZ, RZ, R65 ;  /* 0x000000ffff6a7224 */ /* 0x000fe200078e0041 */
[----:B------:R-:W-:Y:S02]  /*c0c0*/  FMNMX.FTZ R6, R57, R4, !PT ;  /* 0x0000000439067209 */ /* 0x000fe40007810000 */
[----:B------:R-:W-:-:S02]  /*c0d0*/  FMNMX.FTZ R0, R34, R0, !PT ;  /* 0x0000000022007209 */ /* 0x000fc40007810000 */
[----:B------:R-:W-:Y:S02]  /*c0e0*/  FMNMX.FTZ R2, R126, R2, !PT ;  /* 0x000000027e027209 */ /* 0x000fe40007810000 */
[----:B------:R-:W-:Y:S02]  /*c0f0*/  FMNMX.FTZ R5, R105, R5, !PT ;  /* 0x0000000569057209 */ /* 0x000fe40007810000 */
[----:B------:R-:W-:Y:S02]  /*c100*/  FMNMX.FTZ R6, R221, R6, !PT ;  /* 0x00000006dd067209 */ /* 0x000fe40007810000 */
[----:B------:R-:W-:Y:S02]  /*c110*/  FMNMX.FTZ R0, R244, R0, !PT ;  /* 0x00000000f4007209 */ /* 0x000fe40007810000 */
[----:B------:R-:W-:Y:S02]  /*c120*/  FMNMX.FTZ R2, R130, R2, !PT ;  /* 0x0000000282027209 */ /* 0x000fe40007810000 */
[----:B------:R-:W-:-:S02]  /*c130*/  MOV R107, R64 ;  /* 0x00000040006b7202 */ /* 0x000fc40000000f00 */
        /* <DEDUP_REMOVED lines=48> */
[----:B-1----:R-:W-:-:S02]  /*c440*/  FMNMX.FTZ R0, R0, R7, !PT ;  /* 0x0000000700007209 */ /* 0x002fc40007810000 */
[----:B------:R-:W-:Y:S02]  /*c450*/  FMNMX.FTZ R4, R206, R4, !PT ;  /* 0x00000004ce047209 */ /* 0x000fe40007810000 */
[----:B------:R-:W-:Y:S01]  /*c460*/  FMNMX.FTZ R5, R92, R6, !PT ;  /* 0x000000065c057209 */ /* 0x000fe20007810000 */
[----:B------:R-:W1:Y:S01]  /*c470*/  SHFL.BFLY PT, R7, R0, 0x1, 0x1f ;  /* 0x0c201f0000077f89 */ /* 0x000e6200000e0000 */
[----:B------:R-:W-:-:S03]  /*c480*/  FMNMX.FTZ R4, R205, R4, !PT ;  /* 0x00000004cd047209 */ /* 0x000fc60007810000 */
[----:B------:R-:W4:Y:S01]  /*c490*/  SHFL.BFLY PT, R6, R2, 0x2, 0x1f ;  /* 0x0c401f0002067f89 */ /* 0x000f2200000e0000 */
        /* <DEDUP_REMOVED lines=10> */
[----:B-1----:R-:W-:Y:S02]  /*c540*/  FMNMX.FTZ R204, R0, R7, !PT ;  /* 0x0000000700cc7209 */ /* 0x002fe40007810000 */
[----:B----4-:R-:W-:-:S02]  /*c550*/  FMNMX.FTZ R2, R2, R6, !PT ;  /* 0x0000000602027209 */ /* 0x010fc40007810000 */
[----:B------:R-:W-:Y:S01]  /*c560*/  FMNMX.FTZ R0, R76, R4, !PT ;  /* 0x000000044c007209 */ /* 0x000fe20007810000 */
[----:B------:R-:W1:Y:S03]  /*c570*/  SHFL.BFLY PT, R6, R5, 0x2, 0x1f ;  /* 0x0c401f0005067f89 */ /* 0x000e6600000e0000 */
[----:B------:R-:W-:Y:S01]  /*c580*/  FMNMX.FTZ R0, R94, R0, !PT ;  /* 0x000000005e007209 */ /* 0x000fe20007810000 */
[----:B------:R-:W4:Y:S03]  /*c590*/  SHFL.BFLY PT, R7, R2, 0x1, 0x1f ;  /* 0x0c201f0002077f89 */ /* 0x000f2600000e0000 */
[----:B------:R-:W-:-:S04]  /*c5a0*/  FMNMX.FTZ R0, R95, R0, !PT ;  /* 0x000000005f007209 */ /* 0x000fc80007810000 */
[----:B------:R-:W-:Y:S01]  /*c5b0*/  FMNMX.FTZ R0, R74, R0, !PT ;  /* 0x000000004a007209 */ /* 0x000fe20007810000 */
[----:B------:R-:W-:-:S03]  /*c5c0*/  FMUL.FTZ R4, R204, c[0x0][0x23c] ;  /* 0x00008f00cc047a20 */ /* 0x000fc60000410000 */
[----:B------:R-:W-:Y:S02]  /*c5d0*/  FMNMX.FTZ R0, R72, R0, !PT ;  /* 0x0000000048007209 */ /* 0x000fe40007810000 */
[----:B------:R-:W-:Y:S02]  /*c5e0*/  FSETP.NEU.FTZ.AND P0, PT, R204, -INF , PT ;  /* 0xff800000cc00780b */ /* 0x000fe40003f1d000 */
[----:B------:R-:W-:Y:S02]  /*c5f0*/  FMNMX.FTZ R0, R86, R0, !PT ;  /* 0x0000000056007209 */ /* 0x000fe40007810000 */
[----:B------:R-:W-:Y:S02]  /*c600*/  FSEL R4, R4, RZ, P0 ;  /* 0x000000ff04047208 */ /* 0x000fe40000000000 */
[----:B------:R-:W-:Y:S02]  /*c610*/  FMNMX.FTZ R0, R87, R0, !PT ;  /* 0x0000000057007209 */ /* 0x000fe40007810000 */
[----:B-1----:R-:W-:Y:S01]  /*c620*/  FMNMX.FTZ R6, R5, R6, !PT ;  /* 0x0000000605067209 */ /* 0x002fe20007810000 */
[--C-:B------:R-:W-:Y:S01]  /*c630*/  FFMA.FTZ R5, R39, c[0x0][0x23c], -R4.reuse ;  /* 0x00008f0027057a23 */ /* 0x100fe20000010804 */
[----:B----4-:R-:W-:Y:S01]  /*c640*/  FMNMX.FTZ R138, R2, R7, !PT ;  /* 0x00000007028a7209 */ /* 0x010fe20007810000 */
[----:B------:R-:W-:Y:S01]  /*c650*/  FFMA.FTZ R2, R116, c[0x0][0x23c], -R4 ;  /* 0x00008f0074027a23 */ /* 0x000fe20000010804 */
[----:B------:R-:W-:Y:S01]  /*c660*/  SHFL.BFLY PT, R7, R0, 0x2, 0x1f ;  /* 0x0c401f0000077f89 */ /* 0x000fe200000e0000 */
[----:B------:R1:W-:Y:S01]  /*c670*/  MUFU.EX2 R12, R5 ;  /* 0x00000005000c7308 */ /* 0x0003e20000000800 */
[----:B------:R-:W-:-:S02]  /*c680*/  FSETP.NEU.FTZ.AND P2, PT, R138, -INF , PT ;  /* 0xff8000008a00780b */ /* 0x000fc40003f5d000 */
[----:B------:R-:W4:Y:S05]  /*c690*/  SHFL.BFLY PT, R8, R6, 0x1, 0x1f ;  /* 0x0c201f0006087f89 */ /* 0x000f2a00000e0000 */
[----:B------:R2:W-:Y:S01]  /*c6a0*/  MUFU.EX2 R225, R2 ;  /* 0x0000000200e17308 */ /* 0x0005e20000000800 */
[----:B-1----:R-:W-:-:S07]  /*c6b0*/  FFMA.FTZ R5, R117, c[0x0][0x23c], -R4 ;  /* 0x00008f0075057a23 */ /* 0x002fce0000010804 */
[----:B------:R1:W-:Y:S01]  /*c6c0*/  MUFU.EX2 R15, R5 ;  /* 0x00000005000f7308 */ /* 0x0003e20000000800 */
[----:B--2---:R-:W-:-:S05]  /*c6d0*/  FMUL.FTZ R2, R138, c[0x0][0x23c] ;  /* 0x00008f008a027a20 */ /* 0x004fca0000410000 */
[----:B------:R-:W-:Y:S01]  /*c6e0*/  FSEL R2, R2, RZ, P2 ;  /* 0x000000ff02027208 */ /* 0x000fe20001000000 */
[----:B-1----:R-:W-:-:S04]  /*c6f0*/  FFMA.FTZ R5, R118, c[0x0][0x23c], -R4 ;  /* 0x00008f0076057a23 */ /* 0x002fc80000010804 */
[----:B------:R1:W-:Y:S01]  /*c700*/  MUFU.EX2 R224, R5 ;  /* 0x0000000500e07308 */ /* 0x0003e20000000800 */
[----:B----4-:R-:W-:Y:S01]  /*c710*/  FMNMX.FTZ R137, R6, R8, !PT ;  /* 0x0000000806897209 */ /* 0x010fe20007810000 */
[----:B-1----:R-:W-:-:S06]  /*c720*/  FFMA.FTZ R5, R38, c[0x0][0x23c], -R2 ;  /* 0x00008f0026057a23 */ /* 0x002fcc0000010802 */
[----:B------:R1:W-:Y:S02]  /*c730*/  MUFU.EX2 R13, R5 ;  /* 0x00000005000d7308 */ /* 0x0003e40000000800 */
[----:B-1----:R-:W-:-:S06]  /*c740*/  FFMA.FTZ R5, R52, c[0x0][0x23c], -R2 ;  /* 0x00008f0034057a23 */ /* 0x002fcc0000010802 */
[----:B------:R1:W-:Y:S01]  /*c750*/  MUFU.EX2 R19, R5 ;  /* 0x0000000500137308 */ /* 0x0003e20000000800 */
[----:B------:R-:W-:Y:S02]  /*c760*/  FSETP.NEU.FTZ.AND P1, PT, R137, -INF , PT ;  /* 0xff8000008900780b */ /* 0x000fe40003f3d000 */
[----:B-1----:R-:W-:Y:S01]  /*c770*/  FMNMX.FTZ R5, R0, R7, !PT ;  /* 0x0000000700057209 */ /* 0x002fe20007810000 */
[----:B------:R-:W-:-:S04]  /*c780*/  FFMA.FTZ R0, R53, c[0x0][0x23c], -R2 ;  /* 0x00008f0035007a23 */ /* 0x000fc80000010802 */
[----:B------:R-:W1:Y:S01]  /*c790*/  SHFL.BFLY PT, R8, R5, 0x1, 0x1f ;  /* 0x0c201f0005087f89 */ /* 0x000e6200000e0000 */
[----:B------:R2:W-:Y:S01]  /*c7a0*/  MUFU.EX2 R18, R0 ;  /* 0x0000000000127308 */ /* 0x0005e20000000800 */
[----:B------:R-:W-:Y:S01]  /*c7b0*/  FFMA.FTZ R6, R56, c[0x0][0x23c], -R2 ;  /* 0x00008f0038067a23 */ /* 0x000fe20000010802 */
[----:B------:R-:W-:Y:S01]  /*c7c0*/  FSEL R7, R204, RZ, P0 ;  /* 0x000000ffcc077208 */ /* 0x000fe20000000000 */
[----:B--2---:R-:W-:-:S05]  /*c7d0*/  FMUL.FTZ R0, R137, c[0x0][0x23c] ;  /* 0x00008f0089007a20 */ /* 0x004fca0000410000 */
[----:B------:R2:W-:Y:S01]  /*c7e0*/  MUFU.EX2 R26, R6 ;  /* 0x00000006001a7308 */ /* 0x0005e20000000800 */
[----:B------:R-:W-:Y:S01]  /*c7f0*/  FSEL R0, R0, RZ, P1 ;  /* 0x000000ff00007208 */ /* 0x000fe20000800000 */
[----:B------:R-:W-:Y:S01]  /*c800*/  FADD.FTZ R7, R136, -R7 ;  /* 0x8000000788077221 */ /* 0x000fe20000010000 */
[----:B-1----:R-:W-:-:S03]  /*c810*/  FMNMX.FTZ R133, R5, R8, !PT ;  /* 0x0000000805857209 */ /* 0x002fc60007810000 */
[----:B--2---:R-:W-:-:S04]  /*c820*/  FFMA.FTZ R6, R16, c[0x0][0x23c], -R0 ;  /* 0x00008f0010067a23 */ /* 0x004fc80000010800 */
[----:B------:R1:W-:Y:S01]  /*c830*/  MUFU.EX2 R124, R6 ;  /* 0x00000006007c7308 */ /* 0x0003e20000000800 */
[C---:B------:R-:W-:Y:S01]  /*c840*/  FMUL.FTZ R5, R133.reuse, c[0x0][0x23c] ;  /* 0x00008f0085057a20 */ /* 0x040fe20000410000 */
[----:B------:R-:W-:Y:S01]  /*c850*/  FSETP.NEU.FTZ.AND P0, PT, R133, -INF , PT ;  /* 0xff8000008500780b */ /* 0x000fe20003f1d000 */
[----:B-1----:R-:W-:-:S05]  /*c860*/  FFMA.FTZ R6, R17, c[0x0][0x23c], -R0 ;  /* 0x00008f0011067a23 */ /* 0x002fca0000010800 */
[----:B------:R1:W-:Y:S01]  /*c870*/  MUFU.EX2 R48, R6 ;  /* 0x0000000600307308 */ /* 0x0003e20000000800 */
[----:B------:R-:W-:Y:S01]  /*c880*/  FSEL R5, R5, RZ, P0 ;  /* 0x000000ff05057208 */ /* 0x000fe20000000000 */
[----:B-1----:R-:W-:Y:S02]  /*c890*/  FMUL.FTZ R6, R7, c[0x0][0x23c] ;  /* 0x00008f0007067a20 */ /* 0x002fe40000410000 */
[----:B------:R-:W-:-:S04]  /*c8a0*/  FFMA.FTZ R7, R36, c[0x0][0x23c], -R0 ;  /* 0x00008f0024077a23 */ /* 0x000fc80000010800 */
[----:B------:R-:W1:Y:S08]  /*c8b0*/  MUFU.EX2 R6, R6 ;  /* 0x0000000600067308 */ /* 0x000e700000000800 */
[----:B------:R2:W-:Y:S01]  /*c8c0*/  MUFU.EX2 R139, R7 ;  /* 0x00000007008b7308 */ /* 0x0005e20000000800 */
[----:B------:R-:W-:Y:S02]  /*c8d0*/  FFMA.FTZ R8, R35, c[0x0][0x23c], -R0 ;  /* 0x00008f0023087a23 */ /* 0x000fe40000010800 */
[----:B-1----:R-:W-:-:S02]  /*c8e0*/  FFMA.FTZ R222, R9, R6, R12 ;  /* 0x0000000609de7223 */ /* 0x002fc4000001000c */
[----:B--2---:R-:W-:-:S04]  /*c8f0*/  FFMA.FTZ R7, R37, c[0x0][0x23c], -R5 ;  /* 0x00008f0025077a23 */ /* 0x004fc80000010805 */
[----:B------:R1:W-:Y:S01]  /*c900*/  MUFU.EX2 R123, R7 ;  /* 0x00000007007b7308 */ /* 0x0003e20000000800 */
[-C--:B------:R-:W-:Y:S02]  /*c910*/  FMUL.FTZ R168, R168, R6.reuse ;  /* 0x00000006a8a87220 */ /* 0x080fe40000410000 */
[-C--:B------:R-:W-:Y:S02]  /*c920*/  FMUL.FTZ R169, R169, R6.reuse ;  /* 0x00000006a9a97220 */ /* 0x080fe40000410000 */
[-C--:B------:R-:W-:Y:S02]  /*c930*/  FMUL.FTZ R148, R148, R6.reuse ;  /* 0x0000000694947220 */ /* 0x080fe40000410000 */
[-C--:B------:R-:W-:Y:S02]  /*c940*/  FMUL.FTZ R149, R149, R6.reuse ;  /* 0x0000000695957220 */ /* 0x080fe40000410000 */
[-C--:B------:R-:W-:Y:S02]  /*c950*/  FMUL.FTZ R164, R164, R6.reuse ;  /* 0x00000006a4a47220 */ /* 0x080fe40000410000 */
[----:B------:R-:W-:-:S02]  /*c960*/  FMUL.FTZ R165, R165, R6 ;  /* 0x00000006a5a57220 */ /* 0x000fc40000410000 */
[-C--:B------:R-:W-:Y:S01]  /*c970*/  FMUL.FTZ R144, R144, R6.reuse ;  /* 0x0000000690907220 */ /* 0x080fe20000410000 */
[----:B-1----:R-:W-:Y:S01]  /*c980*/  FSEL R7, R138, RZ, P2 ;  /* 0x000000ff8a077208 */ /* 0x002fe20001000000 */
[-C--:B------:R-:W-:Y:S02]  /*c990*/  FMUL.FTZ R145, R145, R6.reuse ;  /* 0x0000000691917220 */ /* 0x080fe40000410000 */
[-C--:B------:R-:W-:Y:S02]  /*c9a0*/  FMUL.FTZ R160, R160, R6.reuse ;  /* 0x00000006a0a07220 */ /* 0x080fe40000410000 */
[-C--:B------:R-:W-:Y:S02]  /*c9b0*/  FMUL.FTZ R161, R161, R6.reuse ;  /* 0x00000006a1a17220 */ /* 0x080fe40000410000 */
[-C--:B------:R-:W-:Y:S02]  /*c9c0*/  FMUL.FTZ R140, R140, R6.reuse ;  /* 0x000000068c8c7220 */ /* 0x080fe40000410000 */
[----:B------:R-:W-:-:S02]  /*c9d0*/  FMUL.FTZ R141, R141, R6 ;  /* 0x000000068d8d7220 */ /* 0x000fc40000410000 */
[-C--:B------:R-:W-:Y:S02]  /*c9e0*/  FMUL.FTZ R68, R156, R6.reuse ;  /* 0x000000069c447220 */ /* 0x080fe40000410000 */
[-C--:B------:R-:W-:Y:S02]  /*c9f0*/  FMUL.FTZ R69, R157, R6.reuse ;  /* 0x000000069d457220 */ /* 0x080fe40000410000 */
[-C--:B------:R-:W-:Y:S02]  /*ca00*/  FMUL.FTZ R64, R152, R6.reuse ;  /* 0x0000000698407220 */ /* 0x080fe40000410000 */
[----:B------:R-:W-:Y:S02]  /*ca10*/  FMUL.FTZ R65, R153, R6 ;  /* 0x0000000699417220 */ /* 0x000fe40000410000 */
[----:B------:R-:W-:Y:S02]  /*ca20*/  FFMA.FTZ R6, R44, c[0x0][0x23c], -R5 ;  /* 0x00008f002c067a23 */ /* 0x000fe40000010805 */
[----:B------:R-:W-:Y:S01]  /*ca30*/  FADD.FTZ R9, R135, -R7 ;  /* 0x8000000787097221 */ /* 0x000fe20000010000 */
[----:B------:R-:W-:Y:S01]  /*ca40*/  FSEL R7, R137, RZ, P1 ;  /* 0x000000ff89077208 */ /* 0x000fe20000800000 */
[----:B------:R1:W-:Y:S01]  /*ca50*/  MUFU.EX2 R228, R6 ;  /* 0x0000000600e47308 */ /* 0x0003e20000000800 */
[----:B------:R-:W-:-:S07]  /*ca60*/  MOV R136, R18 ;  /* 0x0000001200887202 */ /* 0x000fce0000000f00 */
[----:B------:R2:W-:Y:S01]  /*ca70*/  MUFU.EX2 R227, R8 ;  /* 0x0000000800e37308 */ /* 0x0005e20000000800 */
[----:B-1----:R-:W-:-:S07]  /*ca80*/  FFMA.FTZ R6, R45, c[0x0][0x23c], -R5 ;  /* 0x00008f002d067a23 */ /* 0x002fce0000010805 */
[----:B------:R1:W-:Y:S01]  /*ca90*/  MUFU.EX2 R226, R6 ;  /* 0x0000000600e27308 */ /* 0x0003e20000000800 */
[----:B--2---:R-:W-:Y:S02]  /*caa0*/  FADD.FTZ R8, R134, -R7 ;  /* 0x8000000786087221 */ /* 0x004fe40000010000 */
[----:B------:R-:W-:Y:S02]  /*cab0*/  IMAD.MOV.U32 R134, RZ, RZ, R19 ;  /* 0x000000ffff867224 */ /* 0x000fe400078e0013 */
[----:B------:R-:W2:Y:S01]  /*cac0*/  LDSM.16.MT88.4 R16, [R216+0x8000] ;  /* 0x00800000d810783b */ /* 0x000ea20000004200 */
[----:B-1----:R-:W-:-:S06]  /*cad0*/  FMUL.FTZ R6, R9, c[0x0][0x23c] ;  /* 0x00008f0009067a20 */ /* 0x002fcc0000410000 */
[----:B------:R-:W1:Y:S01]  /*cae0*/  MUFU.EX2 R6, R6 ;  /* 0x0000000600067308 */ /* 0x000e620000000800 */
[----:B------:R-:W-:-:S05]  /*caf0*/  FSEL R7, R133, RZ, P0 ;  /* 0x000000ff85077208 */ /* 0x000fca0000000000 */
[----:B------:R-:W-:Y:S02]  /*cb00*/  FADD.FTZ R3, R3, -R7 ;  /* 0x8000000703037221 */ /* 0x000fe40000010000 */
[----:B------:R-:W-:Y:S02]  /*cb10*/  FMUL.FTZ R7, R8, c[0x0][0x23c] ;  /* 0x00008f0008077a20 */ /* 0x000fe40000410000 */
[----:B------:R-:W-:Y:S02]  /*cb20*/  FFMA.FTZ R8, R34, c[0x0][0x23c], -R5 ;  /* 0x00008f0022087a23 */ /* 0x000fe40000010805 */
[----:B------:R-:W-:Y:S02]  /*cb30*/  FMUL.FTZ R3, R3, c[0x0][0x23c] ;  /* 0x00008f0003037a20 */ /* 0x000fe40000410000 */
[-C--:B-1----:R-:W-:Y:S02]  /*cb40*/  FMUL.FTZ R66, R154, R6.reuse ;  /* 0x000000069a427220 */ /* 0x082fe40000410000 */
[----:B------:R-:W-:-:S02]  /*cb50*/  FMUL.FTZ R170, R170, R6 ;  /* 0x00000006aaaa7220 */ /* 0x000fc40000410000 */
[-C--:B------:R-:W-:Y:S02]  /*cb60*/  FMUL.FTZ R171, R171, R6.reuse ;  /* 0x00000006abab7220 */ /* 0x080fe40000410000 */
        /* <DEDUP_REMOVED lines=13> */
[----:B---3--:R-:W-:Y:S02]  /*cc40*/  FFMA.FTZ R154, R14, R6, R13 ;  /* 0x000000060e9a7223 */ /* 0x008fe4000001000d */
[----:B------:R-:W1:Y:S01]  /*cc50*/  MUFU.EX2 R6, R8 ;  /* 0x0000000800067308 */ /* 0x000e620000000800 */
[----:B------:R-:W-:Y:S01]  /*cc60*/  IMAD.MOV.U32 R155, RZ, RZ, R15 ;  /* 0x000000ffff9b7224 */ /* 0x000fe200078e000f */
[----:B------:R-:W-:Y:S02]  /*cc70*/  F2FP.PACK_AB R12, R225, R12 ;  /* 0x0000000ce10c723e */ /* 0x000fe400000000ff */
[----:B------:R-:W-:-:S04]  /*cc80*/  F2FP.PACK_AB R13, R134, R13 ;  /* 0x0000000d860d723e */ /* 0x000fc800000000ff */
[----:B------:R-:W3:Y:S01]  /*cc90*/  MUFU.EX2 R7, R7 ;  /* 0x0000000700077308 */ /* 0x000ee20000000800 */
[----:B------:R-:W-:Y:S02]  /*cca0*/  F2FP.PACK_AB R14, R224, R155 ;  /* 0x0000009be00e723e */ /* 0x000fe400000000ff */
[----:B------:R-:W-:-:S05]  /*ccb0*/  F2FP.PACK_AB R15, R26, R136 ;  /* 0x000000881a0f723e */ /* 0x000fca00000000ff */
[----:B------:R-:W4:Y:S01]  /*ccc0*/  MUFU.EX2 R3, R3 ;  /* 0x0000000300037308 */ /* 0x000f220000000800 */
[----:B------:R-:W-:Y:S01]  /*ccd0*/  MOV R158, R48 ;  /* 0x00000030009e7202 */ /* 0x000fe20000000f00 */
[----:B--2---:R-:W-:Y:S01]  /*cce0*/  HMMA.16816.F32 R112, R12, R16, R168 ;  /* 0x000000100c70723c */ /* 0x004fe200000018a8 */
[----:B------:R-:W-:Y:S01]  /*ccf0*/  IMAD.MOV.U32 R117, RZ, RZ, R11 ;  /* 0x000000ffff757224 */ /* 0x000fe200078e000b */
[----:B------:R-:W-:-:S05]  /*cd00*/  MOV R152, R10 ;  /* 0x0000000a00987202 */ /* 0x000fca0000000f00 */
[----:B-1----:R-:W-:Y:S01]  /*cd10*/  MOV R170, R6 ;  /* 0x0000000600aa7202 */ /* 0x002fe20000000f00 */
[-C--:B---3--:R-:W-:Y:S01]  /*cd20*/  FMUL.FTZ R172, R172, R7.reuse ;  /* 0x00000007acac7220 */ /* 0x088fe20000410000 */
[----:B------:R-:W-:Y:S01]  /*cd30*/  F2FP.PACK_AB R8, R158, R124 ;  /* 0x0000007c9e08723e */ /* 0x000fe200000000ff */
[----:B------:R-:W-:Y:S01]  /*cd40*/  FMUL.FTZ R173, R173, R7 ;  /* 0x00000007adad7220 */ /* 0x000fe20000410000 */
[----:B------:R-:W-:Y:S01]  /*cd50*/  F2FP.PACK_AB R9, R228, R123 ;  /* 0x0000007be409723e */ /* 0x000fe200000000ff */
[----:B------:R-:W-:Y:S01]  /*cd60*/  FMUL.FTZ R176, R176, R7 ;  /* 0x00000007b0b07220 */ /* 0x000fe20000410000 */
[----:B------:R-:W-:Y:S01]  /*cd70*/  F2FP.PACK_AB R10, R227, R139 ;  /* 0x0000008be30a723e */ /* 0x000fe200000000ff */
[-C--:B----4-:R-:W-:Y:S01]  /*cd80*/  FMUL.FTZ R174, R174, R3.reuse ;  /* 0x00000003aeae7220 */ /* 0x090fe20000410000 */
[----:B------:R-:W-:Y:S01]  /*cd90*/  F2FP.PACK_AB R11, R170, R226 ;  /* 0x000000e2aa0b723e */ /* 0x000fe200000000ff */
[----:B------:R-:W-:Y:S02]  /*cda0*/  FMUL.FTZ R175, R175, R3 ;  /* 0x00000003afaf7220 */ /* 0x000fe40000410000 */
[----:B------:R-:W-:-:S02]  /*cdb0*/  FMUL.FTZ R177, R177, R7 ;  /* 0x00000007b1b17220 */ /* 0x000fc40000410000 */
[-C--:B------:R-:W-:Y:S02]  /*cdc0*/  FMUL.FTZ R178, R178, R3.reuse ;  /* 0x00000003b2b27220 */ /* 0x080fe40000410000 */
[----:B------:R-:W-:Y:S01]  /*cdd0*/  FMUL.FTZ R179, R179, R3 ;  /* 0x00000003b3b37220 */ /* 0x000fe20000410000 */
[----:B------:R-:W-:Y:S01]  /*cde0*/  MOV R116, R57 ;  /* 0x0000003900747202 */ /* 0x000fe20000000f00 */
[----:B------:R-:W-:Y:S08]  /*cdf0*/  HMMA.16816.F32 R148, R12, R18, R148 ;  /* 0x000000120c94723c */ /* 0x000ff00000001894 */
[C---:B------:R-:W-:Y:S08]  /*ce00*/  HMMA.16816.F32 R56, R8.reuse, R16, R172 ;  /* 0x000000100838723c */ /* 0x040ff000000018ac */
[----:B------:R-:W-:Y:S01]  /*ce10*/  HMMA.16816.F32 R52, R8, R18, R176 ;  /* 0x000000120834723c */ /* 0x000fe200000018b0 */
[----:B------:R-:W1:Y:S01]  /*ce20*/  LDSM.16.MT88.4 R16, [R219+0x8000] ;  /* 0x00800000db10783b */ /* 0x000e620000004200 */
[----:B------:R-:W-:-:S02]  /*ce30*/  FMUL.FTZ R184, R184, R7 ;  /* 0x00000007b8b87220 */ /* 0x000fc40000410000 */
[----:B------:R-:W-:Y:S02]  /*ce40*/  FMUL.FTZ R185, R185, R7 ;  /* 0x00000007b9b97220 */ /* 0x000fe40000410000 */
[-C--:B------:R-:W-:Y:S02]  /*ce50*/  FMUL.FTZ R186, R186, R3.reuse ;  /* 0x00000003baba7220 */ /* 0x080fe40000410000 */
[----:B------:R-:W-:Y:S01]  /*ce60*/  FMUL.FTZ R187, R187, R3 ;  /* 0x00000003bbbb7220 */ /* 0x000fe20000410000 */
[----:B------:R-:W-:Y:S02]  /*ce70*/  MOV R178, R47 ;  /* 0x0000002f00b27202 */ /* 0x000fe40000000f00 */
[----:B------:R-:W-:-:S04]  /*ce80*/  MOV R177, R46 ;  /* 0x0000002e00b17202 */ /* 0x000fc80000000f00 */
[----:B-1----:R-:W-:Y:S01]  /*ce90*/  HMMA.16816.F32 R44, R8, R18, R184 ;  /* 0x00000012082c723c */ /* 0x002fe200000018b8 */
[----:B------:R-:W2:Y:S02]  /*cea0*/  LDL.LU R186, [R1+0x44] ;  /* 0x0000440001ba7983 */ /* 0x000ea40000300800 */
[-C--:B--2---:R-:W-:Y:S02]  /*ceb0*/  FFMA.FTZ R124, R186, R7.reuse, R124 ;  /* 0x00000007ba7c7223 */ /* 0x084fe4000001007c */
[----:B------:R-:W2:Y:S01]  /*cec0*/  LDL.LU R186, [R1+0x48] ;  /* 0x0000480001ba7983 */ /* 0x000ea20000300800 */
[-C--:B------:R-:W-:Y:S02]  /*ced0*/  FMUL.FTZ R180, R180, R7.reuse ;  /* 0x00000007b4b47220 */ /* 0x080fe40000410000 */
[----:B------:R-:W-:Y:S02]  /*cee0*/  FMUL.FTZ R181, R181, R7 ;  /* 0x00000007b5b57220 */ /* 0x000fe40000410000 */
[----:B------:R-:W-:-:S02]  /*cef0*/  FMUL.FTZ R182, R182, R3 ;  /* 0x00000003b6b67220 */ /* 0x000fc40000410000 */
[----:B------:R-:W-:Y:S01]  /*cf00*/  FMUL.FTZ R183, R183, R3 ;  /* 0x00000003b7b77220 */ /* 0x000fe20000410000 */
[----:B------:R-:W-:Y:S01]  /*cf10*/  MOV R39, R82 ;  /* 0x0000005200277202 */ /* 0x000fe20000000f00 */
[----:B------:R-:W-:Y:S01]  /*cf20*/  IMAD.MOV.U32 R153, RZ, RZ, R81 ;  /* 0x000000ffff997224 */ /* 0x000fe200078e0051 */
[----:B------:R-:W-:Y:S02]  /*cf30*/  MOV R6, R80 ;  /* 0x0000005000067202 */ /* 0x000fe40000000f00 */
[----:B------:R-:W-:Y:S01]  /*cf40*/  HMMA.16816.F32 R80, R12, R16, R164 ;  /* 0x000000100c50723c */ /* 0x000fe200000018a4 */
[----:B------:R-:W-:-:S06]  /*cf50*/  MOV R179, R91 ;  /* 0x0000005b00b37202 */ /* 0x000fcc0000000f00 */
[----:B------:R-:W-:Y:S01]  /*cf60*/  IMAD.MOV.U32 R164, RZ, RZ, R116 ;  /* 0x000000ffffa47224 */ /* 0x000fe200078e0074 */
[----:B------:R-:W-:Y:S01]  /*cf70*/  HMMA.16816.F32 R48, R8, R16, R180 ;  /* 0x000000100830723c */ /* 0x000fe200000018b4 */
[----:B------:R-:W-:-:S06]  /*cf80*/  IMAD.MOV.U32 R116, RZ, RZ, R89 ;  /* 0x000000ffff747224 */ /* 0x000fcc00078e0059 */
[----:B------:R-:W-:Y:S02]  /*cf90*/  MOV R181, R117 ;  /* 0x0000007500b57202 */ /* 0x000fe40000000f00 */
[----:B------:R-:W-:Y:S02]  /*cfa0*/  MOV R183, R90 ;  /* 0x0000005a00b77202 */ /* 0x000fe40000000f00 */
[----:B------:R-:W-:Y:S02]  /*cfb0*/  MOV R117, R88 ;  /* 0x0000005800757202 */ /* 0x000fe40000000f00 */
[----:B------:R-:W-:Y:S01]  /*cfc0*/  HMMA.16816.F32 R88, R12, R18, R144 ;  /* 0x000000120c58723c */ /* 0x000fe20000001890 */
[----:B------:R-:W1:Y:S01]  /*cfd0*/  LDSM.16.MT88.4 R16, [R217+0x8000] ;  /* 0x00800000d910783b */ /* 0x000e620000004200 */
[-C--:B------:R-:W-:Y:S02]  /*cfe0*/  FMUL.FTZ R188, R188, R7.reuse ;  /* 0x00000007bcbc7220 */ /* 0x080fe40000410000 */
[----:B------:R-:W-:-:S02]  /*cff0*/  FMUL.FTZ R189, R189, R7 ;  /* 0x00000007bdbd7220 */ /* 0x000fc40000410000 */
[-C--:B------:R-:W-:Y:S02]  /*d000*/  FMUL.FTZ R190, R190, R3.reuse ;  /* 0x00000003bebe7220 */ /* 0x080fe40000410000 */
[----:B------:R-:W-:Y:S02]  /*d010*/  FMUL.FTZ R191, R191, R3 ;  /* 0x00000003bfbf7220 */ /* 0x000fe40000410000 */
[-C--:B------:R-:W-:Y:S02]  /*d020*/  FMUL.FTZ R192, R192, R7.reuse ;  /* 0x00000007c0c07220 */ /* 0x080fe40000410000 */
[----:B------:R-:W-:Y:S02]  /*d030*/  FMUL.FTZ R193, R193, R7 ;  /* 0x00000007c1c17220 */ /* 0x000fe40000410000 */
[-C--:B------:R-:W-:Y:S02]  /*d040*/  FMUL.FTZ R194, R194, R3.reuse ;  /* 0x00000003c2c27220 */ /* 0x080fe40000410000 */
[----:B--2---:R-:W-:-:S02]  /*d050*/  FFMA.FTZ R123, R186, R3, R123 ;  /* 0x00000003ba7b7223 */ /* 0x004fc4000001007b */
[----:B------:R-:W2:Y:S01]  /*d060*/  LDL.LU R186, [R1+0x80] ;  /* 0x0000800001ba7983 */ /* 0x000ea20000300800 */
[----:B------:R-:W-:Y:S01]  /*d070*/  FMUL.FTZ R195, R195, R3 ;  /* 0x00000003c3c37220 */ /* 0x000fe20000410000 */
        /* <DEDUP_REMOVED lines=9> */
[----:B-1----:R-:W-:Y:S01]  /*d110*/  HMMA.16816.F32 R36, R8, R18, R192 ;  /* 0x000000120824723c */ /* 0x002fe200000018c0 */
[----:B------:R-:W-:-:S02]  /*d120*/  MOV R173, R97 ;  /* 0x0000006100ad7202 */ /* 0x000fc40000000f00 */
[----:B------:R-:W-:Y:S02]  /*d130*/  MOV R166, R43 ;  /* 0x0000002b00a67202 */ /* 0x000fe40000000f00 */
[----:B------:R-:W-:Y:S02]  /*d140*/  MOV R168, R41 ;  /* 0x0000002900a87202 */ /* 0x000fe40000000f00 */
[----:B------:R-:W-:Y:S01]  /*d150*/  MOV R169, R40 ;  /* 0x0000002800a97202 */ /* 0x000fe20000000f00 */
[-C--:B------:R-:W-:Y:S08]  /*d160*/  HMMA.16816.F32 R96, R12, R16.reuse, R160 ;  /* 0x000000100c60723c */ /* 0x080ff000000018a0 */
[----:B------:R-:W-:Y:S08]  /*d170*/  HMMA.16816.F32 R40, R8, R16, R188 ;  /* 0x000000100828723c */ /* 0x000ff000000018bc */
[----:B------:R-:W-:Y:S01]  /*d180*/  HMMA.16816.F32 R104, R12, R18, R140 ;  /* 0x000000120c68723c */ /* 0x000fe2000000188c */
[----:B------:R-:W1:Y:S01]  /*d190*/  LDSM.16.MT88.4 R16, [R218+0x8000] ;  /* 0x00800000da10783b */ /* 0x000e620000004200 */
[----:B------:R-:W-:-:S02]  /*d1a0*/  FMUL.FTZ R196, R196, R7 ;  /* 0x00000007c4c47220 */ /* 0x000fc40000410000 */
[-C--:B------:R-:W-:Y:S02]  /*d1b0*/  FMUL.FTZ R197, R197, R7.reuse ;  /* 0x00000007c5c57220 */ /* 0x080fe40000410000 */
[-C--:B------:R-:W-:Y:S02]  /*d1c0*/  FMUL.FTZ R200, R200, R7.reuse ;  /* 0x00000007c8c87220 */ /* 0x080fe40000410000 */
[----:B------:R-:W-:Y:S02]  /*d1d0*/  FMUL.FTZ R201, R201, R7 ;  /* 0x00000007c9c97220 */ /* 0x000fe40000410000 */
[-C--:B------:R-:W-:Y:S02]  /*d1e0*/  FMUL.FTZ R198, R198, R3.reuse ;  /* 0x00000003c6c67220 */ /* 0x080fe40000410000 */
[-C--:B------:R-:W-:Y:S02]  /*d1f0*/  FMUL.FTZ R199, R199, R3.reuse ;  /* 0x00000003c7c77220 */ /* 0x080fe40000410000 */
[----:B------:R-:W-:-:S02]  /*d200*/  FMUL.FTZ R202, R202, R3 ;  /* 0x00000003caca7220 */ /* 0x000fc40000410000 */
[----:B------:R-:W-:Y:S01]  /*d210*/  FMUL.FTZ R203, R203, R3 ;  /* 0x00000003cbcb7220 */ /* 0x000fe20000410000 */
[----:B------:R-:W-:Y:S01]  /*d220*/  MOV R187, R32 ;  /* 0x0000002000bb7202 */ /* 0x000fe20000000f00 */
[----:B------:R-:W-:Y:S01]  /*d230*/  IMAD.MOV.U32 R182, RZ, RZ, R62 ;  /* 0x000000ffffb67224 */ /* 0x000fe200078e003e */
[----:B------:R-:W-:Y:S01]  /*d240*/  MOV R118, R63 ;  /* 0x0000003f00767202 */ /* 0x000fe20000000f00 */
[----:B------:R-:W-:Y:S01]  /*d250*/  IMAD.MOV.U32 R176, RZ, RZ, R61 ;  /* 0x000000ffffb07224 */ /* 0x000fe200078e003d */
[----:B------:R-:W-:Y:S01]  /*d260*/  MOV R165, R60 ;  /* 0x0000003c00a57202 */ /* 0x000fe20000000f00 */
[----:B------:R-:W-:Y:S02]  /*d270*/  IMAD.MOV.U32 R180, RZ, RZ, R33 ;  /* 0x000000ffffb47224 */ /* 0x000fe400078e0021 */
[--C-:B------:R-:W-:Y:S02]  /*d280*/  FFMA.FTZ R7, R230, c[0x0][0x23c], -R4.reuse ;  /* 0x00008f00e6077a23 */ /* 0x100fe40000010804 */
[--C-:B------:R-:W-:Y:S01]  /*d290*/  FFMA.FTZ R122, R122, c[0x0][0x23c], -R4.reuse ;  /* 0x00008f007a7a7a23 */ /* 0x100fe20000010804 */
[----:B------:R3:W5:Y:S01]  /*d2a0*/  LDL.LU R230, [R1+0xf8] ;  /* 0x0000f80001e67983 */ /* 0x0007620000300800 */
[C---:B-1----:R-:W-:Y:S08]  /*d2b0*/  HMMA.16816.F32 R60, R8.reuse, R16, R196 ;  /* 0x00000010083c723c */ /* 0x042ff000000018c4 */
[----:B------:R-:W-:Y:S01]  /*d2c0*/  HMMA.16816.F32 R32, R8, R18, R200 ;  /* 0x000000120820723c */ /* 0x000fe200000018c8 */
[----:B------:R-:W-:-:S02]  /*d2d0*/  FFMA.FTZ R121, R121, c[0x0][0x23c], -R4 ;  /* 0x00008f0079797a23 */ /* 0x000fc40000010804 */
[--C-:B------:R-:W-:Y:S02]  /*d2e0*/  FFMA.FTZ R120, R120, c[0x0][0x23c], -R4.reuse ;  /* 0x00008f0078787a23 */ /* 0x100fe40000010804 */
[--C-:B------:R-:W-:Y:S02]  /*d2f0*/  FFMA.FTZ R119, R119, c[0x0][0x23c], -R4.reuse ;  /* 0x00008f0077777a23 */ /* 0x100fe40000010804 */
[--C-:B------:R-:W-:Y:S01]  /*d300*/  FFMA.FTZ R200, R221, c[0x0][0x23c], -R4.reuse ;  /* 0x00008f00ddc87a23 */ /* 0x100fe20000010804 */
[----:B------:R-:W-:Y:S01]  /*d310*/  HMMA.16816.F32 R68, R12, R16, R68 ;  /* 0x000000100c44723c */ /* 0x000fe20000001844 */
[--C-:B------:R-:W-:Y:S02]  /*d320*/  FFMA.FTZ R201, R223, c[0x0][0x23c], -R4.reuse ;  /* 0x00008f00dfc97a23 */ /* 0x100fe40000010804 */
[--C-:B------:R-:W-:Y:S02]  /*d330*/  FFMA.FTZ R153, R153, c[0x0][0x23c], -R4.reuse ;  /* 0x00008f0099997a23 */ /* 0x100fe40000010804 */
[----:B------:R-:W-:-:S02]  /*d340*/  FFMA.FTZ R152, R152, c[0x0][0x23c], -R4 ;  /* 0x00008f0098987a23 */ /* 0x000fc40000010804 */
[--C-:B------:R-:W-:Y:S01]  /*d350*/  FFMA.FTZ R146, R180, c[0x0][0x23c], -R4.reuse ;  /* 0x00008f00b4927a23 */ /* 0x100fe20000010804 */
[----:B------:R-:W-:Y:S01]  /*d360*/  HMMA.16816.F32 R64, R12, R18, R64 ;  /* 0x000000120c40723c */ /* 0x000fe20000001840 */
        /* <DEDUP_REMOVED lines=9> */
[--C-:B------:R-:W-:Y:S02]  /*d400*/  FFMA.FTZ R235, R235, c[0x0][0x23c], -R4.reuse ;  /* 0x00008f00ebeb7a23 */ /* 0x100fe40000010804 */
[----:B------:R-:W-:-:S02]  /*d410*/  FFMA.FTZ R223, R215, c[0x0][0x23c], -R4 ;  /* 0x00008f00d7df7a23 */ /* 0x000fc40000010804 */
[--C-:B------:R-:W-:Y:S02]  /*d420*/  FFMA.FTZ R9, R21, c[0x0][0x23c], -R4.reuse ;  /* 0x00008f0015097a23 */ /* 0x100fe40000010804 */
[----:B------:R-:W-:Y:S01]  /*d430*/  FFMA.FTZ R221, R20, c[0x0][0x23c], -R4 ;  /* 0x00008f0014dd7a23 */ /* 0x000fe20000010804 */
[----:B------:R1:W4:Y:S01]  /*d440*/  MUFU.EX2 R15, R7 ;  /* 0x00000007000f7308 */ /* 0x0003220000000800 */
[--C-:B------:R-:W-:Y:S01]  /*d450*/  FFMA.FTZ R143, R179, c[0x0][0x23c], -R2.reuse ;  /* 0x00008f00b38f7a23 */ /* 0x100fe20000010802 */
[----:B------:R-:W-:Y:S01]  /*d460*/  LDSM.16.MT88.4 R16, [R217+0x8800] ;  /* 0x00880000d910783b */ /* 0x000fe20000004200 */
[--C-:B------:R-:W-:Y:S02]  /*d470*/  FFMA.FTZ R180, R220, c[0x0][0x23c], -R2.reuse ;  /* 0x00008f00dcb47a23 */ /* 0x100fe40000010802 */
[--C-:B------:R-:W-:Y:S02]  /*d480*/  FFMA.FTZ R118, R118, c[0x0][0x23c], -R2.reuse ;  /* 0x00008f0076767a23 */ /* 0x100fe40000010802 */
[----:B------:R-:W-:-:S02]  /*d490*/  FFMA.FTZ R117, R117, c[0x0][0x23c], -R2 ;  /* 0x00008f0075757a23 */ /* 0x000fc40000010802 */
[--C-:B------:R-:W-:Y:S02]  /*d4a0*/  FFMA.FTZ R116, R116, c[0x0][0x23c], -R2.reuse ;  /* 0x00008f0074747a23 */ /* 0x100fe40000010802 */
[--C-:B------:R-:W-:Y:S02]  /*d4b0*/  FFMA.FTZ R31, R31, c[0x0][0x23c], -R2.reuse ;  /* 0x00008f001f1f7a23 */ /* 0x100fe40000010802 */
[--C-:B-1----:R-:W-:Y:S02]  /*d4c0*/  FFMA.FTZ R7, R165, c[0x0][0x23c], -R2.reuse ;  /* 0x00008f00a5077a23 */ /* 0x102fe40000010802 */
[--C-:B------:R-:W-:Y:S02]  /*d4d0*/  FFMA.FTZ R142, R172, c[0x0][0x23c], -R2.reuse ;  /* 0x00008f00ac8e7a23 */ /* 0x100fe40000010802 */
[----:B------:R1:W-:Y:S01]  /*d4e0*/  MUFU.EX2 R202, R7 ;  /* 0x0000000700ca7308 */ /* 0x0003e20000000800 */
        /* <DEDUP_REMOVED lines=13> */
[----:B-1----:R-:W-:Y:S01]  /*d5c0*/  FFMA.FTZ R7, R23, c[0x0][0x23c], -R2 ;  /* 0x00008f0017077a23 */ /* 0x002fe20000010802 */
[----:B------:R-:W-:Y:S01]  /*d5d0*/  MOV R175, R227 ;  /* 0x000000e300af7202 */ /* 0x000fe20000000f00 */
[----:B------:R-:W-:-:S02]  /*d5e0*/  FFMA.FTZ R28, R249, c[0x0][0x23c], -R0 ;  /* 0x00008f00f91c7a23 */ /* 0x000fc40000010800 */
[--C-:B------:R-:W-:Y:S02]  /*d5f0*/  FFMA.FTZ R27, R240, c[0x0][0x23c], -R0.reuse ;  /* 0x00008f00f01b7a23 */ /* 0x100fe40000010800 */
[----:B----4-:R-:W-:Y:S01]  /*d600*/  IMAD.MOV.U32 R240, RZ, RZ, R15 ;  /* 0x000000fffff07224 */ /* 0x010fe200078e000f */
[----:B------:R-:W-:Y:S01]  /*d610*/  MOV R171, R136 ;  /* 0x0000008800ab7202 */ /* 0x000fe20000000f00 */
        /* <DEDUP_REMOVED lines=18> */
[----:B------:R-:W-:Y:S01]  /*d740*/  FFMA.FTZ R198, R85, c[0x0][0x23c], -R0 ;  /* 0x00008f0055c67a23 */ /* 0x000fe20000010800 */
[----:B------:R-:W-:Y:S01]  /*d750*/  MOV R101, R226 ;  /* 0x000000e200657202 */ /* 0x000fe20000000f00 */
[--C-:B------:R-:W-:Y:S01]  /*d760*/  FFMA.FTZ R125, R211, c[0x0][0x23c], -R5.reuse ;  /* 0x00008f00d37d7a23 */ /* 0x100fe20000010805 */
[----:B------:R-:W-:Y:S01]  /*d770*/  MOV R190, R171 ;  /* 0x000000ab00be7202 */ /* 0x000fe20000000f00 */
[----:B------:R-:W-:Y:S01]  /*d780*/  FFMA.FTZ R30, R243, c[0x0][0x23c], -R5 ;  /* 0x00008f00f31e7a23 */ /* 0x000fe20000010805 */
[----:B------:R-:W-:Y:S01]  /*d790*/  MOV R108, R158 ;  /* 0x0000009e006c7202 */ /* 0x000fe20000000f00 */
[----:B------:R-:W-:-:S02]  /*d7a0*/  IMAD.MOV.U32 R188, RZ, RZ, R155 ;  /* 0x000000ffffbc7224 */ /* 0x000fc400078e009b */
[----:B------:R-:W-:Y:S02]  /*d7b0*/  IMAD.MOV.U32 R109, RZ, RZ, R134 ;  /* 0x000000ffff6d7224 */ /* 0x000fe400078e0086 */
[--C-:B------:R-:W-:Y:S02]  /*d7c0*/  FFMA.FTZ R25, R250, c[0x0][0x23c], -R5.reuse ;  /* 0x00008f00fa197a23 */ /* 0x100fe40000010805 */
[----:B------:R-:W-:Y:S02]  /*d7d0*/  FFMA.FTZ R24, R251, c[0x0][0x23c], -R5 ;  /* 0x00008f00fb187a23 */ /* 0x000fe40000010805 */
[----:B------:R-:W-:Y:S02]  /*d7e0*/  IMAD.MOV.U32 R243, RZ, RZ, R9 ;  /* 0x000000fffff37224 */ /* 0x000fe400078e0009 */
[----:B------:R-:W-:Y:S02]  /*d7f0*/  FFMA.FTZ R131, R131, c[0x0][0x23c], -R5 ;  /* 0x00008f0083837a23 */ /* 0x000fe40000010805 */
[----:B--2---:R-:W-:Y:S01]  /*d800*/  FFMA.FTZ R8, R186, c[0x0][0x23c], -R4 ;  /* 0x00008f00ba087a23 */ /* 0x004fe20000010804 */
[----:B------:R-:W-:Y:S01]  /*d810*/  MOV R186, R187 ;  /* 0x000000bb00ba7202 */ /* 0x000fe20000000f00 */
[----:B------:R-:W-:-:S02]  /*d820*/  IMAD.MOV.U32 R187, RZ, RZ, R6 ;  /* 0x000000ffffbb7224 */ /* 0x000fc400078e0006 */
[--C-:B------:R-:W-:Y:S02]  /*d830*/  FFMA.FTZ R6, R229, c[0x0][0x23c], -R4.reuse ;  /* 0x00008f00e5067a23 */ /* 0x100fe40000010804 */
[--C-:B------:R-:W-:Y:S01]  /*d840*/  FFMA.FTZ R3, R186, c[0x0][0x23c], -R4.reuse ;  /* 0x00008f00ba037a23 */ /* 0x100fe20000010804 */
[----:B------:R1:W-:Y:S01]  /*d850*/  MUFU.EX2 R11, R8 ;  /* 0x00000008000b7308 */ /* 0x0003e20000000800 */
[----:B------:R-:W-:Y:S02]  /*d860*/  FFMA.FTZ R147, R187, c[0x0][0x23c], -R4 ;  /* 0x00008f00bb937a23 */ /* 0x000fe40000010804 */
[--C-:B------:R-:W-:Y:S02]  /*d870*/  FFMA.FTZ R132, R132, c[0x0][0x23c], -R5.reuse ;  /* 0x00008f0084847a23 */ /* 0x100fe40000010805 */
[--C-:B------:R-:W-:Y:S02]  /*d880*/  FFMA.FTZ R207, R207, c[0x0][0x23c], -R5.reuse ;  /* 0x00008f00cfcf7a23 */ /* 0x100fe40000010805 */
[--C-:B------:R-:W-:Y:S01]  /*d890*/  FFMA.FTZ R206, R206, c[0x0][0x23c], -R5.reuse ;  /* 0x00008f00cece7a23 */ /* 0x100fe20000010805 */
[----:B------:R2:W4:Y:S01]  /*d8a0*/  MUFU.EX2 R10, R6 ;  /* 0x00000006000a7308 */ /* 0x0005220000000800 */
[----:B------:R-:W-:-:S02]  /*d8b0*/  FFMA.FTZ R134, R208, c[0x0][0x23c], -R5 ;  /* 0x00008f00d0867a23 */ /* 0x000fc40000010805 */
[--C-:B------:R-:W-:Y:S02]  /*d8c0*/  FFMA.FTZ R205, R205, c[0x0][0x23c], -R5.reuse ;  /* 0x00008f00cdcd7a23 */ /* 0x100fe40000010805 */
[--C-:B------:R-:W-:Y:S02]  /*d8d0*/  FFMA.FTZ R160, R103, c[0x0][0x23c], -R5.reuse ;  /* 0x00008f0067a07a23 */ /* 0x100fe40000010805 */
[--C-:B------:R-:W-:Y:S01]  /*d8e0*/  FFMA.FTZ R189, R74, c[0x0][0x23c], -R5.reuse ;  /* 0x00008f004abd7a23 */ /* 0x100fe20000010805 */
[----:B------:R3:W-:Y:S01]  /*d8f0*/  MUFU.EX2 R14, R3 ;  /* 0x00000003000e7308 */ /* 0x0007e20000000800 */
[----:B-1----:R-:W-:Y:S02]  /*d900*/  FFMA.FTZ R8, R214, c[0x0][0x23c], -R4 ;  /* 0x00008f00d6087a23 */ /* 0x002fe40000010804 */
[--C-:B------:R-:W-:Y:S02]  /*d910*/  FFMA.FTZ R191, R72, c[0x0][0x23c], -R5.reuse ;  /* 0x00008f0048bf7a23 */ /* 0x100fe40000010805 */
[----:B------:R-:W-:-:S02]  /*d920*/  FFMA.FTZ R195, R86, c[0x0][0x23c], -R5 ;  /* 0x00008f0056c37a23 */ /* 0x000fc40000010805 */
[--C-:B------:R-:W-:Y:S02]  /*d930*/  FFMA.FTZ R199, R87, c[0x0][0x23c], -R5.reuse ;  /* 0x00008f0057c77a23 */ /* 0x100fe40000010805 */
[--C-:B------:R-:W-:Y:S02]  /*d940*/  FFMA.FTZ R155, R110, c[0x0][0x23c], -R5.reuse ;  /* 0x00008f006e9b7a23 */ /* 0x100fe40000010805 */
[--C-:B------:R-:W-:Y:S02]  /*d950*/  FFMA.FTZ R158, R102, c[0x0][0x23c], -R5.reuse ;  /* 0x00008f00669e7a23 */ /* 0x100fe40000010805 */
[----:B------:R-:W-:Y:S01]  /*d960*/  FFMA.FTZ R171, R76, c[0x0][0x23c], -R5 ;  /* 0x00008f004cab7a23 */ /* 0x000fe20000010805 */
[----:B------:R-:W-:Y:S01]  /*d970*/  MOV R100, R228 ;  /* 0x000000e400647202 */ /* 0x000fe20000000f00 */
[--C-:B--2---:R-:W-:Y:S01]  /*d980*/  FFMA.FTZ R6, R176, c[0x0][0x23c], -R2.reuse ;  /* 0x00008f00b0067a23 */ /* 0x104fe20000010802 */
[----:B------:R-:W-:Y:S01]  /*d990*/  MUFU.EX2 R215, R29 ;  /* 0x0000001d00d77308 */ /* 0x000fe20000000800 */
[--C-:B------:R-:W-:Y:S01]  /*d9a0*/  FFMA.FTZ R4, R177, c[0x0][0x23c], -R2.reuse ;  /* 0x00008f00b1047a23 */ /* 0x100fe20000010802 */
[----:B------:R1:W5:Y:S01]  /*d9b0*/  LDL.LU R229, [R1+0xf4] ;  /* 0x0000f40001e57983 */ /* 0x0003620000300800 */
[----:B---3--:R-:W-:-:S05]  /*d9c0*/  FFMA.FTZ R3, R178, c[0x0][0x23c], -R2 ;  /* 0x00008f00b2037a23 */ /* 0x008fca0000010802 */
[----:B------:R-:W2:Y:S01]  /*d9d0*/  MUFU.EX2 R6, R6 ;  /* 0x0000000600067308 */ /* 0x000ea20000000800 */
[----:B------:R-:W-:-:S07]  /*d9e0*/  FFMA.FTZ R214, R246, c[0x0][0x23c], -R2 ;  /* 0x00008f00f6d67a23 */ /* 0x000fce0000010802 */
[----:B------:R3:W1:Y:S08]  /*d9f0*/  MUFU.EX2 R13, R4 ;  /* 0x00000004000d7308 */ /* 0x0006700000000800 */
[----:B------:R1:W1:Y:S01]  /*da00*/  MUFU.EX2 R12, R3 ;  /* 0x00000003000c7308 */ /* 0x0002620000000800 */
[----:B----4-:R-:W-:Y:S01]  /*da10*/  MOV R246, R10 ;  /* 0x0000000a00f67202 */ /* 0x010fe20000000f00 */
[----:B------:R-:W-:-:S02]  /*da20*/  FFMA.FTZ R178, R157, c[0x0][0x23c], -R2 ;  /* 0x00008f009db27a23 */ /* 0x000fc40000010802 */
[----:B------:R-:W-:Y:S02]  /*da30*/  FFMA.FTZ R10, R22, c[0x0][0x23c], -R2 ;  /* 0x00008f00160a7a23 */ /* 0x000fe40000010802 */
[--C-:B------:R-:W-:Y:S01]  /*da40*/  FFMA.FTZ R2, R127, c[0x0][0x23c], -R0.reuse ;  /* 0x00008f007f027a23 */ /* 0x100fe20000010800 */
[----:B--2---:R-:W-:Y:S01]  /*da50*/  MOV R245, R6 ;  /* 0x0000000600f57202 */ /* 0x004fe20000000f00 */
[--C-:B---3--:R-:W-:Y:S01]  /*da60*/  FFMA.FTZ R4, R212, c[0x0][0x23c], -R0.reuse ;  /* 0x00008f00d4047a23 */ /* 0x108fe20000010800 */
[----:B-1----:R-:W-:Y:S01]  /*da70*/  MOV R249, R13 ;  /* 0x0000000d00f97202 */ /* 0x002fe20000000f00 */
[----:B------:R-:W-:Y:S01]  /*da80*/  FFMA.FTZ R6, R213, c[0x0][0x23c], -R0 ;  /* 0x00008f00d5067a23 */ /* 0x000fe20000010800 */
[----:B------:R1:W-:Y:S01]  /*da90*/  MUFU.EX2 R227, R2 ;  /* 0x0000000200e37308 */ /* 0x0003e20000000800 */
[----:B------:R-:W-:Y:S01]  /*daa0*/  IMAD.MOV.U32 R177, RZ, RZ, R26 ;  /* 0x000000ffffb17224 */ /* 0x000fe200078e001a */
[----:B------:R-:W-:Y:S01]  /*dab0*/  MOV R211, R11 ;  /* 0x0000000b00d37202 */ /* 0x000fe20000000f00 */
[----:B------:R-:W-:Y:S01]  /*dac0*/  FFMA.FTZ R3, R210, c[0x0][0x23c], -R0 ;  /* 0x00008f00d2037a23 */ /* 0x000fe20000010800 */
[----:B------:R-:W-:Y:S04]  /*dad0*/  LDSM.16.MT88.4 R20, [R219+0x8800] ;  /* 0x00880000db14783b */ /* 0x000fe80000004200 */
[----:B------:R2:W-:Y:S01]  /*dae0*/  MUFU.EX2 R213, R4 ;  /* 0x0000000400d57308 */ /* 0x0005e20000000800 */
[----:B-1----:R-:W-:-:S02]  /*daf0*/  FFMA.FTZ R2, R236, c[0x0][0x23c], -R5 ;  /* 0x00008f00ec027a23 */ /* 0x002fc40000010805 */
[----:B------:R-:W-:Y:S02]  /*db00*/  IMAD.MOV.U32 R236, RZ, RZ, R12 ;  /* 0x000000ffffec7224 */ /* 0x000fe400078e000c */
[----:B--2---:R-:W-:Y:S01]  /*db10*/  FFMA.FTZ R4, R239, c[0x0][0x23c], -R5 ;  /* 0x00008f00ef047a23 */ /* 0x004fe20000010805 */
[----:B------:R-:W-:Y:S02]  /*db20*/  MOV R239, R14 ;  /* 0x0000000e00ef7202 */ /* 0x000fe40000000f00 */
[----:B------:R-:W1:Y:S01]  /*db30*/  LDSM.16.MT88.4 R12, [R216+0x8800] ;  /* 0x00880000d80c783b */ /* 0x000e620000004200 */
[--C-:B------:R-:W-:Y:S01]  /*db40*/  FFMA.FTZ R26, R241, c[0x0][0x23c], -R0.reuse ;  /* 0x00008f00f11a7a23 */ /* 0x100fe20000010800 */
[----:B------:R2:W-:Y:S01]  /*db50*/  MUFU.EX2 R212, R3 ;  /* 0x0000000300d47308 */ /* 0x0005e20000000800 */
[--C-:B------:R-:W-:Y:S02]  /*db60*/  FFMA.FTZ R157, R75, c[0x0][0x23c], -R0.reuse ;  /* 0x00008f004b9d7a23 */ /* 0x100fe40000010800 */
[----:B------:R-:W-:-:S02]  /*db70*/  FFMA.FTZ R176, R93, c[0x0][0x23c], -R0 ;  /* 0x00008f005db07a23 */ /* 0x000fc40000010800 */
[----:B------:R-:W-:-:S03]  /*db80*/  FFMA.FTZ R0, R244, c[0x0][0x23c], -R5 ;  /* 0x00008f00f4007a23 */ /* 0x000fc60000010805 */
[----:B------:R-:W3:Y:S01]  /*db90*/  MUFU.EX2 R187, R6 ;  /* 0x0000000600bb7308 */ /* 0x000ee20000000800 */
[----:B--2---:R-:W-:-:S07]  /*dba0*/  FFMA.FTZ R3, R238, c[0x0][0x23c], -R5 ;  /* 0x00008f00ee037a23 */ /* 0x004fce0000010805 */
[----:B------:R2:W-:Y:S08]  /*dbb0*/  MUFU.EX2 R186, R0 ;  /* 0x0000000000ba7308 */ /* 0x0005f00000000800 */
[----:B------:R3:W4:Y:S08]  /*dbc0*/  MUFU.EX2 R210, R4 ;  /* 0x0000000400d27308 */ /* 0x0007300000000800 */
[----:B------:R-:W-:Y:S08]  /*dbd0*/  MUFU.EX2 R203, R3 ;  /* 0x0000000300cb7308 */ /* 0x000ff00000000800 */
[----:B------:R-:W1:Y:S01]  /*dbe0*/  MUFU.EX2 R226, R2 ;  /* 0x0000000200e27308 */ /* 0x000e620000000800 */
[--C-:B--2---:R-:W-:Y:S01]  /*dbf0*/  FFMA.FTZ R0, R242, c[0x0][0x23c], -R5.reuse ;  /* 0x00008f00f2007a23 */ /* 0x104fe20000010805 */
[----:B------:R-:W-:Y:S01]  /*dc00*/  MOV R248, R177 ;  /* 0x000000b100f87202 */ /* 0x000fe20000000f00 */
[----:B------:R-:W-:Y:S01]  /*dc10*/  IMAD.MOV.U32 R242, RZ, RZ, R170 ;  /* 0x000000fffff27224 */ /* 0x000fe200078e00aa */
[----:B------:R-:W-:Y:S01]  /*dc20*/  MOV R238, R175 ;  /* 0x000000af00ee7202 */ /* 0x000fe20000000f00 */
[--C-:B------:R-:W-:Y:S01]  /*dc30*/  FFMA.FTZ R127, R209, c[0x0][0x23c], -R5.reuse ;  /* 0x00008f00d17f7a23 */ /* 0x100fe20000010805 */
[----:B------:R-:W-:Y:S01]  /*dc40*/  MOV R75, R154 ;  /* 0x0000009a004b7202 */ /* 0x000fe20000000f00 */
[----:B------:R-:W-:Y:S01]  /*dc50*/  IMAD.MOV.U32 R241, RZ, RZ, R8 ;  /* 0x000000fffff17224 */ /* 0x000fe200078e0008 */
[----:B------:R-:W-:Y:S01]  /*dc60*/  MOV R244, R10 ;  /* 0x0000000a00f47202 */ /* 0x000fe20000000f00 */
[--C-:B------:R-:W-:Y:S01]  /*dc70*/  FFMA.FTZ R154, R111, c[0x0][0x23c], -R5.reuse ;  /* 0x00008f006f9a7a23 */ /* 0x100fe20000010805 */
[----:B------:R-:W-:Y:S01]  /*dc80*/  MOV R209, R7 ;  /* 0x0000000700d17202 */ /* 0x000fe20000000f00 */
[--C-:B------:R-:W-:Y:S01]  /*dc90*/  FFMA.FTZ R170, R78, c[0x0][0x23c], -R5.reuse ;  /* 0x00008f004eaa7a23 */ /* 0x100fe20000010805 */
[----:B------:R-:W-:Y:S01]  /*dca0*/  F2FP.PACK_AB R8, R240, R211 ;  /* 0x000000d3f008723e */ /* 0x000fe200000000ff */
[--C-:B------:R-:W-:Y:S01]  /*dcb0*/  FFMA.FTZ R175, R94, c[0x0][0x23c], -R5.reuse ;  /* 0x00008f005eaf7a23 */ /* 0x100fe20000010805 */
[----:B------:R-:W-:Y:S01]  /*dcc0*/  F2FP.PACK_AB R9, R245, R202 ;  /* 0x000000caf509723e */ /* 0x000fe200000000ff */
[----:B------:R-:W-:Y:S01]  /*dcd0*/  FFMA.FTZ R177, R95, c[0x0][0x23c], -R5 ;  /* 0x00008f005fb17a23 */ /* 0x000fe20000010805 */
[----:B------:R-:W-:-:S02]  /*dce0*/  F2FP.PACK_AB R10, R239, R246 ;  /* 0x000000f6ef0a723e */ /* 0x000fc400000000ff */
[----:B------:R-:W-:Y:S02]  /*dcf0*/  F2FP.PACK_AB R11, R236, R249 ;  /* 0x000000f9ec0b723e */ /* 0x000fe400000000ff */
[----:B---3--:R-:W-:Y:S02]  /*dd00*/  F2FP.PACK_AB R4, R213, R187 ;  /* 0x000000bbd504723e */ /* 0x008fe400000000ff */
[----:B----4-:R-:W-:Y:S02]  /*dd10*/  F2FP.PACK_AB R5, R210, R186 ;  /* 0x000000bad205723e */ /* 0x010fe400000000ff */
[----:B------:R-:W-:Y:S02]  /*dd20*/  F2FP.PACK_AB R6, R227, R212 ;  /* 0x000000d4e306723e */ /* 0x000fe400000000ff */
[----:B-1----:R-:W-:Y:S01]  /*dd30*/  F2FP.PACK_AB R7, R226, R203 ;  /* 0x000000cbe207723e */ /* 0x002fe200000000ff */
[-C--:B------:R-:W-:Y:S08]  /*dd40*/  HMMA.16816.F32 R112, R8, R12.reuse, R112 ;  /* 0x0000000c0870723c */ /* 0x080ff00000001870 */
[C---:B------:R-:W-:Y:S08]  /*dd50*/  HMMA.16816.F32 R56, R4.reuse, R12, R56 ;  /* 0x0000000c0438723c */ /* 0x040ff00000001838 */
[-C--:B------:R-:W-:Y:S08]  /*dd60*/  HMMA.16816.F32 R52, R4, R14.reuse, R52 ;  /* 0x0000000e0434723c */ /* 0x080ff00000001834 */
[----:B------:R-:W-:Y:S01]  /*dd70*/  HMMA.16816.F32 R148, R8, R14, R148 ;  /* 0x0000000e0894723c */ /* 0x000fe20000001894 */
[----:B------:R-:W1:Y:S07]  /*dd80*/  LDSM.16.MT88.4 R12, [R218+0x8800] ;  /* 0x00880000da0c783b */ /* 0x000e6e0000004200 */
[C---:B------:R-:W-:Y:S08]  /*dd90*/  HMMA.16816.F32 R48, R4.reuse, R20, R48 ;  /* 0x000000140430723c */ /* 0x040ff00000001830 */
[----:B------:R-:W-:Y:S08]  /*dda0*/  HMMA.16816.F32 R44, R4, R22, R44 ;  /* 0x00000016042c723c */ /* 0x000ff0000000182c */
[C---:B------:R-:W-:Y:S08]  /*ddb0*/  HMMA.16816.F32 R80, R8.reuse, R20, R80 ;  /* 0x000000140850723c */ /* 0x040ff00000001850 */
[----:B------:R-:W-:Y:S01]  /*ddc0*/  HMMA.16816.F32 R88, R8, R22, R88 ;  /* 0x000000160858723c */ /* 0x000fe20000001858 */
[----:B------:R-:W2:Y:S01]  /*ddd0*/  LDSM.16.MT88.4 R20, [R216+0x9000] ;  /* 0x00900000d814783b */ /* 0x000ea20000004200 */
[----:B------:R3:W-:Y:S06]  /*dde0*/  MUFU.EX2 R228, R28 ;  /* 0x0000001c00e47308 */ /* 0x0007ec0000000800 */
[C---:B------:R-:W-:Y:S02]  /*ddf0*/  HMMA.16816.F32 R40, R4.reuse, R16, R40 ;  /* 0x000000100428723c */ /* 0x040fe40000001828 */
[----:B------:R4:W1:Y:S06]  /*de00*/  MUFU.EX2 R2, R26 ;  /* 0x0000001a00027308 */ /* 0x00086c0000000800 */
[----:B------:R-:W-:Y:S01]  /*de10*/  HMMA.16816.F32 R36, R4, R18, R36 ;  /* 0x000000120424723c */ /* 0x000fe20000001824 */
[----:B---3--:R-:W-:-:S07]  /*de20*/  MOV R28, R241 ;  /* 0x000000f1001c7202 */ /* 0x008fce0000000f00 */
[----:B------:R-:W-:Y:S01]  /*de30*/  HMMA.16816.F32 R96, R8, R16, R96 ;  /* 0x000000100860723c */ /* 0x000fe20000001860 */
[----:B------:R3:W-:Y:S01]  /*de40*/  MUFU.EX2 R241, R27 ;  /* 0x0000001b00f17308 */ /* 0x0007e20000000800 */
[----:B----4-:R-:W-:-:S06]  /*de50*/  IMAD.MOV.U32 R26, RZ, RZ, R223 ;  /* 0x000000ffff1a7224 */ /* 0x010fcc00078e00df */
[----:B------:R-:W-:Y:S01]  /*de60*/  HMMA.16816.F32 R104, R8, R18, R104 ;  /* 0x000000120868723c */ /* 0x000fe20000001868 */
[----:B------:R-:W4:Y:S01]  /*de70*/  LDSM.16.MT88.4 R16, [R219+0x9000] ;  /* 0x00900000db10783b */ /* 0x000f220000004200 */
[----:B------:R-:W-:Y:S06]  /*de80*/  MUFU.EX2 R223, R24 ;  /* 0x0000001800df7308 */ /* 0x000fec0000000800 */
[C---:B-1----:R-:W-:Y:S01]  /*de90*/  HMMA.16816.F32 R60, R4.reuse, R12, R60 ;  /* 0x0000000c043c723c */ /* 0x042fe2000000183c */
[----:B---3--:R-:W-:Y:S01]  /*dea0*/  MOV R27, R214 ;  /* 0x000000d6001b7202 */ /* 0x008fe20000000f00 */
[----:B------:R-:W-:Y:S06]  /*deb0*/  MUFU.EX2 R29, R0 ;  /* 0x00000000001d7308 */ /* 0x000fec0000000800 */
[----:B------:R-:W-:Y:S02]  /*dec0*/  HMMA.16816.F32 R32, R4, R14, R32 ;  /* 0x0000000e0420723c */ /* 0x000fe40000001820 */
[----:B------:R1:W3:Y:S06]  /*ded0*/  MUFU.EX2 R214, R25 ;  /* 0x0000001900d67308 */ /* 0x0002ec0000000800 */
[C---:B------:R-:W-:Y:S02]  /*dee0*/  HMMA.16816.F32 R92, R8.reuse, R12, R68 ;  /* 0x0000000c085c723c */ /* 0x040fe40000001844 */
[----:B------:R-:W2:Y:S06]  /*def0*/  MUFU.EX2 R30, R30 ;  /* 0x0000001e001e7308 */ /* 0x000eac0000000800 */
[----:B------:R-:W-:Y:S01]  /*df00*/  HMMA.16816.F32 R76, R8, R14, R64 ;  /* 0x0000000e084c723c */ /* 0x000fe20000001840 */
[----:B------:R-:W4:Y:S04]  /*df10*/  LDSM.16.MT88.4 R12, [R217+0x9000] ;  /* 0x00900000d90c783b */ /* 0x000f280000004200 */
[----:B------:R-:W4:Y:S01]  /*df20*/  LDSM.16.MT88.4 R8, [R218+0x9000] ;  /* 0x00900000da08783b */ /* 0x000f220000004200 */
[----:B-1----:R-:W-:-:S02]  /*df30*/  MOV R25, R2 ;  /* 0x0000000200197202 */ /* 0x002fc40000000f00 */
[----:B------:R-:W-:Y:S02]  /*df40*/  F2FP.PACK_AB R4, R228, R215 ;  /* 0x000000d7e404723e */ /* 0x000fe400000000ff */
[----:B---3--:R-:W-:Y:S02]  /*df50*/  F2FP.PACK_AB R5, R223, R214 ;  /* 0x000000d6df05723e */ /* 0x008fe400000000ff */
[----:B------:R-:W-:Y:S02]  /*df60*/  F2FP.PACK_AB R6, R25, R241 ;  /* 0x000000f11906723e */ /* 0x000fe400000000ff */
[----:B--2---:R-:W-:Y:S01]  /*df70*/  F2FP.PACK_AB R7, R30, R29 ;  /* 0x0000001d1e07723e */ /* 0x004fe200000000ff */
[----:B------:R-:W-:Y:S01]  /*df80*/  IMAD.MOV.U32 R0, RZ, RZ, R100 ;  /* 0x000000ffff007224 */ /* 0x000fe200078e0064 */
[----:B------:R-:W-:Y:S02]  /*df90*/  MOV R24, R101 ;  /* 0x0000006500187202 */ /* 0x000fe40000000f00 */
[----:B------:R-:W-:-:S02]  /*dfa0*/  MOV R3, R109 ;  /* 0x0000006d00037202 */ /* 0x000fc40000000f00 */
[----:B------:R-:W-:Y:S01]  /*dfb0*/  MOV R2, R108 ;  /* 0x0000006c00027202 */ /* 0x000fe20000000f00 */
[C---:B------:R-:W-:Y:S01]  /*dfc0*/  HMMA.16816.F32 R100, R4.reuse, R22, R52 ;  /* 0x000000160464723c */ /* 0x040fe20000001834 */
[----:B------:R-:W-:Y:S06]  /*dfd0*/  MUFU.EX2 R208, R119 ;  /* 0x0000007700d07308 */ /* 0x000fec0000000800 */
[----:B------:R-:W-:Y:S01]  /*dfe0*/  MOV R54, R222 ;  /* 0x000000de00367202 */ /* 0x000fe20000000f00 */
[C---:B------:R-:W-:Y:S01]  /*dff0*/  HMMA.16816.F32 R108, R4.reuse, R20, R56 ;  /* 0x00000014046c723c */ /* 0x040fe20000001838 */
[----:B------:R-:W-:Y:S01]  /*e000*/  MOV R55, R225 ;  /* 0x000000e100377202 */ /* 0x000fe20000000f00 */
[----:B------:R-:W-:Y:S05]  /*e010*/  MUFU.EX2 R222, R120 ;  /* 0x0000007800de7308 */ /* 0x000fea0000000800 */
[----:B------:R-:W-:Y:S01]  /*e020*/  MOV R57, R188 ;  /* 0x000000bc00397202 */ /* 0x000fe20000000f00 */
[----:B------:R-:W-:Y:S01]  /*e030*/  IMAD.MOV.U32 R59, RZ, RZ, R139 ;  /* 0x000000ffff3b7224 */ /* 0x000fe200078e008b */
[----:B------:R-:W-:Y:S01]  /*e040*/  MOV R58, R190 ;  /* 0x000000be003a7202 */ /* 0x000fe20000000f00 */
[----:B------:R-:W-:Y:S08]  /*e050*/  MUFU.EX2 R225, R121 ;  /* 0x0000007900e17308 */ /* 0x000ff00000000800 */
[----:B------:R-:W-:Y:S08]  /*e060*/  MUFU.EX2 R190, R122 ;  /* 0x0000007a00be7308 */ /* 0x000ff00000000800 */
[----:B------:R-:W-:Y:S08]  /*e070*/  MUFU.EX2 R188, R118 ;  /* 0x0000007600bc7308 */ /* 0x000ff00000000800 */
[----:B------:R-:W1:Y:S08]  /*e080*/  MUFU.EX2 R250, R117 ;  /* 0x0000007500fa7308 */ /* 0x000e700000000800 */
[----:B------:R2:W-:Y:S08]  /*e090*/  MUFU.EX2 R251, R116 ;  /* 0x0000007400fb7308 */ /* 0x0005f00000000800 */
[----:B------:R-:W3:Y:S01]  /*e0a0*/  MUFU.EX2 R139, R31 ;  /* 0x0000001f008b7308 */ /* 0x000ee20000000800 */
[----:B------:R-:W-:Y:S01]  /*e0b0*/  IMAD.MOV.U32 R56, RZ, RZ, R75 ;  /* 0x000000ffff387224 */ /* 0x000fe200078e004b */
[C---:B----4-:R-:W-:Y:S08]  /*e0c0*/  HMMA.16816.F32 R84, R4.reuse, R16, R48 ;  /* 0x000000100454723c */ /* 0x050ff00000001830 */
[C---:B------:R-:W-:Y:S08]  /*e0d0*/  HMMA.16816.F32 R72, R4.reuse, R18, R44 ;  /* 0x000000120448723c */ /* 0x040ff0000000182c */
[C---:B------:R-:W-:Y:S08]  /*e0e0*/  HMMA.16816.F32 R68, R4.reuse, R12, R40 ;  /* 0x0000000c0444723c */ /* 0x040ff00000001828 */
[C---:B------:R-:W-:Y:S08]  /*e0f0*/  HMMA.16816.F32 R64, R4.reuse, R14, R36 ;  /* 0x0000000e0440723c */ /* 0x040ff00000001824 */
[C---:B------:R-:W-:Y:S08]  /*e100*/  HMMA.16816.F32 R60, R4.reuse, R8, R60 ;  /* 0x00000008043c723c */ /* 0x040ff0000000183c */
[----:B------:R-:W-:Y:S07]  /*e110*/  HMMA.16816.F32 R48, R4, R10, R32 ;  /* 0x0000000a0430723c */ /* 0x000fee0000001820 */
[----:B------:R-:W-:Y:S01]  /*e120*/  FADD.FTZ R4, R55, R54 ;  /* 0x0000003637047221 */ /* 0x000fe20000010000 */
[----:B-1----:R-:W-:-:S02]  /*e130*/  F2FP.PACK_AB R5, R250, R188 ;  /* 0x000000bcfa05723e */ /* 0x002fc400000000ff */
[----:B------:R-:W-:Y:S01]  /*e140*/  F2FP.PACK_AB R6, R208, R222 ;  /* 0x000000ded006723e */ /* 0x000fe200000000ff */
[----:B--2---:R-:W-:Y:S01]  /*e150*/  FADD.FTZ R116, R57, R4 ;  /* 0x0000000439747221 */ /* 0x004fe20000010000 */
[----:B------:R-:W-:Y:S02]  /*e160*/  F2FP.PACK_AB R4, R225, R190 ;  /* 0x000000bee104723e */ /* 0x000fe400000000ff */
[----:B---3--:R-:W-:Y:S01]  /*e170*/  F2FP.PACK_AB R7, R139, R251 ;  /* 0x000000fb8b07723e */ /* 0x008fe200000000ff */
[----:B------:R-:W-:Y:S02]  /*e180*/  FADD.FTZ R3, R3, R56 ;  /* 0x0000003803037221 */ /* 0x000fe40000010000 */
[----:B------:R-:W-:Y:S02]  /*e190*/  FADD.FTZ R2, R2, R124 ;  /* 0x0000007c02027221 */ /* 0x000fe40000010000 */
[----:B------:R-:W-:Y:S01]  /*e1a0*/  FADD.FTZ R0, R0, R123 ;  /* 0x0000007b00007221 */ /* 0x000fe20000010000 */
[----:B------:R-:W-:Y:S01]  /*e1b0*/  MOV R118, R30 ;  /* 0x0000001e00767202 */ /* 0x000fe20000000f00 */
[----:B------:R-:W-:Y:S01]  /*e1c0*/  FADD.FTZ R3, R58, R3 ;  /* 0x000000033a037221 */ /* 0x000fe20000010000 */
[----:B------:R-:W-:Y:S01]  /*e1d0*/  HMMA.16816.F32 R52, R4, R22, R148 ;  /* 0x000000160434723c */ /* 0x000fe20000001894 */
[----:B------:R-:W-:Y:S01]  /*e1e0*/  FADD.FTZ R2, R59, R2 ;  /* 0x000000023b027221 */ /* 0x000fe20000010000 */
[----:B------:R-:W-:Y:S01]  /*e1f0*/  MOV R117, R26 ;  /* 0x0000001a00757202 */ /* 0x000fe20000000f00 */
[----:B------:R-:W-:-:S02]  /*e200*/  FADD.FTZ R0, R24, R0 ;  /* 0x0000000018007221 */ /* 0x000fc40000010000 */
[----:B------:R-:W-:Y:S02]  /*e210*/  IMAD.MOV.U32 R119, RZ, RZ, R25 ;  /* 0x000000ffff777224 */ /* 0x000fe400078e0019 */
[----:B------:R-:W-:Y:S01]  /*e220*/  MOV R151, R28 ;  /* 0x0000001c00977202 */ /* 0x000fe20000000f00 */
[C---:B------:R-:W-:Y:S01]  /*e230*/  HMMA.16816.F32 R56, R4.reuse, R20, R112 ;  /* 0x000000140438723c */ /* 0x040fe20000001870 */
[----:B------:R-:W-:Y:S01]  /*e240*/  MOV R149, R29 ;  /* 0x0000001d00957202 */ /* 0x000fe20000000f00 */
[----:B------:R-:W-:Y:S02]  /*e250*/  IMAD.MOV.U32 R150, RZ, RZ, R27 ;  /* 0x000000ffff967224 */ /* 0x000fe400078e001b */
[----:B------:R-:W-:Y:S04]  /*e260*/  LDSM.16.MT88.4 R24, [R218+0x9800] ;  /* 0x00980000da18783b */ /* 0x000fe80000004200 */
[C---:B------:R-:W-:Y:S08]  /*e270*/  HMMA.16816.F32 R40, R4.reuse, R16, R80 ;  /* 0x000000100428723c */ /* 0x040ff00000001850 */
[C---:B------:R-:W-:Y:S01]  /*e280*/  HMMA.16816.F32 R36, R4.reuse, R18, R88 ;  /* 0x000000120424723c */ /* 0x040fe20000001858 */
[----:B------:R-:W1:Y:S07]  /*e290*/  LDSM.16.MT88.4 R16, [R216+0x9800] ;  /* 0x00980000d810783b */ /* 0x000e6e0000004200 */
[C---:B------:R-:W-:Y:S08]  /*e2a0*/  HMMA.16816.F32 R32, R4.reuse, R12, R96 ;  /* 0x0000000c0420723c */ /* 0x040ff00000001860 */
[C---:B------:R-:W-:Y:S01]  /*e2b0*/  HMMA.16816.F32 R20, R4.reuse, R14, R104 ;  /* 0x0000000e0414723c */ /* 0x040fe20000001868 */
[----:B------:R-:W2:Y:S07]  /*e2c0*/  LDSM.16.MT88.4 R12, [R219+0x9800] ;  /* 0x00980000db0c783b */ /* 0x000eae0000004200 */
[C---:B------:R-:W-:Y:S08]  /*e2d0*/  HMMA.16816.F32 R28, R4.reuse, R8, R92 ;  /* 0x00000008041c723c */ /* 0x040ff0000000185c */
[----:B------:R-:W-:Y:S01]  /*e2e0*/  HMMA.16816.F32 R44, R4, R10, R76 ;  /* 0x0000000a042c723c */ /* 0x000fe2000000184c */
[----:B------:R-:W3:Y:S01]  /*e2f0*/  LDSM.16.MT88.4 R8, [R217+0x9800] ;  /* 0x00980000d908783b */ /* 0x000ee20000004200 */
[----:B------:R-:W-:Y:S01]  /*e300*/  IMAD.MOV.U32 R90, RZ, RZ, R242 ;  /* 0x000000ffff5a7224 */ /* 0x000fe200078e00f2 */
[----:B------:R-:W-:Y:S01]  /*e310*/  MOV R91, R211 ;  /* 0x000000d3005b7202 */ /* 0x000fe20000000f00 */
[----:B------:R4:W-:Y:S01]  /*e320*/  MUFU.EX2 R242, R130 ;  /* 0x0000008200f27308 */ /* 0x0009e20000000800 */
[----:B------:R-:W-:Y:S01]  /*e330*/  IMAD.MOV.U32 R148, RZ, RZ, R208 ;  /* 0x000000ffff947224 */ /* 0x000fe200078e00d0 */
[----:B------:R-:W-:-:S06]  /*e340*/  MOV R88, R248 ;  /* 0x000000f800587202 */ /* 0x000fcc0000000f00 */
[----:B------:R-:W1:Y:S01]  /*e350*/  MUFU.EX2 R208, R126 ;  /* 0x0000007e00d07308 */ /* 0x000e620000000800 */
[----:B----4-:R-:W-:-:S07]  /*e360*/  IMAD.MOV.U32 R130, RZ, RZ, R224 ;  /* 0x000000ffff827224 */ /* 0x010fce00078e00e0 */
[----:B------:R-:W-:Y:S08]  /*e370*/  MUFU.EX2 R129, R129 ;  /* 0x0000008100817308 */ /* 0x000ff00000000800 */
[----:B------:R-:W-:Y:S08]  /*e380*/  MUFU.EX2 R80, R128 ;  /* 0x0000008000507308 */ /* 0x000ff00000000800 */
[----:B------:R-:W-:Y:S08]  /*e390*/  MUFU.EX2 R224, R125 ;  /* 0x0000007d00e07308 */ /* 0x000ff00000000800 */
[----:B------:R-:W4:Y:S08]  /*e3a0*/  MUFU.EX2 R248, R127 ;  /* 0x0000007f00f87308 */ /* 0x000f300000000800 */
[----:B------:R-:W-:Y:S08]  /*e3b0*/  MUFU.EX2 R131, R131 ;  /* 0x0000008300837308 */ /* 0x000ff00000000800 */
[----:B------:R-:W2:Y:S01]  /*e3c0*/  MUFU.EX2 R211, R132 ;  /* 0x0000008400d37308 */ /* 0x000ea20000000800 */
[----:B------:R-:W-:-:S02]  /*e3d0*/  MOV R83, R209 ;  /* 0x000000d100537202 */ /* 0x000fc40000000f00 */
[----:B------:R-:W-:-:S05]  /*e3e0*/  MOV R89, R238 ;  /* 0x000000ee00597202 */ /* 0x000fca0000000f00 */
[----:B------:R-:W3:Y:S01]  /*e3f0*/  MUFU.EX2 R82, R153 ;  /* 0x0000009900527308 */ /* 0x000ee20000000800 */
[----:B-1----:R-:W-:-:S07]  /*e400*/  F2FP.PACK_AB R4, R242, R208 ;  /* 0x000000d0f204723e */ /* 0x002fce00000000ff */
[----:B------:R-:W1:Y:S01]  /*e410*/  MUFU.EX2 R81, R140 ;  /* 0x0000008c00517308 */ /* 0x000e620000000800 */
[----:B----4-:R-:W-:Y:S02]  /*e420*/  F2FP.PACK_AB R5, R248, R224 ;  /* 0x000000e0f805723e */ /* 0x010fe400000000ff */
[----:B------:R-:W-:Y:S02]  /*e430*/  F2FP.PACK_AB R6, R80, R129 ;  /* 0x000000815006723e */ /* 0x000fe400000000ff */
[----:B--2---:R-:W-:-:S03]  /*e440*/  F2FP.PACK_AB R7, R211, R131 ;  /* 0x00000083d307723e */ /* 0x004fc600000000ff */
[----:B------:R-:W-:Y:S01]  /*e450*/  MUFU.EX2 R209, R152 ;  /* 0x0000009800d17308 */ /* 0x000fe20000000800 */
[----:B------:R-:W-:-:S07]  /*e460*/  FADD.FTZ R2, R89, R2 ;  /* 0x0000000259027221 */ /* 0x000fce0000010000 */
[----:B------:R-:W-:Y:S01]  /*e470*/  MUFU.EX2 R147, R147 ;  /* 0x0000009300937308 */ /* 0x000fe20000000800 */
[----:B------:R-:W-:-:S07]  /*e480*/  FADD.FTZ R0, R90, R0 ;  /* 0x000000005a007221 */ /* 0x000fce0000010000 */
[----:B------:R-:W-:Y:S08]  /*e490*/  MUFU.EX2 R238, R146 ;  /* 0x0000009200ee7308 */ /* 0x000ff00000000800 */
[----:B------:R-:W-:Y:S08]  /*e4a0*/  MUFU.EX2 R152, R143 ;  /* 0x0000008f00987308 */ /* 0x000ff00000000800 */
[----:B------:R-:W2:Y:S08]  /*e4b0*/  MUFU.EX2 R153, R142 ;  /* 0x0000008e00997308 */ /* 0x000eb00000000800 */
[----:B------:R-:W4:Y:S01]  /*e4c0*/  MUFU.EX2 R141, R141 ;  /* 0x0000008d008d7308 */ /* 0x000f220000000800 */
[----:B------:R-:W-:Y:S01]  /*e4d0*/  HMMA.16816.F32 R124, R4, R16, R108 ;  /* 0x00000010047c723c */ /* 0x000fe2000000186c */
[----:B------:R-:W-:Y:S01]  /*e4e0*/  FADD.FTZ R2, R187, R2 ;  /* 0x00000002bb027221 */ /* 0x000fe20000010000 */
[----:B---3--:R-:W-:Y:S01]  /*e4f0*/  MOV R187, R82 ;  /* 0x0000005200bb7202 */ /* 0x008fe20000000f00 */
[----:B------:R-:W-:Y:S01]  /*e500*/  FADD.FTZ R0, R186, R0 ;  /* 0x00000000ba007221 */ /* 0x000fe20000010000 */
[----:B-1----:R-:W-:-:S04]  /*e510*/  MOV R186, R81 ;  /* 0x0000005100ba7202 */ /* 0x002fc80000000f00 */
[C---:B------:R-:W-:Y:S08]  /*e520*/  HMMA.16816.F32 R120, R4.reuse, R18, R100 ;  /* 0x000000120478723c */ /* 0x040ff00000001864 */
[C---:B------:R-:W-:Y:S08]  /*e530*/  HMMA.16816.F32 R112, R4.reuse, R12, R84 ;  /* 0x0000000c0470723c */ /* 0x040ff00000001854 */
[C---:B------:R-:W-:Y:S08]  /*e540*/  HMMA.16816.F32 R108, R4.reuse, R14, R72 ;  /* 0x0000000e046c723c */ /* 0x040ff00000001848 */
[C---:B------:R-:W-:Y:S08]  /*e550*/  HMMA.16816.F32 R104, R4.reuse, R8, R68 ;  /* 0x000000080468723c */ /* 0x040ff00000001844 */
[C---:B------:R-:W-:Y:S08]  /*e560*/  HMMA.16816.F32 R100, R4.reuse, R10, R64 ;  /* 0x0000000a0464723c */ /* 0x040ff00000001840 */
[C---:B------:R-:W-:Y:S08]  /*e570*/  HMMA.16816.F32 R96, R4.reuse, R24, R60 ;  /* 0x000000180460723c */ /* 0x040ff0000000183c */
[----:B------:R-:W-:Y:S07]  /*e580*/  HMMA.16816.F32 R92, R4, R26, R48 ;  /* 0x0000001a045c723c */ /* 0x000fee0000001830 */
[----:B------:R-:W-:Y:S01]  /*e590*/  FADD.FTZ R4, R130, R116 ;  /* 0x0000007482047221 */ /* 0x000fe20000010000 */
[----:B--2---:R-:W-:-:S02]  /*e5a0*/  F2FP.PACK_AB R5, R153, R152 ;  /* 0x000000989905723e */ /* 0x004fc400000000ff */
[----:B------:R-:W-:Y:S01]  /*e5b0*/  F2FP.PACK_AB R6, R238, R147 ;  /* 0x00000093ee06723e */ /* 0x000fe200000000ff */
[----:B------:R-:W-:Y:S01]  /*e5c0*/  FADD.FTZ R132, R91, R4 ;  /* 0x000000045b847221 */ /* 0x000fe20000010000 */
[----:B------:R-:W-:Y:S02]  /*e5d0*/  F2FP.PACK_AB R4, R209, R187 ;  /* 0x000000bbd104723e */ /* 0x000fe400000000ff */
[----:B----4-:R-:W-:Y:S01]  /*e5e0*/  F2FP.PACK_AB R7, R186, R141 ;  /* 0x0000008dba07723e */ /* 0x010fe200000000ff */
[----:B------:R-:W-:Y:S01]  /*e5f0*/  FADD.FTZ R3, R88, R3 ;  /* 0x0000000358037221 */ /* 0x000fe20000010000 */
        /* <DEDUP_REMOVED lines=9> */
[----:B------:R-:W-:-:S05]  /*e690*/  MOV R72, R119 ;  /* 0x0000007700487202 */ /* 0x000fca0000000f00 */
[C---:B------:R-:W-:Y:S08]  /*e6a0*/  HMMA.16816.F32 R128, R4.reuse, R16, R56 ;  /* 0x000000100480723c */ /* 0x040ff00000001838 */
[C---:B------:R-:W-:Y:S01]  /*e6b0*/  HMMA.16816.F32 R116, R4.reuse, R18, R52 ;  /* 0x000000120474723c */ /* 0x040fe20000001834 */
[----:B------:R-:W-:Y:S07]  /*e6c0*/  LDSM.16.MT88.4 R16, [R218+0xa000] ;  /* 0x00a00000da10783b */ /* 0x000fee0000004200 */
[C---:B------:R-:W-:Y:S01]  /*e6d0*/  HMMA.16816.F32 R80, R4.reuse, R14, R36 ;  /* 0x0000000e0450723c */ /* 0x040fe20000001824 */
[----:B------:R-:W1:Y:S07]  /*e6e0*/  LDSM.16.MT88.4 R12, [R216+0xa000] ;  /* 0x00a00000d80c783b */ /* 0x000e6e0000004200 */
[C---:B------:R-:W-:Y:S08]  /*e6f0*/  HMMA.16816.F32 R32, R4.reuse, R8, R32 ;  /* 0x000000080420723c */ /* 0x040ff00000001820 */
[C---:B------:R-:W-:Y:S01]  /*e700*/  HMMA.16816.F32 R84, R4.reuse, R10, R20 ;  /* 0x0000000a0454723c */ /* 0x040fe20000001814 */
[----:B------:R-:W2:Y:S04]  /*e710*/  LDSM.16.MT88.4 R8, [R219+0xa000] ;  /* 0x00a00000db08783b */ /* 0x000ea80000004200 */
[----:B------:R-:W3:Y:S01]  /*e720*/  LDSM.16.MT88.4 R20, [R217+0xa000] ;  /* 0x00a00000d914783b */ /* 0x000ee20000004200 */
[----:B------:R-:W4:Y:S08]  /*e730*/  MUFU.EX2 R50, R144 ;  /* 0x0000009000327308 */ /* 0x000f300000000800 */
[----:B------:R-:W-:Y:S08]  /*e740*/  MUFU.EX2 R48, R135 ;  /* 0x0000008700307308 */ /* 0x000ff00000000800 */
[----:B------:R4:W1:Y:S08]  /*e750*/  MUFU.EX2 R49, R134 ;  /* 0x0000008600317308 */ /* 0x0008700000000800 */
[----:B------:R-:W1:Y:S08]  /*e760*/  MUFU.EX2 R136, R136 ;  /* 0x0000008800887308 */ /* 0x000e700000000800 */
[----:B------:R-:W-:Y:S08]  /*e770*/  MUFU.EX2 R39, R145 ;  /* 0x0000009100277308 */ /* 0x000ff00000000800 */
[----:B------:R-:W1:Y:S08]  /*e780*/  MUFU.EX2 R207, R207 ;  /* 0x000000cf00cf7308 */ /* 0x000e700000000800 */
[----:B------:R-:W-:Y:S08]  /*e790*/  MUFU.EX2 R206, R206 ;  /* 0x000000ce00ce7308 */ /* 0x000ff00000000800 */
[----:B------:R-:W2:Y:S01]  /*e7a0*/  MUFU.EX2 R205, R205 ;  /* 0x000000cd00cd7308 */ /* 0x000ea20000000800 */
[----:B------:R-:W-:Y:S01]  /*e7b0*/  HMMA.16816.F32 R76, R4, R24, R28 ;  /* 0x00000018044c723c */ /* 0x000fe2000000181c */
[----:B----4-:R-:W-:Y:S01]  /*e7c0*/  IMAD.MOV.U32 R134, RZ, RZ, R50 ;  /* 0x000000ffff867224 */ /* 0x010fe200078e0032 */
[----:B------:R-:W-:Y:S01]  /*e7d0*/  MOV R140, R244 ;  /* 0x000000f4008c7202 */ /* 0x000fe20000000f00 */
[----:B------:R-:W-:Y:S01]  /*e7e0*/  IMAD.MOV.U32 R135, RZ, RZ, R240 ;  /* 0x000000ffff877224 */ /* 0x000fe200078e00f0 */
[----:B------:R-:W-:-:S02]  /*e7f0*/  MOV R38, R241 ;  /* 0x000000f100267202 */ /* 0x000fc40000000f00 */
[----:B------:R-:W-:Y:S01]  /*e800*/  MOV R144, R238 ;  /* 0x000000ee00907202 */ /* 0x000fe20000000f00 */
[----:B------:R-:W-:Y:S01]  /*e810*/  IMAD.MOV.U32 R24, RZ, RZ, R245 ;  /* 0x000000ffff187224 */ /* 0x000fe200078e00f5 */
[----:B------:R-:W-:Y:S01]  /*e820*/  MOV R28, R141 ;  /* 0x0000008d001c7202 */ /* 0x000fe20000000f00 */
[----:B------:R-:W-:Y:S01]  /*e830*/  IMAD.MOV.U32 R141, RZ, RZ, R243 ;  /* 0x000000ffff8d7224 */ /* 0x000fe200078e00f3 */
[----:B-1----:R-:W-:Y:S01]  /*e840*/  MOV R30, R49 ;  /* 0x00000031001e7202 */ /* 0x002fe20000000f00 */
[----:B------:R-:W-:Y:S01]  /*e850*/  MUFU.EX2 R241, R169 ;  /* 0x000000a900f17308 */ /* 0x000fe20000000800 */
[----:B------:R-:W-:Y:S02]  /*e860*/  MOV R31, R48 ;  /* 0x00000030001f7202 */ /* 0x000fe40000000f00 */
[----:B------:R-:W-:Y:S02]  /*e870*/  MOV R25, R249 ;  /* 0x000000f900197202 */ /* 0x000fe40000000f00 */
[----:B------:R-:W-:Y:S01]  /*e880*/  MOV R36, R246 ;  /* 0x000000f600247202 */ /* 0x000fe20000000f00 */
[----:B------:R-:W-:Y:S02]  /*e890*/  HMMA.16816.F32 R44, R4, R26, R44 ;  /* 0x0000001a042c723c */ /* 0x000fe4000000182c */
[----:B------:R-:W-:Y:S05]  /*e8a0*/  MUFU.EX2 R244, R168 ;  /* 0x000000a800f47308 */ /* 0x000fea0000000800 */
[----:B------:R-:W-:-:S03]  /*e8b0*/  F2FP.PACK_AB R4, R31, R136 ;  /* 0x000000881f04723e */ /* 0x000fc600000000ff */
[----:B------:R-:W-:Y:S01]  /*e8c0*/  MUFU.EX2 R246, R167 ;  /* 0x000000a700f67308 */ /* 0x000fe20000000800 */
[----:B------:R-:W-:Y:S02]  /*e8d0*/  F2FP.PACK_AB R5, R207, R30 ;  /* 0x0000001ecf05723e */ /* 0x000fe400000000ff */
[----:B------:R-:W-:Y:S02]  /*e8e0*/  F2FP.PACK_AB R6, R39, R134 ;  /* 0x000000862706723e */ /* 0x000fe400000000ff */
[----:B--2---:R-:W-:-:S03]  /*e8f0*/  F2FP.PACK_AB R7, R205, R206 ;  /* 0x000000cecd07723e */ /* 0x004fc600000000ff */
[----:B------:R-:W-:Y:S08]  /*e900*/  MUFU.EX2 R249, R166 ;  /* 0x000000a600f97308 */ /* 0x000ff00000000800 */
[----:B------:R-:W-:Y:S08]  /*e910*/  MUFU.EX2 R238, R165 ;  /* 0x000000a500ee7308 */ /* 0x000ff00000000800 */
[----:B------:R-:W1:Y:S08]  /*e920*/  MUFU.EX2 R240, R164 ;  /* 0x000000a400f07308 */ /* 0x000e700000000800 */
[----:B------:R-:W-:Y:S08]  /*e930*/  MUFU.EX2 R243, R163 ;  /* 0x000000a300f37308 */ /* 0x000ff00000000800 */
[----:B------:R-:W2:Y:S01]  /*e940*/  MUFU.EX2 R245, R162 ;  /* 0x000000a200f57308 */ /* 0x000ea20000000800 */
        /* <DEDUP_REMOVED lines=9> */
[----:B------:R-:W-:-:S07]  /*e9e0*/  MOV R142, R75 ;  /* 0x0000004b008e7202 */ /* 0x000fce0000000f00 */
[C---:B------:R-:W-:Y:S08]  /*e9f0*/  HMMA.16816.F32 R72, R4.reuse, R12, R124 ;  /* 0x0000000c0448723c */ /* 0x040ff0000000187c */
[C---:B------:R-:W-:Y:S08]  /*ea00*/  HMMA.16816.F32 R64, R4.reuse, R8, R112 ;  /* 0x000000080440723c */ /* 0x040ff00000001870 */
[C---:B------:R-:W-:Y:S08]  /*ea10*/  HMMA.16816.F32 R60, R4.reuse, R10, R108 ;  /* 0x0000000a043c723c */ /* 0x040ff0000000186c */
[C---:B---3--:R-:W-:Y:S08]  /*ea20*/  HMMA.16816.F32 R56, R4.reuse, R20, R104 ;  /* 0x000000140438723c */ /* 0x048ff00000001868 */
[C---:B------:R-:W-:Y:S08]  /*ea30*/  HMMA.16816.F32 R52, R4.reuse, R22, R100 ;  /* 0x000000160434723c */ /* 0x040ff00000001864 */
[C---:B------:R-:W-:Y:S08]  /*ea40*/  HMMA.16816.F32 R48, R4.reuse, R16, R96 ;  /* 0x000000100430723c */ /* 0x040ff00000001860 */
[----:B------:R-:W-:Y:S07]  /*ea50*/  HMMA.16816.F32 R40, R4, R18, R92 ;  /* 0x000000120428723c */ /* 0x000fee000000185c */
[----:B------:R-:W-:Y:S01]  /*ea60*/  FADD.FTZ R4, R135, R132 ;  /* 0x0000008487047221 */ /* 0x000fe20000010000 */
[----:B-1----:R-:W-:-:S02]  /*ea70*/  F2FP.PACK_AB R5, R240, R238 ;  /* 0x000000eef005723e */ /* 0x002fc400000000ff */
[----:B------:R-:W-:Y:S01]  /*ea80*/  F2FP.PACK_AB R6, R249, R246 ;  /* 0x000000f6f906723e */ /* 0x000fe200000000ff */
[----:B------:R-:W-:Y:S01]  /*ea90*/  FADD.FTZ R36, R36, R4 ;  /* 0x0000000424247221 */ /* 0x000fe20000010000 */
[----:B------:R-:W-:Y:S02]  /*eaa0*/  F2FP.PACK_AB R4, R244, R241 ;  /* 0x000000f1f404723e */ /* 0x000fe400000000ff */
[----:B--2---:R-:W-:Y:S01]  /*eab0*/  F2FP.PACK_AB R7, R245, R243 ;  /* 0x000000f3f507723e */ /* 0x004fe200000000ff */
[----:B------:R-:W-:Y:S01]  /*eac0*/  FADD.FTZ R3, R24, R3 ;  /* 0x0000000318037221 */ /* 0x000fe20000010000 */
[----:B------:R-:W-:Y:S01]  /*ead0*/  MOV R126, R29 ;  /* 0x0000001d007e7202 */ /* 0x000fe20000000f00 */
[----:B------:R-:W-:Y:S01]  /*eae0*/  IMAD.MOV.U32 R127, RZ, RZ, R28 ;  /* 0x000000ffff7f7224 */ /* 0x000fe200078e001c */
[----:B------:R-:W-:-:S03]  /*eaf0*/  MOV R125, R30 ;  /* 0x0000001e007d7202 */ /* 0x000fc60000000f00 */
[C---:B------:R-:W-:Y:S01]  /*eb00*/  HMMA.16816.F32 R92, R4.reuse, R12, R128 ;  /* 0x0000000c045c723c */ /* 0x040fe20000001880 */
[----:B------:R-:W-:Y:S02]  /*eb10*/  FADD.FTZ R3, R25, R3 ;  /* 0x0000000319037221 */ /* 0x000fe40000010000 */
[----:B------:R-:W-:Y:S01]  /*eb20*/  IMAD.MOV.U32 R124, RZ, RZ, R31 ;  /* 0x000000ffff7c7224 */ /* 0x000fe200078e001f */
[----:B------:R-:W-:Y:S04]  /*eb30*/  LDSM.16.MT88.4 R24, [R219+0xa800] ;  /* 0x00a80000db18783b */ /* 0x000fe80000004200 */
[C---:B------:R-:W-:Y:S01]  /*eb40*/  HMMA.16816.F32 R12, R4.reuse, R14, R116 ;  /* 0x0000000e040c723c */ /* 0x040fe20000001874 */
[----:B------:R-:W-:Y:S07]  /*eb50*/  LDSM.16.MT88.4 R28, [R218+0xa800] ;  /* 0x00a80000da1c783b */ /* 0x000fee0000004200 */
[C---:B------:R-:W-:Y:S08]  /*eb60*/  HMMA.16816.F32 R108, R4.reuse, R8, R88 ;  /* 0x00000008046c723c */ /* 0x040ff00000001858 */
[C---:B------:R-:W-:Y:S01]  /*eb70*/  HMMA.16816.F32 R120, R4.reuse, R10, R80 ;  /* 0x0000000a0478723c */ /* 0x040fe20000001850 */
[----:B------:R-:W1:Y:S07]  /*eb80*/  LDSM.16.MT88.4 R8, [R216+0xa800] ;  /* 0x00a80000d808783b */ /* 0x000e6e0000004200 */
[----:B------:R-:W-:Y:S01]  /*eb90*/  HMMA.16816.F32 R116, R4, R20, R32 ;  /* 0x000000140474723c */ /* 0x000fe20000001820 */
[----:B------:R-:W2:Y:S01]  /*eba0*/  LDSM.16.MT88.4 R32, [R217+0xa800] ;  /* 0x00a80000d920783b */ /* 0x000ea20000004200 */
[----:B------:R-:W-:Y:S01]  /*ebb0*/  MOV R135, R248 ;  /* 0x000000f800877202 */ /* 0x000fe20000000f00 */
[----:B------:R-:W-:Y:S01]  /*ebc0*/  FADD.FTZ R2, R213, R2 ;  /* 0x00000002d5027221 */ /* 0x000fe20000010000 */
[----:B------:R3:W-:Y:S01]  /*ebd0*/  MUFU.EX2 R248, R156 ;  /* 0x0000009c00f87308 */ /* 0x0007e20000000800 */
[----:B------:R-:W-:Y:S01]  /*ebe0*/  FADD.FTZ R0, R210, R0 ;  /* 0x00000000d2007221 */ /* 0x000fe20000010000 */
[----:B------:R-:W-:Y:S01]  /*ebf0*/  MOV R163, R242 ;  /* 0x000000f200a37202 */ /* 0x000fe20000000f00 */
[----:B------:R-:W-:Y:S01]  /*ec00*/  IMAD.MOV.U32 R164, RZ, RZ, R135 ;  /* 0x000000ffffa47224 */ /* 0x000fe200078e0087 */
[----:B------:R-:W-:Y:S01]  /*ec10*/  MOV R135, R211 ;  /* 0x000000d300877202 */ /* 0x000fe20000000f00 */
[----:B------:R-:W-:-:S02]  /*ec20*/  IMAD.MOV.U32 R162, RZ, RZ, R236 ;  /* 0x000000ffffa27224 */ /* 0x000fc400078e00ec */
[----:B------:R-:W-:Y:S01]  /*ec30*/  FADD.FTZ R2, R212, R2 ;  /* 0x00000002d4027221 */ /* 0x000fe20000010000 */
[----:B------:R-:W4:Y:S01]  /*ec40*/  MUFU.EX2 R242, R157 ;  /* 0x0000009d00f27308 */ /* 0x000f220000000800 */
[----:B---3--:R-:W-:-:S07]  /*ec50*/  MOV R156, R239 ;  /* 0x000000ef009c7202 */ /* 0x008fce0000000f00 */
[----:B------:R-:W-:Y:S08]  /*ec60*/  MUFU.EX2 R236, R161 ;  /* 0x000000a100ec7308 */ /* 0x000ff00000000800 */
[----:B------:R-:W-:Y:S08]  /*ec70*/  MUFU.EX2 R239, R159 ;  /* 0x0000009f00ef7308 */ /* 0x000ff00000000800 */
[----:B------:R-:W-:Y:S08]  /*ec80*/  MUFU.EX2 R213, R154 ;  /* 0x0000009a00d57308 */ /* 0x000ff00000000800 */
[----:B------:R-:W3:Y:S08]  /*ec90*/  MUFU.EX2 R212, R155 ;  /* 0x0000009b00d47308 */ /* 0x000ef00000000800 */
[----:B------:R-:W-:Y:S08]  /*eca0*/  MUFU.EX2 R211, R158 ;  /* 0x0000009e00d37308 */ /* 0x000ff00000000800 */
[----:B------:R-:W1:Y:S01]  /*ecb0*/  MUFU.EX2 R210, R160 ;  /* 0x000000a000d27308 */ /* 0x000e620000000800 */
[----:B------:R-:W-:Y:S01]  /*ecc0*/  MOV R168, R134 ;  /* 0x0000008600a87202 */ /* 0x000fe20000000f00 */
[----:B------:R-:W-:Y:S01]  /*ecd0*/  IMAD.MOV.U32 R167, RZ, RZ, R206 ;  /* 0x000000ffffa77224 */ /* 0x000fe200078e00ce */
[----:B------:R-:W-:Y:S01]  /*ece0*/  MOV R166, R39 ;  /* 0x0000002700a67202 */ /* 0x000fe20000000f00 */
[----:B------:R-:W-:Y:S01]  /*ecf0*/  HMMA.16816.F32 R112, R4, R22, R84 ;  /* 0x000000160470723c */ /* 0x000fe20000001854 */
[----:B------:R-:W-:Y:S01]  /*ed00*/  MOV R169, R207 ;  /* 0x000000cf00a97202 */ /* 0x000fe20000000f00 */
[----:B------:R-:W2:Y:S01]  /*ed10*/  LDSM.16.MT88.4 R20, [R216+0xb000] ;  /* 0x00b00000d814783b */ /* 0x000ea20000004200 */
[----:B------:R-:W-:Y:S01]  /*ed20*/  MOV R165, R205 ;  /* 0x000000cd00a57202 */ /* 0x000fe20000000f00 */
[----:B------:R-:W-:Y:S01]  /*ed30*/  MUFU.EX2 R207, R184 ;  /* 0x000000b800cf7308 */ /* 0x000fe20000000800 */
[----:B------:R-:W-:-:S02]  /*ed40*/  MOV R134, R209 ;  /* 0x000000d100867202 */ /* 0x000fc40000000f00 */
[----:B------:R-:W-:Y:S01]  /*ed50*/  MOV R39, R208 ;  /* 0x000000d000277202 */ /* 0x000fe20000000f00 */
[C---:B------:R-:W-:Y:S04]  /*ed60*/  HMMA.16816.F32 R104, R4.reuse, R16, R76 ;  /* 0x000000100468723c */ /* 0x040fe8000000184c */
[----:B------:R-:W-:Y:S04]  /*ed70*/  MUFU.EX2 R209, R182 ;  /* 0x000000b600d17308 */ /* 0x000fe80000000800 */
[----:B------:R-:W-:Y:S01]  /*ed80*/  HMMA.16816.F32 R96, R4, R18, R44 ;  /* 0x000000120460723c */ /* 0x000fe2000000182c */
[----:B------:R-:W2:Y:S03]  /*ed90*/  LDSM.16.MT88.4 R16, [R219+0xb000] ;  /* 0x00b00000db10783b */ /* 0x000ea60000004200 */
[----:B------:R-:W-:Y:S03]  /*eda0*/  MUFU.EX2 R208, R183 ;  /* 0x000000b700d07308 */ /* 0x000fe60000000800 */
[----:B----4-:R-:W-:-:S02]  /*edb0*/  F2FP.PACK_AB R4, R242, R248 ;  /* 0x000000f8f204723e */ /* 0x010fc400000000ff */
[----:B---3--:R-:W-:Y:S02]  /*edc0*/  F2FP.PACK_AB R5, R212, R213 ;  /* 0x000000d5d405723e */ /* 0x008fe400000000ff */
[----:B------:R-:W-:Y:S01]  /*edd0*/  F2FP.PACK_AB R6, R236, R239 ;  /* 0x000000efec06723e */ /* 0x000fe200000000ff */
[----:B------:R-:W-:Y:S01]  /*ede0*/  MUFU.EX2 R206, R185 ;  /* 0x000000b900ce7308 */ /* 0x000fe20000000800 */
[----:B-1----:R-:W-:-:S07]  /*edf0*/  F2FP.PACK_AB R7, R210, R211 ;  /* 0x000000d3d207723e */ /* 0x002fce00000000ff */
[----:B------:R-:W-:Y:S08]  /*ee00*/  MUFU.EX2 R205, R178 ;  /* 0x000000b200cd7308 */ /* 0x000ff00000000800 */
[----:B------:R-:W1:Y:S08]  /*ee10*/  MUFU.EX2 R132, R179 ;  /* 0x000000b300847308 */ /* 0x000e700000000800 */
[----:B------:R-:W-:Y:S08]  /*ee20*/  MUFU.EX2 R131, R180 ;  /* 0x000000b400837308 */ /* 0x000ff00000000800 */
[----:B------:R-:W3:Y:S01]  /*ee30*/  MUFU.EX2 R130, R181 ;  /* 0x000000b500827308 */ /* 0x000ee20000000800 */
[C---:B------:R-:W-:Y:S08]  /*ee40*/  HMMA.16816.F32 R100, R4.reuse, R8, R72 ;  /* 0x000000080464723c */ /* 0x040ff00000001848 */
[C---:B------:R-:W-:Y:S08]  /*ee50*/  HMMA.16816.F32 R88, R4.reuse, R10, R68 ;  /* 0x0000000a0458723c */ /* 0x040ff00000001844 */
[C---:B--2---:R-:W-:Y:S08]  /*ee60*/  HMMA.16816.F32 R72, R4.reuse, R34, R52 ;  /* 0x000000220448723c */ /* 0x044ff00000001834 */
        /* <DEDUP_REMOVED lines=10> */
[----:B---3--:R-:W-:Y:S01]  /*ef10*/  F2FP.PACK_AB R7, R130, R131 ;  /* 0x000000838207723e */ /* 0x008fe200000000ff */
[----:B------:R-:W-:-:S06]  /*ef20*/  FADD.FTZ R0, R203, R0 ;  /* 0x00000000cb007221 */ /* 0x000fcc0000010000 */
[----:B------:R-:W-:Y:S01]  /*ef30*/  HMMA.16816.F32 R60, R4, R8, R92 ;  /* 0x00000008043c723c */ /* 0x000fe2000000185c */
[----:B------:R-:W-:-:S07]  /*ef40*/  MOV R203, R162 ;  /* 0x000000a200cb7202 */ /* 0x000fce0000000f00 */
[----:B------:R-:W-:Y:S01]  /*ef50*/  HMMA.16816.F32 R56, R4, R10, R12 ;  /* 0x0000000a0438723c */ /* 0x000fe2000000180c */
[----:B------:R-:W1:Y:S04]  /*ef60*/  LDSM.16.MT88.4 R12, [R217+0xb000] ;  /* 0x00b00000d90c783b */ /* 0x000e680000004200 */
[----:B------:R-:W2:Y:S01]  /*ef70*/  LDSM.16.MT88.4 R8, [R218+0xb000] ;  /* 0x00b00000da08783b */ /* 0x000ea20000004200 */
[----:B------:R-:W-:Y:S01]  /*ef80*/  IMAD.MOV.U32 R156, RZ, RZ, R163 ;  /* 0x000000ffff9c7224 */ /* 0x000fe200078e00a3 */
[----:B------:R-:W-:Y:S02]  /*ef90*/  MOV R162, R164 ;  /* 0x000000a400a27202 */ /* 0x000fe40000000f00 */
[----:B------:R-:W-:Y:S01]  /*efa0*/  MOV R163, R165 ;  /* 0x000000a500a37202 */ /* 0x000fe20000000f00 */
[----:B------:R-:W-:Y:S01]  /*efb0*/  IMAD.MOV.U32 R165, RZ, RZ, R167 ;  /* 0x000000ffffa57224 */ /* 0x000fe200078e00a7 */
[----:B------:R-:W-:-:S02]  /*efc0*/  MOV R164, R166 ;  /* 0x000000a600a47202 */ /* 0x000fc40000000f00 */
[----:B------:R-:W-:Y:S02]  /*efd0*/  MOV R166, R168 ;  /* 0x000000a800a67202 */ /* 0x000fe40000000f00 */
[----:B------:R-:W-:Y:S01]  /*efe0*/  MOV R167, R169 ;  /* 0x000000a900a77202 */ /* 0x000fe20000000f00 */
[----:B------:R-:W-:Y:S01]  /*eff0*/  IMAD.MOV.U32 R169, RZ, RZ, R125 ;  /* 0x000000ffffa97224 */ /* 0x000fe200078e007d */
[----:B------:R-:W-:Y:S02]  /*f000*/  MOV R168, R124 ;  /* 0x0000007c00a87202 */ /* 0x000fe40000000f00 */
[----:B------:R-:W-:Y:S01]  /*f010*/  MOV R124, R126 ;  /* 0x0000007e007c7202 */ /* 0x000fe20000000f00 */
[----:B------:R-:W-:Y:S01]  /*f020*/  FADD.FTZ R3, R203, R3 ;  /* 0x00000003cb037221 */ /* 0x000fe20000010000 */
[----:B------:R-:W-:Y:S02]  /*f030*/  MOV R125, R127 ;  /* 0x0000007f007d7202 */ /* 0x000fe40000000f00 */
[----:B------:R-:W-:Y:S01]  /*f040*/  MOV R126, R145 ;  /* 0x00000091007e7202 */ /* 0x000fe20000000f00 */
[----:B------:R-:W-:Y:S01]  /*f050*/  IMAD.MOV.U32 R157, RZ, RZ, R162 ;  /* 0x000000ffff9d7224 */ /* 0x000fe200078e00a2 */
[----:B------:R-:W-:-:S02]  /*f060*/  MOV R159, R156 ;  /* 0x0000009c009f7202 */ /* 0x000fc40000000f00 */
[----:B------:R-:W-:Y:S01]  /*f070*/  MOV R203, R163 ;  /* 0x000000a300cb7202 */ /* 0x000fe20000000f00 */
[----:B------:R-:W-:Y:S01]  /*f080*/  IMAD.MOV.U32 R163, RZ, RZ, R166 ;  /* 0x000000ffffa37224 */ /* 0x000fe200078e00a6 */
[----:B------:R-:W-:Y:S02]  /*f090*/  MOV R156, R164 ;  /* 0x000000a4009c7202 */ /* 0x000fe40000000f00 */
[----:B------:R-:W-:Y:S01]  /*f0a0*/  MOV R162, R165 ;  /* 0x000000a500a27202 */ /* 0x000fe20000000f00 */
[----:B------:R-:W-:Y:S01]  /*f0b0*/  HMMA.16816.F32 R48, R4, R24, R108 ;  /* 0x000000180430723c */ /* 0x000fe2000000186c */
[----:B------:R-:W-:Y:S01]  /*f0c0*/  MOV R164, R167 ;  /* 0x000000a700a47202 */ /* 0x000fe20000000f00 */
[----:B------:R-:W-:Y:S01]  /*f0d0*/  IMAD.MOV.U32 R167, RZ, RZ, R124 ;  /* 0x000000ffffa77224 */ /* 0x000fe200078e007c */
[----:B------:R-:W-:Y:S02]  /*f0e0*/  MOV R165, R168 ;  /* 0x000000a800a57202 */ /* 0x000fe40000000f00 */
[----:B------:R-:W-:Y:S01]  /*f0f0*/  MOV R166, R169 ;  /* 0x000000a900a67202 */ /* 0x000fe20000000f00 */
[----:B------:R-:W-:Y:S01]  /*f100*/  MUFU.EX2 R129, R172 ;  /* 0x000000ac00817308 */ /* 0x000fe20000000800 */
[----:B------:R-:W-:-:S02]  /*f110*/  MOV R168, R125 ;  /* 0x0000007d00a87202 */ /* 0x000fc40000000f00 */
[----:B------:R-:W-:-:S05]  /*f120*/  MOV R169, R126 ;  /* 0x0000007e00a97202 */ /* 0x000fca0000000f00 */
[----:B------:R-:W3:Y:S01]  /*f130*/  MUFU.EX2 R128, R173 ;  /* 0x000000ad00807308 */ /* 0x000ee20000000800 */
[----:B------:R-:W-:-:S07]  /*f140*/  IMAD.MOV.U32 R145, RZ, RZ, R37 ;  /* 0x000000ffff917224 */ /* 0x000fce00078e0025 */
[----:B------:R-:W-:Y:S08]  /*f150*/  MUFU.EX2 R127, R174 ;  /* 0x000000ae007f7308 */ /* 0x000ff00000000800 */
[----:B------:R-:W-:Y:S08]  /*f160*/  MUFU.EX2 R126, R176 ;  /* 0x000000b0007e7308 */ /* 0x000ff00000000800 */
[----:B------:R-:W-:Y:S08]  /*f170*/  MUFU.EX2 R125, R170 ;  /* 0x000000aa007d7308 */ /* 0x000ff00000000800 */
[----:B------:R-:W4:Y:S08]  /*f180*/  MUFU.EX2 R124, R171 ;  /* 0x000000ab007c7308 */ /* 0x000f300000000800 */
[----:B------:R-:W-:Y:S08]  /*f190*/  MUFU.EX2 R109, R175 ;  /* 0x000000af006d7308 */ /* 0x000ff00000000800 */
[----:B------:R-:W1:Y:S01]  /*f1a0*/  MUFU.EX2 R108, R177 ;  /* 0x000000b1006c7308 */ /* 0x000e620000000800 */
[----:B------:R-:W-:-:S02]  /*f1b0*/  MOV R37, R38 ;  /* 0x0000002600257202 */ /* 0x000fc40000000f00 */
[----:B------:R-:W-:Y:S02]  /*f1c0*/  MOV R38, R228 ;  /* 0x000000e400267202 */ /* 0x000fe40000000f00 */
[----:B------:R-:W-:Y:S01]  /*f1d0*/  MOV R161, R145 ;  /* 0x0000009100a17202 */ /* 0x000fe20000000f00 */
[----:B------:R-:W-:Y:S01]  /*f1e0*/  IMAD.MOV.U32 R154, RZ, RZ, R37 ;  /* 0x000000ffff9a7224 */ /* 0x000fe200078e0025 */
[----:B------:R-:W-:Y:S01]  /*f1f0*/  MOV R155, R38 ;  /* 0x00000026009b7202 */ /* 0x000fe20000000f00 */
[----:B------:R-:W-:Y:S01]  /*f200*/  HMMA.16816.F32 R64, R4, R28, R104 ;  /* 0x0000001c0440723c */ /* 0x000fe20000001868 */
[----:B------:R-:W-:Y:S02]  /*f210*/  MOV R145, R39 ;  /* 0x0000002700917202 */ /* 0x000fe40000000f00 */
[----:B------:R-:W-:-:S05]  /*f220*/  MOV R158, R225 ;  /* 0x000000e1009e7202 */ /* 0x000fca0000000f00 */
[----:B------:R-:W-:Y:S01]  /*f230*/  HMMA.16816.F32 R44, R4, R26, R120 ;  /* 0x0000001a042c723c */ /* 0x000fe20000001878 */
[----:B------:R-:W-:Y:S01]  /*f240*/  MUFU.EX2 R95, R237 ;  /* 0x000000ed005f7308 */ /* 0x000fe20000000800 */
[----:B------:R-:W-:-:S07]  /*f250*/  FADD.FTZ R2, R227, R2 ;  /* 0x00000002e3027221 */ /* 0x000fce0000010000 */
[----:B------:R-:W-:Y:S01]  /*f260*/  MUFU.EX2 R94, R235 ;  /* 0x000000eb005e7308 */ /* 0x000fe20000000800 */
[----:B------:R-:W-:Y:S01]  /*f270*/  HMMA.16816.F32 R36, R4, R32, R116 ;  /* 0x000000200424723c */ /* 0x000fe20000001874 */
[----:B------:R-:W-:-:S06]  /*f280*/  FADD.FTZ R0, R226, R0 ;  /* 0x00000000e2007221 */ /* 0x000fcc0000010000 */
[----:B------:R-:W-:Y:S01]  /*f290*/  MUFU.EX2 R93, R194 ;  /* 0x000000c2005d7308 */ /* 0x000fe20000000800 */
[C---:B------:R-:W-:Y:S07]  /*f2a0*/  HMMA.16816.F32 R32, R4.reuse, R34, R112 ;  /* 0x000000220420723c */ /* 0x040fee0000001870 */
[----:B------:R-:W1:Y:S01]  /*f2b0*/  MUFU.EX2 R92, R197 ;  /* 0x000000c5005c7308 */ /* 0x000e620000000800 */
[----:B------:R-:W-:Y:S07]  /*f2c0*/  HMMA.16816.F32 R28, R4, R30, R96 ;  /* 0x0000001e041c723c */ /* 0x000fee0000001860 */
[----:B------:R-:W-:Y:S01]  /*f2d0*/  MUFU.EX2 R43, R252 ;  /* 0x000000fc002b7308 */ /* 0x000fe20000000800 */
[----:B---3--:R-:W-:-:S07]  /*f2e0*/  F2FP.PACK_AB R4, R128, R129 ;  /* 0x000000818004723e */ /* 0x008fce00000000ff */
[----:B------:R-:W3:Y:S01]  /*f2f0*/  MUFU.EX2 R42, R247 ;  /* 0x000000f7002a7308 */ /* 0x000ee20000000800 */
[----:B----4-:R-:W-:Y:S01]  /*f300*/  F2FP.PACK_AB R5, R124, R125 ;  /* 0x0000007d7c05723e */ /* 0x010fe200000000ff */
[----:B------:R-:W-:Y:S01]  /*f310*/  IMAD.MOV.U32 R185, RZ, RZ, R220 ;  /* 0x000000ffffb97224 */ /* 0x000fe200078e00dc */
[----:B------:R-:W-:Y:S02]  /*f320*/  F2FP.PACK_AB R6, R126, R127 ;  /* 0x0000007f7e06723e */ /* 0x000fe400000000ff */
[----:B------:R-:W-:Y:S02]  /*f330*/  MOV R179, R150 ;  /* 0x0000009600b37202 */ /* 0x000fe40000000f00 */
[----:B------:R-:W-:Y:S02]  /*f340*/  MOV R183, R141 ;  /* 0x0000008d00b77202 */ /* 0x000fe40000000f00 */
[----:B------:R-:W-:Y:S02]  /*f350*/  MOV R182, R140 ;  /* 0x0000008c00b67202 */ /* 0x000fe40000000f00 */
[----:B------:R-:W-:-:S02]  /*f360*/  MOV R160, R187 ;  /* 0x000000bb00a07202 */ /* 0x000fc40000000f00 */
[----:B------:R-:W-:Y:S02]  /*f370*/  MOV R180, R149 ;  /* 0x0000009500b47202 */ /* 0x000fe40000000f00 */
[----:B------:R-:W-:Y:S02]  /*f380*/  MOV R184, R143 ;  /* 0x0000008f00b87202 */ /* 0x000fe40000000f00 */
[----:B------:R-:W-:Y:S01]  /*f390*/  MOV R178, R151 ;  /* 0x0000009700b27202 */ /* 0x000fe20000000f00 */
[----:B------:R-:W-:Y:S01]  /*f3a0*/  FADD.FTZ R3, R188, R3 ;  /* 0x00000003bc037221 */ /* 0x000fe20000010000 */
[----:B-1----:R-:W-:Y:S01]  /*f3b0*/  F2FP.PACK_AB R7, R108, R109 ;  /* 0x0000006d6c07723e */ /* 0x002fe200000000ff */
[----:B------:R-:W-:Y:S01]  /*f3c0*/  MUFU.EX2 R97, R200 ;  /* 0x000000c800617308 */ /* 0x000fe20000000800 */
[----:B------:R-:W-:Y:S01]  /*f3d0*/  FADD.FTZ R2, R215, R2 ;  /* 0x00000002d7027221 */ /* 0x000fe20000010000 */
[----:B------:R-:W-:Y:S01]  /*f3e0*/  MOV R173, R146 ;  /* 0x0000009200ad7202 */ /* 0x000fe20000000f00 */
[----:B------:R-:W-:Y:S01]  /*f3f0*/  IMAD.MOV.U32 R181, RZ, RZ, R148 ;  /* 0x000000ffffb57224 */ /* 0x000fe200078e0094 */
[----:B------:R-:W-:Y:S01]  /*f400*/  MOV R172, R147 ;  /* 0x0000009300ac7202 */ /* 0x000fe20000000f00 */
[----:B------:R1:W5:Y:S01]  /*f410*/  LDL.LU R228, [R1+0xf0] ;  /* 0x0000f00001e47983 */ /* 0x0003620000300800 */
[----:B------:R-:W-:Y:S02]  /*f420*/  HMMA.16816.F32 R100, R4, R20, R100 ;  /* 0x000000140464723c */ /* 0x000fe40000001864 */
[----:B------:R-:W4:Y:S01]  /*f430*/  MUFU.EX2 R96, R201 ;  /* 0x000000c900607308 */ /* 0x000f220000000800 */
[----:B------:R-:W-:Y:S01]  /*f440*/  FADD.FTZ R0, R214, R0 ;  /* 0x00000000d6007221 */ /* 0x000fe20000010000 */
[----:B------:R-:W-:Y:S01]  /*f450*/  MOV R190, R179 ;  /* 0x000000b300be7202 */ /* 0x000fe20000000f00 */
[----:B------:R-:W-:Y:S01]  /*f460*/  FADD.FTZ R3, R250, R3 ;  /* 0x00000003fa037221 */ /* 0x000fe20000010000 */
[----:B------:R-:W-:-:S02]  /*f470*/  MOV R119, R135 ;  /* 0x0000008700777202 */ /* 0x000fc40000000f00 */
[C---:B------:R-:W-:Y:S08]  /*f480*/  HMMA.16816.F32 R88, R4.reuse, R22, R88 ;  /* 0x000000160458723c */ /* 0x040ff00000001858 */
[C---:B------:R-:W-:Y:S08]  /*f490*/  HMMA.16816.F32 R84, R4.reuse, R16, R84 ;  /* 0x000000100454723c */ /* 0x040ff00000001854 */
[C---:B------:R-:W-:Y:S08]  /*f4a0*/  HMMA.16816.F32 R80, R4.reuse, R18, R80 ;  /* 0x000000120450723c */ /* 0x040ff00000001850 */
[C---:B------:R-:W-:Y:S08]  /*f4b0*/  HMMA.16816.F32 R76, R4.reuse, R12, R76 ;  /* 0x0000000c044c723c */ /* 0x040ff0000000184c */
[C---:B------:R-:W-:Y:S08]  /*f4c0*/  HMMA.16816.F32 R72, R4.reuse, R14, R72 ;  /* 0x0000000e0448723c */ /* 0x040ff00000001848 */
[C---:B--2---:R-:W-:Y:S08]  /*f4d0*/  HMMA.16816.F32 R68, R4.reuse, R8, R68 ;  /* 0x000000080444723c */ /* 0x044ff00000001844 */
[----:B------:R-:W-:Y:S01]  /*f4e0*/  HMMA.16816.F32 R52, R4, R10, R52 ;  /* 0x0000000a0434723c */ /* 0x000fe20000001834 */
[----:B------:R-:W-:Y:S01]  /*f4f0*/  IMAD.MOV.U32 R187, RZ, RZ, R142 ;  /* 0x000000ffffbb7224 */ /* 0x000fe200078e008e */
[----:B------:R-:W-:Y:S01]  /*f500*/  MOV R120, R136 ;  /* 0x0000008800787202 */ /* 0x000fe20000000f00 */
[----:B------:R-:W-:Y:S01]  /*f510*/  FADD.FTZ R0, R223, R0 ;  /* 0x00000000df007221 */ /* 0x000fe20000010000 */
[----:B------:R-:W-:Y:S01]  /*f520*/  MOV R179, R185 ;  /* 0x000000b900b37202 */ /* 0x000fe20000000f00 */
[----:B------:R-:W-:Y:S01]  /*f530*/  FADD.FTZ R3, R251, R3 ;  /* 0x00000003fb037221 */ /* 0x000fe20000010000 */
[----:B------:R-:W-:Y:S01]  /*f540*/  MUFU.EX2 R41, R192 ;  /* 0x000000c000297308 */ /* 0x000fe20000000800 */
[----:B------:R-:W-:Y:S01]  /*f550*/  FADD.FTZ R4, R158, R40 ;  /* 0x000000289e047221 */ /* 0x000fe20000010000 */
[----:B------:R-:W-:Y:S01]  /*f560*/  F2FP.PACK_AB R5, R92, R93 ;  /* 0x0000005d5c05723e */ /* 0x000fe200000000ff */
[----:B------:R-:W-:Y:S01]  /*f570*/  IMAD.MOV.U32 R158, RZ, RZ, R155 ;  /* 0x000000ffff9e7224 */ /* 0x000fe200078e009b */
[----:B------:R-:W-:Y:S01]  /*f580*/  MOV R155, R154 ;  /* 0x0000009a009b7202 */ /* 0x000fe20000000f00 */
[----:B------:R-:W2:Y:S01]  /*f590*/  LDSM.16.MT88.4 R148, [R216+0xb800] ;  /* 0x00b80000d894783b */ /* 0x000ea20000004200 */
[----:B------:R-:W-:-:S02]  /*f5a0*/  MOV R154, R161 ;  /* 0x000000a1009a7202 */ /* 0x000fc40000000f00 */
[----:B------:R-:W-:Y:S01]  /*f5b0*/  MOV R161, R134 ;  /* 0x0000008600a17202 */ /* 0x000fe20000000f00 */
[----:B------:R-:W-:Y:S01]  /*f5c0*/  IMAD.MOV.U32 R134, RZ, RZ, R224 ;  /* 0x000000ffff867224 */ /* 0x000fe200078e00e0 */
[----:B------:R-:W-:Y:S01]  /*f5d0*/  F2FP.PACK_AB R6, R94, R95 ;  /* 0x0000005f5e06723e */ /* 0x000fe200000000ff */
[----:B------:R-:W-:Y:S01]  /*f5e0*/  FADD.FTZ R2, R158, R2 ;  /* 0x000000029e027221 */ /* 0x000fe20000010000 */
[----:B------:R-:W-:Y:S01]  /*f5f0*/  MOV R158, R155 ;  /* 0x0000009b009e7202 */ /* 0x000fe20000000f00 */
[----:B------:R-:W-:Y:S01]  /*f600*/  MUFU.EX2 R25, R189 ;  /* 0x000000bd00197308 */ /* 0x000fe20000000800 */
[----:B------:R-:W-:Y:S01]  /*f610*/  MOV R155, R154 ;  /* 0x0000009a009b7202 */ /* 0x000fe20000000f00 */
[----:B------:R-:W-:Y:S01]  /*f620*/  LDSM.16.MT88.4 R140, [R217+0xb800] ;  /* 0x00b80000d98c783b */ /* 0x000fe20000004200 */
[----:B------:R-:W-:Y:S01]  /*f630*/  MOV R154, R134 ;  /* 0x00000086009a7202 */ /* 0x000fe20000000f00 */
[----:B------:R-:W-:Y:S01]  /*f640*/  IMAD.MOV.U32 R134, RZ, RZ, R145 ;  /* 0x000000ffff867224 */ /* 0x000fe200078e0091 */
[----:B---3--:R-:W-:Y:S01]  /*f650*/  F2FP.PACK_AB R7, R42, R43 ;  /* 0x0000002b2a07723e */ /* 0x008fe200000000ff */
[----:B------:R-:W-:Y:S01]  /*f660*/  FADD.FTZ R24, R222, R4 ;  /* 0x00000004de187221 */ /* 0x000fe20000010000 */
[----:B----4-:R-:W-:Y:S01]  /*f670*/  F2FP.PACK_AB R4, R96, R97 ;  /* 0x000000616004723e */ /* 0x010fe200000000ff */
[----:B------:R-:W-:Y:S01]  /*f680*/  FADD.FTZ R0, R155, R0 ;  /* 0x000000009b007221 */ /* 0x000fe20000010000 */
[----:B------:R-:W-:Y:S01]  /*f690*/  MOV R145, R221 ;  /* 0x000000dd00917202 */ /* 0x000fe20000000f00 */
[----:B------:R-:W-:Y:S01]  /*f6a0*/  MUFU.EX2 R27, R196 ;  /* 0x000000c4001b7308 */ /* 0x000fe20000000800 */
[----:B------:R-:W-:Y:S01]  /*f6b0*/  MOV R155, R134 ;  /* 0x00000086009b7202 */ /* 0x000fe20000000f00 */
[----:B------:R-:W-:Y:S01]  /*f6c0*/  FADD.FTZ R2, R158, R2 ;  /* 0x000000029e027221 */ /* 0x000fe20000010000 */
[----:B------:R-:W-:Y:S01]  /*f6d0*/  MOV R185, R183 ;  /* 0x000000b700b97202 */ /* 0x000fe20000000f00 */
[----:B------:R1:W5:Y:S01]  /*f6e0*/  LDL.LU R227, [R1+0xec] ;  /* 0x0000ec0001e37983 */ /* 0x0003620000300800 */
[----:B------:R-:W-:Y:S01]  /*f6f0*/  MOV R183, R182 ;  /* 0x000000b600b77202 */ /* 0x000fe20000000f00 */
[----:B------:R-:W-:Y:S01]  /*f700*/  HMMA.16816.F32 R60, R4, R20, R60 ;  /* 0x00000014043c723c */ /* 0x000fe2000000183c */
[----:B------:R-:W-:Y:S01]  /*f710*/  MOV R158, R145 ;  /* 0x00000091009e7202 */ /* 0x000fe20000000f00 */
[----:B------:R-:W-:Y:S01]  /*f720*/  FADD.FTZ R3, R139, R3 ;  /* 0x000000038b037221 */ /* 0x000fe20000010000 */
[----:B------:R-:W-:Y:S01]  /*f730*/  MOV R182, R160 ;  /* 0x000000a000b67202 */ /* 0x000fe20000000f00 */
[----:B------:R3:W4:Y:S01]  /*f740*/  MUFU.EX2 R20, R180 ;  /* 0x000000b400147308 */ /* 0x0007220000000800 */
[----:B------:R-:W-:-:S03]  /*f750*/  MOV R160, R155 ;  /* 0x0000009b00a07202 */ /* 0x000fc60000000f00 */
[C---:B------:R-:W-:Y:S01]  /*f760*/  HMMA.16816.F32 R56, R4.reuse, R22, R56 ;  /* 0x000000160438723c */ /* 0x040fe20000001838 */
[----:B------:R-:W-:Y:S01]  /*f770*/  MOV R155, R161 ;  /* 0x000000a1009b7202 */ /* 0x000fe20000000f00 */
[----:B------:R-:W-:Y:S01]  /*f780*/  IMAD.MOV.U32 R134, RZ, RZ, R144 ;  /* 0x000000ffff867224 */ /* 0x000fe200078e0090 */
[----:B------:R-:W-:Y:S01]  /*f790*/  MOV R161, R157 ;  /* 0x0000009d00a17202 */ /* 0x000fe20000000f00 */
[----:B------:R-:W-:Y:S01]  /*f7a0*/  FADD.FTZ R2, R172, R2 ;  /* 0x00000002ac027221 */ /* 0x000fe20000010000 */
[----:B------:R-:W-:Y:S01]  /*f7b0*/  MOV R157, R156 ;  /* 0x0000009c009d7202 */ /* 0x000fe20000000f00 */
[----:B------:R-:W-:Y:S01]  /*f7c0*/  IMAD.MOV.U32 R156, RZ, RZ, R162 ;  /* 0x000000ffff9c7224 */ /* 0x000fe200078e00a2 */
[----:B------:R-:W-:Y:S01]  /*f7d0*/  MOV R162, R163 ;  /* 0x000000a300a27202 */ /* 0x000fe20000000f00 */
[C---:B------:R-:W-:Y:S01]  /*f7e0*/  HMMA.16816.F32 R48, R4.reuse, R16, R48 ;  /* 0x000000100430723c */ /* 0x040fe20000001830 */
[----:B------:R-:W-:Y:S01]  /*f7f0*/  FADD.FTZ R0, R181, R0 ;  /* 0x00000000b5007221 */ /* 0x000fe20000010000 */
[----:B------:R-:W-:Y:S01]  /*f800*/  MOV R110, R179 ;  /* 0x000000b3006e7202 */ /* 0x000fe20000000f00 */
[----:B------:R-:W-:Y:S01]  /*f810*/  MUFU.EX2 R40, R193 ;  /* 0x000000c100287308 */ /* 0x000fe20000000800 */
[----:B---3--:R-:W-:Y:S01]  /*f820*/  MOV R180, R178 ;  /* 0x000000b200b47202 */ /* 0x008fe20000000f00 */
[----:B------:R-:W-:Y:S01]  /*f830*/  IMAD.MOV.U32 R178, RZ, RZ, R184 ;  /* 0x000000ffffb27224 */ /* 0x000fe200078e00b8 */
[----:B------:R-:W-:Y:S01]  /*f840*/  MOV R214, R160 ;  /* 0x000000a000d67202 */ /* 0x000fe20000000f00 */
[----:B------:R-:W-:Y:S01]  /*f850*/  IMAD.MOV.U32 R184, RZ, RZ, R158 ;  /* 0x000000ffffb87224 */ /* 0x000fe200078e009e */
[----:B------:R-:W-:Y:S01]  /*f860*/  MOV R158, R154 ;  /* 0x0000009a009e7202 */ /* 0x000fe20000000f00 */
[----:B------:R-:W-:Y:S01]  /*f870*/  IMAD.MOV.U32 R154, RZ, RZ, R159 ;  /* 0x000000ffff9a7224 */ /* 0x000fe200078e009f */
[----:B------:R-:W-:Y:S01]  /*f880*/  MOV R163, R164 ;  /* 0x000000a400a37202 */ /* 0x000fe20000000f00 */
[----:B------:R-:W-:Y:S01]  /*f890*/  HMMA.16816.F32 R44, R4, R18, R44 ;  /* 0x00000012042c723c */ /* 0x000fe2000000182c */
[----:B------:R-:W-:Y:S01]  /*f8a0*/  MOV R159, R203 ;  /* 0x000000cb009f7202 */ /* 0x000fe20000000f00 */
[----:B------:R-:W-:Y:S01]  /*f8b0*/  IMAD.MOV.U32 R170, RZ, RZ, R182 ;  /* 0x000000ffffaa7224 */ /* 0x000fe200078e00b6 */
[----:B------:R-:W-:Y:S01]  /*f8c0*/  MOV R164, R165 ;  /* 0x000000a500a47202 */ /* 0x000fe20000000f00 */
[----:B------:R-:W-:Y:S01]  /*f8d0*/  IMAD.MOV.U32 R165, RZ, RZ, R166 ;  /* 0x000000ffffa57224 */ /* 0x000fe200078e00a6 */
[----:B------:R-:W-:-:S03]  /*f8e0*/  MOV R166, R167 ;  /* 0x000000a700a67202 */ /* 0x000fc60000000f00 */
[----:B------:R-:W-:Y:S01]  /*f8f0*/  HMMA.16816.F32 R36, R4, R12, R36 ;  /* 0x0000000c0424723c */ /* 0x000fe20000001824 */
[----:B------:R-:W-:Y:S01]  /*f900*/  MOV R215, R158 ;  /* 0x0000009e00d77202 */ /* 0x000fe20000000f00 */
[----:B------:R-:W-:Y:S01]  /*f910*/  IMAD.MOV.U32 R158, RZ, RZ, R154 ;  /* 0x000000ffff9e7224 */ /* 0x000fe200078e009a */
[----:B------:R-:W-:-:S05]  /*f920*/  MOV R160, R155 ;  /* 0x0000009b00a07202 */ /* 0x000fca0000000f00 */
[----:B------:R-:W-:Y:S01]  /*f930*/  HMMA.16816.F32 R32, R4, R14, R32 ;  /* 0x0000000e0420723c */ /* 0x000fe20000001820 */
[----:B------:R-:W-:Y:S01]  /*f940*/  MOV R167, R168 ;  /* 0x000000a800a77202 */ /* 0x000fe20000000f00 */
[----:B------:R-:W-:Y:S01]  /*f950*/  FADD.FTZ R3, R152, R3 ;  /* 0x0000000398037221 */ /* 0x000fe20000010000 */
[----:B------:R-:W-:-:S05]  /*f960*/  MOV R155, R161 ;  /* 0x000000a1009b7202 */ /* 0x000fca0000000f00 */
        /* <DEDUP_REMOVED lines=15> */
[----:B------:R-:W-:Y:S01]  /*fa60*/  MOV R164, R166 ;  /* 0x000000a600a47202 */ /* 0x000fe20000000f00 */
[----:B------:R-:W3:Y:S01]  /*fa70*/  MUFU.EX2 R16, R190 ;  /* 0x000000be00107308 */ /* 0x000ee20000000800 */
        /* <DEDUP_REMOVED lines=24> */
[----:B------:R-:W1:Y:S01]  /*fc00*/  LDSM.16.MT88.4 R144, [R219+0xb800] ;  /* 0x00b80000db90783b */ /* 0x000e620000004200 */
[----:B------:R-:W-:Y:S01]  /*fc10*/  FADD.FTZ R8, R116, R5 ;  /* 0x0000000574087221 */ /* 0x000fe20000010000 */
[----:B------:R-:W-:Y:S01]  /*fc20*/  MOV R121, R163 ;  /* 0x000000a300797202 */ /* 0x000fe20000000f00 */
[----:B------:R-:W-:Y:S01]  /*fc30*/  FADD.FTZ R7, R117, R4 ;  /* 0x0000000475077221 */ /* 0x000fe20000010000 */
[----:B------:R-:W-:Y:S01]  /*fc40*/  MUFU.EX2 R23, R191 ;  /* 0x000000bf00177308 */ /* 0x000fe20000000800 */
[----:B------:R-:W-:Y:S01]  /*fc50*/  FADD.FTZ R6, R118, R2 ;  /* 0x0000000276067221 */ /* 0x000fe20000010000 */
[----:B------:R-:W1:Y:S01]  /*fc60*/  LDSM.16.MT88.4 R12, [R218+0xb800] ;  /* 0x00b80000da0c783b */ /* 0x000e620000004200 */
[----:B------:R-:W-:Y:S01]  /*fc70*/  FADD.FTZ R5, R119, R0 ;  /* 0x0000000077057221 */ /* 0x000fe20000010000 */
[----:B------:R-:W-:Y:S01]  /*fc80*/  MOV R122, R162 ;  /* 0x000000a2007a7202 */ /* 0x000fe20000000f00 */
[----:B------:R-:W-:Y:S01]  /*fc90*/  FADD.FTZ R4, R241, R8 ;  /* 0x00000008f1047221 */ /* 0x000fe20000010000 */
[----:B------:R1:W5:Y:S01]  /*fca0*/  LDL.LU R226, [R1+0xe8] ;  /* 0x0000e80001e27983 */ /* 0x0003620000300800 */
[----:B------:R-:W-:-:S02]  /*fcb0*/  FADD.FTZ R2, R238, R7 ;  /* 0x00000007ee027221 */ /* 0x000fc40000010000 */
[----:B------:R-:W-:Y:S01]  /*fcc0*/  FADD.FTZ R0, R120, R6 ;  /* 0x0000000678007221 */ /* 0x000fe20000010000 */
[----:B------:R2:W1:Y:S01]  /*fcd0*/  MUFU.EX2 R11, R110 ;  /* 0x0000006e000b7308 */ /* 0x0004620000000800 */
[----:B------:R-:W-:Y:S01]  /*fce0*/  IMAD.MOV.U32 R123, RZ, RZ, R156 ;  /* 0x000000ffff7b7224 */ /* 0x000fe200078e009c */
[----:B------:R-:W-:Y:S01]  /*fcf0*/  MOV R214, R161 ;  /* 0x000000a100d67202 */ /* 0x000fe20000000f00 */
[----:B------:R-:W-:Y:S01]  /*fd00*/  FADD.FTZ R5, R121, R5 ;  /* 0x0000000579057221 */ /* 0x000fe20000010000 */
[----:B------:R1:W5:Y:S01]  /*fd10*/  LDL.LU R225, [R1+0xe4] ;  /* 0x0000e40001e17983 */ /* 0x0003620000300800 */
[----:B------:R-:W-:Y:S02]  /*fd20*/  FADD.FTZ R4, R244, R4 ;  /* 0x00000004f4047221 */ /* 0x000fe40000010000 */
[----:B------:R-:W-:Y:S01]  /*fd30*/  FADD.FTZ R2, R240, R2 ;  /* 0x00000002f0027221 */ /* 0x000fe20000010000 */
[----:B------:R3:W-:Y:S01]  /*fd40*/  MUFU.EX2 R10, R111 ;  /* 0x0000006f000a7308 */ /* 0x0007e20000000800 */
[----:B------:R-:W-:Y:S01]  /*fd50*/  FADD.FTZ R0, R122, R0 ;  /* 0x000000007a007221 */ /* 0x000fe20000010000 */
[----:B------:R1:W5:Y:S01]  /*fd60*/  LDL.LU R224, [R1+0xe0] ;  /* 0x0000e00001e07983 */ /* 0x0003620000300800 */
[----:B------:R-:W-:-:S02]  /*fd70*/  FADD.FTZ R5, R123, R5 ;  /* 0x000000057b057221 */ /* 0x000fc40000010000 */
[----:B------:R-:W-:Y:S01]  /*fd80*/  FADD.FTZ R4, R246, R4 ;  /* 0x00000004f6047221 */ /* 0x000fe20000010000 */
[----:B------:R1:W5:Y:S01]  /*fd90*/  LDL.LU R223, [R1+0xdc] ;  /* 0x0000dc0001df7983 */ /* 0x0003620000300800 */
[----:B--2---:R-:W-:Y:S01]  /*fda0*/  MOV R110, R157 ;  /* 0x0000009d006e7202 */ /* 0x004fe20000000f00 */
[----:B------:R-:W-:Y:S02]  /*fdb0*/  FADD.FTZ R2, R243, R2 ;  /* 0x00000002f3027221 */ /* 0x000fe40000010000 */
[----:B------:R-:W-:Y:S01]  /*fdc0*/  IMAD.MOV.U32 R215, RZ, RZ, R154 ;  /* 0x000000ffffd77224 */ /* 0x000fe200078e009a */
[----:B------:R-:W2:Y:S01]  /*fdd0*/  MUFU.EX2 R18, R185 ;  /* 0x000000b900127308 */ /* 0x000ea20000000800 */
[----:B---3--:R-:W-:Y:S01]  /*fde0*/  MOV R111, R159 ;  /* 0x0000009f006f7202 */ /* 0x008fe20000000f00 */
[----:B------:R-:W-:Y:S01]  /*fdf0*/  FADD.FTZ R0, R110, R0 ;  /* 0x000000006e007221 */ /* 0x000fe20000010000 */
[----:B------:R3:W5:Y:S01]  /*fe00*/  LDL.LU R222, [R1+0xd8] ;  /* 0x0000d80001de7983 */ /* 0x0007620000300800 */
[----:B------:R-:W-:-:S02]  /*fe10*/  FADD.FTZ R6, R249, R4 ;  /* 0x00000004f9067221 */ /* 0x000fc40000010000 */
[----:B------:R-:W-:Y:S02]  /*fe20*/  FADD.FTZ R5, R111, R5 ;  /* 0x000000056f057221 */ /* 0x000fe40000010000 */
        /* <DEDUP_REMOVED lines=35> */
[----:B------:R-:W-:Y:S01]  /*10060*/  FADD.FTZ R0, R109, R0 ;  /* 0x000000006d007221 */ /* 0x000fe20000010000 */
[----:B------:R-:W1:Y:S01]  /*10070*/  MUFU.EX2 R9, R171 ;  /* 0x000000ab00097308 */ /* 0x000e620000000800 */
[----:B------:R-:W-:-:S02]  /*10080*/  FADD.FTZ R5, R94, R5 ;  /* 0x000000055e057221 */ /* 0x000fc40000010000 */
[----:B------:R-:W-:Y:S02]  /*10090*/  FADD.FTZ R4, R42, R4 ;  /* 0x000000042a047221 */ /* 0x000fe40000010000 */
[----:B------:R-:W-:Y:S02]  /*100a0*/  FADD.FTZ R2, R126, R2 ;  /* 0x000000027e027221 */ /* 0x000fe40000010000 */
[----:B------:R-:W-:Y:S01]  /*100b0*/  FADD.FTZ R0, R108, R0 ;  /* 0x000000006c007221 */ /* 0x000fe20000010000 */
[----:B------:R-:W2:Y:S01]  /*100c0*/  MUFU.EX2 R26, R198 ;  /* 0x000000c6001a7308 */ /* 0x000ea20000000800 */
[----:B----4-:R-:W-:Y:S02]  /*100d0*/  FADD.FTZ R5, R20, R5 ;  /* 0x0000000514057221 */ /* 0x010fe40000010000 */
[----:B------:R-:W-:Y:S02]  /*100e0*/  FADD.FTZ R4, R16, R4 ;  /* 0x0000000410047221 */ /* 0x000fe40000010000 */
[----:B------:R-:W-:-:S03]  /*100f0*/  FADD.FTZ R2, R41, R2 ;  /* 0x0000000229027221 */ /* 0x000fc60000010000 */
[----:B------:R-:W4:Y:S01]  /*10100*/  MUFU.EX2 R21, R199 ;  /* 0x000000c700157308 */ /* 0x000f220000000800 */
[----:B------:R-:W-:Y:S02]  /*10110*/  FADD.FTZ R0, R25, R0 ;  /* 0x0000000019007221 */ /* 0x000fe40000010000 */
[----:B-1----:R-:W-:Y:S02]  /*10120*/  FADD.FTZ R5, R19, R5 ;  /* 0x0000000513057221 */ /* 0x002fe40000010000 */
[----:B------:R-:W-:Y:S02]  /*10130*/  FADD.FTZ R4, R11, R4 ;  /* 0x000000040b047221 */ /* 0x000fe40000010000 */
[----:B------:R-:W-:Y:S02]  /*10140*/  FADD.FTZ R2, R40, R2 ;  /* 0x0000000228027221 */ /* 0x000fe40000010000 */
[----:B------:R-:W-:Y:S02]  /*10150*/  FADD.FTZ R0, R23, R0 ;  /* 0x0000000017007221 */ /* 0x000fe40000010000 */
[----:B--2---:R-:W-:-:S02]  /*10160*/  FADD.FTZ R5, R18, R5 ;  /* 0x0000000512057221 */ /* 0x004fc40000010000 */
[----:B------:R-:W-:Y:S02]  /*10170*/  FADD.FTZ R4, R10, R4 ;  /* 0x000000040a047221 */ /* 0x000fe40000010000 */
[----:B------:R-:W-:Y:S02]  /*10180*/  FADD.FTZ R2, R27, R2 ;  /* 0x000000021b027221 */ /* 0x000fe40000010000 */
[----:B------:R-:W-:Y:S02]  /*10190*/  FADD.FTZ R0, R22, R0 ;  /* 0x0000000016007221 */ /* 0x000fe40000010000 */
[----:B------:R-:W-:Y:S02]  /*101a0*/  FADD.FTZ R5, R17, R5 ;  /* 0x0000000511057221 */ /* 0x000fe40000010000 */
[----:B------:R-:W-:Y:S02]  /*101b0*/  FADD.FTZ R4, R9, R4 ;  /* 0x0000000409047221 */ /* 0x000fe40000010000 */
[----:B------:R-:W-:-:S02]  /*101c0*/  FADD.FTZ R2, R26, R2 ;  /* 0x000000021a027221 */ /* 0x000fc40000010000 */
[----:B----4-:R-:W-:Y:S01]  /*101d0*/  FADD.FTZ R0, R21, R0 ;  /* 0x0000000015007221 */ /* 0x010fe20000010000 */
[----:B------:R3:W-:Y:S01]  /*101e0*/  STL [R1+0x34], R5 ;  /* 0x0000340501007387 */ /* 0x0007e20000100800 */
[----:B------:R-:W-:-:S03]  /*101f0*/  UISETP.GE.AND UP0, UPT, UR8, 0x3, UPT ;  /* 0x000000030800788c */ /* 0x000fc6000bf06270 */
[----:B------:R3:W-:Y:S04]  /*10200*/  STL [R1+0x40], R4 ;  /* 0x0000400401007387 */ /* 0x0007e80000100800 */
[----:B------:R3:W-:Y:S04]  /*10210*/  STL [R1+0x44], R2 ;  /* 0x0000440201007387 */ /* 0x0007e80000100800 */
[----:B------:R3:W-:Y:S01]  /*10220*/  STL [R1+0x48], R0 ;  /* 0x0000480001007387 */ /* 0x0007e20000100800 */
[----:B------:R-:W-:Y:S02]  /*10230*/  PLOP3.LUT P0, PT, PT, PT, UP0, 0x80, 0x0 ;  /* 0x000000000000781c */ /* 0x000fe40003f0f008 */
        /* <DEDUP_REMOVED lines=8> */
[----:B------:R-:W-:Y:S01]  /*102c0*/  HMMA.16816.F32 R172, R200, R148, R100 ;  /* 0x00000094c8ac723c */ /* 0x000fe20000001864 */
[----:B------:R-:W-:Y:S01]  /*102d0*/  @UP0 UIADD3 UR8, UR8, -0x3, URZ ;  /* 0xfffffffd08080890 */ /* 0x000fe2000fffe03f */
[----:B------:R-:W-:Y:S01]  /*102e0*/  IMAD.MOV.U32 R135, RZ, RZ, R138 ;  /* 0x000000ffff877224 */ /* 0x000fe200078e008a */
[----:B------:R-:W-:-:S05]  /*102f0*/  MOV R136, R204 ;  /* 0x000000cc00887202 */ /* 0x000fca0000000f00 */
[----:B------:R-:W-:Y:S01]  /*10300*/  HMMA.16816.F32 R176, R200, R150, R88 ;  /* 0x00000096c8b0723c */ /* 0x000fe20000001858 */
[----:B------:R-:W-:Y:S01]  /*10310*/  MOV R3, R133 ;  /* 0x0000008500037202 */ /* 0x000fe20000000f00 */
[----:B------:R-:W-:Y:S01]  /*10320*/  @P0 IMAD.MOV.U32 R135, RZ, RZ, R138 ;  /* 0x000000ffff870224 */ /* 0x000fe200078e008a */
[----:B------:R-:W-:-:S05]  /*10330*/  MOV R134, R137 ;  /* 0x0000008900867202 */ /* 0x000fca0000000f00 */
[----:B------:R-:W-:Y:S01]  /*10340*/  HMMA.16816.F32 R180, R200, R144, R84 ;  /* 0x00000090c8b4723c */ /* 0x000fe20000001854 */
[----:B------:R-:W-:Y:S02]  /*10350*/  @P0 MOV R136, R204 ;  /* 0x000000cc00880202 */ /* 0x000fe40000000f00 */
[----:B------:R-:W-:-:S05]  /*10360*/  @P0 MOV R3, R133 ;  /* 0x0000008500030202 */ /* 0x000fca0000000f00 */
[----:B------:R-:W-:Y:S01]  /*10370*/  HMMA.16816.F32 R184, R200, R146, R80 ;  /* 0x00000092c8b8723c */ /* 0x000fe20000001850 */
[----:B------:R-:W-:-:S07]  /*10380*/  @P0 MOV R134, R137 ;  /* 0x0000008900860202 */ /* 0x000fce0000000f00 */
        /* <DEDUP_REMOVED lines=12> */
[----:B------:R-:W-:Y:S11]  /*10450*/  @P0 BRA `(.L_x_26) ;  /* 0x0000001000000947 */ /* 0x000ff60003800000 */
.L_x_24:
[----:B---34-:R-:W-:-:S12]  /*10460*/  UIADD3 UR8, UR18, -0x1, URZ ;  /* 0xffffffff12087890 */ /* 0x018fd8000fffe03f */
.L_x_26:
[----:B---3--:R-:W-:-:S13]  /*10470*/  ISETP.LE.AND P0, PT, RZ, UR8, PT ;  /* 0x00000008ff007c0c */ /* 0x008fda000bf03270 */
[----:B------:R-:W-:Y:S05]  /*10480*/  @!P0 BRA `(.L_x_27) ;  /* 0x00004b8000008947 */ /* 0x000fea0003800000 */
[----:B------:R-:W2:Y:S01]  /*10490*/  LDL.LU.64 R6, [R1+0xa0] ;  /* 0x0000a00001067983 */ /* 0x000ea20000300a00 */
[----:B------:R-:W-:Y:S01]  /*104a0*/  MOV R138, R3 ;  /* 0x00000003008a7202 */ /* 0x000fe20000000f00 */
[----:B------:R-:W-:Y:S01]  /*104b0*/  ULDC.64 UR6, c[0x0][0x198] ;  /* 0x0000660000067ab9 */ /* 0x000fe20000000a00 */
[----:B------:R-:W-:Y:S01]  /*104c0*/  IMAD.MOV.U32 R133, RZ, RZ, R135 ;  /* 0x000000ffff857224 */ /* 0x000fe200078e0087 */
[----:B------:R-:W3:Y:S01]  /*104d0*/  LDL.LU.64 R4, [R1+0xa8] ;  /* 0x0000a80001047983 */ /* 0x000ee20000300a00 */
[----:B------:R-:W-:Y:S01]  /*104e0*/  IMAD.MOV.U32 R132, RZ, RZ, R136 ;  /* 0x000000ffff847224 */ /* 0x000fe200078e0088 */
[----:B------:R-:W-:Y:S01]  /*104f0*/  ULDC.64 UR4, c[0x0][0x1a0] ;  /* 0x0000680000047ab9 */ /* 0x000fe20000000a00 */
[----:B------:R-:W-:Y:S01]  /*10500*/  IMAD.MOV.U32 R137, RZ, RZ, R134 ;  /* 0x000000ffff897224 */ /* 0x000fe200078e0086 */
[----:B------:R-:W-:Y:S02]  /*10510*/  USHF.L.U64.HI UR7, UR6, 0x5, UR7 ;  /* 0x0000000506077899 */ /* 0x000fe40008010207 */
[----:B------:R-:W-:-:S02]  /*10520*/  USHF.L.U64.HI UR12, UR4, 0x5, UR5 ;  /* 0x00000005040c7899 */ /* 0x000fc40008010205 */
[----:B------:R-:W-:Y:S02]  /*10530*/  USHF.L.U32 UR13, UR4, 0x5, URZ ;  /* 0x00000005040d7899 */ /* 0x000fe4000800063f */
[----:B------:R-:W-:Y:S01]  /*10540*/  USHF.L.U32 UR6, UR6, 0x5, URZ ;  /* 0x0000000506067899 */ /* 0x000fe2000800063f */
[----:B--2---:R-:W-:Y:S02]  /*10550*/  MOV R3, R7 ;  /* 0x0000000700037202 */ /* 0x004fe40000000f00 */
[----:B---3--:R-:W-:-:S05]  /*10560*/  MOV R2, R4 ;  /* 0x0000000400027202 */ /* 0x008fca0000000f00 */
[----:B------:R1:W-:Y:S01]  /*10570*/  STL.64 [R1+0x50], R2 ;  /* 0x0000500201007387 */ /* 0x0003e20000100a00 */
[----:B------:R-:W-:Y:S05]  /*10580*/  BRA `(.L_x_28) ;  /* 0x000002b000007947 */ /* 0x000fea0003800000 */
.L_x_30:
[----:B------:R-:W2:Y:S01]  /*10590*/  LDL.64 R238, [R1+0x90] ;  /* 0x0000900001ee7983 */ /* 0x000ea20000100a00 */
[----:B------:R-:W-:Y:S02]  /*105a0*/  ULDC.64 UR4, c[0x0][0x198] ;  /* 0x0000660000047ab9 */ /* 0x000fe40000000a00 */
[----:B------:R-:W-:Y:S01]  /*105b0*/  UIADD3 UR18, UR8, -0x1, URZ ;  /* 0xffffffff08127890 */ /* 0x000fe2000fffe03f */
[----:B------:R-:W3:Y:S03]  /*105c0*/  LDL.64 R236, [R1+0x88] ;  /* 0x0000880001ec7983 */ /* 0x000ee60000100a00 */
[----:B------:R-:W-:Y:S02]  /*105d0*/  USHF.R.S32.HI UR15, URZ, 0x1f, UR18 ;  /* 0x0000001f3f0f7899 */ /* 0x000fe40008011412 */
[----:B------:R-:W-:Y:S02]  /*105e0*/  UIMAD.WIDE.U32 UR20, UR18, UR4, URZ ;  /* 0x00000004121472a5 */ /* 0x000fe4000f8e003f */
[----:B------:R-:W-:Y:S04]  /*105f0*/  UIMAD UR15, UR15, UR4, URZ ;  /* 0x000000040f0f72a4 */ /* 0x000fe8000f8e023f */
[----:B------:R-:W-:Y:S01]  /*10600*/  UIMAD UR15, UR18, UR5, UR15 ;  /* 0x00000005120f72a4 */ /* 0x000fe2000f8e020f */
[----:B------:R-:W-:Y:S02]  /*10610*/  IMAD.U32 R0, RZ, RZ, UR20 ;  /* 0x00000014ff007e24 */ /* 0x000fe4000f8e00ff */
[----:B------:R-:W-:Y:S01]  /*10620*/  IMAD.U32 R134, RZ, RZ, UR20 ;  /* 0x00000014ff867e24 */ /* 0x000fe2000f8e00ff */
[----:B------:R-:W-:Y:S06]  /*10630*/  UIADD3 UR15, UR21, UR15, URZ ;  /* 0x0000000f150f7290 */ /* 0x000fec000fffe03f */
[----:B------:R-:W-:Y:S01]  /*10640*/  IMAD.U32 R3, RZ, RZ, UR15 ;  /* 0x0000000fff037e24 */ /* 0x000fe2000f8e00ff */
        /* <DEDUP_REMOVED lines=31> */
.L_x_28:
[----:B------:R-:W2:Y:S01]  /*10840*/  LDL.64 R4, [R1+0x50] ;  /* 0x0000500001047983 */ /* 0x000ea20000100a00 */
[----:B------:R-:W-:Y:S04]  /*10850*/  DEPBAR.LE SB0, 0x0 ;  /* 0x000080000000791a */ /* 0x000fe80000000000 */
[----:B------:R-:W-:Y:S01]  /*10860*/  USHF.R.S32.HI UR5, URZ, 0x1f, UR8 ;  /* 0x0000001f3f057899 */ /* 0x000fe20008011408 */
[----:B------:R-:W-:Y:S01]  /*10870*/  BAR.SYNC.DEFER_BLOCKING 0x0 ;  /* 0x0000000000007b1d */ /* 0x000fe20000010000 */
[----:B------:R-:W-:Y:S01]  /*10880*/  UIMAD UR4, UR11, UR8, URZ ;  /* 0x000000080b0472a4 */ /* 0x000fe2000f8e023f */
[----:B-1----:R-:W-:Y:S03]  /*10890*/  IMAD.U32 R2, RZ, RZ, UR8 ;  /* 0x00000008ff027e24 */ /* 0x002fe6000f8e00ff */
[----:B------:R-:W-:Y:S01]  /*108a0*/  UIMAD UR4, UR5, UR14, UR4 ;  /* 0x0000000e050472a4 */ /* 0x000fe2000f8e0204 */
[----:B--2---:R-:W-:Y:S05]  /*108b0*/  IMAD.WIDE.U32 R2, R2, UR14, R4 ;  /* 0x0000000e02027c25 */ /* 0x004fea000f8e0004 */
[C---:B------:R-:W-:Y:S02]  /*108c0*/  LEA R4, P0, R2.reuse, c[0x0][0x170], 0x1 ;  /* 0x00005c0002047a11 */ /* 0x040fe400078008ff */
[----:B------:R-:W-:Y:S04]  /*108d0*/  IADD3 R0, R3, UR4, RZ ;  /* 0x0000000403007c10 */ /* 0x000fe8000fffe0ff */
[----:B------:R-:W-:Y:S02]  /*108e0*/  LEA.HI.X R5, R2, c[0x0][0x174], R0, 0x1, P0 ;  /* 0x00005d0002057a11 */ /* 0x000fe400000f0c00 */
[----:B------:R-:W-:Y:S03]  /*108f0*/  IADD3 R2, P0, R4, UR13, RZ ;  /* 0x0000000d04027c10 */ /* 0x000fe6000ff1e0ff */
[----:B------:R-:W-:Y:S01]  /*10900*/  @!PT LDS RZ, [RZ] ;  /* 0x00000000fffff984 */ /* 0x000fe20000000800 */
[----:B------:R-:W-:Y:S01]  /*10910*/  @!PT LDS RZ, [RZ] ;  /* 0x00000000fffff984 */ /* 0x000fe20000000800 */
[----:B------:R-:W-:Y:S01]  /*10920*/  @!PT LDS RZ, [RZ] ;  /* 0x00000000fffff984 */ /* 0x000fe20000000800 */
[----:B------:R1:W-:Y:S01]  /*10930*/  LDGSTS.E.BYPASS.LTC128B.128 [R234+0x8000], [R4.64] ;  /* 0x0800000004ea7fae */ /* 0x0003e2000b901d50 */
[----:B------:R-:W-:Y:S02]  /*10940*/  IADD3.X R3, R5, UR12, RZ, P0, !PT ;  /* 0x0000000c05037c10 */ /* 0x000fe400087fe4ff */
[----:B------:R-:W-:Y:S04]  /*10950*/  IADD3 R12, P0, R2, UR13, RZ ;  /* 0x0000000d020c7c10 */ /* 0x000fe8000ff1e0ff */
[----:B------:R-:W-:Y:S01]  /*10960*/  IADD3.X R13, R3, UR12, RZ, P0, !PT ;  /* 0x0000000c030d7c10 */ /* 0x000fe200087fe4ff */
[----:B------:R2:W-:Y:S01]  /*10970*/  LDGSTS.E.BYPASS.LTC128B.128 [R234+0x8800], [R2.64] ;  /* 0x0880000002ea7fae */ /* 0x0005e2000b901d50 */
[----:B------:R-:W-:Y:S04]  /*10980*/  IADD3 R10, P0, R12, UR13, RZ ;  /* 0x0000000d0c0a7c10 */ /* 0x000fe8000ff1e0ff */
[----:B------:R-:W-:Y:S02]  /*10990*/  IADD3.X R11, R13, UR12, RZ, P0, !PT ;  /* 0x0000000c0d0b7c10 */ /* 0x000fe400087fe4ff */
[----:B------:R-:W-:Y:S01]  /*109a0*/  IADD3 R8, P0, R10, UR13, RZ ;  /* 0x0000000d0a087c10 */ /* 0x000fe2000ff1e0ff */
[----:B------:R3:W-:Y:S03]  /*109b0*/  LDGSTS.E.BYPASS.LTC128B.128 [R234+0x9000], [R12.64] ;  /* 0x090000000cea7fae */ /* 0x0007e6000b901d50 */
[----:B------:R-:W-:Y:S02]  /*109c0*/  IADD3.X R9, R11, UR12, RZ, P0, !PT ;  /* 0x0000000c0b097c10 */ /* 0x000fe400087fe4ff */
[----:B------:R-:W-:Y:S03]  /*109d0*/  IADD3 R6, P0, R8, UR13, RZ ;  /* 0x0000000d08067c10 */ /* 0x000fe6000ff1e0ff */
[----:B------:R4:W-:Y:S01]  /*109e0*/  LDGSTS.E.BYPASS.LTC128B.128 [R234+0x9800], [R10.64] ;  /* 0x098000000aea7fae */ /* 0x0009e2000b901d50 */
[----:B------:R-:W-:Y:S07]  /*109f0*/  IADD3.X R7, R9, UR12, RZ, P0, !PT ;  /* 0x0000000c09077c10 */ /* 0x000fee00087fe4ff */
[----:B------:R4:W-:Y:S01]  /*10a00*/  LDGSTS.E.BYPASS.LTC128B.128 [R234+0xa000], [R8.64] ;  /* 0x0a00000008ea7fae */ /* 0x0009e2000b901d50 */
[----:B--2---:R-:W-:Y:S04]  /*10a10*/  IADD3 R2, P0, R6, UR13, RZ ;  /* 0x0000000d06027c10 */ /* 0x004fe8000ff1e0ff */
[----:B------:R-:W-:Y:S03]  /*10a20*/  IADD3.X R3, R7, UR12, RZ, P0, !PT ;  /* 0x0000000c07037c10 */ /* 0x000fe600087fe4ff */
[----:B------:R2:W-:Y:S01]  /*10a30*/  LDGSTS.E.BYPASS.LTC128B.128 [R234+0xa800], [R6.64] ;  /* 0x0a80000006ea7fae */ /* 0x0005e2000b901d50 */
[----:B-1----:R-:W-:Y:S04]  /*10a40*/  IADD3 R4, P0, R2, UR13, RZ ;  /* 0x0000000d02047c10 */ /* 0x002fe8000ff1e0ff */
[----:B------:R-:W-:Y:S02]  /*10a50*/  IADD3.X R5, R3, UR12, RZ, P0, !PT ;  /* 0x0000000c03057c10 */ /* 0x000fe400087fe4ff */
[----:B------:R-:W-:Y:S01]  /*10a60*/  ISETP.LT.AND P0, PT, RZ, UR8, PT ;  /* 0x00000008ff007c0c */ /* 0x000fe2000bf01270 */
[----:B------:R1:W-:Y:S08]  /*10a70*/  LDGSTS.E.BYPASS.LTC128B.128 [R234+0xb000], [R2.64] ;  /* 0x0b00000002ea7fae */ /* 0x0003f0000b901d50 */
[----:B------:R2:W-:Y:S08]  /*10a80*/  LDGSTS.E.BYPASS.LTC128B.128 [R234+0xb800], [R4.64] ;  /* 0x0b80000004ea7fae */ /* 0x0005f0000b901d50 */
[----:B-----5:R-:W-:Y:S08]  /*10a90*/  LDSM.16.M88.4 R128, [R222] ;  /* 0x00000000de80783b */ /* 0x020ff00000000200 */
[----:B------:R-:W2:Y:S08]  /*10aa0*/  LDSM.16.M88.4 R16, [R139+0x4000] ;  /* 0x004000008b10783b */ /* 0x000eb00000000200 */
[----:B------:R-:W4:Y:S08]  /*10ab0*/  LDSM.16.M88.4 R124, [R222+0x2000] ;  /* 0x00200000de7c783b */ /* 0x000f300000000200 */
[----:B------:R-:W1:Y:S08]  /*10ac0*/  LDSM.16.M88.4 R32, [R139+0x4800] ;  /* 0x004800008b20783b */ /* 0x000e700000000200 */
[----:B------:R-:W0:Y:S08]  /*10ad0*/  LDGDEPBAR ;  /* 0x00000000000079af */ /* 0x000e300000000000 */
[----:B------:R-:W1:Y:S01]  /*10ae0*/  LDSM.16.M88.4 R48, [R139+0x5000] ;  /* 0x005000008b30783b */ /* 0x000e620000000200 */
[-C--:B--2---:R-:W-:Y:S07]  /*10af0*/  HMMA.16816.F32 R4, R128, R16.reuse, RZ ;  /* 0x000000108004723c */ /* 0x084fee00000018ff */
[----:B------:R-:W2:Y:S01]  /*10b00*/  LDSM.16.M88.4 R64, [R139+0x5800] ;  /* 0x005800008b40783b */ /* 0x000ea20000000200 */
[C---:B----4-:R-:W-:Y:S07]  /*10b10*/  HMMA.16816.F32 R8, R124.reuse, R16, RZ ;  /* 0x000000107c08723c */ /* 0x050fee00000018ff */
[----:B------:R-:W4:Y:S01]  /*10b20*/  LDSM.16.M88.4 R80, [R139+0x6000] ;  /* 0x006000008b50783b */ /* 0x000f220000000200 */
[-C--:B---3--:R-:W-:Y:S07]  /*10b30*/  HMMA.16816.F32 R12, R124, R18.reuse, RZ ;  /* 0x000000127c0c723c */ /* 0x088fee00000018ff */
[----:B------:R-:W3:Y:S01]  /*10b40*/  LDSM.16.M88.4 R96, [R139+0x6800] ;  /* 0x006800008b60783b */ /* 0x000ee20000000200 */
[C---:B------:R-:W-:Y:S07]  /*10b50*/  HMMA.16816.F32 R16, R128.reuse, R18, RZ ;  /* 0x000000128010723c */ /* 0x040fee00000018ff */
[----:B------:R-:W2:Y:S01]  /*10b60*/  LDSM.16.M88.4 R112, [R139+0x7000] ;  /* 0x007000008b70783b */ /* 0x000ea20000000200 */
[-C--:B-1----:R-:W-:Y:S07]  /*10b70*/  HMMA.16816.F32 R20, R128, R32.reuse, RZ ;  /* 0x000000208014723c */ /* 0x082fee00000018ff */
[----:B------:R-:W1:Y:S01]  /*10b80*/  LDSM.16.M88.4 R204, [R139+0x7800] ;  /* 0x007800008bcc783b */ /* 0x000e620000000200 */
[C---:B------:R-:W-:Y:S07]  /*10b90*/  HMMA.16816.F32 R24, R124.reuse, R32, RZ ;  /* 0x000000207c18723c */ /* 0x040fee00000018ff */
[----:B------:R-:W-:Y:S01]  /*10ba0*/  LDSM.16.M88.4 R208, [R225] ;  /* 0x00000000e1d0783b */ /* 0x000fe20000000200 */
[-C--:B------:R-:W-:Y:S07]  /*10bb0*/  HMMA.16816.F32 R28, R124, R34.reuse, RZ ;  /* 0x000000227c1c723c */ /* 0x080fee00000018ff */
[----:B------:R-:W1:Y:S01]  /*10bc0*/  LDSM.16.M88.4 R212, [R221+0x4000] ;  /* 0x00400000ddd4783b */ /* 0x000e620000000200 */
        /* <DEDUP_REMOVED lines=24> */
[----:B------:R-:W-:Y:S01]  /*10d50*/  HMMA.16816.F32 R128, R128, R206, RZ ;  /* 0x000000ce8080723c */ /* 0x000fe200000018ff */
[----:B------:R-:W1:Y:S07]  /*10d60*/  LDSM.16.M88.4 R204, [R225+0x2000] ;  /* 0x00200000e1cc783b */ /* 0x000e6e0000000200 */
[-C--:B------:R-:W-:Y:S08]  /*10d70*/  HMMA.16816.F32 R4, R208, R212.reuse, R4 ;  /* 0x000000d4d004723c */ /* 0x080ff00000001804 */
[C---:B-1----:R-:W-:Y:S08]  /*10d80*/  HMMA.16816.F32 R8, R204.reuse, R212, R8 ;  /* 0x000000d4cc08723c */ /* 0x042ff00000001808 */
[-C--:B------:R-:W-:Y:S08]  /*10d90*/  HMMA.16816.F32 R12, R204, R214.reuse, R12 ;  /* 0x000000d6cc0c723c */ /* 0x080ff0000000180c */
[C---:B------:R-:W-:Y:S01]  /*10da0*/  HMMA.16816.F32 R16, R208.reuse, R214, R16 ;  /* 0x000000d6d010723c */ /* 0x040fe20000001810 */
[----:B------:R-:W1:Y:S07]  /*10db0*/  LDSM.16.M88.4 R212, [R221+0x4800] ;  /* 0x00480000ddd4783b */ /* 0x000e6e0000000200 */
[-C--:B-1----:R-:W-:Y:S08]  /*10dc0*/  HMMA.16816.F32 R20, R208, R212.reuse, R20 ;  /* 0x000000d4d014723c */ /* 0x082ff00000001814 */
[C---:B------:R-:W-:Y:S08]  /*10dd0*/  HMMA.16816.F32 R24, R204.reuse, R212, R24 ;  /* 0x000000d4cc18723c */ /* 0x040ff00000001818 */
        /* <DEDUP_REMOVED lines=30> */
[-C--:B------:R-:W-:Y:S01]  /*10fc0*/  HMMA.16816.F32 R124, R204, R214.reuse, R124 ;  /* 0x000000d6cc7c723c */ /* 0x080fe2000000187c */
[----:B------:R-:W-:Y:S07]  /*10fd0*/  LDSM.16.M88.4 R204, [R223] ;  /* 0x00000000dfcc783b */ /* 0x000fee0000000200 */
[----:B------:R-:W-:Y:S01]  /*10fe0*/  HMMA.16816.F32 R128, R208, R214, R128 ;  /* 0x000000d6d080723c */ /* 0x000fe20000001880 */
[----:B------:R-:W1:Y:S08]  /*10ff0*/  LDSM.16.M88.4 R208, [R226] ;  /* 0x00000000e2d0783b */ /* 0x000e700000000200 */
[----:B------:R-:W2:Y:S01]  /*11000*/  LDSM.16.M88.4 R212, [R223+0x2000] ;  /* 0x00200000dfd4783b */ /* 0x000ea20000000200 */
[-C--:B-1----:R-:W-:Y:S08]  /*11010*/  HMMA.16816.F32 R4, R204, R208.reuse, R4 ;  /* 0x000000d0cc04723c */ /* 0x082ff00000001804 */
[C---:B--2---:R-:W-:Y:S08]  /*11020*/  HMMA.16816.F32 R8, R212.reuse, R208, R8 ;  /* 0x000000d0d408723c */ /* 0x044ff00000001808 */
[-C--:B------:R-:W-:Y:S08]  /*11030*/  HMMA.16816.F32 R12, R212, R210.reuse, R12 ;  /* 0x000000d2d40c723c */ /* 0x080ff0000000180c */
[C---:B------:R-:W-:Y:S01]  /*11040*/  HMMA.16816.F32 R16, R204.reuse, R210, R16 ;  /* 0x000000d2cc10723c */ /* 0x040fe20000001810 */
[----:B------:R-:W1:Y:S07]  /*11050*/  LDSM.16.M88.4 R208, [R233] ;  /* 0x00000000e9d0783b */ /* 0x000e6e0000000200 */
[-C--:B-1----:R-:W-:Y:S08]  /*11060*/  HMMA.16816.F32 R20, R204, R208.reuse, R20 ;  /* 0x000000d0cc14723c */ /* 0x082ff00000001814 */
[C---:B------:R-:W-:Y:S08]  /*11070*/  HMMA.16816.F32 R24, R212.reuse, R208, R24 ;  /* 0x000000d0d418723c */ /* 0x040ff00000001818 */
        /* <DEDUP_REMOVED lines=69> */
[----:B------:R-:W1:Y:S01]  /*114d0*/  LDSM.16.M88.4 R204, [R220+0x3800] ;  /* 0x00380000dccc783b */ /* 0x000e620000000200 */
[----:B------:R-:W-:Y:S07]  /*114e0*/  DEPBAR.LE SB0, 0x0 ;  /* 0x000080000000791a */ /* 0x000fee0000000000 */
[----:B------:R-:W-:Y:S01]  /*114f0*/  BAR.SYNC.DEFER_BLOCKING 0x0 ;  /* 0x0000000000007b1d */ /* 0x000fe20000010000 */
[-C--:B-1----:R-:W-:Y:S08]  /*11500*/  HMMA.16816.F32 R116, R212, R204.reuse, R116 ;  /* 0x000000ccd474723c */ /* 0x082ff00000001874 */
[C---:B------:R-:W-:Y:S08]  /*11510*/  HMMA.16816.F32 R120, R208.reuse, R204, R120 ;  /* 0x000000ccd078723c */ /* 0x040ff00000001878 */
[-C--:B------:R-:W-:Y:S08]  /*11520*/  HMMA.16816.F32 R124, R208, R206.reuse, R124 ;  /* 0x000000ced07c723c */ /* 0x080ff0000000187c */
[----:B------:R-:W-:Y:S01]  /*11530*/  HMMA.16816.F32 R128, R212, R206, R128 ;  /* 0x000000ced480723c */ /* 0x000fe20000001880 */
[----:B------:R-:W-:-:S07]  /*11540*/  @P0 BRA `(.L_x_30) ;  /* 0xfffff04000000947 */ /* 0x000fce000383ffff */
.L_x_29:
[----:B------:R-:W-:Y:S01]  /*11550*/  FMNMX.FTZ R0, R4, R132, !PT ;  /* 0x0000008404007209 */ /* 0x000fe20007810000 */
[----:B------:R-:W-:Y:S03]  /*11560*/  UIADD3 UR8, UR8, -0x1, URZ ;  /* 0xffffffff08087890 */ /* 0x000fe6000fffe03f */
[----:B---3--:R-:W-:Y:S02]  /*11570*/  FMNMX.FTZ R2, R5, R0, !PT ;  /* 0x0000000005027209 */ /* 0x008fe40007810000 */
        /* <DEDUP_REMOVED lines=126> */
[----:B------:R-:W-:Y:S02]  /*11d60*/  FMNMX.FTZ R0, R127, R0, !PT ;  /* 0x000000007f007209 */ /* 0x000fe40007810000 */
[----:B------:R-:W-:Y:S01]  /*11d70*/  FMNMX.FTZ R134, R124, R2, !PT ;  /* 0x000000027c867209 */ /* 0x000fe20007810000 */
[----:B------:R-:W2:Y:S03]  /*11d80*/  SHFL.BFLY PT, R135, R3, 0x2, 0x1f ;  /* 0x0c401f0003877f89 */ /* 0x000ea600000e0000 */
[----:B------:R-:W-:Y:S05]  /*11d90*/  FMNMX.FTZ R134, R125, R134, !PT ;  /* 0x000000867d867209 */ /* 0x000fea0007810000 */
[----:B------:R-:W3:Y:S01]  /*11da0*/  SHFL.BFLY PT, R2, R0, 0x2, 0x1f ;  /* 0x0c401f0000027f89 */ /* 0x000ee200000e0000 */
[----:B-1----:R-:W-:Y:S07]  /*11db0*/  FMNMX.FTZ R136, R136, R205, !PT ;  /* 0x000000cd88887209 */ /* 0x002fee0007810000 */
[----:B------:R-:W1:Y:S01]  /*11dc0*/  SHFL.BFLY PT, R204, R134, 0x2, 0x1f ;  /* 0x0c401f0086cc7f89 */ /* 0x000e6200000e0000 */
[----:B------:R-:W-:Y:S02]  /*11dd0*/  FSETP.NEU.FTZ.AND P1, PT, R136, -INF , PT ;  /* 0xff8000008800780b */ /* 0x000fe40003f3d000 */
[----:B--2---:R-:W-:Y:S05]  /*11de0*/  FMNMX.FTZ R135, R3, R135, !PT ;  /* 0x0000008703877209 */ /* 0x004fea0007810000 */
[----:B------:R-:W2:Y:S01]  /*11df0*/  SHFL.BFLY PT, R206, R135, 0x1, 0x1f ;  /* 0x0c201f0087ce7f89 */ /* 0x000ea200000e0000 */
[----:B---3--:R-:W-:Y:S01]  /*11e00*/  FMNMX.FTZ R2, R0, R2, !PT ;  /* 0x0000000200027209 */ /* 0x008fe20007810000 */
[----:B------:R-:W-:Y:S04]  /*11e10*/  FADD.FTZ R0, -R136, R132 ;  /* 0x0000008488007221 */ /* 0x000fe80000010100 */
[----:B------:R-:W-:Y:S02]  /*11e20*/  FMUL.FTZ R0, R0, c[0x0][0x23c] ;  /* 0x00008f0000007a20 */ /* 0x000fe40000410000 */
[----:B------:R-:W3:Y:S02]  /*11e30*/  SHFL.BFLY PT, R3, R2, 0x1, 0x1f ;  /* 0x0c201f0002037f89 */ /* 0x000ee400000e0000 */
[----:B------:R4:W-:Y:S01]  /*11e40*/  MUFU.EX2 R132, R0 ;  /* 0x0000000000847308 */ /* 0x0009e20000000800 */
[----:B-1----:R-:W-:Y:S05]  /*11e50*/  FMNMX.FTZ R134, R134, R204, !PT ;  /* 0x000000cc86867209 */ /* 0x002fea0007810000 */
[----:B------:R-:W1:Y:S01]  /*11e60*/  SHFL.BFLY PT, R204, R134, 0x1, 0x1f ;  /* 0x0c201f0086cc7f89 */ /* 0x000e6200000e0000 */
[----:B--2---:R-:W-:Y:S02]  /*11e70*/  FMNMX.FTZ R135, R135, R206, !PT ;  /* 0x000000ce87877209 */ /* 0x004fe40007810000 */
[----:B---3--:R-:W-:Y:S03]  /*11e80*/  FMNMX.FTZ R3, R2, R3, !PT ;  /* 0x0000000302037209 */ /* 0x008fe60007810000 */
[----:B----4-:R-:W-:Y:S04]  /*11e90*/  FADD.FTZ R0, -R135, R133 ;  /* 0x0000008587007221 */ /* 0x010fe80000010100 */
[----:B------:R-:W-:Y:S01]  /*11ea0*/  FMUL.FTZ R0, R0, c[0x0][0x23c] ;  /* 0x00008f0000007a20 */ /* 0x000fe20000410000 */
[----:B-1----:R-:W-:Y:S03]  /*11eb0*/  FMNMX.FTZ R134, R134, R204, !PT ;  /* 0x000000cc86867209 */ /* 0x002fe60007810000 */
[----:B------:R1:W-:Y:S01]  /*11ec0*/  MUFU.EX2 R133, R0 ;  /* 0x0000000000857308 */ /* 0x0003e20000000800 */
[C---:B------:R-:W-:Y:S01]  /*11ed0*/  FSETP.NEU.FTZ.AND P2, PT, R134.reuse, -INF , PT ;  /* 0xff8000008600780b */ /* 0x040fe20003f5d000 */
[----:B-1----:R-:W-:Y:S02]  /*11ee0*/  FADD.FTZ R0, -R134, R137 ;  /* 0x0000008986007221 */ /* 0x002fe40000010100 */
[----:B------:R-:W-:Y:S02]  /*11ef0*/  FMUL.FTZ R137, R136, c[0x0][0x23c] ;  /* 0x00008f0088897a20 */ /* 0x000fe40000410000 */
[----:B------:R-:W-:Y:S03]  /*11f00*/  FMUL.FTZ R0, R0, c[0x0][0x23c] ;  /* 0x00008f0000007a20 */ /* 0x000fe60000410000 */
[----:B------:R-:W-:Y:S01]  /*11f10*/  FSEL R137, R137, RZ, P1 ;  /* 0x000000ff89897208 */ /* 0x000fe20000800000 */
[----:B------:R-:W-:Y:S01]  /*11f20*/  MUFU.EX2 R2, R0 ;  /* 0x0000000000027308 */ /* 0x000fe20000000800 */
[----:B------:R-:W-:Y:S03]  /*11f30*/  FSETP.NEU.FTZ.AND P1, PT, R135, -INF , PT ;  /* 0xff8000008700780b */ /* 0x000fe60003f3d000 */
[--C-:B------:R-:W-:Y:S02]  /*11f40*/  FFMA.FTZ R4, R4, c[0x0][0x23c], -R137.reuse ;  /* 0x00008f0004047a23 */ /* 0x100fe40000010889 */
[--C-:B------:R-:W-:Y:S02]  /*11f50*/  FFMA.FTZ R205, R32, c[0x0][0x23c], -R137.reuse ;  /* 0x00008f0020cd7a23 */ /* 0x100fe40000010889 */
[--C-:B------:R-:W-:Y:S02]  /*11f60*/  FFMA.FTZ R204, R33, c[0x0][0x23c], -R137.reuse ;  /* 0x00008f0021cc7a23 */ /* 0x100fe40000010889 */
[----:B------:R1:W-:Y:S01]  /*11f70*/  MUFU.EX2 R243, R4 ;  /* 0x0000000400f37308 */ /* 0x0003e20000000800 */
[--C-:B------:R-:W-:Y:S02]  /*11f80*/  FFMA.FTZ R5, R5, c[0x0][0x23c], -R137.reuse ;  /* 0x00008f0005057a23 */ /* 0x100fe40000010889 */
[--C-:B------:R-:W-:Y:S02]  /*11f90*/  FFMA.FTZ R214, R53, c[0x0][0x23c], -R137.reuse ;  /* 0x00008f0035d67a23 */ /* 0x100fe40000010889 */
[--C-:B------:R-:W-:Y:S02]  /*11fa0*/  FFMA.FTZ R53, R113, c[0x0][0x23c], -R137.reuse ;  /* 0x00008f0071357a23 */ /* 0x100fe40000010889 */
[--C-:B------:R-:W-:Y:S02]  /*11fb0*/  FFMA.FTZ R211, R36, c[0x0][0x23c], -R137.reuse ;  /* 0x00008f0024d37a23 */ /* 0x100fe40000010889 */
[--C-:B------:R-:W-:Y:S01]  /*11fc0*/  FFMA.FTZ R210, R37, c[0x0][0x23c], -R137.reuse ;  /* 0x00008f0025d27a23 */ /* 0x100fe20000010889 */
[----:B------:R2:W-:Y:S01]  /*11fd0*/  MUFU.EX2 R237, R5 ;  /* 0x0000000500ed7308 */ /* 0x0005e20000000800 */
[--C-:B------:R-:W-:Y:S02]  /*11fe0*/  FFMA.FTZ R16, R16, c[0x0][0x23c], -R137.reuse ;  /* 0x00008f0010107a23 */ /* 0x100fe40000010889 */
[--C-:B------:R-:W-:Y:S02]  /*11ff0*/  FFMA.FTZ R208, R49, c[0x0][0x23c], -R137.reuse ;  /* 0x00008f0031d07a23 */ /* 0x100fe40000010889 */
[--C-:B------:R-:W-:Y:S02]  /*12000*/  FFMA.FTZ R215, R52, c[0x0][0x23c], -R137.reuse ;  /* 0x00008f0034d77a23 */ /* 0x100fe40000010889 */
[--C-:B------:R-:W-:Y:S02]  /*12010*/  FFMA.FTZ R239, R69, c[0x0][0x23c], -R137.reuse ;  /* 0x00008f0045ef7a23 */ /* 0x100fe40000010889 */
[--C-:B------:R-:W-:Y:S01]  /*12020*/  FFMA.FTZ R69, R100, c[0x0][0x23c], -R137.reuse ;  /* 0x00008f0064457a23 */ /* 0x100fe20000010889 */
[----:B------:R-:W-:Y:S01]  /*12030*/  MUFU.EX2 R235, R16 ;  /* 0x0000001000eb7308 */ /* 0x000fe20000000800 */
[--C-:B------:R-:W-:Y:S02]  /*12040*/  FFMA.FTZ R17, R17, c[0x0][0x23c], -R137.reuse ;  /* 0x00008f0011117a23 */ /* 0x100fe40000010889 */
[--C-:B------:R-:W-:Y:S02]  /*12050*/  FFMA.FTZ R250, R97, c[0x0][0x23c], -R137.reuse ;  /* 0x00008f0061fa7a23 */ /* 0x100fe40000010889 */
[----:B-1----:R-:W-:Y:S02]  /*12060*/  FMUL.FTZ R4, R135, c[0x0][0x23c] ;  /* 0x00008f0087047a20 */ /* 0x002fe40000410000 */
[--C-:B------:R-:W-:Y:S02]  /*12070*/  FFMA.FTZ R238, R68, c[0x0][0x23c], -R137.reuse ;  /* 0x00008f0044ee7a23 */ /* 0x100fe40000010889 */
[----:B------:R-:W-:Y:S01]  /*12080*/  FFMA.FTZ R68, R128, c[0x0][0x23c], -R137 ;  /* 0x00008f0080447a23 */ /* 0x000fe20000010889 */
[----:B------:R-:W-:Y:S01]  /*12090*/  MUFU.EX2 R236, R17 ;  /* 0x0000001100ec7308 */ /* 0x000fe20000000800 */
[C---:B------:R-:W-:Y:S02]  /*120a0*/  FADD.FTZ R0, -R3.reuse, R138 ;  /* 0x0000008a03007221 */ /* 0x040fe40000010100 */
[C---:B------:R-:W-:Y:S01]  /*120b0*/  FMUL.FTZ R138, R3.reuse, c[0x0][0x23c] ;  /* 0x00008f00038a7a20 */ /* 0x040fe20000410000 */
[----:B--2---:R-:W-:Y:S01]  /*120c0*/  FSEL R5, R4, RZ, P1 ;  /* 0x000000ff04057208 */ /* 0x004fe20000800000 */
[----:B------:R-:W-:Y:S01]  /*120d0*/  FMUL.FTZ R4, R134, c[0x0][0x23c] ;  /* 0x00008f0086047a20 */ /* 0x000fe20000410000 */
[----:B------:R-:W-:Y:S01]  /*120e0*/  FSETP.NEU.FTZ.AND P1, PT, R3, -INF , PT ;  /* 0xff8000000300780b */ /* 0x000fe20003f3d000 */
[----:B------:R-:W-:Y:S02]  /*120f0*/  FMUL.FTZ R0, R0, c[0x0][0x23c] ;  /* 0x00008f0000007a20 */ /* 0x000fe40000410000 */
[--C-:B------:R-:W-:Y:S01]  /*12100*/  FFMA.FTZ R6, R6, c[0x0][0x23c], -R5.reuse ;  /* 0x00008f0006067a23 */ /* 0x100fe20000010805 */
[----:B------:R-:W-:Y:S01]  /*12110*/  MUFU.EX2 R205, R205 ;  /* 0x000000cd00cd7308 */ /* 0x000fe20000000800 */
[----:B------:R-:W-:Y:S01]  /*12120*/  FSEL R4, R4, RZ, P2 ;  /* 0x000000ff04047208 */ /* 0x000fe20001000000 */
[--C-:B------:R-:W-:Y:S01]  /*12130*/  FFMA.FTZ R36, R34, c[0x0][0x23c], -R5.reuse ;  /* 0x00008f0022247a23 */ /* 0x100fe20000010805 */
[----:B------:R-:W-:Y:S01]  /*12140*/  FSEL R138, R138, RZ, P1 ;  /* 0x000000ff8a8a7208 */ /* 0x000fe20000800000 */
[--C-:B------:R-:W-:Y:S02]  /*12150*/  FFMA.FTZ R37, R35, c[0x0][0x23c], -R5.reuse ;  /* 0x00008f0023257a23 */ /* 0x100fe40000010805 */
[--C-:B------:R-:W-:Y:S01]  /*12160*/  FFMA.FTZ R9, R9, c[0x0][0x23c], -R4.reuse ;  /* 0x00008f0009097a23 */ /* 0x100fe20000010804 */
[----:B------:R-:W1:Y:S01]  /*12170*/  LDSM.16.MT88.4 R32, [R216+0x8000] ;  /* 0x00800000d820783b */ /* 0x000e620000004200 */
[--C-:B------:R-:W-:Y:S02]  /*12180*/  FFMA.FTZ R52, R103, c[0x0][0x23c], -R5.reuse ;  /* 0x00008f0067347a23 */ /* 0x100fe40000010805 */
[----:B------:R-:W2:Y:S01]  /*12190*/  MUFU.EX2 R212, R6 ;  /* 0x0000000600d47308 */ /* 0x000ea20000000800 */
[--C-:B------:R-:W-:Y:S02]  /*121a0*/  FFMA.FTZ R97, R39, c[0x0][0x23c], -R5.reuse ;  /* 0x00008f0027617a23 */ /* 0x100fe40000010805 */
[----:B------:R-:W-:Y:S02]  /*121b0*/  FFMA.FTZ R73, R73, c[0x0][0x23c], -R4 ;  /* 0x00008f0049497a23 */ /* 0x000fe40000010804 */
[--C-:B------:R-:W-:Y:S02]  /*121c0*/  FFMA.FTZ R74, R74, c[0x0][0x23c], -R138.reuse ;  /* 0x00008f004a4a7a23 */ /* 0x100fe4000001088a */
[----:B------:R-:W-:Y:S02]  /*121d0*/  FFMA.FTZ R75, R75, c[0x0][0x23c], -R138 ;  /* 0x00008f004b4b7a23 */ /* 0x000fe4000001088a */
[--C-:B------:R-:W-:Y:S01]  /*121e0*/  FFMA.FTZ R113, R55, c[0x0][0x23c], -R5.reuse ;  /* 0x00008f0037717a23 */ /* 0x100fe20000010805 */
[----:B------:R-:W3:Y:S01]  /*121f0*/  MUFU.EX2 R6, R9 ;  /* 0x0000000900067308 */ /* 0x000ee20000000800 */
[--C-:B------:R-:W-:Y:S02]  /*12200*/  FFMA.FTZ R8, R8, c[0x0][0x23c], -R4.reuse ;  /* 0x00008f0008087a23 */ /* 0x100fe40000010804 */
[--C-:B------:R-:W-:Y:S02]  /*12210*/  FFMA.FTZ R7, R7, c[0x0][0x23c], -R5.reuse ;  /* 0x00008f0007077a23 */ /* 0x100fe40000010805 */
[--C-:B------:R-:W-:Y:S02]  /*12220*/  FFMA.FTZ R18, R18, c[0x0][0x23c], -R5.reuse ;  /* 0x00008f0012127a23 */ /* 0x100fe40000010805 */
[----:B------:R-:W-:Y:S02]  /*12230*/  FFMA.FTZ R19, R19, c[0x0][0x23c], -R5 ;  /* 0x00008f0013137a23 */ /* 0x000fe40000010805 */
[----:B------:R-:W-:Y:S01]  /*12240*/  FFMA.FTZ R13, R13, c[0x0][0x23c], -R4 ;  /* 0x00008f000d0d7a23 */ /* 0x000fe20000010804 */
[----:B------:R-:W-:Y:S01]  /*12250*/  MUFU.EX2 R7, R7 ;  /* 0x0000000700077308 */ /* 0x000fe20000000800 */
[--C-:B------:R-:W-:Y:S02]  /*12260*/  FFMA.FTZ R209, R48, c[0x0][0x23c], -R137.reuse ;  /* 0x00008f0030d17a23 */ /* 0x100fe40000010889 */
[--C-:B------:R-:W-:Y:S01]  /*12270*/  FFMA.FTZ R10, R10, c[0x0][0x23c], -R138.reuse ;  /* 0x00008f000a0a7a23 */ /* 0x100fe2000001088a */
[----:B--2---:R-:W-:Y:S01]  /*12280*/  MOV R49, R212 ;  /* 0x000000d400317202 */ /* 0x004fe20000000f00 */
[--C-:B------:R-:W-:Y:S02]  /*12290*/  FFMA.FTZ R212, R65, c[0x0][0x23c], -R137.reuse ;  /* 0x00008f0041d47a23 */ /* 0x100fe40000010889 */
[----:B------:R-:W-:Y:S02]  /*122a0*/  FFMA.FTZ R16, R116, c[0x0][0x23c], -R137 ;  /* 0x00008f0074107a23 */ /* 0x000fe40000010889 */
[----:B------:R-:W-:Y:S01]  /*122b0*/  FFMA.FTZ R116, R54, c[0x0][0x23c], -R5 ;  /* 0x00008f0036747a23 */ /* 0x000fe20000010805 */
[----:B------:R2:W-:Y:S01]  /*122c0*/  MUFU.EX2 R65, R8 ;  /* 0x0000000800417308 */ /* 0x0005e20000000800 */
[--C-:B------:R-:W-:Y:S01]  /*122d0*/  FFMA.FTZ R14, R14, c[0x0][0x23c], -R138.reuse ;  /* 0x00008f000e0e7a23 */ /* 0x100fe2000001088a */
[----:B------:R-:W-:Y:S01]  /*122e0*/  MOV R54, R16 ;  /* 0x0000001000367202 */ /* 0x000fe20000000f00 */
[----:B------:R-:W-:Y:S01]  /*122f0*/  FFMA.FTZ R15, R15, c[0x0][0x23c], -R138 ;  /* 0x00008f000f0f7a23 */ /* 0x000fe2000001088a */
[----:B---3--:R-:W-:Y:S01]  /*12300*/  MOV R55, R6 ;  /* 0x0000000600377202 */ /* 0x008fe20000000f00 */
[----:B------:R-:W-:Y:S01]  /*12310*/  FFMA.FTZ R207, R20, c[0x0][0x23c], -R137 ;  /* 0x00008f0014cf7a23 */ /* 0x000fe20000010889 */
[----:B------:R-:W3:Y:S01]  /*12320*/  LDL.LU R6, [R1+0x34] ;  /* 0x0000340001067983 */ /* 0x000ee20000300800 */
[--C-:B------:R-:W-:Y:S02]  /*12330*/  FFMA.FTZ R100, R38, c[0x0][0x23c], -R5.reuse ;  /* 0x00008f0026647a23 */ /* 0x100fe40000010805 */
[--C-:B------:R-:W-:Y:S01]  /*12340*/  FFMA.FTZ R247, R98, c[0x0][0x23c], -R5.reuse ;  /* 0x00008f0062f77a23 */ /* 0x100fe20000010805 */
[----:B------:R-:W-:Y:S01]  /*12350*/  MUFU.EX2 R20, R18 ;  /* 0x0000001200147308 */ /* 0x000fe20000000800 */
[----:B------:R-:W-:Y:S01]  /*12360*/  MOV R98, R49 ;  /* 0x0000003100627202 */ /* 0x000fe20000000f00 */
[----:B------:R-:W-:Y:S02]  /*12370*/  FFMA.FTZ R248, R99, c[0x0][0x23c], -R5 ;  /* 0x00008f0063f87a23 */ /* 0x000fe40000010805 */
[----:B------:R-:W-:Y:S01]  /*12380*/  FMUL.FTZ R9, R2, R173 ;  /* 0x000000ad02097220 */ /* 0x000fe20000410000 */
[----:B------:R-:W-:Y:S01]  /*12390*/  MOV R173, R55 ;  /* 0x0000003700ad7202 */ /* 0x000fe20000000f00 */
[----:B------:R-:W-:Y:S02]  /*123a0*/  FFMA.FTZ R249, R96, c[0x0][0x23c], -R137 ;  /* 0x00008f0060f97a23 */ /* 0x000fe40000010889 */
[--C-:B------:R-:W-:Y:S02]  /*123b0*/  FFMA.FTZ R96, R41, c[0x0][0x23c], -R4.reuse ;  /* 0x00008f0029607a23 */ /* 0x100fe40000010804 */
[----:B------:R-:W4:Y:S01]  /*123c0*/  MUFU.EX2 R48, R19 ;  /* 0x0000001300307308 */ /* 0x000f220000000800 */
[--C-:B------:R-:W-:Y:S02]  /*123d0*/  FFMA.FTZ R23, R23, c[0x0][0x23c], -R5.reuse ;  /* 0x00008f0017177a23 */ /* 0x100fe40000010805 */
[--C-:B------:R-:W-:Y:S01]  /*123e0*/  FFMA.FTZ R242, R86, c[0x0][0x23c], -R5.reuse ;  /* 0x00008f0056f27a23 */ /* 0x100fe20000010805 */
[----:B--2---:R-:W-:Y:S01]  /*123f0*/  MOV R8, R235 ;  /* 0x000000eb00087202 */ /* 0x004fe20000000f00 */
[--C-:B------:R-:W-:Y:S02]  /*12400*/  FFMA.FTZ R235, R82, c[0x0][0x23c], -R5.reuse ;  /* 0x00008f0052eb7a23 */ /* 0x100fe40000010805 */
[----:B------:R-:W-:Y:S02]  /*12410*/  FFMA.FTZ R244, R87, c[0x0][0x23c], -R5 ;  /* 0x00008f0057f47a23 */ /* 0x000fe40000010805 */
[--C-:B------:R-:W-:Y:S01]  /*12420*/  FFMA.FTZ R28, R28, c[0x0][0x23c], -R4.reuse ;  /* 0x00008f001c1c7a23 */ /* 0x100fe20000010804 */
[----:B------:R-:W-:Y:S01]  /*12430*/  MUFU.EX2 R17, R13 ;  /* 0x0000000d00117308 */ /* 0x000fe20000000800 */
[----:B------:R-:W-:Y:S01]  /*12440*/  FFMA.FTZ R240, R81, c[0x0][0x23c], -R137 ;  /* 0x00008f0051f07a23 */ /* 0x000fe20000010889 */
[----:B------:R-:W-:Y:S01]  /*12450*/  MOV R81, R236 ;  /* 0x000000ec00517202 */ /* 0x000fe20000000f00 */
[--C-:B------:R-:W-:Y:S02]  /*12460*/  FFMA.FTZ R236, R71, c[0x0][0x23c], -R5.reuse ;  /* 0x00008f0047ec7a23 */ /* 0x100fe40000010805 */
[----:B------:R-:W-:Y:S02]  /*12470*/  FFMA.FTZ R71, R115, c[0x0][0x23c], -R5 ;  /* 0x00008f0073477a23 */ /* 0x000fe40000010805 */
[--C-:B------:R-:W-:Y:S02]  /*12480*/  FFMA.FTZ R115, R76, c[0x0][0x23c], -R4.reuse ;  /* 0x00008f004c737a23 */ /* 0x100fe40000010804 */
[----:B------:R-:W-:Y:S01]  /*12490*/  FFMA.FTZ R76, R120, c[0x0][0x23c], -R4 ;  /* 0x00008f00784c7a23 */ /* 0x000fe20000010804 */
[----:B------:R-:W2:Y:S01]  /*124a0*/  MUFU.EX2 R0, R0 ;  /* 0x0000000000007308 */ /* 0x000ea20000000800 */
[--C-:B------:R-:W-:Y:S02]  /*124b0*/  FFMA.FTZ R246, R85, c[0x0][0x23c], -R137.reuse ;  /* 0x00008f0055f67a23 */ /* 0x100fe40000010889 */
[----:B------:R-:W-:Y:S01]  /*124c0*/  FFMA.FTZ R85, R112, c[0x0][0x23c], -R137 ;  /* 0x00008f0070557a23 */ /* 0x000fe20000010889 */
[----:B----4-:R-:W-:Y:S01]  /*124d0*/  MOV R99, R48 ;  /* 0x0000003000637202 */ /* 0x010fe20000000f00 */
[----:B------:R-:W-:Y:S02]  /*124e0*/  FFMA.FTZ R11, R11, c[0x0][0x23c], -R138 ;  /* 0x00008f000b0b7a23 */ /* 0x000fe4000001088a */
[--C-:B------:R-:W-:Y:S02]  /*124f0*/  FFMA.FTZ R112, R51, c[0x0][0x23c], -R5.reuse ;  /* 0x00008f0033707a23 */ /* 0x100fe40000010805 */
[----:B------:R-:W-:Y:S01]  /*12500*/  FFMA.FTZ R51, R118, c[0x0][0x23c], -R5 ;  /* 0x00008f0076337a23 */ /* 0x000fe20000010805 */
[----:B------:R2:W-:Y:S01]  /*12510*/  MUFU.EX2 R251, R10 ;  /* 0x0000000a00fb7308 */ /* 0x0005e20000000800 */
[--C-:B------:R-:W-:Y:S01]  /*12520*/  FFMA.FTZ R118, R88, c[0x0][0x23c], -R4.reuse ;  /* 0x00008f0058767a23 */ /* 0x100fe20000010804 */
[----:B------:R-:W-:Y:S01]  /*12530*/  MOV R88, R8 ;  /* 0x0000000800587202 */ /* 0x000fe20000000f00 */
[--C-:B------:R-:W-:Y:S02]  /*12540*/  FFMA.FTZ R12, R12, c[0x0][0x23c], -R4.reuse ;  /* 0x00008f000c0c7a23 */ /* 0x100fe40000010804 */
[--C-:B------:R-:W-:Y:S02]  /*12550*/  FFMA.FTZ R120, R125, c[0x0][0x23c], -R4.reuse ;  /* 0x00008f007d787a23 */ /* 0x100fe40000010804 */
[--C-:B------:R-:W-:Y:S02]  /*12560*/  FFMA.FTZ R29, R29, c[0x0][0x23c], -R4.reuse ;  /* 0x00008f001d1d7a23 */ /* 0x100fe40000010804 */
[--C-:B------:R-:W-:Y:S01]  /*12570*/  FFMA.FTZ R61, R61, c[0x0][0x23c], -R4.reuse ;  /* 0x00008f003d3d7a23 */ /* 0x100fe20000010804 */
[----:B------:R-:W4:Y:S01]  /*12580*/  MUFU.EX2 R8, R14 ;  /* 0x0000000e00087308 */ /* 0x000f220000000800 */
[----:B------:R-:W-:Y:S02]  /*12590*/  FFMA.FTZ R77, R77, c[0x0][0x23c], -R4 ;  /* 0x00008f004d4d7a23 */ /* 0x000fe40000010804 */
[C---:B------:R-:W-:Y:S02]  /*125a0*/  FMUL.FTZ R16, R132.reuse, R148 ;  /* 0x0000009484107220 */ /* 0x040fe40000410000 */
[C---:B------:R-:W-:Y:S02]  /*125b0*/  FMUL.FTZ R48, R132.reuse, R144 ;  /* 0x0000009084307220 */ /* 0x040fe40000410000 */
[C---:B------:R-:W-:Y:S02]  /*125c0*/  FMUL.FTZ R49, R132.reuse, R145 ;  /* 0x0000009184317220 */ /* 0x040fe40000410000 */
[----:B------:R-:W-:Y:S01]  /*125d0*/  FMUL.FTZ R41, R132, R157 ;  /* 0x0000009d84297220 */ /* 0x000fe20000410000 */
[----:B------:R-:W5:Y:S01]  /*125e0*/  MUFU.EX2 R125, R15 ;  /* 0x0000000f007d7308 */ /* 0x000f620000000800 */
[--C-:B------:R-:W-:Y:S01]  /*125f0*/  FFMA.FTZ R206, R21, c[0x0][0x23c], -R137.reuse ;  /* 0x00008f0015ce7a23 */ /* 0x100fe20000010889 */
[----:B------:R-:W-:Y:S01]  /*12600*/  MOV R157, R71 ;  /* 0x00000047009d7202 */ /* 0x000fe20000000f00 */
[--C-:B------:R-:W-:Y:S02]  /*12610*/  FFMA.FTZ R213, R64, c[0x0][0x23c], -R137.reuse ;  /* 0x00008f0040d57a23 */ /* 0x100fe40000010889 */
[----:B--2---:R-:W-:Y:S01]  /*12620*/  FMUL.FTZ R10, R0, R174 ;  /* 0x000000ae000a7220 */ /* 0x004fe20000410000 */
[----:B------:R-:W-:Y:S01]  /*12630*/  MOV R174, R54 ;  /* 0x0000003600ae7202 */ /* 0x000fe20000000f00 */
[----:B------:R-:W-:Y:S02]  /*12640*/  FMUL.FTZ R13, R2, R177 ;  /* 0x000000b1020d7220 */ /* 0x000fe40000410000 */
[--C-:B------:R-:W-:Y:S01]  /*12650*/  FFMA.FTZ R27, R27, c[0x0][0x23c], -R138.reuse ;  /* 0x00008f001b1b7a23 */ /* 0x100fe2000001088a */
[----:B------:R-:W-:Y:S01]  /*12660*/  MUFU.EX2 R64, R11 ;  /* 0x0000000b00407308 */ /* 0x000fe20000000800 */
[--C-:B------:R-:W-:Y:S02]  /*12670*/  FFMA.FTZ R30, R30, c[0x0][0x23c], -R138.reuse ;  /* 0x00008f001e1e7a23 */ /* 0x100fe4000001088a */
[--C-:B------:R-:W-:Y:S01]  /*12680*/  FFMA.FTZ R31, R31, c[0x0][0x23c], -R138.reuse ;  /* 0x00008f001f1f7a23 */ /* 0x100fe2000001088a */
[----:B----4-:R-:W-:Y:S01]  /*12690*/  MOV R148, R8 ;  /* 0x0000000800947202 */ /* 0x010fe20000000f00 */
[----:B------:R-:W-:Y:S01]  /*126a0*/  FMUL.FTZ R14, R0, R178 ;  /* 0x000000b2000e7220 */ /* 0x000fe20000410000 */
[----:B------:R-:W-:Y:S01]  /*126b0*/  MOV R178, R53 ;  /* 0x0000003500b27202 */ /* 0x000fe20000000f00 */
[----:B------:R-:W-:Y:S02]  /*126c0*/  FMUL.FTZ R8, R2, R172 ;  /* 0x000000ac02087220 */ /* 0x000fe40000410000 */
[----:B------:R-:W-:Y:S01]  /*126d0*/  FFMA.FTZ R42, R42, c[0x0][0x23c], -R138 ;  /* 0x00008f002a2a7a23 */ /* 0x000fe2000001088a */
[----:B------:R-:W2:Y:S01]  /*126e0*/  MUFU.EX2 R21, R12 ;  /* 0x0000000c00157308 */ /* 0x000ea20000000800 */
[----:B------:R-:W-:Y:S01]  /*126f0*/  FFMA.FTZ R241, R80, c[0x0][0x23c], -R137 ;  /* 0x00008f0050f17a23 */ /* 0x000fe20000010889 */
[----:B------:R-:W-:Y:S01]  /*12700*/  MOV R80, R237 ;  /* 0x000000ed00507202 */ /* 0x000fe20000000f00 */
[--C-:B------:R-:W-:Y:S01]  /*12710*/  FFMA.FTZ R237, R70, c[0x0][0x23c], -R5.reuse ;  /* 0x00008f0046ed7a23 */ /* 0x100fe20000010805 */
[----:B-----5:R-:W-:Y:S01]  /*12720*/  F2FP.PACK_AB R87, R125, R148 ;  /* 0x000000947d57723e */ /* 0x020fe200000000ff */
[----:B------:R-:W-:Y:S02]  /*12730*/  FFMA.FTZ R70, R119, c[0x0][0x23c], -R5 ;  /* 0x00008f0077467a23 */ /* 0x000fe40000010805 */
[--C-:B------:R-:W-:Y:S01]  /*12740*/  FFMA.FTZ R119, R89, c[0x0][0x23c], -R4.reuse ;  /* 0x00008f0059777a23 */ /* 0x100fe20000010804 */
[----:B------:R-:W-:Y:S01]  /*12750*/  MOV R89, R81 ;  /* 0x0000005100597202 */ /* 0x000fe20000000f00 */
[----:B------:R-:W-:Y:S01]  /*12760*/  FFMA.FTZ R19, R117, c[0x0][0x23c], -R137 ;  /* 0x00008f0075137a23 */ /* 0x000fe20000010889 */
[----:B------:R4:W-:Y:S01]  /*12770*/  MUFU.EX2 R145, R23 ;  /* 0x0000001700917308 */ /* 0x0009e20000000800 */
[--C-:B------:R-:W-:Y:S01]  /*12780*/  FFMA.FTZ R117, R66, c[0x0][0x23c], -R5.reuse ;  /* 0x00008f0042757a23 */ /* 0x100fe20000010805 */
[----:B------:R-:W-:Y:S01]  /*12790*/  F2FP.PACK_AB R82, R89, R88 ;  /* 0x000000585952723e */ /* 0x000fe200000000ff */
[--C-:B------:R-:W-:Y:S02]  /*127a0*/  FFMA.FTZ R66, R25, c[0x0][0x23c], -R4.reuse ;  /* 0x00008f0019427a23 */ /* 0x100fe40000010804 */
[----:B------:R-:W-:Y:S01]  /*127b0*/  FMUL.FTZ R25, R132, R161 ;  /* 0x000000a184197220 */ /* 0x000fe20000410000 */
[----:B------:R-:W-:Y:S01]  /*127c0*/  MOV R161, R7 ;  /* 0x0000000700a17202 */ /* 0x000fe20000000f00 */
[--C-:B------:R-:W-:Y:S02]  /*127d0*/  FFMA.FTZ R39, R114, c[0x0][0x23c], -R5.reuse ;  /* 0x00008f0072277a23 */ /* 0x100fe40000010805 */
[----:B------:R-:W-:Y:S01]  /*127e0*/  FFMA.FTZ R38, R131, c[0x0][0x23c], -R5 ;  /* 0x00008f0083267a23 */ /* 0x000fe20000010805 */
[----:B------:R-:W-:Y:S01]  /*127f0*/  MUFU.EX2 R144, R28 ;  /* 0x0000001c00907308 */ /* 0x000fe20000000800 */
[--C-:B------:R-:W-:Y:S01]  /*12800*/  FFMA.FTZ R114, R72, c[0x0][0x23c], -R4.reuse ;  /* 0x00008f0048727a23 */ /* 0x100fe20000010804 */
[----:B------:R-:W-:Y:S01]  /*12810*/  MOV R72, R17 ;  /* 0x0000001100487202 */ /* 0x000fe20000000f00 */
[----:B------:R-:W-:Y:S01]  /*12820*/  FMUL.FTZ R17, R132, R149 ;  /* 0x0000009584117220 */ /* 0x000fe20000410000 */
[----:B------:R-:W-:Y:S01]  /*12830*/  MOV R149, R20 ;  /* 0x0000001400957202 */ /* 0x000fe20000000f00 */
[--C-:B------:R-:W-:Y:S01]  /*12840*/  FFMA.FTZ R131, R93, c[0x0][0x23c], -R4.reuse ;  /* 0x00008f005d837a23 */ /* 0x100fe20000010804 */
[----:B------:R-:W-:Y:S01]  /*12850*/  MOV R93, R80 ;  /* 0x00000050005d7202 */ /* 0x000fe20000000f00 */
[----:B------:R-:W-:Y:S01]  /*12860*/  FMUL.FTZ R15, R0, R179 ;  /* 0x000000b3000f7220 */ /* 0x000fe20000410000 */
[----:B------:R-:W-:Y:S01]  /*12870*/  MOV R179, R52 ;  /* 0x0000003400b37202 */ /* 0x000fe20000000f00 */
[----:B------:R-:W-:Y:S01]  /*12880*/  FMUL.FTZ R20, R132, R164 ;  /* 0x000000a484147220 */ /* 0x000fe20000410000 */
[----:B------:R-:W-:Y:S01]  /*12890*/  MUFU.EX2 R207, R207 ;  /* 0x000000cf00cf7308 */ /* 0x000fe20000000800 */
[----:B------:R-:W5:Y:S01]  /*128a0*/  LDSM.16.MT88.4 R52, [R219+0x8000] ;  /* 0x00800000db34783b */ /* 0x000f620000004200 */
[----:B------:R-:W-:Y:S01]  /*128b0*/  F2FP.PACK_AB R80, R93, R243 ;  /* 0x000000f35d50723e */ /* 0x000fe200000000ff */
[----:B------:R-:W-:Y:S01]  /*128c0*/  FMUL.FTZ R7, R133, R171 ;  /* 0x000000ab85077220 */ /* 0x000fe20000410000 */
[----:B------:R-:W-:Y:S01]  /*128d0*/  F2FP.PACK_AB R81, R161, R98 ;  /* 0x00000062a151723e */ /* 0x000fe200000000ff */
[----:B------:R-:W-:Y:S01]  /*128e0*/  FFMA.FTZ R245, R84, c[0x0][0x23c], -R137 ;  /* 0x00008f0054f57a23 */ /* 0x000fe20000010889 */
[----:B--2---:R-:W-:Y:S01]  /*128f0*/  MOV R164, R21 ;  /* 0x0000001500a47202 */ /* 0x004fe20000000f00 */
[----:B------:R-:W-:Y:S01]  /*12900*/  FFMA.FTZ R84, R130, c[0x0][0x23c], -R5 ;  /* 0x00008f0082547a23 */ /* 0x000fe20000010805 */
[----:B------:R-:W-:Y:S01]  /*12910*/  MOV R172, R38 ;  /* 0x0000002600ac7202 */ /* 0x000fe20000000f00 */
[----:B------:R-:W-:Y:S01]  /*12920*/  FMUL.FTZ R21, R132, R165 ;  /* 0x000000a584157220 */ /* 0x000fe20000410000 */
[----:B------:R-:W-:Y:S01]  /*12930*/  MUFU.EX2 R206, R206 ;  /* 0x000000ce00ce7308 */ /* 0x000fe20000000800 */
[--C-:B------:R-:W-:Y:S01]  /*12940*/  FFMA.FTZ R18, R101, c[0x0][0x23c], -R137.reuse ;  /* 0x00008f0065127a23 */ /* 0x100fe20000010889 */
[----:B------:R-:W-:Y:S01]  /*12950*/  F2FP.PACK_AB R86, R72, R164 ;  /* 0x000000a44856723e */ /* 0x000fe200000000ff */
[----:B------:R-:W-:Y:S01]  /*12960*/  FFMA.FTZ R137, R129, c[0x0][0x23c], -R137 ;  /* 0x00008f0081897a23 */ /* 0x000fe20000010889 */
[----:B------:R-:W-:Y:S01]  /*12970*/  MOV R165, R120 ;  /* 0x0000007800a57202 */ /* 0x000fe20000000f00 */
[--C-:B------:R-:W-:Y:S01]  /*12980*/  FFMA.FTZ R129, R83, c[0x0][0x23c], -R5.reuse ;  /* 0x00008f0053817a23 */ /* 0x100fe20000010805 */
[----:B------:R-:W-:Y:S01]  /*12990*/  F2FP.PACK_AB R83, R99, R149 ;  /* 0x000000956353723e */ /* 0x000fe200000000ff */
[--C-:B------:R-:W-:Y:S01]  /*129a0*/  FFMA.FTZ R22, R22, c[0x0][0x23c], -R5.reuse ;  /* 0x00008f0016167a23 */ /* 0x100fe20000010805 */
[----:B------:R-:W-:Y:S01]  /*129b0*/  MOV R177, R18 ;  /* 0x0000001200b17202 */ /* 0x000fe20000000f00 */
[--C-:B------:R-:W-:Y:S01]  /*129c0*/  FFMA.FTZ R101, R50, c[0x0][0x23c], -R5.reuse ;  /* 0x00008f0032657a23 */ /* 0x100fe20000010805 */
[----:B------:R-:W-:Y:S01]  /*129d0*/  MUFU.EX2 R204, R204 ;  /* 0x000000cc00cc7308 */ /* 0x000fe20000000800 */
[--C-:B------:R-:W-:Y:S02]  /*129e0*/  FFMA.FTZ R128, R67, c[0x0][0x23c], -R5.reuse ;  /* 0x00008f0043807a23 */ /* 0x100fe40000010805 */
[--C-:B------:R-:W-:Y:S02]  /*129f0*/  FFMA.FTZ R67, R40, c[0x0][0x23c], -R4.reuse ;  /* 0x00008f0028437a23 */ /* 0x100fe40000010804 */
[----:B------:R-:W-:Y:S02]  /*12a00*/  FMUL.FTZ R40, R132, R156 ;  /* 0x0000009c84287220 */ /* 0x000fe40000410000 */
[----:B------:R-:W-:Y:S02]  /*12a10*/  FFMA.FTZ R252, R102, c[0x0][0x23c], -R5 ;  /* 0x00008f0066fc7a23 */ /* 0x000fe40000010805 */
[----:B------:R-:W-:Y:S01]  /*12a20*/  FMUL.FTZ R5, R132, R169 ;  /* 0x000000a984057220 */ /* 0x000fe20000410000 */
[----:B------:R-:W-:Y:S01]  /*12a30*/  MUFU.EX2 R211, R211 ;  /* 0x000000d300d37308 */ /* 0x000fe20000000800 */
[--C-:B------:R-:W-:Y:S02]  /*12a40*/  FFMA.FTZ R50, R24, c[0x0][0x23c], -R4.reuse ;  /* 0x00008f0018327a23 */ /* 0x100fe40000010804 */
[C---:B------:R-:W-:Y:S01]  /*12a50*/  FMUL.FTZ R24, R132.reuse, R160 ;  /* 0x000000a084187220 */ /* 0x040fe20000410000 */
[----:B------:R-:W-:Y:S01]  /*12a60*/  MOV R160, R64 ;  /* 0x0000004000a07202 */ /* 0x000fe20000000f00 */
[----:B------:R-:W-:Y:S02]  /*12a70*/  FMUL.FTZ R64, R132, R140 ;  /* 0x0000008c84407220 */ /* 0x000fe40000410000 */
[--C-:B------:R-:W-:Y:S02]  /*12a80*/  FFMA.FTZ R44, R44, c[0x0][0x23c], -R4.reuse ;  /* 0x00008f002c2c7a23 */ /* 0x100fe40000010804 */
[--C-:B------:R-:W-:Y:S01]  /*12a90*/  FFMA.FTZ R45, R45, c[0x0][0x23c], -R4.reuse ;  /* 0x00008f002d2d7a23 */ /* 0x100fe20000010804 */
[----:B------:R2:W-:Y:S01]  /*12aa0*/  MUFU.EX2 R120, R50 ;  /* 0x0000003200787308 */ /* 0x0005e20000000800 */
[--C-:B------:R-:W-:Y:S02]  /*12ab0*/  FFMA.FTZ R102, R56, c[0x0][0x23c], -R4.reuse ;  /* 0x00008f0038667a23 */ /* 0x100fe40000010804 */
[C---:B------:R-:W-:Y:S02]  /*12ac0*/  FMUL.FTZ R56, R132.reuse, R152 ;  /* 0x0000009884387220 */ /* 0x040fe40000410000 */
[--C-:B------:R-:W-:Y:S02]  /*12ad0*/  FFMA.FTZ R103, R57, c[0x0][0x23c], -R4.reuse ;  /* 0x00008f0039677a23 */ /* 0x100fe40000010804 */
[----:B------:R-:W-:Y:S01]  /*12ae0*/  FMUL.FTZ R57, R132, R153 ;  /* 0x0000009984397220 */ /* 0x000fe20000410000 */
[----:B------:R-:W-:Y:S01]  /*12af0*/  MOV R153, R70 ;  /* 0x0000004600997202 */ /* 0x000fe20000000f00 */
[--C-:B------:R-:W-:Y:S01]  /*12b00*/  FFMA.FTZ R60, R60, c[0x0][0x23c], -R4.reuse ;  /* 0x00008f003c3c7a23 */ /* 0x100fe20000010804 */
[----:B------:R1:W-:Y:S01]  /*12b10*/  MUFU.EX2 R152, R37 ;  /* 0x0000002500987308 */ /* 0x0003e20000000800 */
[--C-:B------:R-:W-:Y:S01]  /*12b20*/  FFMA.FTZ R130, R92, c[0x0][0x23c], -R4.reuse ;  /* 0x00008f005c827a23 */ /* 0x100fe20000010804 */
[----:B------:R-:W-:Y:S01]  /*12b30*/  MOV R92, R65 ;  /* 0x00000041005c7202 */ /* 0x000fe20000000f00 */
[----:B------:R-:W-:Y:S02]  /*12b40*/  FMUL.FTZ R65, R132, R141 ;  /* 0x0000008d84417220 */ /* 0x000fe40000410000 */
[--C-:B------:R-:W-:Y:S02]  /*12b50*/  FFMA.FTZ R104, R104, c[0x0][0x23c], -R4.reuse ;  /* 0x00008f0068687a23 */ /* 0x100fe40000010804 */
[--C-:B------:R-:W-:Y:S02]  /*12b60*/  FFMA.FTZ R105, R105, c[0x0][0x23c], -R4.reuse ;  /* 0x00008f0069697a23 */ /* 0x100fe40000010804 */
[--C-:B------:R-:W-:Y:S01]  /*12b70*/  FFMA.FTZ R108, R108, c[0x0][0x23c], -R4.reuse ;  /* 0x00008f006c6c7a23 */ /* 0x100fe20000010804 */
[----:B------:R-:W-:Y:S01]  /*12b80*/  MUFU.EX2 R140, R27 ;  /* 0x0000001b008c7308 */ /* 0x000fe20000000800 */
[--C-:B------:R-:W-:Y:S02]  /*12b90*/  FFMA.FTZ R109, R109, c[0x0][0x23c], -R4.reuse ;  /* 0x00008f006d6d7a23 */ /* 0x100fe40000010804 */
[--C-:B------:R-:W-:Y:S02]  /*12ba0*/  FFMA.FTZ R12, R121, c[0x0][0x23c], -R4.reuse ;  /* 0x00008f00790c7a23 */ /* 0x100fe40000010804 */
[----:B------:R-:W-:Y:S02]  /*12bb0*/  FFMA.FTZ R124, R124, c[0x0][0x23c], -R4 ;  /* 0x00008f007c7c7a23 */ /* 0x000fe40000010804 */
[----:B------:R-:W-:Y:S01]  /*12bc0*/  FMUL.FTZ R4, R132, R168 ;  /* 0x000000a884047220 */ /* 0x000fe20000410000 */
[----:B------:R-:W-:Y:S01]  /*12bd0*/  MOV R168, R84 ;  /* 0x0000005400a87202 */ /* 0x000fe20000000f00 */
[----:B------:R-:W-:Y:S01]  /*12be0*/  FMUL.FTZ R11, R0, R175 ;  /* 0x000000af000b7220 */ /* 0x000fe20000410000 */
[----:B------:R5:W3:Y:S01]  /*12bf0*/  MUFU.EX2 R121, R22 ;  /* 0x0000001600797308 */ /* 0x000ae20000000800 */
[----:B------:R-:W-:Y:S01]  /*12c00*/  F2FP.PACK_AB R84, R173, R92 ;  /* 0x0000005cad54723e */ /* 0x000fe200000000ff */
[C---:B------:R-:W-:Y:S01]  /*12c10*/  FMUL.FTZ R18, R133.reuse, R150 ;  /* 0x0000009685127220 */ /* 0x040fe20000410000 */
[----:B------:R-:W-:Y:S01]  /*12c20*/  MOV R175, R85 ;  /* 0x0000005500af7202 */ /* 0x000fe20000000f00 */
[C---:B----4-:R-:W-:Y:S01]  /*12c30*/  FMUL.FTZ R23, R133.reuse, R167 ;  /* 0x000000a785177220 */ /* 0x050fe20000410000 */
[----:B------:R-:W-:Y:S01]  /*12c40*/  F2FP.PACK_AB R85, R160, R251 ;  /* 0x000000fba055723e */ /* 0x000fe200000000ff */
[--C-:B------:R-:W-:Y:S01]  /*12c50*/  FFMA.FTZ R26, R26, c[0x0][0x23c], -R138.reuse ;  /* 0x00008f001a1a7a23 */ /* 0x100fe2000001088a */
[----:B------:R-:W-:Y:S01]  /*12c60*/  MOV R169, R12 ;  /* 0x0000000c00a97202 */ /* 0x000fe20000000f00 */
[C---:B------:R-:W-:Y:S01]  /*12c70*/  FMUL.FTZ R12, R2.reuse, R176 ;  /* 0x000000b0020c7220 */ /* 0x040fe20000410000 */
[----:B------:R-:W-:Y:S01]  /*12c80*/  MOV R176, R39 ;  /* 0x0000002700b07202 */ /* 0x000fe20000000f00 */
[C---:B--2---:R-:W-:Y:S01]  /*12c90*/  FMUL.FTZ R50, R133.reuse, R146 ;  /* 0x0000009285327220 */ /* 0x044fe20000410000 */
[----:B------:R-:W-:Y:S01]  /*12ca0*/  MOV R39, R19 ;  /* 0x0000001300277202 */ /* 0x000fe20000000f00 */
[C---:B------:R-:W-:Y:S01]  /*12cb0*/  FMUL.FTZ R19, R133.reuse, R151 ;  /* 0x0000009785137220 */ /* 0x040fe20000410000 */
[----:B------:R-:W-:Y:S01]  /*12cc0*/  MOV R156, R124 ;  /* 0x0000007c009c7202 */ /* 0x000fe20000000f00 */
[----:B------:R2:W-:Y:S01]  /*12cd0*/  MUFU.EX2 R151, R100 ;  /* 0x0000006400977308 */ /* 0x0005e20000000800 */
[----:B------:R-:W-:Y:S01]  /*12ce0*/  MOV R171, R39 ;  /* 0x0000002700ab7202 */ /* 0x000fe20000000f00 */
[----:B-1----:R-:W-:Y:S01]  /*12cf0*/  FMUL.FTZ R37, R2, R185 ;  /* 0x000000b902257220 */ /* 0x002fe20000410000 */
[----:B------:R-:W-:Y:S01]  /*12d00*/  MOV R167, R149 ;  /* 0x0000009500a77202 */ /* 0x000fe20000000f00 */
[C---:B------:R-:W-:Y:S01]  /*12d10*/  FMUL.FTZ R38, R0.reuse, R186 ;  /* 0x000000ba00267220 */ /* 0x040fe20000410000 */
[----:B------:R-:W-:Y:S01]  /*12d20*/  MOV R186, R179 ;  /* 0x000000b300ba7202 */ /* 0x000fe20000000f00 */
[----:B------:R-:W-:Y:S01]  /*12d30*/  FMUL.FTZ R39, R0, R187 ;  /* 0x000000bb00277220 */ /* 0x000fe20000410000 */
[----:B------:R-:W-:Y:S01]  /*12d40*/  MOV R187, R177 ;  /* 0x000000b100bb7202 */ /* 0x000fe20000000f00 */
[----:B------:R-:W-:Y:S01]  /*12d50*/  FMUL.FTZ R28, R2, R188 ;  /* 0x000000bc021c7220 */ /* 0x000fe20000410000 */
[----:B------:R-:W-:Y:S01]  /*12d60*/  MOV R188, R160 ;  /* 0x000000a000bc7202 */ /* 0x000fe20000000f00 */
[C---:B-----5:R-:W-:Y:S01]  /*12d70*/  FMUL.FTZ R22, R133.reuse, R166 ;  /* 0x000000a685167220 */ /* 0x060fe20000410000 */
[----:B------:R-:W-:Y:S01]  /*12d80*/  MOV R166, R164 ;  /* 0x000000a400a67202 */ /* 0x000fe20000000f00 */
[----:B------:R1:W-:Y:S01]  /*12d90*/  MUFU.EX2 R124, R26 ;  /* 0x0000001a007c7308 */ /* 0x0003e20000000800 */
[----:B------:R-:W-:Y:S01]  /*12da0*/  MOV R164, R168 ;  /* 0x000000a800a47202 */ /* 0x000fe20000000f00 */
[----:B------:R-:W-:Y:S01]  /*12db0*/  FMUL.FTZ R27, R133, R163 ;  /* 0x000000a3851b7220 */ /* 0x000fe20000410000 */
[----:B------:R-:W-:Y:S01]  /*12dc0*/  MOV R168, R68 ;  /* 0x0000004400a87202 */ /* 0x000fe20000000f00 */
[--C-:B------:R-:W-:Y:S01]  /*12dd0*/  FFMA.FTZ R43, R43, c[0x0][0x23c], -R138.reuse ;  /* 0x00008f002b2b7a23 */ /* 0x100fe2000001088a */
[----:B------:R-:W-:Y:S01]  /*12de0*/  MOV R185, R175 ;  /* 0x000000af00b97202 */ /* 0x000fe20000000f00 */
[--C-:B------:R-:W-:Y:S01]  /*12df0*/  FFMA.FTZ R46, R46, c[0x0][0x23c], -R138.reuse ;  /* 0x00008f002e2e7a23 */ /* 0x100fe2000001088a */
[----:B------:R-:W-:Y:S01]  /*12e00*/  MOV R177, R168 ;  /* 0x000000a800b17202 */ /* 0x000fe20000000f00 */
[--C-:B------:R-:W-:Y:S02]  /*12e10*/  FFMA.FTZ R47, R47, c[0x0][0x23c], -R138.reuse ;  /* 0x00008f002f2f7a23 */ /* 0x100fe4000001088a */
[----:B------:R4:W-:Y:S01]  /*12e20*/  MUFU.EX2 R141, R66 ;  /* 0x00000042008d7308 */ /* 0x0009e20000000800 */
[--C-:B------:R-:W-:Y:S01]  /*12e30*/  FFMA.FTZ R58, R58, c[0x0][0x23c], -R138.reuse ;  /* 0x00008f003a3a7a23 */ /* 0x100fe2000001088a */
[----:B--2---:R-:W-:Y:S01]  /*12e40*/  MOV R100, R173 ;  /* 0x000000ad00647202 */ /* 0x004fe20000000f00 */
[--C-:B------:R-:W-:Y:S02]  /*12e50*/  FFMA.FTZ R59, R59, c[0x0][0x23c], -R138.reuse ;  /* 0x00008f003b3b7a23 */ /* 0x100fe4000001088a */
[--C-:B------:R-:W-:Y:S02]  /*12e60*/  FFMA.FTZ R62, R62, c[0x0][0x23c], -R138.reuse ;  /* 0x00008f003e3e7a23 */ /* 0x100fe4000001088a */
[--C-:B------:R-:W-:Y:S02]  /*12e70*/  FFMA.FTZ R78, R78, c[0x0][0x23c], -R138.reuse ;  /* 0x00008f004e4e7a23 */ /* 0x100fe4000001088a */
[--C-:B------:R-:W-:Y:S01]  /*12e80*/  FFMA.FTZ R79, R79, c[0x0][0x23c], -R138.reuse ;  /* 0x00008f004f4f7a23 */ /* 0x100fe2000001088a */
[----:B------:R2:W-:Y:S01]  /*12e90*/  MUFU.EX2 R146, R67 ;  /* 0x0000004300927308 */ /* 0x0005e20000000800 */
[--C-:B------:R-:W-:Y:S02]  /*12ea0*/  FFMA.FTZ R106, R106, c[0x0][0x23c], -R138.reuse ;  /* 0x00008f006a6a7a23 */ /* 0x100fe4000001088a */
[--C-:B------:R-:W-:Y:S02]  /*12eb0*/  FFMA.FTZ R107, R107, c[0x0][0x23c], -R138.reuse ;  /* 0x00008f006b6b7a23 */ /* 0x100fe4000001088a */
[----:B-1----:R-:W-:Y:S02]  /*12ec0*/  FMUL.FTZ R26, R133, R162 ;  /* 0x000000a2851a7220 */ /* 0x002fe40000410000 */
[--C-:B------:R-:W-:Y:S02]  /*12ed0*/  FFMA.FTZ R110, R110, c[0x0][0x23c], -R138.reuse ;  /* 0x00008f006e6e7a23 */ /* 0x100fe4000001088a */
[--C-:B------:R-:W-:Y:S01]  /*12ee0*/  FFMA.FTZ R111, R111, c[0x0][0x23c], -R138.reuse ;  /* 0x00008f006f6f7a23 */ /* 0x100fe2000001088a */
[----:B------:R1:W5:Y:S01]  /*12ef0*/  MUFU.EX2 R150, R29 ;  /* 0x0000001d00967308 */ /* 0x0003620000000800 */
[--C-:B------:R-:W-:Y:S02]  /*12f00*/  FFMA.FTZ R122, R122, c[0x0][0x23c], -R138.reuse ;  /* 0x00008f007a7a7a23 */ /* 0x100fe4000001088a */
[--C-:B------:R-:W-:Y:S02]  /*12f10*/  FFMA.FTZ R123, R123, c[0x0][0x23c], -R138.reuse ;  /* 0x00008f007b7b7a23 */ /* 0x100fe4000001088a */
[C---:B----4-:R-:W-:Y:S02]  /*12f20*/  FMUL.FTZ R66, R133.reuse, R142 ;  /* 0x0000008e85427220 */ /* 0x050fe40000410000 */
[--C-:B------:R-:W-:Y:S03]  /*12f30*/  FFMA.FTZ R126, R126, c[0x0][0x23c], -R138.reuse ;  /* 0x00008f007e7e7a23 */ /* 0x100fe6000001088a */
[----:B------:R4:W-:Y:S01]  /*12f40*/  MUFU.EX2 R149, R31 ;  /* 0x0000001f00957308 */ /* 0x0009e20000000800 */
[C---:B--2---:R-:W-:Y:S09]  /*12f50*/  FMUL.FTZ R67, R133.reuse, R143 ;  /* 0x0000008f85437220 */ /* 0x044ff20000410000 */
[----:B------:R-:W-:Y:S01]  /*12f60*/  MUFU.EX2 R160, R101 ;  /* 0x0000006500a07308 */ /* 0x000fe20000000800 */
[----:B-1----:R-:W-:Y:S01]  /*12f70*/  FMUL.FTZ R29, R2, R189 ;  /* 0x000000bd021d7220 */ /* 0x002fe20000410000 */
[----:B------:R-:W-:Y:S08]  /*12f80*/  MOV R189, R167 ;  /* 0x000000a700bd7202 */ /* 0x000ff00000000f00 */
[----:B------:R1:W-:Y:S01]  /*12f90*/  MUFU.EX2 R142, R42 ;  /* 0x0000002a008e7308 */ /* 0x0003e20000000800 */
[----:B----4-:R-:W-:Y:S09]  /*12fa0*/  FMUL.FTZ R31, R0, R191 ;  /* 0x000000bf001f7220 */ /* 0x010ff20000410000 */
[----:B------:R2:W-:Y:S10]  /*12fb0*/  MUFU.EX2 R143, R43 ;  /* 0x0000002b008f7308 */ /* 0x0005f40000000800 */
[----:B------:R4:W-:Y:S01]  /*12fc0*/  MUFU.EX2 R168, R45 ;  /* 0x0000002d00a87308 */ /* 0x0009e20000000800 */
[C---:B-1----:R-:W-:Y:S02]  /*12fd0*/  FMUL.FTZ R42, R133.reuse, R158 ;  /* 0x0000009e852a7220 */ /* 0x042fe40000410000 */
[----:B---3--:R-:W-:Y:S01]  /*12fe0*/  FFMA.FTZ R132, R132, R6, R243 ;  /* 0x0000000684847223 */ /* 0x008fe200000100f3 */
[----:B------:R-:W-:Y:S01]  /*12ff0*/  MOV R243, R69 ;  /* 0x0000004500f37202 */ /* 0x000fe20000000f00 */
[C---:B------:R-:W-:Y:S01]  /*13000*/  FMUL.FTZ R6, R133.reuse, R170 ;  /* 0x000000aa85067220 */ /* 0x040fe20000410000 */
[----:B------:R-:W1:Y:S01]  /*13010*/  LDSM.16.MT88.4 R68, [R217+0x8000] ;  /* 0x00800000d944783b */ /* 0x000e620000004200 */
[C---:B--2---:R-:W-:Y:S03]  /*13020*/  FMUL.FTZ R43, R133.reuse, R159 ;  /* 0x0000009f852b7220 */ /* 0x044fe60000410000 */
[----:B------:R-:W-:Y:S01]  /*13030*/  MUFU.EX2 R137, R137 ;  /* 0x0000008900897308 */ /* 0x000fe20000000800 */
[----:B------:R-:W-:Y:S01]  /*13040*/  MOV R170, R51 ;  /* 0x0000003300aa7202 */ /* 0x000fe20000000f00 */
[----:B------:R-:W-:Y:S01]  /*13050*/  FMUL.FTZ R51, R133, R147 ;  /* 0x0000009385337220 */ /* 0x000fe20000410000 */
[----:B------:R-:W-:Y:S01]  /*13060*/  MOV R173, R243 ;  /* 0x000000f300ad7202 */ /* 0x000fe20000000f00 */
[-C--:B------:R-:W-:Y:S05]  /*13070*/  HMMA.16816.F32 R4, R80, R32.reuse, R4 ;  /* 0x000000205004723c */ /* 0x080fea0000001804 */
[C---:B----4-:R-:W-:Y:S01]  /*13080*/  FMUL.FTZ R45, R2.reuse, R197 ;  /* 0x000000c5022d7220 */ /* 0x050fe20000410000 */
[----:B------:R2:W-:Y:S01]  /*13090*/  MUFU.EX2 R147, R30 ;  /* 0x0000001e00937308 */ /* 0x0005e20000000800 */
[----:B------:R-:W-:Y:S01]  /*130a0*/  MOV R191, R173 ;  /* 0x000000ad00bf7202 */ /* 0x000fe20000000f00 */
[C---:B------:R-:W-:Y:S04]  /*130b0*/  HMMA.16816.F32 R8, R84.reuse, R32, R8 ;  /* 0x000000205408723c */ /* 0x040fe80000001808 */
[----:B------:R-:W-:Y:S02]  /*130c0*/  MOV R173, R169 ;  /* 0x000000a900ad7202 */ /* 0x000fe40000000f00 */
[----:B------:R-:W-:Y:S01]  /*130d0*/  MOV R243, R172 ;  /* 0x000000ac00f37202 */ /* 0x000fe20000000f00 */
[C---:B------:R-:W-:Y:S01]  /*130e0*/  FMUL.FTZ R32, R2.reuse, R180 ;  /* 0x000000b402207220 */ /* 0x040fe20000410000 */
[-C--:B------:R-:W-:Y:S01]  /*130f0*/  HMMA.16816.F32 R12, R84, R34.reuse, R12 ;  /* 0x00000022540c723c */ /* 0x080fe2000000180c */
[----:B------:R-:W-:Y:S03]  /*13100*/  MUFU.EX2 R197, R61 ;  /* 0x0000003d00c57308 */ /* 0x000fe60000000800 */
[----:B------:R-:W-:Y:S01]  /*13110*/  MOV R180, R148 ;  /* 0x0000009400b47202 */ /* 0x000fe20000000f00 */
[----:B------:R-:W-:Y:S01]  /*13120*/  FMUL.FTZ R33, R2, R181 ;  /* 0x000000b502217220 */ /* 0x000fe20000410000 */
[----:B------:R-:W-:Y:S02]  /*13130*/  MOV R181, R174 ;  /* 0x000000ae00b57202 */ /* 0x000fe40000000f00 */
[C---:B------:R-:W-:Y:S03]  /*13140*/  HMMA.16816.F32 R16, R80.reuse, R34, R16 ;  /* 0x000000225010723c */ /* 0x040fe60000001810 */
[----:B------:R3:W4:Y:S01]  /*13150*/  MUFU.EX2 R148, R36 ;  /* 0x0000002400947308 */ /* 0x0007220000000800 */
[----:B------:R-:W-:Y:S02]  /*13160*/  MOV R172, R171 ;  /* 0x000000ab00ac7202 */ /* 0x000fe40000000f00 */
[----:B------:R-:W-:Y:S01]  /*13170*/  MOV R171, R170 ;  /* 0x000000aa00ab7202 */ /* 0x000fe20000000f00 */
[C---:B------:R-:W-:Y:S01]  /*13180*/  FMUL.FTZ R34, R0.reuse, R182 ;  /* 0x000000b600227220 */ /* 0x040fe20000410000 */
[-C--:B------:R-:W-:Y:S04]  /*13190*/  HMMA.16816.F32 R20, R80, R52.reuse, R20 ;  /* 0x000000345014723c */ /* 0x080fe80000001814 */
[----:B------:R-:W-:Y:S01]  /*131a0*/  MOV R170, R153 ;  /* 0x0000009900aa7202 */ /* 0x000fe20000000f00 */
[C---:B------:R-:W-:Y:S01]  /*131b0*/  FMUL.FTZ R35, R0.reuse, R183 ;  /* 0x000000b700237220 */ /* 0x040fe20000410000 */
[----:B------:R-:W-:Y:S01]  /*131c0*/  MOV R153, R157 ;  /* 0x0000009d00997202 */ /* 0x000fe20000000f00 */
[----:B--2---:R-:W-:Y:S01]  /*131d0*/  FMUL.FTZ R30, R0, R190 ;  /* 0x000000be001e7220 */ /* 0x004fe20000410000 */
[----:B------:R-:W-:Y:S01]  /*131e0*/  MUFU.EX2 R157, R97 ;  /* 0x00000061009d7308 */ /* 0x000fe20000000800 */
[----:B------:R-:W-:Y:S02]  /*131f0*/  MOV R174, R76 ;  /* 0x0000004c00ae7202 */ /* 0x000fe40000000f00 */
[----:B------:R-:W2:Y:S01]  /*13200*/  LDL.LU R76, [R1+0x40] ;  /* 0x00004000014c7983 */ /* 0x000ea20000300800 */
[C---:B------:R-:W-:Y:S04]  /*13210*/  HMMA.16816.F32 R32, R84.reuse, R52, R32 ;  /* 0x000000345420723c */ /* 0x040fe80000001820 */
[----:B------:R-:W-:Y:S02]  /*13220*/  MOV R182, R153 ;  /* 0x0000009900b67202 */ /* 0x000fe40000000f00 */
[----:B------:R1:W-:Y:S01]  /*13230*/  MUFU.EX2 R153, R96 ;  /* 0x0000006000997308 */ /* 0x0003e20000000800 */
[C---:B---3--:R-:W-:Y:S01]  /*13240*/  FMUL.FTZ R36, R2.reuse, R184 ;  /* 0x000000b802247220 */ /* 0x048fe20000410000 */
[----:B------:R-:W-:Y:S01]  /*13250*/  F2FP.PACK_AB R61, R145, R121 ;  /* 0x00000079913d723e */ /* 0x000fe200000000ff */
[C---:B------:R-:W-:Y:S03]  /*13260*/  FMUL.FTZ R52, R2.reuse, R192 ;  /* 0x000000c002347220 */ /* 0x040fe60000410000 */
[----:B------:R-:W-:Y:S01]  /*13270*/  MOV R192, R99 ;  /* 0x0000006300c07202 */ /* 0x000fe20000000f00 */
[----:B------:R-:W-:Y:S01]  /*13280*/  FMUL.FTZ R53, R2, R193 ;  /* 0x000000c102357220 */ /* 0x000fe20000410000 */
[-C--:B------:R-:W-:Y:S02]  /*13290*/  HMMA.16816.F32 R36, R84, R54.reuse, R36 ;  /* 0x000000365424723c */ /* 0x080fe40000001824 */
[----:B------:R3:W-:Y:S01]  /*132a0*/  MUFU.EX2 R169, R113 ;  /* 0x0000007100a97308 */ /* 0x0007e20000000800 */
[----:B------:R-:W-:Y:S02]  /*132b0*/  MOV R193, R98 ;  /* 0x0000006200c17202 */ /* 0x000fe40000000f00 */
[----:B------:R-:W-:Y:S02]  /*132c0*/  MOV R190, R166 ;  /* 0x000000a600be7202 */ /* 0x000fe40000000f00 */
[----:B------:R-:W-:Y:S01]  /*132d0*/  MOV R179, R171 ;  /* 0x000000ab00b37202 */ /* 0x000fe20000000f00 */
[C---:B------:R-:W-:Y:S04]  /*132e0*/  HMMA.16816.F32 R48, R80.reuse, R54, R48 ;  /* 0x000000365030723c */ /* 0x040fe80000001830 */
[----:B------:R-:W-:Y:S01]  /*132f0*/  MOV R171, R165 ;  /* 0x000000a500ab7202 */ /* 0x000fe20000000f00 */
[----:B------:R4:W-:Y:S01]  /*13300*/  MUFU.EX2 R167, R47 ;  /* 0x0000002f00a77308 */ /* 0x0009e20000000800 */
[----:B------:R-:W-:Y:S01]  /*13310*/  MOV R175, R243 ;  /* 0x000000f300af7202 */ /* 0x000fe20000000f00 */
[C---:B------:R-:W-:Y:S01]  /*13320*/  FMUL.FTZ R54, R0.reuse, R194 ;  /* 0x000000c200367220 */ /* 0x040fe20000410000 */
[-C--:B-1----:R-:W-:Y:S01]  /*13330*/  HMMA.16816.F32 R24, R80, R68.reuse, R24 ;  /* 0x000000445018723c */ /* 0x082fe20000001818 */
[----:B------:R-:W1:Y:S03]  /*13340*/  LDSM.16.MT88.4 R96, [R218+0x8000] ;  /* 0x00800000da60783b */ /* 0x000e660000004200 */
[----:B------:R-:W-:Y:S01]  /*13350*/  MOV R101, R180 ;  /* 0x000000b400657202 */ /* 0x000fe20000000f00 */
[----:B------:R-:W-:Y:S01]  /*13360*/  FMUL.FTZ R55, R0, R195 ;  /* 0x000000c300377220 */ /* 0x000fe20000410000 */
[----:B------:R-:W-:Y:S01]  /*13370*/  MOV R180, R172 ;  /* 0x000000ac00b47202 */ /* 0x000fe20000000f00 */
[----:B------:R5:W-:Y:S01]  /*13380*/  MUFU.EX2 R165, R46 ;  /* 0x0000002e00a57308 */ /* 0x000be20000000800 */
[C---:B------:R-:W-:Y:S04]  /*13390*/  HMMA.16816.F32 R28, R84.reuse, R68, R28 ;  /* 0x00000044541c723c */ /* 0x040fe8000000181c */
[----:B------:R-:W-:Y:S02]  /*133a0*/  MOV R172, R156 ;  /* 0x0000009c00ac7202 */ /* 0x000fe40000000f00 */
[----:B---3--:R-:W-:Y:S01]  /*133b0*/  MOV R113, R192 ;  /* 0x000000c000717202 */ /* 0x008fe20000000f00 */
[C---:B------:R-:W-:Y:S01]  /*133c0*/  FMUL.FTZ R68, R2.reuse, R200 ;  /* 0x000000c802447220 */ /* 0x040fe20000410000 */
[-C--:B------:R-:W-:Y:S01]  /*133d0*/  HMMA.16816.F32 R52, R84, R70.reuse, R52 ;  /* 0x000000465434723c */ /* 0x080fe20000001834 */
[----:B------:R3:W1:Y:S03]  /*133e0*/  MUFU.EX2 R156, R44 ;  /* 0x0000002c009c7308 */ /* 0x0006660000000800 */
[----:B------:R-:W-:Y:S01]  /*133f0*/  FMUL.FTZ R69, R2, R201 ;  /* 0x000000c902457220 */ /* 0x000fe20000410000 */
[----:B------:R-:W-:Y:S01]  /*13400*/  MOV R200, R188 ;  /* 0x000000bc00c87202 */ /* 0x000fe20000000f00 */
[C---:B----4-:R-:W-:Y:S01]  /*13410*/  FMUL.FTZ R47, R0.reuse, R199 ;  /* 0x000000c7002f7220 */ /* 0x050fe20000410000 */
[----:B------:R-:W-:Y:S01]  /*13420*/  MOV R201, R100 ;  /* 0x0000006400c97202 */ /* 0x000fe20000000f00 */
[C---:B------:R-:W-:Y:S03]  /*13430*/  HMMA.16816.F32 R64, R80.reuse, R70, R64 ;  /* 0x000000465040723c */ /* 0x040fe60000001840 */
[----:B------:R4:W-:Y:S01]  /*13440*/  MUFU.EX2 R162, R58 ;  /* 0x0000003a00a27308 */ /* 0x0009e20000000800 */
[--C-:B------:R-:W-:Y:S01]  /*13450*/  FFMA.FTZ R100, R91, c[0x0][0x23c], -R138.reuse ;  /* 0x00008f005b647a23 */ /* 0x100fe2000001088a */
[----:B------:R-:W-:Y:S01]  /*13460*/  MOV R184, R178 ;  /* 0x000000b200b87202 */ /* 0x000fe20000000f00 */
[C---:B-----5:R-:W-:Y:S01]  /*13470*/  FMUL.FTZ R46, R0.reuse, R198 ;  /* 0x000000c6002e7220 */ /* 0x060fe20000410000 */
[----:B------:R-:W-:Y:S01]  /*13480*/  MOV R178, R170 ;  /* 0x000000aa00b27202 */ /* 0x000fe20000000f00 */
[C---:B------:R-:W-:Y:S04]  /*13490*/  FMUL.FTZ R70, R0.reuse, R202 ;  /* 0x000000ca00467220 */ /* 0x040fe80000410000 */
[----:B------:R-:W-:Y:S01]  /*134a0*/  FMUL.FTZ R71, R0, R203 ;  /* 0x000000cb00477220 */ /* 0x000fe20000410000 */
[----:B------:R5:W-:Y:S01]  /*134b0*/  MUFU.EX2 R195, R59 ;  /* 0x0000003b00c37308 */ /* 0x000be20000000800 */
[----:B------:R-:W-:Y:S01]  /*134c0*/  MOV R203, R93 ;  /* 0x0000005d00cb7202 */ /* 0x000fe20000000f00 */
[--C-:B------:R-:W-:Y:S01]  /*134d0*/  FFMA.FTZ R93, R90, c[0x0][0x23c], -R138.reuse ;  /* 0x00008f005a5d7a23 */ /* 0x100fe2000001088a */
[----:B------:R-:W-:Y:S01]  /*134e0*/  MOV R202, R161 ;  /* 0x000000a100ca7202 */ /* 0x000fe20000000f00 */
[-C--:B-1----:R-:W-:Y:S03]  /*134f0*/  HMMA.16816.F32 R40, R80, R96.reuse, R40 ;  /* 0x000000605028723c */ /* 0x082fe60000001828 */
[----:B---3--:R-:W-:Y:S01]  /*13500*/  FMUL.FTZ R44, R2, R196 ;  /* 0x000000c4022c7220 */ /* 0x008fe20000410000 */
[----:B------:R-:W-:Y:S02]  /*13510*/  MOV R183, R176 ;  /* 0x000000b000b77202 */ /* 0x000fe40000000f00 */
[----:B------:R-:W-:Y:S01]  /*13520*/  MUFU.EX2 R188, R75 ;  /* 0x0000004b00bc7308 */ /* 0x000fe20000000800 */
[----:B------:R-:W-:Y:S02]  /*13530*/  MOV R176, R164 ;  /* 0x000000a400b07202 */ /* 0x000fe40000000f00 */
[----:B------:R-:W-:Y:S01]  /*13540*/  MOV R199, R101 ;  /* 0x0000006500c77202 */ /* 0x000fe20000000f00 */
[C---:B------:R-:W-:Y:S04]  /*13550*/  HMMA.16816.F32 R44, R84.reuse, R96, R44 ;  /* 0x00000060542c723c */ /* 0x040fe8000000182c */
[C---:B----4-:R-:W-:Y:S02]  /*13560*/  FMUL.FTZ R58, R133.reuse, R154 ;  /* 0x0000009a853a7220 */ /* 0x050fe40000410000 */
[----:B------:R1:W-:Y:S01]  /*13570*/  MUFU.EX2 R170, R112 ;  /* 0x0000007000aa7308 */ /* 0x0003e20000000800 */
[--C-:B------:R-:W-:Y:S01]  /*13580*/  FFMA.FTZ R101, R94, c[0x0][0x23c], -R138.reuse ;  /* 0x00008f005e657a23 */ /* 0x100fe2000001088a */
[-C--:B------:R-:W-:Y:S01]  /*13590*/  HMMA.16816.F32 R68, R84, R98.reuse, R68 ;  /* 0x000000625444723c */ /* 0x080fe20000001844 */
[----:B------:R-:W3:Y:S03]  /*135a0*/  LDSM.16.MT88.4 R84, [R216+0x8800] ;  /* 0x00880000d854783b */ /* 0x000ee60000004200 */
[----:B-----5:R-:W-:Y:S04]  /*135b0*/  FMUL.FTZ R59, R133, R155 ;  /* 0x0000009b853b7220 */ /* 0x020fe80000410000 */
[----:B------:R4:W-:Y:S03]  /*135c0*/  MUFU.EX2 R192, R77 ;  /* 0x0000004d00c07308 */ /* 0x0009e60000000800 */
[----:B------:R-:W-:Y:S01]  /*135d0*/  HMMA.16816.F32 R56, R80, R98, R56 ;  /* 0x000000625038723c */ /* 0x000fe20000001838 */
[----:B------:R-:W5:Y:S04]  /*135e0*/  LDL.LU R81, [R1+0x44] ;  /* 0x0000440001517983 */ /* 0x000f680000300800 */
[----:B------:R-:W5:Y:S02]  /*135f0*/  LDL.LU R80, [R1+0x48] ;  /* 0x0000480001507983 */ /* 0x000f640000300800 */
[----:B------:R3:W-:Y:S01]  /*13600*/  MUFU.EX2 R196, R60 ;  /* 0x0000003c00c47308 */ /* 0x0007e20000000800 */
[----:B------:R-:W-:Y:S01]  /*13610*/  F2FP.PACK_AB R82, R150, R144 ;  /* 0x000000909652723e */ /* 0x000fe200000000ff */
[----:B------:R-:W2:Y:S03]  /*13620*/  LDSM.16.MT88.4 R96, [R219+0x8800] ;  /* 0x00880000db60783b */ /* 0x000ea60000004200 */
[----:B-1----:R-:W-:Y:S01]  /*13630*/  MOV R112, R72 ;  /* 0x0000004800707202 */ /* 0x002fe20000000f00 */
[--C-:B------:R-:W-:Y:S01]  /*13640*/  FFMA.FTZ R72, R63, c[0x0][0x23c], -R138.reuse ;  /* 0x00008f003f487a23 */ /* 0x100fe2000001088a */
[----:B------:R-:W-:Y:S02]  /*13650*/  F2FP.PACK_AB R63, R152, R148 ;  /* 0x00000094983f723e */ /* 0x000fe400000000ff */
[----:B------:R-:W-:Y:S01]  /*13660*/  F2FP.PACK_AB R83, R149, R147 ;  /* 0x000000939553723e */ /* 0x000fe200000000ff */
[----:B------:R1:W-:Y:S01]  /*13670*/  MUFU.EX2 R194, R62 ;  /* 0x0000003e00c27308 */ /* 0x0003e20000000800 */
[----:B----4-:R-:W-:Y:S09]  /*13680*/  F2FP.PACK_AB R77, R143, R142 ;  /* 0x0000008e8f4d723e */ /* 0x010ff200000000ff */
[----:B------:R4:W-:Y:S01]  /*13690*/  MUFU.EX2 R166, R116 ;  /* 0x0000007400a67308 */ /* 0x0009e20000000800 */
[----:B---3--:R-:W-:Y:S09]  /*136a0*/  F2FP.PACK_AB R60, R206, R207 ;  /* 0x000000cfce3c723e */ /* 0x008ff200000000ff */
[----:B------:R-:W-:Y:S01]  /*136b0*/  MUFU.EX2 R243, R212 ;  /* 0x000000d400f37308 */ /* 0x000fe20000000800 */
[----:B-1----:R-:W-:Y:S09]  /*136c0*/  F2FP.PACK_AB R62, R204, R205 ;  /* 0x000000cdcc3e723e */ /* 0x002ff200000000ff */
[----:B------:R1:W-:Y:S01]  /*136d0*/  MUFU.EX2 R212, R117 ;  /* 0x0000007500d47308 */ /* 0x0003e20000000800 */
[-C--:B------:R-:W-:Y:S05]  /*136e0*/  HMMA.16816.F32 R4, R60, R84.reuse, R4 ;  /* 0x000000543c04723c */ /* 0x080fea0000001804 */
[----:B----4-:R-:W-:Y:S02]  /*136f0*/  MOV R116, R112 ;  /* 0x0000007000747202 */ /* 0x010fe40000000f00 */
[----:B------:R-:W-:Y:S02]  /*13700*/  MOV R112, R191 ;  /* 0x000000bf00707202 */ /* 0x000fe40000000f00 */
[----:B------:R-:W-:Y:S10]  /*13710*/  MUFU.EX2 R191, R72 ;  /* 0x0000004800bf7308 */ /* 0x000ff40000000800 */
[----:B------:R3:W-:Y:S01]  /*13720*/  MUFU.EX2 R198, R128 ;  /* 0x0000008000c67308 */ /* 0x0007e20000000800 */
[----:B-1----:R-:W-:Y:S09]  /*13730*/  MOV R117, R190 ;  /* 0x000000be00757202 */ /* 0x002ff20000000f00 */
[----:B------:R-:W-:Y:S10]  /*13740*/  MUFU.EX2 R190, R73 ;  /* 0x0000004900be7308 */ /* 0x000ff40000000800 */
[----:B------:R-:W1:Y:S01]  /*13750*/  MUFU.EX2 R210, R210 ;  /* 0x000000d200d27308 */ /* 0x000e620000000800 */
[----:B---3--:R-:W-:Y:S09]  /*13760*/  MOV R128, R189 ;  /* 0x000000bd00807202 */ /* 0x008ff20000000f00 */
[----:B------:R-:W-:Y:S10]  /*13770*/  MUFU.EX2 R209, R209 ;  /* 0x000000d100d17308 */ /* 0x000ff40000000800 */
[----:B------:R-:W3:Y:S10]  /*13780*/  MUFU.EX2 R208, R208 ;  /* 0x000000d000d07308 */ /* 0x000ef40000000800 */
[----:B------:R4:W-:Y:S10]  /*13790*/  MUFU.EX2 R163, R102 ;  /* 0x0000006600a37308 */ /* 0x0009f40000000800 */
[----:B------:R1:W-:Y:S10]  /*137a0*/  MUFU.EX2 R159, R78 ;  /* 0x0000004e009f7308 */ /* 0x0003f40000000800 */
[----:B------:R3:W-:Y:S01]  /*137b0*/  MUFU.EX2 R158, R79 ;  /* 0x0000004f009e7308 */ /* 0x0007e20000000800 */
[--C-:B----4-:R-:W-:Y:S02]  /*137c0*/  FFMA.FTZ R102, R95, c[0x0][0x23c], -R138.reuse ;  /* 0x00008f005f667a23 */ /* 0x110fe4000001088a */
[----:B------:R-:W-:Y:S07]  /*137d0*/  FFMA.FTZ R138, R127, c[0x0][0x23c], -R138 ;  /* 0x00008f007f8a7a23 */ /* 0x000fee000001088a */
[----:B------:R-:W-:Y:S01]  /*137e0*/  MUFU.EX2 R215, R215 ;  /* 0x000000d700d77308 */ /* 0x000fe20000000800 */
[----:B-1----:R-:W-:Y:S09]  /*137f0*/  F2FP.PACK_AB R78, R168, R156 ;  /* 0x0000009ca84e723e */ /* 0x002ff200000000ff */
[----:B------:R-:W-:Y:S01]  /*13800*/  MUFU.EX2 R138, R138 ;  /* 0x0000008a008a7308 */ /* 0x000fe20000000800 */
[----:B---3--:R-:W-:Y:S09]  /*13810*/  F2FP.PACK_AB R79, R167, R165 ;  /* 0x000000a5a74f723e */ /* 0x008ff200000000ff */
[----:B------:R-:W1:Y:S10]  /*13820*/  MUFU.EX2 R214, R214 ;  /* 0x000000d600d67308 */ /* 0x000e740000000800 */
[----:B------:R-:W3:Y:S10]  /*13830*/  MUFU.EX2 R213, R213 ;  /* 0x000000d500d57308 */ /* 0x000ef40000000800 */
[----:B------:R-:W4:Y:S10]  /*13840*/  MUFU.EX2 R164, R103 ;  /* 0x0000006700a47308 */ /* 0x000f340000000800 */
[----:B------:R-:W-:Y:S01]  /*13850*/  MUFU.EX2 R238, R238 ;  /* 0x000000ee00ee7308 */ /* 0x000fe20000000800 */
[----:B--2---:R-:W-:Y:S04]  /*13860*/  FFMA.FTZ R76, R133, R76, R193 ;  /* 0x0000004c854c7223 */ /* 0x004fe800000100c1 */
[----:B------:R-:W-:Y:S05]  /*13870*/  FADD.FTZ R76, R202, R76 ;  /* 0x0000004cca4c7221 */ /* 0x000fea0000010000 */
[----:B------:R2:W-:Y:S10]  /*13880*/  MUFU.EX2 R133, R74 ;  /* 0x0000004a00857308 */ /* 0x0005f40000000800 */
[----:B------:R-:W-:Y:S10]  /*13890*/  MUFU.EX2 R239, R239 ;  /* 0x000000ef00ef7308 */ /* 0x000ff40000000800 */
[----:B------:R-:W-:Y:S01]  /*138a0*/  MUFU.EX2 R237, R237 ;  /* 0x000000ed00ed7308 */ /* 0x000fe20000000800 */
[----:B--2---:R-:W-:Y:S09]  /*138b0*/  LDSM.16.MT88.4 R72, [R216+0x9000] ;  /* 0x00900000d848783b */ /* 0x004ff20000004200 */
[----:B------:R-:W-:Y:S10]  /*138c0*/  MUFU.EX2 R236, R236 ;  /* 0x000000ec00ec7308 */ /* 0x000ff40000000800 */
[----:B------:R-:W-:Y:S10]  /*138d0*/  MUFU.EX2 R241, R241 ;  /* 0x000000f100f17308 */ /* 0x000ff40000000800 */
[----:B------:R-:W-:Y:S10]  /*138e0*/  MUFU.EX2 R240, R240 ;  /* 0x000000f000f07308 */ /* 0x000ff40000000800 */
[----:B------:R-:W-:Y:S10]  /*138f0*/  MUFU.EX2 R235, R235 ;  /* 0x000000eb00eb7308 */ /* 0x000ff40000000800 */
[----:B------:R-:W-:Y:S10]  /*13900*/  MUFU.EX2 R193, R129 ;  /* 0x0000008100c17308 */ /* 0x000ff40000000800 */
[----:B------:R-:W-:Y:S10]  /*13910*/  MUFU.EX2 R161, R114 ;  /* 0x0000007200a17308 */ /* 0x000ff40000000800 */
[----:B------:R-:W-:Y:S01]  /*13920*/  MUFU.EX2 R189, R115 ;  /* 0x0000007300bd7308 */ /* 0x000fe20000000800 */
[----:B-----5:R-:W-:Y:S01]  /*13930*/  FFMA.FTZ R2, R2, R81, R92 ;  /* 0x0000005102027223 */ /* 0x020fe2000001005c */
[----:B------:R-:W-:Y:S01]  /*13940*/  F2FP.PACK_AB R81, R140, R124 ;  /* 0x0000007c8c51723e */ /* 0x000fe200000000ff */
[----:B------:R-:W-:Y:S01]  /*13950*/  FFMA.FTZ R92, R0, R80, R251 ;  /* 0x00000050005c7223 */ /* 0x000fe200000100fb */
[----:B------:R-:W-:Y:S01]  /*13960*/  F2FP.PACK_AB R80, R141, R120 ;  /* 0x000000788d50723e */ /* 0x000fe200000000ff */
[----:B------:R-:W-:Y:S05]  /*13970*/  FADD.FTZ R0, R203, R132 ;  /* 0x00000084cb007221 */ /* 0x000fea0000010000 */
[----:B------:R-:W-:Y:S01]  /*13980*/  MUFU.EX2 R245, R245 ;  /* 0x000000f500f57308 */ /* 0x000fe20000000800 */
[----:B------:R-:W-:Y:S01]  /*13990*/  FADD.FTZ R92, R200, R92 ;  /* 0x0000005cc85c7221 */ /* 0x000fe20000010000 */
[----:B------:R-:W-:Y:S01]  /*139a0*/  MOV R200, R128 ;  /* 0x0000008000c87202 */ /* 0x000fe20000000f00 */
[----:B------:R-:W-:Y:S01]  /*139b0*/  FADD.FTZ R2, R201, R2 ;  /* 0x00000002c9027221 */ /* 0x000fe20000010000 */
[----:B------:R-:W-:Y:S01]  /*139c0*/  MOV R128, R117 ;  /* 0x0000007500807202 */ /* 0x000fe20000000f00 */
[C---:B------:R-:W-:Y:S04]  /*139d0*/  HMMA.16816.F32 R8, R80.reuse, R84, R8 ;  /* 0x000000545008723c */ /* 0x040fe80000001808 */
[----:B------:R-:W-:Y:S01]  /*139e0*/  MOV R117, R89 ;  /* 0x0000005900757202 */ /* 0x000fe20000000f00 */
[----:B------:R-:W-:Y:S01]  /*139f0*/  FADD.FTZ R95, R200, R76 ;  /* 0x0000004cc85f7221 */ /* 0x000fe20000010000 */
[----:B------:R-:W-:Y:S01]  /*13a00*/  F2FP.PACK_AB R76, R153, R146 ;  /* 0x00000092994c723e */ /* 0x000fe200000000ff */
[----:B------:R-:W-:Y:S01]  /*13a10*/  MUFU.EX2 R246, R246 ;  /* 0x000000f600f67308 */ /* 0x000fe20000000800 */
[-C--:B------:R-:W-:Y:S04]  /*13a20*/  HMMA.16816.F32 R12, R80, R86.reuse, R12 ;  /* 0x00000056500c723c */ /* 0x080fe8000000180c */
[----:B------:R-:W-:Y:S04]  /*13a30*/  FADD.FTZ R94, R128, R2 ;  /* 0x00000002805e7221 */ /* 0x000fe80000010000 */
[C---:B------:R-:W-:Y:S01]  /*13a40*/  HMMA.16816.F32 R16, R60.reuse, R86, R16 ;  /* 0x000000563c10723c */ /* 0x040fe20000001810 */
[----:B------:R-:W2:Y:S01]  /*13a50*/  LDSM.16.MT88.4 R84, [R217+0x8800] ;  /* 0x00880000d954783b */ /* 0x000ea20000004200 */
[----:B------:R5:W-:Y:S06]  /*13a60*/  MUFU.EX2 R128, R93 ;  /* 0x0000005d00807308 */ /* 0x000bec0000000800 */
[-C--:B------:R-:W-:Y:S04]  /*13a70*/  HMMA.16816.F32 R20, R60, R96.reuse, R20 ;  /* 0x000000603c14723c */ /* 0x080fe80000001814 */
[----:B------:R-:W-:Y:S04]  /*13a80*/  MUFU.EX2 R242, R242 ;  /* 0x000000f200f27308 */ /* 0x000fe80000000800 */
[C---:B------:R-:W-:Y:S06]  /*13a90*/  HMMA.16816.F32 R32, R80.reuse, R96, R32 ;  /* 0x000000605020723c */ /* 0x040fec0000001820 */
[----:B------:R-:W-:Y:S02]  /*13aa0*/  MUFU.EX2 R244, R244 ;  /* 0x000000f400f47308 */ /* 0x000fe40000000800 */
[-C--:B------:R-:W-:Y:S08]  /*13ab0*/  HMMA.16816.F32 R36, R80, R98.reuse, R36 ;  /* 0x000000625024723c */ /* 0x080ff00000001824 */
[C---:B------:R-:W-:Y:S01]  /*13ac0*/  HMMA.16816.F32 R48, R60.reuse, R98, R48 ;  /* 0x000000623c30723c */ /* 0x040fe20000001830 */
[----:B------:R-:W1:Y:S01]  /*13ad0*/  LDSM.16.MT88.4 R96, [R218+0x8800] ;  /* 0x00880000da60783b */ /* 0x000e620000004200 */
[----:B------:R-:W-:Y:S06]  /*13ae0*/  MUFU.EX2 R249, R249 ;  /* 0x000000f900f97308 */ /* 0x000fec0000000800 */
[-C--:B--2---:R-:W-:Y:S04]  /*13af0*/  HMMA.16816.F32 R24, R60, R84.reuse, R24 ;  /* 0x000000543c18723c */ /* 0x084fe80000001818 */
[----:B------:R-:W-:Y:S04]  /*13b00*/  MUFU.EX2 R250, R250 ;  /* 0x000000fa00fa7308 */ /* 0x000fe80000000800 */
[C---:B------:R-:W-:Y:S06]  /*13b10*/  HMMA.16816.F32 R28, R80.reuse, R84, R28 ;  /* 0x00000054501c723c */ /* 0x040fec000000181c */
[----:B------:R-:W-:Y:S02]  /*13b20*/  MUFU.EX2 R247, R247 ;  /* 0x000000f700f77308 */ /* 0x000fe40000000800 */
[-C--:B------:R-:W-:Y:S08]  /*13b30*/  HMMA.16816.F32 R52, R80, R86.reuse, R52 ;  /* 0x000000565034723c */ /* 0x080ff00000001834 */
[----:B------:R-:W-:Y:S01]  /*13b40*/  MUFU.EX2 R248, R248 ;  /* 0x000000f800f87308 */ /* 0x000fe20000000800 */
[C---:B------:R-:W-:Y:S01]  /*13b50*/  HMMA.16816.F32 R64, R60.reuse, R86, R64 ;  /* 0x000000563c40723c */ /* 0x040fe20000001840 */
[----:B------:R-:W2:Y:S07]  /*13b60*/  LDSM.16.MT88.4 R84, [R219+0x9000] ;  /* 0x00900000db54783b */ /* 0x000eae0000004200 */
[-C--:B-1----:R-:W-:Y:S01]  /*13b70*/  HMMA.16816.F32 R40, R60, R96.reuse, R40 ;  /* 0x000000603c28723c */ /* 0x082fe20000001828 */
[----:B------:R-:W-:Y:S07]  /*13b80*/  MUFU.EX2 R132, R118 ;  /* 0x0000007600847308 */ /* 0x000fee0000000800 */
[C---:B------:R-:W-:Y:S03]  /*13b90*/  HMMA.16816.F32 R44, R80.reuse, R96, R44 ;  /* 0x00000060502c723c */ /* 0x040fe6000000182c */
[----:B------:R-:W-:Y:S04]  /*13ba0*/  MUFU.EX2 R97, R175 ;  /* 0x000000af00617308 */ /* 0x000fe80000000800 */
[----:B------:R-:W-:Y:S01]  /*13bb0*/  FADD.FTZ R96, R88, R0 ;  /* 0x0000000058607221 */ /* 0x000fe20000010000 */
[-C--:B------:R-:W-:Y:S01]  /*13bc0*/  HMMA.16816.F32 R68, R80, R98.reuse, R68 ;  /* 0x000000625044723c */ /* 0x080fe20000001844 */
[----:B------:R-:W1:Y:S03]  /*13bd0*/  LDSM.16.MT88.4 R80, [R217+0x9000] ;  /* 0x00900000d950783b */ /* 0x000e660000004200 */
[----:B------:R-:W-:Y:S01]  /*13be0*/  FADD.FTZ R0, R199, R92 ;  /* 0x0000005cc7007221 */ /* 0x000fe20000010000 */
[----:B------:R-:W-:Y:S01]  /*13bf0*/  MUFU.EX2 R129, R119 ;  /* 0x0000007700817308 */ /* 0x000fe20000000800 */
[----:B------:R-:W-:Y:S02]  /*13c00*/  FADD.FTZ R2, R117, R96 ;  /* 0x0000006075027221 */ /* 0x000fe40000010000 */
[----:B------:R-:W-:Y:S01]  /*13c10*/  HMMA.16816.F32 R56, R60, R98, R56 ;  /* 0x000000623c38723c */ /* 0x000fe20000001838 */
[----:B------:R-:W1:Y:S03]  /*13c20*/  LDSM.16.MT88.4 R88, [R218+0x9000] ;  /* 0x00900000da58783b */ /* 0x000e660000004200 */
[----:B------:R-:W-:Y:S02]  /*13c30*/  FADD.FTZ R0, R125, R0 ;  /* 0x000000007d007221 */ /* 0x000fe40000010000 */
[----:B------:R-:W-:Y:S01]  /*13c40*/  FADD.FTZ R2, R207, R2 ;  /* 0x00000002cf027221 */ /* 0x000fe20000010000 */
[----:B------:R-:W-:Y:S01]  /*13c50*/  F2FP.PACK_AB R61, R157, R151 ;  /* 0x000000979d3d723e */ /* 0x000fe200000000ff */
[----:B------:R-:W-:Y:S01]  /*13c60*/  FADD.FTZ R0, R124, R0 ;  /* 0x000000007c007221 */ /* 0x000fe20000010000 */
[----:B------:R-:W-:Y:S01]  /*13c70*/  F2FP.PACK_AB R60, R210, R211 ;  /* 0x000000d3d23c723e */ /* 0x000fe200000000ff */
[----:B------:R-:W-:Y:S02]  /*13c80*/  MUFU.EX2 R127, R100 ;  /* 0x00000064007f7308 */ /* 0x000fe40000000800 */
[----:B------:R-:W-:Y:S01]  /*13c90*/  F2FP.PACK_AB R62, R208, R209 ;  /* 0x000000d1d03e723e */ /* 0x000fe200000000ff */
[----:B------:R-:W-:Y:S01]  /*13ca0*/  FADD.FTZ R0, R140, R0 ;  /* 0x000000008c007221 */ /* 0x000fe20000010000 */
[----:B------:R-:W-:Y:S01]  /*13cb0*/  F2FP.PACK_AB R63, R170, R160 ;  /* 0x000000a0aa3f723e */ /* 0x000fe200000000ff */
[----:B------:R-:W-:Y:S02]  /*13cc0*/  FADD.FTZ R2, R206, R2 ;  /* 0x00000002ce027221 */ /* 0x000fe40000010000 */
[----:B------:R-:W-:Y:S02]  /*13cd0*/  FADD.FTZ R0, R147, R0 ;  /* 0x0000000093007221 */ /* 0x000fe40000010000 */
[----:B------:R-:W-:Y:S01]  /*13ce0*/  FADD.FTZ R2, R205, R2 ;  /* 0x00000002cd027221 */ /* 0x000fe20000010000 */
[----:B------:R-:W-:Y:S01]  /*13cf0*/  MUFU.EX2 R130, R130 ;  /* 0x0000008200827308 */ /* 0x000fe20000000800 */
[-C--:B------:R-:W-:Y:S03]  /*13d00*/  HMMA.16816.F32 R4, R60, R72.reuse, R4 ;  /* 0x000000483c04723c */ /* 0x080fe60000001804 */
[----:B------:R-:W-:Y:S02]  /*13d10*/  FADD.FTZ R0, R149, R0 ;  /* 0x0000000095007221 */ /* 0x000fe40000010000 */
[----:B------:R-:W-:Y:S02]  /*13d20*/  FADD.FTZ R2, R204, R2 ;  /* 0x00000002cc027221 */ /* 0x000fe40000010000 */
[----:B------:R-:W-:Y:S01]  /*13d30*/  FADD.FTZ R0, R142, R0 ;  /* 0x000000008e007221 */ /* 0x000fe20000010000 */
[C---:B------:R-:W-:Y:S01]  /*13d40*/  HMMA.16816.F32 R8, R76.reuse, R72, R8 ;  /* 0x000000484c08723c */ /* 0x040fe20000001808 */
[----:B------:R-:W-:Y:S03]  /*13d50*/  MUFU.EX2 R131, R131 ;  /* 0x0000008300837308 */ /* 0x000fe60000000800 */
[----:B------:R-:W-:Y:S02]  /*13d60*/  FADD.FTZ R0, R143, R0 ;  /* 0x000000008f007221 */ /* 0x000fe40000010000 */
[----:B------:R-:W-:Y:S02]  /*13d70*/  FADD.FTZ R2, R211, R2 ;  /* 0x00000002d3027221 */ /* 0x000fe40000010000 */
[-C--:B------:R-:W-:Y:S03]  /*13d80*/  HMMA.16816.F32 R12, R76, R74.reuse, R12 ;  /* 0x0000004a4c0c723c */ /* 0x080fe6000000180c */
[----:B------:R-:W-:Y:S01]  /*13d90*/  MUFU.EX2 R125, R101 ;  /* 0x00000065007d7308 */ /* 0x000fe20000000800 */
[----:B------:R-:W-:Y:S02]  /*13da0*/  FADD.FTZ R2, R210, R2 ;  /* 0x00000002d2027221 */ /* 0x000fe40000010000 */
[----:B------:R-:W-:Y:S02]  /*13db0*/  FADD.FTZ R0, R165, R0 ;  /* 0x00000000a5007221 */ /* 0x000fe40000010000 */
[C---:B------:R-:W-:Y:S01]  /*13dc0*/  HMMA.16816.F32 R16, R60.reuse, R74, R16 ;  /* 0x0000004a3c10723c */ /* 0x040fe20000001810 */
[----:B------:R-:W3:Y:S03]  /*13dd0*/  LDSM.16.MT88.4 R72, [R216+0x9800] ;  /* 0x00980000d848783b */ /* 0x000ee60000004200 */
[----:B------:R-:W-:Y:S01]  /*13de0*/  FADD.FTZ R0, R167, R0 ;  /* 0x00000000a7007221 */ /* 0x000fe20000010000 */
[----:B------:R-:W-:Y:S03]  /*13df0*/  MUFU.EX2 R119, R187 ;  /* 0x000000bb00777308 */ /* 0x000fe60000000800 */
[-C--:B--2---:R-:W-:Y:S04]  /*13e00*/  HMMA.16816.F32 R20, R60, R84.reuse, R20 ;  /* 0x000000543c14723c */ /* 0x084fe80000001814 */
[----:B------:R-:W-:Y:S03]  /*13e10*/  FADD.FTZ R0, R162, R0 ;  /* 0x00000000a2007221 */ /* 0x000fe60000010000 */
[----:B------:R-:W-:Y:S01]  /*13e20*/  MUFU.EX2 R252, R252 ;  /* 0x000000fc00fc7308 */ /* 0x000fe20000000800 */
[C---:B------:R-:W-:Y:S04]  /*13e30*/  HMMA.16816.F32 R32, R76.reuse, R84, R32 ;  /* 0x000000544c20723c */ /* 0x040fe80000001820 */
[----:B------:R-:W-:Y:S04]  /*13e40*/  FADD.FTZ R0, R195, R0 ;  /* 0x00000000c3007221 */ /* 0x000fe80000010000 */
[-C--:B------:R-:W-:Y:S01]  /*13e50*/  HMMA.16816.F32 R36, R76, R86.reuse, R36 ;  /* 0x000000564c24723c */ /* 0x080fe20000001824 */
[----:B------:R-:W-:Y:S03]  /*13e60*/  MUFU.EX2 R117, R186 ;  /* 0x000000ba00757308 */ /* 0x000fe60000000800 */
[----:B------:R-:W-:Y:S04]  /*13e70*/  FADD.FTZ R0, R194, R0 ;  /* 0x00000000c2007221 */ /* 0x000fe80000010000 */
[C---:B------:R-:W-:Y:S01]  /*13e80*/  HMMA.16816.F32 R48, R60.reuse, R86, R48 ;  /* 0x000000563c30723c */ /* 0x040fe20000001830 */
[----:B------:R-:W-:Y:S02]  /*13e90*/  LDSM.16.MT88.4 R84, [R217+0x9800] ;  /* 0x00980000d954783b */ /* 0x000fe40000004200 */
[----:B------:R-:W-:Y:S01]  /*13ea0*/  MUFU.EX2 R118, R185 ;  /* 0x000000b900767308 */ /* 0x000fe20000000800 */
[----:B------:R-:W-:Y:S04]  /*13eb0*/  FADD.FTZ R0, R191, R0 ;  /* 0x00000000bf007221 */ /* 0x000fe80000010000 */
[-C--:B-1----:R-:W-:Y:S05]  /*13ec0*/  HMMA.16816.F32 R24, R60, R80.reuse, R24 ;  /* 0x000000503c18723c */ /* 0x082fea0000001818 */
[----:B------:R-:W-:Y:S03]  /*13ed0*/  MUFU.EX2 R115, R183 ;  /* 0x000000b700737308 */ /* 0x000fe60000000800 */
[C---:B------:R-:W-:Y:S07]  /*13ee0*/  HMMA.16816.F32 R28, R76.reuse, R80, R28 ;  /* 0x000000504c1c723c */ /* 0x040fee000000181c */
[----:B------:R-:W-:Y:S01]  /*13ef0*/  MUFU.EX2 R114, R182 ;  /* 0x000000b600727308 */ /* 0x000fe20000000800 */
        /* <DEDUP_REMOVED lines=8> */
[-C--:B------:R-:W-:Y:S07]  /*13f80*/  HMMA.16816.F32 R68, R76, R90.reuse, R68 ;  /* 0x0000005a4c44723c */ /* 0x080fee0000001844 */
[----:B------:R-:W-:Y:S01]  /*13f90*/  F2FP.PACK_AB R78, R197, R196 ;  /* 0x000000c4c54e723e */ /* 0x000fe200000000ff */
[----:B------:R-:W-:Y:S01]  /*13fa0*/  HMMA.16816.F32 R56, R60, R90, R56 ;  /* 0x0000005a3c38723c */ /* 0x000fe20000001838 */
[----:B------:R-:W2:Y:S01]  /*13fb0*/  LDSM.16.MT88.4 R88, [R218+0x9800] ;  /* 0x00980000da58783b */ /* 0x000ea20000004200 */
[----:B------:R-:W1:Y:S02]  /*13fc0*/  MUFU.EX2 R99, R177 ;  /* 0x000000b100637308 */ /* 0x000e640000000800 */
[----:B------:R-:W-:Y:S01]  /*13fd0*/  FADD.FTZ R77, R113, R95 ;  /* 0x0000005f714d7221 */ /* 0x000fe20000010000 */
[----:B------:R-:W-:Y:S01]  /*13fe0*/  F2FP.PACK_AB R79, R191, R194 ;  /* 0x000000c2bf4f723e */ /* 0x000fe200000000ff */
[----:B------:R-:W-:Y:S01]  /*13ff0*/  FADD.FTZ R76, R116, R94 ;  /* 0x0000005e744c7221 */ /* 0x000fe20000010000 */
[----:B------:R-:W-:Y:S01]  /*14000*/  F2FP.PACK_AB R60, R214, R215 ;  /* 0x000000d7d63c723e */ /* 0x000fe200000000ff */
[----:B-----5:R-:W-:Y:S01]  /*14010*/  FADD.FTZ R93, R121, R77 ;  /* 0x0000004d795d7221 */ /* 0x020fe20000010000 */
[----:B------:R-:W-:Y:S03]  /*14020*/  F2FP.PACK_AB R61, R169, R166 ;  /* 0x000000a6a93d723e */ /* 0x000fe600000000ff */
[----:B---3--:R-:W-:Y:S01]  /*14030*/  F2FP.PACK_AB R62, R243, R213 ;  /* 0x000000d5f33e723e */ /* 0x008fe200000000ff */
[----:B------:R-:W-:Y:S01]  /*14040*/  FADD.FTZ R92, R120, R76 ;  /* 0x0000004c785c7221 */ /* 0x000fe20000010000 */
[----:B------:R-:W-:Y:S01]  /*14050*/  F2FP.PACK_AB R63, R198, R212 ;  /* 0x000000d4c63f723e */ /* 0x000fe200000000ff */
[----:B------:R-:W-:Y:S01]  /*14060*/  MUFU.EX2 R121, R102 ;  /* 0x0000006600797308 */ /* 0x000fe20000000800 */
[----:B----4-:R-:W-:Y:S02]  /*14070*/  F2FP.PACK_AB R76, R164, R163 ;  /* 0x000000a3a44c723e */ /* 0x010fe400000000ff */
[----:B------:R-:W-:Y:S03]  /*14080*/  F2FP.PACK_AB R77, R195, R162 ;  /* 0x000000a2c34d723e */ /* 0x000fe600000000ff */
[-C--:B------:R-:W-:Y:S04]  /*14090*/  HMMA.16816.F32 R4, R60, R72.reuse, R4 ;  /* 0x000000483c04723c */ /* 0x080fe80000001804 */
[----:B------:R-:W-:Y:S01]  /*140a0*/  MUFU.EX2 R120, R112 ;  /* 0x0000007000787308 */ /* 0x000fe20000000800 */
[----:B-1----:R-:W-:Y:S03]  /*140b0*/  F2FP.PACK_AB R154, R137, R99 ;  /* 0x00000063899a723e */ /* 0x002fe600000000ff */
[C---:B------:R-:W-:Y:S06]  /*140c0*/  HMMA.16816.F32 R8, R76.reuse, R72, R8 ;  /* 0x000000484c08723c */ /* 0x040fec0000001808 */
[----:B------:R-:W-:Y:S02]  /*140d0*/  MUFU.EX2 R116, R184 ;  /* 0x000000b800747308 */ /* 0x000fe40000000800 */
[-C--:B------:R-:W-:Y:S08]  /*140e0*/  HMMA.16816.F32 R12, R76, R74.reuse, R12 ;  /* 0x0000004a4c0c723c */ /* 0x080ff0000000180c */
[C---:B------:R-:W-:Y:S01]  /*140f0*/  HMMA.16816.F32 R16, R60.reuse, R74, R16 ;  /* 0x0000004a3c10723c */ /* 0x040fe20000001810 */
[----:B------:R-:W1:Y:S01]  /*14100*/  LDSM.16.MT88.4 R72, [R216+0xa000] ;  /* 0x00a00000d848783b */ /* 0x000e620000004200 */
[----:B------:R-:W-:Y:S06]  /*14110*/  MUFU.EX2 R102, R180 ;  /* 0x000000b400667308 */ /* 0x000fec0000000800 */
[-C--:B------:R-:W-:Y:S04]  /*14120*/  HMMA.16816.F32 R20, R60, R80.reuse, R20 ;  /* 0x000000503c14723c */ /* 0x080fe80000001814 */
[----:B------:R-:W3:Y:S04]  /*14130*/  MUFU.EX2 R98, R176 ;  /* 0x000000b000627308 */ /* 0x000ee80000000800 */
[C---:B------:R-:W-:Y:S06]  /*14140*/  HMMA.16816.F32 R32, R76.reuse, R80, R32 ;  /* 0x000000504c20723c */ /* 0x040fec0000001820 */
[----:B------:R-:W-:Y:S02]  /*14150*/  MUFU.EX2 R95, R173 ;  /* 0x000000ad005f7308 */ /* 0x000fe40000000800 */
[-C--:B------:R-:W-:Y:S08]  /*14160*/  HMMA.16816.F32 R36, R76, R82.reuse, R36 ;  /* 0x000000524c24723c */ /* 0x080ff00000001824 */
[C---:B------:R-:W-:Y:S01]  /*14170*/  HMMA.16816.F32 R48, R60.reuse, R82, R48 ;  /* 0x000000523c30723c */ /* 0x040fe20000001830 */
[----:B------:R-:W4:Y:S01]  /*14180*/  LDSM.16.MT88.4 R80, [R219+0xa000] ;  /* 0x00a00000db50783b */ /* 0x000f220000004200 */
[----:B------:R-:W-:Y:S02]  /*14190*/  MUFU.EX2 R94, R122 ;  /* 0x0000007a005e7308 */ /* 0x000fe40000000800 */
[----:B---3--:R-:W-:Y:S04]  /*141a0*/  F2FP.PACK_AB R155, R97, R98 ;  /* 0x00000062619b723e */ /* 0x008fe800000000ff */
        /* <DEDUP_REMOVED lines=8> */
[-C--:B--2---:R-:W-:Y:S04]  /*14230*/  HMMA.16816.F32 R40, R60, R88.reuse, R40 ;  /* 0x000000583c28723c */ /* 0x084fe80000001828 */
[----:B------:R-:W-:Y:S04]  /*14240*/  MUFU.EX2 R107, R107 ;  /* 0x0000006b006b7308 */ /* 0x000fe80000000800 */
[C---:B------:R-:W-:Y:S06]  /*14250*/  HMMA.16816.F32 R44, R76.reuse, R88, R44 ;  /* 0x000000584c2c723c */ /* 0x040fec000000182c */
[----:B------:R-:W-:Y:S02]  /*14260*/  MUFU.EX2 R104, R108 ;  /* 0x0000006c00687308 */ /* 0x000fe40000000800 */
[-C--:B------:R-:W-:Y:S07]  /*14270*/  HMMA.16816.F32 R68, R76, R90.reuse, R68 ;  /* 0x0000005a4c44723c */ /* 0x080fee0000001844 */
[----:B------:R-:W-:Y:S01]  /*14280*/  FADD.FTZ R77, R145, R93 ;  /* 0x0000005d914d7221 */ /* 0x000fe20000010000 */
[----:B------:R-:W-:Y:S01]  /*14290*/  HMMA.16816.F32 R56, R60, R90, R56 ;  /* 0x0000005a3c38723c */ /* 0x000fe20000001838 */
[----:B------:R-:W2:Y:S01]  /*142a0*/  LDSM.16.MT88.4 R88, [R218+0xa000] ;  /* 0x00a00000da58783b */ /* 0x000ea20000004200 */
[----:B------:R-:W-:Y:S02]  /*142b0*/  MUFU.EX2 R105, R109 ;  /* 0x0000006d00697308 */ /* 0x000fe40000000800 */
[----:B------:R-:W-:Y:S01]  /*142c0*/  FADD.FTZ R76, R141, R92 ;  /* 0x0000005c8d4c7221 */ /* 0x000fe20000010000 */
[----:B------:R-:W-:Y:S01]  /*142d0*/  F2FP.PACK_AB R78, R192, R189 ;  /* 0x000000bdc04e723e */ /* 0x000fe200000000ff */
[----:B------:R-:W-:Y:S01]  /*142e0*/  FADD.FTZ R93, R148, R77 ;  /* 0x0000004d945d7221 */ /* 0x000fe20000010000 */
        /* <DEDUP_REMOVED lines=10> */
[-C--:B-1----:R-:W-:Y:S02]  /*14390*/  HMMA.16816.F32 R4, R60, R72.reuse, R4 ;  /* 0x000000483c04723c */ /* 0x082fe40000001804 */
[----:B------:R-:W-:Y:S06]  /*143a0*/  MUFU.EX2 R111, R111 ;  /* 0x0000006f006f7308 */ /* 0x000fec0000000800 */
[C---:B------:R-:W-:Y:S04]  /*143b0*/  HMMA.16816.F32 R8, R76.reuse, R72, R8 ;  /* 0x000000484c08723c */ /* 0x040fe80000001808 */
[----:B------:R-:W1:Y:S04]  /*143c0*/  MUFU.EX2 R96, R174 ;  /* 0x000000ae00607308 */ /* 0x000e680000000800 */
[-C--:B------:R-:W-:Y:S08]  /*143d0*/  HMMA.16816.F32 R12, R76, R74.reuse, R12 ;  /* 0x0000004a4c0c723c */ /* 0x080ff0000000180c */
[C---:B------:R-:W-:Y:S01]  /*143e0*/  HMMA.16816.F32 R16, R60.reuse, R74, R16 ;  /* 0x0000004a3c10723c */ /* 0x040fe20000001810 */
[----:B------:R-:W5:Y:S07]  /*143f0*/  LDSM.16.MT88.4 R72, [R216+0xa800] ;  /* 0x00a80000d848783b */ /* 0x000f6e0000004200 */
[-C--:B----4-:R-:W-:Y:S04]  /*14400*/  HMMA.16816.F32 R20, R60, R80.reuse, R20 ;  /* 0x000000503c14723c */ /* 0x090fe80000001814 */
[----:B-1----:R-:W-:Y:S04]  /*14410*/  F2FP.PACK_AB R200, R95, R96 ;  /* 0x000000605fc8723e */ /* 0x002fe800000000ff */
[C---:B------:R-:W-:Y:S08]  /*14420*/  HMMA.16816.F32 R32, R76.reuse, R80, R32 ;  /* 0x000000504c20723c */ /* 0x040ff00000001820 */
[-C--:B------:R-:W-:Y:S08]  /*14430*/  HMMA.16816.F32 R36, R76, R82.reuse, R36 ;  /* 0x000000524c24723c */ /* 0x080ff00000001824 */
[C---:B------:R-:W-:Y:S01]  /*14440*/  HMMA.16816.F32 R48, R60.reuse, R82, R48 ;  /* 0x000000523c30723c */ /* 0x040fe20000001830 */
[----:B------:R-:W1:Y:S07]  /*14450*/  LDSM.16.MT88.4 R80, [R219+0xa800] ;  /* 0x00a80000db50783b */ /* 0x000e6e0000004200 */
[-C--:B---3--:R-:W-:Y:S08]  /*14460*/  HMMA.16816.F32 R24, R60, R84.reuse, R24 ;  /* 0x000000543c18723c */ /* 0x088ff00000001818 */
[C---:B------:R-:W-:Y:S08]  /*14470*/  HMMA.16816.F32 R28, R76.reuse, R84, R28 ;  /* 0x000000544c1c723c */ /* 0x040ff0000000181c */
[-C--:B------:R-:W-:Y:S08]  /*14480*/  HMMA.16816.F32 R52, R76, R86.reuse, R52 ;  /* 0x000000564c34723c */ /* 0x080ff00000001834 */
[C---:B------:R-:W-:Y:S01]  /*14490*/  HMMA.16816.F32 R64, R60.reuse, R86, R64 ;  /* 0x000000563c40723c */ /* 0x040fe20000001840 */
[----:B------:R-:W3:Y:S07]  /*144a0*/  LDSM.16.MT88.4 R84, [R217+0xa800] ;  /* 0x00a80000d954783b */ /* 0x000eee0000004200 */
[-C--:B--2---:R-:W-:Y:S08]  /*144b0*/  HMMA.16816.F32 R40, R60, R88.reuse, R40 ;  /* 0x000000583c28723c */ /* 0x084ff00000001828 */
[C---:B------:R-:W-:Y:S08]  /*144c0*/  HMMA.16816.F32 R44, R76.reuse, R88, R44 ;  /* 0x000000584c2c723c */ /* 0x040ff0000000182c */
[-C--:B------:R-:W-:Y:S07]  /*144d0*/  HMMA.16816.F32 R68, R76, R90.reuse, R68 ;  /* 0x0000005a4c44723c */ /* 0x080fee0000001844 */
[----:B------:R-:W-:Y:S01]  /*144e0*/  FADD.FTZ R76, R150, R92 ;  /* 0x0000005c964c7221 */ /* 0x000fe20000010000 */
[----:B------:R-:W-:Y:S01]  /*144f0*/  HMMA.16816.F32 R56, R60, R90, R56 ;  /* 0x0000005a3c38723c */ /* 0x000fe20000001838 */
[----:B------:R-:W2:Y:S03]  /*14500*/  LDSM.16.MT88.4 R88, [R218+0xa800] ;  /* 0x00a80000da58783b */ /* 0x000ea60000004200 */
        /* <DEDUP_REMOVED lines=10> */
[----:B------:R-:W-:Y:S01]  /*145b0*/  LDSM.16.MT88.4 R144, [R219+0xb800] ;  /* 0x00b80000db90783b */ /* 0x000fe20000004200 */
[----:B------:R-:W-:Y:S02]  /*145c0*/  F2FP.PACK_AB R77, R127, R128 ;  /* 0x000000807f4d723e */ /* 0x000fe400000000ff */
[-C--:B-----5:R-:W-:Y:S03]  /*145d0*/  HMMA.16816.F32 R4, R60, R72.reuse, R4 ;  /* 0x000000483c04723c */ /* 0x0a0fe60000001804 */
[----:B------:R-:W-:Y:S02]  /*145e0*/  F2FP.PACK_AB R79, R121, R125 ;  /* 0x0000007d794f723e */ /* 0x000fe400000000ff */
[----:B------:R-:W-:Y:S05]  /*145f0*/  F2FP.PACK_AB R152, R102, R103 ;  /* 0x000000676698723e */ /* 0x000fea00000000ff */
[C---:B------:R-:W-:Y:S08]  /*14600*/  HMMA.16816.F32 R8, R76.reuse, R72, R8 ;  /* 0x000000484c08723c */ /* 0x040ff00000001808 */
[-C--:B------:R-:W-:Y:S08]  /*14610*/  HMMA.16816.F32 R12, R76, R74.reuse, R12 ;  /* 0x0000004a4c0c723c */ /* 0x080ff0000000180c */
[C---:B------:R-:W-:Y:S01]  /*14620*/  HMMA.16816.F32 R16, R60.reuse, R74, R16 ;  /* 0x0000004a3c10723c */ /* 0x040fe20000001810 */
[----:B------:R-:W4:Y:S07]  /*14630*/  LDSM.16.MT88.4 R72, [R216+0xb000] ;  /* 0x00b00000d848783b */ /* 0x000f2e0000004200 */
[-C--:B-1----:R-:W-:Y:S08]  /*14640*/  HMMA.16816.F32 R20, R60, R80.reuse, R20 ;  /* 0x000000503c14723c */ /* 0x082ff00000001814 */
        /* <DEDUP_REMOVED lines=20> */
[----:B------:R-:W-:Y:S03]  /*14790*/  F2FP.PACK_AB R61, R117, R252 ;  /* 0x000000fc753d723e */ /* 0x000fe600000000ff */
[----:B------:R-:W-:Y:S01]  /*147a0*/  F2FP.PACK_AB R62, R116, R118 ;  /* 0x00000076743e723e */ /* 0x000fe200000000ff */
[----:B------:R-:W-:Y:S01]  /*147b0*/  FADD.FTZ R2, R156, R76 ;  /* 0x0000004c9c027221 */ /* 0x000fe20000010000 */
[----:B------:R-:W-:Y:S02]  /*147c0*/  F2FP.PACK_AB R63, R114, R115 ;  /* 0x00000073723f723e */ /* 0x000fe400000000ff */
[----:B------:R-:W-:Y:S01]  /*147d0*/  F2FP.PACK_AB R153, R100, R101 ;  /* 0x000000656499723e */ /* 0x000fe200000000ff */
[----:B------:R-:W-:Y:S01]  /*147e0*/  FADD.FTZ R2, R168, R2 ;  /* 0x00000002a8027221 */ /* 0x000fe20000010000 */
[----:B------:R-:W-:Y:S02]  /*147f0*/  F2FP.PACK_AB R76, R112, R113 ;  /* 0x00000071704c723e */ /* 0x000fe400000000ff */
[----:B------:R-:W-:Y:S01]  /*14800*/  F2FP.PACK_AB R77, R107, R106 ;  /* 0x0000006a6b4d723e */ /* 0x000fe200000000ff */
[-C--:B----4-:R-:W-:Y:S03]  /*14810*/  HMMA.16816.F32 R4, R60, R72.reuse, R4 ;  /* 0x000000483c04723c */ /* 0x090fe60000001804 */
[----:B------:R-:W-:Y:S01]  /*14820*/  F2FP.PACK_AB R79, R111, R110 ;  /* 0x0000006e6f4f723e */ /* 0x000fe200000000ff */
[----:B------:R-:W-:Y:S06]  /*14830*/  FADD.FTZ R2, R163, R2 ;  /* 0x00000002a3027221 */ /* 0x000fec0000010000 */
[C---:B------:R-:W-:Y:S07]  /*14840*/  HMMA.16816.F32 R8, R76.reuse, R72, R8 ;  /* 0x000000484c08723c */ /* 0x040fee0000001808 */
[----:B------:R-:W-:Y:S01]  /*14850*/  FADD.FTZ R72, R170, R92 ;  /* 0x0000005caa487221 */ /* 0x000fe20000010000 */
[-C--:B------:R-:W-:Y:S04]  /*14860*/  HMMA.16816.F32 R12, R76, R74.reuse, R12 ;  /* 0x0000004a4c0c723c */ /* 0x080fe8000000180c */
[----:B------:R-:W-:Y:S02]  /*14870*/  FADD.FTZ R72, R166, R72 ;  /* 0x00000048a6487221 */ /* 0x000fe40000010000 */
[----:B------:R-:W-:Y:S02]  /*14880*/  FADD.FTZ R73, R208, R93 ;  /* 0x0000005dd0497221 */ /* 0x000fe40000010000 */
[C---:B------:R-:W-:Y:S01]  /*14890*/  HMMA.16816.F32 R16, R60.reuse, R74, R16 ;  /* 0x0000004a3c10723c */ /* 0x040fe20000001810 */
[----:B------:R-:W-:Y:S03]  /*148a0*/  MUFU.EX2 R75, R171 ;  /* 0x000000ab004b7308 */ /* 0x000fe60000000800 */
[----:B------:R-:W-:Y:S02]  /*148b0*/  FADD.FTZ R72, R169, R72 ;  /* 0x00000048a9487221 */ /* 0x000fe40000010000 */
[----:B------:R-:W-:Y:S02]  /*148c0*/  FADD.FTZ R73, R215, R73 ;  /* 0x00000049d7497221 */ /* 0x000fe40000010000 */
[-C--:B-1----:R-:W-:Y:S03]  /*148d0*/  HMMA.16816.F32 R20, R60, R80.reuse, R20 ;  /* 0x000000503c14723c */ /* 0x082fe60000001814 */
[----:B------:R-:W1:Y:S01]  /*148e0*/  MUFU.EX2 R74, R126 ;  /* 0x0000007e004a7308 */ /* 0x000e620000000800 */
[----:B------:R-:W-:Y:S04]  /*148f0*/  FADD.FTZ R73, R214, R73 ;  /* 0x00000049d6497221 */ /* 0x000fe80000010000 */
[C---:B------:R-:W-:Y:S05]  /*14900*/  HMMA.16816.F32 R32, R76.reuse, R80, R32 ;  /* 0x000000504c20723c */ /* 0x040fea0000001820 */
[----:B------:R-:W4:Y:S03]  /*14910*/  MUFU.EX2 R81, R123 ;  /* 0x0000007b00517308 */ /* 0x000f260000000800 */
[-C--:B------:R-:W-:Y:S07]  /*14920*/  HMMA.16816.F32 R36, R76, R82.reuse, R36 ;  /* 0x000000524c24723c */ /* 0x080fee0000001824 */
[----:B------:R-:W5:Y:S01]  /*14930*/  MUFU.EX2 R80, R172 ;  /* 0x000000ac00507308 */ /* 0x000f620000000800 */
[C---:B------:R-:W-:Y:S04]  /*14940*/  HMMA.16816.F32 R48, R60.reuse, R82, R48 ;  /* 0x000000523c30723c */ /* 0x040fe80000001830 */
[----:B-1----:R-:W-:Y:S04]  /*14950*/  F2FP.PACK_AB R203, R138, R74 ;  /* 0x0000004a8acb723e */ /* 0x002fe800000000ff */
[-C--:B---3--:R-:W-:Y:S04]  /*14960*/  HMMA.16816.F32 R24, R60, R84.reuse, R24 ;  /* 0x000000543c18723c */ /* 0x088fe80000001818 */
[----:B----4-:R-:W-:Y:S04]  /*14970*/  F2FP.PACK_AB R201, R81, R94 ;  /* 0x0000005e51c9723e */ /* 0x010fe800000000ff */
[C---:B------:R-:W-:Y:S04]  /*14980*/  HMMA.16816.F32 R28, R76.reuse, R84, R28 ;  /* 0x000000544c1c723c */ /* 0x040fe8000000181c */
[----:B-----5:R-:W-:Y:S04]  /*14990*/  F2FP.PACK_AB R202, R75, R80 ;  /* 0x000000504bca723e */ /* 0x020fe800000000ff */
[-C--:B------:R-:W-:Y:S08]  /*149a0*/  HMMA.16816.F32 R52, R76, R86.reuse, R52 ;  /* 0x000000564c34723c */ /* 0x080ff00000001834 */
[C---:B------:R-:W-:Y:S08]  /*149b0*/  HMMA.16816.F32 R64, R60.reuse, R86, R64 ;  /* 0x000000563c40723c */ /* 0x040ff00000001840 */
[-C--:B--2---:R-:W-:Y:S08]  /*149c0*/  HMMA.16816.F32 R40, R60, R88.reuse, R40 ;  /* 0x000000583c28723c */ /* 0x084ff00000001828 */
[C---:B------:R-:W-:Y:S08]  /*149d0*/  HMMA.16816.F32 R44, R76.reuse, R88, R44 ;  /* 0x000000584c2c723c */ /* 0x040ff0000000182c */
[-C--:B------:R-:W-:Y:S08]  /*149e0*/  HMMA.16816.F32 R68, R76, R90.reuse, R68 ;  /* 0x0000005a4c44723c */ /* 0x080ff00000001844 */
[----:B------:R-:W-:Y:S07]  /*149f0*/  HMMA.16816.F32 R56, R60, R90, R56 ;  /* 0x0000005a3c38723c */ /* 0x000fee0000001838 */
[----:B------:R-:W-:Y:S01]  /*14a00*/  FADD.FTZ R60, R164, R2 ;  /* 0x00000002a43c7221 */ /* 0x000fe20000010000 */
[-C--:B------:R-:W-:Y:S01]  /*14a10*/  HMMA.16816.F32 R168, R152, R148.reuse, R4 ;  /* 0x0000009498a8723c */ /* 0x080fe20000001804 */
[----:B------:R-:W1:Y:S04]  /*14a20*/  LDSM.16.MT88.4 R4, [R218+0xb800] ;  /* 0x00b80000da04783b */ /* 0x000e680000004200 */
[----:B------:R-:W-:Y:S03]  /*14a30*/  FADD.FTZ R2, R213, R73 ;  /* 0x00000049d5027221 */ /* 0x000fe60000010000 */
[C---:B------:R-:W-:Y:S07]  /*14a40*/  HMMA.16816.F32 R172, R200.reuse, R148, R8 ;  /* 0x00000094c8ac723c */ /* 0x040fee0000001808 */
[----:B------:R-:W-:Y:S01]  /*14a50*/  FADD.FTZ R9, R196, R60 ;  /* 0x0000003cc4097221 */ /* 0x000fe20000010000 */
[-C--:B------:R-:W-:Y:S04]  /*14a60*/  HMMA.16816.F32 R176, R200, R150.reuse, R12 ;  /* 0x00000096c8b0723c */ /* 0x080fe8000000180c */
[----:B------:R-:W-:Y:S03]  /*14a70*/  FADD.FTZ R8, R212, R72 ;  /* 0x00000048d4087221 */ /* 0x000fe60000010000 */
[----:B------:R-:W-:Y:S01]  /*14a80*/  FADD.FTZ R12, R243, R2 ;  /* 0x00000002f30c7221 */ /* 0x000fe20000010000 */
[C---:B------:R-:W-:Y:S04]  /*14a90*/  HMMA.16816.F32 R148, R152.reuse, R150, R16 ;  /* 0x000000969894723c */ /* 0x040fe80000001810 */
[----:B------:R-:W-:Y:S02]  /*14aa0*/  FADD.FTZ R2, R197, R9 ;  /* 0x00000009c5027221 */ /* 0x000fe40000010000 */
[----:B------:R-:W-:Y:S02]  /*14ab0*/  FADD.FTZ R8, R198, R8 ;  /* 0x00000008c6087221 */ /* 0x000fe40000010000 */
[----:B------:R-:W-:Y:S01]  /*14ac0*/  FADD.FTZ R10, R161, R2 ;  /* 0x00000002a10a7221 */ /* 0x000fe20000010000 */
[-C--:B------:R-:W-:Y:S03]  /*14ad0*/  HMMA.16816.F32 R164, R152, R144.reuse, R20 ;  /* 0x0000009098a4723c */ /* 0x080fe60000001814 */
[----:B------:R-:W-:Y:S02]  /*14ae0*/  FADD.FTZ R11, R237, R8 ;  /* 0x00000008ed0b7221 */ /* 0x000fe40000010000 */
[----:B------:R-:W-:Y:S01]  /*14af0*/  FADD.FTZ R9, R133, R0 ;  /* 0x0000000085097221 */ /* 0x000fe20000010000 */
[----:B------:R-:W-:Y:S01]  /*14b00*/  MOV R133, R135 ;  /* 0x0000008700857202 */ /* 0x000fe20000000f00 */
        /* <DEDUP_REMOVED lines=22> */
[----:B------:R-:W-:Y:S01]  /*14c70*/  FADD.FTZ R8, R246, R8 ;  /* 0x00000008f6087221 */ /* 0x000fe20000010000 */
[----:B------:R-:W-:Y:S01]  /*14c80*/  MOV R132, R136 ;  /* 0x0000008800847202 */ /* 0x000fe20000000f00 */
        /* <DEDUP_REMOVED lines=48> */
[----:B------:R-:W-:Y:S02]  /*14f90*/  FADD.FTZ R4, R97, R5 ;  /* 0x0000000561047221 */ /* 0x000fe40000010000 */
[----:B------:R-:W-:Y:S02]  /*14fa0*/  FADD.FTZ R2, R75, R2 ;  /* 0x000000024b027221 */ /* 0x000fe40000010000 */
[----:B------:R-:W-:Y:S01]  /*14fb0*/  FADD.FTZ R0, R138, R0 ;  /* 0x000000008a007221 */ /* 0x000fe20000010000 */
[----:B------:R1:W-:Y:S01]  /*14fc0*/  STL [R1+0x40], R4 ;  /* 0x0000400401007387 */ /* 0x0003e20000100800 */
[----:B------:R-:W-:Y:S03]  /*14fd0*/  MOV R138, R3 ;  /* 0x00000003008a7202 */ /* 0x000fe60000000f00 */
[----:B------:R1:W-:Y:S04]  /*14fe0*/  STL [R1+0x44], R2 ;  /* 0x0000440201007387 */ /* 0x0003e80000100800 */
[----:B------:R1:W-:Y:S02]  /*14ff0*/  STL [R1+0x48], R0 ;  /* 0x0000480001007387 */ /* 0x0003e40000100800 */
[----:B-1----:R-:W-:-:S05]  /*15000*/  @P0 BRA `(.L_x_28) ;  /* 0xffffb83000000947 */ /* 0x002fca000383ffff */
.L_x_27:
[----:B------:R-:W2:Y:S04]  /*15010*/  LDL.LU R2, [R1+0x34] ;  /* 0x0000340001027983 */ /* 0x000ea80000300800 */
[----:B------:R-:W1:Y:S01]  /*15020*/  S2R R43, SR_TID.X ;  /* 0x00000000002b7919 */ /* 0x000e620000002100 */
[----:B------:R-:W3:Y:S01]  /*15030*/  S2UR UR6, SR_CTAID.Y ;  /* 0x00000000000679c3 */ /* 0x000ee20000002600 */
[----:B------:R-:W-:-:S02]  /*15040*/  UISETP.NE.AND UP0, UPT, UR9, -0x1, UPT ;  /* 0xffffffff0900788c */ /* 0x000fc4000bf05270 */
[----:B------:R-:W4:Y:S01]  /*15050*/  LDL.LU R8, [R1+0x40] ;  /* 0x0000400001087983 */ /* 0x000f220000300800 */
[----:B------:R-:W-:-:S03]  /*15060*/  ULDC.64 UR4, c[0x0][0x1e8] ;  /* 0x00007a0000047ab9 */ /* 0x000fc60000000a00 */
[----:B------:R-:W4:Y:S04]  /*15070*/  LDL.LU R9, [R1+0x44] ;  /* 0x0000440001097983 */ /* 0x000f280000300800 */
[----:B------:R-:W4:Y:S01]  /*15080*/  LDL.LU R7, [R1+0x48] ;  /* 0x0000480001077983 */ /* 0x000f220000300800 */
[----:B------:R-:W-:Y:S01]  /*15090*/  @UP0 UIMAD.WIDE.U32 UR14, UR9, UR4, URZ ;  /* 0x00000004090e02a5 */ /* 0x000fe2000f8e003f */
[----:B------:R-:W3:Y:S01]  /*150a0*/  S2UR UR11, SR_CTAID.X ;  /* 0x00000000000b79c3 */ /* 0x000ee20000002500 */
[----:B------:R-:W-:Y:S01]  /*150b0*/  ULDC UR8, c[0x0][0x214] ;  /* 0x0000850000087ab9 */ /* 0x000fe20000000800 */
[----:B------:R-:W-:Y:S01]  /*150c0*/  BSSY B0, `(.L_x_31) ;  /* 0x0000127000007945 */ /* 0x000fe20003800000 */
[----:B------:R-:W-:Y:S02]  /*150d0*/  @UP0 UIMAD UR7, UR9, UR5, UR15 ;  /* 0x00000005090702a4 */ /* 0x000fe4000f8e020f */
[----:B------:R-:W-:-:S02]  /*150e0*/  UMOV UR24, URZ ;  /* 0x0000003f00187c82 */ /* 0x000fc40008000000 */
[----:B------:R-:W-:Y:S01]  /*150f0*/  ULDC.64 UR4, c[0x0][0x1e0] ;  /* 0x0000780000047ab9 */ /* 0x000fe20000000a00 */
[----:B------:R-:W3:Y:S01]  /*15100*/  S2UR UR12, SR_CTAID.Z ;  /* 0x00000000000c79c3 */ /* 0x000ee20000002700 */
[----:B------:R-:W-:Y:S01]  /*15110*/  UMOV UR25, URZ ;  /* 0x0000003f00197c82 */ /* 0x000fe20008000000 */
[----:B-1----:R-:W-:Y:S01]  /*15120*/  SHF.R.S32.HI R42, RZ, 0x1f, R43 ;  /* 0x0000001fff2a7819 */ /* 0x002fe2000001142b */
[----:B---3--:R-:W-:Y:S02]  /*15130*/  @!UP0 USHF.R.S32.HI UR13, URZ, 0x1f, UR6 ;  /* 0x0000001f3f0d8899 */ /* 0x008fe40008011406 */
[----:B------:R-:W-:Y:S02]  /*15140*/  @!UP0 UIMAD.WIDE.U32 UR22, UR6, UR4, URZ ;  /* 0x00000004061682a5 */ /* 0x000fe4000f8e003f */
[----:B------:R-:W-:-:S03]  /*15150*/  @!UP0 UIMAD UR13, UR13, UR4, URZ ;  /* 0x000000040d0d82a4 */ /* 0x000fc6000f8e023f */
[----:B------:R-:W-:Y:S02]  /*15160*/  ULDC.U8 UR4, c[0x0][0x329] ;  /* 0x0000ca4000047ab9 */ /* 0x000fe40000000000 */
[----:B------:R-:W-:Y:S02]  /*15170*/  UISETP.NE.AND UP1, UPT, UR4, URZ, UPT ;  /* 0x0000003f0400728c */ /* 0x000fe4000bf25270 */
[----:B------:R-:W-:Y:S02]  /*15180*/  @!UP0 UIMAD UR13, UR6, UR5, UR13 ;  /* 0x00000005060d82a4 */ /* 0x000fe4000f8e020d */
[----:B------:R-:W-:Y:S02]  /*15190*/  @!UP0 UMOV UR14, UR22 ;  /* 0x00000016000e8c82 */ /* 0x000fe40008000000 */
[----:B------:R-:W-:Y:S02]  /*151a0*/  ULDC.U8 UR5, c[0x0][0x328] ;  /* 0x0000ca0000057ab9 */ /* 0x000fe40000000000 */
[----:B------:R-:W-:-:S02]  /*151b0*/  UISETP.NE.AND UP2, UPT, UR5, URZ, UPT ;  /* 0x0000003f0500728c */ /* 0x000fc4000bf45270 */
[----:B------:R-:W-:Y:S02]  /*151c0*/  @!UP0 UIADD3 UR7, UR23, UR13, URZ ;  /* 0x0000000d17078290 */ /* 0x000fe4000fffe03f */
[----:B------:R-:W-:Y:S02]  /*151d0*/  UISETP.NE.OR UP3, UPT, UR4, URZ, !UP2 ;  /* 0x0000003f0400728c */ /* 0x000fe4000d765670 */
[----:B------:R-:W-:Y:S02]  /*151e0*/  @UP1 ULDC UR15, c[0x0][0x210] ;  /* 0x00008400000f1ab9 */ /* 0x000fe40000000800 */
[----:B------:R-:W-:Y:S02]  /*151f0*/  ULDC UR5, c[0x0][0x234] ;  /* 0x00008d0000057ab9 */ /* 0x000fe40000000800 */
[----:B------:R-:W-:Y:S02]  /*15200*/  @UP1 UIMAD UR15, UR15, UR8, URZ ;  /* 0x000000080f0f12a4 */ /* 0x000fe4000f8e023f */
[----:B------:R-:W-:-:S02]  /*15210*/  @!UP1 USEL UR15, UR8, UR5, !UP2 ;  /* 0x00000005080f9287 */ /* 0x000fc4000d000000 */
[----:B------:R-:W-:Y:S02]  /*15220*/  ULDC UR4, c[0x0][0x1c0] ;  /* 0x0000700000047ab9 */ /* 0x000fe40000000800 */
[----:B------:R-:W-:Y:S02]  /*15230*/  @UP1 UMOV UR18, 0x1 ;  /* 0x0000000100121882 */ /* 0x000fe40000000000 */
[----:B------:R-:W-:Y:S02]  /*15240*/  @!UP1 UIMAD UR18, UR15, UR4, URZ ;  /* 0x000000040f1292a4 */ /* 0x000fe4000f8e023f */
[----:B------:R-:W-:Y:S02]  /*15250*/  @!UP3 UIMAD UR20, UR6, UR8, URZ ;  /* 0x000000080614b2a4 */ /* 0x000fe4000f8e023f */
[----:B------:R-:W-:Y:S02]  /*15260*/  @UP1 ULDC UR19, c[0x0][0x210] ;  /* 0x0000840000131ab9 */ /* 0x000fe40000000800 */
[----:B------:R-:W-:-:S02]  /*15270*/  UIMAD UR4, UR6, UR18, URZ ;  /* 0x00000012060472a4 */ /* 0x000fc4000f8e023f */
[----:B------:R-:W-:Y:S02]  /*15280*/  @!UP1 UMOV UR19, 0x1 ;  /* 0x0000000100139882 */ /* 0x000fe40000000000 */
[----:B------:R-:W-:Y:S02]  /*15290*/  @!UP3 USEL UR20, UR20, UR9, !UP0 ;  /* 0x000000091414b287 */ /* 0x000fe4000c000000 */
[----:B------:R-:W-:Y:S02]  /*152a0*/  UIMAD UR11, UR11, UR19, URZ ;  /* 0x000000130b0b72a4 */ /* 0x000fe4000f8e023f */
[----:B------:R-:W-:Y:S02]  /*152b0*/  USEL UR4, UR4, URZ, UP3 ;  /* 0x0000003f04047287 */ /* 0x000fe40009800000 */
[----:B------:R-:W-:Y:S02]  /*152c0*/  USHF.L.U32 UR11, UR11, 0x7, URZ ;  /* 0x000000070b0b7899 */ /* 0x000fe4000800063f */
[----:B------:R-:W-:-:S02]  /*152d0*/  UIMAD UR15, UR12, UR15, UR4 ;  /* 0x0000000f0c0f72a4 */ /* 0x000fc4000f8e0204 */
[----:B------:R-:W-:Y:S02]  /*152e0*/  @!UP3 UMOV UR24, UR20 ;  /* 0x000000140018bc82 */ /* 0x000fe40008000000 */
[----:B------:R-:W-:Y:S02]  /*152f0*/  USHF.R.S32.HI UR4, URZ, 0x1f, UR11 ;  /* 0x0000001f3f047899 */ /* 0x000fe4000801140b */
[----:B------:R-:W-:Y:S02]  /*15300*/  @!UP3 USHF.R.S32.HI UR25, URZ, 0x1f, UR20 ;  /* 0x0000001f3f19b899 */ /* 0x000fe40008011414 */
[----:B------:R-:W-:Y:S02]  /*15310*/  USHF.R.S32.HI UR5, URZ, 0x1f, UR15 ;  /* 0x0000001f3f057899 */ /* 0x000fe4000801140f */
[----:B------:R-:W-:-:S04]  /*15320*/  UIADD3 UR11, UP2, UP1, UR11, UR24, UR15 ;  /* 0x000000180b0b7290 */ /* 0x000fc8000f95e00f */
[----:B------:R-:W-:Y:S01]  /*15330*/  UIADD3.X UR4, UR4, UR25, UR5, UP2, UP1 ;  /* 0x0000001904047290 */ /* 0x000fe200097e2405 */
[----:B--2---:R-:W1:Y:S04]  /*15340*/  SHFL.BFLY PT, R0, R2, 0x2, 0x1f ;  /* 0x0c401f0002007f89 */ /* 0x004e6800000e0000 */
[----:B----4-:R-:W2:Y:S04]  /*15350*/  SHFL.BFLY PT, R5, R8, 0x2, 0x1f ;  /* 0x0c401f0008057f89 */ /* 0x010ea800000e0000 */
[----:B------:R-:W3:Y:S01]  /*15360*/  SHFL.BFLY PT, R4, R9, 0x2, 0x1f ;  /* 0x0c401f0009047f89 */ /* 0x000ee200000e0000 */
[----:B-1----:R-:W-:-:S03]  /*15370*/  FADD.FTZ R0, R0, R2 ;  /* 0x0000000200007221 */ /* 0x002fc60000010000 */
[----:B------:R-:W1:Y:S04]  /*15380*/  SHFL.BFLY PT, R2, R7, 0x2, 0x1f ;  /* 0x0c401f0007027f89 */ /* 0x000e6800000e0000 */
[----:B------:R-:W4:Y:S01]  /*15390*/  SHFL.BFLY PT, R6, R0, 0x1, 0x1f ;  /* 0x0c201f0000067f89 */ /* 0x000f2200000e0000 */
[----:B--2---:R-:W-:Y:S02]  /*153a0*/  FADD.FTZ R5, R5, R8 ;  /* 0x0000000805057221 */ /* 0x004fe40000010000 */
[----:B---3--:R-:W-:-:S03]  /*153b0*/  FADD.FTZ R4, R4, R9 ;  /* 0x0000000904047221 */ /* 0x008fc60000010000 */
[----:B------:R-:W2:Y:S01]  /*153c0*/  SHFL.BFLY PT, R8, R5, 0x1, 0x1f ;  /* 0x0c201f0005087f89 */ /* 0x000ea200000e0000 */
[----:B-1----:R-:W-:Y:S02]  /*153d0*/  FADD.FTZ R2, R2, R7 ;  /* 0x0000000702027221 */ /* 0x002fe40000010000 */
[----:B----4-:R-:W-:-:S03]  /*153e0*/  FADD.FTZ R39, R0, R6 ;  /* 0x0000000600277221 */ /* 0x010fc60000010000 */
[----:B------:R-:W1:Y:S01]  /*153f0*/  SHFL.BFLY PT, R7, R2, 0x1, 0x1f ;  /* 0x0c201f0002077f89 */ /* 0x000e6200000e0000 */
[----:B------:R-:W-:-:S03]  /*15400*/  MOV R0, 0x3f800000 ;  /* 0x3f80000000007802 */ /* 0x000fc60000000f00 */
[----:B------:R-:W3:Y:S01]  /*15410*/  SHFL.BFLY PT, R6, R4, 0x1, 0x1f ;  /* 0x0c201f0004067f89 */ /* 0x000ee200000e0000 */
[----:B------:R-:W-:Y:S01]  /*15420*/  FSETP.NE.FTZ.AND P5, PT, R39, RZ, PT ;  /* 0x000000ff2700720b */ /* 0x000fe20003fb5000 */
[----:B--2---:R-:W-:-:S05]  /*15430*/  FADD.FTZ R38, R5, R8 ;  /* 0x0000000805267221 */ /* 0x004fca0000010000 */
[----:B------:R-:W-:-:S07]  /*15440*/  FSETP.NE.FTZ.AND P4, PT, R38, RZ, PT ;  /* 0x000000ff2600720b */ /* 0x000fce0003f95000 */
[----:B------:R-:W2:Y:S01]  /*15450*/  @P5 MUFU.RCP R0, R39 ;  /* 0x0000002700005308 */ /* 0x000ea20000001000 */
[----:B-1----:R-:W-:Y:S01]  /*15460*/  FADD.FTZ R40, R2, R7 ;  /* 0x0000000702287221 */ /* 0x002fe20000010000 */
[----:B------:R-:W-:Y:S01]  /*15470*/  MOV R2, 0x3f800000 ;  /* 0x3f80000000027802 */ /* 0x000fe20000000f00 */
[----:B---3--:R-:W-:Y:S01]  /*15480*/  FADD.FTZ R41, R4, R6 ;  /* 0x0000000604297221 */ /* 0x008fe20000010000 */
[----:B------:R-:W-:Y:S02]  /*15490*/  MOV R4, 0x3f800000 ;  /* 0x3f80000000047802 */ /* 0x000fe40000000f00 */
[----:B------:R-:W-:Y:S02]  /*154a0*/  FSETP.NE.FTZ.AND P0, PT, R40, RZ, PT ;  /* 0x000000ff2800720b */ /* 0x000fe40003f15000 */
[----:B------:R-:W-:Y:S01]  /*154b0*/  FSETP.NE.FTZ.AND P3, PT, R41, RZ, PT ;  /* 0x000000ff2900720b */ /* 0x000fe20003f75000 */
[C---:B--2---:R-:W-:Y:S01]  /*154c0*/  FMUL.FTZ R168, R0.reuse, R168 ;  /* 0x000000a800a87220 */ /* 0x044fe20000410000 */
[----:B------:R-:W1:Y:S01]  /*154d0*/  @P4 MUFU.RCP R4, R38 ;  /* 0x0000002600044308 */ /* 0x000e620000001000 */
[----:B------:R-:W-:-:S02]  /*154e0*/  FMUL.FTZ R9, R0, R169 ;  /* 0x000000a900097220 */ /* 0x000fc40000410000 */
[C---:B------:R-:W-:Y:S02]  /*154f0*/  FMUL.FTZ R148, R0.reuse, R148 ;  /* 0x0000009400947220 */ /* 0x040fe40000410000 */
[C---:B------:R-:W-:Y:S01]  /*15500*/  FMUL.FTZ R7, R0.reuse, R149 ;  /* 0x0000009500077220 */ /* 0x040fe20000410000 */
[----:B------:R-:W-:Y:S01]  /*15510*/  F2FP.PACK_AB R9, R9, R168 ;  /* 0x000000a80909723e */ /* 0x000fe200000000ff */
[C---:B------:R-:W-:Y:S02]  /*15520*/  FMUL.FTZ R164, R0.reuse, R164 ;  /* 0x000000a400a47220 */ /* 0x040fe40000410000 */
[C---:B------:R-:W-:Y:S01]  /*15530*/  FMUL.FTZ R21, R0.reuse, R165 ;  /* 0x000000a500157220 */ /* 0x040fe20000410000 */
[----:B------:R-:W-:Y:S01]  /*15540*/  F2FP.PACK_AB R7, R7, R148 ;  /* 0x000000940707723e */ /* 0x000fe200000000ff */
[----:B------:R-:W2:Y:S01]  /*15550*/  @P3 MUFU.RCP R2, R41 ;  /* 0x0000002900023308 */ /* 0x000ea20000001000 */
[C---:B------:R-:W-:Y:S02]  /*15560*/  FMUL.FTZ R144, R0.reuse, R144 ;  /* 0x0000009000907220 */ /* 0x040fe40000410000 */
[C---:B-----5:R-:W-:Y:S01]  /*15570*/  FMUL.FTZ R17, R0.reuse, R145 ;  /* 0x0000009100117220 */ /* 0x060fe20000410000 */
[----:B------:R-:W-:Y:S01]  /*15580*/  F2FP.PACK_AB R21, R21, R164 ;  /* 0x000000a41515723e */ /* 0x000fe200000000ff */
        /* <DEDUP_REMOVED lines=11> */
[----:B------:R-:W-:Y:S01]  /*15640*/  MOV R0, 0x3f800000 ;  /* 0x3f80000000007802 */ /* 0x000fe20000000f00 */
[----:B-1----:R-:W-:Y:S01]  /*15650*/  FMUL.FTZ R170, R4, R170 ;  /* 0x000000aa04aa7220 */ /* 0x002fe20000410000 */
[----:B------:R-:W-:Y:S01]  /*15660*/  F2FP.PACK_AB R34, R34, R156 ;  /* 0x0000009c2222723e */ /* 0x000fe200000000ff */
[C---:B------:R-:W-:Y:S01]  /*15670*/  FMUL.FTZ R8, R4.reuse, R171 ;  /* 0x000000ab04087220 */ /* 0x040fe20000410000 */
[----:B------:R-:W-:Y:S01]  /*15680*/  F2FP.PACK_AB R13, R13, R152 ;  /* 0x000000980d0d723e */ /* 0x000fe200000000ff */
[C---:B------:R-:W-:Y:S01]  /*15690*/  FMUL.FTZ R150, R4.reuse, R150 ;  /* 0x0000009604967220 */ /* 0x040fe20000410000 */
[----:B------:R-:W1:Y:S01]  /*156a0*/  @P0 MUFU.RCP R0, R40 ;  /* 0x0000002800000308 */ /* 0x000e620000001000 */
[----:B------:R-:W-:Y:S01]  /*156b0*/  FMUL.FTZ R5, R4, R151 ;  /* 0x0000009704057220 */ /* 0x000fe20000410000 */
[----:B------:R-:W-:Y:S01]  /*156c0*/  F2FP.PACK_AB R8, R8, R170 ;  /* 0x000000aa0808723e */ /* 0x000fe200000000ff */
[----:B------:R-:W-:-:S02]  /*156d0*/  FMUL.FTZ R166, R4, R166 ;  /* 0x000000a604a67220 */ /* 0x000fc40000410000 */
[C---:B------:R-:W-:Y:S01]  /*156e0*/  FMUL.FTZ R20, R4.reuse, R167 ;  /* 0x000000a704147220 */ /* 0x040fe20000410000 */
[----:B------:R-:W-:Y:S01]  /*156f0*/  F2FP.PACK_AB R5, R5, R150 ;  /* 0x000000960505723e */ /* 0x000fe200000000ff */
[C---:B------:R-:W-:Y:S02]  /*15700*/  FMUL.FTZ R146, R4.reuse, R146 ;  /* 0x0000009204927220 */ /* 0x040fe40000410000 */
[----:B------:R-:W-:Y:S01]  /*15710*/  FMUL.FTZ R16, R4, R147 ;  /* 0x0000009304107220 */ /* 0x000fe20000410000 */
[----:B------:R-:W-:Y:S01]  /*15720*/  F2FP.PACK_AB R20, R20, R166 ;  /* 0x000000a61414723e */ /* 0x000fe200000000ff */
[C---:B------:R-:W-:Y:S02]  /*15730*/  FMUL.FTZ R162, R4.reuse, R162 ;  /* 0x000000a204a27220 */ /* 0x040fe40000410000 */
[----:B------:R-:W-:Y:S01]  /*15740*/  FMUL.FTZ R32, R4, R163 ;  /* 0x000000a304207220 */ /* 0x000fe20000410000 */
        /* <DEDUP_REMOVED lines=9> */
[-C--:B------:R-:W-:Y:S01]  /*157e0*/  LEA.HI R4, R42, R43.reuse, RZ, 0x2 ;  /* 0x0000002b2a047211 */ /* 0x080fe200078f10ff */
[----:B--2---:R-:W-:Y:S01]  /*157f0*/  FMUL.FTZ R172, R2, R172 ;  /* 0x000000ac02ac7220 */ /* 0x004fe20000410000 */
[----:B------:R-:W-:Y:S01]  /*15800*/  LEA.HI R42, R42, R43, RZ, 0x5 ;  /* 0x0000002b2a2a7211 */ /* 0x000fe200078f28ff */
[C---:B------:R-:W-:Y:S01]  /*15810*/  FMUL.FTZ R37, R2.reuse, R173 ;  /* 0x000000ad02257220 */ /* 0x040fe20000410000 */
[----:B------:R-:W-:Y:S01]  /*15820*/  SHF.R.S32.HI R6, RZ, 0x2, R4 ;  /* 0x00000002ff067819 */ /* 0x000fe20000011404 */
[C---:B------:R-:W-:Y:S01]  /*15830*/  FMUL.FTZ R176, R2.reuse, R176 ;  /* 0x000000b002b07220 */ /* 0x040fe20000410000 */
[----:B------:R-:W-:Y:S01]  /*15840*/  SHF.R.S32.HI R27, RZ, 0x5, R42 ;  /* 0x00000005ff1b7819 */ /* 0x000fe2000001142a */
[C---:B------:R-:W-:Y:S01]  /*15850*/  FMUL.FTZ R36, R2.reuse, R177 ;  /* 0x000000b102247220 */ /* 0x040fe20000410000 */
[----:B------:R-:W-:Y:S01]  /*15860*/  F2FP.PACK_AB R37, R37, R172 ;  /* 0x000000ac2525723e */ /* 0x000fe200000000ff */
[C---:B------:R-:W-:Y:S01]  /*15870*/  FMUL.FTZ R180, R2.reuse, R180 ;  /* 0x000000b402b47220 */ /* 0x040fe20000410000 */
[----:B------:R-:W-:Y:S01]  /*15880*/  F2FP.PACK_AB R25, R25, R158 ;  /* 0x0000009e1919723e */ /* 0x000fe200000000ff */
[----:B------:R-:W-:Y:S01]  /*15890*/  FMUL.FTZ R19, R2, R181 ;  /* 0x000000b502137220 */ /* 0x000fe20000410000 */
[----:B------:R-:W-:Y:S01]  /*158a0*/  F2FP.PACK_AB R36, R36, R176 ;  /* 0x000000b02424723e */ /* 0x000fe200000000ff */
[C---:B------:R-:W-:Y:S01]  /*158b0*/  FMUL.FTZ R184, R2.reuse, R184 ;  /* 0x000000b802b87220 */ /* 0x040fe20000410000 */
[----:B------:R-:W-:Y:S01]  /*158c0*/  F2FP.PACK_AB R11, R11, R154 ;  /* 0x0000009a0b0b723e */ /* 0x000fe200000000ff */
[C---:B------:R-:W-:Y:S01]  /*158d0*/  FMUL.FTZ R15, R2.reuse, R185 ;  /* 0x000000b9020f7220 */ /* 0x040fe20000410000 */
        /* <DEDUP_REMOVED lines=8> */
[----:B------:R-:W-:Y:S01]  /*15960*/  FMUL.FTZ R23, R2, R197 ;  /* 0x000000c502177220 */ /* 0x000fe20000410000 */
[----:B------:R-:W-:Y:S01]  /*15970*/  F2FP.PACK_AB R26, R26, R192 ;  /* 0x000000c01a1a723e */ /* 0x000fe200000000ff */
[----:B------:R-:W-:-:S02]  /*15980*/  FMUL.FTZ R200, R2, R200 ;  /* 0x000000c802c87220 */ /* 0x000fc40000410000 */
[----:B------:R-:W-:Y:S01]  /*15990*/  FMUL.FTZ R12, R2, R201 ;  /* 0x000000c9020c7220 */ /* 0x000fe20000410000 */
[----:B------:R-:W-:Y:S01]  /*159a0*/  SHF.R.S32.HI R2, RZ, 0x1f, R4 ;  /* 0x0000001fff027819 */ /* 0x000fe20000011404 */
[C---:B-1----:R-:W-:Y:S01]  /*159b0*/  FMUL.FTZ R175, R0.reuse, R175 ;  /* 0x000000af00af7220 */ /* 0x042fe20000410000 */
[----:B------:R-:W-:Y:S01]  /*159c0*/  F2FP.PACK_AB R23, R23, R196 ;  /* 0x000000c41717723e */ /* 0x000fe200000000ff */
[----:B------:R-:W-:Y:S01]  /*159d0*/  FMUL.FTZ R174, R0, R174 ;  /* 0x000000ae00ae7220 */ /* 0x000fe20000410000 */
[----:B------:R-:W-:Y:S01]  /*159e0*/  LEA.HI R2, R2, R6, RZ, 0x3 ;  /* 0x0000000602027211 */ /* 0x000fe200078f18ff */
[----:B------:R-:W-:Y:S01]  /*159f0*/  FMUL.FTZ R179, R0, R179 ;  /* 0x000000b300b37220 */ /* 0x000fe20000410000 */
[----:B------:R-:W-:Y:S01]  /*15a00*/  F2FP.PACK_AB R12, R12, R200 ;  /* 0x000000c80c0c723e */ /* 0x000fe200000000ff */
[----:B------:R-:W-:Y:S01]  /*15a10*/  FMUL.FTZ R22, R0, R178 ;  /* 0x000000b200167220 */ /* 0x000fe20000410000 */
[----:B------:R-:W-:Y:S01]  /*15a20*/  LOP3.LUT R2, R2, 0xfffffff8, RZ, 0xc0, !PT ;  /* 0xfffffff802027812 */ /* 0x000fe200078ec0ff */
        /* <DEDUP_REMOVED lines=18> */
[----:B------:R-:W-:Y:S02]  /*15b50*/  IADD3 R0, R6, -R2, RZ ;  /* 0x8000000206007210 */ /* 0x000fe40007ffe0ff */
[----:B------:R-:W-:Y:S02]  /*15b60*/  LOP3.LUT R2, R4, 0x3ffffffc, RZ, 0xc0, !PT ;  /* 0x3ffffffc04027812 */ /* 0x000fe400078ec0ff */
[----:B------:R-:W-:Y:S02]  /*15b70*/  SHF.L.U32 R4, R0, 0x6, RZ ;  /* 0x0000000600047819 */ /* 0x000fe400000006ff */
[----:B------:R-:W-:-:S02]  /*15b80*/  IADD3 R2, -R2, R43, RZ ;  /* 0x0000002b02027210 */ /* 0x000fc40007ffe1ff */
[----:B------:R-:W-:Y:S02]  /*15b90*/  LOP3.LUT R4, R4, 0x1c0, RZ, 0xc0, !PT ;  /* 0x000001c004047812 */ /* 0x000fe400078ec0ff */
[----:B------:R-:W-:Y:S02]  /*15ba0*/  LOP3.LUT R6, R0, 0x1, RZ, 0xc0, !PT ;  /* 0x0000000100067812 */ /* 0x000fe400078ec0ff */
[----:B------:R-:W-:Y:S02]  /*15bb0*/  LEA R2, R27, R2, 0x9 ;  /* 0x000000021b027211 */ /* 0x000fe400078e48ff */
[----:B------:R-:W-:Y:S02]  /*15bc0*/  LEA.HI R4, R4, R4, RZ, 0x1d ;  /* 0x0000000404047211 */ /* 0x000fe400078fe8ff */
[----:B------:R-:W-:Y:S02]  /*15bd0*/  ISETP.NE.U32.AND P1, PT, R6, 0x1, PT ;  /* 0x000000010600780c */ /* 0x000fe40003f25070 */
[----:B------:R-:W-:-:S02]  /*15be0*/  MOV R6, 0xfffffff0 ;  /* 0xfffffff000067802 */ /* 0x000fc40000000f00 */
[----:B------:R-:W-:Y:S02]  /*15bf0*/  LEA R2, R2, R4, 0x1 ;  /* 0x0000000402027211 */ /* 0x000fe400078e08ff */
[----:B------:R-:W-:Y:S02]  /*15c00*/  SEL R6, R6, 0x10, !P1 ;  /* 0x0000001006067807 */ /* 0x000fe40004800000 */
[----:B------:R-:W-:Y:S02]  /*15c10*/  SHF.L.U32 R2, R2, 0x1, RZ ;  /* 0x0000000102027819 */ /* 0x000fe400000006ff */
[----:B------:R-:W-:Y:S02]  /*15c20*/  R2P PR, R0, 0x6 ;  /* 0x0000000600007804 */ /* 0x000fe40000000000 */
[----:B------:R-:W-:Y:S01]  /*15c30*/  IADD3 R4, R2, R6, RZ ;  /* 0x0000000602047210 */ /* 0x000fe20007ffe0ff */
[----:B------:R1:W-:Y:S01]  /*15c40*/  STS [R2], R9 ;  /* 0x0000000902007388 */ /* 0x0003e20000000800 */
[----:B------:R-:W-:-:S02]  /*15c50*/  MOV R0, 0x20 ;  /* 0x0000002000007802 */ /* 0x000fc40000000f00 */
[----:B------:R-:W-:Y:S01]  /*15c60*/  F2FP.PACK_AB R14, R199, R14 ;  /* 0x0000000ec70e723e */ /* 0x000fe200000000ff */
[----:B------:R-:W-:Y:S01]  /*15c70*/  STS [R2+0x400], R8 ;  /* 0x0004000802007388 */ /* 0x000fe20000000800 */
[----:B------:R-:W-:-:S03]  /*15c80*/  F2FP.PACK_AB R10, R203, R10 ;  /* 0x0000000acb0a723e */ /* 0x000fc600000000ff */
[----:B------:R2:W-:Y:S04]  /*15c90*/  STS [R4], R7 ;  /* 0x0000000704007388 */ /* 0x0005e80000000800 */
[----:B------:R3:W-:Y:S04]  /*15ca0*/  STS [R4+0x400], R5 ;  /* 0x0004000504007388 */ /* 0x0007e80000000800 */
[----:B------:R-:W-:Y:S04]  /*15cb0*/  STS [R2+0x2000], R37 ;  /* 0x0020002502007388 */ /* 0x000fe80000000800 */
[----:B------:R4:W-:Y:S04]  /*15cc0*/  STS [R2+0x2400], R174 ;  /* 0x002400ae02007388 */ /* 0x0009e80000000800 */
[----:B------:R-:W-:Y:S01]  /*15cd0*/  STS [R4+0x2000], R36 ;  /* 0x0020002404007388 */ /* 0x000fe20000000800 */
[----:B-1----:R-:W-:-:S03]  /*15ce0*/  MOV R9, 0x7f800000 ;  /* 0x7f80000000097802 */ /* 0x002fc60000000f00 */
[----:B------:R-:W-:Y:S01]  /*15cf0*/  STS [R4+0x2400], R22 ;  /* 0x0024001604007388 */ /* 0x000fe20000000800 */
[----:B--2---:R-:W-:Y:S02]  /*15d00*/  SEL R7, R0, 0xffffffe0, !P1 ;  /* 0xffffffe000077807 */ /* 0x004fe40004800000 */
[C---:B------:R-:W-:Y:S02]  /*15d10*/  IADD3 R0, R2.reuse, 0x40, RZ ;  /* 0x0000004002007810 */ /* 0x040fe40007ffe0ff */
[C---:B---3--:R-:W-:Y:S02]  /*15d20*/  IADD3 R5, R2.reuse, R7, RZ ;  /* 0x0000000702057210 */ /* 0x048fe40007ffe0ff */
[----:B------:R-:W-:-:S03]  /*15d30*/  @P2 IADD3 R0, R2, -0x40, RZ ;  /* 0xffffffc002002810 */ /* 0x000fc60007ffe0ff */
[----:B------:R-:W-:Y:S01]  /*15d40*/  STS [R5], R21 ;  /* 0x0000001505007388 */ /* 0x000fe20000000800 */
[----:B----4-:R-:W-:-:S03]  /*15d50*/  IADD3 R2, R4, R7, RZ ;  /* 0x0000000704027210 */ /* 0x010fc60007ffe0ff */
[----:B------:R-:W-:Y:S04]  /*15d60*/  STS [R5+0x400], R20 ;  /* 0x0004001405007388 */ /* 0x000fe80000000800 */
[----:B------:R-:W-:Y:S04]  /*15d70*/  STS [R2], R17 ;  /* 0x0000001102007388 */ /* 0x000fe80000000800 */
[----:B------:R-:W-:Y:S04]  /*15d80*/  STS [R2+0x400], R16 ;  /* 0x0004001002007388 */ /* 0x000fe80000000800 */
[----:B------:R-:W-:Y:S04]  /*15d90*/  STS [R5+0x2000], R19 ;  /* 0x0020001305007388 */ /* 0x000fe80000000800 */
[----:B------:R1:W-:Y:S04]  /*15da0*/  STS [R5+0x2400], R18 ;  /* 0x0024001205007388 */ /* 0x0003e80000000800 */
[----:B------:R-:W-:Y:S04]  /*15db0*/  STS [R2+0x2000], R15 ;  /* 0x0020000f02007388 */ /* 0x000fe80000000800 */
[----:B------:R2:W-:Y:S04]  /*15dc0*/  STS [R2+0x2400], R24 ;  /* 0x0024001802007388 */ /* 0x0005e80000000800 */
[----:B------:R-:W-:Y:S04]  /*15dd0*/  STS [R0], R33 ;  /* 0x0000002100007388 */ /* 0x000fe80000000800 */
[----:B------:R-:W-:Y:S01]  /*15de0*/  STS [R0+0x400], R32 ;  /* 0x0004002000007388 */ /* 0x000fe20000000800 */
[----:B-1----:R-:W-:-:S04]  /*15df0*/  IADD3 R5, R7, 0x400, R0 ;  /* 0x0000040007057810 */ /* 0x002fc80007ffe000 */
[C---:B------:R-:W-:Y:S02]  /*15e00*/  IADD3 R5, R6.reuse, R5, RZ ;  /* 0x0000000506057210 */ /* 0x040fe40007ffe0ff */
[----:B--2---:R-:W-:Y:S02]  /*15e10*/  IADD3 R2, R6, R0, RZ ;  /* 0x0000000006027210 */ /* 0x004fe40007ffe0ff */
[----:B------:R-:W1:Y:S02]  /*15e20*/  @P5 MUFU.LG2 R6, R39 ;  /* 0x0000002700065308 */ /* 0x000e640000000c00 */
[----:B------:R-:W-:Y:S01]  /*15e30*/  IADD3 R4, R7, R2, RZ ;  /* 0x0000000207047210 */ /* 0x000fe20007ffe0ff */
[----:B------:R-:W-:Y:S04]  /*15e40*/  STS [R2], R29 ;  /* 0x0000001d02007388 */ /* 0x000fe80000000800 */
[----:B------:R-:W-:Y:S04]  /*15e50*/  STS [R2+0x400], R28 ;  /* 0x0004001c02007388 */ /* 0x000fe80000000800 */
[----:B------:R-:W-:Y:S04]  /*15e60*/  STS [R0+0x2000], R31 ;  /* 0x0020001f00007388 */ /* 0x000fe80000000800 */
[----:B------:R2:W-:Y:S01]  /*15e70*/  STS [R0+0x2400], R30 ;  /* 0x0024001e00007388 */ /* 0x0005e20000000800 */
[----:B-1----:R-:W-:-:S03]  /*15e80*/  @P5 FMUL.FTZ R6, R6, 0.69314718246459960938 ;  /* 0x3f31721806065820 */ /* 0x002fc60000410000 */
[----:B------:R-:W-:Y:S04]  /*15e90*/  STS [R2+0x2000], R26 ;  /* 0x0020001a02007388 */ /* 0x000fe80000000800 */
[----:B------:R1:W-:Y:S01]  /*15ea0*/  STS [R2+0x2400], R35 ;  /* 0x0024002302007388 */ /* 0x0003e20000000800 */
[----:B--2---:R-:W-:-:S05]  /*15eb0*/  IADD3 R0, R7, R0, RZ ;  /* 0x0000000007007210 */ /* 0x004fca0007ffe0ff */
[----:B------:R-:W-:Y:S01]  /*15ec0*/  STS [R0], R34 ;  /* 0x0000002200007388 */ /* 0x000fe20000000800 */
[----:B-1----:R-:W1:Y:S03]  /*15ed0*/  @P4 MUFU.LG2 R2, R38 ;  /* 0x0000002600024308 */ /* 0x002e660000000c00 */
[----:B------:R-:W-:Y:S04]  /*15ee0*/  STS [R0+0x400], R25 ;  /* 0x0004001900007388 */ /* 0x000fe80000000800 */
[----:B------:R2:W-:Y:S04]  /*15ef0*/  STS [R4], R13 ;  /* 0x0000000d04007388 */ /* 0x0005e80000000800 */
[----:B------:R-:W-:Y:S04]  /*15f00*/  STS [R5], R11 ;  /* 0x0000000b05007388 */ /* 0x000fe80000000800 */
[----:B------:R-:W-:Y:S04]  /*15f10*/  STS [R0+0x2000], R23 ;  /* 0x0020001700007388 */ /* 0x000fe80000000800 */
[----:B------:R3:W-:Y:S04]  /*15f20*/  STS [R0+0x2400], R14 ;  /* 0x0024000e00007388 */ /* 0x0007e80000000800 */
[----:B------:R1:W-:Y:S04]  /*15f30*/  STS [R4+0x2000], R12 ;  /* 0x0020000c04007388 */ /* 0x0003e80000000800 */
[----:B------:R4:W-:Y:S04]  /*15f40*/  STS [R5+0x2000], R10 ;  /* 0x0020000a05007388 */ /* 0x0009e80000000800 */
[----:B------:R-:W-:Y:S01]  /*15f50*/  BAR.SYNC.DEFER_BLOCKING 0x0 ;  /* 0x0000000000007b1d */ /* 0x000fe20000010000 */
[----:B--2---:R-:W-:Y:S01]  /*15f60*/  MOV R13, 0x7f800000 ;  /* 0x7f800000000d7802 */ /* 0x004fe20000000f00 */
[----:B------:R-:W-:Y:S01]  /*15f70*/  @P5 FFMA.FTZ R13, R136, c[0x0][0x238], R6 ;  /* 0x00008e00880d5a23 */ /* 0x000fe20000010006 */
[----:B---3--:R-:W-:-:S02]  /*15f80*/  LOP3.LUT R0, R42, 0xffffffe0, RZ, 0xc0, !PT ;  /* 0xffffffe02a007812 */ /* 0x008fc400078ec0ff */
[----:B------:R-:W-:Y:S02]  /*15f90*/  MOV R14, 0x7f800000 ;  /* 0x7f800000000e7802 */ /* 0x000fe40000000f00 */
[----:B------:R-:W-:Y:S01]  /*15fa0*/  IADD3 R0, -R0, R43, RZ ;  /* 0x0000002b00007210 */ /* 0x000fe20007ffe1ff */
[----:B-1----:R-:W-:Y:S01]  /*15fb0*/  @P4 FMUL.FTZ R4, R2, 0.69314718246459960938 ;  /* 0x3f31721802044820 */ /* 0x002fe20000410000 */
[----:B------:R-:W-:Y:S02]  /*15fc0*/  MOV R12, 0x7f800000 ;  /* 0x7f800000000c7802 */ /* 0x000fe40000000f00 */
[----:B------:R-:W-:Y:S01]  /*15fd0*/  LOP3.LUT P1, RZ, R0, 0x3, RZ, 0xc0, !PT ;  /* 0x0000000300ff7812 */ /* 0x000fe2000782c0ff */
[----:B----4-:R-:W1:Y:S01]  /*15fe0*/  @P3 MUFU.LG2 R5, R41 ;  /* 0x0000002900053308 */ /* 0x010e620000000c00 */
[----:B------:R-:W-:Y:S01]  /*15ff0*/  @P4 FFMA.FTZ R14, R135, c[0x0][0x238], R4 ;  /* 0x00008e00870e4a23 */ /* 0x000fe20000010004 */
[----:B------:R2:W3:Y:S04]  /*16000*/  LDS.128 R16, [R234] ;  /* 0x00000000ea107984 */ /* 0x0004e80000000c00 */
[----:B------:R2:W4:Y:S02]  /*16010*/  LDS.128 R20, [R234+0x800] ;  /* 0x00080000ea147984 */ /* 0x0005240000000c00 */
[----:B------:R-:W2:Y:S02]  /*16020*/  @P0 MUFU.LG2 R0, R40 ;  /* 0x0000002800000308 */ /* 0x000ea40000000c00 */
[----:B------:R3:W3:Y:S04]  /*16030*/  LDS.128 R28, [R234+0x1000] ;  /* 0x00100000ea1c7984 */ /* 0x0006e80000000c00 */
[----:B------:R3:W3:Y:S01]  /*16040*/  LDS.128 R32, [R234+0x1800] ;  /* 0x00180000ea207984 */ /* 0x0006e20000000c00 */
[----:B-1----:R-:W-:-:S03]  /*16050*/  @P3 FMUL.FTZ R2, R5, 0.69314718246459960938 ;  /* 0x3f31721805023820 */ /* 0x002fc60000410000 */
[----:B------:R1:W1:Y:S01]  /*16060*/  LDS.128 R36, [R234+0x2000] ;  /* 0x00200000ea247984 */ /* 0x0002620000000c00 */
[----:B------:R-:W-:-:S03]  /*16070*/  @P3 FFMA.FTZ R9, R134, c[0x0][0x238], R2 ;  /* 0x00008e0086093a23 */ /* 0x000fc60000010002 */
[----:B------:R1:W1:Y:S01]  /*16080*/  LDS.128 R44, [R234+0x2800] ;  /* 0x00280000ea2c7984 */ /* 0x0002620000000c00 */
[----:B--2---:R-:W-:-:S03]  /*16090*/  @P0 FMUL.FTZ R0, R0, 0.69314718246459960938 ;  /* 0x3f31721800000820 */ /* 0x004fc60000410000 */
[----:B------:R2:W1:Y:S01]  /*160a0*/  LDS.128 R48, [R234+0x3000] ;  /* 0x00300000ea307984 */ /* 0x0004620000000c00 */
[----:B------:R-:W-:-:S03]  /*160b0*/  @P0 FFMA.FTZ R12, R3, c[0x0][0x238], R0 ;  /* 0x00008e00030c0a23 */ /* 0x000fc60000010000 */
[----:B------:R-:W1:Y:S01]  /*160c0*/  LDS.128 R232, [R234+0x3800] ;  /* 0x00380000eae87984 */ /* 0x000e620000000c00 */
[----:B------:R-:W-:Y:S05]  /*160d0*/  @P1 BRA `(.L_x_32) ;  /* 0x0000025000001947 */ /* 0x000fea0003800000 */
[----:B------:R-:W5:Y:S01]  /*160e0*/  LDL.LU R52, [R1+0xc8] ;  /* 0x0000c80001347983 */ /* 0x000f620000300800 */
[----:B------:R-:W-:-:S04]  /*160f0*/  SHF.R.S32.HI R0, RZ, 0x1f, R27 ;  /* 0x0000001fff007819 */ /* 0x000fc8000001141b */
[----:B------:R-:W-:-:S04]  /*16100*/  LEA.HI R0, R0, R27, RZ, 0x2 ;  /* 0x0000001b00007211 */ /* 0x000fc800078f10ff */
[----:B------:R-:W-:-:S05]  /*16110*/  LOP3.LUT R0, R0, 0xffffffc, RZ, 0xc0, !PT ;  /* 0x0ffffffc00007812 */ /* 0x000fca00078ec0ff */
[----:B------:R-:W-:-:S04]  /*16120*/  IMAD.IADD R0, R27, 0x1, -R0 ;  /* 0x000000011b007824 */ /* 0x000fc800078e0a00 */
[----:B-----5:R-:W-:-:S05]  /*16130*/  IMAD R0, R0, 0x10, R52 ;  /* 0x0000001000007824 */ /* 0x020fca00078e0234 */
[C---:B------:R-:W-:Y:S02]  /*16140*/  ISETP.GE.AND P6, PT, R0.reuse, UR10, PT ;  /* 0x0000000a00007c0c */ /* 0x040fe4000bfc6270 */
[C---:B------:R-:W-:Y:S02]  /*16150*/  IADD3 R2, R0.reuse, 0x8, RZ ;  /* 0x0000000800027810 */ /* 0x040fe40007ffe0ff */
[----:B------:R-:W-:Y:S02]  /*16160*/  IADD3 R5, R0, 0x40, RZ ;  /* 0x0000004000057810 */ /* 0x000fe40007ffe0ff */
[----:B------:R-:W-:Y:S02]  /*16170*/  ISETP.GE.AND P5, PT, R2, UR10, PT ;  /* 0x0000000a02007c0c */ /* 0x000fe4000bfa6270 */
[----:B------:R-:W-:Y:S02]  /*16180*/  IADD3 R4, R0, 0x48, RZ ;  /* 0x0000004800047810 */ /* 0x000fe40007ffe0ff */
[----:B------:R-:W-:-:S02]  /*16190*/  ISETP.GE.AND P4, PT, R5, UR10, PT ;  /* 0x0000000a05007c0c */ /* 0x000fc4000bf86270 */
[----:B------:R-:W-:Y:S01]  /*161a0*/  ISETP.GE.AND P3, PT, R4, UR10, PT ;  /* 0x0000000a04007c0c */ /* 0x000fe2000bf66270 */
[----:B------:R-:W-:-:S05]  /*161b0*/  @!P6 IMAD R3, R0, UR19, RZ ;  /* 0x000000130003ec24 */ /* 0x000fca000f8e02ff */
[----:B------:R-:W-:Y:S01]  /*161c0*/  @!P6 IADD3 R0, P0, R3, UR11, RZ ;  /* 0x0000000b0300ec10 */ /* 0x000fe2000ff1e0ff */
[----:B------:R-:W-:-:S03]  /*161d0*/  @!P5 IMAD R2, R2, UR19, RZ ;  /* 0x000000130202dc24 */ /* 0x000fc6000f8e02ff */
[----:B------:R-:W-:Y:S01]  /*161e0*/  @!P6 LEA.HI.X.SX32 R6, R3, UR4, 0x1, P0 ;  /* 0x000000040306ec11 */ /* 0x000fe200080f0eff */
[----:B------:R-:W-:Y:S01]  /*161f0*/  @!P4 IMAD R5, R5, UR19, RZ ;  /* 0x000000130505cc24 */ /* 0x000fe2000f8e02ff */
[----:B------:R-:W-:Y:S01]  /*16200*/  @!P6 LEA R10, P1, R0, c[0x0][0x200], 0x2 ;  /* 0x00008000000aea11 */ /* 0x000fe200078210ff */
[----:B------:R-:W-:Y:S01]  /*16210*/  @!P3 IMAD R3, R4, UR19, RZ ;  /* 0x000000130403bc24 */ /* 0x000fe2000f8e02ff */
[----:B------:R-:W-:Y:S02]  /*16220*/  @!P5 IADD3 R7, P0, R2, UR11, RZ ;  /* 0x0000000b0207dc10 */ /* 0x000fe4000ff1e0ff */
[----:B------:R-:W-:Y:S02]  /*16230*/  @!P6 LEA.HI.X R11, R0, c[0x0][0x204], R6, 0x2, P1 ;  /* 0x00008100000bea11 */ /* 0x000fe400008f1406 */
[----:B------:R-:W-:Y:S02]  /*16240*/  @!P5 LEA.HI.X.SX32 R2, R2, UR4, 0x1, P0 ;  /* 0x000000040202dc11 */ /* 0x000fe400080f0eff */
[----:B------:R-:W-:Y:S01]  /*16250*/  @!P4 IADD3 R0, P1, R5, UR11, RZ ;  /* 0x0000000b0500cc10 */ /* 0x000fe2000ff3e0ff */
[----:B------:R2:W-:Y:S01]  /*16260*/  @!P6 STG.E [R10.64], R13 ;  /* 0x0000000d0a00e986 */ /* 0x0005e2000c101910 */
[----:B------:R-:W-:-:S02]  /*16270*/  @!P5 LEA R6, P2, R7, c[0x0][0x200], 0x2 ;  /* 0x000080000706da11 */ /* 0x000fc400078410ff */
[----:B------:R-:W-:Y:S02]  /*16280*/  @!P3 IADD3 R8, P0, R3, UR11, RZ ;  /* 0x0000000b0308bc10 */ /* 0x000fe4000ff1e0ff */
[----:B------:R-:W-:Y:S02]  /*16290*/  @!P4 LEA.HI.X.SX32 R5, R5, UR4, 0x1, P1 ;  /* 0x000000040505cc11 */ /* 0x000fe400088f0eff */
[----:B------:R-:W-:Y:S02]  /*162a0*/  @!P5 LEA.HI.X R7, R7, c[0x0][0x204], R2, 0x2, P2 ;  /* 0x000081000707da11 */ /* 0x000fe400010f1402 */
[----:B------:R-:W-:Y:S02]  /*162b0*/  @!P3 LEA.HI.X.SX32 R3, R3, UR4, 0x1, P0 ;  /* 0x000000040303bc11 */ /* 0x000fe400080f0eff */
[----:B------:R-:W-:Y:S01]  /*162c0*/  @!P4 LEA R4, P1, R0, c[0x0][0x200], 0x2 ;  /* 0x000080000004ca11 */ /* 0x000fe200078210ff */
[----:B------:R2:W-:Y:S01]  /*162d0*/  @!P5 STG.E [R6.64], R14 ;  /* 0x0000000e0600d986 */ /* 0x0005e2000c101910 */
[----:B------:R-:W-:-:S02]  /*162e0*/  @!P3 LEA R2, P0, R8, c[0x0][0x200], 0x2 ;  /* 0x000080000802ba11 */ /* 0x000fc400078010ff */
[----:B------:R-:W-:Y:S02]  /*162f0*/  @!P4 LEA.HI.X R5, R0, c[0x0][0x204], R5, 0x2, P1 ;  /* 0x000081000005ca11 */ /* 0x000fe400008f1405 */
[----:B------:R-:W-:-:S03]  /*16300*/  @!P3 LEA.HI.X R3, R8, c[0x0][0x204], R3, 0x2, P0 ;  /* 0x000081000803ba11 */ /* 0x000fc600000f1403 */
[----:B------:R2:W-:Y:S04]  /*16310*/  @!P4 STG.E [R4.64], R9 ;  /* 0x000000090400c986 */ /* 0x0005e8000c101910 */
[----:B------:R2:W-:Y:S02]  /*16320*/  @!P3 STG.E [R2.64], R12 ;  /* 0x0000000c0200b986 */ /* 0x0005e4000c101910 */
.L_x_32:
[----:B------:R-:W-:Y:S05]  /*16330*/  BSYNC B0 ;  /* 0x0000000000007941 */ /* 0x000fea0003800000 */
.L_x_31:
[----:B--2---:R-:W2:Y:S04]  /*16340*/  LDL.LU.64 R4, [R1+0x98] ;  /* 0x0000980001047983 */ /* 0x004ea80000300a00 */
[----:B------:R-:W4:Y:S04]  /*16350*/  S2R R3, SR_TID.X ;  /* 0x0000000000037919 */ /* 0x000f280000002100 */
[----:B------:R-:W3:Y:S01]  /*16360*/  S2R R8, SR_CTAID.Z ;  /* 0x0000000000087919 */ /* 0x000ee20000002700 */
[----:B------:R-:W-:-:S02]  /*16370*/  USHF.R.S32.HI UR6, URZ, 0x1f, UR12 ;  /* 0x0000001f3f067899 */ /* 0x000fc4000801140c */
[----:B------:R-:W-:Y:S01]  /*16380*/  ULDC.64 UR4, c[0x0][0x1f0] ;  /* 0x00007c0000047ab9 */ /* 0x000fe20000000a00 */
[----:B------:R1:W5:Y:S01]  /*16390*/  LDL.64 R12, [R1+0x58] ;  /* 0x00005800010c7983 */ /* 0x0003620000100a00 */
[----:B------:R-:W-:Y:S01]  /*163a0*/  UIMAD UR4, UR6, UR4, URZ ;  /* 0x00000004060472a4 */ /* 0x000fe2000f8e023f */
[----:B------:R-:W-:Y:S03]  /*163b0*/  BSSY B0, `(.L_x_33) ;  /* 0x0000013000007945 */ /* 0x000fe60003800000 */
[----:B------:R-:W-:Y:S01]  /*163c0*/  UIMAD UR4, UR12, UR5, UR4 ;  /* 0x000000050c0472a4 */ /* 0x000fe2000f8e0204 */
[----:B----4-:R-:W-:-:S04]  /*163d0*/  SHF.R.S32.HI R0, RZ, 0x1f, R3 ;  /* 0x0000001fff007819 */ /* 0x010fc80000011403 */
[----:B------:R-:W-:-:S04]  /*163e0*/  LEA.HI R0, R0, R3, RZ, 0x3 ;  /* 0x0000000300007211 */ /* 0x000fc800078f18ff */
[----:B------:R-:W-:Y:S02]  /*163f0*/  SHF.R.S32.HI R10, RZ, 0x3, R0 ;  /* 0x00000003ff0a7819 */ /* 0x000fe40000011400 */
[----:B--2---:R-:W-:-:S04]  /*16400*/  IADD3 R2, P0, R4, UR14, RZ ;  /* 0x0000000e04027c10 */ /* 0x004fc8000ff1e0ff */
[----:B------:R-:W-:Y:S02]  /*16410*/  IADD3.X R3, R5, UR7, RZ, P0, !PT ;  /* 0x0000000705037c10 */ /* 0x000fe400087fe4ff */
[----:B------:R-:W-:-:S03]  /*16420*/  ISETP.GE.AND P0, PT, R10, UR10, PT ;  /* 0x0000000a0a007c0c */ /* 0x000fc6000bf06270 */
[----:B---3--:R-:W-:-:S05]  /*16430*/  IMAD.WIDE.U32 R8, R8, c[0x0][0x1f0], R2 ;  /* 0x00007c0008087a25 */ /* 0x008fca00078e0002 */
[----:B------:R-:W-:-:S05]  /*16440*/  IADD3 R7, R9, UR4, RZ ;  /* 0x0000000409077c10 */ /* 0x000fca000fffe0ff */
[----:B------:R-:W-:Y:S05]  /*16450*/  @P0 BRA `(.L_x_34) ;  /* 0x0000008000000947 */ /* 0x000fea0003800000 */
[----:B-1----:R-:W-:Y:S01]  /*16460*/  MOV R6, R8 ;  /* 0x0000000800067202 */ /* 0x002fe20000000f00 */
[----:B-----5:R-:W-:-:S04]  /*16470*/  IMAD R0, R13, c[0x0][0x1e8], RZ ;  /* 0x00007a000d007a24 */ /* 0x020fc800078e02ff */
[----:B------:R-:W-:-:S04]  /*16480*/  IMAD.WIDE.U32 R2, R12, c[0x0][0x1e8], R6 ;  /* 0x00007a000c027a25 */ /* 0x000fc800078e0006 */
[----:B------:R-:W-:Y:S01]  /*16490*/  IMAD R0, R12, c[0x0][0x1ec], R0 ;  /* 0x00007b000c007a24 */ /* 0x000fe200078e0200 */
[----:B------:R-:W-:-:S04]  /*164a0*/  LEA R4, P0, R2, c[0x0][0x1d0], 0x1 ;  /* 0x0000740002047a11 */ /* 0x000fc800078008ff */
[----:B------:R-:W-:-:S04]  /*164b0*/  IADD3 R0, R3, R0, RZ ;  /* 0x0000000003007210 */ /* 0x000fc80007ffe0ff */
[----:B------:R-:W-:-:S05]  /*164c0*/  LEA.HI.X R5, R2, c[0x0][0x1d4], R0, 0x1, P0 ;  /* 0x0000750002057a11 */ /* 0x000fca00000f0c00 */
[----:B------:R1:W-:Y:S02]  /*164d0*/  STG.E.128 [R4.64], R16 ;  /* 0x0000001004007986 */ /* 0x0003e4000c101d10 */
.L_x_34:
[----:B-1----:R-:W-:Y:S05]  /*164e0*/  BSYNC B0 ;  /* 0x0000000000007941 */ /* 0x002fea0003800000 */
.L_x_33:
[----:B------:R-:W-:Y:S01]  /*164f0*/  IADD3 R0, R10, 0x10, RZ ;  /* 0x000000100a007810 */ /* 0x000fe20007ffe0ff */
[----:B------:R-:W-:Y:S03]  /*16500*/  BSSY B0, `(.L_x_35) ;  /* 0x000000e000007945 */ /* 0x000fe60003800000 */
[----:B------:R-:W-:-:S13]  /*16510*/  ISETP.GE.AND P0, PT, R0, UR10, PT ;  /* 0x0000000a00007c0c */ /* 0x000fda000bf06270 */
[----:B------:R-:W-:Y:S05]  /*16520*/  @P0 BRA `(.L_x_36) ;  /* 0x000000b000000947 */ /* 0x000fea0003800000 */
[----:B-----5:R-:W-:Y:S01]  /*16530*/  IADD3 R4, P0, R12, 0x10, RZ ;  /* 0x000000100c047810 */ /* 0x020fe20007f1e0ff */
[----:B------:R-:W-:Y:S01]  /*16540*/  IMAD.MOV.U32 R2, RZ, RZ, R8 ;  /* 0x000000ffff027224 */ /* 0x000fe200078e0008 */
[----:B------:R-:W-:-:S03]  /*16550*/  MOV R3, R7 ;  /* 0x0000000700037202 */ /* 0x000fc60000000f00 */
[----:B------:R-:W-:Y:S02]  /*16560*/  IMAD.X R0, RZ, RZ, R13, P0 ;  /* 0x000000ffff007224 */ /* 0x000fe400000e060d */
[----:B------:R-:W-:-:S04]  /*16570*/  IMAD.WIDE.U32 R2, R4, c[0x0][0x1e8], R2 ;  /* 0x00007a0004027a25 */ /* 0x000fc800078e0002 */
[----:B------:R-:W-:-:S04]  /*16580*/  IMAD R0, R0, c[0x0][0x1e8], RZ ;  /* 0x00007a0000007a24 */ /* 0x000fc800078e02ff */
[----:B------:R-:W-:Y:S01]  /*16590*/  IMAD R0, R4, c[0x0][0x1ec], R0 ;  /* 0x00007b0004007a24 */ /* 0x000fe200078e0200 */
[----:B------:R-:W-:-:S04]  /*165a0*/  LEA R4, P0, R2, c[0x0][0x1d0], 0x1 ;  /* 0x0000740002047a11 */ /* 0x000fc800078008ff */
[----:B------:R-:W-:-:S04]  /*165b0*/  IADD3 R0, R3, R0, RZ ;  /* 0x0000000003007210 */ /* 0x000fc80007ffe0ff */
[----:B------:R-:W-:-:S05]  /*165c0*/  LEA.HI.X R5, R2, c[0x0][0x1d4], R0, 0x1, P0 ;  /* 0x0000750002057a11 */ /* 0x000fca00000f0c00 */
[----:B------:R1:W-:Y:S02]  /*165d0*/  STG.E.128 [R4.64], R20 ;  /* 0x0000001404007986 */ /* 0x0003e4000c101d10 */
.L_x_36:
[----:B------:R-:W-:Y:S05]  /*165e0*/  BSYNC B0 ;  /* 0x0000000000007941 */ /* 0x000fea0003800000 */
.L_x_35:
[----:B------:R-:W2:Y:S01]  /*165f0*/  LDL.LU R0, [R1+0xc4] ;  /* 0x0000c40001007983 */ /* 0x000ea20000300800 */
[----:B------:R-:W-:Y:S01]  /*16600*/  BSSY B0, `(.L_x_37) ;  /* 0x000000e000007945 */ /* 0x000fe20003800000 */
[----:B--2---:R-:W-:-:S13]  /*16610*/  ISETP.GE.AND P0, PT, R0, UR10, PT ;  /* 0x0000000a00007c0c */ /* 0x004fda000bf06270 */
[----:B------:R-:W-:Y:S05]  /*16620*/  @P0 BRA `(.L_x_38) ;  /* 0x000000b000000947 */ /* 0x000fea0003800000 */
[----:B-1---5:R-:W-:Y:S01]  /*16630*/  IADD3 R4, P0, R12, 0x20, RZ ;  /* 0x000000200c047810 */ /* 0x022fe20007f1e0ff */
        /* <DEDUP_REMOVED lines=10> */
.L_x_38:
[----:B------:R-:W-:Y:S05]  /*166e0*/  BSYNC B0 ;  /* 0x0000000000007941 */ /* 0x000fea0003800000 */
.L_x_37:
        /* <DEDUP_REMOVED lines=15> */
.L_x_40:
[----:B------:R-:W-:Y:S05]  /*167e0*/  BSYNC B0 ;  /* 0x0000000000007941 */ /* 0x000fea0003800000 */
.L_x_39:
        /* <DEDUP_REMOVED lines=15> */
.L_x_42:
[----:B------:R-:W-:Y:S05]  /*168e0*/  BSYNC B0 ;  /* 0x0000000000007941 */ /* 0x000fea0003800000 */
.L_x_41:
        /* <DEDUP_REMOVED lines=15> */
.L_x_44:
[----:B------:R-:W-:Y:S05]  /*169e0*/  BSYNC B0 ;  /* 0x0000000000007941 */ /* 0x000fea0003800000 */
.L_x_43:
        /* <DEDUP_REMOVED lines=15> */
.L_x_46:
[----:B------:R-:W-:Y:S05]  /*16ae0*/  BSYNC B0 ;  /* 0x0000000000007941 */ /* 0x000fea0003800000 */
.L_x_45:
[----:B------:R-:W2:Y:S02]  /*16af0*/  LDL.LU R0, [R1+0xbc] ;  /* 0x0000bc0001007983 */ /* 0x000ea40000300800 */
[----:B--2---:R-:W-:-:S13]  /*16b00*/  ISETP.GE.AND P0, PT, R0, UR10, PT ;  /* 0x0000000a00007c0c */ /* 0x004fda000bf06270 */
[----:B------:R-:W-:Y:S05]  /*16b10*/  @P0 EXIT ;  /* 0x000000000000094d */ /* 0x000fea0003800000 */
[----:B-----5:R-:W-:Y:S01]  /*16b20*/  IADD3 R6, P0, R12, 0x70, RZ ;  /* 0x000000700c067810 */ /* 0x020fe20007f1e0ff */
[----:B------:R-:W-:Y:S01]  /*16b30*/  IMAD.MOV.U32 R2, RZ, RZ, R8 ;  /* 0x000000ffff027224 */ /* 0x000fe200078e0008 */
[----:B------:R-:W-:-:S03]  /*16b40*/  MOV R3, R7 ;  /* 0x0000000700037202 */ /* 0x000fc60000000f00 */
[----:B------:R-:W-:Y:S02]  /*16b50*/  IMAD.X R0, RZ, RZ, R13, P0 ;  /* 0x000000ffff007224 */ /* 0x000fe400000e060d */
[----:B-1----:R-:W-:-:S04]  /*16b60*/  IMAD.WIDE.U32 R4, R6, c[0x0][0x1e8], R2 ;  /* 0x00007a0006047a25 */ /* 0x002fc800078e0002 */
[----:B------:R-:W-:Y:S01]  /*16b70*/  IMAD R0, R0, c[0x0][0x1e8], RZ ;  /* 0x00007a0000007a24 */ /* 0x000fe200078e02ff */
[----:B------:R-:W-:-:S03]  /*16b80*/  LEA R2, P0, R4, c[0x0][0x1d0], 0x1 ;  /* 0x0000740004027a11 */ /* 0x000fc600078008ff */
[----:B------:R-:W-:-:S05]  /*16b90*/  IMAD R0, R6, c[0x0][0x1ec], R0 ;  /* 0x00007b0006007a24 */ /* 0x000fca00078e0200 */
[----:B------:R-:W-:-:S04]  /*16ba0*/  IADD3 R0, R5, R0, RZ ;  /* 0x0000000005007210 */ /* 0x000fc80007ffe0ff */
[----:B------:R-:W-:-:S05]  /*16bb0*/  LEA.HI.X R3, R4, c[0x0][0x1d4], R0, 0x1, P0 ;  /* 0x0000750004037a11 */ /* 0x000fca00000f0c00 */
[----:B------:R-:W-:Y:S01]  /*16bc0*/  STG.E.128 [R2.64], R232 ;  /* 0x000000e802007986 */ /* 0x000fe2000c101d10 */
[----:B------:R-:W-:Y:S05]  /*16bd0*/  EXIT ;  /* 0x000000000000794d */ /* 0x000fea0003800000 */
.L_x_20:
[----:B-1----:R-:W-:Y:S01]  /*16be0*/  UISETP.NE.AND UP4, UPT, UR9, -0x1, UPT ;  /* 0xffffffff0900788c */ /* 0x002fe2000bf85270 */
[----:B------:R-:W-:Y:S01]  /*16bf0*/  SHF.R.S32.HI R4, RZ, 0x1f, R232 ;  /* 0x0000001fff047819 */ /* 0x000fe200000114e8 */
[----:B------:R-:W-:Y:S01]  /*16c00*/  ULDC.64 UR6, c[0x0][0x1e8] ;  /* 0x00007a0000067ab9 */ /* 0x000fe20000000a00 */
[----:B------:R-:W1:Y:S01]  /*16c10*/  S2R R2, SR_CTAID.Z ;  /* 0x0000000000027919 */ /* 0x000e620000002700 */
[----:B------:R-:W-:Y:S01]  /*16c20*/  ULDC.64 UR4, c[0x0][0x1e0] ;  /* 0x0000780000047ab9 */ /* 0x000fe20000000a00 */
[----:B------:R-:W-:Y:S01]  /*16c30*/  LEA.HI R4, R4, R232, RZ, 0x3 ;  /* 0x000000e804047211 */ /* 0x000fe200078f18ff */
[----:B------:R-:W-:Y:S01]  /*16c40*/  ULDC.U8 UR20, c[0x0][0x328] ;  /* 0x0000ca0000147ab9 */ /* 0x000fe20000000000 */
[----:B------:R-:W2:Y:S01]  /*16c50*/  S2R R3, SR_CTAID.X ;  /* 0x0000000000037919 */ /* 0x000ea20000002500 */
[----:B------:R-:W-:Y:S01]  /*16c60*/  USHF.R.S32.HI UR14, URZ, 0x1f, UR11 ;  /* 0x0000001f3f0e7899 */ /* 0x000fe2000801140b */
[----:B------:R-:W-:Y:S01]  /*16c70*/  LOP3.LUT R0, R4, 0x1ffffff8, RZ, 0xc0, !PT ;  /* 0x1ffffff804007812 */ /* 0x000fe200078ec0ff */
[----:B------:R-:W-:Y:S01]  /*16c80*/  UISETP.NE.AND UP3, UPT, UR20, URZ, UPT ;  /* 0x0000003f1400728c */ /* 0x000fe2000bf65270 */
[----:B------:R-:W-:Y:S01]  /*16c90*/  SHF.R.S32.HI R4, RZ, 0x3, R4 ;  /* 0x00000003ff047819 */ /* 0x000fe20000011404 */
[----:B------:R-:W-:Y:S01]  /*16ca0*/  @UP4 UIMAD.WIDE.U32 UR18, UR9, UR6, URZ ;  /* 0x00000006091242a5 */ /* 0x000fe2000f8e003f */
[----:B------:R-:W-:Y:S01]  /*16cb0*/  BSSY B0, `(.L_x_47) ;  /* 0x0000039000007945 */ /* 0x000fe20003800000 */
[----:B------:R-:W-:Y:S01]  /*16cc0*/  @!UP4 USHF.R.S32.HI UR21, URZ, 0x1f, UR10 ;  /* 0x0000001f3f15c899 */ /* 0x000fe2000801140a */
[----:B------:R-:W-:Y:S01]  /*16cd0*/  IMAD.IADD R0, R232, 0x1, -R0 ;  /* 0x00000001e8007824 */ /* 0x000fe200078e0a00 */
[----:B------:R-:W-:Y:S01]  /*16ce0*/  @UP4 UIMAD UR7, UR9, UR7, UR19 ;  /* 0x00000007090742a4 */ /* 0x000fe2000f8e0213 */
[----:B------:R-:W-:Y:S01]  /*16cf0*/  SHF.R.S32.HI R5, RZ, 0x1f, R4 ;  /* 0x0000001fff057819 */ /* 0x000fe20000011404 */
[----:B------:R-:W-:Y:S01]  /*16d00*/  @!UP4 UIMAD UR21, UR21, UR4, URZ ;  /* 0x000000041515c2a4 */ /* 0x000fe2000f8e023f */
[----:B------:R-:W-:Y:S01]  /*16d10*/  IMAD.SHL.U32 R0, R0, 0x8, RZ ;  /* 0x0000000800007824 */ /* 0x000fe200078e00ff */
[----:B------:R-:W-:-:S02]  /*16d20*/  ULDC.U8 UR19, c[0x0][0x329] ;  /* 0x0000ca4000137ab9 */ /* 0x000fc40000000000 */
[----:B------:R-:W-:Y:S02]  /*16d30*/  UISETP.NE.AND UP1, UPT, UR19, URZ, UPT ;  /* 0x0000003f1300728c */ /* 0x000fe4000bf25270 */
[----:B------:R-:W-:Y:S02]  /*16d40*/  @!UP4 UIMAD.WIDE.U32 UR22, UR10, UR4, URZ ;  /* 0x000000040a16c2a5 */ /* 0x000fe4000f8e003f */
[----:B------:R-:W-:Y:S02]  /*16d50*/  @!UP4 UIMAD UR21, UR10, UR5, UR21 ;  /* 0x000000050a15c2a4 */ /* 0x000fe4000f8e0215 */
[----:B------:R-:W-:Y:S02]  /*16d60*/  UISETP.NE.OR UP2, UPT, UR19, URZ, !UP3 ;  /* 0x0000003f1300728c */ /* 0x000fe4000df45670 */
[----:B------:R-:W-:Y:S02]  /*16d70*/  ULDC.64 UR4, c[0x0][0x1f0] ;  /* 0x00007c0000047ab9 */ /* 0x000fe40000000a00 */
[----:B------:R-:W-:-:S02]  /*16d80*/  UIMAD UR4, UR14, UR4, URZ ;  /* 0x000000040e0472a4 */ /* 0x000fc4000f8e023f */
[----:B------:R-:W-:Y:S02]  /*16d90*/  ULDC UR13, c[0x0][0x214] ;  /* 0x00008500000d7ab9 */ /* 0x000fe40000000800 */
[----:B------:R-:W-:Y:S02]  /*16da0*/  @UP1 ULDC UR14, c[0x0][0x210] ;  /* 0x00008400000e1ab9 */ /* 0x000fe40000000800 */
[----:B------:R-:W-:Y:S02]  /*16db0*/  ULDC UR8, c[0x0][0x234] ;  /* 0x00008d0000087ab9 */ /* 0x000fe40000000800 */
[----:B------:R-:W-:Y:S02]  /*16dc0*/  @UP1 UIMAD UR14, UR14, UR13, URZ ;  /* 0x0000000d0e0e12a4 */ /* 0x000fe4000f8e023f */
[----:B------:R-:W-:Y:S02]  /*16dd0*/  UISETP.NE.OR UP0, UPT, UR9, -0x1, UP2 ;  /* 0xffffffff0900788c */ /* 0x000fe40009705670 */
[----:B------:R-:W-:-:S02]  /*16de0*/  @!UP1 USEL UR14, UR13, UR8, !UP3 ;  /* 0x000000080d0e9287 */ /* 0x000fc4000d800000 */
[----:B------:R-:W-:Y:S02]  /*16df0*/  ULDC UR6, c[0x0][0x1c0] ;  /* 0x0000700000067ab9 */ /* 0x000fe40000000800 */
[----:B------:R-:W-:Y:S02]  /*16e00*/  @UP1 UMOV UR19, 0x1 ;  /* 0x0000000100131882 */ /* 0x000fe40000000000 */
[----:B------:R-:W-:Y:S02]  /*16e10*/  @!UP1 UIMAD UR19, UR14, UR6, URZ ;  /* 0x000000060e1392a4 */ /* 0x000fe4000f8e023f */
[----:B------:R-:W-:Y:S02]  /*16e20*/  @!UP4 UMOV UR18, UR22 ;  /* 0x000000160012cc82 */ /* 0x000fe40008000000 */
[----:B------:R-:W-:Y:S01]  /*16e30*/  @!UP4 UIADD3 UR7, UR23, UR21, URZ ;  /* 0x000000151707c290 */ /* 0x000fe2000fffe03f */
[----:B------:R-:W-:Y:S01]  /*16e40*/  IADD3 R8, P0, R0, UR18, RZ ;  /* 0x0000001200087c10 */ /* 0x000fe2000ff1e0ff */
[----:B------:R-:W-:-:S02]  /*16e50*/  UIADD3 UR15, -UR12, UR15, URZ ;  /* 0x0000000f0c0f7290 */ /* 0x000fc4000fffe13f */
[----:B------:R-:W-:Y:S02]  /*16e60*/  UIMAD UR19, UR10, UR19, URZ ;  /* 0x000000130a1372a4 */ /* 0x000fe4000f8e023f */
[----:B------:R-:W-:Y:S01]  /*16e70*/  @!UP0 UIMAD UR9, UR10, UR13, URZ ;  /* 0x0000000d0a0982a4 */ /* 0x000fe2000f8e023f */
[----:B------:R-:W-:Y:S01]  /*16e80*/  LEA.HI.X.SX32 R9, R0, UR7, 0x1, P0 ;  /* 0x0000000700097c11 */ /* 0x000fe200080f0eff */
[----:B------:R-:W-:Y:S01]  /*16e90*/  @UP1 ULDC UR20, c[0x0][0x210] ;  /* 0x0000840000141ab9 */ /* 0x000fe20000000800 */
[----:B------:R-:W-:Y:S01]  /*16ea0*/  ISETP.GE.AND P0, PT, R4, UR15, PT ;  /* 0x0000000f04007c0c */ /* 0x000fe2000bf06270 */
[----:B------:R-:W-:Y:S02]  /*16eb0*/  USEL UR19, UR19, URZ, UP2 ;  /* 0x0000003f13137287 */ /* 0x000fe40009000000 */
[----:B------:R-:W-:Y:S01]  /*16ec0*/  @!UP1 UMOV UR20, 0x1 ;  /* 0x0000000100149882 */ /* 0x000fe20000000000 */
[----:B-1----:R-:W-:Y:S01]  /*16ed0*/  IMAD.WIDE.U32 R8, R2, c[0x0][0x1f0], R8 ;  /* 0x00007c0002087a25 */ /* 0x002fe200078e0008 */
[----:B------:R-:W-:-:S02]  /*16ee0*/  UIMAD UR12, UR12, UR20, URZ ;  /* 0x000000140c0c72a4 */ /* 0x000fc4000f8e023f */
[----:B------:R-:W-:Y:S01]  /*16ef0*/  UIMAD UR19, UR11, UR14, UR19 ;  /* 0x0000000e0b1372a4 */ /* 0x000fe2000f8e0213 */
[----:B--2---:R-:W-:Y:S01]  /*16f00*/  IMAD.WIDE R2, R3, 0x80, R4 ;  /* 0x0000008003027825 */ /* 0x004fe200078e0204 */
[----:B------:R-:W-:Y:S02]  /*16f10*/  UMOV UR24, URZ ;  /* 0x0000003f00187c82 */ /* 0x000fe40008000000 */
[----:B------:R-:W-:Y:S02]  /*16f20*/  @!UP2 UMOV UR24, UR9 ;  /* 0x000000090018ac82 */ /* 0x000fe40008000000 */
[----:B------:R-:W-:Y:S02]  /*16f30*/  UIMAD UR4, UR11, UR5, UR4 ;  /* 0x000000050b0472a4 */ /* 0x000fe4000f8e0204 */
[----:B------:R-:W-:Y:S02]  /*16f40*/  UMOV UR25, URZ ;  /* 0x0000003f00197c82 */ /* 0x000fe40008000000 */
[----:B------:R-:W-:-:S02]  /*16f50*/  USHF.R.S32.HI UR6, URZ, 0x1f, UR12 ;  /* 0x0000001f3f067899 */ /* 0x000fc4000801140c */
[----:B------:R-:W-:Y:S01]  /*16f60*/  @!UP2 USHF.R.S32.HI UR25, URZ, 0x1f, UR9 ;  /* 0x0000001f3f19a899 */ /* 0x000fe20008011409 */
[----:B------:R-:W-:Y:S01]  /*16f70*/  IADD3 R7, R9, UR4, RZ ;  /* 0x0000000409077c10 */ /* 0x000fe2000fffe0ff */
[----:B------:R-:W-:Y:S02]  /*16f80*/  USHF.R.S32.HI UR7, URZ, 0x1f, UR19 ;  /* 0x0000001f3f077899 */ /* 0x000fe40008011413 */
[----:B------:R-:W-:-:S04]  /*16f90*/  UIADD3 UR12, UP1, UP0, UR12, UR24, UR19 ;  /* 0x000000180c0c7290 */ /* 0x000fc8000f83e013 */
[----:B------:R-:W-:Y:S01]  /*16fa0*/  UIADD3.X UR6, UR6, UR25, UR7, UP1, UP0 ;  /* 0x0000001906067290 */ /* 0x000fe20008fe0407 */
[----:B------:R-:W-:Y:S06]  /*16fb0*/  @P0 BRA `(.L_x_48) ;  /* 0x0000008000000947 */ /* 0x000fec0003800000 */
[----:B------:R-:W-:Y:S01]  /*16fc0*/  MOV R6, R8 ;  /* 0x0000000800067202 */ /* 0x000fe20000000f00 */
[----:B------:R-:W-:-:S04]  /*16fd0*/  IMAD R0, R3, c[0x0][0x1e8], RZ ;  /* 0x00007a0003007a24 */ /* 0x000fc800078e02ff */
[----:B------:R-:W-:-:S04]  /*16fe0*/  IMAD.WIDE.U32 R10, R2, c[0x0][0x1e8], R6 ;  /* 0x00007a00020a7a25 */ /* 0x000fc800078e0006 */
[----:B------:R-:W-:Y:S01]  /*16ff0*/  IMAD R0, R2, c[0x0][0x1ec], R0 ;  /* 0x00007b0002007a24 */ /* 0x000fe200078e0200 */
[----:B------:R-:W-:-:S04]  /*17000*/  LEA R12, P0, R10, c[0x0][0x1d0], 0x1 ;  /* 0x000074000a0c7a11 */ /* 0x000fc800078008ff */
[----:B------:R-:W-:-:S04]  /*17010*/  IADD3 R0, R0, R11, RZ ;  /* 0x0000000b00007210 */ /* 0x000fc80007ffe0ff */
[----:B------:R-:W-:-:S05]  /*17020*/  LEA.HI.X R13, R10, c[0x0][0x1d4], R0, 0x1, P0 ;  /* 0x000075000a0d7a11 */ /* 0x000fca00000f0c00 */
[----:B------:R1:W-:Y:S02]  /*17030*/  STG.E.128 [R12.64], RZ ;  /* 0x000000ff0c007986 */ /* 0x0003e4000c101d10 */
.L_x_48:
[----:B------:R-:W-:Y:S05]  /*17040*/  BSYNC B0 ;  /* 0x0000000000007941 */ /* 0x000fea0003800000 */
.L_x_47:
[----:B------:R-:W-:Y:S01]  /*17050*/  IADD3 R19, R4, 0x10, RZ ;  /* 0x0000001004137810 */ /* 0x000fe20007ffe0ff */
[----:B------:R-:W-:Y:S03]  /*17060*/  BSSY B0, `(.L_x_49) ;  /* 0x000000e000007945 */ /* 0x000fe60003800000 */
[----:B------:R-:W-:-:S13]  /*17070*/  ISETP.GE.AND P0, PT, R19, UR15, PT ;  /* 0x0000000f13007c0c */ /* 0x000fda000bf06270 */
[----:B------:R-:W-:Y:S05]  /*17080*/  @P0 BRA `(.L_x_50) ;  /* 0x000000b000000947 */ /* 0x000fea0003800000 */
[----:B------:R-:W-:Y:S02]  /*17090*/  IADD3 R0, P0, R2, 0x10, RZ ;  /* 0x0000001002007810 */ /* 0x000fe40007f1e0ff */
[----:B------:R-:W-:-:S03]  /*170a0*/  MOV R11, R7 ;  /* 0x00000007000b7202 */ /* 0x000fc60000000f00 */
[----:B------:R-:W-:-:S04]  /*170b0*/  IMAD.X R10, RZ, RZ, R3, P0 ;  /* 0x000000ffff0a7224 */ /* 0x000fc800000e0603 */
[----:B-1----:R-:W-:Y:S02]  /*170c0*/  IMAD R12, R10, c[0x0][0x1e8], RZ ;  /* 0x00007a000a0c7a24 */ /* 0x002fe400078e02ff */
[----:B------:R-:W-:-:S04]  /*170d0*/  IMAD.MOV.U32 R10, RZ, RZ, R8 ;  /* 0x000000ffff0a7224 */ /* 0x000fc800078e0008 */
[----:B------:R-:W-:-:S04]  /*170e0*/  IMAD.WIDE.U32 R10, R0, c[0x0][0x1e8], R10 ;  /* 0x00007a00000a7a25 */ /* 0x000fc800078e000a */
[----:B------:R-:W-:Y:S01]  /*170f0*/  IMAD R0, R0, c[0x0][0x1ec], R12 ;  /* 0x00007b0000007a24 */ /* 0x000fe200078e020c */
[----:B------:R-:W-:-:S04]  /*17100*/  LEA R12, P0, R10, c[0x0][0x1d0], 0x1 ;  /* 0x000074000a0c7a11 */ /* 0x000fc800078008ff */
[----:B------:R-:W-:-:S04]  /*17110*/  IADD3 R0, R0, R11, RZ ;  /* 0x0000000b00007210 */ /* 0x000fc80007ffe0ff */
[----:B------:R-:W-:-:S05]  /*17120*/  LEA.HI.X R13, R10, c[0x0][0x1d4], R0, 0x1, P0 ;  /* 0x000075000a0d7a11 */ /* 0x000fca00000f0c00 */
[----:B------:R1:W-:Y:S02]  /*17130*/  STG.E.128 [R12.64], RZ ;  /* 0x000000ff0c007986 */ /* 0x0003e4000c101d10 */
.L_x_50:
[----:B------:R-:W-:Y:S05]  /*17140*/  BSYNC B0 ;  /* 0x0000000000007941 */ /* 0x000fea0003800000 */
.L_x_49:
        /* <DEDUP_REMOVED lines=15> */
.L_x_52:
[----:B------:R-:W-:Y:S05]  /*17240*/  BSYNC B0 ;  /* 0x0000000000007941 */ /* 0x000fea0003800000 */
.L_x_51:
        /* <DEDUP_REMOVED lines=15> */
.L_x_54:
[----:B------:R-:W-:Y:S05]  /*17340*/  BSYNC B0 ;  /* 0x0000000000007941 */ /* 0x000fea0003800000 */
.L_x_53:
        /* <DEDUP_REMOVED lines=15> */
.L_x_56:
[----:B------:R-:W-:Y:S05]  /*17440*/  BSYNC B0 ;  /* 0x0000000000007941 */ /* 0x000fea0003800000 */
.L_x_55:
        /* <DEDUP_REMOVED lines=15> */
.L_x_58:
[----:B------:R-:W-:Y:S05]  /*17540*/  BSYNC B0 ;  /* 0x0000000000007941 */ /* 0x000fea0003800000 */
.L_x_57:
        /* <DEDUP_REMOVED lines=15> */
.L_x_60:
[----:B------:R-:W-:Y:S05]  /*17640*/  BSYNC B0 ;  /* 0x0000000000007941 */ /* 0x000fea0003800000 */
.L_x_59:
[----:B-1----:R-:W-:Y:S01]  /*17650*/  IADD3 R13, R4, 0x70, RZ ;  /* 0x00000070040d7810 */ /* 0x002fe20007ffe0ff */
[----:B------:R-:W-:Y:S03]  /*17660*/  BSSY B0, `(.L_x_61) ;  /* 0x000000d000007945 */ /* 0x000fe60003800000 */
[----:B------:R-:W-:-:S13]  /*17670*/  ISETP.GE.AND P0, PT, R13, UR15, PT ;  /* 0x0000000f0d007c0c */ /* 0x000fda000bf06270 */
[----:B------:R-:W-:Y:S05]  /*17680*/  @P0 BRA `(.L_x_62) ;  /* 0x000000a000000947 */ /* 0x000fea0003800000 */
[----:B------:R-:W-:Y:S02]  /*17690*/  IADD3 R0, P0, R2, 0x70, RZ ;  /* 0x0000007002007810 */ /* 0x000fe40007f1e0ff */
[----:B------:R-:W-:Y:S02]  /*176a0*/  MOV R6, R8 ;  /* 0x0000000800067202 */ /* 0x000fe40000000f00 */
[----:B------:R-:W-:-:S03]  /*176b0*/  IADD3.X R2, RZ, R3, RZ, P0, !PT ;  /* 0x00000003ff027210 */ /* 0x000fc600007fe4ff */
[----:B------:R-:W-:-:S04]  /*176c0*/  IMAD.WIDE.U32 R6, R0, c[0x0][0x1e8], R6 ;  /* 0x00007a0000067a25 */ /* 0x000fc800078e0006 */
[----:B------:R-:W-:-:S04]  /*176d0*/  IMAD R2, R2, c[0x0][0x1e8], RZ ;  /* 0x00007a0002027a24 */ /* 0x000fc800078e02ff */
[----:B------:R-:W-:Y:S01]  /*176e0*/  IMAD R0, R0, c[0x0][0x1ec], R2 ;  /* 0x00007b0000007a24 */ /* 0x000fe200078e0202 */
[----:B------:R-:W-:-:S04]  /*176f0*/  LEA R2, P0, R6, c[0x0][0x1d0], 0x1 ;  /* 0x0000740006027a11 */ /* 0x000fc800078008ff */
[----:B------:R-:W-:-:S04]  /*17700*/  IADD3 R0, R0, R7, RZ ;  /* 0x0000000700007210 */ /* 0x000fc80007ffe0ff */
[----:B------:R-:W-:-:S05]  /*17710*/  LEA.HI.X R3, R6, c[0x0][0x1d4], R0, 0x1, P0 ;  /* 0x0000750006037a11 */ /* 0x000fca00000f0c00 */
[----:B------:R1:W-:Y:S02]  /*17720*/  STG.E.128 [R2.64], RZ ;  /* 0x000000ff02007986 */ /* 0x0003e4000c101d10 */
.L_x_62:
[----:B------:R-:W-:Y:S05]  /*17730*/  BSYNC B0 ;  /* 0x0000000000007941 */ /* 0x000fea0003800000 */
.L_x_61:
[----:B------:R-:W-:-:S04]  /*17740*/  LOP3.LUT P6, RZ, R232, 0x7, RZ, 0xc0, !PT ;  /* 0x00000007e8ff7812 */ /* 0x000fc800078cc0ff */
[----:B------:R-:W-:Y:S02]  /*17750*/  ISETP.GE.OR P2, PT, R4, UR15, P6 ;  /* 0x0000000f04007c0c */ /* 0x000fe4000b746670 */
[----:B------:R-:W-:Y:S02]  /*17760*/  ISETP.GE.OR P1, PT, R19, UR15, P6 ;  /* 0x0000000f13007c0c */ /* 0x000fe4000b726670 */
[----:B------:R-:W-:Y:S02]  /*17770*/  ISETP.GE.OR P5, PT, R18, UR15, P6 ;  /* 0x0000000f12007c0c */ /* 0x000fe4000b7a6670 */
[----:B------:R-:W-:Y:S02]  /*17780*/  ISETP.GE.OR P4, PT, R17, UR15, P6 ;  /* 0x0000000f11007c0c */ /* 0x000fe4000b786670 */
[----:B------:R-:W-:-:S05]  /*17790*/  ISETP.GE.OR P3, PT, R16, UR15, P6 ;  /* 0x0000000f10007c0c */ /* 0x000fca000b766670 */
[----:B------:R-:W-:Y:S02]  /*177a0*/  @!P2 IMAD R4, R4, UR20, RZ ;  /* 0x000000140404ac24 */ /* 0x000fe4000f8e02ff */
[----:B------:R-:W-:Y:S02]  /*177b0*/  @!P1 IMAD R0, R19, UR20, RZ ;  /* 0x0000001413009c24 */ /* 0x000fe4000f8e02ff */
[----:B------:R-:W-:Y:S01]  /*177c0*/  @!P2 IMAD.MOV.U32 R5, RZ, RZ, 0x7f800000 ;  /* 0x7f800000ff05a424 */ /* 0x000fe200078e00ff */
[----:B-1----:R-:W-:Y:S01]  /*177d0*/  @!P2 IADD3 R3, P0, R4, UR12, RZ ;  /* 0x0000000c0403ac10 */ /* 0x002fe2000ff1e0ff */
[----:B------:R-:W-:Y:S02]  /*177e0*/  @!P5 IMAD R6, R18, UR20, RZ ;  /* 0x000000141206dc24 */ /* 0x000fe4000f8e02ff */
[----:B------:R-:W-:Y:S01]  /*177f0*/  @!P5 IMAD.MOV.U32 R12, RZ, RZ, 0x7f800000 ;  /* 0x7f800000ff0cd424 */ /* 0x000fe200078e00ff */
[----:B------:R-:W-:Y:S02]  /*17800*/  @!P2 LEA.HI.X.SX32 R4, R4, UR6, 0x1, P0 ;  /* 0x000000060404ac11 */ /* 0x000fe400080f0eff */
[----:B------:R-:W-:-:S04]  /*17810*/  @!P2 LEA R2, P0, R3, c[0x0][0x200], 0x2 ;  /* 0x000080000302aa11 */ /* 0x000fc800078010ff */
[----:B------:R-:W-:Y:S02]  /*17820*/  @!P2 LEA.HI.X R3, R3, c[0x0][0x204], R4, 0x2, P0 ;  /* 0x000081000303aa11 */ /* 0x000fe400000f1404 */
[----:B------:R-:W-:-:S03]  /*17830*/  @!P1 IADD3 R4, P0, R0, UR12, RZ ;  /* 0x0000000c00049c10 */ /* 0x000fc6000ff1e0ff */
[----:B------:R1:W-:Y:S02]  /*17840*/  @!P2 STG.E [R2.64], R5 ;  /* 0x000000050200a986 */ /* 0x0003e4000c101910 */
[----:B-1----:R-:W-:Y:S01]  /*17850*/  @!P1 LEA.HI.X.SX32 R3, R0, UR6, 0x1, P0 ;  /* 0x0000000600039c11 */ /* 0x002fe200080f0eff */
[----:B------:R-:W-:Y:S01]  /*17860*/  @!P4 IMAD R5, R17, UR20, RZ ;  /* 0x000000141105cc24 */ /* 0x000fe2000f8e02ff */
[----:B------:R-:W-:Y:S02]  /*17870*/  @!P1 LEA R2, P2, R4, c[0x0][0x200], 0x2 ;  /* 0x0000800004029a11 */ /* 0x000fe400078410ff */
[----:B------:R-:W-:Y:S02]  /*17880*/  @!P5 IADD3 R0, P0, R6, UR12, RZ ;  /* 0x0000000c0600dc10 */ /* 0x000fe4000ff1e0ff */
[----:B------:R-:W-:Y:S02]  /*17890*/  @!P1 LEA.HI.X R3, R4, c[0x0][0x204], R3, 0x2, P2 ;  /* 0x0000810004039a11 */ /* 0x000fe400010f1403 */
[----:B------:R-:W-:-:S02]  /*178a0*/  @!P5 LEA.HI.X.SX32 R6, R6, UR6, 0x1, P0 ;  /* 0x000000060606dc11 */ /* 0x000fc400080f0eff */
[C---:B------:R-:W-:Y:S02]  /*178b0*/  @!P5 LEA R10, P2, R0.reuse, c[0x0][0x200], 0x2 ;  /* 0x00008000000ada11 */ /* 0x040fe400078410ff */
[----:B------:R-:W-:Y:S02]  /*178c0*/  @!P4 IADD3 R4, P0, R5, UR12, RZ ;  /* 0x0000000c0504cc10 */ /* 0x000fe4000ff1e0ff */
[----:B------:R-:W-:Y:S01]  /*178d0*/  @!P5 LEA.HI.X R11, R0, c[0x0][0x204], R6, 0x2, P2 ;  /* 0x00008100000bda11 */ /* 0x000fe200010f1406 */
[----:B------:R-:W-:Y:S01]  /*178e0*/  @!P1 IMAD.MOV.U32 R6, RZ, RZ, 0x7f800000 ;  /* 0x7f800000ff069424 */ /* 0x000fe200078e00ff */
[----:B------:R-:W-:Y:S02]  /*178f0*/  ISETP.GE.OR P2, PT, R15, UR15, P6 ;  /* 0x0000000f0f007c0c */ /* 0x000fe4000b746670 */
[----:B------:R-:W-:Y:S01]  /*17900*/  @!P4 LEA.HI.X.SX32 R0, R5, UR6, 0x1, P0 ;  /* 0x000000060500cc11 */ /* 0x000fe200080f0eff */
[----:B------:R-:W-:Y:S01]  /*17910*/  @!P3 IMAD R5, R16, UR20, RZ ;  /* 0x000000141005bc24 */ /* 0x000fe2000f8e02ff */
[----:B------:R-:W-:Y:S01]  /*17920*/  @!P4 LEA R8, P0, R4, c[0x0][0x200], 0x2 ;  /* 0x000080000408ca11 */ /* 0x000fe200078010ff */
[----:B------:R1:W-:Y:S01]  /*17930*/  @!P1 STG.E [R2.64], R6 ;  /* 0x0000000602009986 */ /* 0x0003e2000c101910 */
[----:B------:R-:W-:-:S02]  /*17940*/  ISETP.GE.OR P1, PT, R14, UR15, P6 ;  /* 0x0000000f0e007c0c */ /* 0x000fc4000b726670 */
[----:B------:R-:W-:Y:S01]  /*17950*/  @!P4 LEA.HI.X R9, R4, c[0x0][0x204], R0, 0x2, P0 ;  /* 0x000081000409ca11 */ /* 0x000fe200000f1400 */
[----:B------:R2:W-:Y:S01]  /*17960*/  @!P5 STG.E [R10.64], R12 ;  /* 0x0000000c0a00d986 */ /* 0x0005e2000c101910 */
[----:B------:R-:W-:Y:S02]  /*17970*/  @!P3 IADD3 R0, P0, R5, UR12, RZ ;  /* 0x0000000c0500bc10 */ /* 0x000fe4000ff1e0ff */
[----:B------:R-:W-:Y:S02]  /*17980*/  ISETP.GE.OR P6, PT, R13, UR15, P6 ;  /* 0x0000000f0d007c0c */ /* 0x000fe4000b7c6670 */
[----:B-1----:R-:W-:Y:S01]  /*17990*/  @!P3 LEA.HI.X.SX32 R3, R5, UR6, 0x1, P0 ;  /* 0x000000060503bc11 */ /* 0x002fe200080f0eff */
[----:B------:R-:W-:Y:S01]  /*179a0*/  @!P2 IMAD R2, R15, UR20, RZ ;  /* 0x000000140f02ac24 */ /* 0x000fe2000f8e02ff */
[----:B------:R-:W-:Y:S01]  /*179b0*/  @!P3 LEA R6, P0, R0, c[0x0][0x200], 0x2 ;  /* 0x000080000006ba11 */ /* 0x000fe200078010ff */
[----:B--2---:R-:W-:-:S03]  /*179c0*/  @!P3 IMAD.MOV.U32 R10, RZ, RZ, 0x7f800000 ;  /* 0x7f800000ff0ab424 */ /* 0x004fc600078e00ff */
[----:B------:R-:W-:Y:S01]  /*179d0*/  @!P3 LEA.HI.X R7, R0, c[0x0][0x204], R3, 0x2, P0 ;  /* 0x000081000007ba11 */ /* 0x000fe200000f1403 */
[----:B------:R-:W-:Y:S01]  /*179e0*/  @!P1 IMAD R3, R14, UR20, RZ ;  /* 0x000000140e039c24 */ /* 0x000fe2000f8e02ff */
[----:B------:R-:W-:-:S04]  /*179f0*/  @!P2 IADD3 R0, P0, R2, UR12, RZ ;  /* 0x0000000c0200ac10 */ /* 0x000fc8000ff1e0ff */
[----:B------:R-:W-:Y:S02]  /*17a00*/  @!P2 LEA.HI.X.SX32 R2, R2, UR6, 0x1, P0 ;  /* 0x000000060202ac11 */ /* 0x000fe400080f0eff */
[----:B------:R-:W-:-:S04]  /*17a10*/  @!P2 LEA R4, P0, R0, c[0x0][0x200], 0x2 ;  /* 0x000080000004aa11 */ /* 0x000fc800078010ff */
[----:B------:R-:W-:Y:S02]  /*17a20*/  @!P2 LEA.HI.X R5, R0, c[0x0][0x204], R2, 0x2, P0 ;  /* 0x000081000005aa11 */ /* 0x000fe400000f1402 */
[----:B------:R-:W-:-:S04]  /*17a30*/  @!P1 IADD3 R0, P0, R3, UR12, RZ ;  /* 0x0000000c03009c10 */ /* 0x000fc8000ff1e0ff */
[----:B------:R-:W-:Y:S02]  /*17a40*/  @!P1 LEA.HI.X.SX32 R3, R3, UR6, 0x1, P0 ;  /* 0x0000000603039c11 */ /* 0x000fe400080f0eff */
[----:B------:R-:W-:-:S04]  /*17a50*/  @!P1 LEA R2, P0, R0, c[0x0][0x200], 0x2 ;  /* 0x0000800000029a11 */ /* 0x000fc800078010ff */
[----:B------:R-:W-:Y:S01]  /*17a60*/  @!P1 LEA.HI.X R3, R0, c[0x0][0x204], R3, 0x2, P0 ;  /* 0x0000810000039a11 */ /* 0x000fe200000f1403 */
[----:B------:R-:W-:-:S05]  /*17a70*/  @!P4 IMAD.MOV.U32 R0, RZ, RZ, 0x7f800000 ;  /* 0x7f800000ff00c424 */ /* 0x000fca00078e00ff */
[----:B------:R1:W-:Y:S04]  /*17a80*/  @!P4 STG.E [R8.64], R0 ;  /* 0x000000000800c986 */ /* 0x0003e8000c101910 */
[----:B------:R2:W-:Y:S01]  /*17a90*/  @!P3 STG.E [R6.64], R10 ;  /* 0x0000000a0600b986 */ /* 0x0005e2000c101910 */
[----:B-1----:R-:W-:Y:S02]  /*17aa0*/  @!P2 IMAD.MOV.U32 R8, RZ, RZ, 0x7f800000 ;  /* 0x7f800000ff08a424 */ /* 0x002fe400078e00ff */
[----:B------:R-:W-:-:S03]  /*17ab0*/  @!P1 IMAD.MOV.U32 R0, RZ, RZ, 0x7f800000 ;  /* 0x7f800000ff009424 */ /* 0x000fc600078e00ff */
[----:B------:R2:W-:Y:S04]  /*17ac0*/  @!P2 STG.E [R4.64], R8 ;  /* 0x000000080400a986 */ /* 0x0005e8000c101910 */
[----:B------:R2:W-:Y:S01]  /*17ad0*/  @!P1 STG.E [R2.64], R0 ;  /* 0x0000000002009986 */ /* 0x0005e2000c101910 */
[----:B------:R-:W-:Y:S05]  /*17ae0*/  @P6 EXIT ;  /* 0x000000000000694d */ /* 0x000fea0003800000 */
[----:B--2---:R-:W-:-:S05]  /*17af0*/  IMAD R0, R13, UR20, RZ ;  /* 0x000000140d007c24 */ /* 0x004fca000f8e02ff */
[----:B------:R-:W-:-:S04]  /*17b00*/  IADD3 R3, P0, R0, UR12, RZ ;  /* 0x0000000c00037c10 */ /* 0x000fc8000ff1e0ff */
[----:B------:R-:W-:Y:S02]  /*17b10*/  LEA.HI.X.SX32 R0, R0, UR6, 0x1, P0 ;  /* 0x0000000600007c11 */ /* 0x000fe400080f0eff */
[----:B------:R-:W-:-:S04]  /*17b20*/  LEA R2, P0, R3, c[0x0][0x200], 0x2 ;  /* 0x0000800003027a11 */ /* 0x000fc800078010ff */
[----:B------:R-:W-:Y:S01]  /*17b30*/  LEA.HI.X R3, R3, c[0x0][0x204], R0, 0x2, P0 ;  /* 0x0000810003037a11 */ /* 0x000fe200000f1400 */
[----:B------:R-:W-:-:S05]  /*17b40*/  IMAD.MOV.U32 R0, RZ, RZ, 0x7f800000 ;  /* 0x7f800000ff007424 */ /* 0x000fca00078e00ff */
[----:B------:R-:W-:Y:S01]  /*17b50*/  STG.E [R2.64], R0 ;  /* 0x0000000002007986 */ /* 0x000fe2000c101910 */
[----:B------:R-:W-:Y:S05]  /*17b60*/  EXIT ;  /* 0x000000000000794d */ /* 0x000fea0003800000 */
.L_x_63:
        /* <DEDUP_REMOVED lines=9> */
.L_x_1132:


//--------------------- .text._ZN5flash16flash_fwd_kernelI23Flash_fwd_kernel_traitsILi64ELi128ELi128ELi4ELb0ELb0EN7cutlass6half_tE19Flash_kernel_traitsILi64ELi128ELi128ELi4ES3_EELb0ELb1ELb0ELb0ELb0ELb1ELb1ELb0EEEvNS_16Flash_fwd_paramsE --------------------------
	.section	.text._ZN5flash16flash_fwd_kernelI23Flash_fwd_kernel_traitsILi64ELi128ELi128ELi4ELb0ELb0EN7cutlass6half_tE19Flash_kernel_traitsILi64ELi128ELi128ELi4ES3_EELb0ELb1ELb0ELb0ELb0ELb1ELb1ELb0EEEvNS_16Flash_fwd_paramsE,"ax",@progbits
	.sectioninfo	@"SHI_REGISTERS=255"
	.align	128
        .global         _ZN5flash16flash_fwd_kernelI23Flash_fwd_kernel_traitsILi64ELi128ELi128ELi4ELb0ELb0EN7cutlass6half_tE19Flash_kernel_traitsILi64ELi128ELi128ELi4ES3_EELb0ELb1ELb0ELb0ELb0ELb1ELb1ELb0EEEvNS_16Flash_fwd_paramsE
        .type           _ZN5flash16flash_fwd_kernelI23Flash_fwd_kernel_traitsILi64ELi128ELi128ELi4ELb0ELb0EN7cutlass6half_tE19Flash_kernel_traitsILi64ELi128ELi128ELi4ES3_EELb0ELb1ELb0ELb0ELb0ELb1ELb1ELb0EEEvNS_16Flash_fwd_paramsE,@function
        .size           _ZN5flash16flash_fwd_kernelI23Flash_fwd_kernel_traitsILi64ELi128ELi128ELi4ELb0ELb0EN7cutlass6half_tE19Flash_kernel_traitsILi64ELi128ELi128ELi4ES3_EELb0ELb1ELb0ELb0ELb0ELb1ELb1ELb0EEEvNS_16Flash_fwd_paramsE,(.L_x_1133 - _ZN5flash16flash_fwd_kernelI23Flash_fwd_kernel_traitsILi64ELi128ELi128ELi4ELb0ELb0EN7cutlass6half_tE19Flash_kernel_traitsILi64ELi128ELi128ELi4ES3_EELb0ELb1ELb0ELb0ELb0ELb1ELb1ELb0EEEvNS_16Flash_fwd_paramsE)
        .other          _ZN5flash16flash_fwd_kernelI23Flash_fwd_kernel_traitsILi64ELi128ELi128ELi4ELb0ELb0EN7cutlass6half_tE19Flash_kernel_traitsILi64ELi128ELi128ELi4ES3_EELb0ELb1ELb0ELb0ELb0ELb1ELb1ELb0EEEvNS_16Flash_fwd_paramsE,@"STO_CUDA_ENTRY STV_DEFAULT"
_ZN5flash16flash_fwd_kernelI23Flash_fwd_kernel_traitsILi64ELi128ELi128ELi4ELb0ELb0EN7cutlass6half_tE19Flash_kernel_traitsILi64ELi128ELi128ELi4ES3_EELb0ELb1ELb0ELb0ELb0ELb1ELb1ELb0EEEvNS_16Flash_fwd_paramsE:
.text._ZN5flash16flash_fwd_kernelI23Flash_fwd_kernel_traitsILi64ELi128ELi128ELi4ELb0ELb0EN7cutlass6half_tE19Flash_kernel_traitsILi64ELi128ELi128ELi4ES3_EELb0ELb1ELb0ELb0ELb0ELb1ELb1ELb0EEEvNS_16Flash_fwd_paramsE:
        /* <DEDUP_REMOVED lines=56> */
.L_x_64:
[----:B------:R-:W-:Y:S02]  /*0380*/  ULDC UR6, c[0x0][0x218] ;  /* 0x0000860000067ab9 */ /* 0x000fe40000000800 */
.L_x_65:
        /* <DEDUP_REMOVED lines=70> */
.L_x_67:
        /* <DEDUP_REMOVED lines=46> */
.L_x_68:
        /* <DEDUP_REMOVED lines=9> */
[----:B------:R-:W-:Y:S01]  /*0b60*/  IMAD.MOV.U32 R244, RZ, RZ, c[0x0][0x19c] ;  /* 0x00006700fff47624 */ /* 0x000fe200078e00ff */
        /* <DEDUP_REMOVED lines=12> */
[----:B------:R-:W-:Y:S01]  /*0c30*/  IADD3 R36, R10, 0x20, RZ ;  /* 0x000000200a247810 */ /* 0x000fe20007ffe0ff */
[----:B------:R-:W-:Y:S01]  /*0c40*/  UISETP.GE.AND UP0, UPT, UR8, 0x2, UPT ;  /* 0x000000020800788c */ /* 0x000fe2000bf06270 */
[----:B------:R-:W-:Y:S01]  /*0c50*/  SHF.R.U32.HI R2, RZ, 0x3, R0 ;  /* 0x00000003ff027819 */ /* 0x000fe20000011600 */
[----:B-1----:R-:W-:Y:S01]  /*0c60*/  IMAD.WIDE R38, R3, 0x80, R10 ;  /* 0x0000008003267825 */ /* 0x002fe200078e020a */
[----:B------:R-:W-:-:S02]  /*0c70*/  LOP3.LUT R0, R0, 0x38, R22, 0xf8, !PT ;  /* 0x0000003800007812 */ /* 0x000fc400078ef816 */
[----:B------:R-:W-:Y:S02]  /*0c80*/  IADD3 R35, R10, 0x30, RZ ;  /* 0x000000300a237810 */ /* 0x000fe40007ffe0ff */
[----:B------:R-:W-:Y:S01]  /*0c90*/  LOP3.LUT R4, R0, R2, RZ, 0x3c, !PT ;  /* 0x0000000200047212 */ /* 0x000fe200078e3cff */
[----:B------:R-:W-:Y:S01]  /*0ca0*/  STL.64 [R1+0x80], R38 ;  /* 0x0000802601007387 */ /* 0x000fe20000100a00 */
[----:B------:R-:W-:Y:S02]  /*0cb0*/  SHF.R.S32.HI R23, RZ, 0x1f, R22 ;  /* 0x0000001fff177819 */ /* 0x000fe40000011416 */
[----:B------:R-:W-:Y:S02]  /*0cc0*/  IADD3 R2, P0, R22, UR6, RZ ;  /* 0x0000000616027c10 */ /* 0x000fe4000ff1e0ff */
[----:B------:R-:W-:Y:S01]  /*0cd0*/  ISETP.GE.AND P5, PT, R36, UR10, PT ;  /* 0x0000000a24007c0c */ /* 0x000fe2000bfa6270 */
[----:B------:R1:W-:Y:S01]  /*0ce0*/  STL.64 [R1+0xa0], R22 ;  /* 0x0000a01601007387 */ /* 0x0003e20000100a00 */
[----:B------:R-:W-:-:S02]  /*0cf0*/  ISETP.GE.AND P4, PT, R35, UR10, PT ;  /* 0x0000000a23007c0c */ /* 0x000fc4000bf86270 */
        /* <DEDUP_REMOVED lines=23> */
[----:B------:R-:W-:-:S02]  /*0e70*/  @!P1 IMAD R4, R38, c[0x0][0x194], R4 ;  /* 0x0000650026049a24 */ /* 0x000fc400078e0204 */
[----:B------:R-:W-:Y:S01]  /*0e80*/  @!P1 IMAD.WIDE.U32 R8, R38, c[0x0][0x190], R2 ;  /* 0x0000640026089a25 */ /* 0x000fe200078e0002 */
[----:B------:R-:W-:Y:S03]  /*0e90*/  STL [R1+0x98], R33 ;  /* 0x0000982101007387 */ /* 0x000fe60000100800 */
[----:B------:R-:W-:Y:S01]  /*0ea0*/  @!P5 IMAD R5, R5, c[0x0][0x190], RZ ;  /* 0x000064000505da24 */ /* 0x000fe200078e02ff */
[----:B------:R-:W-:Y:S01]  /*0eb0*/  @!P1 LEA R14, P0, R8, c[0x0][0x160], 0x1 ;  /* 0x00005800080e9a11 */ /* 0x000fe200078008ff */
[----:B------:R-:W-:Y:S01]  /*0ec0*/  @!P4 IMAD R16, R0, c[0x0][0x190], RZ ;  /* 0x000064000010ca24 */ /* 0x000fe200078e02ff */
[----:B------:R-:W-:Y:S01]  /*0ed0*/  STL [R1+0xb8], R32 ;  /* 0x0000b82001007387 */ /* 0x000fe20000100800 */
[----:B------:R-:W-:Y:S02]  /*0ee0*/  @!P1 IMAD.IADD R0, R9, 0x1, R4 ;  /* 0x0000000109009824 */ /* 0x000fe400078e0204 */
[----:B------:R-:W-:Y:S01]  /*0ef0*/  @!P2 IMAD.WIDE.U32 R12, R12, c[0x0][0x190], R2 ;  /* 0x000064000c0caa25 */ /* 0x000fe200078e0002 */
[----:B------:R-:W-:Y:S03]  /*0f00*/  STL [R1+0xc0], R31 ;  /* 0x0000c01f01007387 */ /* 0x000fe60000100800 */
[----:B------:R-:W-:-:S02]  /*0f10*/  @!P5 IMAD R18, R6, c[0x0][0x194], R5 ;  /* 0x000065000612da24 */ /* 0x000fc400078e0205 */
[C---:B------:R-:W-:Y:S02]  /*0f20*/  @!P4 IMAD R16, R15.reuse, c[0x0][0x194], R16 ;  /* 0x000065000f10ca24 */ /* 0x040fe400078e0210 */
[----:B------:R-:W-:Y:S01]  /*0f30*/  @!P4 IMAD.WIDE.U32 R4, R15, c[0x0][0x190], R2 ;  /* 0x000064000f04ca25 */ /* 0x000fe200078e0002 */
[----:B------:R-:W-:Y:S02]  /*0f40*/  @!P1 LEA.HI.X R15, R8, c[0x0][0x164], R0, 0x1, P0 ;  /* 0x00005900080f9a11 */ /* 0x000fe400000f0c00 */
[----:B------:R-:W-:Y:S01]  /*0f50*/  @!P2 LEA R8, P0, R12, c[0x0][0x160], 0x1 ;  /* 0x000058000c08aa11 */ /* 0x000fe200078008ff */
[----:B------:R-:W-:Y:S01]  /*0f60*/  @!P2 IMAD.IADD R0, R13, 0x1, R17 ;  /* 0x000000010d00a824 */ /* 0x000fe200078e0211 */
[----:B------:R-:W-:Y:S01]  /*0f70*/  @!P4 LEA R20, P6, R4, c[0x0][0x160], 0x1 ;  /* 0x000058000414ca11 */ /* 0x000fe200078c08ff */
[----:B------:R-:W-:Y:S02]  /*0f80*/  IMAD.SHL.U32 R231, R231, 0x2, RZ ;  /* 0x00000002e7e77824 */ /* 0x000fe400078e00ff */
[----:B------:R-:W-:Y:S01]  /*0f90*/  @!P5 IMAD.WIDE.U32 R6, R6, c[0x0][0x190], R2 ;  /* 0x000064000606da25 */ /* 0x000fe200078e0002 */
[----:B------:R-:W-:-:S02]  /*0fa0*/  @!P2 LEA.HI.X R9, R12, c[0x0][0x164], R0, 0x1, P0 ;  /* 0x000059000c09aa11 */ /* 0x000fc400000f0c00 */
        /* <DEDUP_REMOVED lines=10> */
[----:B------:R-:W-:Y:S02]  /*1050*/  @!P5 LEA.HI.X R25, R6, c[0x0][0x164], R7, 0x1, P3 ;  /* 0x000059000619da11 */ /* 0x000fe400018f0c07 */
[----:B------:R-:W-:-:S02]  /*1060*/  @!P4 LEA.HI.X R21, R4, c[0x0][0x164], R0, 0x1, P6 ;  /* 0x000059000415ca11 */ /* 0x000fc400030f0c00 */
        /* <DEDUP_REMOVED lines=34> */
[----:B----4-:R-:W-:Y:S01]  /*1290*/  IMAD.MOV.U32 R24, RZ, RZ, c[0x0][0x1a4] ;  /* 0x00006900ff187624 */ /* 0x010fe200078e00ff */
        /* <DEDUP_REMOVED lines=17> */
[C---:B------:R-:W-:Y:S01]  /*13b0*/  IMAD.WIDE.U32 R8, R26.reuse, c[0x0][0x1b0], R4 ;  /* 0x00006c001a087a25 */ /* 0x040fe200078e0004 */
        /* <DEDUP_REMOVED lines=14> */
[----:B------:R1:W-:Y:S01]  /*14a0*/  STL.64 [R1+0x90], R8 ;  /* 0x0000900801007387 */ /* 0x0003e20000100a00 */
[----:B------:R-:W-:Y:S01]  /*14b0*/  IMAD.WIDE.U32 R2, R2, UR21, R246 ;  /* 0x0000001502027c25 */ /* 0x000fe2000f8e00f6 */
[----:B------:R-:W-:-:S02]  /*14c0*/  ISETP.GE.AND P3, PT, R32, UR7, PT ;  /* 0x0000000720007c0c */ /* 0x000fc4000bf66270 */
[----:B------:R-:W-:Y:S01]  /*14d0*/  ISETP.GE.AND P2, PT, R31, UR7, PT ;  /* 0x000000071f007c0c */ /* 0x000fe2000bf46270 */
[----:B------:R-:W-:Y:S01]  /*14e0*/  IMAD.U32 R4, RZ, RZ, UR6 ;  /* 0x00000006ff047e24 */ /* 0x000fe2000f8e00ff */
[----:B------:R-:W-:Y:S01]  /*14f0*/  @!P0 LEA R0, P4, R0, R2, 0x4 ;  /* 0x0000000200008211 */ /* 0x000fe200078820ff */
[----:B------:R-:W-:Y:S01]  /*1500*/  IMAD.U32 R5, RZ, RZ, UR6 ;  /* 0x00000006ff057e24 */ /* 0x000fe2000f8e00ff */
[----:B------:R-:W-:Y:S01]  /*1510*/  IADD3 R3, R3, UR4, RZ ;  /* 0x0000000403037c10 */ /* 0x000fe2000fffe0ff */
[----:B------:R-:W-:Y:S01]  /*1520*/  UIMAD.WIDE.U32 UR4, UR6, 0x20, URZ ;  /* 0x00000020060478a5 */ /* 0x000fe2000f8e003f */
[----:B----4-:R-:W-:Y:S01]  /*1530*/  IMAD.U32 R18, RZ, RZ, UR6 ;  /* 0x00000006ff127e24 */ /* 0x010fe2000f8e00ff */
[----:B------:R-:W-:Y:S01]  /*1540*/  STL.64 [R1+0x88], R246 ;  /* 0x000088f601007387 */ /* 0x000fe20000100a00 */
[----:B------:R-:W-:Y:S01]  /*1550*/  @!P0 LEA.HI.X R4, R4, R3, R244, 0x4, P4 ;  /* 0x0000000304048211 */ /* 0x000fe200020f24f4 */
[----:B------:R-:W-:Y:S01]  /*1560*/  IMAD.U32 R11, RZ, RZ, UR6 ;  /* 0x00000006ff0b7e24 */ /* 0x000fe2000f8e00ff */
[----:B------:R-:W-:Y:S01]  /*1570*/  @!P0 LEA R6, P4, R0, c[0x0][0x168], 0x1 ;  /* 0x00005a0000068a11 */ /* 0x000fe200078808ff */
[----:B------:R-:W-:-:S03]  /*1580*/  IMAD.WIDE.U32 R22, R26, c[0x0][0x1b8], R22 ;  /* 0x00006e001a167a25 */ /* 0x000fc600078e0016 */
[----:B------:R-:W-:Y:S01]  /*1590*/  @!P0 LEA.HI.X R7, R0, c[0x0][0x16c], R4, 0x1, P4 ;  /* 0x00005b0000078a11 */ /* 0x000fe200020f0c04 */
[----:B------:R-:W-:Y:S01]  /*15a0*/  IMAD.SHL.U32 R4, R244, 0x20, RZ ;  /* 0x00000020f4047824 */ /* 0x000fe200078e00ff */
[----:B------:R-:W-:Y:S01]  /*15b0*/  @!P1 IADD3 R0, P4, R2, UR4, RZ ;  /* 0x0000000402009c10 */ /* 0x000fe2000ff9e0ff */
[----:B-----5:R-:W-:Y:S01]  /*15c0*/  IMAD.MOV.U32 R20, RZ, RZ, R22 ;  /* 0x000000ffff147224 */ /* 0x020fe200078e0016 */
[----:B------:R4:W-:Y:S02]  /*15d0*/  STL.64 [R1+0xb0], R22 ;  /* 0x0000b01601007387 */ /* 0x0009e40000100a00 */
[----:B------:R-:W-:Y:S01]  /*15e0*/  @!P1 IADD3.X R4, R3, UR5, R4, P4, !PT ;  /* 0x0000000503049c10 */ /* 0x000fe2000a7fe404 */
[----:B------:R-:W-:Y:S01]  /*15f0*/  ULDC.64 UR4, c[0x0][0x1a0] ;  /* 0x0000680000047ab9 */ /* 0x000fe20000000a00 */
[----:B---3--:R-:W-:Y:S01]  /*1600*/  @!P1 LEA R12, P4, R0, c[0x0][0x168], 0x1 ;  /* 0x00005a00000c9a11 */ /* 0x008fe200078808ff */
[----:B------:R-:W-:Y:S01]  /*1610*/  USHF.L.U64.HI UR11, UR4, UR11, UR5 ;  /* 0x0000000b040b7299 */ /* 0x000fe20008010205 */
[----:B-1----:R-:W-:Y:S01]  /*1620*/  @!P5 LEA R8, P6, R2, c[0x0][0x168], 0x1 ;  /* 0x00005a000208da11 */ /* 0x002fe200078c08ff */
[----:B------:R-:W-:Y:S01]  /*1630*/  USHF.L.U32 UR14, UR4, 0x7, URZ ;  /* 0x00000007040e7899 */ /* 0x000fe2000800063f */
[----:B------:R-:W-:Y:S01]  /*1640*/  @!P1 LEA.HI.X R13, R0, c[0x0][0x16c], R4, 0x1, P4 ;  /* 0x00005b00000d9a11 */ /* 0x000fe200020f0c04 */
[----:B------:R-:W-:Y:S01]  /*1650*/  UIMAD UR5, UR11, UR18, URZ ;  /* 0x000000120b0572a4 */ /* 0x000fe2000f8e023f */
[----:B------:R-:W-:Y:S01]  /*1660*/  @!P5 LEA.HI.X R9, R2, c[0x0][0x16c], R3, 0x1, P6 ;  /* 0x00005b000209da11 */ /* 0x000fe200030f0c03 */
[----:B------:R-:W-:Y:S01]  /*1670*/  UIMAD.WIDE.U32 UR22, UR4, 0x20, URZ ;  /* 0x00000020041678a5 */ /* 0x000fe2000f8e003f */
[----:B------:R-:W-:Y:S01]  /*1680*/  ISETP.GE.AND P6, PT, R35, UR7, PT ;  /* 0x0000000723007c0c */ /* 0x000fe2000bfc6270 */
[----:B------:R-:W-:Y:S01]  /*1690*/  UIMAD UR5, UR19, UR14, UR5 ;  /* 0x0000000e130572a4 */ /* 0x000fe2000f8e0205 */
[----:B------:R-:W-:Y:S01]  /*16a0*/  ISETP.GE.AND P4, PT, R33, UR7, PT ;  /* 0x0000000721007c0c */ /* 0x000fe2000bf86270 */
        /* <DEDUP_REMOVED lines=24> */
[----:B-----5:R-:W-:Y:S01]  /*1830*/  @!P4 LEA R12, P0, R4, c[0x0][0x168], 0x1 ;  /* 0x00005a00040cca11 */ /* 0x020fe200078008ff */
        /* <DEDUP_REMOVED lines=10> */
[----:B------:R-:W-:Y:S02]  /*18e0*/  @!P3 LEA.HI.X R9, R2, c[0x0][0x16c], R3, 0x1, P1 ;  /* 0x00005b000209ba11 */ /* 0x000fe400008f0c03 */
[----:B------:R-:W-:Y:S01]  /*18f0*/  @!P2 LEA R2, P1, R6, c[0x0][0x168], 0x1 ;  /* 0x00005a000602aa11 */ /* 0x000fe200078208ff */
[----:B------:R-:W-:Y:S01]  /*1900*/  @!P2 IMAD.IADD R3, R7, 0x1, R5 ;  /* 0x000000010703a824 */ /* 0x000fe200078e0205 */
[----:B------:R-:W-:Y:S01]  /*1910*/  @!P4 LEA.HI.X R13, R4, c[0x0][0x16c], R0, 0x1, P0 ;  /* 0x00005b00040dca11 */ /* 0x000fe200000f0c00 */
[----:B------:R-:W-:Y:S01]  /*1920*/  IMAD R0, R27, c[0x0][0x1b8], RZ ;  /* 0x00006e001b007a24 */ /* 0x000fe200078e02ff */
[----:B------:R-:W-:Y:S01]  /*1930*/  ISETP.GE.AND P0, PT, R29, UR7, PT ;  /* 0x000000071d007c0c */ /* 0x000fe2000bf06270 */
[----:B------:R-:W-:Y:S01]  /*1940*/  IMAD.U32 R5, RZ, RZ, UR4 ;  /* 0x00000004ff057e24 */ /* 0x000fe2000f8e00ff */
[----:B------:R-:W-:Y:S01]  /*1950*/  @!P2 LEA.HI.X R3, R6, c[0x0][0x16c], R3, 0x1, P1 ;  /* 0x00005b000603aa11 */ /* 0x000fe200008f0c03 */
[----:B------:R3:W-:Y:S01]  /*1960*/  @!P4 LDGSTS.E.BYPASS.LTC128B.128 [R231+0x6800], [R12.64] ;  /* 0x068000000ce7cfae */ /* 0x0007e2000b901d50 */
[----:B------:R-:W-:Y:S01]  /*1970*/  IMAD R0, R26, c[0x0][0x1bc], R0 ;  /* 0x00006f001a007a24 */ /* 0x000fe200078e0200 */
[----:B------:R-:W-:-:S02]  /*1980*/  ISETP.GE.AND P4, PT, R34, UR7, PT ;  /* 0x0000000722007c0c */ /* 0x000fc4000bf86270 */
[----:B------:R5:W-:Y:S01]  /*1990*/  @!P3 LDGSTS.E.BYPASS.LTC128B.128 [R231+0x7000], [R8.64] ;  /* 0x0700000008e7bfae */ /* 0x000be2000b901d50 */
[----:B------:R-:W-:Y:S01]  /*19a0*/  IMAD.IADD R21, R23, 0x1, R0 ;  /* 0x0000000117157824 */ /* 0x000fe200078e0200 */
[C---:B------:R-:W-:Y:S01]  /*19b0*/  ISETP.GE.AND P3, PT, R10.reuse, UR7, PT ;  /* 0x000000070a007c0c */ /* 0x040fe2000bf66270 */
[----:B------:R-:W-:Y:S01]  /*19c0*/  IMAD.U32 R0, RZ, RZ, UR4 ;  /* 0x00000004ff007e24 */ /* 0x000fe2000f8e00ff */
[----:B------:R1:W-:Y:S01]  /*19d0*/  @!P2 LDGSTS.E.BYPASS.LTC128B.128 [R231+0x7800], [R2.64] ;  /* 0x0780000002e7afae */ /* 0x0003e2000b901d50 */
[----:B------:R-:W-:-:S03]  /*19e0*/  IMAD.SHL.U32 R10, R10, 0x8, RZ ;  /* 0x000000080a0a7824 */ /* 0x000fc600078e00ff */
[----:B------:R-:W0:Y:S04]  /*19f0*/  LDGDEPBAR ;  /* 0x00000000000079af */ /* 0x000e280000000000 */
[----:B------:R2:W-:Y:S01]  /*1a00*/  STL.64 [R1+0xa8], R20 ;  /* 0x0000a81401007387 */ /* 0x0005e20000100a00 */
[----:B---3--:R-:W-:Y:S02]  /*1a10*/  IMAD.U32 R12, RZ, RZ, UR4 ;  /* 0x00000004ff0c7e24 */ /* 0x008fe4000f8e00ff */
        /* <DEDUP_REMOVED lines=14> */
[----:B----4-:R-:W-:Y:S01]  /*1b00*/  IMAD.IADD R22, R8, 0x1, -R7 ;  /* 0x0000000108167824 */ /* 0x010fe200078e0a07 */
[----:B------:R-:W-:Y:S02]  /*1b10*/  @!P6 IADD3 R4, P1, R2, UR22, RZ ;  /* 0x000000160204ec10 */ /* 0x000fe4000ff3e0ff */
[----:B------:R-:W-:Y:S01]  /*1b20*/  @!P0 LEA.HI.X R7, R0, c[0x0][0x174], R5, 0x1, P2 ;  /* 0x00005d0000078a11 */ /* 0x000fe200010f0c05 */
[----:B------:R-:W-:Y:S01]  /*1b30*/  IMAD.U32 R5, RZ, RZ, UR4 ;  /* 0x00000004ff057e24 */ /* 0x000fe2000f8e00ff */
[----:B------:R-:W-:Y:S02]  /*1b40*/  @!P6 IADD3.X R0, R3, UR23, R9, P1, !PT ;  /* 0x000000170300ec10 */ /* 0x000fe40008ffe409 */
[----:B------:R-:W-:-:S02]  /*1b50*/  @!P3 LEA R8, P2, R2, c[0x0][0x170], 0x1 ;  /* 0x00005c000208ba11 */ /* 0x000fc400078408ff */
[----:B------:R-:W-:Y:S01]  /*1b60*/  @!P6 LEA R18, P1, R4, c[0x0][0x170], 0x1 ;  /* 0x00005c000412ea11 */ /* 0x000fe200078208ff */
        /* <DEDUP_REMOVED lines=27> */
[----:B--2---:R-:W-:Y:S01]  /*1d20*/  LEA.HI R20, R9, R0, RZ, 0x3 ;  /* 0x0000000009147211 */ /* 0x004fe200078f18ff */
[----:B------:R-:W-:Y:S02]  /*1d30*/  @!P5 IMAD.IADD R5, R5, 0x1, R8 ;  /* 0x000000010505d824 */ /* 0x000fe400078e0208 */
[----:B------:R-:W-:Y:S01]  /*1d40*/  @!P1 IMAD.MOV.U32 R8, RZ, RZ, R2 ;  /* 0x000000ffff089224 */ /* 0x000fe200078e0002 */
[----:B---3--:R-:W-:Y:S01]  /*1d50*/  LOP3.LUT R6, R20, 0xfffffff8, RZ, 0xc0, !PT ;  /* 0xfffffff814067812 */ /* 0x008fe200078ec0ff */
        /* <DEDUP_REMOVED lines=59> */
[----:B------:R-:W-:Y:S01]  /*2110*/  LEA.HI R6, R30, R160, RZ, 0x5 ;  /* 0x000000a01e067211 */ /* 0x000fe200078f28ff */
[----:B------:R-:W-:Y:S01]  /*2120*/  @P1 STS.128 [R231+0xb800], RZ ;  /* 0x00b800ffe7001388 */ /* 0x000fe20000000c00 */
[----:B------:R-:W-:Y:S01]  /*2130*/  IMAD.MOV.U32 R0, RZ, RZ, 0x10 ;  /* 0x00000010ff007424 */ /* 0x000fe200078e00ff */
[----:B------:R-:W-:-:S02]  /*2140*/  IADD3 R3, R212, 0x4000, RZ ;  /* 0x00004000d4037810 */ /* 0x000fc40007ffe0ff */
[----:B------:R-:W-:Y:S01]  /*2150*/  SHF.R.S32.HI R141, RZ, 0x5, R6 ;  /* 0x00000005ff8d7819 */ /* 0x000fe20000011406 */
[----:B------:R-:W-:Y:S01]  /*2160*/  @!PT LDS RZ, [RZ] ;  /* 0x00000000fffff984 */ /* 0x000fe20000000800 */
[----:B------:R-:W-:Y:S01]  /*2170*/  @!PT LDS RZ, [RZ] ;  /* 0x00000000fffff984 */ /* 0x000fe20000000800 */
[----:B------:R-:W-:Y:S01]  /*2180*/  @!PT LDS RZ, [RZ] ;  /* 0x00000000fffff984 */ /* 0x000fe20000000800 */
[----:B------:R3:W-:Y:S01]  /*2190*/  @!P1 LDGSTS.E.BYPASS.LTC128B.128 [R231+0xb800], [R8.64] ;  /* 0x0b80000008e79fae */ /* 0x0007e2000b901d50 */
[----:B------:R-:W-:Y:S02]  /*21a0*/  LOP3.LUT R7, R2, 0xfffffe00, RZ, 0xc0, !PT ;  /* 0xfffffe0002077812 */ /* 0x000fe400078ec0ff */
[----:B------:R-:W-:Y:S01]  /*21b0*/  R2P PR, R21, 0x6 ;  /* 0x0000000615007804 */ /* 0x000fe20000000000 */
[----:B------:R-:W-:Y:S01]  /*21c0*/  LDSM.16.M88.4 R40, [R212+0x4000] ;  /* 0x00400000d428783b */ /* 0x000fe20000000200 */
[----:B------:R-:W-:Y:S01]  /*21d0*/  LOP3.LUT P0, RZ, R28, 0x2, RZ, 0xc0, !PT ;  /* 0x000000021cff7812 */ /* 0x000fe2000780c0ff */
[----:B------:R-:W-:Y:S01]  /*21e0*/  IMAD R2, R141, 0x400, R7 ;  /* 0x000004008d027824 */ /* 0x000fe200078e0207 */
[----:B------:R-:W-:Y:S01]  /*21f0*/  IADD3 R223, R212, 0x4040, RZ ;  /* 0x00004040d4df7810 */ /* 0x000fe20007ffe0ff */
[----:B------:R-:W-:Y:S02]  /*2200*/  LDSM.16.M88.4 R52, [R212+0x4800] ;  /* 0x00480000d434783b */ /* 0x000fe40000000200 */
[----:B------:R-:W-:-:S02]  /*2210*/  IMAD.IADD R2, R140, 0x1, R2 ;  /* 0x000000018c027824 */ /* 0x000fc400078e0202 */
[----:B------:R-:W-:Y:S02]  /*2220*/  LDSM.16.M88.4 R56, [R212+0x5000] ;  /* 0x00500000d438783b */ /* 0x000fe40000000200 */
[----:B------:R-:W-:Y:S01]  /*2230*/  IMAD.SHL.U32 R219, R2, 0x2, RZ ;  /* 0x0000000202db7824 */ /* 0x000fe200078e00ff */
[C---:B------:R-:W-:Y:S01]  /*2240*/  SEL R2, R0.reuse, 0xfffffff0, !P1 ;  /* 0xfffffff000027807 */ /* 0x040fe20004800000 */
[----:B--2---:R-:W-:Y:S01]  /*2250*/  IMAD.MOV.U32 R4, RZ, RZ, 0x20 ;  /* 0x00000020ff047424 */ /* 0x004fe200078e00ff */
[----:B------:R-:W-:Y:S01]  /*2260*/  SEL R0, R0, 0xfffffff0, !P0 ;  /* 0xfffffff000007807 */ /* 0x000fe20004000000 */
[----:B------:R-:W0:Y:S01]  /*2270*/  LDGDEPBAR ;  /* 0x00000000000079af */ /* 0x000e220000000000 */
[----:B------:R-:W-:Y:S01]  /*2280*/  LOP3.LUT P0, RZ, R28, 0x4, RZ, 0xc0, !PT ;  /* 0x000000041cff7812 */ /* 0x000fe2000780c0ff */
[----:B------:R-:W-:Y:S01]  /*2290*/  IMAD R222, R2, 0x2, R219 ;  /* 0x0000000202de7824 */ /* 0x000fe200078e02db */
[----:B------:R-:W-:Y:S01]  /*22a0*/  SEL R4, R4, 0xffffffe0, !P2 ;  /* 0xffffffe004047807 */ /* 0x000fe20005000000 */
[----:B----4-:R-:W2:Y:S01]  /*22b0*/  LDSM.16.M88.4 R16, [R219] ;  /* 0x00000000db10783b */ /* 0x010ea20000000200 */
[----:B------:R-:W-:-:S03]  /*22c0*/  IMAD R218, R0, 0x2, R212 ;  /* 0x0000000200da7824 */ /* 0x000fc600078e02d4 */
[----:B-1----:R-:W1:Y:S01]  /*22d0*/  LDSM.16.M88.4 R12, [R219+0x2000] ;  /* 0x00200000db0c783b */ /* 0x002e620000000200 */
[----:B------:R-:W-:-:S03]  /*22e0*/  IMAD R220, R4, 0x2, R219 ;  /* 0x0000000204dc7824 */ /* 0x000fc600078e02db */
[----:B------:R-:W-:Y:S01]  /*22f0*/  LDSM.16.M88.4 R36, [R222] ;  /* 0x00000000de24783b */ /* 0x000fe20000000200 */
[----:B------:R-:W-:Y:S01]  /*2300*/  IMAD R221, R2, 0x2, R220 ;  /* 0x0000000202dd7824 */ /* 0x000fe200078e02dc */
[----:B------:R-:W-:Y:S02]  /*2310*/  @P0 IADD3 R223, R3, -0x40, RZ ;  /* 0xffffffc003df0810 */ /* 0x000fe40007ffe0ff */
[----:B------:R-:W4:Y:S02]  /*2320*/  LDSM.16.M88.4 R44, [R218+0x4000] ;  /* 0x00400000da2c783b */ /* 0x000f240000000200 */
[C---:B------:R-:W-:Y:S01]  /*2330*/  IADD3 R230, R223.reuse, 0x800, RZ ;  /* 0x00000800dfe67810 */ /* 0x040fe20007ffe0ff */
[----:B------:R-:W-:Y:S01]  /*2340*/  IMAD R217, R0, 0x2, R223 ;  /* 0x0000000200d97824 */ /* 0x000fe200078e02df */
[----:B---3--:R-:W3:Y:S01]  /*2350*/  LDSM.16.M88.4 R8, [R222+0x2000] ;  /* 0x00200000de08783b */ /* 0x008ee20000000200 */
[C---:B------:R-:W-:Y:S02]  /*2360*/  IADD3 R229, R223.reuse, 0x1000, RZ ;  /* 0x00001000dfe57810 */ /* 0x040fe40007ffe0ff */
[C---:B------:R-:W-:Y:S01]  /*2370*/  IADD3 R228, R223.reuse, 0x1800, RZ ;  /* 0x00001800dfe47810 */ /* 0x040fe20007ffe0ff */
[----:B------:R-:W-:Y:S01]  /*2380*/  LDSM.16.M88.4 R64, [R223] ;  /* 0x00000000df40783b */ /* 0x000fe20000000200 */
[----:B------:R-:W-:-:S02]  /*2390*/  IADD3 R227, R223, 0x2000, RZ ;  /* 0x00002000dfe37810 */ /* 0x000fc40007ffe0ff */
[C---:B------:R-:W-:Y:S01]  /*23a0*/  IADD3 R226, R223.reuse, 0x2800, RZ ;  /* 0x00002800dfe27810 */ /* 0x040fe20007ffe0ff */
[----:B------:R-:W5:Y:S01]  /*23b0*/  LDSM.16.M88.4 R32, [R220] ;  /* 0x00000000dc20783b */ /* 0x000f620000000200 */
[C---:B------:R-:W-:Y:S02]  /*23c0*/  IADD3 R225, R223.reuse, 0x3000, RZ ;  /* 0x00003000dfe17810 */ /* 0x040fe40007ffe0ff */
[----:B------:R-:W-:Y:S01]  /*23d0*/  IADD3 R224, R223, 0x3800, RZ ;  /* 0x00003800dfe07810 */ /* 0x000fe20007ffe0ff */
[----:B------:R-:W3:Y:S04]  /*23e0*/  LDSM.16.M88.4 R28, [R220+0x2000] ;  /* 0x00200000dc1c783b */ /* 0x000ee80000000200 */
[----:B------:R-:W-:Y:S04]  /*23f0*/  LDSM.16.M88.4 R68, [R217] ;  /* 0x00000000d944783b */ /* 0x000fe80000000200 */
[----:B------:R-:W-:Y:S01]  /*2400*/  LDSM.16.M88.4 R60, [R218+0x5000] ;  /* 0x00500000da3c783b */ /* 0x000fe20000000200 */
[-C--:B--2---:R-:W-:Y:S03]  /*2410*/  HMMA.16816.F32 R24, R16, R40.reuse, RZ ;  /* 0x000000281018723c */ /* 0x084fe600000018ff */
[----:B------:R-:W-:Y:S05]  /*2420*/  LDSM.16.M88.4 R48, [R218+0x4800] ;  /* 0x00480000da30783b */ /* 0x000fea0000000200 */
[----:B-1----:R-:W-:Y:S08]  /*2430*/  HMMA.16816.F32 R20, R12, R40, RZ ;  /* 0x000000280c14723c */ /* 0x002ff000000018ff */
[----:B------:R-:W-:Y:S08]  /*2440*/  HMMA.16816.F32 R96, R16, R42, RZ ;  /* 0x0000002a1060723c */ /* 0x000ff000000018ff */
[-C--:B----4-:R-:W-:Y:S01]  /*2450*/  HMMA.16816.F32 R76, R36, R44.reuse, R24 ;  /* 0x0000002c244c723c */ /* 0x090fe20000001818 */
[----:B------:R-:W1:Y:S07]  /*2460*/  LDSM.16.M88.4 R24, [R221] ;  /* 0x00000000dd18783b */ /* 0x000e6e0000000200 */
[----:B---3--:R-:W-:Y:S01]  /*2470*/  HMMA.16816.F32 R72, R8, R44, R20 ;  /* 0x0000002c0848723c */ /* 0x008fe20000001814 */
[----:B------:R-:W2:Y:S07]  /*2480*/  LDSM.16.M88.4 R20, [R221+0x2000] ;  /* 0x00200000dd14783b */ /* 0x000eae0000000200 */
[----:B------:R-:W-:Y:S08]  /*2490*/  HMMA.16816.F32 R88, R12, R42, RZ ;  /* 0x0000002a0c58723c */ /* 0x000ff000000018ff */
[-C--:B-----5:R-:W-:Y:S08]  /*24a0*/  HMMA.16816.F32 R100, R32, R64.reuse, R76 ;  /* 0x000000402064723c */ /* 0x0a0ff0000000184c */
[----:B------:R-:W-:Y:S08]  /*24b0*/  HMMA.16816.F32 R92, R28, R64, R72 ;  /* 0x000000401c5c723c */ /* 0x000ff00000001848 */
[-C--:B------:R-:W-:Y:S08]  /*24c0*/  HMMA.16816.F32 R84, R16, R52.reuse, RZ ;  /* 0x000000341054723c */ /* 0x080ff000000018ff */
[C---:B------:R-:W-:Y:S08]  /*24d0*/  HMMA.16816.F32 R80, R12.reuse, R52, RZ ;  /* 0x000000340c50723c */ /* 0x040ff000000018ff */
[-C--:B------:R-:W-:Y:S08]  /*24e0*/  HMMA.16816.F32 R76, R12, R54.reuse, RZ ;  /* 0x000000360c4c723c */ /* 0x080ff000000018ff */
[C---:B------:R-:W-:Y:S08]  /*24f0*/  HMMA.16816.F32 R72, R16.reuse, R54, RZ ;  /* 0x000000361048723c */ /* 0x040ff000000018ff */
[-C--:B------:R-:W-:Y:S08]  /*2500*/  HMMA.16816.F32 R52, R16, R56.reuse, RZ ;  /* 0x000000381034723c */ /* 0x080ff000000018ff */
[----:B------:R-:W-:Y:S08]  /*2510*/  HMMA.16816.F32 R40, R12, R56, RZ ;  /* 0x000000380c28723c */ /* 0x000ff000000018ff */
[----:B------:R-:W-:Y:S08]  /*2520*/  HMMA.16816.F32 R96, R36, R46, R96 ;  /* 0x0000002e2460723c */ /* 0x000ff00000001860 */
[----:B-1----:R-:W-:Y:S08]  /*2530*/  HMMA.16816.F32 R100, R24, R68, R100 ;  /* 0x000000441864723c */ /* 0x002ff00000001864 */
[----:B------:R-:W-:Y:S01]  /*2540*/  HMMA.16816.F32 R88, R8, R46, R88 ;  /* 0x0000002e0858723c */ /* 0x000fe20000001858 */
[----:B------:R-:W-:Y:S07]  /*2550*/  LDSM.16.M88.4 R44, [R212+0x5800] ;  /* 0x00580000d42c783b */ /* 0x000fee0000000200 */
[----:B------:R-:W-:Y:S08]  /*2560*/  HMMA.16816.F32 R120, R36, R60, R52 ;  /* 0x0000003c2478723c */ /* 0x000ff00000001834 */
[----:B------:R-:W-:Y:S01]  /*2570*/  HMMA.16816.F32 R52, R12, R58, RZ ;  /* 0x0000003a0c34723c */ /* 0x000fe200000018ff */
[----:B------:R-:W-:-:S04]  /*2580*/  FMUL.FTZ R0, R100, c[0x0][0x2ec] ;  /* 0x0000bb0064007a20 */ /* 0x000fc80000410000 */
[----:B------:R1:W-:Y:S03]  /*2590*/  MUFU.TANH R216, R0 ;  /* 0x0000000000d87308 */ /* 0x0003e60000002400 */
[-C--:B------:R-:W-:Y:S08]  /*25a0*/  HMMA.16816.F32 R84, R36, R48.reuse, R84 ;  /* 0x000000302454723c */ /* 0x080ff00000001854 */
[----:B------:R-:W-:Y:S01]  /*25b0*/  HMMA.16816.F32 R104, R8, R48, R80 ;  /* 0x000000300868723c */ /* 0x000fe20000001850 */
[----:B-1----:R-:W-:-:S07]  /*25c0*/  FMUL.FTZ R0, R101, c[0x0][0x2ec] ;  /* 0x0000bb0065007a20 */ /* 0x002fce0000410000 */
[-C--:B------:R-:W-:Y:S01]  /*25d0*/  HMMA.16816.F32 R112, R8, R50.reuse, R76 ;  /* 0x000000320870723c */ /* 0x080fe2000000184c */
[----:B------:R1:W3:Y:S07]  /*25e0*/  MUFU.TANH R207, R0 ;  /* 0x0000000000cf7308 */ /* 0x0002ee0000002400 */
[----:B------:R-:W-:Y:S08]  /*25f0*/  HMMA.16816.F32 R108, R36, R50, R72 ;  /* 0x00000032246c723c */ /* 0x000ff00000001848 */
[----:B------:R-:W-:Y:S01]  /*2600*/  HMMA.16816.F32 R124, R8, R60, R40 ;  /* 0x0000003c087c723c */ /* 0x000fe20000001828 */
[----:B------:R-:W4:Y:S01]  /*2610*/  LDSM.16.M88.4 R40, [R223+0x800] ;  /* 0x00080000df28783b */ /* 0x000f220000000200 */
[----:B-1----:R-:W-:-:S04]  /*2620*/  FMUL.FTZ R0, R102, c[0x0][0x2ec] ;  /* 0x0000bb0066007a20 */ /* 0x002fc80000410000 */
[----:B------:R1:W-:Y:S02]  /*2630*/  MUFU.TANH R215, R0 ;  /* 0x0000000000d77308 */ /* 0x0003e40000002400 */
[----:B------:R-:W-:Y:S08]  /*2640*/  HMMA.16816.F32 R56, R16, R58, RZ ;  /* 0x0000003a1038723c */ /* 0x000ff000000018ff */
[----:B------:R-:W-:Y:S01]  /*2650*/  HMMA.16816.F32 R48, R32, R66, R96 ;  /* 0x000000422030723c */ /* 0x000fe20000001860 */
[----:B-1----:R-:W-:-:S07]  /*2660*/  FMUL.FTZ R0, R103, c[0x0][0x2ec] ;  /* 0x0000bb0067007a20 */ /* 0x002fce0000410000 */
[----:B--2---:R-:W-:Y:S01]  /*2670*/  HMMA.16816.F32 R76, R20, R68, R92 ;  /* 0x00000044144c723c */ /* 0x004fe2000000185c */
[----:B------:R1:W2:Y:S07]  /*2680*/  MUFU.TANH R158, R0 ;  /* 0x00000000009e7308 */ /* 0x0002ae0000002400 */
[----:B------:R-:W-:Y:S08]  /*2690*/  HMMA.16816.F32 R64, R28, R66, R88 ;  /* 0x000000421c40723c */ /* 0x000ff00000001858 */
[-C--:B------:R-:W-:Y:S01]  /*26a0*/  HMMA.16816.F32 R128, R8, R62.reuse, R52 ;  /* 0x0000003e0880723c */ /* 0x080fe20000001834 */
[----:B------:R-:W5:Y:S07]  /*26b0*/  LDSM.16.M88.4 R52, [R218+0x5800] ;  /* 0x00580000da34783b */ /* 0x000f6e0000000200 */
[----:B------:R-:W-:Y:S01]  /*26c0*/  HMMA.16816.F32 R116, R36, R62, R56 ;  /* 0x0000003e2474723c */ /* 0x000fe20000001838 */
[----:B------:R-:W2:Y:S01]  /*26d0*/  LDSM.16.M88.4 R60, [R217+0x800] ;  /* 0x00080000d93c783b */ /* 0x000ea20000000200 */
[----:B-1----:R-:W-:-:S04]  /*26e0*/  FMUL.FTZ R0, R76, c[0x0][0x2ec] ;  /* 0x0000bb004c007a20 */ /* 0x002fc80000410000 */
[----:B------:R1:W-:Y:S02]  /*26f0*/  MUFU.TANH R214, R0 ;  /* 0x0000000000d67308 */ /* 0x0003e40000002400 */
[-C--:B------:R-:W-:Y:S08]  /*2700*/  HMMA.16816.F32 R80, R24, R70.reuse, R48 ;  /* 0x000000461850723c */ /* 0x080ff00000001830 */
[----:B------:R-:W-:Y:S01]  /*2710*/  HMMA.16816.F32 R72, R20, R70, R64 ;  /* 0x000000461448723c */ /* 0x000fe20000001840 */
[----:B-1----:R-:W-:-:S07]  /*2720*/  FMUL.FTZ R0, R77, c[0x0][0x2ec] ;  /* 0x0000bb004d007a20 */ /* 0x002fce0000410000 */
[----:B----4-:R-:W-:Y:S01]  /*2730*/  HMMA.16816.F32 R64, R32, R40, R84 ;  /* 0x000000282040723c */ /* 0x010fe20000001854 */
[----:B------:R1:W4:Y:S07]  /*2740*/  MUFU.TANH R204, R0 ;  /* 0x0000000000cc7308 */ /* 0x00032e0000002400 */
[----:B------:R-:W-:Y:S08]  /*2750*/  HMMA.16816.F32 R56, R12, R44, RZ ;  /* 0x0000002c0c38723c */ /* 0x000ff000000018ff */
[----:B------:R-:W-:Y:S01]  /*2760*/  HMMA.16816.F32 R48, R28, R40, R104 ;  /* 0x000000281c30723c */ /* 0x000fe20000001868 */
[----:B-1----:R-:W-:-:S04]  /*2770*/  FMUL.FTZ R0, R78, c[0x0][0x2ec] ;  /* 0x0000bb004e007a20 */ /* 0x002fc80000410000 */
[----:B------:R1:W-:Y:S03]  /*2780*/  MUFU.TANH R213, R0 ;  /* 0x0000000000d57308 */ /* 0x0003e60000002400 */
[----:B------:R-:W-:Y:S08]  /*2790*/  HMMA.16816.F32 R68, R16, R44, RZ ;  /* 0x0000002c1044723c */ /* 0x000ff000000018ff */
[----:B-----5:R-:W-:Y:S01]  /*27a0*/  HMMA.16816.F32 R100, R8, R52, R56 ;  /* 0x000000340864723c */ /* 0x020fe20000001838 */
[----:B------:R-:W-:Y:S01]  /*27b0*/  LDSM.16.M88.4 R56, [R223+0x1000] ;  /* 0x00100000df38783b */ /* 0x000fe20000000200 */
[----:B-1----:R-:W-:-:S06]  /*27c0*/  FMUL.FTZ R0, R79, c[0x0][0x2ec] ;  /* 0x0000bb004f007a20 */ /* 0x002fcc0000410000 */
[----:B--2---:R-:W-:Y:S01]  /*27d0*/  HMMA.16816.F32 R76, R24, R60, R64 ;  /* 0x0000003c184c723c */ /* 0x004fe20000001840 */
[----:B------:R-:W1:Y:S01]  /*27e0*/  LDSM.16.M88.4 R64, [R212+0x6000] ;  /* 0x00600000d440783b */ /* 0x000e620000000200 */
[----:B------:R2:W5:Y:S06]  /*27f0*/  MUFU.TANH R202, R0 ;  /* 0x0000000000ca7308 */ /* 0x00056c0000002400 */
[----:B------:R-:W-:Y:S08]  /*2800*/  HMMA.16816.F32 R104, R36, R52, R68 ;  /* 0x000000342468723c */ /* 0x000ff00000001844 */
[----:B------:R-:W-:Y:S01]  /*2810*/  HMMA.16816.F32 R68, R12, R46, RZ ;  /* 0x0000002e0c44723c */ /* 0x000fe200000018ff */
[----:B--2---:R-:W-:-:S04]  /*2820*/  FMUL.FTZ R0, R80, c[0x0][0x2ec] ;  /* 0x0000bb0050007a20 */ /* 0x004fc80000410000 */
[----:B------:R2:W1:Y:S03]  /*2830*/  MUFU.TANH R159, R0 ;  /* 0x00000000009f7308 */ /* 0x0004660000002400 */
[----:B------:R-:W-:Y:S01]  /*2840*/  HMMA.16816.F32 R44, R16, R46, RZ ;  /* 0x0000002e102c723c */ /* 0x000fe200000018ff */
[----:B--2---:R-:W-:Y:S11]  /*2850*/  FMUL.FTZ R0, R81, c[0x0][0x2ec] ;  /* 0x0000bb0051007a20 */ /* 0x004ff60000410000 */
[----:B------:R-:W-:Y:S04]  /*2860*/  @!UPT UIADD3 URZ, URZ, URZ, URZ ;  /* 0x0000003f3f3ff290 */ /* 0x000fe8000fffe03f */
[-C--:B------:R-:W-:Y:S01]  /*2870*/  HMMA.16816.F32 R96, R8, R54.reuse, R68 ;  /* 0x000000360860723c */ /* 0x080fe20000001844 */
[----:B------:R2:W-:Y:S07]  /*2880*/  MUFU.TANH R203, R0 ;  /* 0x0000000000cb7308 */ /* 0x0005ee0000002400 */
[----:B------:R-:W-:Y:S08]  /*2890*/  HMMA.16816.F32 R92, R36, R54, R44 ;  /* 0x00000036245c723c */ /* 0x000ff0000000182c */
[----:B-1----:R-:W-:Y:S01]  /*28a0*/  HMMA.16816.F32 R52, R12, R64, RZ ;  /* 0x000000400c34723c */ /* 0x002fe200000018ff */
[----:B--2---:R-:W-:-:S04]  /*28b0*/  FMUL.FTZ R0, R82, c[0x0][0x2ec] ;  /* 0x0000bb0052007a20 */ /* 0x004fc80000410000 */
[----:B------:R1:W2:Y:S03]  /*28c0*/  MUFU.TANH R157, R0 ;  /* 0x00000000009d7308 */ /* 0x0002a60000002400 */
[----:B------:R-:W-:Y:S08]  /*28d0*/  HMMA.16816.F32 R44, R28, R56, R124 ;  /* 0x000000381c2c723c */ /* 0x000ff0000000187c */
[----:B------:R-:W-:Y:S01]  /*28e0*/  HMMA.16816.F32 R68, R16, R64, RZ ;  /* 0x000000401044723c */ /* 0x000fe200000018ff */
[----:B-1----:R-:W-:-:S07]  /*28f0*/  FMUL.FTZ R0, R83, c[0x0][0x2ec] ;  /* 0x0000bb0053007a20 */ /* 0x002fce0000410000 */
[----:B------:R-:W-:Y:S01]  /*2900*/  HMMA.16816.F32 R80, R20, R60, R48 ;  /* 0x0000003c1450723c */ /* 0x000fe20000001830 */
[----:B------:R1:W-:Y:S07]  /*2910*/  MUFU.TANH R201, R0 ;  /* 0x0000000000c97308 */ /* 0x0003ee0000002400 */
[----:B------:R-:W-:Y:S01]  /*2920*/  HMMA.16816.F32 R48, R32, R42, R108 ;  /* 0x0000002a2030723c */ /* 0x000fe2000000186c */
[----:B-1----:R-:W-:-:S04]  /*2930*/  FMUL.FTZ R0, R72, c[0x0][0x2ec] ;  /* 0x0000bb0048007a20 */ /* 0x002fc80000410000 */
[----:B------:R1:W1:Y:S02]  /*2940*/  MUFU.TANH R156, R0 ;  /* 0x00000000009c7308 */ /* 0x0002640000002400 */
[----:B-1----:R-:W-:-:S06]  /*2950*/  FMUL.FTZ R0, R73, c[0x0][0x2ec] ;  /* 0x0000bb0049007a20 */ /* 0x002fcc0000410000 */
[----:B------:R1:W-:Y:S02]  /*2960*/  MUFU.TANH R200, R0 ;  /* 0x0000000000c87308 */ /* 0x0003e40000002400 */
[----:B-1----:R-:W-:-:S06]  /*2970*/  FMUL.FTZ R0, R74, c[0x0][0x2ec] ;  /* 0x0000bb004a007a20 */ /* 0x002fcc0000410000 */
[----:B------:R1:W1:Y:S02]  /*2980*/  MUFU.TANH R154, R0 ;  /* 0x00000000009a7308 */ /* 0x0002640000002400 */
[----:B-1----:R-:W-:Y:S02]  /*2990*/  FMUL.FTZ R0, R75, c[0x0][0x2ec] ;  /* 0x0000bb004b007a20 */ /* 0x002fe40000410000 */
[----:B------:R-:W-:Y:S01]  /*29a0*/  HMMA.16816.F32 R72, R28, R42, R112 ;  /* 0x0000002a1c48723c */ /* 0x000fe20000001870 */
[----:B------:R-:W-:Y:S03]  /*29b0*/  LDSM.16.M88.4 R40, [R217+0x1000] ;  /* 0x00100000d928783b */ /* 0x000fe60000000200 */
[----:B------:R1:W1:Y:S02]  /*29c0*/  MUFU.TANH R197, R0 ;  /* 0x0000000000c57308 */ /* 0x0002640000002400 */
[----:B-1----:R-:W-:-:S06]  /*29d0*/  FMUL.FTZ R0, R76, c[0x0][0x2ec] ;  /* 0x0000bb004c007a20 */ /* 0x002fcc0000410000 */
[----:B------:R1:W1:Y:S11]  /*29e0*/  MUFU.TANH R195, R0 ;  /* 0x0000000000c37308 */ /* 0x0002760000002400 */
[----:B------:R-:W-:Y:S01]  /*29f0*/  @!UPT UIADD3 URZ, URZ, URZ, URZ ;  /* 0x0000003f3f3ff290 */ /* 0x000fe2000fffe03f */
[----:B------:R-:W-:Y:S01]  /*2a00*/  HMMA.16816.F32 R72, R20, R62, R72 ;  /* 0x0000003e1448723c */ /* 0x000fe20000001848 */
[----:B-1----:R-:W-:-:S04]  /*2a10*/  FMUL.FTZ R0, R77, c[0x0][0x2ec] ;  /* 0x0000bb004d007a20 */ /* 0x002fc80000410000 */
[----:B------:R1:W-:Y:S02]  /*2a20*/  MUFU.TANH R199, R0 ;  /* 0x0000000000c77308 */ /* 0x0003e40000002400 */
[----:B-1----:R-:W-:-:S06]  /*2a30*/  FMUL.FTZ R0, R78, c[0x0][0x2ec] ;  /* 0x0000bb004e007a20 */ /* 0x002fcc0000410000 */
[----:B------:R1:W-:Y:S02]  /*2a40*/  MUFU.TANH R187, R0 ;  /* 0x0000000000bb7308 */ /* 0x0003e40000002400 */
[----:B-1----:R-:W-:Y:S02]  /*2a50*/  FMUL.FTZ R0, R79, c[0x0][0x2ec] ;  /* 0x0000bb004f007a20 */ /* 0x002fe40000410000 */
[----:B------:R-:W-:Y:S01]  /*2a60*/  HMMA.16816.F32 R76, R24, R62, R48 ;  /* 0x0000003e184c723c */ /* 0x000fe20000001830 */
[----:B------:R-:W1:Y:S03]  /*2a70*/  LDSM.16.M88.4 R48, [R218+0x6000] ;  /* 0x00600000da30783b */ /* 0x000e660000000200 */
[----:B------:R2:W-:Y:S04]  /*2a80*/  MUFU.TANH R198, R0 ;  /* 0x0000000000c67308 */ /* 0x0005e80000002400 */
[----:B------:R-:W-:Y:S01]  /*2a90*/  HMMA.16816.F32 R60, R32, R56, R120 ;  /* 0x00000038203c723c */ /* 0x000fe20000001878 */
[----:B--2---:R-:W-:-:S04]  /*2aa0*/  FMUL.FTZ R0, R80, c[0x0][0x2ec] ;  /* 0x0000bb0050007a20 */ /* 0x004fc80000410000 */
[----:B------:R2:W1:Y:S02]  /*2ab0*/  MUFU.TANH R155, R0 ;  /* 0x00000000009b7308 */ /* 0x0004640000002400 */
[----:B--2---:R-:W-:Y:S01]  /*2ac0*/  FMUL.FTZ R0, R81, c[0x0][0x2ec] ;  /* 0x0000bb0051007a20 */ /* 0x004fe20000410000 */
[----:B-1----:R-:W-:Y:S05]  /*2ad0*/  HMMA.16816.F32 R88, R8, R48, R52 ;  /* 0x000000300858723c */ /* 0x002fea0000001834 */
[----:B------:R1:W-:Y:S03]  /*2ae0*/  MUFU.TANH R194, R0 ;  /* 0x0000000000c27308 */ /* 0x0003e60000002400 */
[----:B------:R-:W-:Y:S08]  /*2af0*/  HMMA.16816.F32 R52, R32, R58, R116 ;  /* 0x0000003a2034723c */ /* 0x000ff00000001874 */
[----:B------:R-:W-:Y:S01]  /*2b00*/  HMMA.16816.F32 R84, R36, R48, R68 ;  /* 0x000000302454723c */ /* 0x000fe20000001844 */
[----:B-1----:R-:W-:-:S04]  /*2b10*/  FMUL.FTZ R0, R82, c[0x0][0x2ec] ;  /* 0x0000bb0052007a20 */ /* 0x002fc80000410000 */
[----:B------:R1:W2:Y:S03]  /*2b20*/  MUFU.TANH R175, R0 ;  /* 0x0000000000af7308 */ /* 0x0002a60000002400 */
[----:B------:R-:W-:Y:S01]  /*2b30*/  HMMA.16816.F32 R68, R28, R58, R128 ;  /* 0x0000003a1c44723c */ /* 0x000fe20000001880 */
[----:B------:R-:W2:Y:S07]  /*2b40*/  LDSM.16.M88.4 R56, [R223+0x2000] ;  /* 0x00200000df38783b */ /* 0x000eae0000000200 */
[----:B------:R-:W-:Y:S01]  /*2b50*/  HMMA.16816.F32 R52, R24, R42, R52 ;  /* 0x0000002a1834723c */ /* 0x000fe20000001834 */
[----:B-1----:R-:W-:-:S07]  /*2b60*/  FMUL.FTZ R0, R83, c[0x0][0x2ec] ;  /* 0x0000bb0053007a20 */ /* 0x002fce0000410000 */
[----:B------:R-:W-:Y:S01]  /*2b70*/  HMMA.16816.F32 R80, R24, R40, R60 ;  /* 0x000000281850723c */ /* 0x000fe2000000183c */
[----:B------:R1:W-:Y:S07]  /*2b80*/  MUFU.TANH R185, R0 ;  /* 0x0000000000b97308 */ /* 0x0003ee0000002400 */
[-C--:B------:R-:W-:Y:S08]  /*2b90*/  HMMA.16816.F32 R60, R12, R66.reuse, RZ ;  /* 0x000000420c3c723c */ /* 0x080ff000000018ff */
[----:B------:R-:W-:Y:S01]  /*2ba0*/  HMMA.16816.F32 R64, R16, R66, RZ ;  /* 0x000000421040723c */ /* 0x000fe200000018ff */
[----:B-1----:R-:W-:-:S04]  /*2bb0*/  FMUL.FTZ R0, R76, c[0x0][0x2ec] ;  /* 0x0000bb004c007a20 */ /* 0x002fc80000410000 */
[----:B------:R1:W-:Y:S03]  /*2bc0*/  MUFU.TANH R176, R0 ;  /* 0x0000000000b07308 */ /* 0x0003e60000002400 */
[----:B--2---:R-:W-:Y:S08]  /*2bd0*/  HMMA.16816.F32 R84, R32, R56, R84 ;  /* 0x000000382054723c */ /* 0x004ff00000001854 */
[----:B------:R-:W-:Y:S01]  /*2be0*/  HMMA.16816.F32 R116, R8, R50, R60 ;  /* 0x000000320874723c */ /* 0x000fe2000000183c */
[----:B-1----:R-:W-:-:S04]  /*2bf0*/  FMUL.FTZ R0, R77, c[0x0][0x2ec] ;  /* 0x0000bb004d007a20 */ /* 0x002fc80000410000 */
[----:B------:R1:W-:Y:S03]  /*2c00*/  MUFU.TANH R188, R0 ;  /* 0x0000000000bc7308 */ /* 0x0003e60000002400 */
[----:B------:R-:W-:Y:S01]  /*2c10*/  HMMA.16816.F32 R108, R36, R50, R64 ;  /* 0x00000032246c723c */ /* 0x000fe20000001840 */
[----:B------:R-:W-:Y:S07]  /*2c20*/  LDSM.16.M88.4 R48, [R217+0x1800] ;  /* 0x00180000d930783b */ /* 0x000fee0000000200 */
[----:B------:R-:W-:Y:S01]  /*2c30*/  HMMA.16816.F32 R64, R20, R42, R68 ;  /* 0x0000002a1440723c */ /* 0x000fe20000001844 */
[----:B-1----:R-:W-:-:S07]  /*2c40*/  FMUL.FTZ R0, R78, c[0x0][0x2ec] ;  /* 0x0000bb004e007a20 */ /* 0x002fce0000410000 */
[----:B------:R-:W-:Y:S01]  /*2c50*/  HMMA.16816.F32 R88, R28, R56, R88 ;  /* 0x000000381c58723c */ /* 0x000fe20000001858 */
[----:B------:R1:W2:Y:S02]  /*2c60*/  MUFU.TANH R179, R0 ;  /* 0x0000000000b37308 */ /* 0x0002a40000002400 */
[----:B-1----:R-:W-:-:S05]  /*2c70*/  FMUL.FTZ R0, R79, c[0x0][0x2ec] ;  /* 0x0000bb004f007a20 */ /* 0x002fca0000410000 */
[----:B------:R-:W-:Y:S01]  /*2c80*/  HMMA.16816.F32 R76, R20, R40, R44 ;  /* 0x00000028144c723c */ /* 0x000fe2000000182c */
[----:B------:R-:W1:Y:S01]  /*2c90*/  LDSM.16.M88.4 R44, [R223+0x1800] ;  /* 0x00180000df2c783b */ /* 0x000e620000000200 */
[----:B------:R2:W-:Y:S03]  /*2ca0*/  MUFU.TANH R183, R0 ;  /* 0x0000000000b77308 */ /* 0x0005e60000002400 */
[----:B------:R-:W3:Y:S01]  /*2cb0*/  LDSM.16.M88.4 R40, [R212+0x7000] ;  /* 0x00700000d428783b */ /* 0x000ee20000000200 */
[----:B--2---:R-:W-:-:S04]  /*2cc0*/  FMUL.FTZ R0, R72, c[0x0][0x2ec] ;  /* 0x0000bb0048007a20 */ /* 0x004fc80000410000 */
[----:B------:R2:W1:Y:S02]  /*2cd0*/  MUFU.TANH R173, R0 ;  /* 0x0000000000ad7308 */ /* 0x0004640000002400 */
[----:B--2---:R-:W-:Y:S01]  /*2ce0*/  FMUL.FTZ R0, R73, c[0x0][0x2ec] ;  /* 0x0000bb0049007a20 */ /* 0x004fe20000410000 */
[----:B-1----:R-:W-:Y:S05]  /*2cf0*/  HMMA.16816.F32 R60, R32, R44, R104 ;  /* 0x0000002c203c723c */ /* 0x002fea0000001868 */
[----:B------:R1:W-:Y:S03]  /*2d00*/  MUFU.TANH R174, R0 ;  /* 0x0000000000ae7308 */ /* 0x0003e60000002400 */
[C---:B---3--:R-:W-:Y:S08]  /*2d10*/  HMMA.16816.F32 R120, R16.reuse, R40, RZ ;  /* 0x000000281078723c */ /* 0x048ff000000018ff */
[----:B------:R-:W-:Y:S01]  /*2d20*/  HMMA.16816.F32 R132, R16, R42, RZ ;  /* 0x0000002a1084723c */ /* 0x000fe200000018ff */
[----:B-1----:R-:W-:-:S04]  /*2d30*/  FMUL.FTZ R0, R74, c[0x0][0x2ec] ;  /* 0x0000bb004a007a20 */ /* 0x002fc80000410000 */
[----:B------:R1:W2:Y:S03]  /*2d40*/  MUFU.TANH R146, R0 ;  /* 0x0000000000927308 */ /* 0x0002a60000002400 */
[----:B------:R-:W-:Y:S01]  /*2d50*/  HMMA.16816.F32 R68, R24, R48, R60 ;  /* 0x000000301844723c */ /* 0x000fe2000000183c */
[----:B-1----:R-:W-:-:S07]  /*2d60*/  FMUL.FTZ R0, R75, c[0x0][0x2ec] ;  /* 0x0000bb004b007a20 */ /* 0x002fce0000410000 */
[----:B------:R-:W-:Y:S01]  /*2d70*/  HMMA.16816.F32 R72, R32, R46, R92 ;  /* 0x0000002e2048723c */ /* 0x000fe2000000185c */
[----:B------:R1:W-:Y:S02]  /*2d80*/  MUFU.TANH R170, R0 ;  /* 0x0000000000aa7308 */ /* 0x0003e40000002400 */
[----:B-1----:R-:W-:-:S06]  /*2d90*/  FMUL.FTZ R0, R80, c[0x0][0x2ec] ;  /* 0x0000bb0050007a20 */ /* 0x002fcc0000410000 */
[----:B------:R1:W-:Y:S02]  /*2da0*/  MUFU.TANH R152, R0 ;  /* 0x0000000000987308 */ /* 0x0003e40000002400 */
[----:B-1----:R-:W-:-:S06]  /*2db0*/  FMUL.FTZ R0, R81, c[0x0][0x2ec] ;  /* 0x0000bb0051007a20 */ /* 0x002fcc0000410000 */
[----:B------:R1:W-:Y:S02]  /*2dc0*/  MUFU.TANH R171, R0 ;  /* 0x0000000000ab7308 */ /* 0x0003e40000002400 */
[----:B-1----:R-:W-:-:S06]  /*2dd0*/  FMUL.FTZ R0, R82, c[0x0][0x2ec] ;  /* 0x0000bb0052007a20 */ /* 0x002fcc0000410000 */
[----:B------:R1:W3:Y:S02]  /*2de0*/  MUFU.TANH R149, R0 ;  /* 0x0000000000957308 */ /* 0x0002e40000002400 */
[----:B-1----:R-:W-:Y:S02]  /*2df0*/  FMUL.FTZ R0, R83, c[0x0][0x2ec] ;  /* 0x0000bb0053007a20 */ /* 0x002fe40000410000 */
[----:B------:R-:W-:Y:S04]  /*2e00*/  HMMA.16816.F32 R80, R28, R44, R100 ;  /* 0x0000002c1c50723c */ /* 0x000fe80000001864 */
[----:B------:R1:W-:Y:S04]  /*2e10*/  MUFU.TANH R148, R0 ;  /* 0x0000000000947308 */ /* 0x0003e80000002400 */
[----:B------:R-:W-:Y:S01]  /*2e20*/  HMMA.16816.F32 R100, R12, R42, RZ ;  /* 0x0000002a0c64723c */ /* 0x000fe200000018ff */
[----:B-1----:R-:W-:-:S04]  /*2e30*/  FMUL.FTZ R0, R76, c[0x0][0x2ec] ;  /* 0x0000bb004c007a20 */ /* 0x002fc80000410000 */
[----:B------:R1:W1:Y:S11]  /*2e40*/  MUFU.TANH R151, R0 ;  /* 0x0000000000977308 */ /* 0x0002760000002400 */
[----:B------:R-:W-:Y:S01]  /*2e50*/  HMMA.16816.F32 R60, R20, R48, R80 ;  /* 0x00000030143c723c */ /* 0x000fe20000001850 */
[----:B-1----:R-:W-:-:S04]  /*2e60*/  FMUL.FTZ R0, R77, c[0x0][0x2ec] ;  /* 0x0000bb004d007a20 */ /* 0x002fc80000410000 */
[----:B------:R1:W-:Y:S02]  /*2e70*/  MUFU.TANH R147, R0 ;  /* 0x0000000000937308 */ /* 0x0003e40000002400 */
[----:B-1----:R-:W-:-:S06]  /*2e80*/  FMUL.FTZ R0, R78, c[0x0][0x2ec] ;  /* 0x0000bb004e007a20 */ /* 0x002fcc0000410000 */
[----:B------:R1:W1:Y:S02]  /*2e90*/  MUFU.TANH R153, R0 ;  /* 0x0000000000997308 */ /* 0x0002640000002400 */
[----:B-1----:R-:W-:Y:S02]  /*2ea0*/  FMUL.FTZ R0, R79, c[0x0][0x2ec] ;  /* 0x0000bb004f007a20 */ /* 0x002fe40000410000 */
[----:B------:R-:W-:Y:S01]  /*2eb0*/  HMMA.16816.F32 R76, R28, R46, R96 ;  /* 0x0000002e1c4c723c */ /* 0x000fe20000001860 */
[----:B------:R-:W1:Y:S03]  /*2ec0*/  LDSM.16.M88.4 R44, [R212+0x6800] ;  /* 0x00680000d42c783b */ /* 0x000e660000000200 */
[----:B------:R2:W1:Y:S04]  /*2ed0*/  MUFU.TANH R150, R0 ;  /* 0x0000000000967308 */ /* 0x0004680000002400 */
[----:B------:R-:W-:Y:S01]  /*2ee0*/  HMMA.16816.F32 R96, R12, R40, RZ ;  /* 0x000000280c60723c */ /* 0x000fe200000018ff */
[----:B------:R-:W-:Y:S01]  /*2ef0*/  LDSM.16.M88.4 R40, [R218+0x6800] ;  /* 0x00680000da28783b */ /* 0x000fe20000000200 */
[----:B--2---:R-:W-:-:S04]  /*2f00*/  FMUL.FTZ R0, R52, c[0x0][0x2ec] ;  /* 0x0000bb0034007a20 */ /* 0x004fc80000410000 */
[----:B------:R2:W1:Y:S10]  /*2f10*/  MUFU.TANH R144, R0 ;  /* 0x0000000000907308 */ /* 0x0004740000002400 */
[----:B------:R-:W-:Y:S01]  /*2f20*/  HMMA.16816.F32 R76, R20, R50, R76 ;  /* 0x00000032144c723c */ /* 0x000fe2000000184c */
[----:B--2---:R-:W-:-:S07]  /*2f30*/  FMUL.FTZ R0, R53, c[0x0][0x2ec] ;  /* 0x0000bb0035007a20 */ /* 0x004fce0000410000 */
[-C--:B-1----:R-:W-:Y:S01]  /*2f40*/  HMMA.16816.F32 R80, R12, R46.reuse, RZ ;  /* 0x0000002e0c50723c */ /* 0x082fe200000018ff */
[----:B------:R1:W-:Y:S07]  /*2f50*/  MUFU.TANH R169, R0 ;  /* 0x0000000000a97308 */ /* 0x0003ee0000002400 */
[----:B------:R-:W-:Y:S01]  /*2f60*/  HMMA.16816.F32 R112, R16, R46, RZ ;  /* 0x0000002e1070723c */ /* 0x000fe200000018ff */
[----:B-1----:R-:W-:-:S04]  /*2f70*/  FMUL.FTZ R0, R54, c[0x0][0x2ec] ;  /* 0x0000bb0036007a20 */ /* 0x002fc80000410000 */
[----:B------:R1:W2:Y:S02]  /*2f80*/  MUFU.TANH R166, R0 ;  /* 0x0000000000a67308 */ /* 0x0002a40000002400 */
[----:B-1----:R-:W-:Y:S02]  /*2f90*/  FMUL.FTZ R0, R55, c[0x0][0x2ec] ;  /* 0x0000bb0037007a20 */ /* 0x002fe40000410000 */
[----:B------:R-:W1:Y:S04]  /*2fa0*/  LDSM.16.M88.4 R52, [R212+0x7800] ;  /* 0x00780000d434783b */ /* 0x000e680000000200 */
[----:B------:R2:W-:Y:S02]  /*2fb0*/  MUFU.TANH R167, R0 ;  /* 0x0000000000a77308 */ /* 0x0005e40000002400 */
[----:B--2---:R-:W-:-:S06]  /*2fc0*/  FMUL.FTZ R0, R64, c[0x0][0x2ec] ;  /* 0x0000bb0040007a20 */ /* 0x004fcc0000410000 */
[----:B------:R2:W1:Y:S02]  /*2fd0*/  MUFU.TANH R143, R0 ;  /* 0x00000000008f7308 */ /* 0x0004640000002400 */
[----:B--2---:R-:W-:Y:S01]  /*2fe0*/  FMUL.FTZ R0, R65, c[0x0][0x2ec] ;  /* 0x0000bb0041007a20 */ /* 0x004fe20000410000 */
[C---:B-1----:R-:W-:Y:S05]  /*2ff0*/  HMMA.16816.F32 R92, R12.reuse, R52, RZ ;  /* 0x000000340c5c723c */ /* 0x042fea00000018ff */
[----:B------:R1:W-:Y:S03]  /*3000*/  MUFU.TANH R165, R0 ;  /* 0x0000000000a57308 */ /* 0x0003e60000002400 */
[----:B------:R-:W-:Y:S08]  /*3010*/  HMMA.16816.F32 R104, R12, R54, RZ ;  /* 0x000000360c68723c */ /* 0x000ff000000018ff */
[----:B------:R-:W-:Y:S01]  /*3020*/  HMMA.16816.F32 R124, R16, R52, RZ ;  /* 0x00000034107c723c */ /* 0x000fe200000018ff */
[----:B-1----:R-:W-:-:S04]  /*3030*/  FMUL.FTZ R0, R66, c[0x0][0x2ec] ;  /* 0x0000bb0042007a20 */ /* 0x002fc80000410000 */
[----:B------:R1:W2:Y:S03]  /*3040*/  MUFU.TANH R145, R0 ;  /* 0x0000000000917308 */ /* 0x0002a60000002400 */
[----:B------:R-:W-:Y:S01]  /*3050*/  HMMA.16816.F32 R136, R16, R54, RZ ;  /* 0x000000361088723c */ /* 0x000fe200000018ff */
[----:B-1----:R-:W-:-:S07]  /*3060*/  FMUL.FTZ R0, R67, c[0x0][0x2ec] ;  /* 0x0000bb0043007a20 */ /* 0x002fce0000410000 */
[----:B------:R-:W-:Y:S01]  /*3070*/  HMMA.16816.F32 R64, R24, R50, R72 ;  /* 0x000000321840723c */ /* 0x000fe20000001848 */
[----:B------:R-:W1:Y:S01]  /*3080*/  LDSM.16.M88.4 R48, [R217+0x2000] ;  /* 0x00200000d930783b */ /* 0x000e620000000200 */
[----:B------:R2:W1:Y:S06]  /*3090*/  MUFU.TANH R142, R0 ;  /* 0x00000000008e7308 */ /* 0x00046c0000002400 */
[----:B------:R-:W-:Y:S08]  /*30a0*/  HMMA.16816.F32 R72, R12, R44, RZ ;  /* 0x0000002c0c48723c */ /* 0x000ff000000018ff */
[----:B------:R-:W-:Y:S01]  /*30b0*/  HMMA.16816.F32 R12, R28, R58, R116 ;  /* 0x0000003a1c0c723c */ /* 0x000fe20000001874 */
[----:B--2---:R-:W-:-:S04]  /*30c0*/  FMUL.FTZ R0, R68, c[0x0][0x2ec] ;  /* 0x0000bb0044007a20 */ /* 0x004fc80000410000 */
[----:B------:R2:W1:Y:S03]  /*30d0*/  MUFU.TANH R191, R0 ;  /* 0x0000000000bf7308 */ /* 0x0004660000002400 */
[----:B------:R-:W-:Y:S01]  /*30e0*/  HMMA.16816.F32 R56, R32, R58, R108 ;  /* 0x0000003a2038723c */ /* 0x000fe2000000186c */
[----:B--2---:R-:W-:-:S04]  /*30f0*/  FMUL.FTZ R0, R69, c[0x0][0x2ec] ;  /* 0x0000bb0045007a20 */ /* 0x004fc80000410000 */
[----:B------:R2:W-:Y:S02]  /*3100*/  MUFU.TANH R189, R0 ;  /* 0x0000000000bd7308 */ /* 0x0005e40000002400 */
[----:B--2---:R-:W-:-:S06]  /*3110*/  FMUL.FTZ R0, R70, c[0x0][0x2ec] ;  /* 0x0000bb0046007a20 */ /* 0x004fcc0000410000 */
[----:B------:R2:W1:Y:S02]  /*3120*/  MUFU.TANH R193, R0 ;  /* 0x0000000000c17308 */ /* 0x0004640000002400 */
[----:B--2---:R-:W-:Y:S02]  /*3130*/  FMUL.FTZ R0, R71, c[0x0][0x2ec] ;  /* 0x0000bb0047007a20 */ /* 0x004fe40000410000 */
[----:B------:R-:W-:Y:S04]  /*3140*/  HMMA.16816.F32 R68, R16, R44, RZ ;  /* 0x0000002c1044723c */ /* 0x000fe800000018ff */
[----:B------:R2:W2:Y:S04]  /*3150*/  MUFU.TANH R182, R0 ;  /* 0x0000000000b67308 */ /* 0x0004a80000002400 */
[-C--:B-1----:R-:W-:Y:S01]  /*3160*/  HMMA.16816.F32 R44, R24, R48.reuse, R84 ;  /* 0x00000030182c723c */ /* 0x082fe20000001854 */
[----:B------:R-:W1:Y:S07]  /*3170*/  LDSM.16.M88.4 R84, [R218+0x7800] ;  /* 0x00780000da54783b */ /* 0x000e6e0000000200 */
[----:B------:R-:W-:Y:S01]  /*3180*/  HMMA.16816.F32 R16, R20, R48, R88 ;  /* 0x000000301410723c */ /* 0x000fe20000001858 */
[----:B--2---:R-:W-:-:S04]  /*3190*/  FMUL.FTZ R0, R60, c[0x0][0x2ec] ;  /* 0x0000bb003c007a20 */ /* 0x004fc80000410000 */
[----:B------:R2:W-:Y:S03]  /*31a0*/  MUFU.TANH R192, R0 ;  /* 0x0000000000c07308 */ /* 0x0005e60000002400 */
[----:B------:R-:W-:Y:S08]  /*31b0*/  HMMA.16816.F32 R52, R36, R40, R68 ;  /* 0x000000282434723c */ /* 0x000ff00000001844 */
[----:B------:R-:W-:Y:S01]  /*31c0*/  HMMA.16816.F32 R68, R8, R42, R80 ;  /* 0x0000002a0844723c */ /* 0x000fe20000001850 */
[----:B--2---:R-:W-:-:S04]  /*31d0*/  FMUL.FTZ R0, R61, c[0x0][0x2ec] ;  /* 0x0000bb003d007a20 */ /* 0x004fc80000410000 */
[----:B------:R2:W2:Y:S03]  /*31e0*/  MUFU.TANH R184, R0 ;  /* 0x0000000000b87308 */ /* 0x0004a60000002400 */
[C---:B-1----:R-:W-:Y:S08]  /*31f0*/  HMMA.16816.F32 R92, R8.reuse, R84, R92 ;  /* 0x00000054085c723c */ /* 0x042ff0000000185c */
[----:B------:R-:W-:Y:S01]  /*3200*/  HMMA.16816.F32 R104, R8, R86, R104 ;  /* 0x000000560868723c */ /* 0x000fe20000001868 */
[----:B--2---:R-:W-:-:S04]  /*3210*/  FMUL.FTZ R0, R62, c[0x0][0x2ec] ;  /* 0x0000bb003e007a20 */ /* 0x004fc80000410000 */
[----:B------:R1:W-:Y:S02]  /*3220*/  MUFU.TANH R196, R0 ;  /* 0x0000000000c47308 */ /* 0x0003e40000002400 */
[----:B-1----:R-:W-:Y:S02]  /*3230*/  FMUL.FTZ R0, R63, c[0x0][0x2ec] ;  /* 0x0000bb003f007a20 */ /* 0x002fe40000410000 */
[----:B------:R-:W-:Y:S04]  /*3240*/  HMMA.16816.F32 R60, R8, R40, R72 ;  /* 0x00000028083c723c */ /* 0x000fe80000001848 */
[----:B------:R1:W2:Y:S04]  /*3250*/  MUFU.TANH R190, R0 ;  /* 0x0000000000be7308 */ /* 0x0002a80000002400 */
        /* <DEDUP_REMOVED lines=8> */
[-C--:B------:R-:W-:Y:S01]  /*32e0*/  HMMA.16816.F32 R64, R20, R50.reuse, R12 ;  /* 0x000000321440723c */ /* 0x080fe2000000180c */
[----:B------:R-:W1:Y:S03]  /*32f0*/  LDSM.16.M88.4 R12, [R223+0x2800] ;  /* 0x00280000df0c783b */ /* 0x000e660000000200 */
[----:B------:R2:W-:Y:S04]  /*3300*/  MUFU.TANH R164, R0 ;  /* 0x0000000000a47308 */ /* 0x0005e80000002400 */
[----:B------:R-:W-:Y:S01]  /*3310*/  HMMA.16816.F32 R48, R24, R50, R56 ;  /* 0x000000321830723c */ /* 0x000fe20000001838 */
[----:B--2---:R-:W-:-:S04]  /*3320*/  FMUL.FTZ R0, R76, c[0x0][0x2ec] ;  /* 0x0000bb004c007a20 */ /* 0x004fc80000410000 */
[----:B------:R2:W1:Y:S11]  /*3330*/  MUFU.TANH R180, R0 ;  /* 0x0000000000b47308 */ /* 0x0004760000002400 */
[----:B------:R-:W-:Y:S08]  /*3340*/  @!UPT UIADD3 URZ, URZ, URZ, URZ ;  /* 0x0000003f3f3ff290 */ /* 0x000ff0000fffe03f */
[----:B------:R-:W-:-:S04]  /*3350*/  FMUL.FTZ R3, R48, c[0x0][0x2ec] ;  /* 0x0000bb0030037a20 */ /* 0x000fc80000410000 */
[----:B------:R3:W-:Y:S01]  /*3360*/  MUFU.TANH R209, R3 ;  /* 0x0000000300d17308 */ /* 0x0007e20000002400 */
[----:B--2---:R-:W-:Y:S01]  /*3370*/  FMUL.FTZ R0, R77, c[0x0][0x2ec] ;  /* 0x0000bb004d007a20 */ /* 0x004fe20000410000 */
[C---:B-1----:R-:W-:Y:S06]  /*3380*/  HMMA.16816.F32 R52, R32.reuse, R12, R52 ;  /* 0x0000000c2034723c */ /* 0x042fec0000001834 */
[----:B------:R1:W-:Y:S02]  /*3390*/  MUFU.TANH R168, R0 ;  /* 0x0000000000a87308 */ /* 0x0003e40000002400 */
[----:B------:R-:W-:Y:S01]  /*33a0*/  HMMA.16816.F32 R40, R32, R14, R40 ;  /* 0x0000000e2028723c */ /* 0x000fe20000001828 */
[----:B---3--:R-:W-:-:S05]  /*33b0*/  FMUL.FTZ R3, R49, c[0x0][0x2ec] ;  /* 0x0000bb0031037a20 */ /* 0x008fca0000410000 */
[----:B------:R-:W-:Y:S01]  /*33c0*/  MUFU.TANH R205, R3 ;  /* 0x0000000300cd7308 */ /* 0x000fe20000002400 */
[----:B-1----:R-:W-:-:S07]  /*33d0*/  FMUL.FTZ R0, R78, c[0x0][0x2ec] ;  /* 0x0000bb004e007a20 */ /* 0x002fce0000410000 */
[----:B------:R1:W2:Y:S02]  /*33e0*/  MUFU.TANH R186, R0 ;  /* 0x0000000000ba7308 */ /* 0x0002a40000002400 */
[----:B-1----:R-:W-:Y:S02]  /*33f0*/  FMUL.FTZ R0, R79, c[0x0][0x2ec] ;  /* 0x0000bb004f007a20 */ /* 0x002fe40000410000 */
[----:B------:R-:W1:Y:S04]  /*3400*/  LDSM.16.M88.4 R76, [R218+0x7000] ;  /* 0x00700000da4c783b */ /* 0x000e680000000200 */
[----:B------:R3:W-:Y:S02]  /*3410*/  MUFU.TANH R177, R0 ;  /* 0x0000000000b17308 */ /* 0x0007e40000002400 */
[----:B---3--:R-:W-:-:S06]  /*3420*/  FMUL.FTZ R0, R44, c[0x0][0x2ec] ;  /* 0x0000bb002c007a20 */ /* 0x008fcc0000410000 */
[----:B------:R3:W-:Y:S02]  /*3430*/  MUFU.TANH R236, R0 ;  /* 0x0000000000ec7308 */ /* 0x0007e40000002400 */
[----:B---3--:R-:W-:Y:S01]  /*3440*/  FMUL.FTZ R0, R45, c[0x0][0x2ec] ;  /* 0x0000bb002d007a20 */ /* 0x008fe20000410000 */
[C---:B-1----:R-:W-:Y:S05]  /*3450*/  HMMA.16816.F32 R96, R8.reuse, R76, R96 ;  /* 0x0000004c0860723c */ /* 0x042fea0000001860 */
[----:B------:R1:W-:Y:S03]  /*3460*/  MUFU.TANH R211, R0 ;  /* 0x0000000000d37308 */ /* 0x0003e60000002400 */
[----:B------:R-:W-:Y:S07]  /*3470*/  HMMA.16816.F32 R100, R8, R78, R100 ;  /* 0x0000004e0864723c */ /* 0x000fee0000001864 */
[----:B------:R-:W-:-:S02]  /*3480*/  IMAD.SHL.U32 R8, R160, 0x2, RZ ;  /* 0x00000002a0087824 */ /* 0x000fc400078e00ff */
[----:B------:R-:W-:Y:S02]  /*3490*/  FMUL.FTZ R10, R65, c[0x0][0x2ec] ;  /* 0x0000bb00410a7a20 */ /* 0x000fe40000410000 */
[----:B-1----:R-:W-:Y:S01]  /*34a0*/  FMUL.FTZ R0, R46, c[0x0][0x2ec] ;  /* 0x0000bb002e007a20 */ /* 0x002fe20000410000 */
[----:B------:R-:W-:Y:S01]  /*34b0*/  LOP3.LUT R8, R8, 0x6, RZ, 0xc0, !PT ;  /* 0x0000000608087812 */ /* 0x000fe200078ec0ff */
[----:B------:R-:W-:Y:S08]  /*34c0*/  MUFU.TANH R163, R10 ;  /* 0x0000000a00a37308 */ /* 0x000ff00000002400 */
[----:B------:R1:W3:Y:S02]  /*34d0*/  MUFU.TANH R233, R0 ;  /* 0x0000000000e97308 */ /* 0x0002e40000002400 */
[----:B-1----:R-:W-:-:S02]  /*34e0*/  FMUL.FTZ R0, R47, c[0x0][0x2ec] ;  /* 0x0000bb002f007a20 */ /* 0x002fc40000410000 */
[----:B------:R-:W1:Y:S04]  /*34f0*/  LDSM.16.M88.4 R44, [R217+0x2800] ;  /* 0x00280000d92c783b */ /* 0x000e680000000200 */
[----:B------:R2:W-:Y:S02]  /*3500*/  MUFU.TANH R232, R0 ;  /* 0x0000000000e87308 */ /* 0x0005e40000002400 */
[----:B--2---:R-:W-:-:S06]  /*3510*/  FMUL.FTZ R0, R16, c[0x0][0x2ec] ;  /* 0x0000bb0010007a20 */ /* 0x004fcc0000410000 */
[----:B------:R2:W1:Y:S02]  /*3520*/  MUFU.TANH R239, R0 ;  /* 0x0000000000ef7308 */ /* 0x0004640000002400 */
[----:B--2---:R-:W-:Y:S01]  /*3530*/  FMUL.FTZ R0, R17, c[0x0][0x2ec] ;  /* 0x0000bb0011007a20 */ /* 0x004fe20000410000 */
[----:B-1----:R-:W-:Y:S05]  /*3540*/  HMMA.16816.F32 R52, R24, R44, R52 ;  /* 0x0000002c1834723c */ /* 0x002fea0000001834 */
[----:B------:R1:W-:Y:S02]  /*3550*/  MUFU.TANH R238, R0 ;  /* 0x0000000000ee7308 */ /* 0x0003e40000002400 */
[----:B-1----:R-:W-:-:S06]  /*3560*/  FMUL.FTZ R0, R18, c[0x0][0x2ec] ;  /* 0x0000bb0012007a20 */ /* 0x002fcc0000410000 */
[----:B------:R1:W2:Y:S02]  /*3570*/  MUFU.TANH R242, R0 ;  /* 0x0000000000f27308 */ /* 0x0002a40000002400 */
[----:B-1----:R-:W-:Y:S02]  /*3580*/  FMUL.FTZ R0, R19, c[0x0][0x2ec] ;  /* 0x0000bb0013007a20 */ /* 0x002fe40000410000 */
[----:B------:R-:W-:Y:S04]  /*3590*/  HMMA.16816.F32 R16, R28, R12, R60 ;  /* 0x0000000c1c10723c */ /* 0x000fe8000000183c */
[----:B------:R1:W1:Y:S03]  /*35a0*/  MUFU.TANH R243, R0 ;  /* 0x0000000000f37308 */ /* 0x0002660000002400 */
[----:B------:R-:W-:Y:S01]  /*35b0*/  FMUL.FTZ R12, R66, c[0x0][0x2ec] ;  /* 0x0000bb00420c7a20 */ /* 0x000fe20000410000 */
[----:B------:R-:W-:Y:S01]  /*35c0*/  HMMA.16816.F32 R60, R36, R78, R132 ;  /* 0x0000004e243c723c */ /* 0x000fe20000001884 */
[----:B-1----:R-:W-:Y:S01]  /*35d0*/  LOP3.LUT R0, R6, 0xffffffe0, RZ, 0xc0, !PT ;  /* 0xffffffe006007812 */ /* 0x002fe200078ec0ff */
[----:B------:R-:W-:-:S04]  /*35e0*/  FMUL.FTZ R6, R51, c[0x0][0x2ec] ;  /* 0x0000bb0033067a20 */ /* 0x000fc80000410000 */
[----:B------:R-:W-:-:S10]  /*35f0*/  IMAD.IADD R0, R160, 0x1, -R0 ;  /* 0x00000001a0007824 */ /* 0x000fd400078e0a00 */
[----:B------:R-:W-:Y:S01]  /*3600*/  HMMA.16816.F32 R56, R20, R44, R16 ;  /* 0x0000002c1438723c */ /* 0x000fe20000001810 */
[----:B------:R1:W1:Y:S01]  /*3610*/  MUFU.TANH R206, R6 ;  /* 0x0000000600ce7308 */ /* 0x0002620000002400 */
[----:B------:R-:W-:-:S04]  /*3620*/  SHF.R.S32.HI R5, RZ, 0x1f, R0 ;  /* 0x0000001fff057819 */ /* 0x000fc80000011400 */
[----:B------:R-:W-:Y:S01]  /*3630*/  LEA.HI R3, R5, R0, RZ, 0x2 ;  /* 0x0000000005037211 */ /* 0x000fe200078f10ff */
[----:B------:R-:W-:Y:S01]  /*3640*/  FMUL.FTZ R0, R50, c[0x0][0x2ec] ;  /* 0x0000bb0032007a20 */ /* 0x000fe20000410000 */
[----:B------:R-:W-:Y:S01]  /*3650*/  HMMA.16816.F32 R16, R28, R14, R68 ;  /* 0x0000000e1c10723c */ /* 0x000fe20000001844 */
[----:B------:R-:W-:Y:S01]  /*3660*/  IMAD.U32 R5, RZ, RZ, UR15 ;  /* 0x0000000fff057e24 */ /* 0x000fe2000f8e00ff */
[----:B------:R-:W-:Y:S01]  /*3670*/  SHF.R.S32.HI R161, RZ, 0x2, R3 ;  /* 0x00000002ffa17819 */ /* 0x000fe20000011403 */
[----:B------:R2:W2:Y:S01]  /*3680*/  MUFU.TANH R208, R0 ;  /* 0x0000000000d07308 */ /* 0x0004a20000002400 */
[----:B------:R-:W-:-:S03]  /*3690*/  IMAD.U32 R3, RZ, RZ, UR18 ;  /* 0x00000012ff037e24 */ /* 0x000fc6000f8e00ff */
[----:B------:R3:W-:Y:S01]  /*36a0*/  STL [R1+0xcc], R161 ;  /* 0x0000cca101007387 */ /* 0x0007e20000100800 */
[----:B------:R-:W-:Y:S01]  /*36b0*/  IMAD R3, R3, 0x80, R8 ;  /* 0x0000008003037824 */ /* 0x000fe200078e0208 */
[----:B------:R-:W-:Y:S01]  /*36c0*/  HMMA.16816.F32 R48, R36, R76, R120 ;  /* 0x0000004c2430723c */ /* 0x000fe20000001878 */
[----:B-1----:R-:W-:-:S04]  /*36d0*/  FMUL.FTZ R6, R64, c[0x0][0x2ec] ;  /* 0x0000bb0040067a20 */ /* 0x002fc80000410000 */
[----:B------:R1:W1:Y:S01]  /*36e0*/  MUFU.TANH R162, R6 ;  /* 0x0000000600a27308 */ /* 0x0002620000002400 */
[----:B--2---:R-:W-:-:S04]  /*36f0*/  LEA R0, R141, UR12, 0x4 ;  /* 0x0000000c8d007c11 */ /* 0x004fc8000f8e20ff */
[----:B------:R-:W-:-:S04]  /*3700*/  IADD3 R0, R0, 0x1, R161 ;  /* 0x0000000100007810 */ /* 0x000fc80007ffe0a1 */
[----:B------:R-:W-:Y:S01]  /*3710*/  IADD3 R5, R0, UR13, -R5 ;  /* 0x0000000d00057c10 */ /* 0x000fe2000fffe805 */
[----:B------:R-:W-:Y:S01]  /*3720*/  IMAD.IADD R0, R7, 0x1, R140 ;  /* 0x0000000107007824 */ /* 0x000fe200078e028c */
[----:B------:R-:W-:Y:S02]  /*3730*/  IADD3 R7, R3, 0x1, RZ ;  /* 0x0000000103077810 */ /* 0x000fe40007ffe0ff */
[----:B------:R-:W-:Y:S01]  /*3740*/  IADD3 R5, R5, c[0x0][0x2e8], RZ ;  /* 0x0000ba0005057a10 */ /* 0x000fe20007ffe0ff */
[----:B---3--:R2:W3:Y:S01]  /*3750*/  MUFU.TANH R161, R12 ;  /* 0x0000000c00a17308 */ /* 0x0084e20000002400 */
[----:B-1----:R-:W-:Y:S02]  /*3760*/  IADD3 R6, R3, 0x8, RZ ;  /* 0x0000000803067810 */ /* 0x002fe40007ffe0ff */
[C---:B------:R-:W-:Y:S02]  /*3770*/  IMNMX R9, R5.reuse, UR13, PT ;  /* 0x0000000d05097c17 */ /* 0x040fe4000b800200 */
[----:B------:R-:W-:-:S02]  /*3780*/  IADD3 R8, R5, 0x8, RZ ;  /* 0x0000000805087810 */ /* 0x000fc40007ffe0ff */
[C---:B------:R-:W-:Y:S02]  /*3790*/  IADD3 R11, R5.reuse, 0x40, RZ ;  /* 0x00000040050b7810 */ /* 0x040fe40007ffe0ff */
[----:B------:R-:W-:Y:S02]  /*37a0*/  IADD3 R5, R5, 0x48, RZ ;  /* 0x0000004805057810 */ /* 0x000fe40007ffe0ff */
[----:B------:R-:W-:Y:S02]  /*37b0*/  IMNMX R8, R8, UR13, PT ;  /* 0x0000000d08087c17 */ /* 0x000fe4000b800200 */
[----:B------:R-:W-:Y:S02]  /*37c0*/  IMNMX R11, R11, UR13, PT ;  /* 0x0000000d0b0b7c17 */ /* 0x000fe4000b800200 */
[----:B------:R-:W-:Y:S01]  /*37d0*/  IMNMX R10, R5, UR13, PT ;  /* 0x0000000d050a7c17 */ /* 0x000fe2000b800200 */
[----:B--2---:R-:W1:Y:S01]  /*37e0*/  LDSM.16.M88.4 R12, [R223+0x3000] ;  /* 0x00300000df0c783b */ /* 0x004e620000000200 */
[----:B------:R-:W-:Y:S01]  /*37f0*/  ISETP.GE.AND P3, PT, R7, R9, PT ;  /* 0x000000090700720c */ /* 0x000fe20003f66270 */
[----:B------:R-:W-:Y:S01]  /*3800*/  FMUL.FTZ R5, R67, c[0x0][0x2ec] ;  /* 0x0000bb0043057a20 */ /* 0x000fe20000410000 */
[----:B------:R-:W-:-:S02]  /*3810*/  ISETP.GE.AND P1, PT, R7, R8, PT ;  /* 0x000000080700720c */ /* 0x000fc40003f26270 */
[C---:B------:R-:W-:Y:S01]  /*3820*/  ISETP.GE.AND P0, PT, R7.reuse, R11, PT ;  /* 0x0000000b0700720c */ /* 0x040fe20003f06270 */
[----:B------:R-:W2:Y:S01]  /*3830*/  MUFU.TANH R160, R5 ;  /* 0x0000000500a07308 */ /* 0x000ea20000002400 */
[----:B------:R-:W-:Y:S01]  /*3840*/  ISETP.GE.AND P4, PT, R7, R10, PT ;  /* 0x0000000a0700720c */ /* 0x000fe20003f86270 */
[----:B------:R-:W-:Y:S01]  /*3850*/  FMUL.FTZ R7, R52, c[0x0][0x2ec] ;  /* 0x0000bb0034077a20 */ /* 0x000fe20000410000 */
[----:B------:R-:W-:Y:S02]  /*3860*/  FSEL R82, R207, -INF , !P3 ;  /* 0xff800000cf527808 */ /* 0x000fe40005800000 */
[----:B------:R-:W-:Y:S02]  /*3870*/  FSEL R111, R158, -INF , !P1 ;  /* 0xff8000009e6f7808 */ /* 0x000fe40004800000 */
[C---:B------:R-:W-:Y:S01]  /*3880*/  ISETP.GE.AND P2, PT, R6.reuse, R9, PT ;  /* 0x000000090600720c */ /* 0x040fe20003f46270 */
[----:B------:R2:W-:Y:S01]  /*3890*/  MUFU.TANH R158, R7 ;  /* 0x00000007009e7308 */ /* 0x0005e20000002400 */
[----:B------:R-:W-:-:S02]  /*38a0*/  ISETP.GE.AND P6, PT, R6, R8, PT ;  /* 0x000000080600720c */ /* 0x000fc40003fc6270 */
[C---:B------:R-:W-:Y:S02]  /*38b0*/  ISETP.GE.AND P5, PT, R6.reuse, R11, PT ;  /* 0x0000000b0600720c */ /* 0x040fe40003fa6270 */
[----:B------:R-:W-:Y:S02]  /*38c0*/  ISETP.GE.AND P3, PT, R6, R10, PT ;  /* 0x0000000a0600720c */ /* 0x000fe40003f66270 */
[----:B------:R-:W-:Y:S02]  /*38d0*/  IADD3 R6, R3, 0x9, RZ ;  /* 0x0000000903067810 */ /* 0x000fe40007ffe0ff */
[----:B----4-:R-:W-:Y:S02]  /*38e0*/  FSEL R115, R204, -INF , !P0 ;  /* 0xff800000cc737808 */ /* 0x010fe40004000000 */
[----:B-----5:R-:W-:Y:S02]  /*38f0*/  FSEL R128, R202, -INF , !P4 ;  /* 0xff800000ca807808 */ /* 0x020fe40006000000 */
[----:B------:R-:W-:-:S02]  /*3900*/  FSEL R88, R159, -INF , !P2 ;  /* 0xff8000009f587808 */ /* 0x000fc40005000000 */
[C---:B------:R-:W-:Y:S01]  /*3910*/  ISETP.GE.AND P1, PT, R6.reuse, R9, PT ;  /* 0x000000090600720c */ /* 0x040fe20003f26270 */
[----:B--2---:R-:W-:Y:S01]  /*3920*/  FMUL.FTZ R7, R53, c[0x0][0x2ec] ;  /* 0x0000bb0035077a20 */ /* 0x004fe20000410000 */
[C---:B------:R-:W-:Y:S02]  /*3930*/  ISETP.GE.AND P0, PT, R6.reuse, R8, PT ;  /* 0x000000080600720c */ /* 0x040fe40003f06270 */
[C---:B------:R-:W-:Y:S01]  /*3940*/  ISETP.GE.AND P4, PT, R6.reuse, R11, PT ;  /* 0x0000000b0600720c */ /* 0x040fe20003f86270 */
[----:B------:R2:W4:Y:S01]  /*3950*/  MUFU.TANH R159, R7 ;  /* 0x00000007009f7308 */ /* 0x0005220000002400 */
[----:B------:R-:W-:Y:S01]  /*3960*/  ISETP.GE.AND P2, PT, R6, R10, PT ;  /* 0x0000000a0600720c */ /* 0x000fe20003f46270 */
[----:B------:R-:W-:Y:S01]  /*3970*/  FMUL.FTZ R6, R54, c[0x0][0x2ec] ;  /* 0x0000bb0036067a20 */ /* 0x000fe20000410000 */
[----:B------:R-:W-:Y:S02]  /*3980*/  IADD3 R5, R3, 0x10, RZ ;  /* 0x0000001003057810 */ /* 0x000fe40007ffe0ff */
[----:B------:R-:W-:-:S02]  /*3990*/  FSEL R114, R157, -INF , !P6 ;  /* 0xff8000009d727808 */ /* 0x000fc40007000000 */
[----:B------:R-:W-:Y:S01]  /*39a0*/  ISETP.GE.AND P6, PT, R5, R9, PT ;  /* 0x000000090500720c */ /* 0x000fe20003fc6270 */
[----:B------:R5:W-:Y:S01]  /*39b0*/  MUFU.TANH R157, R6 ;  /* 0x00000006009d7308 */ /* 0x000be20000002400 */
[----:B------:R-:W-:Y:S02]  /*39c0*/  FSEL R116, R156, -INF , !P5 ;  /* 0xff8000009c747808 */ /* 0x000fe40006800000 */
[----:B------:R-:W-:Y:S02]  /*39d0*/  FSEL R130, R154, -INF , !P3 ;  /* 0xff8000009a827808 */ /* 0x000fe40005800000 */
[----:B------:R-:W-:Y:S02]  /*39e0*/  FSEL R110, R201, -INF , !P0 ;  /* 0xff800000c96e7808 */ /* 0x000fe40004000000 */
[----:B------:R-:W-:Y:S01]  /*39f0*/  FSEL R113, R200, -INF , !P4 ;  /* 0xff800000c8717808 */ /* 0x000fe20006000000 */
[----:B--2---:R-:W-:Y:S01]  /*3a00*/  FMUL.FTZ R7, R55, c[0x0][0x2ec] ;  /* 0x0000bb0037077a20 */ /* 0x004fe20000410000 */
[----:B------:R-:W-:Y:S01]  /*3a10*/  FSEL R129, R197, -INF , !P2 ;  /* 0xff800000c5817808 */ /* 0x000fe20005000000 */
[----:B------:R-:W-:Y:S01]  /*3a20*/  HMMA.16816.F32 R52, R24, R46, R40 ;  /* 0x0000002e1834723c */ /* 0x000fe20000001828 */
[----:B------:R-:W2:Y:S01]  /*3a30*/  LDSM.16.M88.4 R40, [R217+0x3000] ;  /* 0x00300000d928783b */ /* 0x000ea20000000200 */
[----:B------:R-:W-:Y:S01]  /*3a40*/  FSEL R81, R195, -INF , !P6 ;  /* 0xff800000c3517808 */ /* 0x000fe20007000000 */
[----:B------:R1:W1:Y:S01]  /*3a50*/  MUFU.TANH R156, R7 ;  /* 0x00000007009c7308 */ /* 0x0002620000002400 */
[----:B------:R-:W-:-:S02]  /*3a60*/  ISETP.GE.AND P3, PT, R5, R11, PT ;  /* 0x0000000b0500720c */ /* 0x000fc40003f66270 */
[----:B-----5:R-:W-:Y:S02]  /*3a70*/  IADD3 R6, R3, 0x11, RZ ;  /* 0x0000001103067810 */ /* 0x020fe40007ffe0ff */
[----:B------:R-:W-:Y:S02]  /*3a80*/  FSEL R112, R155, -INF , !P3 ;  /* 0xff8000009b707808 */ /* 0x000fe40005800000 */
[C---:B------:R-:W-:Y:S02]  /*3a90*/  ISETP.GE.AND P0, PT, R6.reuse, R9, PT ;  /* 0x000000090600720c */ /* 0x040fe40003f06270 */
[C---:B------:R-:W-:Y:S02]  /*3aa0*/  ISETP.GE.AND P4, PT, R6.reuse, R8, PT ;  /* 0x000000080600720c */ /* 0x040fe40003f86270 */
[C---:B------:R-:W-:Y:S02]  /*3ab0*/  ISETP.GE.AND P2, PT, R6.reuse, R11, PT ;  /* 0x0000000b0600720c */ /* 0x040fe40003f46270 */
[----:B------:R-:W-:Y:S01]  /*3ac0*/  ISETP.GE.AND P6, PT, R6, R10, PT ;  /* 0x0000000a0600720c */ /* 0x000fe20003fc6270 */
[----:B------:R-:W-:Y:S01]  /*3ad0*/  FMUL.FTZ R6, R57, c[0x0][0x2ec] ;  /* 0x0000bb0039067a20 */ /* 0x000fe20000410000 */
[----:B------:R-:W-:Y:S01]  /*3ae0*/  FSEL R83, R203, -INF , !P1 ;  /* 0xff800000cb537808 */ /* 0x000fe20004800000 */
[----:B-1----:R-:W-:Y:S01]  /*3af0*/  FMUL.FTZ R7, R56, c[0x0][0x2ec] ;  /* 0x0000bb0038077a20 */ /* 0x002fe20000410000 */
[C---:B------:R-:W-:Y:S01]  /*3b00*/  ISETP.GE.AND P5, PT, R5.reuse, R8, PT ;  /* 0x000000080500720c */ /* 0x040fe20003fa6270 */
[----:B------:R1:W-:Y:S01]  /*3b10*/  MUFU.TANH R155, R6 ;  /* 0x00000006009b7308 */ /* 0x0003e20000002400 */
[----:B------:R-:W-:-:S02]  /*3b20*/  ISETP.GE.AND P1, PT, R5, R10, PT ;  /* 0x0000000a0500720c */ /* 0x000fc40003f26270 */
[----:B------:R-:W-:Y:S02]  /*3b30*/  IADD3 R5, R3, 0x18, RZ ;  /* 0x0000001803057810 */ /* 0x000fe40007ffe0ff */
[----:B------:R-:W-:Y:S02]  /*3b40*/  FSEL R109, R187, -INF , !P5 ;  /* 0xff800000bb6d7808 */ /* 0x000fe40006800000 */
[----:B------:R-:W-:Y:S01]  /*3b50*/  FSEL R117, R175, -INF , !P1 ;  /* 0xff800000af757808 */ /* 0x000fe20004800000 */
[----:B------:R5:W2:Y:S01]  /*3b60*/  MUFU.TANH R154, R7 ;  /* 0x00000007009a7308 */ /* 0x000aa20000002400 */
[----:B------:R-:W-:Y:S02]  /*3b70*/  FSEL R80, R199, -INF , !P0 ;  /* 0xff800000c7507808 */ /* 0x000fe40004000000 */
[C---:B------:R-:W-:Y:S02]  /*3b80*/  ISETP.GE.AND P5, PT, R5.reuse, R9, PT ;  /* 0x000000090500720c */ /* 0x040fe40003fa6270 */
[----:B------:R-:W-:-:S02]  /*3b90*/  ISETP.GE.AND P3, PT, R5, R8, PT ;  /* 0x000000080500720c */ /* 0x000fc40003f66270 */
[----:B------:R-:W-:Y:S01]  /*3ba0*/  ISETP.GE.AND P1, PT, R5, R11, PT ;  /* 0x0000000b0500720c */ /* 0x000fe20003f26270 */
[----:B-1----:R-:W-:Y:S01]  /*3bb0*/  FMUL.FTZ R6, R59, c[0x0][0x2ec] ;  /* 0x0000bb003b067a20 */ /* 0x002fe20000410000 */
[----:B------:R-:W-:Y:S02]  /*3bc0*/  ISETP.GE.AND P0, PT, R5, R10, PT ;  /* 0x0000000a0500720c */ /* 0x000fe40003f06270 */
[----:B------:R-:W-:Y:S01]  /*3bd0*/  IADD3 R5, R3, 0x19, RZ ;  /* 0x0000001903057810 */ /* 0x000fe20007ffe0ff */
[----:B------:R1:W-:Y:S01]  /*3be0*/  MUFU.TANH R140, R6 ;  /* 0x00000006008c7308 */ /* 0x0003e20000002400 */
[----:B------:R-:W-:Y:S02]  /*3bf0*/  FSEL R89, R198, -INF , !P4 ;  /* 0xff800000c6597808 */ /* 0x000fe40006000000 */
[----:B------:R-:W-:Y:S01]  /*3c00*/  ISETP.GE.AND P4, PT, R5, R9, PT ;  /* 0x000000090500720c */ /* 0x000fe20003f86270 */
[----:B-----5:R-:W-:Y:S01]  /*3c10*/  FMUL.FTZ R7, R58, c[0x0][0x2ec] ;  /* 0x0000bb003a077a20 */ /* 0x020fe20000410000 */
[----:B------:R-:W-:Y:S01]  /*3c20*/  FSEL R77, R179, -INF , !P3 ;  /* 0xff800000b34d7808 */ /* 0x000fe20005800000 */
[----:B------:R-:W-:Y:S01]  /*3c30*/  HMMA.16816.F32 R56, R20, R46, R16 ;  /* 0x0000002e1438723c */ /* 0x000fe20000001810 */
[----:B------:R-:W-:Y:S01]  /*3c40*/  FSEL R90, R173, -INF , !P1 ;  /* 0xff800000ad5a7808 */ /* 0x000fe20004800000 */
[----:B------:R5:W2:Y:S01]  /*3c50*/  MUFU.TANH R123, R7 ;  /* 0x00000007007b7308 */ /* 0x000aa20000002400 */
[----:B------:R-:W-:-:S02]  /*3c60*/  FSEL R119, R146, -INF , !P0 ;  /* 0xff80000092777808 */ /* 0x000fc40004000000 */
[----:B------:R-:W-:Y:S02]  /*3c70*/  FSEL R71, R188, -INF , !P4 ;  /* 0xff800000bc477808 */ /* 0x000fe40006000000 */
[----:B------:R-:W-:Y:S01]  /*3c80*/  FSEL R108, R194, -INF , !P2 ;  /* 0xff800000c26c7808 */ /* 0x000fe20005000000 */
[-C--:B------:R-:W-:Y:S01]  /*3c90*/  HMMA.16816.F32 R16, R32, R12.reuse, R48 ;  /* 0x0000000c2010723c */ /* 0x080fe20000001830 */
[----:B------:R-:W-:Y:S02]  /*3ca0*/  FSEL R120, R185, -INF , !P6 ;  /* 0xff800000b9787808 */ /* 0x000fe40007000000 */
[----:B-1----:R-:W-:Y:S02]  /*3cb0*/  IADD3 R6, R3, 0x20, RZ ;  /* 0x0000002003067810 */ /* 0x002fe40007ffe0ff */
[----:B------:R-:W-:Y:S02]  /*3cc0*/  FSEL R75, R176, -INF , !P5 ;  /* 0xff800000b04b7808 */ /* 0x000fe40006800000 */
[C---:B------:R-:W-:Y:S01]  /*3cd0*/  ISETP.GE.AND P3, PT, R6.reuse, R9, PT ;  /* 0x000000090600720c */ /* 0x040fe20003f66270 */
[----:B------:R-:W-:Y:S01]  /*3ce0*/  HMMA.16816.F32 R44, R28, R12, R96 ;  /* 0x0000000c1c2c723c */ /* 0x000fe20000001860 */
[----:B------:R-:W-:Y:S01]  /*3cf0*/  ISETP.GE.AND P1, PT, R6, R8, PT ;  /* 0x000000080600720c */ /* 0x000fe20003f26270 */
[----:B-----5:R-:W-:Y:S01]  /*3d00*/  FMUL.FTZ R7, R52, c[0x0][0x2ec] ;  /* 0x0000bb0034077a20 */ /* 0x020fe20000410000 */
[----:B------:R-:W-:-:S02]  /*3d10*/  ISETP.GE.AND P0, PT, R6, R11, PT ;  /* 0x0000000b0600720c */ /* 0x000fc40003f06270 */
[----:B------:R-:W-:Y:S01]  /*3d20*/  ISETP.GE.AND P4, PT, R6, R10, PT ;  /* 0x0000000a0600720c */ /* 0x000fe20003f86270 */
[----:B------:R1:W5:Y:S01]  /*3d30*/  MUFU.TANH R122, R7 ;  /* 0x00000007007a7308 */ /* 0x0003620000002400 */
[----:B------:R-:W-:Y:S01]  /*3d40*/  FMUL.FTZ R6, R54, c[0x0][0x2ec] ;  /* 0x0000bb0036067a20 */ /* 0x000fe20000410000 */
[C---:B------:R-:W-:Y:S01]  /*3d50*/  HMMA.16816.F32 R48, R36.reuse, R84, R124 ;  /* 0x000000542430723c */ /* 0x040fe2000000187c */
[C---:B------:R-:W-:Y:S02]  /*3d60*/  ISETP.GE.AND P2, PT, R5.reuse, R8, PT ;  /* 0x000000080500720c */ /* 0x040fe40003f46270 */
[C---:B------:R-:W-:Y:S02]  /*3d70*/  ISETP.GE.AND P6, PT, R5.reuse, R11, PT ;  /* 0x0000000b0500720c */ /* 0x040fe40003fc6270 */
[----:B------:R-:W-:Y:S01]  /*3d80*/  ISETP.GE.AND P5, PT, R5, R10, PT ;  /* 0x0000000a0500720c */ /* 0x000fe20003fa6270 */
[----:B------:R3:W3:Y:S01]  /*3d90*/  MUFU.TANH R121, R6 ;  /* 0x0000000600797308 */ /* 0x0006e20000002400 */
[----:B------:R-:W-:Y:S01]  /*3da0*/  IADD3 R5, R3, 0x21, RZ ;  /* 0x0000002103057810 */ /* 0x000fe20007ffe0ff */
[----:B------:R-:W-:Y:S01]  /*3db0*/  HMMA.16816.F32 R36, R36, R86, R136 ;  /* 0x000000562424723c */ /* 0x000fe20000001888 */
[----:B------:R-:W-:-:S02]  /*3dc0*/  FSEL R76, R183, -INF , !P2 ;  /* 0xff800000b74c7808 */ /* 0x000fc40005000000 */
[----:B------:R-:W-:Y:S02]  /*3dd0*/  ISETP.GE.AND P2, PT, R5, R9, PT ;  /* 0x000000090500720c */ /* 0x000fe40003f46270 */
[----:B------:R-:W-:Y:S01]  /*3de0*/  FSEL R149, R149, -INF , !P1 ;  /* 0xff80000095957808 */ /* 0x000fe20004800000 */
[----:B-1----:R-:W-:Y:S01]  /*3df0*/  FMUL.FTZ R7, R53, c[0x0][0x2ec] ;  /* 0x0000bb0035077a20 */ /* 0x002fe20000410000 */
[----:B------:R-:W-:Y:S01]  /*3e00*/  FSEL R151, R151, -INF , !P0 ;  /* 0xff80000097977808 */ /* 0x000fe20004000000 */
[----:B--2---:R-:W-:Y:S01]  /*3e10*/  HMMA.16816.F32 R64, R20, R40, R44 ;  /* 0x000000281440723c */ /* 0x004fe2000000182c */
[----:B------:R-:W-:Y:S01]  /*3e20*/  LDSM.16.M88.4 R44, [R217+0x3800] ;  /* 0x00380000d92c783b */ /* 0x000fe20000000200 */
[----:B------:R1:W-:Y:S01]  /*3e30*/  MUFU.TANH R131, R7 ;  /* 0x0000000700837308 */ /* 0x0003e20000002400 */
[----:B------:R-:W-:Y:S02]  /*3e40*/  FSEL R153, R153, -INF , !P4 ;  /* 0xff80000099997808 */ /* 0x000fe40006000000 */
[----:B------:R-:W-:-:S02]  /*3e50*/  FSEL R146, R171, -INF , !P2 ;  /* 0xff800000ab927808 */ /* 0x000fc40005000000 */
[----:B---3--:R-:W-:Y:S02]  /*3e60*/  IADD3 R6, R3, 0x28, RZ ;  /* 0x0000002803067810 */ /* 0x008fe40007ffe0ff */
[----:B------:R-:W-:Y:S02]  /*3e70*/  FSEL R91, R174, -INF , !P6 ;  /* 0xff800000ae5b7808 */ /* 0x000fe40007000000 */
[C---:B------:R-:W-:Y:S02]  /*3e80*/  ISETP.GE.AND P1, PT, R6.reuse, R9, PT ;  /* 0x000000090600720c */ /* 0x040fe40003f26270 */
[C---:B------:R-:W-:Y:S02]  /*3e90*/  ISETP.GE.AND P0, PT, R6.reuse, R8, PT ;  /* 0x000000080600720c */ /* 0x040fe40003f06270 */
[C---:B------:R-:W-:Y:S02]  /*3ea0*/  ISETP.GE.AND P4, PT, R6.reuse, R11, PT ;  /* 0x0000000b0600720c */ /* 0x040fe40003f86270 */
[----:B------:R-:W-:Y:S01]  /*3eb0*/  ISETP.GE.AND P2, PT, R6, R10, PT ;  /* 0x0000000a0600720c */ /* 0x000fe20003f46270 */
[----:B-1----:R-:W-:Y:S01]  /*3ec0*/  FMUL.FTZ R7, R55, c[0x0][0x2ec] ;  /* 0x0000bb0037077a20 */ /* 0x002fe20000410000 */
[----:B------:R-:W-:Y:S01]  /*3ed0*/  FSEL R118, R170, -INF , !P5 ;  /* 0xff800000aa767808 */ /* 0x000fe20006800000 */
[----:B------:R-:W-:Y:S01]  /*3ee0*/  HMMA.16816.F32 R52, R24, R40, R16 ;  /* 0x000000281834723c */ /* 0x000fe20000001810 */
[----:B------:R-:W1:Y:S01]  /*3ef0*/  LDSM.16.M88.4 R16, [R223+0x3800] ;  /* 0x00380000df10783b */ /* 0x000e620000000200 */
[----:B------:R-:W-:Y:S01]  /*3f00*/  FMUL.FTZ R6, R57, c[0x0][0x2ec] ;  /* 0x0000bb0039067a20 */ /* 0x000fe20000410000 */
[----:B------:R-:W-:Y:S01]  /*3f10*/  FSEL R152, R152, -INF , !P3 ;  /* 0xff80000098987808 */ /* 0x000fe20005800000 */
[----:B------:R2:W-:Y:S01]  /*3f20*/  MUFU.TANH R98, R7 ;  /* 0x0000000700627308 */ /* 0x0005e20000002400 */
[----:B------:R-:W-:Y:S01]  /*3f30*/  ISETP.GE.AND P6, PT, R5, R8, PT ;  /* 0x000000080500720c */ /* 0x000fe20003fc6270 */
[----:B------:R-:W-:-:S04]  /*3f40*/  DEPBAR.LE SB0, 0x0 ;  /* 0x000080000000791a */ /* 0x000fc80000000000 */
[C---:B------:R-:W-:Y:S02]  /*3f50*/  ISETP.GE.AND P5, PT, R5.reuse, R11, PT ;  /* 0x0000000b0500720c */ /* 0x040fe40003fa6270 */
[----:B------:R-:W-:Y:S01]  /*3f60*/  ISETP.GE.AND P3, PT, R5, R10, PT ;  /* 0x0000000a0500720c */ /* 0x000fe20003f66270 */
[----:B------:R3:W-:Y:S01]  /*3f70*/  MUFU.TANH R97, R6 ;  /* 0x0000000600617308 */ /* 0x0007e20000002400 */
[----:B------:R-:W-:Y:S02]  /*3f80*/  IADD3 R5, R3, 0x29, RZ ;  /* 0x0000002903057810 */ /* 0x000fe40007ffe0ff */
[----:B------:R-:W-:Y:S02]  /*3f90*/  FSEL R148, R148, -INF , !P6 ;  /* 0xff80000094947808 */ /* 0x000fe40007000000 */
[----:B------:R-:W-:Y:S01]  /*3fa0*/  FSEL R147, R147, -INF , !P5 ;  /* 0xff80000093937808 */ /* 0x000fe20006800000 */
[----:B--2---:R-:W-:Y:S01]  /*3fb0*/  FMUL.FTZ R7, R56, c[0x0][0x2ec] ;  /* 0x0000bb0038077a20 */ /* 0x004fe20000410000 */
[----:B------:R-:W-:-:S02]  /*3fc0*/  FSEL R150, R150, -INF , !P3 ;  /* 0xff80000096967808 */ /* 0x000fc40005800000 */
[----:B------:R-:W-:Y:S01]  /*3fd0*/  FSEL R144, R144, -INF , !P1 ;  /* 0xff80000090907808 */ /* 0x000fe20004800000 */
[----:B------:R2:W1:Y:S01]  /*3fe0*/  MUFU.TANH R96, R7 ;  /* 0x0000000700607308 */ /* 0x0004620000002400 */
[C---:B------:R-:W-:Y:S02]  /*3ff0*/  ISETP.GE.AND P6, PT, R5.reuse, R9, PT ;  /* 0x000000090500720c */ /* 0x040fe40003fc6270 */
[C---:B------:R-:W-:Y:S01]  /*4000*/  ISETP.GE.AND P5, PT, R5.reuse, R8, PT ;  /* 0x000000080500720c */ /* 0x040fe20003fa6270 */
[----:B---3--:R-:W-:Y:S01]  /*4010*/  FMUL.FTZ R6, R58, c[0x0][0x2ec] ;  /* 0x0000bb003a067a20 */ /* 0x008fe20000410000 */
[C---:B------:R-:W-:Y:S02]  /*4020*/  ISETP.GE.AND P3, PT, R5.reuse, R11, PT ;  /* 0x0000000b0500720c */ /* 0x040fe40003f66270 */
[----:B------:R-:W-:Y:S01]  /*4030*/  ISETP.GE.AND P1, PT, R5, R10, PT ;  /* 0x0000000a0500720c */ /* 0x000fe20003f26270 */
[----:B------:R3:W3:Y:S01]  /*4040*/  MUFU.TANH R74, R6 ;  /* 0x00000006004a7308 */ /* 0x0006e20000002400 */
[----:B------:R-:W-:-:S02]  /*4050*/  IADD3 R5, R3, 0x30, RZ ;  /* 0x0000003003057810 */ /* 0x000fc40007ffe0ff */
[----:B------:R-:W-:Y:S02]  /*4060*/  FSEL R141, R166, -INF , !P0 ;  /* 0xff800000a68d7808 */ /* 0x000fe40004000000 */
[----:B------:R-:W-:Y:S01]  /*4070*/  ISETP.GE.AND P0, PT, R5, R9, PT ;  /* 0x000000090500720c */ /* 0x000fe20003f06270 */
[----:B--2---:R-:W-:Y:S01]  /*4080*/  FMUL.FTZ R7, R52, c[0x0][0x2ec] ;  /* 0x0000bb0034077a20 */ /* 0x004fe20000410000 */
[-C--:B-1----:R-:W-:Y:S01]  /*4090*/  HMMA.16816.F32 R48, R32, R16.reuse, R48 ;  /* 0x000000102030723c */ /* 0x082fe20000001830 */
[----:B------:R-:W-:Y:S02]  /*40a0*/  FSEL R143, R143, -INF , !P4 ;  /* 0xff8000008f8f7808 */ /* 0x000fe40006000000 */
[----:B------:R1:W-:Y:S01]  /*40b0*/  MUFU.TANH R73, R7 ;  /* 0x0000000700497308 */ /* 0x0003e20000002400 */
[----:B------:R-:W-:Y:S02]  /*40c0*/  FSEL R145, R145, -INF , !P2 ;  /* 0xff80000091917808 */ /* 0x000fe40005000000 */
[----:B------:R-:W-:Y:S01]  /*40d0*/  FSEL R127, R169, -INF , !P6 ;  /* 0xff800000a97f7808 */ /* 0x000fe20007000000 */
[----:B---3--:R-:W-:Y:S01]  /*40e0*/  FMUL.FTZ R6, R59, c[0x0][0x2ec] ;  /* 0x0000bb003b067a20 */ /* 0x008fe20000410000 */
[----:B------:R-:W-:Y:S01]  /*40f0*/  FSEL R124, R167, -INF , !P5 ;  /* 0xff800000a77c7808 */ /* 0x000fe20006800000 */
[----:B------:R-:W-:Y:S01]  /*4100*/  HMMA.16816.F32 R56, R28, R16, R92 ;  /* 0x000000101c38723c */ /* 0x000fe2000000185c */
[----:B------:R-:W-:Y:S01]  /*4110*/  FSEL R125, R165, -INF , !P3 ;  /* 0xff800000a57d7808 */ /* 0x000fe20005800000 */
[----:B------:R2:W3:Y:S01]  /*4120*/  MUFU.TANH R85, R6 ;  /* 0x0000000600557308 */ /* 0x0004e20000002400 */
[----:B------:R-:W-:-:S02]  /*4130*/  FSEL R142, R142, -INF , !P1 ;  /* 0xff8000008e8e7808 */ /* 0x000fc40004800000 */
[----:B------:R-:W-:Y:S01]  /*4140*/  FSEL R191, R191, -INF , !P0 ;  /* 0xff800000bfbf7808 */ /* 0x000fe20004000000 */
[----:B------:R-:W-:Y:S01]  /*4150*/  BAR.SYNC.DEFER_BLOCKING 0x0 ;  /* 0x0000000000007b1d */ /* 0x000fe20000010000 */
[----:B------:R-:W-:Y:S01]  /*4160*/  ISETP.GE.AND P4, PT, R5, R8, PT ;  /* 0x000000080500720c */ /* 0x000fe20003f86270 */
[----:B-1----:R-:W-:Y:S01]  /*4170*/  FMUL.FTZ R7, R53, c[0x0][0x2ec] ;  /* 0x0000bb0035077a20 */ /* 0x002fe20000410000 */
[C---:B------:R-:W-:Y:S02]  /*4180*/  ISETP.GE.AND P2, PT, R5.reuse, R11, PT ;  /* 0x0000000b0500720c */ /* 0x040fe40003f46270 */
[----:B------:R-:W-:Y:S01]  /*4190*/  ISETP.GE.AND P6, PT, R5, R10, PT ;  /* 0x0000000a0500720c */ /* 0x000fe20003fc6270 */
[----:B------:R1:W-:Y:S01]  /*41a0*/  MUFU.TANH R84, R7 ;  /* 0x0000000700547308 */ /* 0x0003e20000002400 */
[----:B------:R-:W-:Y:S02]  /*41b0*/  IADD3 R5, R3, 0x38, RZ ;  /* 0x0000003803057810 */ /* 0x000fe40007ffe0ff */
[----:B------:R-:W-:-:S02]  /*41c0*/  FSEL R193, R193, -INF , !P4 ;  /* 0xff800000c1c17808 */ /* 0x000fc40006000000 */
[----:B--2---:R-:W-:Y:S02]  /*41d0*/  IADD3 R6, R3, 0x31, RZ ;  /* 0x0000003103067810 */ /* 0x004fe40007ffe0ff */
[-C--:B------:R-:W-:Y:S02]  /*41e0*/  ISETP.GE.AND P4, PT, R5, R9.reuse, PT ;  /* 0x000000090500720c */ /* 0x080fe40003f86270 */
[C---:B------:R-:W-:Y:S02]  /*41f0*/  ISETP.GE.AND P5, PT, R6.reuse, R9, PT ;  /* 0x000000090600720c */ /* 0x040fe40003fa6270 */
[C---:B------:R-:W-:Y:S01]  /*4200*/  ISETP.GE.AND P3, PT, R6.reuse, R8, PT ;  /* 0x000000080600720c */ /* 0x040fe20003f66270 */
[-C--:B------:R-:W-:Y:S01]  /*4210*/  HMMA.16816.F32 R56, R20, R44.reuse, R56 ;  /* 0x0000002c1438723c */ /* 0x080fe20000001838 */
[C---:B------:R-:W-:Y:S02]  /*4220*/  ISETP.GE.AND P1, PT, R6.reuse, R11, PT ;  /* 0x0000000b0600720c */ /* 0x040fe40003f26270 */
[----:B------:R-:W-:Y:S01]  /*4230*/  ISETP.GE.AND P0, PT, R6, R10, PT ;  /* 0x0000000a0600720c */ /* 0x000fe20003f06270 */
[----:B------:R-:W-:Y:S01]  /*4240*/  FMUL.FTZ R6, R54, c[0x0][0x2ec] ;  /* 0x0000bb0036067a20 */ /* 0x000fe20000410000 */
[----:B------:R-:W-:Y:S01]  /*4250*/  FSEL R182, R182, -INF , !P3 ;  /* 0xff800000b6b67808 */ /* 0x000fe20005800000 */
[----:B-1----:R-:W-:Y:S01]  /*4260*/  FMUL.FTZ R7, R55, c[0x0][0x2ec] ;  /* 0x0000bb0037077a20 */ /* 0x002fe20000410000 */
[----:B------:R-:W-:Y:S01]  /*4270*/  FSEL R184, R184, -INF , !P1 ;  /* 0xff800000b8b87808 */ /* 0x000fe20004800000 */
[----:B------:R-:W-:Y:S01]  /*4280*/  HMMA.16816.F32 R52, R24, R44, R48 ;  /* 0x0000002c1834723c */ /* 0x000fe20000001830 */
[----:B------:R1:W2:Y:S01]  /*4290*/  MUFU.TANH R70, R6 ;  /* 0x0000000600467308 */ /* 0x0002a20000002400 */
[----:B------:R-:W-:-:S02]  /*42a0*/  FSEL R190, R190, -INF , !P0 ;  /* 0xff800000bebe7808 */ /* 0x000fc40004000000 */
[----:B------:R-:W-:Y:S02]  /*42b0*/  FSEL R178, R178, -INF , !P4 ;  /* 0xff800000b2b27808 */ /* 0x000fe40006000000 */
[----:B------:R-:W-:Y:S02]  /*42c0*/  FSEL R192, R192, -INF , !P2 ;  /* 0xff800000c0c07808 */ /* 0x000fe40005000000 */
[-C--:B------:R-:W-:Y:S01]  /*42d0*/  HMMA.16816.F32 R48, R28, R14.reuse, R100 ;  /* 0x0000000e1c30723c */ /* 0x080fe20000001864 */
[----:B------:R-:W-:Y:S01]  /*42e0*/  FSEL R196, R196, -INF , !P6 ;  /* 0xff800000c4c47808 */ /* 0x000fe20007000000 */
[----:B------:R2:W-:Y:S01]  /*42f0*/  MUFU.TANH R72, R7 ;  /* 0x0000000700487308 */ /* 0x0005e20000002400 */
[----:B------:R-:W-:Y:S02]  /*4300*/  FSEL R189, R189, -INF , !P5 ;  /* 0xff800000bdbd7808 */ /* 0x000fe40006800000 */
[C---:B------:R-:W-:Y:S02]  /*4310*/  ISETP.GE.AND P2, PT, R5.reuse, R8, PT ;  /* 0x000000080500720c */ /* 0x040fe40003f46270 */
[----:B------:R-:W-:Y:S01]  /*4320*/  ISETP.GE.AND P6, PT, R5, R11, PT ;  /* 0x0000000b0500720c */ /* 0x000fe20003fc6270 */
[----:B------:R-:W-:Y:S01]  /*4330*/  HMMA.16816.F32 R12, R32, R14, R60 ;  /* 0x0000000e200c723c */ /* 0x000fe2000000183c */
[----:B-1----:R-:W-:-:S02]  /*4340*/  IADD3 R6, R3, 0x39, RZ ;  /* 0x0000003903067810 */ /* 0x002fc40007ffe0ff */
[----:B------:R-:W-:Y:S02]  /*4350*/  ISETP.GE.AND P5, PT, R5, R10, PT ;  /* 0x0000000a0500720c */ /* 0x000fe40003fa6270 */
[C---:B------:R-:W-:Y:S02]  /*4360*/  ISETP.GE.AND P3, PT, R6.reuse, R9, PT ;  /* 0x000000090600720c */ /* 0x040fe40003f66270 */
[C---:B------:R-:W-:Y:S01]  /*4370*/  ISETP.GE.AND P1, PT, R6.reuse, R8, PT ;  /* 0x000000080600720c */ /* 0x040fe20003f26270 */
[----:B------:R-:W-:Y:S01]  /*4380*/  HMMA.16816.F32 R28, R28, R18, R104 ;  /* 0x000000121c1c723c */ /* 0x000fe20000001868 */
[----:B------:R-:W-:Y:S01]  /*4390*/  ISETP.GE.AND P0, PT, R6, R11, PT ;  /* 0x0000000b0600720c */ /* 0x000fe20003f06270 */
[----:B--2---:R-:W-:Y:S01]  /*43a0*/  FMUL.FTZ R7, R64, c[0x0][0x2ec] ;  /* 0x0000bb0040077a20 */ /* 0x004fe20000410000 */
[----:B------:R-:W-:Y:S01]  /*43b0*/  ISETP.GE.AND P4, PT, R6, R10, PT ;  /* 0x0000000a0600720c */ /* 0x000fe20003f86270 */
[----:B------:R-:W-:Y:S01]  /*43c0*/  FMUL.FTZ R6, R65, c[0x0][0x2ec] ;  /* 0x0000bb0041067a20 */ /* 0x000fe20000410000 */
[----:B------:R-:W-:Y:S01]  /*43d0*/  IADD3 R5, R3, 0x40, RZ ;  /* 0x0000004003057810 */ /* 0x000fe20007ffe0ff */
[----:B------:R1:W2:Y:S01]  /*43e0*/  MUFU.TANH R68, R7 ;  /* 0x0000000700447308 */ /* 0x0002a20000002400 */
[----:B------:R-:W-:Y:S01]  /*43f0*/  FSEL R181, R181, -INF , !P2 ;  /* 0xff800000b5b57808 */ /* 0x000fe20005000000 */
[----:B------:R-:W-:Y:S01]  /*4400*/  HMMA.16816.F32 R48, R20, R42, R48 ;  /* 0x0000002a1430723c */ /* 0x000fe20000001830 */
[----:B------:R-:W-:-:S02]  /*4410*/  FSEL R180, R180, -INF , !P6 ;  /* 0xff800000b4b47808 */ /* 0x000fc40007000000 */
[----:B------:R-:W-:Y:S02]  /*4420*/  FSEL R186, R186, -INF , !P5 ;  /* 0xff800000baba7808 */ /* 0x000fe40006800000 */
[----:B------:R-:W-:Y:S01]  /*4430*/  FSEL R172, R172, -INF , !P3 ;  /* 0xff800000acac7808 */ /* 0x000fe20005800000 */
[----:B------:R2:W-:Y:S01]  /*4440*/  MUFU.TANH R69, R6 ;  /* 0x0000000600457308 */ /* 0x0005e20000002400 */
[C---:B------:R-:W-:Y:S01]  /*4450*/  ISETP.GE.AND P2, PT, R5.reuse, R9, PT ;  /* 0x000000090500720c */ /* 0x040fe20003f46270 */
[----:B------:R-:W-:Y:S01]  /*4460*/  HMMA.16816.F32 R40, R24, R42, R12 ;  /* 0x0000002a1828723c */ /* 0x000fe2000000180c */
[C---:B------:R-:W-:Y:S02]  /*4470*/  ISETP.GE.AND P6, PT, R5.reuse, R8, PT ;  /* 0x000000080500720c */ /* 0x040fe40003fc6270 */
[C---:B------:R-:W-:Y:S02]  /*4480*/  ISETP.GE.AND P5, PT, R5.reuse, R11, PT ;  /* 0x0000000b0500720c */ /* 0x040fe40003fa6270 */
[----:B------:R-:W-:Y:S01]  /*4490*/  ISETP.GE.AND P3, PT, R5, R10, PT ;  /* 0x0000000a0500720c */ /* 0x000fe20003f66270 */
[----:B-1----:R-:W-:Y:S01]  /*44a0*/  FMUL.FTZ R7, R52, c[0x0][0x2ec] ;  /* 0x0000bb0034077a20 */ /* 0x002fe20000410000 */
[----:B------:R-:W-:Y:S01]  /*44b0*/  IADD3 R5, R3, 0x41, RZ ;  /* 0x0000004103057810 */ /* 0x000fe20007ffe0ff */
[----:B------:R-:W-:Y:S01]  /*44c0*/  HMMA.16816.F32 R32, R32, R18, R36 ;  /* 0x000000122020723c */ /* 0x000fe20000001824 */
[----:B------:R-:W-:Y:S01]  /*44d0*/  FSEL R135, R164, -INF , !P1 ;  /* 0xff800000a4877808 */ /* 0x000fe20004800000 */
[----:B------:R1:W-:Y:S01]  /*44e0*/  MUFU.TANH R65, R7 ;  /* 0x0000000700417308 */ /* 0x0003e20000002400 */
[----:B------:R-:W-:-:S02]  /*44f0*/  ISETP.GE.AND P1, PT, R5, R9, PT ;  /* 0x000000090500720c */ /* 0x000fc40003f26270 */
[----:B------:R-:W-:Y:S01]  /*4500*/  FSEL R233, R233, -INF , !P6 ;  /* 0xff800000e9e97808 */ /* 0x000fe20007000000 */
[----:B--2---:R-:W-:Y:S01]  /*4510*/  FMUL.FTZ R6, R66, c[0x0][0x2ec] ;  /* 0x0000bb0042067a20 */ /* 0x004fe20000410000 */
[----:B------:R-:W-:Y:S01]  /*4520*/  FSEL R239, R239, -INF , !P5 ;  /* 0xff800000efef7808 */ /* 0x000fe20006800000 */
[----:B------:R-:W-:Y:S01]  /*4530*/  FMUL.FTZ R50, R50, c[0x0][0x2ec] ;  /* 0x0000bb0032327a20 */ /* 0x000fe20000410000 */
[----:B------:R-:W-:Y:S01]  /*4540*/  FSEL R242, R242, -INF , !P3 ;  /* 0xff800000f2f27808 */ /* 0x000fe20005800000 */
[----:B------:R2:W2:Y:S01]  /*4550*/  MUFU.TANH R64, R6 ;  /* 0x0000000600407308 */ /* 0x0004a20000002400 */
[----:B------:R-:W-:Y:S01]  /*4560*/  FSEL R211, R211, -INF , !P1 ;  /* 0xff800000d3d37808 */ /* 0x000fe20004800000 */
[-C--:B------:R-:W-:Y:S01]  /*4570*/  HMMA.16816.F32 R20, R20, R46.reuse, R28 ;  /* 0x0000002e1414723c */ /* 0x080fe2000000181c */
[----:B------:R-:W-:Y:S02]  /*4580*/  FSEL R168, R168, -INF , !P0 ;  /* 0xff800000a8a87808 */ /* 0x000fe40004000000 */
[----:B------:R-:W-:Y:S01]  /*4590*/  FSEL R177, R177, -INF , !P4 ;  /* 0xff800000b1b17808 */ /* 0x000fe20006000000 */
[----:B------:R-:W-:Y:S01]  /*45a0*/  FMUL.FTZ R40, R40, c[0x0][0x2ec] ;  /* 0x0000bb0028287a20 */ /* 0x000fe20000410000 */
[----:B------:R-:W-:Y:S01]  /*45b0*/  FSEL R236, R236, -INF , !P2 ;  /* 0xff800000ecec7808 */ /* 0x000fe20005000000 */
[----:B-1----:R-:W-:Y:S01]  /*45c0*/  FMUL.FTZ R7, R53, c[0x0][0x2ec] ;  /* 0x0000bb0035077a20 */ /* 0x002fe20000410000 */
[----:B------:R-:W-:Y:S01]  /*45d0*/  ISETP.GE.AND P0, PT, R5, R8, PT ;  /* 0x000000080500720c */ /* 0x000fe20003f06270 */
[----:B------:R-:W-:Y:S01]  /*45e0*/  FMUL.FTZ R41, R41, c[0x0][0x2ec] ;  /* 0x0000bb0029297a20 */ /* 0x000fe20000410000 */
[C---:B------:R-:W-:Y:S01]  /*45f0*/  ISETP.GE.AND P4, PT, R5.reuse, R11, PT ;  /* 0x0000000b0500720c */ /* 0x040fe20003f86270 */
[----:B------:R-:W-:Y:S01]  /*4600*/  FMUL.FTZ R42, R42, c[0x0][0x2ec] ;  /* 0x0000bb002a2a7a20 */ /* 0x000fe20000410000 */
[----:B------:R-:W-:Y:S01]  /*4610*/  ISETP.GE.AND P2, PT, R5, R10, PT ;  /* 0x0000000a0500720c */ /* 0x000fe20003f46270 */
[----:B------:R-:W-:Y:S01]  /*4620*/  FMUL.FTZ R12, R43, c[0x0][0x2ec] ;  /* 0x0000bb002b0c7a20 */ /* 0x000fe20000410000 */
[----:B------:R-:W-:Y:S01]  /*4630*/  IADD3 R5, R3, 0x49, RZ ;  /* 0x0000004903057810 */ /* 0x000fe20007ffe0ff */
[----:B--2---:R-:W-:Y:S01]  /*4640*/  FMUL.FTZ R6, R67, c[0x0][0x2ec] ;  /* 0x0000bb0043067a20 */ /* 0x004fe20000410000 */
[----:B------:R-:W-:Y:S01]  /*4650*/  FSEL R232, R232, -INF , !P0 ;  /* 0xff800000e8e87808 */ /* 0x000fe20004000000 */
[----:B------:R1:W-:Y:S01]  /*4660*/  MUFU.TANH R53, R7 ;  /* 0x0000000700357308 */ /* 0x0003e20000002400 */
[----:B------:R-:W-:Y:S01]  /*4670*/  FSEL R238, R238, -INF , !P4 ;  /* 0xff800000eeee7808 */ /* 0x000fe20006000000 */
[----:B------:R-:W-:Y:S01]  /*4680*/  HMMA.16816.F32 R24, R24, R46, R32 ;  /* 0x0000002e1818723c */ /* 0x000fe20000001820 */
[----:B------:R-:W-:-:S02]  /*4690*/  FSEL R243, R243, -INF , !P2 ;  /* 0xff800000f3f37808 */ /* 0x000fc40005000000 */
[C---:B------:R-:W-:Y:S02]  /*46a0*/  ISETP.GE.AND P0, PT, R5.reuse, R9, PT ;  /* 0x000000090500720c */ /* 0x040fe40003f06270 */
[C---:B------:R-:W-:Y:S01]  /*46b0*/  ISETP.GE.AND P4, PT, R5.reuse, R8, PT ;  /* 0x000000080500720c */ /* 0x040fe20003f86270 */
[----:B------:R2:W2:Y:S01]  /*46c0*/  MUFU.TANH R66, R6 ;  /* 0x0000000600427308 */ /* 0x0004a20000002400 */
[----:B------:R-:W-:Y:S01]  /*46d0*/  ISETP.GE.AND P2, PT, R5, R11, PT ;  /* 0x0000000b0500720c */ /* 0x000fe20003f46270 */
[----:B------:R-:W-:Y:S01]  /*46e0*/  FMUL.FTZ R20, R20, c[0x0][0x2ec] ;  /* 0x0000bb0014147a20 */ /* 0x000fe20000410000 */
[----:B------:R-:W-:Y:S01]  /*46f0*/  FSEL R205, R205, -INF , !P0 ;  /* 0xff800000cdcd7808 */ /* 0x000fe20004000000 */
[----:B------:R-:W-:Y:S01]  /*4700*/  FMUL.FTZ R21, R21, c[0x0][0x2ec] ;  /* 0x0000bb0015157a20 */ /* 0x000fe20000410000 */
[----:B------:R-:W-:Y:S01]  /*4710*/  FSEL R206, R206, -INF , !P4 ;  /* 0xff800000cece7808 */ /* 0x000fe20006000000 */
[----:B------:R-:W-:Y:S01]  /*4720*/  FMUL.FTZ R23, R23, c[0x0][0x2ec] ;  /* 0x0000bb0017177a20 */ /* 0x000fe20000410000 */
[----:B------:R-:W-:Y:S01]  /*4730*/  FSEL R234, R163, -INF , !P2 ;  /* 0xff800000a3ea7808 */ /* 0x000fe20005000000 */
[----:B------:R-:W3:Y:S01]  /*4740*/  MUFU.TANH R40, R40 ;  /* 0x0000002800287308 */ /* 0x000ee20000002400 */
[----:B-1----:R-:W-:Y:S01]  /*4750*/  FMUL.FTZ R7, R55, c[0x0][0x2ec] ;  /* 0x0000bb0037077a20 */ /* 0x002fe20000410000 */
[----:B--2---:R-:W-:-:S06]  /*4760*/  IADD3 R6, R3, 0x48, RZ ;  /* 0x0000004803067810 */ /* 0x004fcc0007ffe0ff */
[----:B------:R1:W-:Y:S02]  /*4770*/  MUFU.TANH R45, R7 ;  /* 0x00000007002d7308 */ /* 0x0003e40000002400 */
[----:B------:R-:W-:Y:S01]  /*4780*/  FMUL.FTZ R24, R24, c[0x0][0x2ec] ;  /* 0x0000bb0018187a20 */ /* 0x000fe20000410000 */
[----:B------:R-:W-:Y:S01]  /*4790*/  ISETP.GE.AND P6, PT, R6, R9, PT ;  /* 0x000000090600720c */ /* 0x000fe20003fc6270 */
[----:B------:R-:W-:Y:S01]  /*47a0*/  FMUL.FTZ R26, R26, c[0x0][0x2ec] ;  /* 0x0000bb001a1a7a20 */ /* 0x000fe20000410000 */
[C---:B------:R-:W-:Y:S01]  /*47b0*/  ISETP.GE.AND P5, PT, R6.reuse, R8, PT ;  /* 0x000000080600720c */ /* 0x040fe20003fa6270 */
[----:B------:R-:W-:Y:S01]  /*47c0*/  FMUL.FTZ R25, R25, c[0x0][0x2ec] ;  /* 0x0000bb0019197a20 */ /* 0x000fe20000410000 */
[C---:B------:R-:W-:Y:S01]  /*47d0*/  ISETP.GE.AND P3, PT, R6.reuse, R11, PT ;  /* 0x0000000b0600720c */ /* 0x040fe20003f66270 */
[----:B------:R-:W-:Y:S01]  /*47e0*/  MUFU.TANH R50, R50 ;  /* 0x0000003200327308 */ /* 0x000fe20000002400 */
[----:B------:R-:W-:Y:S01]  /*47f0*/  ISETP.GE.AND P1, PT, R6, R10, PT ;  /* 0x0000000a0600720c */ /* 0x000fe20003f26270 */
[----:B------:R-:W-:Y:S01]  /*4800*/  FMUL.FTZ R6, R54, c[0x0][0x2ec] ;  /* 0x0000bb0036067a20 */ /* 0x000fe20000410000 */
[----:B------:R-:W-:Y:S01]  /*4810*/  FSEL R209, R209, -INF , !P6 ;  /* 0xff800000d1d17808 */ /* 0x000fe20007000000 */
[----:B------:R-:W-:Y:S01]  /*4820*/  FMUL.FTZ R27, R27, c[0x0][0x2ec] ;  /* 0x0000bb001b1b7a20 */ /* 0x000fe20000410000 */
[----:B------:R-:W-:-:S02]  /*4830*/  FSEL R208, R208, -INF , !P5 ;  /* 0xff800000d0d07808 */ /* 0x000fc40006800000 */
[----:B------:R-:W-:Y:S01]  /*4840*/  ISETP.GE.AND P6, PT, R5, R10, PT ;  /* 0x0000000a0500720c */ /* 0x000fe20003fc6270 */
[----:B------:R2:W-:Y:S01]  /*4850*/  MUFU.TANH R52, R6 ;  /* 0x0000000600347308 */ /* 0x0005e20000002400 */
[----:B------:R-:W-:Y:S01]  /*4860*/  IADD3 R5, R3, 0x51, RZ ;  /* 0x0000005103057810 */ /* 0x000fe20007ffe0ff */
[----:B-1----:R-:W-:Y:S01]  /*4870*/  FMUL.FTZ R7, R56, c[0x0][0x2ec] ;  /* 0x0000bb0038077a20 */ /* 0x002fe20000410000 */
[----:B------:R-:W-:Y:S02]  /*4880*/  FSEL R237, R162, -INF , !P3 ;  /* 0xff800000a2ed7808 */ /* 0x000fe40005800000 */
[----:B------:R-:W-:Y:S02]  /*4890*/  FSEL R241, R161, -INF , !P1 ;  /* 0xff800000a1f17808 */ /* 0x000fe40004800000 */
[----:B------:R-:W-:Y:S01]  /*48a0*/  FSEL R240, R160, -INF , !P6 ;  /* 0xff800000a0f07808 */ /* 0x000fe20007000000 */
[----:B------:R-:W-:Y:S01]  /*48b0*/  MUFU.TANH R41, R41 ;  /* 0x0000002900297308 */ /* 0x000fe20000002400 */
[----:B------:R-:W-:-:S02]  /*48c0*/  ISETP.GE.AND P4, PT, R5, R9, PT ;  /* 0x000000090500720c */ /* 0x000fc40003f86270 */
[C---:B------:R-:W-:Y:S02]  /*48d0*/  ISETP.GE.AND P2, PT, R5.reuse, R8, PT ;  /* 0x000000080500720c */ /* 0x040fe40003f46270 */
[----:B------:R-:W-:Y:S02]  /*48e0*/  ISETP.GE.AND P6, PT, R5, R11, PT ;  /* 0x0000000b0500720c */ /* 0x000fe40003fc6270 */
[----:B----4-:R-:W-:Y:S01]  /*48f0*/  FSEL R137, R159, -INF , !P4 ;  /* 0xff8000009f897808 */ /* 0x010fe20006000000 */
[----:B------:R-:W1:Y:S01]  /*4900*/  MUFU.TANH R42, R42 ;  /* 0x0000002a002a7308 */ /* 0x000e620000002400 */
[----:B--2---:R-:W-:Y:S02]  /*4910*/  IADD3 R6, R3, 0x50, RZ ;  /* 0x0000005003067810 */ /* 0x004fe40007ffe0ff */
[----:B------:R-:W-:Y:S02]  /*4920*/  FSEL R200, R156, -INF , !P2 ;  /* 0xff8000009cc87808 */ /* 0x000fe40005000000 */
[----:B------:R-:W-:-:S02]  /*4930*/  ISETP.GE.AND P5, PT, R6, R9, PT ;  /* 0x000000090600720c */ /* 0x000fc40003fa6270 */
[----:B------:R-:W-:Y:S01]  /*4940*/  ISETP.GE.AND P3, PT, R6, R8, PT ;  /* 0x000000080600720c */ /* 0x000fe20003f66270 */
[----:B------:R-:W-:Y:S01]  /*4950*/  MUFU.TANH R12, R12 ;  /* 0x0000000c000c7308 */ /* 0x000fe20000002400 */
[----:B------:R-:W-:Y:S02]  /*4960*/  FSEL R202, R158, -INF , !P5 ;  /* 0xff8000009eca7808 */ /* 0x000fe40006800000 */
[C---:B------:R-:W-:Y:S02]  /*4970*/  ISETP.GE.AND P1, PT, R6.reuse, R11, PT ;  /* 0x0000000b0600720c */ /* 0x040fe40003f26270 */
[-C--:B------:R-:W-:Y:S01]  /*4980*/  ISETP.GE.AND P0, PT, R6, R10.reuse, PT ;  /* 0x0000000a0600720c */ /* 0x080fe20003f06270 */
[----:B------:R-:W-:Y:S01]  /*4990*/  FMUL.FTZ R6, R57, c[0x0][0x2ec] ;  /* 0x0000bb0039067a20 */ /* 0x000fe20000410000 */
[----:B------:R-:W-:Y:S01]  /*49a0*/  ISETP.GE.AND P5, PT, R5, R10, PT ;  /* 0x0000000a0500720c */ /* 0x000fe20003fa6270 */
[----:B------:R2:W-:Y:S01]  /*49b0*/  MUFU.TANH R44, R7 ;  /* 0x00000007002c7308 */ /* 0x0005e20000002400 */
[----:B------:R-:W-:-:S02]  /*49c0*/  IADD3 R5, R3, 0x58, RZ ;  /* 0x0000005803057810 */ /* 0x000fc40007ffe0ff */
[----:B------:R-:W-:Y:S02]  /*49d0*/  FSEL R201, R157, -INF , !P3 ;  /* 0xff8000009dc97808 */ /* 0x000fe40005800000 */
[----:B------:R-:W-:Y:S02]  /*49e0*/  FSEL R207, R154, -INF , !P1 ;  /* 0xff8000009acf7808 */ /* 0x000fe40004800000 */
[----:B------:R-:W-:Y:S01]  /*49f0*/  FSEL R235, R123, -INF , !P0 ;  /* 0xff8000007beb7808 */ /* 0x000fe20004000000 */
[----:B------:R4:W-:Y:S01]  /*4a00*/  MUFU.TANH R17, R6 ;  /* 0x0000000600117308 */ /* 0x0009e20000002400 */
[C---:B------:R-:W-:Y:S02]  /*4a10*/  ISETP.GE.AND P3, PT, R5.reuse, R9, PT ;  /* 0x000000090500720c */ /* 0x040fe40003f66270 */
[C---:B------:R-:W-:Y:S02]  /*4a20*/  ISETP.GE.AND P1, PT, R5.reuse, R8, PT ;  /* 0x000000080500720c */ /* 0x040fe40003f26270 */
[----:B------:R-:W-:-:S02]  /*4a30*/  ISETP.GE.AND P0, PT, R5, R11, PT ;  /* 0x0000000b0500720c */ /* 0x000fc40003f06270 */
[----:B------:R-:W-:Y:S01]  /*4a40*/  ISETP.GE.AND P4, PT, R5, R10, PT ;  /* 0x0000000a0500720c */ /* 0x000fe20003f86270 */
[----:B--2---:R-:W-:Y:S01]  /*4a50*/  FMUL.FTZ R7, R59, c[0x0][0x2ec] ;  /* 0x0000bb003b077a20 */ /* 0x004fe20000410000 */
[----:B------:R-:W-:Y:S01]  /*4a60*/  IADD3 R5, R3, 0x59, RZ ;  /* 0x0000005903057810 */ /* 0x000fe20007ffe0ff */
[----:B------:R-:W-:Y:S01]  /*4a70*/  MUFU.TANH R24, R24 ;  /* 0x0000001800187308 */ /* 0x000fe20000002400 */
[----:B------:R-:W-:Y:S02]  /*4a80*/  FSEL R203, R155, -INF , !P6 ;  /* 0xff8000009bcb7808 */ /* 0x000fe40007000000 */
[----:B------:R-:W-:Y:S02]  /*4a90*/  FSEL R210, R140, -INF , !P5 ;  /* 0xff8000008cd27808 */ /* 0x000fe40006800000 */
[----:B-----5:R-:W-:Y:S01]  /*4aa0*/  FSEL R136, R122, -INF , !P3 ;  /* 0xff8000007a887808 */ /* 0x020fe20005800000 */
[----:B----4-:R-:W-:Y:S01]  /*4ab0*/  FMUL.FTZ R6, R58, c[0x0][0x2ec] ;  /* 0x0000bb003a067a20 */ /* 0x010fe20000410000 */
[C---:B------:R-:W-:Y:S01]  /*4ac0*/  ISETP.GE.AND P2, PT, R5.reuse, R9, PT ;  /* 0x000000090500720c */ /* 0x040fe20003f46270 */
[----:B------:R2:W-:Y:S01]  /*4ad0*/  MUFU.TANH R15, R7 ;  /* 0x00000007000f7308 */ /* 0x0005e20000002400 */
[----:B------:R-:W-:-:S02]  /*4ae0*/  ISETP.GE.AND P6, PT, R5, R8, PT ;  /* 0x000000080500720c */ /* 0x000fc40003fc6270 */
[C---:B------:R-:W-:Y:S02]  /*4af0*/  ISETP.GE.AND P5, PT, R5.reuse, R11, PT ;  /* 0x0000000b0500720c */ /* 0x040fe40003fa6270 */
[----:B------:R-:W-:Y:S02]  /*4b00*/  ISETP.GE.AND P3, PT, R5, R10, PT ;  /* 0x0000000a0500720c */ /* 0x000fe40003f66270 */
[----:B------:R-:W-:Y:S01]  /*4b10*/  IADD3 R5, R3, 0x60, RZ ;  /* 0x0000006003057810 */ /* 0x000fe20007ffe0ff */
[----:B------:R4:W-:Y:S01]  /*4b20*/  MUFU.TANH R16, R6 ;  /* 0x0000000600107308 */ /* 0x0009e20000002400 */
[----:B------:R-:W-:Y:S02]  /*4b30*/  FSEL R197, R121, -INF , !P1 ;  /* 0xff80000079c57808 */ /* 0x000fe40004800000 */
[----:B------:R-:W-:Y:S02]  /*4b40*/  FSEL R198, R96, -INF , !P0 ;  /* 0xff80000060c67808 */ /* 0x000fe40004000000 */
[----:B------:R-:W-:-:S02]  /*4b50*/  FSEL R204, R74, -INF , !P4 ;  /* 0xff8000004acc7808 */ /* 0x000fc40006000000 */
[----:B------:R-:W-:Y:S01]  /*4b60*/  FSEL R188, R131, -INF , !P2 ;  /* 0xff80000083bc7808 */ /* 0x000fe20005000000 */
[----:B--2---:R-:W-:Y:S01]  /*4b70*/  FMUL.FTZ R7, R51, c[0x0][0x2ec] ;  /* 0x0000bb0033077a20 */ /* 0x004fe20000410000 */
[C---:B------:R-:W-:Y:S01]  /*4b80*/  ISETP.GE.AND P1, PT, R5.reuse, R9, PT ;  /* 0x000000090500720c */ /* 0x040fe20003f26270 */
[----:B------:R-:W-:Y:S01]  /*4b90*/  MUFU.TANH R20, R20 ;  /* 0x0000001400147308 */ /* 0x000fe20000002400 */
[C---:B------:R-:W-:Y:S02]  /*4ba0*/  ISETP.GE.AND P0, PT, R5.reuse, R8, PT ;  /* 0x000000080500720c */ /* 0x040fe40003f06270 */
[C---:B------:R-:W-:Y:S02]  /*4bb0*/  ISETP.GE.AND P4, PT, R5.reuse, R11, PT ;  /* 0x0000000b0500720c */ /* 0x040fe40003f86270 */
[----:B------:R-:W-:Y:S01]  /*4bc0*/  ISETP.GE.AND P2, PT, R5, R10, PT ;  /* 0x0000000a0500720c */ /* 0x000fe20003f46270 */
[----:B----4-:R-:W-:Y:S01]  /*4bd0*/  FMUL.FTZ R6, R48, c[0x0][0x2ec] ;  /* 0x0000bb0030067a20 */ /* 0x010fe20000410000 */
[----:B------:R-:W-:Y:S01]  /*4be0*/  IADD3 R5, R3, 0x61, RZ ;  /* 0x0000006103057810 */ /* 0x000fe20007ffe0ff */
[----:B------:R-:W-:Y:S01]  /*4bf0*/  MUFU.TANH R7, R7 ;  /* 0x0000000700077308 */ /* 0x000fe20000002400 */
[----:B------:R-:W-:-:S02]  /*4c00*/  FSEL R187, R98, -INF , !P6 ;  /* 0xff80000062bb7808 */ /* 0x000fc40007000000 */
[----:B------:R-:W-:Y:S02]  /*4c10*/  FSEL R194, R97, -INF , !P5 ;  /* 0xff80000061c27808 */ /* 0x000fe40006800000 */
[----:B---3--:R-:W-:Y:S02]  /*4c20*/  FSEL R199, R85, -INF , !P3 ;  /* 0xff80000055c77808 */ /* 0x008fe40005800000 */
[----:B------:R-:W-:Y:S01]  /*4c30*/  FSEL R170, R73, -INF , !P1 ;  /* 0xff80000049aa7808 */ /* 0x000fe20004800000 */
[----:B------:R2:W3:Y:S01]  /*4c40*/  MUFU.TANH R14, R6 ;  /* 0x00000006000e7308 */ /* 0x0004e20000002400 */
[C---:B------:R-:W-:Y:S02]  /*4c50*/  ISETP.GE.AND P6, PT, R5.reuse, R9, PT ;  /* 0x000000090500720c */ /* 0x040fe40003fc6270 */
[C---:B------:R-:W-:Y:S02]  /*4c60*/  ISETP.GE.AND P5, PT, R5.reuse, R8, PT ;  /* 0x000000080500720c */ /* 0x040fe40003fa6270 */
[----:B------:R-:W-:-:S02]  /*4c70*/  ISETP.GE.AND P3, PT, R5, R11, PT ;  /* 0x0000000b0500720c */ /* 0x000fc40003f66270 */
[----:B------:R-:W-:Y:S01]  /*4c80*/  ISETP.GE.AND P1, PT, R5, R10, PT ;  /* 0x0000000a0500720c */ /* 0x000fe20003f26270 */
[----:B------:R-:W-:Y:S01]  /*4c90*/  MUFU.TANH R26, R26 ;  /* 0x0000001a001a7308 */ /* 0x000fe20000002400 */
[----:B------:R-:W-:Y:S02]  /*4ca0*/  IADD3 R5, R3, 0x68, RZ ;  /* 0x0000006803057810 */ /* 0x000fe40007ffe0ff */
[----:B------:R-:W-:Y:S02]  /*4cb0*/  FSEL R175, R70, -INF , !P0 ;  /* 0xff80000046af7808 */ /* 0x000fe40004000000 */
[----:B------:R-:W-:Y:S02]  /*4cc0*/  ISETP.GE.AND P0, PT, R5, R9, PT ;  /* 0x000000090500720c */ /* 0x000fe40003f06270 */
[----:B------:R-:W-:Y:S01]  /*4cd0*/  FSEL R183, R68, -INF , !P4 ;  /* 0xff80000044b77808 */ /* 0x000fe20006000000 */
[----:B--2---:R-:W-:Y:S01]  /*4ce0*/  FMUL.FTZ R6, R49, c[0x0][0x2ec] ;  /* 0x0000bb0031067a20 */ /* 0x004fe20000410000 */
[----:B------:R-:W-:Y:S01]  /*4cf0*/  FSEL R195, R64, -INF , !P2 ;  /* 0xff80000040c37808 */ /* 0x000fe20005000000 */
[----:B------:R-:W-:Y:S01]  /*4d00*/  MUFU.TANH R21, R21 ;  /* 0x0000001500157308 */ /* 0x000fe20000002400 */
[----:B------:R-:W-:-:S02]  /*4d10*/  FSEL R163, R84, -INF , !P6 ;  /* 0xff80000054a37808 */ /* 0x000fc40007000000 */
[----:B------:R-:W-:Y:S02]  /*4d20*/  FSEL R169, R72, -INF , !P5 ;  /* 0xff80000048a97808 */ /* 0x000fe40006800000 */
[----:B------:R-:W-:Y:S02]  /*4d30*/  FSEL R174, R69, -INF , !P3 ;  /* 0xff80000045ae7808 */ /* 0x000fe40005800000 */
[----:B------:R-:W-:Y:S01]  /*4d40*/  FSEL R185, R66, -INF , !P1 ;  /* 0xff80000042b97808 */ /* 0x000fe20004800000 */
[----:B------:R2:W4:Y:S01]  /*4d50*/  MUFU.TANH R13, R6 ;  /* 0x00000006000d7308 */ /* 0x0005220000002400 */
[----:B------:R-:W-:Y:S02]  /*4d60*/  FSEL R159, R40, -INF , !P0 ;  /* 0xff800000289f7808 */ /* 0x000fe40004000000 */
[C---:B------:R-:W-:Y:S02]  /*4d70*/  ISETP.GE.AND P4, PT, R5.reuse, R8, PT ;  /* 0x000000080500720c */ /* 0x040fe40003f86270 */
[----:B------:R-:W-:-:S02]  /*4d80*/  ISETP.GE.AND P2, PT, R5, R11, PT ;  /* 0x0000000b0500720c */ /* 0x000fc40003f46270 */
[----:B------:R-:W-:Y:S01]  /*4d90*/  ISETP.GE.AND P6, PT, R5, R10, PT ;  /* 0x0000000a0500720c */ /* 0x000fe20003fc6270 */
[----:B------:R-:W-:Y:S01]  /*4da0*/  MUFU.TANH R25, R25 ;  /* 0x0000001900197308 */ /* 0x000fe20000002400 */
[C---:B------:R-:W-:Y:S02]  /*4db0*/  IADD3 R5, R3.reuse, 0x70, RZ ;  /* 0x0000007003057810 */ /* 0x040fe40007ffe0ff */
[----:B-1----:R-:W-:Y:S02]  /*4dc0*/  FSEL R165, R42, -INF , !P4 ;  /* 0xff8000002aa57808 */ /* 0x002fe40006000000 */
[----:B---3--:R-:W-:Y:S02]  /*4dd0*/  FSEL R171, R14, -INF , !P2 ;  /* 0xff8000000eab7808 */ /* 0x008fe40005000000 */
[----:B------:R-:W-:Y:S01]  /*4de0*/  FSEL R179, R50, -INF , !P6 ;  /* 0xff80000032b37808 */ /* 0x000fe20007000000 */
[----:B------:R-:W-:Y:S01]  /*4df0*/  MUFU.TANH R27, R27 ;  /* 0x0000001b001b7308 */ /* 0x000fe20000002400 */
[----:B--2---:R-:W-:-:S02]  /*4e00*/  IADD3 R6, R3, 0x69, RZ ;  /* 0x0000006903067810 */ /* 0x004fc40007ffe0ff */
[-C--:B------:R-:W-:Y:S02]  /*4e10*/  ISETP.GE.AND P4, PT, R5, R9.reuse, PT ;  /* 0x000000090500720c */ /* 0x080fe40003f86270 */
[C---:B------:R-:W-:Y:S02]  /*4e20*/  ISETP.GE.AND P5, PT, R6.reuse, R9, PT ;  /* 0x000000090600720c */ /* 0x040fe40003fa6270 */
[C---:B------:R-:W-:Y:S02]  /*4e30*/  ISETP.GE.AND P3, PT, R6.reuse, R8, PT ;  /* 0x000000080600720c */ /* 0x040fe40003f66270 */
[C---:B------:R-:W-:Y:S02]  /*4e40*/  ISETP.GE.AND P1, PT, R6.reuse, R11, PT ;  /* 0x0000000b0600720c */ /* 0x040fe40003f26270 */
[----:B------:R-:W-:Y:S02]  /*4e50*/  ISETP.GE.AND P0, PT, R6, R10, PT ;  /* 0x0000000a0600720c */ /* 0x000fe40003f06270 */
[----:B------:R-:W-:-:S02]  /*4e60*/  IADD3 R6, R3, 0x71, RZ ;  /* 0x0000007103067810 */ /* 0x000fc40007ffe0ff */
[----:B------:R-:W-:Y:S02]  /*4e70*/  FSEL R154, R41, -INF , !P5 ;  /* 0xff800000299a7808 */ /* 0x000fe40006800000 */
[----:B------:R-:W-:Y:S02]  /*4e80*/  FSEL R160, R12, -INF , !P3 ;  /* 0xff8000000ca07808 */ /* 0x000fe40005800000 */
[C---:B------:R-:W-:Y:S02]  /*4e90*/  ISETP.GE.AND P2, PT, R5.reuse, R8, PT ;  /* 0x000000080500720c */ /* 0x040fe40003f46270 */
[C---:B------:R-:W-:Y:S02]  /*4ea0*/  ISETP.GE.AND P6, PT, R5.reuse, R11, PT ;  /* 0x0000000b0500720c */ /* 0x040fe40003fc6270 */
[----:B------:R-:W-:Y:S02]  /*4eb0*/  ISETP.GE.AND P5, PT, R5, R10, PT ;  /* 0x0000000a0500720c */ /* 0x000fe40003fa6270 */
[----:B------:R-:W-:-:S02]  /*4ec0*/  ISETP.GE.AND P3, PT, R6, R9, PT ;  /* 0x000000090600720c */ /* 0x000fc40003f66270 */
[----:B------:R-:W-:Y:S02]  /*4ed0*/  IADD3 R5, R3, 0x78, RZ ;  /* 0x0000007803057810 */ /* 0x000fe40007ffe0ff */
[----:B------:R-:W-:Y:S02]  /*4ee0*/  FSEL R155, R52, -INF , !P2 ;  /* 0xff800000349b7808 */ /* 0x000fe40005000000 */
[----:B------:R-:W-:Y:S02]  /*4ef0*/  FSEL R161, R44, -INF , !P6 ;  /* 0xff8000002ca17808 */ /* 0x000fe40007000000 */
[----:B------:R-:W-:Y:S02]  /*4f00*/  FSEL R173, R16, -INF , !P5 ;  /* 0xff80000010ad7808 */ /* 0x000fe40006800000 */
[----:B------:R-:W-:Y:S02]  /*4f10*/  FSEL R133, R53, -INF , !P3 ;  /* 0xff80000035857808 */ /* 0x000fe40005800000 */
[----:B------:R-:W-:-:S02]  /*4f20*/  ISETP.GE.AND P2, PT, R5, R9, PT ;  /* 0x000000090500720c */ /* 0x000fc40003f46270 */
[C---:B------:R-:W-:Y:S02]  /*4f30*/  ISETP.GE.AND P6, PT, R5.reuse, R8, PT ;  /* 0x000000080500720c */ /* 0x040fe40003fc6270 */
[CC--:B------:R-:W-:Y:S02]  /*4f40*/  ISETP.GE.AND P5, PT, R5.reuse, R11.reuse, PT ;  /* 0x0000000b0500720c */ /* 0x0c0fe40003fa6270 */
[----:B------:R-:W-:Y:S01]  /*4f50*/  ISETP.GE.AND P3, PT, R5, R10, PT ;  /* 0x0000000a0500720c */ /* 0x000fe20003f66270 */
[----:B------:R-:W-:Y:S01]  /*4f60*/  FMUL.FTZ R5, R22, c[0x0][0x2ec] ;  /* 0x0000bb0016057a20 */ /* 0x000fe20000410000 */
[----:B------:R-:W-:Y:S02]  /*4f70*/  FSEL R176, R7, -INF , !P0 ;  /* 0xff80000007b07808 */ /* 0x000fe40004000000 */
[----:B------:R-:W-:Y:S02]  /*4f80*/  ISETP.GE.AND P0, PT, R6, R11, PT ;  /* 0x0000000b0600720c */ /* 0x000fe40003f06270 */
[----:B----4-:R-:W-:Y:S01]  /*4f90*/  FSEL R166, R13, -INF , !P1 ;  /* 0xff8000000da67808 */ /* 0x010fe20004800000 */
[----:B------:R-:W1:Y:S01]  /*4fa0*/  MUFU.TANH R5, R5 ;  /* 0x0000000500057308 */ /* 0x000e620000002400 */
[----:B------:R-:W-:-:S02]  /*4fb0*/  FSEL R156, R17, -INF , !P0 ;  /* 0xff800000119c7808 */ /* 0x000fc40004000000 */
[-C--:B------:R-:W-:Y:S02]  /*4fc0*/  ISETP.GE.AND P0, PT, R3, R8.reuse, PT ;  /* 0x000000080300720c */ /* 0x080fe40003f06270 */
[----:B------:R-:W-:Y:S02]  /*4fd0*/  FSEL R134, R65, -INF , !P4 ;  /* 0xff80000041867808 */ /* 0x000fe40006000000 */
[C---:B------:R-:W-:Y:S02]  /*4fe0*/  ISETP.GE.AND P1, PT, R6.reuse, R8, PT ;  /* 0x000000080600720c */ /* 0x040fe40003f26270 */
[----:B------:R-:W-:Y:S02]  /*4ff0*/  ISETP.GE.AND P4, PT, R6, R10, PT ;  /* 0x0000000a0600720c */ /* 0x000fe40003f86270 */
[----:B------:R-:W-:Y:S02]  /*5000*/  FSEL R140, R45, -INF , !P1 ;  /* 0xff8000002d8c7808 */ /* 0x000fe40004800000 */
[----:B------:R-:W-:-:S02]  /*5010*/  FSEL R167, R15, -INF , !P4 ;  /* 0xff8000000fa77808 */ /* 0x000fc40006000000 */
[----:B------:R-:W-:Y:S02]  /*5020*/  FSEL R132, R24, -INF , !P2 ;  /* 0xff80000018847808 */ /* 0x000fe40005000000 */
[----:B-1----:R-:W-:Y:S02]  /*5030*/  FSEL R164, R5, -INF , !P3 ;  /* 0xff80000005a47808 */ /* 0x002fe40005800000 */
[----:B------:R1:W2:Y:S01]  /*5040*/  MUFU.TANH R5, R23 ;  /* 0x0000001700057308 */ /* 0x0002a20000002400 */
[C---:B------:R-:W-:Y:S02]  /*5050*/  ISETP.GE.AND P1, PT, R3.reuse, R9, PT ;  /* 0x000000090300720c */ /* 0x040fe40003f26270 */
[C---:B------:R-:W-:Y:S02]  /*5060*/  ISETP.GE.AND P4, PT, R3.reuse, R11, PT ;  /* 0x0000000b0300720c */ /* 0x040fe40003f86270 */
[C---:B------:R-:W-:Y:S02]  /*5070*/  ISETP.GE.AND P2, PT, R3.reuse, R10, PT ;  /* 0x0000000a0300720c */ /* 0x040fe40003f46270 */
[----:B------:R-:W-:-:S02]  /*5080*/  IADD3 R3, R3, 0x79, RZ ;  /* 0x0000007903037810 */ /* 0x000fc40007ffe0ff */
[----:B------:R-:W-:Y:S02]  /*5090*/  FSEL R139, R26, -INF , !P6 ;  /* 0xff8000001a8b7808 */ /* 0x000fe40007000000 */
[----:B------:R-:W-:Y:S02]  /*50a0*/  FSEL R157, R20, -INF , !P5 ;  /* 0xff800000149d7808 */ /* 0x000fe40006800000 */
[----:B------:R-:W-:Y:S02]  /*50b0*/  FSEL R22, R216, -INF , !P1 ;  /* 0xff800000d8167808 */ /* 0x000fe40004800000 */
[----:B------:R-:W-:Y:S02]  /*50c0*/  ISETP.GE.AND P6, PT, R3, R9, PT ;  /* 0x000000090300720c */ /* 0x000fe40003fc6270 */
[----:B-1----:R-:W-:Y:S02]  /*50d0*/  FSEL R23, R215, -INF , !P0 ;  /* 0xff800000d7177808 */ /* 0x002fe40004000000 */
[----:B------:R-:W-:-:S02]  /*50e0*/  PLOP3.LUT P0, PT, PT, PT, UP0, 0x80, 0x0 ;  /* 0x000000000000781c */ /* 0x000fc40003f0f008 */
[C---:B------:R-:W-:Y:S02]  /*50f0*/  ISETP.GE.AND P5, PT, R3.reuse, R8, PT ;  /* 0x000000080300720c */ /* 0x040fe40003fa6270 */
[C---:B------:R-:W-:Y:S02]  /*5100*/  ISETP.GE.AND P3, PT, R3.reuse, R11, PT ;  /* 0x0000000b0300720c */ /* 0x040fe40003f66270 */
[----:B------:R-:W-:Y:S02]  /*5110*/  ISETP.GE.AND P1, PT, R3, R10, PT ;  /* 0x0000000a0300720c */ /* 0x000fe40003f26270 */
[----:B------:R-:W-:Y:S02]  /*5120*/  FSEL R24, R214, -INF , !P4 ;  /* 0xff800000d6187808 */ /* 0x000fe40006000000 */
[----:B------:R-:W-:Y:S02]  /*5130*/  FSEL R26, R213, -INF , !P2 ;  /* 0xff800000d51a7808 */ /* 0x000fe40005000000 */
[----:B------:R-:W-:-:S02]  /*5140*/  FSEL R126, R25, -INF , !P6 ;  /* 0xff800000197e7808 */ /* 0x000fc40007000000 */
[----:B------:R-:W-:Y:S02]  /*5150*/  FSEL R131, R27, -INF , !P5 ;  /* 0xff8000001b837808 */ /* 0x000fe40006800000 */
[----:B------:R-:W-:Y:S02]  /*5160*/  FSEL R158, R21, -INF , !P3 ;  /* 0xff800000159e7808 */ /* 0x000fe40005800000 */
[----:B--2---:R-:W-:Y:S01]  /*5170*/  FSEL R162, R5, -INF , !P1 ;  /* 0xff80000005a27808 */ /* 0x004fe20004800000 */
[----:B------:R-:W-:Y:S05]  /*5180*/  @!P0 BRA `(.L_x_69) ;  /* 0x0000026000008947 */ /* 0x000fea0003800000 */
[----:B------:R-:W-:Y:S01]  /*5190*/  UIADD3 UR7, UR8, -0x2, URZ ;  /* 0xfffffffe08077890 */ /* 0x000fe2000fffe03f */
[----:B------:R-:W-:-:S03]  /*51a0*/  IMAD.U32 R3, RZ, RZ, UR6 ;  /* 0x00000006ff037e24 */ /* 0x000fc6000f8e00ff */
[----:B------:R-:W-:Y:S02]  /*51b0*/  USHF.R.S32.HI UR5, URZ, 0x1f, UR7 ;  /* 0x0000001f3f057899 */ /* 0x000fe40008011407 */
[----:B------:R-:W-:Y:S01]  /*51c0*/  UIMAD UR20, UR20, UR7, URZ ;  /* 0x00000007141472a4 */ /* 0x000fe2000f8e023f */
[----:B------:R-:W-:Y:S01]  /*51d0*/  IMAD.U32 R6, RZ, RZ, UR7 ;  /* 0x00000007ff067e24 */ /* 0x000fe2000f8e00ff */
[----:B------:R-:W-:Y:S01]  /*51e0*/  USHF.L.U32 UR7, UR6, 0x5, URZ ;  /* 0x0000000506077899 */ /* 0x000fe2000800063f */
[----:B------:R-:W-:Y:S01]  /*51f0*/  SHF.L.U64.HI R3, R3, 0x5, R244 ;  /* 0x0000000503037819 */ /* 0x000fe200000102f4 */
[----:B------:R-:W-:Y:S01]  /*5200*/  UIMAD UR5, UR5, UR21, UR20 ;  /* 0x00000015050572a4 */ /* 0x000fe2000f8e0214 */
[----:B------:R-:W-:-:S05]  /*5210*/  IMAD.WIDE.U32 R6, R6, UR21, R246 ;  /* 0x0000001506067c25 */ /* 0x000fca000f8e00f6 */
[----:B------:R-:W-:Y:S02]  /*5220*/  IADD3 R5, R7, UR5, RZ ;  /* 0x0000000507057c10 */ /* 0x000fe4000fffe0ff */
[----:B------:R-:W-:-:S04]  /*5230*/  LEA R12, P1, R6, c[0x0][0x168], 0x1 ;  /* 0x00005a00060c7a11 */ /* 0x000fc800078208ff */
        /* <DEDUP_REMOVED lines=27> */
.L_x_69:
[----:B------:R-:W-:Y:S01]  /*53f0*/  FMNMX.FTZ R3, R22, R82, !PT ;  /* 0x0000005216037209 */ /* 0x000fe20007810000 */
[----:B------:R-:W-:Y:S01]  /*5400*/  STL [R1+0x110], R228 ;  /* 0x000110e401007387 */ /* 0x000fe20000100800 */
[----:B------:R-:W-:Y:S02]  /*5410*/  IMAD.SHL.U32 R213, R0, 0x2, RZ ;  /* 0x0000000200d57824 */ /* 0x000fe400078e00ff */
[----:B------:R-:W-:Y:S01]  /*5420*/  FMNMX.FTZ R3, R88, R3, !PT ;  /* 0x0000000358037209 */ /* 0x000fe20007810000 */
[----:B------:R-:W-:Y:S02]  /*5430*/  STL [R1+0x10c], R227 ;  /* 0x00010ce301007387 */ /* 0x000fe40000100800 */
[----:B------:R-:W-:-:S02]  /*5440*/  LEA R216, R2, R213, 0x1 ;  /* 0x000000d502d87211 */ /* 0x000fc400078e08ff */
[----:B------:R-:W-:Y:S01]  /*5450*/  FMNMX.FTZ R3, R83, R3, !PT ;  /* 0x0000000353037209 */ /* 0x000fe20007810000 */
[----:B------:R-:W-:Y:S01]  /*5460*/  STL [R1+0x108], R226 ;  /* 0x000108e201007387 */ /* 0x000fe20000100800 */
[----:B------:R-:W-:Y:S02]  /*5470*/  LEA R214, R4, R213, 0x1 ;  /* 0x000000d504d67211 */ /* 0x000fe400078e08ff */
[----:B------:R-:W-:Y:S01]  /*5480*/  FMNMX.FTZ R3, R81, R3, !PT ;  /* 0x0000000351037209 */ /* 0x000fe20007810000 */
[----:B------:R-:W-:Y:S02]  /*5490*/  STL [R1+0x104], R225 ;  /* 0x000104e101007387 */ /* 0x000fe40000100800 */
[----:B------:R-:W-:Y:S01]  /*54a0*/  IMAD R215, R2, 0x2, R214 ;  /* 0x0000000202d77824 */ /* 0x000fe200078e02d6 */
        /* <DEDUP_REMOVED lines=132> */
[----:B------:R1:W3:Y:S01]  /*5cf0*/  MUFU.EX2 R13, R6 ;  /* 0x00000006000d7308 */ /* 0x0002e20000000800 */
[----:B------:R-:W-:Y:S01]  /*5d00*/  FMNMX.FTZ R3, R240, R3, !PT ;  /* 0x00000003f0037209 */ /* 0x000fe20007810000 */
[--C-:B------:R-:W-:Y:S01]  /*5d10*/  FFMA.FTZ R5, R88, c[0x0][0x23c], -R7.reuse ;  /* 0x00008f0058057a23 */ /* 0x100fe20000010807 */
[----:B------:R-:W-:Y:S01]  /*5d20*/  FMNMX.FTZ R72, R161, R72, !PT ;  /* 0x00000048a1487209 */ /* 0x000fe20007810000 */
[--C-:B------:R-:W-:Y:S01]  /*5d30*/  FFMA.FTZ R137, R137, c[0x0][0x23c], -R7.reuse ;  /* 0x00008f0089897a23 */ /* 0x100fe20000010807 */
[----:B--2---:R-:W-:Y:S01]  /*5d40*/  FMNMX.FTZ R73, R73, R12, !PT ;  /* 0x0000000c49497209 */ /* 0x004fe20007810000 */
[----:B------:R-:W-:Y:S01]  /*5d50*/  FFMA.FTZ R136, R136, c[0x0][0x23c], -R7 ;  /* 0x00008f0088887a23 */ /* 0x000fe20000010807 */
[----:B------:R-:W-:Y:S01]  /*5d60*/  FMNMX.FTZ R3, R235, R3, !PT ;  /* 0x00000003eb037209 */ /* 0x000fe20007810000 */
[----:B------:R2:W-:Y:S01]  /*5d70*/  MUFU.EX2 R228, R5 ;  /* 0x0000000500e47308 */ /* 0x0005e20000000800 */
[----:B------:R-:W-:-:S02]  /*5d80*/  FMNMX.FTZ R72, R156, R72, !PT ;  /* 0x000000489c487209 */ /* 0x000fc40007810000 */
[----:B------:R-:W-:Y:S02]  /*5d90*/  FMNMX.FTZ R3, R210, R3, !PT ;  /* 0x00000003d2037209 */ /* 0x000fe40007810000 */
[----:B------:R-:W-:Y:S01]  /*5da0*/  FMNMX.FTZ R72, R157, R72, !PT ;  /* 0x000000489d487209 */ /* 0x000fe20007810000 */
[----:B-1----:R-:W-:-:S03]  /*5db0*/  FFMA.FTZ R6, R82, c[0x0][0x23c], -R7 ;  /* 0x00008f0052067a23 */ /* 0x002fc60000010807 */
[----:B------:R-:W-:Y:S01]  /*5dc0*/  FMNMX.FTZ R72, R158, R72, !PT ;  /* 0x000000489e487209 */ /* 0x000fe20007810000 */
[----:B------:R1:W-:Y:S04]  /*5dd0*/  MUFU.EX2 R221, R2 ;  /* 0x0000000200dd7308 */ /* 0x0003e80000000800 */
[----:B------:R-:W4:Y:S01]  /*5de0*/  SHFL.BFLY PT, R12, R72, 0x2, 0x1f ;  /* 0x0c401f00480c7f89 */ /* 0x000f2200000e0000 */
[----:B--2---:R-:W-:-:S03]  /*5df0*/  FFMA.FTZ R5, R83, c[0x0][0x23c], -R7 ;  /* 0x00008f0053057a23 */ /* 0x004fc60000010807 */
[----:B------:R2:W-:Y:S08]  /*5e00*/  MUFU.EX2 R248, R6 ;  /* 0x0000000600f87308 */ /* 0x0005f00000000800 */
[----:B------:R3:W-:Y:S01]  /*5e10*/  MUFU.EX2 R224, R5 ;  /* 0x0000000500e07308 */ /* 0x0007e20000000800 */
[----:B-1----:R-:W-:Y:S01]  /*5e20*/  FFMA.FTZ R2, R146, c[0x0][0x23c], -R7 ;  /* 0x00008f0092027a23 */ /* 0x002fe20000010807 */
[----:B--2---:R-:W1:Y:S01]  /*5e30*/  SHFL.BFLY PT, R6, R73, 0x1, 0x1f ;  /* 0x0c201f0049067f89 */ /* 0x004e6200000e0000 */
[----:B----4-:R-:W-:-:S02]  /*5e40*/  FMNMX.FTZ R72, R72, R12, !PT ;  /* 0x0000000c48487209 */ /* 0x010fc40007810000 */
[----:B---3--:R-:W-:Y:S01]  /*5e50*/  FMNMX.FTZ R5, R204, R3, !PT ;  /* 0x00000003cc057209 */ /* 0x008fe20007810000 */
[----:B------:R-:W-:Y:S02]  /*5e60*/  FFMA.FTZ R3, R81, c[0x0][0x23c], -R7 ;  /* 0x00008f0051037a23 */ /* 0x000fe40000010807 */
[----:B------:R-:W2:Y:S01]  /*5e70*/  SHFL.BFLY PT, R12, R72, 0x1, 0x1f ;  /* 0x0c201f00480c7f89 */ /* 0x000ea200000e0000 */
[----:B------:R-:W-:Y:S01]  /*5e80*/  FMNMX.FTZ R5, R199, R5, !PT ;  /* 0x00000005c7057209 */ /* 0x000fe20007810000 */
[----:B------:R3:W-:Y:S03]  /*5e90*/  MUFU.EX2 R220, R3 ;  /* 0x0000000300dc7308 */ /* 0x0007e60000000800 */
[----:B------:R-:W-:-:S04]  /*5ea0*/  FMNMX.FTZ R5, R195, R5, !PT ;  /* 0x00000005c3057209 */ /* 0x000fc80007810000 */
[----:B------:R-:W-:-:S04]  /*5eb0*/  FMNMX.FTZ R5, R185, R5, !PT ;  /* 0x00000005b9057209 */ /* 0x000fc80007810000 */
[----:B------:R-:W-:Y:S02]  /*5ec0*/  FMNMX.FTZ R5, R179, R5, !PT ;  /* 0x00000005b3057209 */ /* 0x000fe40007810000 */
[----:B-1----:R-:W-:Y:S02]  /*5ed0*/  FMNMX.FTZ R73, R73, R6, !PT ;  /* 0x0000000649497209 */ /* 0x002fe40007810000 */
[----:B------:R-:W-:Y:S01]  /*5ee0*/  FMNMX.FTZ R5, R176, R5, !PT ;  /* 0x00000005b0057209 */ /* 0x000fe20007810000 */
[----:B---3--:R-:W-:Y:S01]  /*5ef0*/  FFMA.FTZ R3, R80, c[0x0][0x23c], -R7 ;  /* 0x00008f0050037a23 */ /* 0x008fe20000010807 */
[C---:B------:R-:W-:Y:S01]  /*5f00*/  FSETP.NEU.FTZ.AND P1, PT, R73.reuse, -INF , PT ;  /* 0xff8000004900780b */ /* 0x040fe20003f3d000 */
[----:B------:R-:W-:Y:S01]  /*5f10*/  FMUL.FTZ R6, R73, c[0x0][0x23c] ;  /* 0x00008f0049067a20 */ /* 0x000fe20000410000 */
[----:B------:R-:W-:Y:S01]  /*5f20*/  FMNMX.FTZ R5, R173, R5, !PT ;  /* 0x00000005ad057209 */ /* 0x000fe20007810000 */
[----:B------:R1:W3:Y:S01]  /*5f30*/  MUFU.EX2 R212, R3 ;  /* 0x0000000300d47308 */ /* 0x0002e20000000800 */
[----:B--2---:R-:W-:-:S02]  /*5f40*/  FMNMX.FTZ R72, R72, R12, !PT ;  /* 0x0000000c48487209 */ /* 0x004fc40007810000 */
[----:B------:R-:W-:Y:S02]  /*5f50*/  FSEL R6, R6, RZ, P1 ;  /* 0x000000ff06067208 */ /* 0x000fe40000800000 */
[----:B------:R-:W-:-:S03]  /*5f60*/  FSETP.NEU.FTZ.AND P1, PT, R72, -INF , PT ;  /* 0xff8000004800780b */ /* 0x000fc60003f3d000 */
[----:B------:R-:W-:-:S04]  /*5f70*/  FFMA.FTZ R12, R77, c[0x0][0x23c], -R6 ;  /* 0x00008f004d0c7a23 */ /* 0x000fc80000010806 */
[----:B------:R2:W-:Y:S01]  /*5f80*/  MUFU.EX2 R252, R12 ;  /* 0x0000000c00fc7308 */ /* 0x0005e20000000800 */
[----:B-1----:R-:W-:Y:S01]  /*5f90*/  FFMA.FTZ R3, R75, c[0x0][0x23c], -R7 ;  /* 0x00008f004b037a23 */ /* 0x002fe20000010807 */
[----:B------:R-:W-:Y:S02]  /*5fa0*/  MOV R75, R13 ;  /* 0x0000000d004b7202 */ /* 0x000fe40000000f00 */
[----:B---3--:R-:W-:-:S04]  /*5fb0*/  F2FP.PACK_AB R16, R212, R220 ;  /* 0x000000dcd410723e */ /* 0x008fc800000000ff */
        /* <DEDUP_REMOVED lines=8> */
[----:B---3--:R-:W-:Y:S02]  /*6040*/  F2FP.PACK_AB R18, R69, R8 ;  /* 0x000000084512723e */ /* 0x008fe400000000ff */
[----:B------:R-:W-:Y:S01]  /*6050*/  FMNMX.FTZ R3, R164, R3, !PT ;  /* 0x00000003a4037209 */ /* 0x000fe20007810000 */
[----:B------:R1:W-:Y:S03]  /*6060*/  MUFU.EX2 R247, R5 ;  /* 0x0000000500f77308 */ /* 0x0003e60000000800 */
        /* <DEDUP_REMOVED lines=15> */
[----:B-1----:R-:W-:-:S06]  /*6160*/  FFMA.FTZ R5, R89, c[0x0][0x23c], -R6 ;  /* 0x00008f0059057a23 */ /* 0x002fcc0000010806 */
[----:B------:R1:W2:Y:S02]  /*6170*/  MUFU.EX2 R11, R5 ;  /* 0x00000005000b7308 */ /* 0x0002a40000000800 */
[----:B-1----:R-:W-:Y:S01]  /*6180*/  FMUL.FTZ R5, R72, c[0x0][0x23c] ;  /* 0x00008f0048057a20 */ /* 0x002fe20000410000 */
[----:B--2---:R-:W-:-:S04]  /*6190*/  F2FP.PACK_AB R17, R11, R219 ;  /* 0x000000db0b11723e */ /* 0x004fc800000000ff */
[----:B------:R-:W-:Y:S02]  /*61a0*/  FSEL R5, R5, RZ, P1 ;  /* 0x000000ff05057208 */ /* 0x000fe40000800000 */
[----:B------:R-:W-:-:S03]  /*61b0*/  FSETP.NEU.FTZ.AND P1, PT, R3, -INF , PT ;  /* 0xff8000000300780b */ /* 0x000fc60003f3d000 */
[--C-:B------:R-:W-:Y:S01]  /*61c0*/  FFMA.FTZ R12, R24, c[0x0][0x23c], -R5.reuse ;  /* 0x00008f00180c7a23 */ /* 0x100fe20000010805 */
[----:B------:R-:W-:Y:S01]  /*61d0*/  F2FP.PACK_AB R24, R248, R75 ;  /* 0x0000004bf818723e */ /* 0x000fe200000000ff */
[--C-:B------:R-:W-:Y:S02]  /*61e0*/  FFMA.FTZ R13, R108, c[0x0][0x23c], -R5.reuse ;  /* 0x00008f006c0d7a23 */ /* 0x100fe40000010805 */
[----:B------:R1:W-:Y:S01]  /*61f0*/  MUFU.EX2 R245, R12 ;  /* 0x0000000c00f57308 */ /* 0x0003e20000000800 */
[--C-:B------:R-:W-:Y:S02]  /*6200*/  FFMA.FTZ R156, R156, c[0x0][0x23c], -R5.reuse ;  /* 0x00008f009c9c7a23 */ /* 0x100fe40000010805 */
[--C-:B------:R-:W-:Y:S02]  /*6210*/  FFMA.FTZ R157, R157, c[0x0][0x23c], -R5.reuse ;  /* 0x00008f009d9d7a23 */ /* 0x100fe40000010805 */
[----:B------:R-:W-:-:S03]  /*6220*/  FFMA.FTZ R158, R158, c[0x0][0x23c], -R5 ;  /* 0x00008f009e9e7a23 */ /* 0x000fc60000010805 */
[----:B------:R-:W-:Y:S01]  /*6230*/  MUFU.EX2 R10, R13 ;  /* 0x0000000d000a7308 */ /* 0x000fe20000000800 */
[----:B-1----:R-:W-:-:S07]  /*6240*/  FFMA.FTZ R12, R115, c[0x0][0x23c], -R5 ;  /* 0x00008f00730c7a23 */ /* 0x002fce0000010805 */
[----:B------:R1:W2:Y:S02]  /*6250*/  MUFU.EX2 R244, R12 ;  /* 0x0000000c00f47308 */ /* 0x0002a40000000800 */
[----:B-1----:R-:W-:Y:S01]  /*6260*/  FFMA.FTZ R12, R116, c[0x0][0x23c], -R5 ;  /* 0x00008f00740c7a23 */ /* 0x002fe20000010805 */
[----:B--2---:R-:W-:-:S05]  /*6270*/  F2FP.PACK_AB R20, R244, R245 ;  /* 0x000000f5f414723e */ /* 0x004fca00000000ff */
[----:B------:R1:W-:Y:S02]  /*6280*/  MUFU.EX2 R226, R12 ;  /* 0x0000000c00e27308 */ /* 0x0003e40000000800 */
        /* <DEDUP_REMOVED lines=10> */
[----:B------:R-:W-:-:S05]  /*6330*/  FFMA.FTZ R162, R162, c[0x0][0x23c], -R0 ;  /* 0x00008f00a2a27a23 */ /* 0x000fca0000010800 */
[----:B------:R-:W-:Y:S01]  /*6340*/  MUFU.EX2 R249, R4 ;  /* 0x0000000400f97308 */ /* 0x000fe20000000800 */
[----:B-1----:R-:W-:Y:S01]  /*6350*/  FFMA.FTZ R12, R26, c[0x0][0x23c], -R0 ;  /* 0x00008f001a0c7a23 */ /* 0x002fe20000010800 */
[----:B------:R-:W-:-:S06]  /*6360*/  F2FP.PACK_AB R26, R224, R228 ;  /* 0x000000e4e01a723e */ /* 0x000fcc00000000ff */
[----:B------:R1:W-:Y:S01]  /*6370*/  MUFU.EX2 R4, R2 ;  /* 0x0000000200047308 */ /* 0x0003e20000000800 */
[C---:B------:R-:W-:Y:S07]  /*6380*/  HMMA.16816.F32 R64, R24.reuse, R40, RZ ;  /* 0x000000281840723c */ /* 0x040fee00000018ff */
[----:B------:R2:W3:Y:S01]  /*6390*/  MUFU.EX2 R9, R12 ;  /* 0x0000000c00097308 */ /* 0x0004e20000000800 */
[----:B------:R-:W-:Y:S01]  /*63a0*/  HMMA.16816.F32 R44, R24, R28, RZ ;  /* 0x0000001c182c723c */ /* 0x000fe200000018ff */
[----:B-1----:R-:W-:-:S07]  /*63b0*/  FFMA.FTZ R2, R144, c[0x0][0x23c], -R7 ;  /* 0x00008f0090027a23 */ /* 0x002fce0000010807 */
[----:B------:R-:W-:Y:S01]  /*63c0*/  HMMA.16816.F32 R76, R24, R48, RZ ;  /* 0x00000030184c723c */ /* 0x000fe200000018ff */
[----:B--2---:R-:W-:-:S04]  /*63d0*/  FFMA.FTZ R12, R128, c[0x0][0x23c], -R0 ;  /* 0x00008f00800c7a23 */ /* 0x004fc80000010800 */
[----:B------:R1:W2:Y:S03]  /*63e0*/  MUFU.EX2 R128, R12 ;  /* 0x0000000c00807308 */ /* 0x0002a60000000800 */
[----:B------:R-:W-:Y:S08]  /*63f0*/  HMMA.16816.F32 R80, R16, R52, R64 ;  /* 0x000000341050723c */ /* 0x000ff00000001840 */
[----:B------:R-:W-:Y:S01]  /*6400*/  HMMA.16816.F32 R64, R24, R36, RZ ;  /* 0x000000241840723c */ /* 0x000fe200000018ff */
[----:B-1----:R-:W-:-:S02]  /*6410*/  FFMA.FTZ R12, R130, c[0x0][0x23c], -R0 ;  /* 0x00008f00820c7a23 */ /* 0x002fc40000010800 */
[----:B---3--:R-:W-:-:S05]  /*6420*/  IMAD.MOV.U32 R130, RZ, RZ, R9 ;  /* 0x000000ffff827224 */ /* 0x008fca00078e0009 */
[----:B------:R-:W-:Y:S01]  /*6430*/  HMMA.16816.F32 R104, R16, R56, R44 ;  /* 0x000000381068723c */ /* 0x000fe2000000182c */
[----:B------:R1:W-:Y:S01]  /*6440*/  MUFU.EX2 R84, R12 ;  /* 0x0000000c00547308 */ /* 0x0003e20000000800 */
[----:B------:R-:W3:Y:S01]  /*6450*/  LDSM.16.MT88.4 R44, [R214+0x8800] ;  /* 0x00880000d62c783b */ /* 0x000ee20000004200 */
[----:B--2---:R-:W-:Y:S01]  /*6460*/  F2FP.PACK_AB R21, R128, R130 ;  /* 0x000000828015723e */ /* 0x004fe200000000ff */
[----:B-1----:R-:W-:-:S05]  /*6470*/  FFMA.FTZ R12, R129, c[0x0][0x23c], -R0 ;  /* 0x00008f00810c7a23 */ /* 0x002fca0000010800 */
[----:B------:R1:W2:Y:S02]  /*6480*/  MUFU.EX2 R250, R12 ;  /* 0x0000000c00fa7308 */ /* 0x0002a40000000800 */
[----:B-1----:R-:W-:Y:S01]  /*6490*/  FFMA.FTZ R12, R91, c[0x0][0x23c], -R5 ;  /* 0x00008f005b0c7a23 */ /* 0x002fe20000010805 */
[----:B--2---:R-:W-:-:S05]  /*64a0*/  F2FP.PACK_AB R23, R250, R84 ;  /* 0x00000054fa17723e */ /* 0x004fca00000000ff */
[----:B------:R1:W2:Y:S01]  /*64b0*/  MUFU.EX2 R9, R12 ;  /* 0x0000000c00097308 */ /* 0x0002a20000000800 */
[----:B---3--:R-:W-:Y:S08]  /*64c0*/  HMMA.16816.F32 R112, R16, R44, R76 ;  /* 0x0000002c1070723c */ /* 0x008ff0000000184c */
[----:B------:R-:W-:Y:S01]  /*64d0*/  HMMA.16816.F32 R32, R20, R28, RZ ;  /* 0x0000001c1420723c */ /* 0x000fe200000018ff */
[----:B-1----:R-:W-:-:S07]  /*64e0*/  FFMA.FTZ R12, R117, c[0x0][0x23c], -R0 ;  /* 0x00008f00750c7a23 */ /* 0x002fce0000010800 */
[----:B------:R-:W-:Y:S01]  /*64f0*/  HMMA.16816.F32 R60, R20, R40, RZ ;  /* 0x00000028143c723c */ /* 0x000fe200000018ff */
[----:B--2---:R-:W-:Y:S01]  /*6500*/  F2FP.PACK_AB R14, R9, R225 ;  /* 0x000000e1090e723e */ /* 0x004fe200000000ff */
[----:B------:R1:W-:Y:S02]  /*6510*/  MUFU.EX2 R217, R12 ;  /* 0x0000000c00d97308 */ /* 0x0003e40000000800 */
[----:B-1----:R-:W-:-:S06]  /*6520*/  FFMA.FTZ R12, R120, c[0x0][0x23c], -R0 ;  /* 0x00008f00780c7a23 */ /* 0x002fcc0000010800 */
        /* <DEDUP_REMOVED lines=11> */
[----:B------:R-:W-:Y:S01]  /*65e0*/  IMAD.MOV.U32 R53, RZ, RZ, R252 ;  /* 0x000000ffff357224 */ /* 0x000fe200078e00fc */
[C---:B------:R-:W-:Y:S01]  /*65f0*/  HMMA.16816.F32 R60, R20.reuse, R36, RZ ;  /* 0x00000024143c723c */ /* 0x040fe200000018ff */
[----:B------:R2:W-:Y:S06]  /*6600*/  MUFU.EX2 R36, R2 ;  /* 0x0000000200247308 */ /* 0x0005ec0000000800 */
[----:B------:R-:W-:Y:S01]  /*6610*/  MOV R37, R84 ;  /* 0x0000005400257202 */ /* 0x000fe20000000f00 */
[----:B------:R-:W-:Y:S03]  /*6620*/  HMMA.16816.F32 R68, R20, R48, RZ ;  /* 0x000000301444723c */ /* 0x000fe600000018ff */
[----:B------:R-:W-:Y:S01]  /*6630*/  MOV R152, R37 ;  /* 0x0000002500987202 */ /* 0x000fe20000000f00 */
[----:B--2---:R-:W-:-:S04]  /*6640*/  FFMA.FTZ R2, R127, c[0x0][0x23c], -R7 ;  /* 0x00008f007f027a23 */ /* 0x004fc80000010807 */
[----:B------:R2:W3:Y:S08]  /*6650*/  MUFU.EX2 R52, R2 ;  /* 0x0000000200347308 */ /* 0x0004f00000000800 */
[----:B-1----:R-:W-:Y:S08]  /*6660*/  HMMA.16816.F32 R116, R12, R32, R60 ;  /* 0x000000200c74723c */ /* 0x002ff0000000183c */
[----:B------:R-:W-:Y:S01]  /*6670*/  HMMA.16816.F32 R60, R20, R30, RZ ;  /* 0x0000001e143c723c */ /* 0x000fe200000018ff */
[----:B--2---:R-:W-:-:S07]  /*6680*/  FFMA.FTZ R2, R149, c[0x0][0x23c], -R6 ;  /* 0x00008f0095027a23 */ /* 0x004fce0000010806 */
[----:B------:R-:W-:Y:S01]  /*6690*/  HMMA.16816.F32 R120, R16, R32, R64 ;  /* 0x000000201078723c */ /* 0x000fe20000001840 */
[----:B------:R1:W-:Y:S07]  /*66a0*/  MUFU.EX2 R129, R2 ;  /* 0x0000000200817308 */ /* 0x0003ee0000000800 */
[----:B------:R-:W-:Y:S08]  /*66b0*/  HMMA.16816.F32 R64, R20, R42, RZ ;  /* 0x0000002a1440723c */ /* 0x000ff000000018ff */
[----:B------:R-:W-:Y:S01]  /*66c0*/  HMMA.16816.F32 R84, R12, R58, R60 ;  /* 0x0000003a0c54723c */ /* 0x000fe2000000183c */
[----:B-1----:R-:W-:Y:S01]  /*66d0*/  FFMA.FTZ R2, R148, c[0x0][0x23c], -R6 ;  /* 0x00008f0094027a23 */ /* 0x002fe20000010806 */
[----:B---3--:R-:W-:-:S02]  /*66e0*/  MOV R148, R52 ;  /* 0x0000003400947202 */ /* 0x008fc40000000f00 */
[----:B------:R-:W-:Y:S02]  /*66f0*/  MOV R52, R251 ;  /* 0x000000fb00347202 */ /* 0x000fe40000000f00 */
[----:B------:R1:W2:Y:S02]  /*6700*/  MUFU.EX2 R251, R2 ;  /* 0x0000000200fb7308 */ /* 0x0002a40000000800 */
[C---:B------:R-:W-:Y:S08]  /*6710*/  HMMA.16816.F32 R60, R20.reuse, R50, RZ ;  /* 0x00000032143c723c */ /* 0x040ff000000018ff */
[----:B------:R-:W-:Y:S01]  /*6720*/  HMMA.16816.F32 R20, R20, R38, RZ ;  /* 0x000000261414723c */ /* 0x000fe200000018ff */
[----:B-1----:R-:W-:-:S07]  /*6730*/  FFMA.FTZ R2, R141, c[0x0][0x23c], -R6 ;  /* 0x00008f008d027a23 */ /* 0x002fce0000010806 */
[C---:B------:R-:W-:Y:S01]  /*6740*/  HMMA.16816.F32 R108, R12.reuse, R44, R68 ;  /* 0x0000002c0c6c723c */ /* 0x040fe20000001844 */
[----:B------:R1:W-:Y:S07]  /*6750*/  MUFU.EX2 R144, R2 ;  /* 0x0000000200907308 */ /* 0x0003ee0000000800 */
[C---:B------:R-:W-:Y:S08]  /*6760*/  HMMA.16816.F32 R64, R12.reuse, R54, R64 ;  /* 0x000000360c40723c */ /* 0x040ff00000001840 */
[----:B------:R-:W-:Y:S01]  /*6770*/  HMMA.16816.F32 R88, R12, R46, R60 ;  /* 0x0000002e0c58723c */ /* 0x000fe2000000183c */
[----:B-1----:R-:W-:-:S07]  /*6780*/  FFMA.FTZ R2, R124, c[0x0][0x23c], -R6 ;  /* 0x00008f007c027a23 */ /* 0x002fce0000010806 */
[----:B------:R-:W-:Y:S01]  /*6790*/  HMMA.16816.F32 R96, R12, R34, R20 ;  /* 0x000000220c60723c */ /* 0x000fe20000001814 */
[----:B------:R1:W-:Y:S01]  /*67a0*/  MUFU.EX2 R12, R2 ;  /* 0x00000002000c7308 */ /* 0x0003e20000000800 */
[----:B------:R-:W3:Y:S06]  /*67b0*/  LDSM.16.MT88.4 R20, [R213+0x9000] ;  /* 0x00900000d514783b */ /* 0x000eec0000004200 */
[C---:B------:R-:W-:Y:S08]  /*67c0*/  HMMA.16816.F32 R40, R24.reuse, R42, RZ ;  /* 0x0000002a1828723c */ /* 0x040ff000000018ff */
[----:B------:R-:W-:Y:S01]  /*67d0*/  HMMA.16816.F32 R28, R24, R30, RZ ;  /* 0x0000001e181c723c */ /* 0x000fe200000018ff */
[----:B-1----:R-:W-:-:S02]  /*67e0*/  FFMA.FTZ R2, R151, c[0x0][0x23c], -R5 ;  /* 0x00008f0097027a23 */ /* 0x002fc40000010805 */
[----:B------:R-:W-:Y:S02]  /*67f0*/  IMAD.MOV.U32 R151, RZ, RZ, R56 ;  /* 0x000000ffff977224 */ /* 0x000fe400078e0038 */
[----:B------:R1:W-:Y:S03]  /*6800*/  MUFU.EX2 R127, R2 ;  /* 0x00000002007f7308 */ /* 0x0003e60000000800 */
[C---:B------:R-:W-:Y:S08]  /*6810*/  HMMA.16816.F32 R48, R24.reuse, R50, RZ ;  /* 0x000000321830723c */ /* 0x040ff000000018ff */
[----:B------:R-:W-:Y:S01]  /*6820*/  HMMA.16816.F32 R24, R24, R38, RZ ;  /* 0x000000261818723c */ /* 0x000fe200000018ff */
[----:B-1----:R-:W-:-:S07]  /*6830*/  FFMA.FTZ R2, R147, c[0x0][0x23c], -R5 ;  /* 0x00008f0093027a23 */ /* 0x002fce0000010805 */
[C---:B------:R-:W-:Y:S01]  /*6840*/  HMMA.16816.F32 R40, R16.reuse, R54, R40 ;  /* 0x000000361028723c */ /* 0x040fe20000001828 */
[----:B------:R1:W-:Y:S07]  /*6850*/  MUFU.EX2 R252, R2 ;  /* 0x0000000200fc7308 */ /* 0x0003ee0000000800 */
[C---:B------:R-:W-:Y:S08]  /*6860*/  HMMA.16816.F32 R28, R16.reuse, R58, R28 ;  /* 0x0000003a101c723c */ /* 0x040ff0000000181c */
[----:B------:R-:W-:Y:S01]  /*6870*/  HMMA.16816.F32 R48, R16, R46, R48 ;  /* 0x0000002e1030723c */ /* 0x000fe20000001830 */
[----:B-1----:R-:W-:-:S04]  /*6880*/  FFMA.FTZ R2, R143, c[0x0][0x23c], -R5 ;  /* 0x00008f008f027a23 */ /* 0x002fc80000010805 */
[----:B------:R1:W-:Y:S03]  /*6890*/  MUFU.EX2 R146, R2 ;  /* 0x0000000200927308 */ /* 0x0003e60000000800 */
[----:B------:R-:W-:Y:S07]  /*68a0*/  HMMA.16816.F32 R24, R16, R34, R24 ;  /* 0x000000221018723c */ /* 0x000fee0000001818 */
[----:B--2---:R-:W-:Y:S01]  /*68b0*/  F2FP.PACK_AB R17, R251, R129 ;  /* 0x00000081fb11723e */ /* 0x004fe200000000ff */
[----:B-1----:R-:W-:Y:S01]  /*68c0*/  FFMA.FTZ R2, R125, c[0x0][0x23c], -R5 ;  /* 0x00008f007d027a23 */ /* 0x002fe20000010805 */
[----:B------:R-:W-:-:S03]  /*68d0*/  MOV R125, R4 ;  /* 0x00000004007d7202 */ /* 0x000fc60000000f00 */
[----:B------:R1:W2:Y:S01]  /*68e0*/  MUFU.EX2 R4, R2 ;  /* 0x0000000200047308 */ /* 0x0002a20000000800 */
[----:B------:R-:W-:Y:S01]  /*68f0*/  F2FP.PACK_AB R16, R125, R221 ;  /* 0x000000dd7d10723e */ /* 0x000fe200000000ff */
[----:B-1----:R-:W-:Y:S01]  /*6900*/  FFMA.FTZ R2, R153, c[0x0][0x23c], -R0 ;  /* 0x00008f0099027a23 */ /* 0x002fe20000010800 */
[----:B--2---:R-:W-:Y:S02]  /*6910*/  F2FP.PACK_AB R14, R4, R146 ;  /* 0x00000092040e723e */ /* 0x004fe400000000ff */
[----:B------:R-:W-:-:S03]  /*6920*/  MOV R153, R57 ;  /* 0x0000003900997202 */ /* 0x000fc60000000f00 */
[----:B------:R1:W-:Y:S02]  /*6930*/  MUFU.EX2 R124, R2 ;  /* 0x00000002007c7308 */ /* 0x0003e40000000800 */
[----:B-1----:R-:W-:Y:S01]  /*6940*/  FFMA.FTZ R2, R150, c[0x0][0x23c], -R0 ;  /* 0x00008f0096027a23 */ /* 0x002fe20000010800 */
[----:B------:R-:W-:-:S05]  /*6950*/  MOV R150, R138 ;  /* 0x0000008a00967202 */ /* 0x000fca0000000f00 */
[----:B------:R1:W2:Y:S02]  /*6960*/  MUFU.EX2 R149, R2 ;  /* 0x0000000200957308 */ /* 0x0002a40000000800 */
[----:B-1----:R-:W-:Y:S01]  /*6970*/  FFMA.FTZ R2, R145, c[0x0][0x23c], -R0 ;  /* 0x00008f0091027a23 */ /* 0x002fe20000010800 */
[----:B--2---:R-:W-:Y:S01]  /*6980*/  F2FP.PACK_AB R13, R149, R124 ;  /* 0x0000007c950d723e */ /* 0x004fe200000000ff */
[----:B------:R-:W-:-:S04]  /*6990*/  IMAD.MOV.U32 R145, RZ, RZ, R36 ;  /* 0x000000ffff917224 */ /* 0x000fc800078e0024 */
[----:B------:R1:W-:Y:S01]  /*69a0*/  MUFU.EX2 R143, R2 ;  /* 0x00000002008f7308 */ /* 0x0003e20000000800 */
[----:B------:R-:W-:Y:S01]  /*69b0*/  F2FP.PACK_AB R18, R148, R145 ;  /* 0x000000919412723e */ /* 0x000fe200000000ff */
[----:B-1----:R-:W-:Y:S01]  /*69c0*/  FFMA.FTZ R2, R142, c[0x0][0x23c], -R0 ;  /* 0x00008f008e027a23 */ /* 0x002fe20000010800 */
[----:B------:R-:W-:Y:S02]  /*69d0*/  MOV R142, R12 ;  /* 0x0000000c008e7202 */ /* 0x000fe40000000f00 */
[----:B------:R-:W-:-:S03]  /*69e0*/  F2FP.PACK_AB R12, R252, R127 ;  /* 0x0000007ffc0c723e */ /* 0x000fc600000000ff */
[----:B------:R-:W1:Y:S01]  /*69f0*/  MUFU.EX2 R138, R2 ;  /* 0x00000002008a7308 */ /* 0x000e620000000800 */
[----:B------:R-:W-:-:S07]  /*6a00*/  F2FP.PACK_AB R19, R142, R144 ;  /* 0x000000908e13723e */ /* 0x000fce00000000ff */
[----:B---3--:R-:W-:Y:S01]  /*6a10*/  HMMA.16816.F32 R76, R16, R20, R80 ;  /* 0x00000014104c723c */ /* 0x008fe20000001850 */
[----:B-1----:R-:W-:Y:S01]  /*6a20*/  F2FP.PACK_AB R15, R138, R143 ;  /* 0x0000008f8a0f723e */ /* 0x002fe200000000ff */
[----:B------:R-:W-:-:S04]  /*6a30*/  FFMA.FTZ R2, R191, c[0x0][0x23c], -R7 ;  /* 0x00008f00bf027a23 */ /* 0x000fc80000010807 */
[----:B------:R1:W-:Y:S02]  /*6a40*/  MUFU.EX2 R147, R2 ;  /* 0x0000000200937308 */ /* 0x0003e40000000800 */
[C---:B------:R-:W-:Y:S07]  /*6a50*/  HMMA.16816.F32 R80, R12.reuse, R20, R92 ;  /* 0x000000140c50723c */ /* 0x040fee000000185c */
[----:B------:R-:W-:Y:S01]  /*6a60*/  IMAD.MOV.U32 R95, RZ, RZ, R52 ;  /* 0x000000ffff5f7224 */ /* 0x000fe200078e0034 */
[----:B------:R-:W-:Y:S01]  /*6a70*/  MOV R93, R53 ;  /* 0x00000035005d7202 */ /* 0x000fe20000000f00 */
[----:B------:R-:W-:Y:S01]  /*6a80*/  HMMA.16816.F32 R68, R12, R22, R64 ;  /* 0x000000160c44723c */ /* 0x000fe20000001840 */
[----:B------:R-:W-:Y:S01]  /*6a90*/  MOV R94, R225 ;  /* 0x000000e1005e7202 */ /* 0x000fe20000000f00 */
[----:B-1----:R-:W-:-:S06]  /*6aa0*/  FFMA.FTZ R2, R189, c[0x0][0x23c], -R7 ;  /* 0x00008f00bd027a23 */ /* 0x002fcc0000010807 */
[----:B------:R-:W-:Y:S01]  /*6ab0*/  HMMA.16816.F32 R52, R16, R22, R40 ;  /* 0x000000161034723c */ /* 0x000fe20000001828 */
[----:B------:R-:W1:Y:S01]  /*6ac0*/  LDSM.16.MT88.4 R20, [R216+0x9000] ;  /* 0x00900000d814783b */ /* 0x000e620000004200 */
[----:B------:R2:W-:Y:S02]  /*6ad0*/  MUFU.EX2 R225, R2 ;  /* 0x0000000200e17308 */ /* 0x0005e40000000800 */
[----:B--2---:R-:W-:-:S06]  /*6ae0*/  FFMA.FTZ R2, R178, c[0x0][0x23c], -R7 ;  /* 0x00008f00b2027a23 */ /* 0x004fcc0000010807 */
[----:B------:R2:W3:Y:S02]  /*6af0*/  MUFU.EX2 R92, R2 ;  /* 0x00000002005c7308 */ /* 0x0004e40000000800 */
[--C-:B--2---:R-:W-:Y:S02]  /*6b00*/  FFMA.FTZ R2, R172, c[0x0][0x23c], -R7.reuse ;  /* 0x00008f00ac027a23 */ /* 0x104fe40000010807 */
[----:B------:R-:W-:Y:S01]  /*6b10*/  FFMA.FTZ R172, R126, c[0x0][0x23c], -R7 ;  /* 0x00008f007eac7a23 */ /* 0x000fe20000010807 */
[-C--:B-1----:R-:W-:Y:S03]  /*6b20*/  HMMA.16816.F32 R64, R16, R20.reuse, R104 ;  /* 0x000000141040723c */ /* 0x082fe60000001868 */
[----:B------:R1:W2:Y:S04]  /*6b30*/  MUFU.EX2 R141, R2 ;  /* 0x00000002008d7308 */ /* 0x0002a80000000800 */
[----:B------:R-:W-:Y:S01]  /*6b40*/  MOV R107, R93 ;  /* 0x0000005d006b7202 */ /* 0x000fe20000000f00 */
[----:B------:R-:W-:Y:S01]  /*6b50*/  HMMA.16816.F32 R60, R12, R20, R100 ;  /* 0x000000140c3c723c */ /* 0x000fe20000001864 */
[----:B------:R-:W-:-:S07]  /*6b60*/  MOV R93, R148 ;  /* 0x00000094005d7202 */ /* 0x000fce0000000f00 */
[-C--:B------:R-:W-:Y:S01]  /*6b70*/  HMMA.16816.F32 R56, R12, R22.reuse, R84 ;  /* 0x000000160c38723c */ /* 0x080fe20000001854 */
[----:B-1----:R-:W-:Y:S02]  /*6b80*/  FFMA.FTZ R2, R193, c[0x0][0x23c], -R6 ;  /* 0x00008f00c1027a23 */ /* 0x002fe40000010806 */
[----:B---3--:R-:W-:Y:S01]  /*6b90*/  IMAD.MOV.U32 R193, RZ, RZ, R92 ;  /* 0x000000ffffc17224 */ /* 0x008fe200078e005c */
[----:B------:R-:W-:Y:S01]  /*6ba0*/  MOV R92, R94 ;  /* 0x0000005e005c7202 */ /* 0x000fe20000000f00 */
[----:B------:R1:W-:Y:S01]  /*6bb0*/  MUFU.EX2 R148, R2 ;  /* 0x0000000200947308 */ /* 0x0003e20000000800 */
[----:B------:R-:W-:Y:S01]  /*6bc0*/  IMAD.MOV.U32 R94, RZ, RZ, R142 ;  /* 0x000000ffff5e7224 */ /* 0x000fe200078e008e */
[----:B------:R-:W-:Y:S01]  /*6bd0*/  MOV R142, R75 ;  /* 0x0000004b008e7202 */ /* 0x000fe20000000f00 */
[----:B------:R-:W-:Y:S01]  /*6be0*/  HMMA.16816.F32 R32, R16, R22, R28 ;  /* 0x000000161020723c */ /* 0x000fe2000000181c */
[----:B------:R-:W3:Y:S01]  /*6bf0*/  LDSM.16.MT88.4 R20, [R214+0x9000] ;  /* 0x00900000d614783b */ /* 0x000ee20000004200 */
[----:B-1----:R-:W-:Y:S01]  /*6c00*/  FFMA.FTZ R2, R182, c[0x0][0x23c], -R6 ;  /* 0x00008f00b6027a23 */ /* 0x002fe20000010806 */
[----:B------:R-:W-:-:S05]  /*6c10*/  MOV R182, R94 ;  /* 0x0000005e00b67202 */ /* 0x000fca0000000f00 */
[-C--:B---3--:R-:W-:Y:S08]  /*6c20*/  HMMA.16816.F32 R44, R16, R20.reuse, R112 ;  /* 0x00000014102c723c */ /* 0x088ff00000001870 */
[C---:B------:R-:W-:Y:S08]  /*6c30*/  HMMA.16816.F32 R40, R12.reuse, R20, R108 ;  /* 0x000000140c28723c */ /* 0x040ff0000000186c */
[-C--:B------:R-:W-:Y:S08]  /*6c40*/  HMMA.16816.F32 R36, R12, R22.reuse, R88 ;  /* 0x000000160c24723c */ /* 0x080ff00000001858 */
[----:B------:R-:W-:Y:S01]  /*6c50*/  HMMA.16816.F32 R48, R16, R22, R48 ;  /* 0x000000161030723c */ /* 0x000fe20000001830 */
[----:B------:R-:W1:Y:S07]  /*6c60*/  LDSM.16.MT88.4 R20, [R215+0x9000] ;  /* 0x00900000d714783b */ /* 0x000e6e0000004200 */
[C---:B-1----:R-:W-:Y:S08]  /*6c70*/  HMMA.16816.F32 R88, R12.reuse, R20, R116 ;  /* 0x000000140c58723c */ /* 0x042ff00000001874 */
[----:B------:R-:W-:Y:S01]  /*6c80*/  HMMA.16816.F32 R84, R12, R22, R96 ;  /* 0x000000160c54723c */ /* 0x000fe20000001860 */
[----:B------:R1:W-:Y:S07]  /*6c90*/  MUFU.EX2 R13, R2 ;  /* 0x00000002000d7308 */ /* 0x0003ee0000000800 */
[C---:B------:R-:W-:Y:S07]  /*6ca0*/  HMMA.16816.F32 R28, R16.reuse, R20, R120 ;  /* 0x00000014101c723c */ /* 0x040fee0000001878 */
[----:B------:R-:W-:Y:S01]  /*6cb0*/  IMAD.MOV.U32 R122, RZ, RZ, R107 ;  /* 0x000000ffff7a7224 */ /* 0x000fe200078e006b */
[----:B------:R-:W-:Y:S01]  /*6cc0*/  HMMA.16816.F32 R24, R16, R22, R24 ;  /* 0x000000161018723c */ /* 0x000fe20000001818 */
[----:B-1----:R-:W-:Y:S01]  /*6cd0*/  FFMA.FTZ R2, R181, c[0x0][0x23c], -R6 ;  /* 0x00008f00b5027a23 */ /* 0x002fe20000010806 */
[----:B------:R-:W1:Y:S01]  /*6ce0*/  LDSM.16.MT88.4 R20, [R213+0x9800] ;  /* 0x00980000d514783b */ /* 0x000e620000004200 */
[----:B------:R-:W-:Y:S01]  /*6cf0*/  MOV R123, R92 ;  /* 0x0000005c007b7202 */ /* 0x000fe20000000f00 */
[----:B------:R-:W-:Y:S01]  /*6d00*/  IMAD.MOV.U32 R121, RZ, RZ, R152 ;  /* 0x000000ffff797224 */ /* 0x000fe200078e0098 */
[----:B------:R3:W4:Y:S01]  /*6d10*/  MUFU.EX2 R12, R2 ;  /* 0x00000002000c7308 */ /* 0x0007220000000800 */
[----:B------:R-:W-:Y:S01]  /*6d20*/  MOV R181, R93 ;  /* 0x0000005d00b57202 */ /* 0x000fe20000000f00 */
[--C-:B------:R-:W-:Y:S01]  /*6d30*/  FFMA.FTZ R152, R169, c[0x0][0x23c], -R6.reuse ;  /* 0x00008f00a9987a23 */ /* 0x100fe20000010806 */
[----:B------:R-:W-:Y:S01]  /*6d40*/  F2FP.PACK_AB R16, R225, R147 ;  /* 0x00000093e110723e */ /* 0x000fe200000000ff */
[--C-:B------:R-:W-:Y:S01]  /*6d50*/  FFMA.FTZ R169, R155, c[0x0][0x23c], -R6.reuse ;  /* 0x00008f009ba97a23 */ /* 0x100fe20000010806 */
[----:B--2---:R-:W-:Y:S01]  /*6d60*/  F2FP.PACK_AB R18, R141, R193 ;  /* 0x000000c18d12723e */ /* 0x004fe200000000ff */
[----:B------:R-:W-:Y:S01]  /*6d70*/  FFMA.FTZ R155, R161, c[0x0][0x23c], -R5 ;  /* 0x00008f00a19b7a23 */ /* 0x000fe20000010805 */
[----:B------:R-:W-:Y:S01]  /*6d80*/  MOV R120, R151 ;  /* 0x0000009700787202 */ /* 0x000fe20000000f00 */
[----:B------:R-:W-:-:S02]  /*6d90*/  FFMA.FTZ R151, R175, c[0x0][0x23c], -R6 ;  /* 0x00008f00af977a23 */ /* 0x000fc40000010806 */
[----:B------:R-:W-:Y:S02]  /*6da0*/  FFMA.FTZ R175, R140, c[0x0][0x23c], -R6 ;  /* 0x00008f008caf7a23 */ /* 0x000fe40000010806 */
[----:B------:R-:W-:Y:S02]  /*6db0*/  FFMA.FTZ R140, R174, c[0x0][0x23c], -R5 ;  /* 0x00008f00ae8c7a23 */ /* 0x000fe40000010805 */
[----:B------:R-:W-:Y:S01]  /*6dc0*/  FFMA.FTZ R161, R164, c[0x0][0x23c], -R0 ;  /* 0x00008f00a4a17a23 */ /* 0x000fe20000010800 */
[----:B------:R-:W-:Y:S01]  /*6dd0*/  MOV R164, R120 ;  /* 0x0000007800a47202 */ /* 0x000fe20000000f00 */
[--C-:B---3--:R-:W-:Y:S02]  /*6de0*/  FFMA.FTZ R2, R135, c[0x0][0x23c], -R6.reuse ;  /* 0x00008f0087027a23 */ /* 0x108fe40000010806 */
[----:B------:R-:W-:Y:S02]  /*6df0*/  FFMA.FTZ R135, R188, c[0x0][0x23c], -R7 ;  /* 0x00008f00bc877a23 */ /* 0x000fe40000010807 */
[----:B------:R2:W3:Y:S01]  /*6e00*/  MUFU.EX2 R96, R2 ;  /* 0x0000000200607308 */ /* 0x0004e20000000800 */
[----:B------:R-:W-:-:S02]  /*6e10*/  FFMA.FTZ R188, R131, c[0x0][0x23c], -R6 ;  /* 0x00008f0083bc7a23 */ /* 0x000fc40000010806 */
[----:B--2---:R-:W-:Y:S02]  /*6e20*/  FFMA.FTZ R2, R192, c[0x0][0x23c], -R5 ;  /* 0x00008f00c0027a23 */ /* 0x004fe40000010805 */
[----:B----4-:R-:W-:-:S03]  /*6e30*/  IMAD.MOV.U32 R192, RZ, RZ, R12 ;  /* 0x000000ffffc07224 */ /* 0x010fc600078e000c */
[----:B------:R2:W-:Y:S02]  /*6e40*/  MUFU.EX2 R191, R2 ;  /* 0x0000000200bf7308 */ /* 0x0005e40000000800 */
[----:B---3--:R-:W-:Y:S01]  /*6e50*/  F2FP.PACK_AB R19, R96, R192 ;  /* 0x000000c06013723e */ /* 0x008fe200000000ff */
[----:B--2---:R-:W-:Y:S02]  /*6e60*/  FFMA.FTZ R2, R184, c[0x0][0x23c], -R5 ;  /* 0x00008f00b8027a23 */ /* 0x004fe40000010805 */
[----:B------:R-:W-:-:S03]  /*6e70*/  IMAD.MOV.U32 R184, RZ, RZ, R95 ;  /* 0x000000ffffb87224 */ /* 0x000fc600078e005f */
[----:B------:R2:W3:Y:S02]  /*6e80*/  MUFU.EX2 R14, R2 ;  /* 0x00000002000e7308 */ /* 0x0004e40000000800 */
[----:B--2---:R-:W-:Y:S02]  /*6e90*/  FFMA.FTZ R2, R180, c[0x0][0x23c], -R5 ;  /* 0x00008f00b4027a23 */ /* 0x004fe40000010805 */
[----:B------:R-:W-:-:S04]  /*6ea0*/  IMAD.MOV.U32 R180, RZ, RZ, R149 ;  /* 0x000000ffffb47224 */ /* 0x000fc800078e0095 */
[----:B------:R2:W4:Y:S01]  /*6eb0*/  MUFU.EX2 R12, R2 ;  /* 0x00000002000c7308 */ /* 0x0005220000000800 */
[----:B------:R-:W-:Y:S02]  /*6ec0*/  FFMA.FTZ R149, R159, c[0x0][0x23c], -R7 ;  /* 0x00008f009f957a23 */ /* 0x000fe40000010807 */
[----:B------:R-:W-:Y:S02]  /*6ed0*/  FFMA.FTZ R159, R173, c[0x0][0x23c], -R0 ;  /* 0x00008f00ad9f7a23 */ /* 0x000fe40000010800 */
[----:B--2---:R-:W-:Y:S02]  /*6ee0*/  FFMA.FTZ R2, R168, c[0x0][0x23c], -R5 ;  /* 0x00008f00a8027a23 */ /* 0x004fe40000010805 */
[----:B------:R-:W-:Y:S02]  /*6ef0*/  FFMA.FTZ R168, R133, c[0x0][0x23c], -R7 ;  /* 0x00008f0085a87a23 */ /* 0x000fe40000010807 */
[----:B------:R2:W-:Y:S01]  /*6f00*/  MUFU.EX2 R75, R2 ;  /* 0x00000002004b7308 */ /* 0x0005e20000000800 */
[----:B------:R-:W-:-:S02]  /*6f10*/  FFMA.FTZ R133, R200, c[0x0][0x23c], -R6 ;  /* 0x00008f00c8857a23 */ /* 0x000fc40000010806 */
[----:B--2---:R-:W-:Y:S01]  /*6f20*/  FFMA.FTZ R2, R196, c[0x0][0x23c], -R0 ;  /* 0x00008f00c4027a23 */ /* 0x004fe20000010800 */
[----:B---3--:R-:W-:-:S04]  /*6f30*/  MOV R196, R14 ;  /* 0x0000000e00c47202 */ /* 0x008fc80000000f00 */
[----:B------:R2:W-:Y:S02]  /*6f40*/  MUFU.EX2 R189, R2 ;  /* 0x0000000200bd7308 */ /* 0x0005e40000000800 */
[----:B--2---:R-:W-:Y:S01]  /*6f50*/  FFMA.FTZ R2, R190, c[0x0][0x23c], -R0 ;  /* 0x00008f00be027a23 */ /* 0x004fe20000010800 */
[----:B------:R-:W-:-:S05]  /*6f60*/  MOV R190, R13 ;  /* 0x0000000d00be7202 */ /* 0x000fca0000000f00 */
[----:B------:R2:W3:Y:S01]  /*6f70*/  MUFU.EX2 R178, R2 ;  /* 0x0000000200b27308 */ /* 0x0004e20000000800 */
[----:B------:R-:W-:-:S07]  /*6f80*/  F2FP.PACK_AB R17, R190, R148 ;  /* 0x00000094be11723e */ /* 0x000fce00000000ff */
[----:B-1----:R-:W-:Y:S01]  /*6f90*/  HMMA.16816.F32 R112, R16, R20, R76 ;  /* 0x000000141070723c */ /* 0x002fe2000000184c */
[----:B--2---:R-:W-:Y:S01]  /*6fa0*/  FFMA.FTZ R2, R186, c[0x0][0x23c], -R0 ;  /* 0x00008f00ba027a23 */ /* 0x004fe20000010800 */
[----:B----4-:R-:W-:-:S06]  /*6fb0*/  MOV R186, R12 ;  /* 0x0000000c00ba7202 */ /* 0x010fcc0000000f00 */
[----:B------:R-:W-:Y:S01]  /*6fc0*/  HMMA.16816.F32 R100, R16, R22, R52 ;  /* 0x000000161064723c */ /* 0x000fe20000001834 */
[----:B---3--:R-:W-:Y:S01]  /*6fd0*/  F2FP.PACK_AB R13, R178, R189 ;  /* 0x000000bdb20d723e */ /* 0x008fe200000000ff */
[----:B------:R1:W2:Y:S01]  /*6fe0*/  MUFU.EX2 R12, R2 ;  /* 0x00000002000c7308 */ /* 0x0002a20000000800 */
[----:B------:R-:W-:Y:S01]  /*6ff0*/  F2FP.PACK_AB R14, R75, R186 ;  /* 0x000000ba4b0e723e */ /* 0x000fe200000000ff */
[----:B-1----:R-:W-:Y:S02]  /*7000*/  FFMA.FTZ R2, R177, c[0x0][0x23c], -R0 ;  /* 0x00008f00b1027a23 */ /* 0x002fe40000010800 */
[----:B--2---:R-:W-:Y:S01]  /*7010*/  IMAD.MOV.U32 R177, RZ, RZ, R12 ;  /* 0x000000ffffb17224 */ /* 0x004fe200078e000c */
[----:B------:R-:W-:-:S03]  /*7020*/  F2FP.PACK_AB R12, R196, R191 ;  /* 0x000000bfc40c723e */ /* 0x000fc600000000ff */
[----:B------:R-:W1:Y:S02]  /*7030*/  MUFU.EX2 R2, R2 ;  /* 0x0000000200027308 */ /* 0x000e640000000800 */
[----:B-1----:R-:W-:-:S07]  /*7040*/  F2FP.PACK_AB R15, R2, R177 ;  /* 0x000000b1020f723e */ /* 0x002fce00000000ff */
[C---:B------:R-:W-:Y:S08]  /*7050*/  HMMA.16816.F32 R108, R12.reuse, R20, R80 ;  /* 0x000000140c6c723c */ /* 0x040ff00000001850 */
[----:B------:R-:W-:Y:S01]  /*7060*/  HMMA.16816.F32 R104, R12, R22, R68 ;  /* 0x000000160c68723c */ /* 0x000fe20000001844 */
[----:B------:R-:W1:Y:S07]  /*7070*/  LDSM.16.MT88.4 R20, [R216+0x9800] ;  /* 0x00980000d814783b */ /* 0x000e6e0000004200 */
[-C--:B-1----:R-:W-:Y:S07]  /*7080*/  HMMA.16816.F32 R92, R16, R20.reuse, R64 ;  /* 0x00000014105c723c */ /* 0x082fee0000001840 */
[----:B------:R-:W-:Y:S01]  /*7090*/  MOV R65, R123 ;  /* 0x0000007b00417202 */ /* 0x000fe20000000f00 */
[C---:B------:R-:W-:Y:S01]  /*70a0*/  HMMA.16816.F32 R80, R12.reuse, R20, R60 ;  /* 0x000000140c50723c */ /* 0x040fe2000000183c */
[----:B------:R-:W-:Y:S01]  /*70b0*/  MOV R123, R251 ;  /* 0x000000fb007b7202 */ /* 0x000fe20000000f00 */
[----:B------:R-:W-:Y:S01]  /*70c0*/  IMAD.MOV.U32 R66, RZ, RZ, R150 ;  /* 0x000000ffff427224 */ /* 0x000fe200078e0096 */
[----:B------:R-:W-:Y:S01]  /*70d0*/  MOV R64, R122 ;  /* 0x0000007a00407202 */ /* 0x000fe20000000f00 */
[--C-:B------:R-:W-:Y:S01]  /*70e0*/  FFMA.FTZ R150, R154, c[0x0][0x23c], -R7.reuse ;  /* 0x00008f009a967a23 */ /* 0x100fe20000010807 */
[----:B------:R-:W-:Y:S01]  /*70f0*/  MOV R122, R252 ;  /* 0x000000fc007a7202 */ /* 0x000fe20000000f00 */
[----:B------:R-:W-:Y:S01]  /*7100*/  FFMA.FTZ R154, R160, c[0x0][0x23c], -R6 ;  /* 0x00008f00a09a7a23 */ /* 0x000fe20000010806 */
[----:B------:R-:W-:Y:S01]  /*7110*/  MOV R63, R96 ;  /* 0x00000060003f7202 */ /* 0x000fe20000000f00 */
[-C--:B------:R-:W-:Y:S01]  /*7120*/  HMMA.16816.F32 R52, R12, R22.reuse, R56 ;  /* 0x000000160c34723c */ /* 0x080fe20000001838 */
[----:B------:R-:W-:Y:S01]  /*7130*/  MOV R61, R2 ;  /* 0x00000002003d7202 */ /* 0x000fe20000000f00 */
[--C-:B------:R-:W-:Y:S01]  /*7140*/  FFMA.FTZ R2, R236, c[0x0][0x23c], -R7.reuse ;  /* 0x00008f00ec027a23 */ /* 0x100fe20000010807 */
[----:B------:R-:W-:Y:S01]  /*7150*/  MOV R60, R75 ;  /* 0x0000004b003c7202 */ /* 0x000fe20000000f00 */
[----:B------:R-:W-:Y:S01]  /*7160*/  IMAD.MOV.U32 R62, RZ, RZ, R4 ;  /* 0x000000ffff3e7224 */ /* 0x000fe200078e0004 */
[----:B------:R-:W-:Y:S01]  /*7170*/  MOV R67, R153 ;  /* 0x0000009900437202 */ /* 0x000fe20000000f00 */
[----:B------:R-:W-:Y:S01]  /*7180*/  FFMA.FTZ R75, R187, c[0x0][0x23c], -R6 ;  /* 0x00008f00bb4b7a23 */ /* 0x000fe20000010806 */
[----:B------:R-:W-:Y:S01]  /*7190*/  MOV R57, R249 ;  /* 0x000000f900397202 */ /* 0x000fe20000000f00 */
[----:B------:R-:W-:Y:S01]  /*71a0*/  HMMA.16816.F32 R76, R16, R22, R32 ;  /* 0x00000016104c723c */ /* 0x000fe20000001820 */
[----:B------:R-:W1:Y:S01]  /*71b0*/  LDSM.16.MT88.4 R20, [R214+0x9800] ;  /* 0x00980000d614783b */ /* 0x000e620000004200 */
[----:B------:R-:W-:Y:S01]  /*71c0*/  IMAD.MOV.U32 R56, RZ, RZ, R148 ;  /* 0x000000ffff387224 */ /* 0x000fe200078e0094 */
[----:B------:R-:W-:Y:S01]  /*71d0*/  MOV R58, R147 ;  /* 0x00000093003a7202 */ /* 0x000fe20000000f00 */
[----:B------:R-:W-:Y:S01]  /*71e0*/  IMAD.MOV.U32 R59, RZ, RZ, R138 ;  /* 0x000000ffff3b7224 */ /* 0x000fe200078e008a */
[----:B------:R-:W-:Y:S01]  /*71f0*/  MOV R200, R123 ;  /* 0x0000007b00c87202 */ /* 0x000fe20000000f00 */
[----:B------:R-:W-:-:S02]  /*7200*/  FFMA.FTZ R147, R170, c[0x0][0x23c], -R7 ;  /* 0x00008f00aa937a23 */ /* 0x000fc40000010807 */
[--C-:B------:R-:W-:Y:S02]  /*7210*/  FFMA.FTZ R148, R163, c[0x0][0x23c], -R7.reuse ;  /* 0x00008f00a3947a23 */ /* 0x100fe40000010807 */
[--C-:B------:R-:W-:Y:S02]  /*7220*/  FFMA.FTZ R163, R134, c[0x0][0x23c], -R7.reuse ;  /* 0x00008f0086a37a23 */ /* 0x100fe40000010807 */
[--C-:B------:R-:W-:Y:S02]  /*7230*/  FFMA.FTZ R170, R132, c[0x0][0x23c], -R7.reuse ;  /* 0x00008f0084aa7a23 */ /* 0x100fe40000010807 */
[----:B------:R-:W-:Y:S02]  /*7240*/  FFMA.FTZ R138, R202, c[0x0][0x23c], -R7 ;  /* 0x00008f00ca8a7a23 */ /* 0x000fe40000010807 */
[--C-:B------:R-:W-:Y:S02]  /*7250*/  FFMA.FTZ R134, R201, c[0x0][0x23c], -R6.reuse ;  /* 0x00008f00c9867a23 */ /* 0x100fe40000010806 */
[----:B------:R-:W-:-:S02]  /*7260*/  FFMA.FTZ R132, R197, c[0x0][0x23c], -R6 ;  /* 0x00008f00c5847a23 */ /* 0x000fc40000010806 */
[----:B------:R-:W-:Y:S02]  /*7270*/  FFMA.FTZ R153, R165, c[0x0][0x23c], -R6 ;  /* 0x00008f00a5997a23 */ /* 0x000fe40000010806 */
[----:B------:R-:W-:Y:S01]  /*7280*/  FFMA.FTZ R160, R167, c[0x0][0x23c], -R0 ;  /* 0x00008f00a7a07a23 */ /* 0x000fe20000010800 */
[----:B------:R-:W-:Y:S01]  /*7290*/  MOV R167, R67 ;  /* 0x0000004300a77202 */ /* 0x000fe20000000f00 */
[----:B------:R-:W-:Y:S02]  /*72a0*/  IMAD.MOV.U32 R173, RZ, RZ, R66 ;  /* 0x000000ffffad7224 */ /* 0x000fe400078e0042 */
[----:B------:R-:W-:Y:S01]  /*72b0*/  IMAD.MOV.U32 R201, RZ, RZ, R125 ;  /* 0x000000ffffc97224 */ /* 0x000fe200078e007d */
[-C--:B-1----:R-:W-:Y:S08]  /*72c0*/  HMMA.16816.F32 R116, R16, R20.reuse, R44 ;  /* 0x000000141074723c */ /* 0x082ff0000000182c */
[C---:B------:R-:W-:Y:S08]  /*72d0*/  HMMA.16816.F32 R44, R12.reuse, R20, R40 ;  /* 0x000000140c2c723c */ /* 0x040ff00000001828 */
[-C--:B------:R-:W-:Y:S08]  /*72e0*/  HMMA.16816.F32 R40, R12, R22.reuse, R36 ;  /* 0x000000160c28723c */ /* 0x080ff00000001824 */
[----:B------:R-:W-:Y:S01]  /*72f0*/  HMMA.16816.F32 R96, R16, R22, R48 ;  /* 0x000000161060723c */ /* 0x000fe20000001830 */
[----:B------:R-:W1:Y:S07]  /*7300*/  LDSM.16.MT88.4 R20, [R215+0x9800] ;  /* 0x00980000d714783b */ /* 0x000e6e0000004200 */
[-C--:B-1----:R-:W-:Y:S01]  /*7310*/  HMMA.16816.F32 R36, R12, R20.reuse, R88 ;  /* 0x000000140c24723c */ /* 0x082fe20000001858 */
[----:B------:R1:W-:Y:S06]  /*7320*/  MUFU.EX2 R88, R2 ;  /* 0x0000000200587308 */ /* 0x0003ec0000000800 */
[----:B------:R-:W-:Y:S01]  /*7330*/  MOV R89, R142 ;  /* 0x0000008e00597202 */ /* 0x000fe20000000f00 */
[----:B------:R-:W-:Y:S01]  /*7340*/  HMMA.16816.F32 R68, R16, R20, R28 ;  /* 0x000000141044723c */ /* 0x000fe2000000181c */
[----:B------:R-:W-:Y:S01]  /*7350*/  MOV R90, R141 ;  /* 0x0000008d005a7202 */ /* 0x000fe20000000f00 */
[----:B------:R-:W-:Y:S01]  /*7360*/  FFMA.FTZ R141, R183, c[0x0][0x23c], -R5 ;  /* 0x00008f00b78d7a23 */ /* 0x000fe20000010805 */
[----:B------:R-:W-:Y:S01]  /*7370*/  MOV R91, R63 ;  /* 0x0000003f005b7202 */ /* 0x000fe20000000f00 */
[----:B------:R-:W-:-:S02]  /*7380*/  IMAD.MOV.U32 R63, RZ, RZ, R184 ;  /* 0x000000ffff3f7224 */ /* 0x000fc400078e00b8 */
[----:B------:R-:W-:Y:S01]  /*7390*/  FFMA.FTZ R184, R139, c[0x0][0x23c], -R6 ;  /* 0x00008f008bb87a23 */ /* 0x000fe20000010806 */
[----:B------:R-:W-:Y:S01]  /*73a0*/  MOV R31, R250 ;  /* 0x000000fa001f7202 */ /* 0x000fe20000000f00 */
[-C--:B------:R-:W-:Y:S01]  /*73b0*/  HMMA.16816.F32 R48, R16, R22.reuse, R24 ;  /* 0x000000161030723c */ /* 0x080fe20000001818 */
[----:B-1----:R-:W-:Y:S01]  /*73c0*/  FFMA.FTZ R2, R211, c[0x0][0x23c], -R7 ;  /* 0x00008f00d3027a23 */ /* 0x002fe20000010807 */
[----:B------:R-:W1:Y:S01]  /*73d0*/  LDSM.16.MT88.4 R16, [R213+0xa000] ;  /* 0x00a00000d510783b */ /* 0x000e620000004200 */
[--C-:B------:R-:W-:Y:S01]  /*73e0*/  FFMA.FTZ R30, R207, c[0x0][0x23c], -R5.reuse ;  /* 0x00008f00cf1e7a23 */ /* 0x100fe20000010805 */
[----:B------:R-:W-:Y:S01]  /*73f0*/  MOV R20, R91 ;  /* 0x0000005b00147202 */ /* 0x000fe20000000f00 */
[----:B------:R2:W-:Y:S01]  /*7400*/  MUFU.EX2 R4, R2 ;  /* 0x0000000200047308 */ /* 0x0005e20000000800 */
[--C-:B------:R-:W-:Y:S01]  /*7410*/  FFMA.FTZ R29, R203, c[0x0][0x23c], -R5.reuse ;  /* 0x00008f00cb1d7a23 */ /* 0x100fe20000010805 */
[----:B------:R-:W-:Y:S01]  /*7420*/  MOV R91, R59 ;  /* 0x0000003b005b7202 */ /* 0x000fe20000000f00 */
[----:B------:R-:W-:Y:S01]  /*7430*/  FFMA.FTZ R25, R210, c[0x0][0x23c], -R0 ;  /* 0x00008f00d2197a23 */ /* 0x000fe20000010800 */
[----:B------:R-:W-:Y:S01]  /*7440*/  HMMA.16816.F32 R32, R12, R22, R84 ;  /* 0x000000160c20723c */ /* 0x000fe20000001854 */
[--C-:B------:R-:W-:Y:S01]  /*7450*/  FFMA.FTZ R27, R194, c[0x0][0x23c], -R5.reuse ;  /* 0x00008f00c21b7a23 */ /* 0x100fe20000010805 */
[----:B------:R-:W-:Y:S01]  /*7460*/  MOV R59, R180 ;  /* 0x000000b4003b7202 */ /* 0x000fe20000000f00 */
[--C-:B------:R-:W-:Y:S01]  /*7470*/  FFMA.FTZ R139, R171, c[0x0][0x23c], -R5.reuse ;  /* 0x00008f00ab8b7a23 */ /* 0x100fe20000010805 */
[----:B------:R-:W-:Y:S01]  /*7480*/  MOV R197, R20 ;  /* 0x0000001400c57202 */ /* 0x000fe20000000f00 */
[----:B------:R-:W-:Y:S01]  /*7490*/  FFMA.FTZ R142, R166, c[0x0][0x23c], -R5 ;  /* 0x00008f00a68e7a23 */ /* 0x000fe20000010805 */
[----:B------:R-:W-:Y:S01]  /*74a0*/  MOV R174, R91 ;  /* 0x0000005b00ae7202 */ /* 0x000fe20000000f00 */
[----:B------:R-:W-:Y:S01]  /*74b0*/  IMAD.MOV.U32 R86, RZ, RZ, R89 ;  /* 0x000000ffff567224 */ /* 0x000fe200078e0059 */
[----:B------:R-:W-:Y:S01]  /*74c0*/  MOV R87, R90 ;  /* 0x0000005a00577202 */ /* 0x000fe20000000f00 */
[----:B------:R-:W-:Y:S01]  /*74d0*/  IMAD.MOV.U32 R90, RZ, RZ, R58 ;  /* 0x000000ffff5a7224 */ /* 0x000fe200078e003a */
[----:B------:R-:W-:Y:S01]  /*74e0*/  MOV R89, R57 ;  /* 0x0000003900597202 */ /* 0x000fe20000000f00 */
[----:B------:R-:W-:Y:S01]  /*74f0*/  IMAD.MOV.U32 R57, RZ, RZ, R61 ;  /* 0x000000ffff397224 */ /* 0x000fe200078e003d */
[----:B------:R-:W-:Y:S01]  /*7500*/  MOV R58, R62 ;  /* 0x0000003e003a7202 */ /* 0x000fe20000000f00 */
[----:B--2---:R-:W-:Y:S01]  /*7510*/  FFMA.FTZ R2, R209, c[0x0][0x23c], -R7 ;  /* 0x00008f00d1027a23 */ /* 0x004fe20000010807 */
[----:B------:R-:W-:Y:S01]  /*7520*/  MOV R61, R144 ;  /* 0x00000090003d7202 */ /* 0x000fe20000000f00 */
[----:B------:R-:W-:Y:S01]  /*7530*/  IMAD.MOV.U32 R180, RZ, RZ, R143 ;  /* 0x000000ffffb47224 */ /* 0x000fe200078e008f */
[----:B------:R-:W-:Y:S01]  /*7540*/  MOV R62, R146 ;  /* 0x00000092003e7202 */ /* 0x000fe20000000f00 */
[----:B------:R2:W-:Y:S01]  /*7550*/  MUFU.EX2 R21, R2 ;  /* 0x0000000200157308 */ /* 0x0005e20000000800 */
[--C-:B------:R-:W-:Y:S01]  /*7560*/  FFMA.FTZ R26, R235, c[0x0][0x23c], -R0.reuse ;  /* 0x00008f00eb1a7a23 */ /* 0x100fe20000010800 */
[----:B------:R-:W-:Y:S01]  /*7570*/  MOV R183, R61 ;  /* 0x0000003d00b77202 */ /* 0x000fe20000000f00 */
[--C-:B------:R-:W-:Y:S01]  /*7580*/  FFMA.FTZ R24, R204, c[0x0][0x23c], -R0.reuse ;  /* 0x00008f00cc187a23 */ /* 0x100fe20000010800 */
[----:B------:R-:W-:Y:S01]  /*7590*/  MOV R165, R62 ;  /* 0x0000003e00a57202 */ /* 0x000fe20000000f00 */
        /* <DEDUP_REMOVED lines=9> */
[----:B------:R-:W-:Y:S01]  /*7630*/  MUFU.EX2 R209, R27 ;  /* 0x0000001b00d17308 */ /* 0x000fe20000000800 */
[----:B------:R-:W-:-:S02]  /*7640*/  FADD.FTZ R84, R245, R244 ;  /* 0x000000f4f5547221 */ /* 0x000fc40000010000 */
[----:B--2---:R-:W-:-:S05]  /*7650*/  FFMA.FTZ R2, R205, c[0x0][0x23c], -R7 ;  /* 0x00008f00cd027a23 */ /* 0x004fca0000010807 */
[----:B------:R2:W-:Y:S08]  /*7660*/  MUFU.EX2 R28, R2 ;  /* 0x00000002001c7308 */ /* 0x0005f00000000800 */
[----:B------:R-:W-:Y:S01]  /*7670*/  MUFU.EX2 R202, R26 ;  /* 0x0000001a00ca7308 */ /* 0x000fe20000000800 */
[----:B--2---:R-:W-:-:S07]  /*7680*/  FFMA.FTZ R2, R233, c[0x0][0x23c], -R6 ;  /* 0x00008f00e9027a23 */ /* 0x004fce0000010806 */
[----:B------:R-:W-:Y:S08]  /*7690*/  MUFU.EX2 R204, R25 ;  /* 0x0000001900cc7308 */ /* 0x000ff00000000800 */
[----:B------:R2:W-:Y:S08]  /*76a0*/  MUFU.EX2 R250, R2 ;  /* 0x0000000200fa7308 */ /* 0x0005f00000000800 */
[----:B------:R-:W-:Y:S01]  /*76b0*/  MUFU.EX2 R205, R30 ;  /* 0x0000001e00cd7308 */ /* 0x000fe20000000800 */
[----:B--2---:R-:W-:-:S07]  /*76c0*/  FFMA.FTZ R2, R232, c[0x0][0x23c], -R6 ;  /* 0x00008f00e8027a23 */ /* 0x004fce0000010806 */
[----:B------:R-:W-:Y:S08]  /*76d0*/  MUFU.EX2 R207, R29 ;  /* 0x0000001d00cf7308 */ /* 0x000ff00000000800 */
[----:B------:R2:W3:Y:S02]  /*76e0*/  MUFU.EX2 R251, R2 ;  /* 0x0000000200fb7308 */ /* 0x0004e40000000800 */
[----:B--2---:R-:W-:Y:S01]  /*76f0*/  FFMA.FTZ R2, R208, c[0x0][0x23c], -R6 ;  /* 0x00008f00d0027a23 */ /* 0x004fe20000010806 */
[----:B---3--:R-:W-:-:S05]  /*7700*/  F2FP.PACK_AB R13, R251, R250 ;  /* 0x000000fafb0d723e */ /* 0x008fca00000000ff */
[----:B------:R2:W-:Y:S02]  /*7710*/  MUFU.EX2 R252, R2 ;  /* 0x0000000200fc7308 */ /* 0x0005e40000000800 */
[----:B--2---:R-:W-:Y:S01]  /*7720*/  FFMA.FTZ R2, R206, c[0x0][0x23c], -R6 ;  /* 0x00008f00ce027a23 */ /* 0x004fe20000010806 */
[----:B------:R-:W-:Y:S01]  /*7730*/  MOV R206, R87 ;  /* 0x0000005700ce7202 */ /* 0x000fe20000000f00 */
[----:B------:R-:W-:-:S04]  /*7740*/  IMAD.MOV.U32 R87, RZ, RZ, R129 ;  /* 0x000000ffff577224 */ /* 0x000fc800078e0081 */
[----:B------:R2:W3:Y:S02]  /*7750*/  MUFU.EX2 R249, R2 ;  /* 0x0000000200f97308 */ /* 0x0004e40000000800 */
[----:B--2---:R-:W-:Y:S01]  /*7760*/  FFMA.FTZ R2, R239, c[0x0][0x23c], -R5 ;  /* 0x00008f00ef027a23 */ /* 0x004fe20000010805 */
[----:B---3--:R-:W-:-:S05]  /*7770*/  F2FP.PACK_AB R15, R249, R252 ;  /* 0x000000fcf90f723e */ /* 0x008fca00000000ff */
[----:B------:R2:W-:Y:S02]  /*7780*/  MUFU.EX2 R239, R2 ;  /* 0x0000000200ef7308 */ /* 0x0005e40000000800 */
[----:B--2---:R-:W-:-:S06]  /*7790*/  FFMA.FTZ R2, R238, c[0x0][0x23c], -R5 ;  /* 0x00008f00ee027a23 */ /* 0x004fcc0000010805 */
[----:B------:R2:W-:Y:S02]  /*77a0*/  MUFU.EX2 R238, R2 ;  /* 0x0000000200ee7308 */ /* 0x0005e40000000800 */
[--C-:B--2---:R-:W-:Y:S01]  /*77b0*/  FFMA.FTZ R2, R237, c[0x0][0x23c], -R5.reuse ;  /* 0x00008f00ed027a23 */ /* 0x104fe20000010805 */
[----:B------:R-:W-:Y:S01]  /*77c0*/  MOV R237, R28 ;  /* 0x0000001c00ed7202 */ /* 0x000fe20000000f00 */
[----:B------:R-:W-:Y:S01]  /*77d0*/  FFMA.FTZ R28, R198, c[0x0][0x23c], -R5 ;  /* 0x00008f00c61c7a23 */ /* 0x000fe20000010805 */
[----:B------:R-:W-:-:S03]  /*77e0*/  MOV R198, R89 ;  /* 0x0000005900c67202 */ /* 0x000fc60000000f00 */
[----:B------:R2:W-:Y:S08]  /*77f0*/  MUFU.EX2 R236, R2 ;  /* 0x0000000200ec7308 */ /* 0x0005f00000000800 */
[----:B------:R-:W-:Y:S01]  /*7800*/  MUFU.EX2 R208, R28 ;  /* 0x0000001c00d07308 */ /* 0x000fe20000000800 */
[----:B--2---:R-:W-:-:S07]  /*7810*/  FFMA.FTZ R2, R234, c[0x0][0x23c], -R5 ;  /* 0x00008f00ea027a23 */ /* 0x004fce0000010805 */
[----:B------:R2:W3:Y:S02]  /*7820*/  MUFU.EX2 R234, R2 ;  /* 0x0000000200ea7308 */ /* 0x0004e40000000800 */
[----:B--2---:R-:W-:Y:S01]  /*7830*/  FFMA.FTZ R2, R242, c[0x0][0x23c], -R0 ;  /* 0x00008f00f2027a23 */ /* 0x004fe20000010800 */
[----:B---3--:R-:W-:Y:S01]  /*7840*/  F2FP.PACK_AB R6, R234, R236 ;  /* 0x000000ecea06723e */ /* 0x008fe200000000ff */
[----:B------:R-:W-:-:S04]  /*7850*/  IMAD.MOV.U32 R242, RZ, RZ, R21 ;  /* 0x000000fffff27224 */ /* 0x000fc800078e0015 */
[----:B------:R2:W-:Y:S01]  /*7860*/  MUFU.EX2 R232, R2 ;  /* 0x0000000200e87308 */ /* 0x0005e20000000800 */
[----:B------:R-:W-:Y:S01]  /*7870*/  IMAD.MOV.U32 R21, RZ, RZ, R31 ;  /* 0x000000ffff157224 */ /* 0x000fe200078e001f */
[----:B------:R-:W-:Y:S01]  /*7880*/  F2FP.PACK_AB R14, R237, R242 ;  /* 0x000000f2ed0e723e */ /* 0x000fe200000000ff */
[--C-:B------:R-:W-:Y:S01]  /*7890*/  FFMA.FTZ R31, R199, c[0x0][0x23c], -R0.reuse ;  /* 0x00008f00c71f7a23 */ /* 0x100fe20000010800 */
[----:B------:R-:W-:Y:S01]  /*78a0*/  MOV R199, R59 ;  /* 0x0000003b00c77202 */ /* 0x000fe20000000f00 */
[----:B------:R-:W-:Y:S02]  /*78b0*/  IMAD.MOV.U32 R187, RZ, RZ, R21 ;  /* 0x000000ffffbb7224 */ /* 0x000fe400078e0015 */
[----:B------:R-:W3:Y:S01]  /*78c0*/  LDSM.16.MT88.4 R20, [R214+0xa000] ;  /* 0x00a00000d614783b */ /* 0x000ee20000004200 */
[--C-:B--2---:R-:W-:Y:S01]  /*78d0*/  FFMA.FTZ R2, R243, c[0x0][0x23c], -R0.reuse ;  /* 0x00008f00f3027a23 */ /* 0x104fe20000010800 */
[----:B------:R-:W-:Y:S01]  /*78e0*/  MOV R243, R4 ;  /* 0x0000000400f37202 */ /* 0x000fe20000000f00 */
[----:B------:R-:W-:Y:S01]  /*78f0*/  FFMA.FTZ R4, R241, c[0x0][0x23c], -R0 ;  /* 0x00008f00f1047a23 */ /* 0x000fe20000010800 */
[----:B------:R-:W-:Y:S01]  /*7900*/  MOV R241, R88 ;  /* 0x0000005800f17202 */ /* 0x000fe20000000f00 */
[----:B------:R2:W4:Y:S01]  /*7910*/  MUFU.EX2 R233, R2 ;  /* 0x0000000200e97308 */ /* 0x0005220000000800 */
[----:B------:R-:W-:-:S02]  /*7920*/  MOV R88, R56 ;  /* 0x0000003800587202 */ /* 0x000fc40000000f00 */
[----:B------:R-:W-:Y:S02]  /*7930*/  F2FP.PACK_AB R12, R243, R241 ;  /* 0x000000f1f30c723e */ /* 0x000fe400000000ff */
[----:B------:R-:W-:Y:S01]  /*7940*/  MOV R56, R60 ;  /* 0x0000003c00387202 */ /* 0x000fe20000000f00 */
[----:B------:R-:W-:Y:S01]  /*7950*/  IMAD.MOV.U32 R60, RZ, RZ, R145 ;  /* 0x000000ffff3c7224 */ /* 0x000fe200078e0091 */
[----:B------:R-:W-:Y:S01]  /*7960*/  MOV R203, R88 ;  /* 0x0000005800cb7202 */ /* 0x000fe20000000f00 */
[----:B------:R1:W-:Y:S01]  /*7970*/  MUFU.EX2 R211, R4 ;  /* 0x0000000400d37308 */ /* 0x0003e20000000800 */
[----:B------:R-:W-:Y:S01]  /*7980*/  FFMA.FTZ R145, R179, c[0x0][0x23c], -R0 ;  /* 0x00008f00b3917a23 */ /* 0x000fe20000010800 */
[----:B------:R-:W-:Y:S01]  /*7990*/  MOV R179, R64 ;  /* 0x0000004000b37202 */ /* 0x000fe20000000f00 */
[----:B------:R-:W-:Y:S01]  /*79a0*/  IMAD.MOV.U32 R166, RZ, RZ, R60 ;  /* 0x000000ffffa67224 */ /* 0x000fe200078e003c */
[----:B------:R-:W-:Y:S01]  /*79b0*/  MOV R171, R56 ;  /* 0x0000003800ab7202 */ /* 0x000fe20000000f00 */
[----:B--2---:R-:W-:Y:S01]  /*79c0*/  FFMA.FTZ R2, R240, c[0x0][0x23c], -R0 ;  /* 0x00008f00f0027a23 */ /* 0x004fe20000010800 */
[----:B----4-:R-:W-:Y:S01]  /*79d0*/  F2FP.PACK_AB R5, R233, R232 ;  /* 0x000000e8e905723e */ /* 0x010fe200000000ff */
[----:B------:R-:W-:Y:S01]  /*79e0*/  FADD.FTZ R0, R86, R248 ;  /* 0x000000f856007221 */ /* 0x000fe20000010000 */
[----:B------:R-:W-:Y:S01]  /*79f0*/  MOV R86, R127 ;  /* 0x0000007f00567202 */ /* 0x000fe20000000f00 */
[----:B------:R-:W2:Y:S01]  /*7a00*/  MUFU.EX2 R210, R2 ;  /* 0x0000000200d27308 */ /* 0x000ea20000000800 */
[----:B-1----:R-:W-:Y:S01]  /*7a10*/  HMMA.16816.F32 R124, R12, R18, R100 ;  /* 0x000000120c7c723c */ /* 0x002fe20000001864 */
[----:B------:R-:W-:Y:S01]  /*7a20*/  IMAD.MOV.U32 R240, RZ, RZ, R57 ;  /* 0x000000fffff07224 */ /* 0x000fe200078e0039 */
[----:B------:R-:W-:Y:S01]  /*7a30*/  F2FP.PACK_AB R4, R238, R239 ;  /* 0x000000efee04723e */ /* 0x000fe200000000ff */
[----:B------:R-:W-:-:S02]  /*7a40*/  IMAD.MOV.U32 R248, RZ, RZ, R121 ;  /* 0x000000fffff87224 */ /* 0x000fc400078e0079 */
[----:B------:R-:W-:-:S03]  /*7a50*/  FADD.FTZ R0, R228, R0 ;  /* 0x00000000e4007221 */ /* 0x000fc60000010000 */
[----:B---3--:R-:W-:Y:S01]  /*7a60*/  HMMA.16816.F32 R100, R12, R20, R116 ;  /* 0x000000140c64723c */ /* 0x008fe20000001874 */
[----:B--2---:R-:W-:Y:S01]  /*7a70*/  F2FP.PACK_AB R7, R210, R211 ;  /* 0x000000d3d207723e */ /* 0x004fe200000000ff */
[----:B------:R-:W-:Y:S01]  /*7a80*/  FADD.FTZ R2, R247, R246 ;  /* 0x000000f6f7027221 */ /* 0x000fe20000010000 */
[----:B------:R-:W-:-:S05]  /*7a90*/  MOV R246, R130 ;  /* 0x0000008200f67202 */ /* 0x000fca0000000f00 */
[C---:B------:R-:W-:Y:S01]  /*7aa0*/  HMMA.16816.F32 R96, R12.reuse, R22, R96 ;  /* 0x000000160c60723c */ /* 0x040fe20000001860 */
[----:B------:R-:W-:Y:S01]  /*7ab0*/  MOV R247, R128 ;  /* 0x0000008000f77202 */ /* 0x000fe20000000f00 */
[----:B------:R-:W-:Y:S01]  /*7ac0*/  IMAD.MOV.U32 R244, RZ, RZ, R248 ;  /* 0x000000fffff47224 */ /* 0x000fe200078e00f8 */
[----:B------:R-:W-:Y:S01]  /*7ad0*/  MUFU.EX2 R134, R134 ;  /* 0x0000008600867308 */ /* 0x000fe20000000800 */
[----:B------:R1:W5:Y:S04]  /*7ae0*/  LDL.LU R228, [R1+0x110] ;  /* 0x0001100001e47983 */ /* 0x0003680000300800 */
[-C--:B------:R-:W-:Y:S08]  /*7af0*/  HMMA.16816.F32 R128, R12, R16.reuse, R112 ;  /* 0x000000100c80723c */ /* 0x080ff00000001870 */
[C---:B------:R-:W-:Y:S08]  /*7b00*/  HMMA.16816.F32 R64, R4.reuse, R16, R108 ;  /* 0x000000100440723c */ /* 0x040ff0000000186c */
[C---:B------:R-:W-:Y:S01]  /*7b10*/  HMMA.16816.F32 R60, R4.reuse, R18, R104 ;  /* 0x00000012043c723c */ /* 0x040fe20000001868 */
[----:B------:R-:W2:Y:S07]  /*7b20*/  LDSM.16.MT88.4 R16, [R216+0xa000] ;  /* 0x00a00000d810783b */ /* 0x000eae0000004200 */
[C---:B------:R-:W-:Y:S08]  /*7b30*/  HMMA.16816.F32 R44, R4.reuse, R20, R44 ;  /* 0x00000014042c723c */ /* 0x040ff0000000182c */
[----:B------:R-:W-:Y:S01]  /*7b40*/  HMMA.16816.F32 R40, R4, R22, R40 ;  /* 0x000000160428723c */ /* 0x000fe20000001828 */
[----:B------:R-:W-:Y:S07]  /*7b50*/  LDSM.16.MT88.4 R20, [R216+0xa800] ;  /* 0x00a80000d814783b */ /* 0x000fee0000004200 */
[-C--:B--2---:R-:W-:Y:S08]  /*7b60*/  HMMA.16816.F32 R120, R12, R16.reuse, R92 ;  /* 0x000000100c78723c */ /* 0x084ff0000000185c */
[C---:B------:R-:W-:Y:S08]  /*7b70*/  HMMA.16816.F32 R56, R4.reuse, R16, R80 ;  /* 0x000000100438723c */ /* 0x040ff00000001850 */
[-C--:B------:R-:W-:Y:S08]  /*7b80*/  HMMA.16816.F32 R52, R4, R18.reuse, R52 ;  /* 0x000000120434723c */ /* 0x080ff00000001834 */
[----:B------:R-:W-:Y:S01]  /*7b90*/  HMMA.16816.F32 R112, R12, R18, R76 ;  /* 0x000000120c70723c */ /* 0x000fe2000000184c */
[----:B------:R-:W2:Y:S01]  /*7ba0*/  LDSM.16.MT88.4 R16, [R215+0xa000] ;  /* 0x00a00000d710783b */ /* 0x000ea20000004200 */
[----:B------:R-:W-:Y:S06]  /*7bb0*/  MUFU.EX2 R118, R138 ;  /* 0x0000008a00767308 */ /* 0x000fec0000000800 */
[C---:B--2---:R-:W-:Y:S08]  /*7bc0*/  HMMA.16816.F32 R36, R4.reuse, R16, R36 ;  /* 0x000000100424723c */ /* 0x044ff00000001824 */
[----:B------:R-:W-:Y:S07]  /*7bd0*/  HMMA.16816.F32 R32, R4, R18, R32 ;  /* 0x000000120420723c */ /* 0x000fee0000001820 */
[----:B------:R-:W-:Y:S01]  /*7be0*/  FADD.FTZ R5, R246, R247 ;  /* 0x000000f7f6057221 */ /* 0x000fe20000010000 */
[----:B------:R-:W-:Y:S01]  /*7bf0*/  MOV R247, R164 ;  /* 0x000000a400f77202 */ /* 0x000fe20000000f00 */
[----:B------:R-:W-:Y:S01]  /*7c00*/  HMMA.16816.F32 R88, R12, R16, R68 ;  /* 0x000000100c58723c */ /* 0x000fe20000001844 */
[----:B------:R-:W-:Y:S01]  /*7c10*/  MOV R164, R176 ;  /* 0x000000b000a47202 */ /* 0x000fe20000000f00 */
[----:B------:R-:W-:Y:S01]  /*7c20*/  IMAD.MOV.U32 R176, RZ, RZ, R198 ;  /* 0x000000ffffb07224 */ /* 0x000fe200078e00c6 */
[----:B------:R-:W-:-:S02]  /*7c30*/  MOV R198, R203 ;  /* 0x000000cb00c67202 */ /* 0x000fc40000000f00 */
[----:B------:R2:W-:Y:S03]  /*7c40*/  MUFU.EX2 R203, R24 ;  /* 0x0000001800cb7308 */ /* 0x0005e60000000800 */
[----:B------:R-:W-:Y:S01]  /*7c50*/  HMMA.16816.F32 R48, R12, R18, R48 ;  /* 0x000000120c30723c */ /* 0x000fe20000001830 */
[----:B------:R-:W-:Y:S04]  /*7c60*/  LDSM.16.MT88.4 R16, [R214+0xa800] ;  /* 0x00a80000d610783b */ /* 0x000fe80000004200 */
[----:B------:R-:W-:Y:S04]  /*7c70*/  LDSM.16.MT88.4 R12, [R215+0xa800] ;  /* 0x00a80000d70c783b */ /* 0x000fe80000004200 */
[----:B--2---:R-:W2:Y:S01]  /*7c80*/  LDSM.16.MT88.4 R24, [R213+0xa800] ;  /* 0x00a80000d518783b */ /* 0x004ea20000004200 */
[----:B------:R-:W-:-:S02]  /*7c90*/  MOV R246, R167 ;  /* 0x000000a700f67202 */ /* 0x000fc40000000f00 */
[----:B------:R-:W-:Y:S02]  /*7ca0*/  MOV R167, R179 ;  /* 0x000000b300a77202 */ /* 0x000fe40000000f00 */
[----:B------:R-:W-:Y:S02]  /*7cb0*/  MOV R179, R187 ;  /* 0x000000bb00b37202 */ /* 0x000fe40000000f00 */
[----:B------:R-:W-:Y:S02]  /*7cc0*/  MOV R187, R206 ;  /* 0x000000ce00bb7202 */ /* 0x000fe40000000f00 */
[----:B------:R3:W4:Y:S01]  /*7cd0*/  MUFU.EX2 R206, R31 ;  /* 0x0000001f00ce7308 */ /* 0x0007220000000800 */
[----:B------:R-:W-:Y:S02]  /*7ce0*/  FADD.FTZ R29, R244, R5 ;  /* 0x00000005f41d7221 */ /* 0x000fe40000010000 */
[----:B------:R-:W-:Y:S01]  /*7cf0*/  IMAD.MOV.U32 R244, RZ, RZ, R246 ;  /* 0x000000fffff47224 */ /* 0x000fe200078e00f6 */
[----:B------:R-:W-:Y:S01]  /*7d00*/  MOV R246, R176 ;  /* 0x000000b000f67202 */ /* 0x000fe20000000f00 */
[----:B------:R-:W-:Y:S01]  /*7d10*/  FADD.FTZ R4, R226, R84 ;  /* 0x00000054e2047221 */ /* 0x000fe20000010000 */
[----:B------:R-:W-:-:S02]  /*7d20*/  MOV R176, R201 ;  /* 0x000000c900b07202 */ /* 0x000fc40000000f00 */
[----:B------:R-:W-:Y:S01]  /*7d30*/  MUFU.EX2 R201, R135 ;  /* 0x0000008700c97308 */ /* 0x000fe20000000800 */
[----:B------:R-:W-:Y:S01]  /*7d40*/  FADD.FTZ R28, R222, R4 ;  /* 0x00000004de1c7221 */ /* 0x000fe20000010000 */
[----:B------:R-:W-:Y:S01]  /*7d50*/  F2FP.PACK_AB R4, R207, R205 ;  /* 0x000000cdcf04723e */ /* 0x000fe200000000ff */
[----:B------:R-:W-:Y:S01]  /*7d60*/  IMAD.MOV.U32 R248, RZ, RZ, R173 ;  /* 0x000000fffff87224 */ /* 0x000fe200078e00ad */
[----:B------:R-:W-:Y:S01]  /*7d70*/  F2FP.PACK_AB R5, R204, R202 ;  /* 0x000000cacc05723e */ /* 0x000fe200000000ff */
[----:B---3--:R-:W-:Y:S01]  /*7d80*/  IMAD.MOV.U32 R31, RZ, RZ, R179 ;  /* 0x000000ffff1f7224 */ /* 0x008fe200078e00b3 */
[----:B------:R-:W-:Y:S02]  /*7d90*/  MOV R179, R200 ;  /* 0x000000c800b37202 */ /* 0x000fe40000000f00 */
[----:B------:R-:W-:Y:S01]  /*7da0*/  MUFU.EX2 R119, R137 ;  /* 0x0000008900777308 */ /* 0x000fe20000000800 */
[----:B------:R-:W-:Y:S01]  /*7db0*/  F2FP.PACK_AB R6, R209, R208 ;  /* 0x000000d0d106723e */ /* 0x000fe200000000ff */
[----:B------:R-:W-:Y:S01]  /*7dc0*/  IMAD.MOV.U32 R173, RZ, RZ, R195 ;  /* 0x000000ffffad7224 */ /* 0x000fe200078e00c3 */
[----:B----4-:R-:W-:-:S05]  /*7dd0*/  F2FP.PACK_AB R7, R206, R203 ;  /* 0x000000cbce07723e */ /* 0x010fca00000000ff */
[----:B------:R-:W-:Y:S01]  /*7de0*/  MUFU.EX2 R200, R136 ;  /* 0x0000008800c87308 */ /* 0x000fe20000000800 */
[----:B------:R-:W-:-:S07]  /*7df0*/  FADD.FTZ R0, R224, R0 ;  /* 0x00000000e0007221 */ /* 0x000fce0000010000 */
[----:B------:R-:W3:Y:S08]  /*7e00*/  MUFU.EX2 R133, R133 ;  /* 0x0000008500857308 */ /* 0x000ef00000000800 */
[----:B------:R-:W-:Y:S08]  /*7e10*/  MUFU.EX2 R132, R132 ;  /* 0x0000008400847308 */ /* 0x000ff00000000800 */
[----:B------:R-:W4:Y:S01]  /*7e20*/  MUFU.EX2 R135, R75 ;  /* 0x0000004b00877308 */ /* 0x000f220000000800 */
[----:B------:R-:W-:Y:S01]  /*7e30*/  MOV R117, R164 ;  /* 0x000000a400757202 */ /* 0x000fe20000000f00 */
[----:B------:R-:W-:Y:S01]  /*7e40*/  IMAD.MOV.U32 R116, RZ, RZ, R167 ;  /* 0x000000ffff747224 */ /* 0x000fe200078e00a7 */
[----:B------:R-:W-:Y:S01]  /*7e50*/  MOV R30, R173 ;  /* 0x000000ad001e7202 */ /* 0x000fe20000000f00 */
[----:B------:R-:W-:Y:S01]  /*7e60*/  IMAD.MOV.U32 R173, RZ, RZ, R85 ;  /* 0x000000ffffad7224 */ /* 0x000fe200078e0055 */
[----:B------:R-:W-:Y:S01]  /*7e70*/  MOV R167, R86 ;  /* 0x0000005600a77202 */ /* 0x000fe20000000f00 */
[----:B------:R-:W-:Y:S01]  /*7e80*/  HMMA.16816.F32 R92, R4, R20, R56 ;  /* 0x00000014045c723c */ /* 0x000fe20000001838 */
[----:B------:R-:W-:-:S07]  /*7e90*/  MOV R164, R87 ;  /* 0x0000005700a47202 */ /* 0x000fce0000000f00 */
[C---:B--2---:R-:W-:Y:S08]  /*7ea0*/  HMMA.16816.F32 R108, R4.reuse, R24, R64 ;  /* 0x00000018046c723c */ /* 0x044ff00000001840 */
[C---:B------:R-:W-:Y:S08]  /*7eb0*/  HMMA.16816.F32 R104, R4.reuse, R26, R60 ;  /* 0x0000001a0468723c */ /* 0x040ff0000000183c */
[C---:B------:R-:W-:Y:S08]  /*7ec0*/  HMMA.16816.F32 R84, R4.reuse, R22, R52 ;  /* 0x000000160454723c */ /* 0x040ff00000001834 */
[C---:B------:R-:W-:Y:S08]  /*7ed0*/  HMMA.16816.F32 R80, R4.reuse, R16, R44 ;  /* 0x000000100450723c */ /* 0x040ff0000000182c */
[C---:B------:R-:W-:Y:S08]  /*7ee0*/  HMMA.16816.F32 R76, R4.reuse, R18, R40 ;  /* 0x00000012044c723c */ /* 0x040ff00000001828 */
[C---:B------:R-:W-:Y:S08]  /*7ef0*/  HMMA.16816.F32 R68, R4.reuse, R12, R36 ;  /* 0x0000000c0444723c */ /* 0x040ff00000001824 */
[----:B------:R-:W-:Y:S07]  /*7f00*/  HMMA.16816.F32 R56, R4, R14, R32 ;  /* 0x0000000e0438723c */ /* 0x000fee0000001820 */
[----:B------:R-:W-:-:S02]  /*7f10*/  FADD.FTZ R5, R31, R29 ;  /* 0x0000001d1f057221 */ /* 0x000fc40000010000 */
[----:B------:R-:W-:Y:S01]  /*7f20*/  FADD.FTZ R4, R220, R0 ;  /* 0x00000000dc047221 */ /* 0x000fe20000010000 */
[----:B------:R-:W-:Y:S01]  /*7f30*/  MOV R31, R30 ;  /* 0x0000001e001f7202 */ /* 0x000fe20000000f00 */
[----:B------:R-:W-:Y:S01]  /*7f40*/  FADD.FTZ R30, R217, R5 ;  /* 0x00000005d91e7221 */ /* 0x000fe20000010000 */
[----:B---3--:R-:W-:Y:S01]  /*7f50*/  F2FP.PACK_AB R5, R133, R134 ;  /* 0x000000868505723e */ /* 0x008fe200000000ff */
[----:B------:R-:W-:Y:S01]  /*7f60*/  FADD.FTZ R29, R212, R4 ;  /* 0x00000004d41d7221 */ /* 0x000fe20000010000 */
[----:B------:R-:W-:Y:S02]  /*7f70*/  F2FP.PACK_AB R4, R119, R118 ;  /* 0x000000767704723e */ /* 0x000fe400000000ff */
[----:B------:R-:W-:Y:S02]  /*7f80*/  F2FP.PACK_AB R6, R201, R200 ;  /* 0x000000c8c906723e */ /* 0x000fe400000000ff */
[----:B----4-:R-:W-:-:S07]  /*7f90*/  F2FP.PACK_AB R7, R135, R132 ;  /* 0x000000848707723e */ /* 0x010fce00000000ff */
[C---:B------:R-:W-:Y:S08]  /*7fa0*/  HMMA.16816.F32 R64, R4.reuse, R24, R128 ;  /* 0x000000180440723c */ /* 0x040ff00000001880 */
[C---:B------:R-:W-:Y:S01]  /*7fb0*/  HMMA.16816.F32 R52, R4.reuse, R26, R124 ;  /* 0x0000001a0434723c */ /* 0x040fe2000000187c */
[----:B------:R-:W2:Y:S07]  /*7fc0*/  LDSM.16.MT88.4 R24, [R213+0xb000] ;  /* 0x00b00000d518783b */ /* 0x000eae0000004200 */
[C---:B------:R-:W-:Y:S08]  /*7fd0*/  HMMA.16816.F32 R44, R4.reuse, R20, R120 ;  /* 0x00000014042c723c */ /* 0x040ff00000001878 */
[C---:B------:R-:W-:Y:S01]  /*7fe0*/  HMMA.16816.F32 R40, R4.reuse, R22, R112 ;  /* 0x000000160428723c */ /* 0x040fe20000001870 */
[----:B------:R-:W3:Y:S07]  /*7ff0*/  LDSM.16.MT88.4 R20, [R216+0xb000] ;  /* 0x00b00000d814783b */ /* 0x000eee0000004200 */
[C---:B------:R-:W-:Y:S08]  /*8000*/  HMMA.16816.F32 R32, R4.reuse, R16, R100 ;  /* 0x000000100420723c */ /* 0x040ff00000001864 */
[C---:B------:R-:W-:Y:S01]  /*8010*/  HMMA.16816.F32 R36, R4.reuse, R18, R96 ;  /* 0x000000120424723c */ /* 0x040fe20000001860 */
[----:B------:R-:W4:Y:S07]  /*8020*/  LDSM.16.MT88.4 R16, [R214+0xb000] ;  /* 0x00b00000d610783b */ /* 0x000f2e0000004200 */
[C---:B------:R-:W-:Y:S08]  /*8030*/  HMMA.16816.F32 R60, R4.reuse, R12, R88 ;  /* 0x0000000c043c723c */ /* 0x040ff00000001858 */
[----:B------:R-:W-:Y:S01]  /*8040*/  HMMA.16816.F32 R48, R4, R14, R48 ;  /* 0x0000000e0430723c */ /* 0x000fe20000001830 */
[----:B------:R-:W1:Y:S01]  /*8050*/  LDSM.16.MT88.4 R12, [R215+0xb000] ;  /* 0x00b00000d70c783b */ /* 0x000e620000004200 */
[----:B------:R-:W-:Y:S01]  /*8060*/  FADD.FTZ R2, R227, R2 ;  /* 0x00000002e3027221 */ /* 0x000fe20000010000 */
[----:B------:R-:W-:Y:S01]  /*8070*/  MOV R138, R117 ;  /* 0x00000075008a7202 */ /* 0x000fe20000000f00 */
[----:B------:R-:W-:Y:S01]  /*8080*/  IMAD.MOV.U32 R137, RZ, RZ, R116 ;  /* 0x000000ffff897224 */ /* 0x000fe200078e0074 */
[----:B------:R-:W-:Y:S01]  /*8090*/  MUFU.EX2 R114, R141 ;  /* 0x0000008d00727308 */ /* 0x000fe20000000800 */
[----:B------:R-:W-:Y:S01]  /*80a0*/  FADD.FTZ R2, R223, R2 ;  /* 0x00000002df027221 */ /* 0x000fe20000010000 */
[----:B------:R-:W-:Y:S01]  /*80b0*/  MOV R245, R248 ;  /* 0x000000f800f57202 */ /* 0x000fe20000000f00 */
[----:B------:R-:W-:Y:S01]  /*80c0*/  FADD.FTZ R0, R218, R28 ;  /* 0x0000001cda007221 */ /* 0x000fe20000010000 */
[----:B------:R-:W-:Y:S01]  /*80d0*/  MOV R136, R31 ;  /* 0x0000001f00887202 */ /* 0x000fe20000000f00 */
[----:B------:R-:W-:Y:S01]  /*80e0*/  FADD.FTZ R2, R219, R2 ;  /* 0x00000002db027221 */ /* 0x000fe20000010000 */
[----:B------:R-:W-:-:S02]  /*80f0*/  MOV R195, R199 ;  /* 0x000000c700c37202 */ /* 0x000fc40000000f00 */
[----:B------:R-:W-:Y:S01]  /*8100*/  MUFU.EX2 R115, R142 ;  /* 0x0000008e00737308 */ /* 0x000fe20000000800 */
[----:B------:R-:W-:Y:S01]  /*8110*/  FADD.FTZ R28, R11, R2 ;  /* 0x000000020b1c7221 */ /* 0x000fe20000010000 */
[----:B------:R-:W-:-:S06]  /*8120*/  MOV R130, R178 ;  /* 0x000000b200827202 */ /* 0x000fcc0000000f00 */
[----:B------:R-:W-:Y:S08]  /*8130*/  MUFU.EX2 R113, R143 ;  /* 0x0000008f00717308 */ /* 0x000ff00000000800 */
[----:B------:R-:W-:Y:S08]  /*8140*/  MUFU.EX2 R112, R144 ;  /* 0x0000009000707308 */ /* 0x000ff00000000800 */
[----:B------:R-:W-:Y:S08]  /*8150*/  MUFU.EX2 R102, R145 ;  /* 0x0000009100667308 */ /* 0x000ff00000000800 */
[----:B------:R-:W1:Y:S01]  /*8160*/  MUFU.EX2 R103, R146 ;  /* 0x0000009200677308 */ /* 0x000e620000000800 */
[----:B------:R-:W-:Y:S01]  /*8170*/  FADD.FTZ R5, R8, R29 ;  /* 0x0000001d08057221 */ /* 0x000fe20000010000 */
[----:B------:R-:W-:Y:S01]  /*8180*/  MOV R131, R193 ;  /* 0x000000c100837202 */ /* 0x000fe20000000f00 */
[----:B------:R2:W5:Y:S05]  /*8190*/  LDL.LU R227, [R1+0x10c] ;  /* 0x00010c0001e37983 */ /* 0x00056a0000300800 */
[----:B------:R-:W-:Y:S08]  /*81a0*/  MUFU.EX2 R116, R140 ;  /* 0x0000008c00747308 */ /* 0x000ff00000000800 */
[----:B------:R-:W2:Y:S01]  /*81b0*/  MUFU.EX2 R117, R139 ;  /* 0x0000008b00757308 */ /* 0x000ea20000000800 */
[----:B------:R-:W-:Y:S01]  /*81c0*/  MOV R31, R245 ;  /* 0x000000f5001f7202 */ /* 0x000fe20000000f00 */
[----:B------:R-:W-:-:S02]  /*81d0*/  FADD.FTZ R2, R10, R0 ;  /* 0x000000000a027221 */ /* 0x000fc40000010000 */
[----:B------:R-:W-:Y:S01]  /*81e0*/  FADD.FTZ R4, R137, R28 ;  /* 0x0000001c89047221 */ /* 0x000fe20000010000 */
[----:B-1----:R-:W-:Y:S01]  /*81f0*/  F2FP.PACK_AB R7, R103, R102 ;  /* 0x000000666707723e */ /* 0x002fe200000000ff */
[----:B------:R-:W-:Y:S01]  /*8200*/  IMAD.MOV.U32 R245, RZ, RZ, R244 ;  /* 0x000000fffff57224 */ /* 0x000fe200078e00f4 */
[----:B------:R-:W-:Y:S01]  /*8210*/  MOV R244, R247 ;  /* 0x000000f700f47202 */ /* 0x000fe20000000f00 */
[----:B------:R-:W-:Y:S01]  /*8220*/  FADD.FTZ R0, R136, R30 ;  /* 0x0000001e88007221 */ /* 0x000fe20000010000 */
[----:B------:R-:W-:Y:S01]  /*8230*/  MUFU.EX2 R101, R147 ;  /* 0x0000009300657308 */ /* 0x000fe20000000800 */
[----:B------:R-:W-:-:S07]  /*8240*/  IMAD.MOV.U32 R248, RZ, RZ, R221 ;  /* 0x000000fffff87224 */ /* 0x000fce00078e00dd */
[----:B------:R-:W-:Y:S01]  /*8250*/  MUFU.EX2 R100, R148 ;  /* 0x0000009400647308 */ /* 0x000fe20000000800 */
[----:B------:R-:W-:Y:S01]  /*8260*/  FADD.FTZ R0, R31, R0 ;  /* 0x000000001f007221 */ /* 0x000fe20000010000 */
[----:B--2---:R-:W-:Y:S01]  /*8270*/  F2FP.PACK_AB R6, R115, R117 ;  /* 0x000000757306723e */ /* 0x004fe200000000ff */
[----:B------:R-:W-:Y:S01]  /*8280*/  FADD.FTZ R31, R245, R5 ;  /* 0x00000005f51f7221 */ /* 0x000fe20000010000 */
[----:B------:R-:W-:Y:S01]  /*8290*/  F2FP.PACK_AB R5, R112, R113 ;  /* 0x000000717005723e */ /* 0x000fe200000000ff */
[----:B------:R-:W-:-:S03]  /*82a0*/  FADD.FTZ R30, R244, R4 ;  /* 0x00000004f41e7221 */ /* 0x000fc60000010000 */
[----:B------:R-:W-:Y:S01]  /*82b0*/  MUFU.EX2 R99, R149 ;  /* 0x0000009500637308 */ /* 0x000fe20000000800 */
[----:B------:R-:W-:Y:S01]  /*82c0*/  F2FP.PACK_AB R4, R116, R114 ;  /* 0x000000727404723e */ /* 0x000fe200000000ff */
[----:B------:R-:W-:Y:S01]  /*82d0*/  FADD.FTZ R2, R138, R2 ;  /* 0x000000028a027221 */ /* 0x000fe20000010000 */
[----:B------:R-:W-:-:S05]  /*82e0*/  MOV R247, R9 ;  /* 0x0000000900f77202 */ /* 0x000fca0000000f00 */
[----:B------:R-:W-:Y:S08]  /*82f0*/  MUFU.EX2 R98, R150 ;  /* 0x0000009600627308 */ /* 0x000ff00000000800 */
[----:B------:R1:W-:Y:S08]  /*8300*/  MUFU.EX2 R97, R151 ;  /* 0x0000009700617308 */ /* 0x0003f00000000800 */
[----:B------:R-:W2:Y:S08]  /*8310*/  MUFU.EX2 R96, R152 ;  /* 0x0000009800607308 */ /* 0x000eb00000000800 */
[----:B------:R-:W-:Y:S08]  /*8320*/  MUFU.EX2 R91, R153 ;  /* 0x00000099005b7308 */ /* 0x000ff00000000800 */
[----:B------:R-:W1:Y:S01]  /*8330*/  MUFU.EX2 R90, R154 ;  /* 0x0000009a005a7308 */ /* 0x000e620000000800 */
[----:B------:R-:W-:Y:S01]  /*8340*/  FADD.FTZ R29, R247, R2 ;  /* 0x00000002f71d7221 */ /* 0x000fe20000010000 */
[C---:B------:R-:W-:Y:S01]  /*8350*/  HMMA.16816.F32 R108, R4.reuse, R24, R108 ;  /* 0x00000018046c723c */ /* 0x040fe2000000186c */
[----:B------:R-:W-:Y:S01]  /*8360*/  FADD.FTZ R28, R246, R0 ;  /* 0x00000000f61c7221 */ /* 0x000fe20000010000 */
[----:B------:R-:W-:Y:S01]  /*8370*/  MOV R199, R235 ;  /* 0x000000eb00c77202 */ /* 0x000fe20000000f00 */
[----:B------:R-:W-:Y:S01]  /*8380*/  FADD.FTZ R2, R164, R30 ;  /* 0x0000001ea4027221 */ /* 0x000fe20000010000 */
[----:B------:R-:W-:Y:S01]  /*8390*/  MOV R244, R186 ;  /* 0x000000ba00f47202 */ /* 0x000fe20000000f00 */
[----:B------:R-:W-:Y:S01]  /*83a0*/  FADD.FTZ R0, R167, R29 ;  /* 0x0000001da7007221 */ /* 0x000fe20000010000 */
[----:B------:R-:W-:Y:S01]  /*83b0*/  MUFU.EX2 R89, R155 ;  /* 0x0000009b00597308 */ /* 0x000fe20000000800 */
[----:B------:R1:W5:Y:S01]  /*83c0*/  LDL.LU R226, [R1+0x108] ;  /* 0x0001080001e27983 */ /* 0x0003620000300800 */
[----:B------:R-:W-:Y:S01]  /*83d0*/  HMMA.16816.F32 R104, R4, R26, R104 ;  /* 0x0000001a0468723c */ /* 0x000fe20000001868 */
[----:B------:R-:W-:-:S07]  /*83e0*/  FADD.FTZ R29, R179, R2 ;  /* 0x00000002b31d7221 */ /* 0x000fce0000010000 */
[C---:B---3--:R-:W-:Y:S01]  /*83f0*/  HMMA.16816.F32 R92, R4.reuse, R20, R92 ;  /* 0x00000014045c723c */ /* 0x048fe2000000185c */
[----:B------:R-:W-:Y:S01]  /*8400*/  FADD.FTZ R2, R185, R0 ;  /* 0x00000000b9027221 */ /* 0x000fe20000010000 */
[----:B------:R-:W-:Y:S06]  /*8410*/  MUFU.EX2 R88, R156 ;  /* 0x0000009c00587308 */ /* 0x000fec0000000800 */
[C---:B------:R-:W-:Y:S08]  /*8420*/  HMMA.16816.F32 R84, R4.reuse, R22, R84 ;  /* 0x000000160454723c */ /* 0x040ff00000001854 */
[C---:B----4-:R-:W-:Y:S08]  /*8430*/  HMMA.16816.F32 R80, R4.reuse, R16, R80 ;  /* 0x000000100450723c */ /* 0x050ff00000001850 */
[C---:B------:R-:W-:Y:S08]  /*8440*/  HMMA.16816.F32 R76, R4.reuse, R18, R76 ;  /* 0x00000012044c723c */ /* 0x040ff0000000184c */
[C---:B------:R-:W-:Y:S08]  /*8450*/  HMMA.16816.F32 R68, R4.reuse, R12, R68 ;  /* 0x0000000c0444723c */ /* 0x040ff00000001844 */
[----:B------:R-:W-:Y:S01]  /*8460*/  HMMA.16816.F32 R56, R4, R14, R56 ;  /* 0x0000000e0438723c */ /* 0x000fe20000001838 */
[----:B------:R-:W-:Y:S01]  /*8470*/  IMAD.MOV.U32 R245, RZ, RZ, R192 ;  /* 0x000000fffff57224 */ /* 0x000fe200078e00c0 */
[----:B------:R-:W-:Y:S01]  /*8480*/  MUFU.EX2 R75, R157 ;  /* 0x0000009d004b7308 */ /* 0x000fe20000000800 */
[----:B-1----:R-:W1:Y:S04]  /*8490*/  LDSM.16.MT88.4 R148, [R213+0xb800] ;  /* 0x00b80000d594783b */ /* 0x002e680000004200 */
[----:B------:R-:W-:Y:S01]  /*84a0*/  FADD.FTZ R4, R248, R31 ;  /* 0x0000001ff8047221 */ /* 0x000fe20000010000 */
[----:B--2---:R-:W-:-:S02]  /*84b0*/  F2FP.PACK_AB R5, R96, R97 ;  /* 0x000000616005723e */ /* 0x004fc400000000ff */
[----:B------:R-:W-:Y:S01]  /*84c0*/  F2FP.PACK_AB R6, R98, R99 ;  /* 0x000000636206723e */ /* 0x000fe200000000ff */
[----:B------:R-:W-:Y:S01]  /*84d0*/  FADD.FTZ R30, R176, R4 ;  /* 0x00000004b01e7221 */ /* 0x000fe20000010000 */
[----:B------:R-:W-:Y:S01]  /*84e0*/  F2FP.PACK_AB R4, R100, R101 ;  /* 0x000000656404723e */ /* 0x000fe200000000ff */
[----:B------:R-:W-:Y:S01]  /*84f0*/  IMAD.MOV.U32 R176, RZ, RZ, R165 ;  /* 0x000000ffffb07224 */ /* 0x000fe200078e00a5 */
[----:B------:R-:W-:Y:S01]  /*8500*/  F2FP.PACK_AB R7, R90, R91 ;  /* 0x0000005b5a07723e */ /* 0x000fe200000000ff */
        /* <DEDUP_REMOVED lines=8> */
[----:B------:R-:W-:Y:S01]  /*8590*/  HMMA.16816.F32 R64, R4, R24, R64 ;  /* 0x000000180440723c */ /* 0x000fe20000001840 */
[----:B------:R-:W-:Y:S01]  /*85a0*/  MOV R185, R181 ;  /* 0x000000b500b97202 */ /* 0x000fe20000000f00 */
[----:B------:R-:W-:Y:S01]  /*85b0*/  FADD.FTZ R0, R246, R28 ;  /* 0x0000001cf6007221 */ /* 0x000fe20000010000 */
[----:B------:R-:W-:Y:S01]  /*85c0*/  MOV R247, R177 ;  /* 0x000000b100f77202 */ /* 0x000fe20000000f00 */
[----:B------:R-:W-:Y:S01]  /*85d0*/  IMAD.MOV.U32 R195, RZ, RZ, R182 ;  /* 0x000000ffffc37224 */ /* 0x000fe200078e00b6 */
[----:B------:R-:W2:Y:S01]  /*85e0*/  LDSM.16.MT88.4 R164, [R216+0xb800] ;  /* 0x00b80000d8a4783b */ /* 0x000ea20000004200 */
[----:B------:R-:W-:-:S02]  /*85f0*/  FADD.FTZ R2, R199, R2 ;  /* 0x00000002c7027221 */ /* 0x000fc40000010000 */
[----:B------:R-:W-:Y:S01]  /*8600*/  HMMA.16816.F32 R52, R4, R26, R52 ;  /* 0x0000001a0434723c */ /* 0x000fe20000001834 */
[----:B------:R-:W-:Y:S01]  /*8610*/  MOV R199, R171 ;  /* 0x000000ab00c77202 */ /* 0x000fe20000000f00 */
[----:B------:R-:W-:Y:S01]  /*8620*/  FADD.FTZ R0, R179, R0 ;  /* 0x00000000b3007221 */ /* 0x000fe20000010000 */
[----:B------:R-:W-:-:S05]  /*8630*/  MOV R174, R194 ;  /* 0x000000c200ae7202 */ /* 0x000fca0000000f00 */
[----:B------:R-:W-:Y:S01]  /*8640*/  HMMA.16816.F32 R44, R4, R20, R44 ;  /* 0x00000014042c723c */ /* 0x000fe2000000182c */
[----:B------:R-:W-:-:S07]  /*8650*/  IMAD.MOV.U32 R194, RZ, RZ, R197 ;  /* 0x000000ffffc27224 */ /* 0x000fce00078e00c5 */
[C---:B------:R-:W-:Y:S08]  /*8660*/  HMMA.16816.F32 R40, R4.reuse, R22, R40 ;  /* 0x000000160428723c */ /* 0x040ff00000001828 */
[C---:B------:R-:W-:Y:S08]  /*8670*/  HMMA.16816.F32 R32, R4.reuse, R16, R32 ;  /* 0x000000100420723c */ /* 0x040ff00000001820 */
[C---:B------:R-:W-:Y:S08]  /*8680*/  HMMA.16816.F32 R36, R4.reuse, R18, R36 ;  /* 0x000000120424723c */ /* 0x040ff00000001824 */
[C---:B------:R-:W-:Y:S08]  /*8690*/  HMMA.16816.F32 R60, R4.reuse, R12, R60 ;  /* 0x0000000c043c723c */ /* 0x040ff0000000183c */
[----:B------:R-:W-:Y:S01]  /*86a0*/  HMMA.16816.F32 R48, R4, R14, R48 ;  /* 0x0000000e0430723c */ /* 0x000fe20000001830 */
[----:B------:R-:W-:Y:S01]  /*86b0*/  MOV R197, R225 ;  /* 0x000000e100c57202 */ /* 0x000fe20000000f00 */
[----:B------:R-:W-:Y:S01]  /*86c0*/  FADD.FTZ R0, R199, R0 ;  /* 0x00000000c7007221 */ /* 0x000fe20000010000 */
[----:B------:R-:W-:Y:S01]  /*86d0*/  MUFU.EX2 R25, R161 ;  /* 0x000000a100197308 */ /* 0x000fe20000000800 */
[----:B------:R-:W-:Y:S01]  /*86e0*/  FADD.FTZ R2, R191, R2 ;  /* 0x00000002bf027221 */ /* 0x000fe20000010000 */
[----:B------:R-:W3:Y:S02]  /*86f0*/  LDSM.16.MT88.4 R180, [R214+0xb800] ;  /* 0x00b80000d6b4783b */ /* 0x000ee40000004200 */
[----:B------:R-:W-:-:S02]  /*8700*/  FADD.FTZ R5, R248, R30 ;  /* 0x0000001ef8057221 */ /* 0x000fc40000010000 */
[----:B------:R-:W-:Y:S01]  /*8710*/  FADD.FTZ R4, R173, R29 ;  /* 0x0000001dad047221 */ /* 0x000fe20000010000 */
[----:B------:R-:W4:Y:S01]  /*8720*/  LDSM.16.MT88.4 R16, [R215+0xb800] ;  /* 0x00b80000d710783b */ /* 0x000f220000004200 */
[----:B------:R-:W-:Y:S02]  /*8730*/  FADD.FTZ R5, R185, R5 ;  /* 0x00000005b9057221 */ /* 0x000fe40000010000 */
[----:B------:R-:W-:Y:S02]  /*8740*/  FADD.FTZ R4, R195, R4 ;  /* 0x00000004c3047221 */ /* 0x000fe40000010000 */
[----:B------:R-:W-:Y:S01]  /*8750*/  IMAD.MOV.U32 R246, RZ, RZ, R187 ;  /* 0x000000fffff67224 */ /* 0x000fe200078e00bb */
[----:B------:R-:W1:Y:S01]  /*8760*/  MUFU.EX2 R23, R163 ;  /* 0x000000a300177308 */ /* 0x000e620000000800 */
[----:B------:R-:W-:Y:S01]  /*8770*/  FADD.FTZ R5, R174, R5 ;  /* 0x00000005ae057221 */ /* 0x000fe20000010000 */
[----:B------:R1:W5:Y:S01]  /*8780*/  LDL.LU R225, [R1+0x104] ;  /* 0x0001040001e17983 */ /* 0x0003620000300800 */
[----:B------:R-:W-:-:S02]  /*8790*/  FADD.FTZ R4, R198, R4 ;  /* 0x00000004c6047221 */ /* 0x000fc40000010000 */
[----:B------:R-:W-:Y:S02]  /*87a0*/  FADD.FTZ R0, R189, R0 ;  /* 0x00000000bd007221 */ /* 0x000fe40000010000 */
        /* <DEDUP_REMOVED lines=76> */
[----:B------:R-:W2:Y:S01]  /*8c70*/  MUFU.EX2 R20, R172 ;  /* 0x000000ac00147308 */ /* 0x000ea20000000800 */
[----:B------:R-:W-:Y:S02]  /*8c80*/  FADD.FTZ R2, R117, R2 ;  /* 0x0000000275027221 */ /* 0x000fe40000010000 */
[----:B------:R-:W-:Y:S02]  /*8c90*/  FADD.FTZ R5, R98, R5 ;  /* 0x0000000562057221 */ /* 0x000fe40000010000 */
[----:B------:R-:W-:Y:S02]  /*8ca0*/  FADD.FTZ R4, R90, R4 ;  /* 0x000000045a047221 */ /* 0x000fe40000010000 */
[----:B------:R-:W-:Y:S01]  /*8cb0*/  FADD.FTZ R0, R103, R0 ;  /* 0x0000000067007221 */ /* 0x000fe20000010000 */
[----:B------:R-:W2:Y:S01]  /*8cc0*/  MUFU.EX2 R12, R188 ;  /* 0x000000bc000c7308 */ /* 0x000ea20000000800 */
[----:B------:R-:W-:-:S02]  /*8cd0*/  FADD.FTZ R2, R115, R2 ;  /* 0x0000000273027221 */ /* 0x000fc40000010000 */
[----:B-1----:R-:W-:Y:S02]  /*8ce0*/  FADD.FTZ R5, R23, R5 ;  /* 0x0000000517057221 */ /* 0x002fe40000010000 */
[----:B------:R-:W-:-:S03]  /*8cf0*/  FADD.FTZ R4, R15, R4 ;  /* 0x000000040f047221 */ /* 0x000fc60000010000 */
        /* <DEDUP_REMOVED lines=37> */
[----:B----4-:R-:W-:Y:S08]  /*8f50*/  HMMA.16816.F32 R184, R192, R16, R68 ;  /* 0x00000010c0b8723c */ /* 0x010ff00000001844 */
[C---:B------:R-:W-:Y:S08]  /*8f60*/  HMMA.16816.F32 R148, R196.reuse, R150, R52 ;  /* 0x00000096c494723c */ /* 0x040ff00000001834 */
[C---:B------:R-:W-:Y:S08]  /*8f70*/  HMMA.16816.F32 R164, R196.reuse, R166, R40 ;  /* 0x000000a6c4a4723c */ /* 0x040ff00000001828 */
[C---:B------:R-:W-:Y:S08]  /*8f80*/  HMMA.16816.F32 R180, R196.reuse, R182, R36 ;  /* 0x000000b6c4b4723c */ /* 0x040ff00000001824 */
[----:B------:R-:W-:Y:S08]  /*8f90*/  HMMA.16816.F32 R188, R196, R16, R60 ;  /* 0x00000010c4bc723c */ /* 0x000ff0000000183c */
[-C--:B------:R-:W-:Y:S08]  /*8fa0*/  HMMA.16816.F32 R192, R192, R18.reuse, R56 ;  /* 0x00000012c0c0723c */ /* 0x080ff00000001838 */
[----:B------:R-:W-:Y:S01]  /*8fb0*/  HMMA.16816.F32 R196, R196, R18, R48 ;  /* 0x00000012c4c4723c */ /* 0x000fe20000001830 */
[----:B------:R-:W-:Y:S11]  /*8fc0*/  @!P0 BRA `(.L_x_70) ;  /* 0x00008b6000008947 */ /* 0x000ff60003800000 */
[----:B-1----:R-:W2:Y:S01]  /*8fd0*/  LDL.64 R242, [R1+0xa8] ;  /* 0x0000a80001f27983 */ /* 0x002ea20000100a00 */
[----:B------:R-:W-:Y:S01]  /*8fe0*/  UIADD3 UR6, UR8, -0x2, URZ ;  /* 0xfffffffe08067890 */ /* 0x000fe2000fffe03f */
[----:B------:R-:W-:Y:S01]  /*8ff0*/  IMAD.MOV.U32 R237, RZ, RZ, c[0x0][0x1a4] ;  /* 0x00006900ffed7624 */ /* 0x000fe200078e00ff */
[----:B------:R-:W-:-:S04]  /*9000*/  DEPBAR.LE SB0, 0x0 ;  /* 0x000080000000791a */ /* 0x000fc80000000000 */
[----:B------:R-:W-:Y:S01]  /*9010*/  USHF.R.S32.HI UR5, URZ, 0x1f, UR6 ;  /* 0x0000001f3f057899 */ /* 0x000fe20008011406 */
[----:B------:R-:W-:Y:S01]  /*9020*/  IMAD.U32 R4, RZ, RZ, UR6 ;  /* 0x00000006ff047e24 */ /* 0x000fe2000f8e00ff */
[----:B------:R-:W-:Y:S01]  /*9030*/  UIMAD UR7, UR11, UR6, URZ ;  /* 0x000000060b0772a4 */ /* 0x000fe2000f8e023f */
[----:B------:R-:W-:Y:S01]  /*9040*/  IMAD.U32 R0, RZ, RZ, UR4 ;  /* 0x00000004ff007e24 */ /* 0x000fe2000f8e00ff */
[----:B------:R-:W-:Y:S01]  /*9050*/  USHF.L.U32 UR6, UR4, 0x5, URZ ;  /* 0x0000000504067899 */ /* 0x000fe2000800063f */
[----:B------:R-:W-:Y:S01]  /*9060*/  STL [R1+0xfc], R143 ;  /* 0x0000fc8f01007387 */ /* 0x000fe20000100800 */
[----:B------:R-:W-:Y:S02]  /*9070*/  UIMAD UR5, UR5, UR14, UR7 ;  /* 0x0000000e050572a4 */ /* 0x000fe4000f8e0207 */
[----:B------:R-:W-:Y:S01]  /*9080*/  SHF.L.U64.HI R0, R0, 0x5, R237 ;  /* 0x0000000500007819 */ /* 0x000fe200000102ed */
[----:B------:R-:W-:Y:S01]  /*9090*/  STL [R1+0xf8], R142 ;  /* 0x0000f88e01007387 */ /* 0x000fe20000100800 */
[----:B------:R-:W-:-:S03]  /*90a0*/  UIADD3 UR18, UR8, -0x2, URZ ;  /* 0xfffffffe08127890 */ /* 0x000fc6000fffe03f */
        /* <DEDUP_REMOVED lines=10> */
[----:B------:R-:W-:Y:S01]  /*9150*/  BAR.SYNC.DEFER_BLOCKING 0x0 ;  /* 0x0000000000007b1d */ /* 0x000fe20000010000 */
[----:B--2---:R-:W-:-:S05]  /*9160*/  IMAD.WIDE.U32 R4, R4, UR14, R242 ;  /* 0x0000000e04047c25 */ /* 0x004fca000f8e00f2 */
        /* <DEDUP_REMOVED lines=28> */
[----:B-----5:R-:W-:Y:S04]  /*9330*/  LDSM.16.M88.4 R60, [R212+0x5800] ;  /* 0x00580000d43c783b */ /* 0x020fe80000000200 */
[----:B----4-:R-:W2:Y:S04]  /*9340*/  LDSM.16.M88.4 R12, [R219+0x2000] ;  /* 0x00200000db0c783b */ /* 0x010ea80000000200 */
[----:B------:R-:W-:Y:S04]  /*9350*/  LDSM.16.M88.4 R28, [R218+0x5800] ;  /* 0x00580000da1c783b */ /* 0x000fe80000000200 */
[----:B------:R-:W4:Y:S04]  /*9360*/  LDSM.16.M88.4 R56, [R212+0x6000] ;  /* 0x00600000d438783b */ /* 0x000f280000000200 */
[----:B------:R-:W3:Y:S04]  /*9370*/  LDSM.16.M88.4 R48, [R212+0x7000] ;  /* 0x00700000d430783b */ /* 0x000ee80000000200 */
[----:B------:R-:W-:Y:S04]  /*9380*/  LDSM.16.M88.4 R76, [R212+0x4000] ;  /* 0x00400000d44c783b */ /* 0x000fe80000000200 */
[----:B-1----:R-:W1:Y:S04]  /*9390*/  LDSM.16.M88.4 R4, [R222+0x2000] ;  /* 0x00200000de04783b */ /* 0x002e680000000200 */
[----:B------:R-:W1:Y:S04]  /*93a0*/  LDSM.16.M88.4 R68, [R212+0x4800] ;  /* 0x00480000d444783b */ /* 0x000e680000000200 */
[----:B------:R-:W1:Y:S04]  /*93b0*/  LDSM.16.M88.4 R64, [R212+0x5000] ;  /* 0x00500000d440783b */ /* 0x000e680000000200 */
[----:B------:R-:W1:Y:S04]  /*93c0*/  LDSM.16.M88.4 R52, [R212+0x6800] ;  /* 0x00680000d434783b */ /* 0x000e680000000200 */
[----:B------:R-:W1:Y:S01]  /*93d0*/  LDSM.16.M88.4 R44, [R212+0x7800] ;  /* 0x00780000d42c783b */ /* 0x000e620000000200 */
[C---:B--2---:R-:W-:Y:S03]  /*93e0*/  HMMA.16816.F32 R108, R12.reuse, R60, RZ ;  /* 0x0000003c0c6c723c */ /* 0x044fe600000018ff */
[----:B------:R-:W2:Y:S04]  /*93f0*/  LDSM.16.M88.4 R24, [R218+0x6000] ;  /* 0x00600000da18783b */ /* 0x000ea80000000200 */
[----:B------:R-:W-:Y:S01]  /*9400*/  LDSM.16.M88.4 R84, [R218+0x7000] ;  /* 0x00700000da54783b */ /* 0x000fe20000000200 */
[C---:B----4-:R-:W-:Y:S03]  /*9410*/  HMMA.16816.F32 R104, R12.reuse, R56, RZ ;  /* 0x000000380c68723c */ /* 0x050fe600000018ff */
[----:B------:R-:W4:Y:S04]  /*9420*/  LDSM.16.M88.4 R80, [R218+0x7800] ;  /* 0x00780000da50783b */ /* 0x000f280000000200 */
[----:B------:R-:W2:Y:S01]  /*9430*/  LDSM.16.M88.4 R20, [R218+0x6800] ;  /* 0x00680000da14783b */ /* 0x000ea20000000200 */
[----:B---3--:R-:W-:Y:S03]  /*9440*/  HMMA.16816.F32 R96, R12, R48, RZ ;  /* 0x000000300c60723c */ /* 0x008fe600000018ff */
[----:B------:R-:W3:Y:S04]  /*9450*/  LDSM.16.M88.4 R36, [R218+0x4800] ;  /* 0x00480000da24783b */ /* 0x000ee80000000200 */
[----:B------:R-:W2:Y:S01]  /*9460*/  LDSM.16.M88.4 R32, [R218+0x5000] ;  /* 0x00500000da20783b */ /* 0x000ea20000000200 */
[----:B-1----:R-:W-:Y:S03]  /*9470*/  HMMA.16816.F32 R72, R4, R28, R108 ;  /* 0x0000001c0448723c */ /* 0x002fe6000000186c */
[----:B------:R-:W1:Y:S04]  /*9480*/  LDSM.16.M88.4 R40, [R218+0x4000] ;  /* 0x00400000da28783b */ /* 0x000e680000000200 */
[----:B------:R-:W1:Y:S01]  /*9490*/  LDSM.16.M88.4 R16, [R219] ;  /* 0x00000000db10783b */ /* 0x000e620000000200 */
[C---:B------:R-:W-:Y:S03]  /*94a0*/  HMMA.16816.F32 R120, R12.reuse, R76, RZ ;  /* 0x0000004c0c78723c */ /* 0x040fe600000018ff */
[----:B------:R-:W0:Y:S05]  /*94b0*/  LDGDEPBAR ;  /* 0x00000000000079af */ /* 0x000e2a0000000000 */
[C---:B------:R-:W-:Y:S08]  /*94c0*/  HMMA.16816.F32 R116, R12.reuse, R68, RZ ;  /* 0x000000440c74723c */ /* 0x040ff000000018ff */
[----:B------:R-:W-:Y:S01]  /*94d0*/  HMMA.16816.F32 R112, R12, R64, RZ ;  /* 0x000000400c70723c */ /* 0x000fe200000018ff */
[----:B------:R-:W-:-:S02]  /*94e0*/  IMAD.MOV.U32 R3, RZ, RZ, R74 ;  /* 0x000000ffff037224 */ /* 0x000fc400078e004a */
[----:B------:R-:W-:Y:S02]  /*94f0*/  IMAD.MOV.U32 R2, RZ, RZ, R75 ;  /* 0x000000ffff027224 */ /* 0x000fe400078e004b */
[----:B------:R-:W-:-:S03]  /*9500*/  IMAD.MOV.U32 R0, RZ, RZ, R72 ;  /* 0x000000ffff007224 */ /* 0x000fc600078e0048 */
        /* <DEDUP_REMOVED lines=9> */
[----:B------:R-:W-:Y:S07]  /*95a0*/  HMMA.16816.F32 R88, R12, R46, RZ ;  /* 0x0000002e0c58723c */ /* 0x000fee00000018ff */
[----:B------:R-:W-:Y:S01]  /*95b0*/  IMAD.MOV.U32 R12, RZ, RZ, R73 ;  /* 0x000000ffff0c7224 */ /* 0x000fe200078e0049 */
[C---:B--2---:R-:W-:Y:S07]  /*95c0*/  HMMA.16816.F32 R244, R4.reuse, R24, R104 ;  /* 0x0000001804f4723c */ /* 0x044fee0000001868 */
[----:B------:R-:W-:Y:S01]  /*95d0*/  MOV R104, R12 ;  /* 0x0000000c00687202 */ /* 0x000fe20000000f00 */
[----:B----4-:R-:W-:Y:S01]  /*95e0*/  HMMA.16816.F32 R248, R4, R80, R92 ;  /* 0x0000005004f8723c */ /* 0x010fe2000000185c */
[----:B------:R-:W-:-:S02]  /*95f0*/  IMAD.MOV.U32 R105, RZ, RZ, R3 ;  /* 0x000000ffff697224 */ /* 0x000fc400078e0003 */
[----:B------:R-:W-:Y:S02]  /*9600*/  IMAD.MOV.U32 R106, RZ, RZ, R2 ;  /* 0x000000ffff6a7224 */ /* 0x000fe400078e0002 */
[----:B------:R-:W-:-:S03]  /*9610*/  IMAD.MOV.U32 R107, RZ, RZ, R0 ;  /* 0x000000ffff6b7224 */ /* 0x000fc600078e0000 */
[C---:B------:R-:W-:Y:S08]  /*9620*/  HMMA.16816.F32 R12, R4.reuse, R84, R96 ;  /* 0x00000054040c723c */ /* 0x040ff00000001860 */
[C---:B------:R-:W-:Y:S08]  /*9630*/  HMMA.16816.F32 R92, R4.reuse, R22, R128 ;  /* 0x00000016045c723c */ /* 0x040ff00000001880 */
[C---:B---3--:R-:W-:Y:S08]  /*9640*/  HMMA.16816.F32 R240, R4.reuse, R36, R116 ;  /* 0x0000002404f0723c */ /* 0x048ff00000001874 */
[----:B------:R-:W-:Y:S01]  /*9650*/  IMAD.MOV.U32 R252, RZ, RZ, R12 ;  /* 0x000000fffffc7224 */ /* 0x000fe200078e000c */
[----:B------:R-:W-:Y:S01]  /*9660*/  HMMA.16816.F32 R116, R4, R34, R204 ;  /* 0x000000220474723c */ /* 0x000fe200000018cc */
[----:B------:R-:W-:-:S02]  /*9670*/  IMAD.MOV.U32 R75, RZ, RZ, R13 ;  /* 0x000000ffff4b7224 */ /* 0x000fc400078e000d */
[----:B------:R-:W-:Y:S02]  /*9680*/  IMAD.MOV.U32 R74, RZ, RZ, R14 ;  /* 0x000000ffff4a7224 */ /* 0x000fe400078e000e */
[----:B------:R-:W-:Y:S02]  /*9690*/  IMAD.MOV.U32 R73, RZ, RZ, R15 ;  /* 0x000000ffff497224 */ /* 0x000fe400078e000f */
[----:B------:R-:W2:Y:S01]  /*96a0*/  LDSM.16.M88.4 R12, [R222] ;  /* 0x00000000de0c783b */ /* 0x000ea20000000200 */
[----:B------:R-:W-:Y:S01]  /*96b0*/  HMMA.16816.F32 R204, R4, R30, R200 ;  /* 0x0000001e04cc723c */ /* 0x000fe200000018c8 */
[----:B------:R-:W-:Y:S01]  /*96c0*/  IMAD.MOV.U32 R72, RZ, RZ, R92 ;  /* 0x000000ffff487224 */ /* 0x000fe200078e005c */
[----:B------:R-:W-:Y:S01]  /*96d0*/  MOV R2, R94 ;  /* 0x0000005e00027202 */ /* 0x000fe20000000f00 */
[----:B------:R-:W-:Y:S02]  /*96e0*/  IMAD.MOV.U32 R3, RZ, RZ, R93 ;  /* 0x000000ffff037224 */ /* 0x000fe400078e005d */
[----:B------:R-:W-:-:S03]  /*96f0*/  IMAD.MOV.U32 R0, RZ, RZ, R95 ;  /* 0x000000ffff007224 */ /* 0x000fc600078e005f */
[C---:B-1----:R-:W-:Y:S08]  /*9700*/  HMMA.16816.F32 R236, R4.reuse, R40, R120 ;  /* 0x0000002804ec723c */ /* 0x042ff00000001878 */
[C---:B------:R-:W-:Y:S08]  /*9710*/  HMMA.16816.F32 R112, R4.reuse, R32, R112 ;  /* 0x000000200470723c */ /* 0x040ff00000001870 */
[C---:B------:R-:W-:Y:S08]  /*9720*/  HMMA.16816.F32 R140, R4.reuse, R20, R100 ;  /* 0x00000014048c723c */ /* 0x040ff00000001864 */
[C---:B------:R-:W-:Y:S08]  /*9730*/  HMMA.16816.F32 R232, R4.reuse, R42, R232 ;  /* 0x0000002a04e8723c */ /* 0x040ff000000018e8 */
[C---:B------:R-:W-:Y:S08]  /*9740*/  HMMA.16816.F32 R108, R4.reuse, R38, R208 ;  /* 0x00000026046c723c */ /* 0x040ff000000018d0 */
[C---:B------:R-:W-:Y:S08]  /*9750*/  HMMA.16816.F32 R96, R4.reuse, R26, R132 ;  /* 0x0000001a0460723c */ /* 0x040ff00000001884 */
[C---:B------:R-:W-:Y:S07]  /*9760*/  HMMA.16816.F32 R136, R4.reuse, R86, R124 ;  /* 0x000000560488723c */ /* 0x040fee000000187c */
[----:B------:R-:W-:Y:S01]  /*9770*/  IMAD.MOV.U32 R125, RZ, RZ, R104 ;  /* 0x000000ffff7d7224 */ /* 0x000fe200078e0068 */
[----:B------:R-:W-:Y:S01]  /*9780*/  HMMA.16816.F32 R200, R4, R82, R88 ;  /* 0x0000005204c8723c */ /* 0x000fe20000001858 */
[----:B------:R-:W-:-:S02]  /*9790*/  IMAD.MOV.U32 R126, RZ, RZ, R105 ;  /* 0x000000ffff7e7224 */ /* 0x000fc400078e0069 */
[----:B------:R-:W-:Y:S02]  /*97a0*/  IMAD.MOV.U32 R127, RZ, RZ, R106 ;  /* 0x000000ffff7f7224 */ /* 0x000fe400078e006a */
[----:B------:R-:W-:-:S03]  /*97b0*/  IMAD.MOV.U32 R124, RZ, RZ, R107 ;  /* 0x000000ffff7c7224 */ /* 0x000fc600078e006b */
[C---:B------:R-:W-:Y:S01]  /*97c0*/  HMMA.16816.F32 R4, R16.reuse, R56, RZ ;  /* 0x000000381004723c */ /* 0x040fe200000018ff */
[----:B------:R-:W-:Y:S02]  /*97d0*/  IMAD.MOV.U32 R123, RZ, RZ, R96 ;  /* 0x000000ffff7b7224 */ /* 0x000fe400078e0060 */
[----:B------:R-:W-:Y:S02]  /*97e0*/  IMAD.MOV.U32 R122, RZ, RZ, R97 ;  /* 0x000000ffff7a7224 */ /* 0x000fe400078e0061 */
[----:B------:R-:W-:Y:S02]  /*97f0*/  IMAD.MOV.U32 R121, RZ, RZ, R98 ;  /* 0x000000ffff797224 */ /* 0x000fe400078e0062 */
[----:B------:R-:W-:Y:S01]  /*9800*/  IMAD.MOV.U32 R120, RZ, RZ, R99 ;  /* 0x000000ffff787224 */ /* 0x000fe200078e0063 */
[C---:B------:R-:W-:Y:S08]  /*9810*/  HMMA.16816.F32 R92, R16.reuse, R64, RZ ;  /* 0x00000040105c723c */ /* 0x040ff000000018ff */
[----:B------:R-:W-:Y:S08]  /*9820*/  HMMA.16816.F32 R88, R16, R60, RZ ;  /* 0x0000003c1058723c */ /* 0x000ff000000018ff */
[----:B--2---:R-:W-:Y:S08]  /*9830*/  HMMA.16816.F32 R132, R12, R24, R4 ;  /* 0x000000180c84723c */ /* 0x004ff00000001804 */
[----:B------:R-:W-:Y:S08]  /*9840*/  HMMA.16816.F32 R4, R16, R44, RZ ;  /* 0x0000002c1004723c */ /* 0x000ff000000018ff */
[C---:B------:R-:W-:Y:S08]  /*9850*/  HMMA.16816.F32 R104, R12.reuse, R32, R92 ;  /* 0x000000200c68723c */ /* 0x040ff0000000185c */
[----:B------:R-:W-:Y:S08]  /*9860*/  HMMA.16816.F32 R128, R12, R28, R88 ;  /* 0x0000001c0c80723c */ /* 0x000ff00000001858 */
[C---:B------:R-:W-:Y:S08]  /*9870*/  HMMA.16816.F32 R92, R16.reuse, R62, RZ ;  /* 0x0000003e105c723c */ /* 0x040ff000000018ff */
[C---:B------:R-:W-:Y:S08]  /*9880*/  HMMA.16816.F32 R88, R16.reuse, R66, RZ ;  /* 0x000000421058723c */ /* 0x040ff000000018ff */
[C---:B------:R-:W-:Y:S08]  /*9890*/  HMMA.16816.F32 R60, R16.reuse, R52, RZ ;  /* 0x00000034103c723c */ /* 0x040ff000000018ff */
[C---:B------:R-:W-:Y:S08]  /*98a0*/  HMMA.16816.F32 R64, R16.reuse, R58, RZ ;  /* 0x0000003a1040723c */ /* 0x040ff000000018ff */
[----:B------:R-:W-:Y:S08]  /*98b0*/  HMMA.16816.F32 R56, R16, R48, RZ ;  /* 0x000000301038723c */ /* 0x000ff000000018ff */
[----:B------:R-:W-:Y:S08]  /*98c0*/  HMMA.16816.F32 R4, R12, R80, R4 ;  /* 0x000000500c04723c */ /* 0x000ff00000001804 */
[C---:B------:R-:W-:Y:S08]  /*98d0*/  HMMA.16816.F32 R100, R16.reuse, R76, RZ ;  /* 0x0000004c1064723c */ /* 0x040ff000000018ff */
[C---:B------:R-:W-:Y:S08]  /*98e0*/  HMMA.16816.F32 R76, R16.reuse, R78, RZ ;  /* 0x0000004e104c723c */ /* 0x040ff000000018ff */
[----:B------:R-:W-:Y:S08]  /*98f0*/  HMMA.16816.F32 R52, R16, R54, RZ ;  /* 0x000000361034723c */ /* 0x000ff000000018ff */
[----:B------:R-:W-:Y:S07]  /*9900*/  HMMA.16816.F32 R208, R12, R20, R60 ;  /* 0x000000140cd0723c */ /* 0x000fee000000183c */
[----:B------:R-:W-:Y:S01]  /*9910*/  IMAD.MOV.U32 R60, RZ, RZ, R123 ;  /* 0x000000ffff3c7224 */ /* 0x000fe200078e007b */
[----:B------:R-:W-:Y:S01]  /*9920*/  HMMA.16816.F32 R96, R16, R68, RZ ;  /* 0x000000441060723c */ /* 0x000fe200000018ff */
[----:B------:R-:W-:-:S02]  /*9930*/  IMAD.MOV.U32 R61, RZ, RZ, R122 ;  /* 0x000000ffff3d7224 */ /* 0x000fc400078e007a */
[----:B------:R-:W-:Y:S02]  /*9940*/  IMAD.MOV.U32 R62, RZ, RZ, R121 ;  /* 0x000000ffff3e7224 */ /* 0x000fe400078e0079 */
[----:B------:R-:W-:-:S03]  /*9950*/  IMAD.MOV.U32 R63, RZ, RZ, R120 ;  /* 0x000000ffff3f7224 */ /* 0x000fc600078e0078 */
[C---:B------:R-:W-:Y:S07]  /*9960*/  HMMA.16816.F32 R120, R12.reuse, R84, R56 ;  /* 0x000000540c78723c */ /* 0x040fee0000001838 */
[----:B------:R-:W-:Y:S01]  /*9970*/  IMAD.MOV.U32 R56, RZ, RZ, R72 ;  /* 0x000000ffff387224 */ /* 0x000fe200078e0048 */
[----:B------:R-:W-:Y:S01]  /*9980*/  MOV R72, R4 ;  /* 0x0000000400487202 */ /* 0x000fe20000000f00 */
[----:B------:R-:W-:Y:S01]  /*9990*/  IMAD.MOV.U32 R57, RZ, RZ, R3 ;  /* 0x000000ffff397224 */ /* 0x000fe200078e0003 */
[----:B------:R-:W-:Y:S01]  /*99a0*/  HMMA.16816.F32 R92, R12, R30, R92 ;  /* 0x0000001e0c5c723c */ /* 0x000fe2000000185c */
[----:B------:R-:W-:Y:S01]  /*99b0*/  IMAD.MOV.U32 R58, RZ, RZ, R2 ;  /* 0x000000ffff3a7224 */ /* 0x000fe200078e0002 */
[----:B------:R-:W-:Y:S01]  /*99c0*/  LDSM.16.M88.4 R28, [R223] ;  /* 0x00000000df1c783b */ /* 0x000fe20000000200 */
[----:B------:R-:W-:-:S02]  /*99d0*/  IMAD.MOV.U32 R59, RZ, RZ, R0 ;  /* 0x000000ffff3b7224 */ /* 0x000fc400078e0000 */
[----:B------:R-:W-:Y:S02]  /*99e0*/  IMAD.MOV.U32 R3, RZ, RZ, R5 ;  /* 0x000000ffff037224 */ /* 0x000fe400078e0005 */
[----:B------:R-:W-:Y:S01]  /*99f0*/  IMAD.MOV.U32 R2, RZ, RZ, R6 ;  /* 0x000000ffff027224 */ /* 0x000fe200078e0006 */
[----:B------:R-:W-:Y:S01]  /*9a00*/  HMMA.16816.F32 R100, R12, R40, R100 ;  /* 0x000000280c64723c */ /* 0x000fe20000001864 */
[----:B------:R-:W-:Y:S02]  /*9a10*/  IMAD.MOV.U32 R0, RZ, RZ, R7 ;  /* 0x000000ffff007224 */ /* 0x000fe400078e0007 */
[----:B------:R-:W1:Y:S05]  /*9a20*/  LDSM.16.M88.4 R4, [R220+0x2000] ;  /* 0x00200000dc04783b */ /* 0x000e6a0000000200 */
[C---:B------:R-:W-:Y:S08]  /*9a30*/  HMMA.16816.F32 R68, R16.reuse, R70, RZ ;  /* 0x000000461044723c */ /* 0x040ff000000018ff */
[C---:B------:R-:W-:Y:S08]  /*9a40*/  HMMA.16816.F32 R48, R16.reuse, R50, RZ ;  /* 0x000000321030723c */ /* 0x040ff000000018ff */
[----:B------:R-:W-:Y:S01]  /*9a50*/  HMMA.16816.F32 R44, R16, R46, RZ ;  /* 0x0000002e102c723c */ /* 0x000fe200000018ff */
[----:B------:R-:W2:Y:S07]  /*9a60*/  LDSM.16.M88.4 R16, [R220] ;  /* 0x00000000dc10783b */ /* 0x000eae0000000200 */
[C---:B------:R-:W-:Y:S08]  /*9a70*/  HMMA.16816.F32 R40, R12.reuse, R42, R76 ;  /* 0x0000002a0c28723c */ /* 0x040ff0000000184c */
[C---:B------:R-:W-:Y:S01]  /*9a80*/  HMMA.16816.F32 R76, R12.reuse, R26, R64 ;  /* 0x0000001a0c4c723c */ /* 0x040fe20000001840 */
[----:B------:R-:W3:Y:S07]  /*9a90*/  LDSM.16.M88.4 R24, [R230] ;  /* 0x00000000e618783b */ /* 0x000eee0000000200 */
[C---:B------:R-:W-:Y:S01]  /*9aa0*/  HMMA.16816.F32 R52, R12.reuse, R22, R52 ;  /* 0x000000160c34723c */ /* 0x040fe20000001834 */
[----:B------:R-:W4:Y:S07]  /*9ab0*/  LDSM.16.M88.4 R20, [R229] ;  /* 0x00000000e514783b */ /* 0x000f2e0000000200 */
[C---:B------:R-:W-:Y:S08]  /*9ac0*/  HMMA.16816.F32 R96, R12.reuse, R36, R96 ;  /* 0x000000240c60723c */ /* 0x040ff00000001860 */
[C---:B------:R-:W-:Y:S07]  /*9ad0*/  HMMA.16816.F32 R32, R12.reuse, R34, R88 ;  /* 0x000000220c20723c */ /* 0x040fee0000001858 */
[----:B------:R-:W-:Y:S01]  /*9ae0*/  IMAD.MOV.U32 R88, RZ, RZ, R60 ;  /* 0x000000ffff587224 */ /* 0x000fe200078e003c */
[----:B------:R-:W-:Y:S01]  /*9af0*/  HMMA.16816.F32 R36, R12, R38, R68 ;  /* 0x000000260c24723c */ /* 0x000fe20000001844 */
[----:B------:R-:W-:-:S02]  /*9b00*/  IMAD.MOV.U32 R89, RZ, RZ, R61 ;  /* 0x000000ffff597224 */ /* 0x000fc400078e003d */
[----:B------:R-:W-:Y:S02]  /*9b10*/  IMAD.MOV.U32 R90, RZ, RZ, R62 ;  /* 0x000000ffff5a7224 */ /* 0x000fe400078e003e */
[----:B------:R-:W-:-:S03]  /*9b20*/  IMAD.MOV.U32 R91, RZ, RZ, R63 ;  /* 0x000000ffff5b7224 */ /* 0x000fc600078e003f */
[----:B-1----:R-:W-:Y:S07]  /*9b30*/  HMMA.16816.F32 R68, R4, R28, R236 ;  /* 0x0000001c0444723c */ /* 0x002fee00000018ec */
[----:B------:R-:W-:Y:S01]  /*9b40*/  IMAD.MOV.U32 R236, RZ, RZ, R56 ;  /* 0x000000ffffec7224 */ /* 0x000fe200078e0038 */
[----:B------:R-:W-:Y:S01]  /*9b50*/  HMMA.16816.F32 R84, R12, R86, R48 ;  /* 0x000000560c54723c */ /* 0x000fe20000001830 */
[----:B------:R-:W-:Y:S02]  /*9b60*/  IMAD.MOV.U32 R237, RZ, RZ, R57 ;  /* 0x000000ffffed7224 */ /* 0x000fe400078e0039 */
[----:B------:R-:W-:-:S02]  /*9b70*/  IMAD.MOV.U32 R238, RZ, RZ, R58 ;  /* 0x000000ffffee7224 */ /* 0x000fc400078e003a */
[----:B------:R-:W-:-:S03]  /*9b80*/  IMAD.MOV.U32 R239, RZ, RZ, R59 ;  /* 0x000000ffffef7224 */ /* 0x000fc600078e003b */
[----:B--2---:R-:W-:Y:S08]  /*9b90*/  HMMA.16816.F32 R56, R16, R30, R40 ;  /* 0x0000001e1038723c */ /* 0x004ff00000001828 */
[----:B---3--:R-:W-:Y:S08]  /*9ba0*/  HMMA.16816.F32 R40, R4, R26, R108 ;  /* 0x0000001a0428723c */ /* 0x008ff0000000186c */
[----:B------:R-:W-:Y:S08]  /*9bb0*/  HMMA.16816.F32 R48, R16, R24, R96 ;  /* 0x000000181030723c */ /* 0x000ff00000001860 */
[-C--:B----4-:R-:W-:Y:S08]  /*9bc0*/  HMMA.16816.F32 R108, R4, R20.reuse, R112 ;  /* 0x00000014046c723c */ /* 0x090ff00000001870 */
[----:B------:R-:W-:Y:S08]  /*9bd0*/  HMMA.16816.F32 R96, R16, R20, R104 ;  /* 0x000000141060723c */ /* 0x000ff00000001868 */
[-C--:B------:R-:W-:Y:S08]  /*9be0*/  HMMA.16816.F32 R116, R4, R22.reuse, R116 ;  /* 0x000000160474723c */ /* 0x080ff00000001874 */
[----:B------:R-:W-:Y:S01]  /*9bf0*/  HMMA.16816.F32 R112, R16, R22, R32 ;  /* 0x000000161070723c */ /* 0x000fe20000001820 */
[----:B------:R-:W1:Y:S04]  /*9c00*/  LDSM.16.M88.4 R20, [R226] ;  /* 0x00000000e214783b */ /* 0x000e680000000200 */
[----:B------:R-:W-:Y:S03]  /*9c10*/  LDSM.16.M88.4 R32, [R224] ;  /* 0x00000000e020783b */ /* 0x000fe60000000200 */
[----:B------:R-:W-:Y:S01]  /*9c20*/  HMMA.16816.F32 R80, R12, R82, R44 ;  /* 0x000000520c50723c */ /* 0x000fe2000000182c */
[----:B------:R-:W2:Y:S07]  /*9c30*/  LDSM.16.M88.4 R12, [R225] ;  /* 0x00000000e10c783b */ /* 0x000eae0000000200 */
[----:B------:R-:W-:Y:S07]  /*9c40*/  HMMA.16816.F32 R64, R16, R28, R100 ;  /* 0x0000001c1040723c */ /* 0x000fee0000001864 */
[----:B------:R-:W-:Y:S01]  /*9c50*/  IMAD.MOV.U32 R100, RZ, RZ, R252 ;  /* 0x000000ffff647224 */ /* 0x000fe200078e00fc */
[----:B------:R-:W-:Y:S01]  /*9c60*/  HMMA.16816.F32 R60, R4, R30, R232 ;  /* 0x0000001e043c723c */ /* 0x000fe200000018e8 */
[----:B------:R-:W3:Y:S01]  /*9c70*/  LDSM.16.M88.4 R28, [R228] ;  /* 0x00000000e41c783b */ /* 0x000ee20000000200 */
[----:B------:R-:W-:Y:S01]  /*9c80*/  MOV R101, R75 ;  /* 0x0000004b00657202 */ /* 0x000fe20000000f00 */
[----:B------:R-:W-:-:S02]  /*9c90*/  IMAD.MOV.U32 R102, RZ, RZ, R74 ;  /* 0x000000ffff667224 */ /* 0x000fc400078e004a */
[----:B------:R-:W-:-:S03]  /*9ca0*/  IMAD.MOV.U32 R103, RZ, RZ, R73 ;  /* 0x000000ffff677224 */ /* 0x000fc600078e0049 */
[----:B------:R-:W-:Y:S08]  /*9cb0*/  HMMA.16816.F32 R44, R4, R24, R240 ;  /* 0x00000018042c723c */ /* 0x000ff000000018f0 */
[----:B------:R-:W-:Y:S01]  /*9cc0*/  HMMA.16816.F32 R36, R16, R26, R36 ;  /* 0x0000001a1024723c */ /* 0x000fe20000001824 */
[----:B------:R-:W4:Y:S07]  /*9cd0*/  LDSM.16.M88.4 R24, [R227] ;  /* 0x00000000e318783b */ /* 0x000f2e0000000200 */
[C---:B-1----:R-:W-:Y:S08]  /*9ce0*/  HMMA.16816.F32 R104, R4.reuse, R20, R140 ;  /* 0x000000140468723c */ /* 0x042ff0000000188c */
[C---:B--2---:R-:W-:Y:S08]  /*9cf0*/  HMMA.16816.F32 R100, R4.reuse, R12, R100 ;  /* 0x0000000c0464723c */ /* 0x044ff00000001864 */
[C---:B------:R-:W-:Y:S08]  /*9d00*/  HMMA.16816.F32 R248, R4.reuse, R32, R248 ;  /* 0x0000002004f8723c */ /* 0x040ff000000018f8 */
[----:B------:R-:W-:Y:S01]  /*9d10*/  IMAD.MOV.U32 R143, RZ, RZ, R105 ;  /* 0x000000ffff8f7224 */ /* 0x000fe200078e0069 */
[----:B---3--:R-:W-:Y:S01]  /*9d20*/  HMMA.16816.F32 R124, R4, R28, R124 ;  /* 0x0000001c047c723c */ /* 0x008fe2000000187c */
[----:B------:R-:W-:-:S02]  /*9d30*/  IMAD.MOV.U32 R142, RZ, RZ, R106 ;  /* 0x000000ffff8e7224 */ /* 0x000fc400078e006a */
[----:B------:R-:W-:Y:S02]  /*9d40*/  IMAD.MOV.U32 R140, RZ, RZ, R107 ;  /* 0x000000ffff8c7224 */ /* 0x000fe400078e006b */
[----:B------:R-:W-:Y:S02]  /*9d50*/  IMAD.MOV.U32 R74, RZ, RZ, R104 ;  /* 0x000000ffff4a7224 */ /* 0x000fe400078e0068 */
[----:B------:R-:W-:Y:S01]  /*9d60*/  IMAD.MOV.U32 R107, RZ, RZ, R100 ;  /* 0x000000ffff6b7224 */ /* 0x000fe200078e0064 */
[----:B----4-:R-:W-:Y:S01]  /*9d70*/  HMMA.16816.F32 R244, R4, R24, R244 ;  /* 0x0000001804f4723c */ /* 0x010fe200000018f4 */
[----:B------:R-:W-:Y:S02]  /*9d80*/  IMAD.MOV.U32 R106, RZ, RZ, R101 ;  /* 0x000000ffff6a7224 */ /* 0x000fe400078e0065 */
[----:B------:R-:W-:Y:S02]  /*9d90*/  IMAD.MOV.U32 R105, RZ, RZ, R102 ;  /* 0x000000ffff697224 */ /* 0x000fe400078e0066 */
[----:B------:R-:W-:-:S03]  /*9da0*/  IMAD.MOV.U32 R104, RZ, RZ, R103 ;  /* 0x000000ffff687224 */ /* 0x000fc600078e0067 */
[C---:B------:R-:W-:Y:S08]  /*9db0*/  HMMA.16816.F32 R204, R4.reuse, R30, R204 ;  /* 0x0000001e04cc723c */ /* 0x040ff000000018cc */
[C---:B------:R-:W-:Y:S08]  /*9dc0*/  HMMA.16816.F32 R100, R4.reuse, R26, R88 ;  /* 0x0000001a0464723c */ /* 0x040ff00000001858 */
[C---:B------:R-:W-:Y:S08]  /*9dd0*/  HMMA.16816.F32 R232, R4.reuse, R22, R236 ;  /* 0x0000001604e8723c */ /* 0x040ff000000018ec */
[C---:B------:R-:W-:Y:S08]  /*9de0*/  HMMA.16816.F32 R136, R4.reuse, R14, R136 ;  /* 0x0000000e0488723c */ /* 0x040ff00000001888 */
[----:B------:R-:W-:Y:S01]  /*9df0*/  HMMA.16816.F32 R240, R4, R34, R200 ;  /* 0x0000002204f0723c */ /* 0x000fe200000018c8 */
[----:B------:R-:W-:Y:S01]  /*9e00*/  IMAD.MOV.U32 R91, RZ, RZ, R100 ;  /* 0x000000ffff5b7224 */ /* 0x000fe200078e0064 */
[----:B------:R-:W-:Y:S01]  /*9e10*/  MOV R89, R102 ;  /* 0x0000006600597202 */ /* 0x000fe20000000f00 */
[----:B------:R-:W-:-:S02]  /*9e20*/  IMAD.MOV.U32 R90, RZ, RZ, R101 ;  /* 0x000000ffff5a7224 */ /* 0x000fc400078e0065 */
[----:B------:R-:W-:-:S03]  /*9e30*/  IMAD.MOV.U32 R88, RZ, RZ, R103 ;  /* 0x000000ffff587224 */ /* 0x000fc600078e0067 */
[C---:B------:R-:W-:Y:S01]  /*9e40*/  HMMA.16816.F32 R4, R16.reuse, R12, R120 ;  /* 0x0000000c1004723c */ /* 0x040fe20000001878 */
[----:B------:R-:W-:Y:S02]  /*9e50*/  IMAD.MOV.U32 R103, RZ, RZ, R232 ;  /* 0x000000ffff677224 */ /* 0x000fe400078e00e8 */
[----:B------:R-:W-:Y:S02]  /*9e60*/  IMAD.MOV.U32 R102, RZ, RZ, R233 ;  /* 0x000000ffff667224 */ /* 0x000fe400078e00e9 */
[----:B------:R-:W-:Y:S02]  /*9e70*/  IMAD.MOV.U32 R101, RZ, RZ, R234 ;  /* 0x000000ffff657224 */ /* 0x000fe400078e00ea */
[----:B------:R-:W-:Y:S01]  /*9e80*/  IMAD.MOV.U32 R100, RZ, RZ, R235 ;  /* 0x000000ffff647224 */ /* 0x000fe200078e00eb */
[C---:B------:R-:W-:Y:S07]  /*9e90*/  HMMA.16816.F32 R200, R16.reuse, R30, R92 ;  /* 0x0000001e10c8723c */ /* 0x040fee000000185c */
[----:B------:R-:W-:Y:S01]  /*9ea0*/  IMAD.MOV.U32 R92, RZ, RZ, R72 ;  /* 0x000000ffff5c7224 */ /* 0x000fe200078e0048 */
[----:B------:R-:W-:Y:S01]  /*9eb0*/  HMMA.16816.F32 R232, R16, R24, R132 ;  /* 0x0000001810e8723c */ /* 0x000fe20000001884 */
[----:B------:R-:W-:-:S02]  /*9ec0*/  IMAD.MOV.U32 R93, RZ, RZ, R3 ;  /* 0x000000ffff5d7224 */ /* 0x000fc400078e0003 */
[----:B------:R-:W-:Y:S02]  /*9ed0*/  IMAD.MOV.U32 R95, RZ, RZ, R0 ;  /* 0x000000ffff5f7224 */ /* 0x000fe400078e0000 */
[----:B------:R-:W-:-:S03]  /*9ee0*/  IMAD.MOV.U32 R94, RZ, RZ, R2 ;  /* 0x000000ffff5e7224 */ /* 0x000fc600078e0002 */
[----:B------:R-:W-:Y:S01]  /*9ef0*/  IMAD.MOV.U32 R73, RZ, RZ, R6 ;  /* 0x000000ffff497224 */ /* 0x000fe200078e0006 */
[----:B------:R-:W-:Y:S01]  /*9f00*/  MOV R0, R7 ;  /* 0x0000000700007202 */ /* 0x000fe20000000f00 */
[----:B------:R-:W-:Y:S01]  /*9f10*/  IMAD.MOV.U32 R72, RZ, RZ, R5 ;  /* 0x000000ffff487224 */ /* 0x000fe200078e0005 */
[C---:B------:R-:W-:Y:S01]  /*9f20*/  HMMA.16816.F32 R132, R16.reuse, R26, R76 ;  /* 0x0000001a1084723c */ /* 0x040fe2000000184c */
[----:B------:R-:W-:Y:S01]  /*9f30*/  IMAD.MOV.U32 R3, RZ, RZ, R4 ;  /* 0x000000ffff037224 */ /* 0x000fe200078e0004 */
[----:B------:R-:W-:Y:S06]  /*9f40*/  LDSM.16.M88.4 R24, [R217+0x800] ;  /* 0x00080000d918783b */ /* 0x000fec0000000200 */
[C---:B------:R-:W-:Y:S01]  /*9f50*/  HMMA.16816.F32 R4, R16.reuse, R14, R84 ;  /* 0x0000000e1004723c */ /* 0x040fe20000001854 */
[----:B------:R-:W-:Y:S07]  /*9f60*/  LDSM.16.M88.4 R12, [R221] ;  /* 0x00000000dd0c783b */ /* 0x000fee0000000200 */
[C---:B------:R-:W-:Y:S01]  /*9f70*/  HMMA.16816.F32 R236, R16.reuse, R28, R128 ;  /* 0x0000001c10ec723c */ /* 0x040fe20000001880 */
[----:B------:R-:W1:Y:S07]  /*9f80*/  LDSM.16.M88.4 R28, [R217] ;  /* 0x00000000d91c783b */ /* 0x000e6e0000000200 */
[C---:B------:R-:W-:Y:S08]  /*9f90*/  HMMA.16816.F32 R208, R16.reuse, R20, R208 ;  /* 0x0000001410d0723c */ /* 0x040ff000000018d0 */
[----:B------:R-:W-:Y:S01]  /*9fa0*/  IMAD.MOV.U32 R79, RZ, RZ, R5 ;  /* 0x000000ffff4f7224 */ /* 0x000fe200078e0005 */
[----:B------:R-:W-:Y:S01]  /*9fb0*/  HMMA.16816.F32 R128, R16, R22, R52 ;  /* 0x000000161080723c */ /* 0x000fe20000001834 */
[----:B------:R-:W-:Y:S01]  /*9fc0*/  IMAD.MOV.U32 R78, RZ, RZ, R6 ;  /* 0x000000ffff4e7224 */ /* 0x000fe200078e0006 */
[----:B------:R-:W-:Y:S01]  /*9fd0*/  LDSM.16.M88.4 R20, [R217+0x1000] ;  /* 0x00100000d914783b */ /* 0x000fe20000000200 */
[----:B------:R-:W-:-:S02]  /*9fe0*/  IMAD.MOV.U32 R77, RZ, RZ, R4 ;  /* 0x000000ffff4d7224 */ /* 0x000fc400078e0004 */
[----:B------:R-:W-:Y:S02]  /*9ff0*/  IMAD.MOV.U32 R76, RZ, RZ, R7 ;  /* 0x000000ffff4c7224 */ /* 0x000fe400078e0007 */
[----:B------:R-:W2:Y:S01]  /*a000*/  LDSM.16.M88.4 R4, [R221+0x2000] ;  /* 0x00200000dd04783b */ /* 0x000ea20000000200 */
[C---:B------:R-:W-:Y:S07]  /*a010*/  HMMA.16816.F32 R52, R16.reuse, R32, R92 ;  /* 0x000000201034723c */ /* 0x040fee000000185c */
[----:B------:R-:W-:Y:S01]  /*a020*/  IMAD.MOV.U32 R32, RZ, RZ, R101 ;  /* 0x000000ffff207224 */ /* 0x000fe200078e0065 */
[----:B------:R-:W-:Y:S01]  /*a030*/  HMMA.16816.F32 R16, R16, R34, R80 ;  /* 0x000000221010723c */ /* 0x000fe20000001850 */
[----:B------:R-:W-:-:S06]  /*a040*/  IMAD.MOV.U32 R33, RZ, RZ, R100 ;  /* 0x000000ffff217224 */ /* 0x000fcc00078e0064 */
[----:B------:R-:W-:Y:S01]  /*a050*/  IMAD.MOV.U32 R34, RZ, RZ, R103 ;  /* 0x000000ffff227224 */ /* 0x000fe200078e0067 */
[----:B-1----:R-:W-:Y:S01]  /*a060*/  HMMA.16816.F32 R92, R12, R30, R56 ;  /* 0x0000001e0c5c723c */ /* 0x002fe20000001838 */
[----:B------:R-:W-:-:S07]  /*a070*/  IMAD.MOV.U32 R35, RZ, RZ, R102 ;  /* 0x000000ffff237224 */ /* 0x000fce00078e0066 */
[----:B------:R-:W-:Y:S02]  /*a080*/  IMAD.MOV.U32 R141, RZ, RZ, R52 ;  /* 0x000000ffff8d7224 */ /* 0x000fe400078e0034 */
[----:B------:R-:W-:Y:S02]  /*a090*/  IMAD.MOV.U32 R252, RZ, RZ, R53 ;  /* 0x000000fffffc7224 */ /* 0x000fe400078e0035 */
[----:B------:R-:W-:Y:S02]  /*a0a0*/  IMAD.MOV.U32 R75, RZ, RZ, R54 ;  /* 0x000000ffff4b7224 */ /* 0x000fe400078e0036 */
[----:B------:R-:W-:Y:S02]  /*a0b0*/  IMAD.MOV.U32 R2, RZ, RZ, R55 ;  /* 0x000000ffff027224 */ /* 0x000fe400078e0037 */
[----:B------:R-:W-:Y:S01]  /*a0c0*/  IMAD.MOV.U32 R53, RZ, RZ, R143 ;  /* 0x000000ffff357224 */ /* 0x000fe200078e008f */
[----:B------:R-:W-:Y:S01]  /*a0d0*/  MOV R143, R19 ;  /* 0x00000013008f7202 */ /* 0x000fe20000000f00 */
[----:B------:R-:W-:-:S02]  /*a0e0*/  IMAD.MOV.U32 R54, RZ, RZ, R142 ;  /* 0x000000ffff367224 */ /* 0x000fc400078e008e */
[----:B------:R-:W-:Y:S02]  /*a0f0*/  IMAD.MOV.U32 R55, RZ, RZ, R140 ;  /* 0x000000ffff377224 */ /* 0x000fe400078e008c */
[----:B------:R-:W-:Y:S01]  /*a100*/  IMAD.MOV.U32 R52, RZ, RZ, R74 ;  /* 0x000000ffff347224 */ /* 0x000fe200078e004a */
[C---:B--2---:R-:W-:Y:S01]  /*a110*/  HMMA.16816.F32 R120, R4.reuse, R28, R68 ;  /* 0x0000001c0478723c */ /* 0x044fe20000001844 */
[----:B------:R-:W-:Y:S02]  /*a120*/  IMAD.MOV.U32 R142, RZ, RZ, R18 ;  /* 0x000000ffff8e7224 */ /* 0x000fe400078e0012 */
[----:B------:R-:W-:Y:S02]  /*a130*/  IMAD.MOV.U32 R140, RZ, RZ, R17 ;  /* 0x000000ffff8c7224 */ /* 0x000fe400078e0011 */
[----:B------:R-:W-:Y:S02]  /*a140*/  IMAD.MOV.U32 R74, RZ, RZ, R16 ;  /* 0x000000ffff4a7224 */ /* 0x000fe400078e0010 */
[----:B------:R-:W-:Y:S01]  /*a150*/  IMAD.MOV.U32 R16, RZ, RZ, R107 ;  /* 0x000000ffff107224 */ /* 0x000fe200078e006b */
[----:B------:R-:W-:Y:S01]  /*a160*/  MOV R71, R78 ;  /* 0x0000004e00477202 */ /* 0x000fe20000000f00 */
        /* <DEDUP_REMOVED lines=8> */
[----:B------:R-:W-:Y:S02]  /*a1f0*/  IMAD.MOV.U32 R29, RZ, RZ, R90 ;  /* 0x000000ffff1d7224 */ /* 0x000fe400078e005a */
[----:B------:R-:W-:-:S02]  /*a200*/  IMAD.MOV.U32 R67, RZ, RZ, R77 ;  /* 0x000000ffff437224 */ /* 0x000fc400078e004d */
[----:B------:R-:W-:Y:S02]  /*a210*/  IMAD.MOV.U32 R64, RZ, RZ, R76 ;  /* 0x000000ffff407224 */ /* 0x000fe400078e004c */
[----:B------:R-:W-:Y:S01]  /*a220*/  IMAD.MOV.U32 R65, RZ, RZ, R89 ;  /* 0x000000ffff417224 */ /* 0x000fe200078e0059 */
[C---:B------:R-:W-:Y:S01]  /*a230*/  HMMA.16816.F32 R76, R12.reuse, R26, R36 ;  /* 0x0000001a0c4c723c */ /* 0x040fe20000001824 */
[----:B------:R-:W-:Y:S01]  /*a240*/  IMAD.MOV.U32 R66, RZ, RZ, R88 ;  /* 0x000000ffff427224 */ /* 0x000fe200078e0058 */
[----:B------:R-:W-:Y:S01]  /*a250*/  MOV R108, R52 ;  /* 0x00000034006c7202 */ /* 0x000fe20000000f00 */
[----:B------:R-:W-:Y:S02]  /*a260*/  IMAD.MOV.U32 R109, RZ, RZ, R53 ;  /* 0x000000ffff6d7224 */ /* 0x000fe400078e0035 */
[----:B------:R-:W-:Y:S02]  /*a270*/  IMAD.MOV.U32 R110, RZ, RZ, R54 ;  /* 0x000000ffff6e7224 */ /* 0x000fe400078e0036 */
[----:B------:R-:W-:Y:S01]  /*a280*/  IMAD.MOV.U32 R38, RZ, RZ, R70 ;  /* 0x000000ffff267224 */ /* 0x000fe200078e0046 */
[----:B------:R-:W-:Y:S01]  /*a290*/  HMMA.16816.F32 R88, R12, R24, R48 ;  /* 0x000000180c58723c */ /* 0x000fe20000001830 */
[----:B------:R-:W-:-:S02]  /*a2a0*/  IMAD.MOV.U32 R39, RZ, RZ, R71 ;  /* 0x000000ffff277224 */ /* 0x000fc400078e0047 */
[----:B------:R-:W-:-:S05]  /*a2b0*/  IMAD.MOV.U32 R111, RZ, RZ, R55 ;  /* 0x000000ffff6f7224 */ /* 0x000fca00078e0037 */
[----:B------:R-:W-:Y:S07]  /*a2c0*/  HMMA.16816.F32 R68, R12, R20, R96 ;  /* 0x000000140c44723c */ /* 0x000fee0000001860 */
[----:B------:R-:W-:Y:S01]  /*a2d0*/  IMAD.MOV.U32 R96, RZ, RZ, R28 ;  /* 0x000000ffff607224 */ /* 0x000fe200078e001c */
[----:B------:R-:W-:Y:S01]  /*a2e0*/  HMMA.16816.F32 R84, R4, R24, R44 ;  /* 0x000000180454723c */ /* 0x000fe2000000182c */
[----:B------:R-:W-:Y:S02]  /*a2f0*/  IMAD.MOV.U32 R97, RZ, RZ, R29 ;  /* 0x000000ffff617224 */ /* 0x000fe400078e001d */
[----:B------:R-:W1:Y:S01]  /*a300*/  LDSM.16.M88.4 R28, [R217+0x1800] ;  /* 0x00180000d91c783b */ /* 0x000e620000000200 */
[----:B------:R-:W-:-:S02]  /*a310*/  IMAD.MOV.U32 R98, RZ, RZ, R65 ;  /* 0x000000ffff627224 */ /* 0x000fc400078e0041 */
[----:B------:R-:W-:Y:S01]  /*a320*/  IMAD.MOV.U32 R99, RZ, RZ, R66 ;  /* 0x000000ffff637224 */ /* 0x000fe200078e0042 */
[----:B------:R-:W-:Y:S01]  /*a330*/  MOV R66, R143 ;  /* 0x0000008f00427202 */ /* 0x000fe20000000f00 */
[----:B------:R-:W-:Y:S01]  /*a340*/  HMMA.16816.F32 R80, R4, R26, R40 ;  /* 0x0000001a0450723c */ /* 0x000fe20000001828 */
[----:B------:R-:W2:Y:S01]  /*a350*/  LDSM.16.M88.4 R24, [R217+0x2000] ;  /* 0x00200000d918783b */ /* 0x000ea20000000200 */
[----:B------:R-:W-:Y:S02]  /*a360*/  IMAD.MOV.U32 R65, RZ, RZ, R67 ;  /* 0x000000ffff417224 */ /* 0x000fe400078e0043 */
[----:B------:R-:W-:-:S04]  /*a370*/  IMAD.MOV.U32 R67, RZ, RZ, R142 ;  /* 0x000000ffff437224 */ /* 0x000fc800078e008e */
[-C--:B------:R-:W-:Y:S07]  /*a380*/  HMMA.16816.F32 R52, R4, R22.reuse, R116 ;  /* 0x000000160434723c */ /* 0x080fee0000001874 */
[----:B------:R-:W-:Y:S01]  /*a390*/  IMAD.MOV.U32 R116, RZ, RZ, R16 ;  /* 0x000000ffff747224 */ /* 0x000fe200078e0010 */
[----:B------:R-:W-:Y:S01]  /*a3a0*/  HMMA.16816.F32 R48, R12, R22, R112 ;  /* 0x000000160c30723c */ /* 0x000fe20000001870 */
[----:B------:R-:W-:Y:S01]  /*a3b0*/  IMAD.MOV.U32 R117, RZ, RZ, R17 ;  /* 0x000000ffff757224 */ /* 0x000fe200078e0011 */
[----:B------:R-:W3:Y:S01]  /*a3c0*/  LDSM.16.M88.4 R20, [R217+0x2800] ;  /* 0x00280000d914783b */ /* 0x000ee20000000200 */
[----:B------:R-:W-:-:S02]  /*a3d0*/  IMAD.MOV.U32 R118, RZ, RZ, R18 ;  /* 0x000000ffff767224 */ /* 0x000fc400078e0012 */
[----:B------:R-:W-:Y:S02]  /*a3e0*/  IMAD.MOV.U32 R119, RZ, RZ, R19 ;  /* 0x000000ffff777224 */ /* 0x000fe400078e0013 */
[----:B------:R-:W-:Y:S01]  /*a3f0*/  IMAD.MOV.U32 R112, RZ, RZ, R34 ;  /* 0x000000ffff707224 */ /* 0x000fe200078e0022 */
[----:B------:R-:W4:Y:S01]  /*a400*/  LDSM.16.M88.4 R16, [R217+0x3000] ;  /* 0x00300000d910783b */ /* 0x000f220000000200 */
[----:B------:R-:W-:Y:S02]  /*a410*/  IMAD.MOV.U32 R113, RZ, RZ, R35 ;  /* 0x000000ffff717224 */ /* 0x000fe400078e0023 */
[----:B------:R-:W-:Y:S02]  /*a420*/  IMAD.MOV.U32 R114, RZ, RZ, R32 ;  /* 0x000000ffff727224 */ /* 0x000fe400078e0020 */
[----:B------:R-:W-:Y:S02]  /*a430*/  IMAD.MOV.U32 R115, RZ, RZ, R33 ;  /* 0x000000ffff737224 */ /* 0x000fe400078e0021 */
[----:B------:R-:W4:Y:S01]  /*a440*/  LDSM.16.M88.4 R32, [R217+0x3800] ;  /* 0x00380000d920783b */ /* 0x000f220000000200 */
[----:B------:R-:W-:Y:S01]  /*a450*/  UISETP.NE.AND UP0, UPT, UR8, 0x2, UPT ;  /* 0x000000020800788c */ /* 0x000fe2000bf05270 */
[----:B------:R-:W-:-:S04]  /*a460*/  DEPBAR.LE SB0, 0x0 ;  /* 0x000080000000791a */ /* 0x000fc80000000000 */
[C---:B-1----:R-:W-:Y:S08]  /*a470*/  HMMA.16816.F32 R44, R4.reuse, R28, R124 ;  /* 0x0000001c042c723c */ /* 0x042ff0000000187c */
[C---:B--2---:R-:W-:Y:S08]  /*a480*/  HMMA.16816.F32 R56, R4.reuse, R24, R244 ;  /* 0x000000180438723c */ /* 0x044ff000000018f4 */
[C---:B------:R-:W-:Y:S07]  /*a490*/  HMMA.16816.F32 R40, R4.reuse, R30, R204 ;  /* 0x0000001e0428723c */ /* 0x040fee00000018cc */
[----:B------:R-:W-:Y:S01]  /*a4a0*/  IMAD.MOV.U32 R205, RZ, RZ, R74 ;  /* 0x000000ffffcd7224 */ /* 0x000fe200078e004a */
[----:B------:R-:W-:Y:S01]  /*a4b0*/  HMMA.16816.F32 R96, R4, R26, R96 ;  /* 0x0000001a0460723c */ /* 0x000fe20000001860 */
[----:B------:R-:W-:-:S02]  /*a4c0*/  IMAD.MOV.U32 R206, RZ, RZ, R39 ;  /* 0x000000ffffce7224 */ /* 0x000fc400078e0027 */
[----:B------:R-:W-:Y:S02]  /*a4d0*/  IMAD.MOV.U32 R207, RZ, RZ, R64 ;  /* 0x000000ffffcf7224 */ /* 0x000fe400078e0040 */
[----:B------:R-:W-:-:S03]  /*a4e0*/  IMAD.MOV.U32 R204, RZ, RZ, R140 ;  /* 0x000000ffffcc7224 */ /* 0x000fc600078e008c */
[C---:B---3--:R-:W-:Y:S08]  /*a4f0*/  HMMA.16816.F32 R108, R4.reuse, R20, R108 ;  /* 0x00000014046c723c */ /* 0x048ff0000000186c */
[C---:B------:R-:W-:Y:S08]  /*a500*/  HMMA.16816.F32 R112, R4.reuse, R22, R112 ;  /* 0x000000160470723c */ /* 0x040ff00000001870 */
[C---:B----4-:R-:W-:Y:S07]  /*a510*/  HMMA.16816.F32 R124, R4.reuse, R16, R116 ;  /* 0x00000010047c723c */ /* 0x050fee0000001874 */
[----:B------:R-:W-:Y:S01]  /*a520*/  IMAD.MOV.U32 R116, RZ, RZ, R73 ;  /* 0x000000ffff747224 */ /* 0x000fe200078e0049 */
[----:B------:R-:W-:Y:S01]  /*a530*/  HMMA.16816.F32 R136, R4, R18, R136 ;  /* 0x000000120488723c */ /* 0x000fe20000001888 */
[----:B------:R-:W-:-:S02]  /*a540*/  IMAD.MOV.U32 R117, RZ, RZ, R72 ;  /* 0x000000ffff757224 */ /* 0x000fc400078e0048 */
[----:B------:R-:W-:Y:S02]  /*a550*/  IMAD.MOV.U32 R118, RZ, RZ, R3 ;  /* 0x000000ffff767224 */ /* 0x000fe400078e0003 */
[----:B------:R-:W-:-:S03]  /*a560*/  IMAD.MOV.U32 R119, RZ, RZ, R141 ;  /* 0x000000ffff777224 */ /* 0x000fc600078e008d */
[C---:B------:R-:W-:Y:S07]  /*a570*/  HMMA.16816.F32 R244, R4.reuse, R32, R248 ;  /* 0x0000002004f4723c */ /* 0x040fee00000018f8 */
[----:B------:R-:W-:Y:S01]  /*a580*/  IMAD.MOV.U32 R250, RZ, RZ, R38 ;  /* 0x000000fffffa7224 */ /* 0x000fe200078e0026 */
[----:B------:R-:W-:Y:S08]  /*a590*/  HMMA.16816.F32 R4, R4, R34, R240 ;  /* 0x000000220404723c */ /* 0x000ff000000018f0 */
[----:B------:R-:W-:Y:S01]  /*a5a0*/  HMMA.16816.F32 R36, R12, R28, R236 ;  /* 0x0000001c0c24723c */ /* 0x000fe200000018ec */
[----:B------:R-:W-:-:S02]  /*a5b0*/  IMAD.MOV.U32 R140, RZ, RZ, R139 ;  /* 0x000000ffff8c7224 */ /* 0x000fc400078e008b */
[----:B------:R-:W-:Y:S02]  /*a5c0*/  IMAD.MOV.U32 R142, RZ, RZ, R137 ;  /* 0x000000ffff8e7224 */ /* 0x000fe400078e0089 */
[----:B------:R-:W-:Y:S02]  /*a5d0*/  IMAD.MOV.U32 R143, RZ, RZ, R136 ;  /* 0x000000ffff8f7224 */ /* 0x000fe400078e0088 */
[----:B------:R-:W-:Y:S01]  /*a5e0*/  IMAD.MOV.U32 R236, RZ, RZ, R65 ;  /* 0x000000ffffec7224 */ /* 0x000fe200078e0041 */
[----:B------:R-:W-:Y:S01]  /*a5f0*/  MOV R136, R247 ;  /* 0x000000f700887202 */ /* 0x000fe20000000f00 */
        /* <DEDUP_REMOVED lines=10> */
[C---:B------:R-:W-:Y:S07]  /*a6a0*/  HMMA.16816.F32 R4, R12.reuse, R24, R232 ;  /* 0x000000180c04723c */ /* 0x040fee00000018e8 */
[----:B------:R-:W-:Y:S01]  /*a6b0*/  IMAD.MOV.U32 R232, RZ, RZ, R66 ;  /* 0x000000ffffe87224 */ /* 0x000fe200078e0042 */
[----:B------:R-:W-:Y:S07]  /*a6c0*/  HMMA.16816.F32 R24, R12, R26, R132 ;  /* 0x0000001a0c18723c */ /* 0x000fee0000001884 */
[----:B------:R-:W-:-:S02]  /*a6d0*/  IMAD.MOV.U32 R133, RZ, RZ, R67 ;  /* 0x000000ffff857224 */ /* 0x000fc400078e0043 */
[----:B------:R-:W-:Y:S07]  /*a6e0*/  HMMA.16816.F32 R64, R12, R20, R208 ;  /* 0x000000140c40723c */ /* 0x000fee00000018d0 */
[----:B------:R-:W-:Y:S01]  /*a6f0*/  IMAD.MOV.U32 R209, RZ, RZ, R0 ;  /* 0x000000ffffd17224 */ /* 0x000fe200078e0000 */
[----:B------:R-:W-:Y:S01]  /*a700*/  MOV R211, R204 ;  /* 0x000000cc00d37202 */ /* 0x000fe20000000f00 */
[----:B------:R-:W-:Y:S02]  /*a710*/  FMUL.FTZ R0, R104, c[0x0][0x2ec] ;  /* 0x0000bb0068007a20 */ /* 0x000fe40000410000 */
[----:B------:R-:W-:-:S02]  /*a720*/  IMAD.MOV.U32 R208, RZ, RZ, R116 ;  /* 0x000000ffffd07224 */ /* 0x000fc400078e0074 */
[----:B------:R1:W-:Y:S01]  /*a730*/  MUFU.TANH R116, R0 ;  /* 0x0000000000747308 */ /* 0x0003e20000002400 */
[----:B------:R-:W-:Y:S02]  /*a740*/  IMAD.MOV.U32 R210, RZ, RZ, R205 ;  /* 0x000000ffffd27224 */ /* 0x000fe400078e00cd */
[----:B-1----:R-:W-:-:S05]  /*a750*/  FMUL.FTZ R0, R105, c[0x0][0x2ec] ;  /* 0x0000bb0069007a20 */ /* 0x002fca0000410000 */
[----:B------:R1:W-:Y:S02]  /*a760*/  MUFU.TANH R105, R0 ;  /* 0x0000000000697308 */ /* 0x0003e40000002400 */
[----:B-1----:R-:W-:-:S06]  /*a770*/  FMUL.FTZ R0, R106, c[0x0][0x2ec] ;  /* 0x0000bb006a007a20 */ /* 0x002fcc0000410000 */
[----:B------:R1:W-:Y:S02]  /*a780*/  MUFU.TANH R134, R0 ;  /* 0x0000000000867308 */ /* 0x0003e40000002400 */
[----:B-1----:R-:W-:-:S06]  /*a790*/  FMUL.FTZ R0, R107, c[0x0][0x2ec] ;  /* 0x0000bb006b007a20 */ /* 0x002fcc0000410000 */
[----:B------:R1:W-:Y:S02]  /*a7a0*/  MUFU.TANH R132, R0 ;  /* 0x0000000000847308 */ /* 0x0003e40000002400 */
[----:B-1----:R-:W-:Y:S02]  /*a7b0*/  FMUL.FTZ R0, R120, c[0x0][0x2ec] ;  /* 0x0000bb0078007a20 */ /* 0x002fe40000410000 */
[----:B------:R-:W-:-:S04]  /*a7c0*/  IMAD.MOV.U32 R120, RZ, RZ, R117 ;  /* 0x000000ffff787224 */ /* 0x000fc800078e0075 */
[----:B------:R1:W-:Y:S02]  /*a7d0*/  MUFU.TANH R241, R0 ;  /* 0x0000000000f17308 */ /* 0x0003e40000002400 */
[----:B-1----:R-:W-:Y:S02]  /*a7e0*/  FMUL.FTZ R0, R121, c[0x0][0x2ec] ;  /* 0x0000bb0079007a20 */ /* 0x002fe40000410000 */
[----:B------:R-:W-:-:S04]  /*a7f0*/  IMAD.MOV.U32 R121, RZ, RZ, R118 ;  /* 0x000000ffff797224 */ /* 0x000fc800078e0076 */
        /* <DEDUP_REMOVED lines=22> */
[----:B------:R1:W2:Y:S02]  /*a960*/  MUFU.TANH R92, R0 ;  /* 0x00000000005c7308 */ /* 0x0002a40000002400 */
[----:B-1----:R-:W-:-:S06]  /*a970*/  FMUL.FTZ R0, R89, c[0x0][0x2ec] ;  /* 0x0000bb0059007a20 */ /* 0x002fcc0000410000 */
[----:B------:R1:W3:Y:S02]  /*a980*/  MUFU.TANH R88, R0 ;  /* 0x0000000000587308 */ /* 0x0002e40000002400 */
        /* <DEDUP_REMOVED lines=13> */
[----:B------:R1:W4:Y:S02]  /*aa60*/  MUFU.TANH R84, R0 ;  /* 0x0000000000547308 */ /* 0x0003240000002400 */
        /* <DEDUP_REMOVED lines=41> */
[----:B------:R1:W-:Y:S03]  /*ad00*/  MUFU.TANH R86, R0 ;  /* 0x0000000000567308 */ /* 0x0003e60000002400 */
[----:B------:R-:W-:Y:S01]  /*ad10*/  HMMA.16816.F32 R48, R12, R18, R48 ;  /* 0x000000120c30723c */ /* 0x000fe20000001830 */
[----:B-1----:R-:W-:Y:S02]  /*ad20*/  FMUL.FTZ R0, R52, c[0x0][0x2ec] ;  /* 0x0000bb0034007a20 */ /* 0x002fe40000410000 */
[----:B------:R-:W-:Y:S02]  /*ad30*/  IMAD.MOV.U32 R52, RZ, RZ, R121 ;  /* 0x000000ffff347224 */ /* 0x000fe400078e0079 */
[----:B------:R1:W-:Y:S01]  /*ad40*/  MUFU.TANH R135, R0 ;  /* 0x0000000000877308 */ /* 0x0003e20000002400 */
[----:B------:R-:W-:Y:S02]  /*ad50*/  IMAD.MOV.U32 R121, RZ, RZ, R210 ;  /* 0x000000ffff797224 */ /* 0x000fe400078e00d2 */
[----:B-1----:R-:W-:-:S02]  /*ad60*/  FMUL.FTZ R0, R53, c[0x0][0x2ec] ;  /* 0x0000bb0035007a20 */ /* 0x002fc40000410000 */
[----:B------:R-:W-:-:S03]  /*ad70*/  IMAD.MOV.U32 R53, RZ, RZ, R120 ;  /* 0x000000ffff357224 */ /* 0x000fc600078e0078 */
[----:B------:R1:W-:Y:S01]  /*ad80*/  MUFU.TANH R200, R0 ;  /* 0x0000000000c87308 */ /* 0x0003e20000002400 */
[----:B------:R-:W-:Y:S02]  /*ad90*/  IMAD.MOV.U32 R120, RZ, RZ, R211 ;  /* 0x000000ffff787224 */ /* 0x000fe400078e00d3 */
[----:B-1----:R-:W-:Y:S02]  /*ada0*/  FMUL.FTZ R0, R54, c[0x0][0x2ec] ;  /* 0x0000bb0036007a20 */ /* 0x002fe40000410000 */
[----:B------:R-:W-:-:S03]  /*adb0*/  IMAD.MOV.U32 R54, RZ, RZ, R208 ;  /* 0x000000ffff367224 */ /* 0x000fc600078e00d0 */
[----:B------:R1:W-:Y:S01]  /*adc0*/  MUFU.TANH R234, R0 ;  /* 0x0000000000ea7308 */ /* 0x0003e20000002400 */
[----:B------:R-:W-:Y:S02]  /*add0*/  IMAD.MOV.U32 R208, RZ, RZ, R133 ;  /* 0x000000ffffd07224 */ /* 0x000fe400078e0085 */
[----:B-1----:R-:W-:Y:S02]  /*ade0*/  FMUL.FTZ R0, R55, c[0x0][0x2ec] ;  /* 0x0000bb0037007a20 */ /* 0x002fe40000410000 */
[----:B------:R-:W-:Y:S01]  /*adf0*/  IMAD.MOV.U32 R55, RZ, RZ, R209 ;  /* 0x000000ffff377224 */ /* 0x000fe200078e00d1 */
[----:B------:R-:W-:Y:S02]  /*ae00*/  MOV R209, R232 ;  /* 0x000000e800d17202 */ /* 0x000fe40000000f00 */
[----:B------:R1:W-:Y:S04]  /*ae10*/  MUFU.TANH R232, R0 ;  /* 0x0000000000e87308 */ /* 0x0003e80000002400 */
[----:B------:R-:W-:Y:S01]  /*ae20*/  HMMA.16816.F32 R52, R12, R16, R52 ;  /* 0x000000100c34723c */ /* 0x000fe20000001834 */
[----:B-1----:R-:W-:-:S04]  /*ae30*/  FMUL.FTZ R0, R36, c[0x0][0x2ec] ;  /* 0x0000bb0024007a20 */ /* 0x002fc80000410000 */
[----:B------:R1:W-:Y:S11]  /*ae40*/  MUFU.TANH R63, R0 ;  /* 0x00000000003f7308 */ /* 0x0003f60000002400 */
[----:B------:R-:W-:Y:S08]  /*ae50*/  @!UPT UIADD3 URZ, URZ, URZ, URZ ;  /* 0x0000003f3f3ff290 */ /* 0x000ff0000fffe03f */
[----:B------:R-:W-:Y:S02]  /*ae60*/  FMUL.FTZ R55, R55, c[0x0][0x2ec] ;  /* 0x0000bb0037377a20 */ /* 0x000fe40000410000 */
[----:B-1----:R-:W-:-:S04]  /*ae70*/  FMUL.FTZ R0, R37, c[0x0][0x2ec] ;  /* 0x0000bb0025007a20 */ /* 0x002fc80000410000 */
[----:B------:R1:W1:Y:S02]  /*ae80*/  MUFU.TANH R77, R0 ;  /* 0x00000000004d7308 */ /* 0x0002640000002400 */
        /* <DEDUP_REMOVED lines=15> */
[----:B------:R1:W-:Y:S01]  /*af80*/  MUFU.TANH R210, R0 ;  /* 0x0000000000d27308 */ /* 0x0003e20000002400 */
[----:B------:R-:W-:Y:S02]  /*af90*/  FMUL.FTZ R2, R26, c[0x0][0x2ec] ;  /* 0x0000bb001a027a20 */ /* 0x000fe40000410000 */
[----:B------:R-:W-:Y:S05]  /*afa0*/  HMMA.16816.F32 R44, R12, R32, R44 ;  /* 0x000000200c2c723c */ /* 0x000fea000000182c */
[----:B------:R2:W-:Y:S01]  /*afb0*/  MUFU.TANH R75, R2 ;  /* 0x00000002004b7308 */ /* 0x0005e20000002400 */
[----:B-1----:R-:W-:Y:S02]  /*afc0*/  FMUL.FTZ R0, R28, c[0x0][0x2ec] ;  /* 0x0000bb001c007a20 */ /* 0x002fe40000410000 */
[----:B------:R-:W-:-:S05]  /*afd0*/  IMAD.MOV.U32 R28, RZ, RZ, R121 ;  /* 0x000000ffff1c7224 */ /* 0x000fca00078e0079 */
[----:B------:R1:W-:Y:S01]  /*afe0*/  MUFU.TANH R76, R0 ;  /* 0x00000000004c7308 */ /* 0x0003e20000002400 */
[----:B--2---:R-:W-:-:S07]  /*aff0*/  FMUL.FTZ R2, R27, c[0x0][0x2ec] ;  /* 0x0000bb001b027a20 */ /* 0x004fce0000410000 */
[----:B------:R2:W-:Y:S01]  /*b000*/  MUFU.TANH R69, R2 ;  /* 0x0000000200457308 */ /* 0x0005e20000002400 */
[----:B-1----:R-:W-:Y:S02]  /*b010*/  FMUL.FTZ R0, R29, c[0x0][0x2ec] ;  /* 0x0000bb001d007a20 */ /* 0x002fe40000410000 */
[----:B------:R-:W-:-:S05]  /*b020*/  IMAD.MOV.U32 R29, RZ, RZ, R120 ;  /* 0x000000ffff1d7224 */ /* 0x000fca00078e0078 */
[----:B------:R1:W1:Y:S01]  /*b030*/  MUFU.TANH R62, R0 ;  /* 0x00000000003e7308 */ /* 0x0002620000002400 */
[----:B--2---:R-:W-:-:S07]  /*b040*/  FMUL.FTZ R2, R96, c[0x0][0x2ec] ;  /* 0x0000bb0060027a20 */ /* 0x004fce0000410000 */
[----:B------:R2:W-:Y:S01]  /*b050*/  MUFU.TANH R103, R2 ;  /* 0x0000000200677308 */ /* 0x0005e20000002400 */
[----:B-1----:R-:W-:Y:S02]  /*b060*/  FMUL.FTZ R0, R30, c[0x0][0x2ec] ;  /* 0x0000bb001e007a20 */ /* 0x002fe40000410000 */
[----:B------:R-:W-:-:S05]  /*b070*/  IMAD.MOV.U32 R30, RZ, RZ, R208 ;  /* 0x000000ffff1e7224 */ /* 0x000fca00078e00d0 */
[----:B------:R1:W-:Y:S01]  /*b080*/  MUFU.TANH R82, R0 ;  /* 0x0000000000527308 */ /* 0x0003e20000002400 */
[----:B--2---:R-:W-:-:S07]  /*b090*/  FMUL.FTZ R2, R97, c[0x0][0x2ec] ;  /* 0x0000bb0061027a20 */ /* 0x004fce0000410000 */
[----:B------:R-:W-:Y:S01]  /*b0a0*/  MUFU.TANH R101, R2 ;  /* 0x0000000200657308 */ /* 0x000fe20000002400 */
[----:B-1----:R-:W-:Y:S02]  /*b0b0*/  FMUL.FTZ R0, R31, c[0x0][0x2ec] ;  /* 0x0000bb001f007a20 */ /* 0x002fe40000410000 */
[----:B------:R-:W-:-:S05]  /*b0c0*/  IMAD.MOV.U32 R31, RZ, RZ, R209 ;  /* 0x000000ffff1f7224 */ /* 0x000fca00078e00d1 */
        /* <DEDUP_REMOVED lines=9> */
[----:B------:R1:W-:Y:S02]  /*b160*/  MUFU.TANH R208, R0 ;  /* 0x0000000000d07308 */ /* 0x0003e40000002400 */
[----:B-1----:R-:W-:-:S02]  /*b170*/  FMUL.FTZ R0, R4, c[0x0][0x2ec] ;  /* 0x0000bb0004007a20 */ /* 0x002fc40000410000 */
[----:B------:R-:W1:Y:S04]  /*b180*/  S2R R4, SR_TID.X ;  /* 0x0000000000047919 */ /* 0x000e680000002100 */
[----:B------:R2:W-:Y:S11]  /*b190*/  MUFU.TANH R71, R0 ;  /* 0x0000000000477308 */ /* 0x0005f60000002400 */
[----:B------:R-:W-:Y:S01]  /*b1a0*/  @!UPT UIADD3 URZ, URZ, URZ, URZ ;  /* 0x0000003f3f3ff290 */ /* 0x000fe2000fffe03f */
[----:B------:R-:W-:Y:S02]  /*b1b0*/  FMUL.FTZ R42, R42, c[0x0][0x2ec] ;  /* 0x0000bb002a2a7a20 */ /* 0x000fe40000410000 */
[----:B--2---:R-:W-:Y:S02]  /*b1c0*/  FMUL.FTZ R0, R5, c[0x0][0x2ec] ;  /* 0x0000bb0005007a20 */ /* 0x004fe40000410000 */
[----:B------:R-:W-:Y:S02]  /*b1d0*/  FMUL.FTZ R5, R65, c[0x0][0x2ec] ;  /* 0x0000bb0041057a20 */ /* 0x000fe40000410000 */
[----:B------:R2:W-:Y:S01]  /*b1e0*/  MUFU.TANH R70, R0 ;  /* 0x0000000000467308 */ /* 0x0005e20000002400 */
[----:B-1----:R-:W-:-:S04]  /*b1f0*/  SHF.L.U32 R4, R4, 0x1, RZ ;  /* 0x0000000104047819 */ /* 0x002fc800000006ff */
[----:B------:R-:W-:-:S03]  /*b200*/  LOP3.LUT R4, R4, 0x6, RZ, 0xc0, !PT ;  /* 0x0000000604047812 */ /* 0x000fc600078ec0ff */
[----:B------:R-:W-:Y:S01]  /*b210*/  MUFU.TANH R5, R5 ;  /* 0x0000000500057308 */ /* 0x000fe20000002400 */
[----:B--2---:R-:W-:Y:S02]  /*b220*/  FMUL.FTZ R0, R6, c[0x0][0x2ec] ;  /* 0x0000bb0006007a20 */ /* 0x004fe40000410000 */
[----:B------:R-:W-:-:S05]  /*b230*/  FMUL.FTZ R6, R67, c[0x0][0x2ec] ;  /* 0x0000bb0043067a20 */ /* 0x000fca0000410000 */
[----:B------:R1:W-:Y:S02]  /*b240*/  MUFU.TANH R80, R0 ;  /* 0x0000000000507308 */ /* 0x0003e40000002400 */
[----:B-1----:R-:W-:Y:S02]  /*b250*/  FMUL.FTZ R0, R7, c[0x0][0x2ec] ;  /* 0x0000bb0007007a20 */ /* 0x002fe40000410000 */
[----:B------:R-:W-:-:S04]  /*b260*/  FMUL.FTZ R7, R64, c[0x0][0x2ec] ;  /* 0x0000bb0040077a20 */ /* 0x000fc80000410000 */
        /* <DEDUP_REMOVED lines=15> */
[----:B-1----:R-:W-:-:S04]  /*b360*/  IMAD.U32 R0, RZ, RZ, UR18 ;  /* 0x00000012ff007e24 */ /* 0x002fc8000f8e00ff */
[----:B------:R-:W-:Y:S02]  /*b370*/  IMAD R0, R0, 0x80, R4 ;  /* 0x0000008000007824 */ /* 0x000fe400078e0204 */
[----:B------:R-:W-:-:S03]  /*b380*/  FMUL.FTZ R4, R66, c[0x0][0x2ec] ;  /* 0x0000bb0042047a20 */ /* 0x000fc60000410000 */
[C---:B------:R-:W-:Y:S01]  /*b390*/  IADD3 R34, R0.reuse, 0x10, RZ ;  /* 0x0000001000227810 */ /* 0x040fe20007ffe0ff */
[----:B------:R1:W-:Y:S01]  /*b3a0*/  MUFU.TANH R65, R4 ;  /* 0x0000000400417308 */ /* 0x0003e20000002400 */
[----:B------:R-:W-:Y:S02]  /*b3b0*/  IADD3 R32, R0, 0x18, RZ ;  /* 0x0000001800207810 */ /* 0x000fe40007ffe0ff */
[-C--:B------:R-:W-:Y:S02]  /*b3c0*/  ISETP.GE.AND P3, PT, R34, R9.reuse, PT ;  /* 0x000000092200720c */ /* 0x080fe40003f66270 */
[-C--:B------:R-:W-:Y:S02]  /*b3d0*/  ISETP.GE.AND P4, PT, R32, R9.reuse, PT ;  /* 0x000000092000720c */ /* 0x080fe40003f86270 */
[----:B------:R-:W-:Y:S01]  /*b3e0*/  FSEL R2, R92, -INF , !P3 ;  /* 0xff8000005c027808 */ /* 0x000fe20005800000 */
[----:B------:R-:W-:Y:S01]  /*b3f0*/  IMAD.MOV.U32 R92, RZ, RZ, R249 ;  /* 0x000000ffff5c7224 */ /* 0x000fe200078e00f9 */
[----:B------:R-:W-:-:S02]  /*b400*/  ISETP.GE.AND P2, PT, R0, R9, PT ;  /* 0x000000090000720c */ /* 0x000fc40003f46270 */
[----:B------:R-:W-:Y:S01]  /*b410*/  IADD3 R31, R0, 0x19, RZ ;  /* 0x00000019001f7810 */ /* 0x000fe20007ffe0ff */
[----:B------:R4:W-:Y:S01]  /*b420*/  STL [R1+0x64], R2 ;  /* 0x0000640201007387 */ /* 0x0009e20000100800 */
[----:B------:R-:W-:Y:S02]  /*b430*/  FSEL R56, R116, -INF , !P2 ;  /* 0xff80000074387808 */ /* 0x000fe40005000000 */
[-C--:B------:R-:W-:Y:S01]  /*b440*/  ISETP.GE.AND P2, PT, R31, R9.reuse, PT ;  /* 0x000000091f00720c */ /* 0x080fe20003f46270 */
[----:B-1----:R-:W-:Y:S01]  /*b450*/  FMUL.FTZ R4, R52, c[0x0][0x2ec] ;  /* 0x0000bb0034047a20 */ /* 0x002fe20000410000 */
[C---:B------:R-:W-:Y:S02]  /*b460*/  IADD3 R33, R0.reuse, 0x11, RZ ;  /* 0x0000001100217810 */ /* 0x040fe40007ffe0ff */
[----:B------:R-:W-:Y:S01]  /*b470*/  IADD3 R26, R0, 0x30, RZ ;  /* 0x00000030001a7810 */ /* 0x000fe20007ffe0ff */
[----:B------:R1:W-:Y:S01]  /*b480*/  MUFU.TANH R57, R4 ;  /* 0x0000000400397308 */ /* 0x0003e20000002400 */
[----:B------:R-:W-:-:S02]  /*b490*/  ISETP.GE.AND P5, PT, R33, R9, PT ;  /* 0x000000092100720c */ /* 0x000fc40003fa6270 */
[----:B------:R-:W-:Y:S02]  /*b4a0*/  IADD3 R37, R0, 0x1, RZ ;  /* 0x0000000100257810 */ /* 0x000fe40007ffe0ff */
[----:B---3--:R-:W-:Y:S02]  /*b4b0*/  FSEL R96, R88, -INF , !P5 ;  /* 0xff80000058607808 */ /* 0x008fe40006800000 */
[----:B------:R-:W-:Y:S02]  /*b4c0*/  ISETP.GE.AND P5, PT, R26, R9, PT ;  /* 0x000000091a00720c */ /* 0x000fe40003fa6270 */
[C---:B------:R-:W-:Y:S02]  /*b4d0*/  IADD3 R25, R0.reuse, 0x31, RZ ;  /* 0x0000003100197810 */ /* 0x040fe40007ffe0ff */
[C---:B------:R-:W-:Y:S02]  /*b4e0*/  IADD3 R24, R0.reuse, 0x38, RZ ;  /* 0x0000003800187810 */ /* 0x040fe40007ffe0ff */
[----:B------:R-:W-:-:S02]  /*b4f0*/  IADD3 R36, R0, 0x8, RZ ;  /* 0x0000000800247810 */ /* 0x000fc40007ffe0ff */
[-C--:B------:R-:W-:Y:S02]  /*b500*/  ISETP.GE.AND P1, PT, R37, R9.reuse, PT ;  /* 0x000000092500720c */ /* 0x080fe40003f26270 */
[----:B----4-:R-:W-:Y:S01]  /*b510*/  FSEL R2, R84, -INF , !P4 ;  /* 0xff80000054027808 */ /* 0x010fe20006000000 */
[----:B------:R-:W-:Y:S01]  /*b520*/  IMAD.MOV.U32 R84, RZ, RZ, R248 ;  /* 0x000000ffff547224 */ /* 0x000fe200078e00f8 */
[----:B------:R-:W-:Y:S02]  /*b530*/  IADD3 R30, R0, 0x20, RZ ;  /* 0x00000020001e7810 */ /* 0x000fe40007ffe0ff */
[-C--:B------:R-:W-:Y:S01]  /*b540*/  ISETP.GE.AND P4, PT, R25, R9.reuse, PT ;  /* 0x000000091900720c */ /* 0x080fe20003f86270 */
[----:B------:R2:W-:Y:S01]  /*b550*/  STL [R1+0x60], R2 ;  /* 0x0000600201007387 */ /* 0x0005e20000100800 */
[----:B------:R-:W-:Y:S02]  /*b560*/  ISETP.GE.AND P0, PT, R36, R9, PT ;  /* 0x000000092400720c */ /* 0x000fe40003f06270 */
[----:B------:R-:W-:-:S02]  /*b570*/  FSEL R59, R105, -INF , !P1 ;  /* 0xff800000693b7808 */ /* 0x000fc40004800000 */
[----:B------:R-:W-:Y:S02]  /*b580*/  IADD3 R29, R0, 0x21, RZ ;  /* 0x00000021001d7810 */ /* 0x000fe40007ffe0ff */
[-C--:B------:R-:W-:Y:S02]  /*b590*/  ISETP.GE.AND P1, PT, R30, R9.reuse, PT ;  /* 0x000000091e00720c */ /* 0x080fe40003f26270 */
[----:B------:R-:W-:Y:S02]  /*b5a0*/  IADD3 R35, R0, 0x9, RZ ;  /* 0x0000000900237810 */ /* 0x000fe40007ffe0ff */
[----:B-1----:R-:W-:Y:S01]  /*b5b0*/  FSEL R4, R77, -INF , !P4 ;  /* 0xff8000004d047808 */ /* 0x002fe20006000000 */
[----:B------:R-:W-:Y:S01]  /*b5c0*/  IMAD.MOV.U32 R77, RZ, RZ, R243 ;  /* 0x000000ffff4d7224 */ /* 0x000fe200078e00f3 */
[----:B------:R-:W-:Y:S02]  /*b5d0*/  FSEL R60, R104, -INF , !P0 ;  /* 0xff800000683c7808 */ /* 0x000fe40004000000 */
[----:B------:R-:W-:-:S02]  /*b5e0*/  ISETP.GE.AND P0, PT, R29, R9, PT ;  /* 0x000000091d00720c */ /* 0x000fc40003f06270 */
[----:B------:R-:W-:Y:S02]  /*b5f0*/  FSEL R122, R22, -INF , !P1 ;  /* 0xff800000167a7808 */ /* 0x000fe40004800000 */
[-C--:B------:R-:W-:Y:S02]  /*b600*/  ISETP.GE.AND P6, PT, R35, R9.reuse, PT ;  /* 0x000000092300720c */ /* 0x080fe40003fc6270 */
[C---:B------:R-:W-:Y:S02]  /*b610*/  IADD3 R22, R0.reuse, 0x40, RZ ;  /* 0x0000004000167810 */ /* 0x040fe40007ffe0ff */
[----:B------:R-:W-:Y:S02]  /*b620*/  IADD3 R28, R0, 0x28, RZ ;  /* 0x00000028001c7810 */ /* 0x000fe40007ffe0ff */
[----:B--2---:R-:W-:Y:S02]  /*b630*/  FSEL R2, R23, -INF , !P2 ;  /* 0xff80000017027808 */ /* 0x004fe40005000000 */
[----:B------:R-:W-:-:S02]  /*b640*/  ISETP.GE.AND P2, PT, R24, R9, PT ;  /* 0x000000091800720c */ /* 0x000fc40003f46270 */
[----:B------:R-:W-:Y:S01]  /*b650*/  IADD3 R23, R0, 0x39, RZ ;  /* 0x0000003900177810 */ /* 0x000fe20007ffe0ff */
[----:B------:R1:W-:Y:S01]  /*b660*/  STL [R1+0x5c], R2 ;  /* 0x00005c0201007387 */ /* 0x0003e20000100800 */
[----:B------:R-:W-:Y:S02]  /*b670*/  FSEL R121, R21, -INF , !P0 ;  /* 0xff80000015797808 */ /* 0x000fe40004000000 */
[-C--:B------:R-:W-:Y:S02]  /*b680*/  ISETP.GE.AND P1, PT, R23, R9.reuse, PT ;  /* 0x000000091700720c */ /* 0x080fe40003f26270 */
[----:B------:R-:W-:Y:S01]  /*b690*/  FSEL R61, R93, -INF , !P6 ;  /* 0xff8000005d3d7808 */ /* 0x000fe20007000000 */
[----:B------:R-:W-:Y:S01]  /*b6a0*/  IMAD.MOV.U32 R93, RZ, RZ, R245 ;  /* 0x000000ffff5d7224 */ /* 0x000fe200078e00f5 */
[-C--:B------:R-:W-:Y:S02]  /*b6b0*/  ISETP.GE.AND P0, PT, R22, R9.reuse, PT ;  /* 0x000000091600720c */ /* 0x080fe40003f06270 */
[----:B------:R-:W-:-:S02]  /*b6c0*/  ISETP.GE.AND P6, PT, R28, R9, PT ;  /* 0x000000091c00720c */ /* 0x000fc40003fc6270 */
[C---:B------:R-:W-:Y:S02]  /*b6d0*/  IADD3 R27, R0.reuse, 0x29, RZ ;  /* 0x00000029001b7810 */ /* 0x040fe40007ffe0ff */
[----:B------:R-:W-:Y:S02]  /*b6e0*/  IADD3 R21, R0, 0x41, RZ ;  /* 0x0000004100157810 */ /* 0x000fe40007ffe0ff */
[----:B------:R-:W-:Y:S02]  /*b6f0*/  FSEL R6, R62, -INF , !P1 ;  /* 0xff8000003e067808 */ /* 0x000fe40004800000 */
[----:B------:R-:W-:Y:S01]  /*b700*/  FSEL R120, R78, -INF , !P6 ;  /* 0xff8000004e787808 */ /* 0x000fe20007000000 */
[----:B------:R-:W-:Y:S01]  /*b710*/  IMAD.MOV.U32 R78, RZ, RZ, R244 ;  /* 0x000000ffff4e7224 */ /* 0x000fe200078e00f4 */
[-C--:B------:R-:W-:Y:S02]  /*b720*/  ISETP.GE.AND P3, PT, R27, R9.reuse, PT ;  /* 0x000000091b00720c */ /* 0x080fe40003f66270 */
[----:B------:R-:W-:-:S02]  /*b730*/  ISETP.GE.AND P6, PT, R21, R9, PT ;  /* 0x000000091500720c */ /* 0x000fc40003fc6270 */
[----:B------:R-:W-:Y:S01]  /*b740*/  FSEL R119, R20, -INF , !P3 ;  /* 0xff80000014777808 */ /* 0x000fe20005800000 */
[----:B-1----:R-:W-:Y:S01]  /*b750*/  FMUL.FTZ R2, R128, c[0x0][0x2ec] ;  /* 0x0000bb0080027a20 */ /* 0x002fe20000410000 */
[C---:B------:R-:W-:Y:S01]  /*b760*/  IADD3 R20, R0.reuse, 0x48, RZ ;  /* 0x0000004800147810 */ /* 0x040fe20007ffe0ff */
[----:B------:R-:W-:Y:S01]  /*b770*/  IMAD.MOV.U32 R128, RZ, RZ, R247 ;  /* 0x000000ffff807224 */ /* 0x000fe200078e00f7 */
[----:B------:R-:W-:Y:S01]  /*b780*/  IADD3 R19, R0, 0x49, RZ ;  /* 0x0000004900137810 */ /* 0x000fe20007ffe0ff */
[----:B------:R1:W2:Y:S01]  /*b790*/  MUFU.TANH R58, R2 ;  /* 0x00000002003a7308 */ /* 0x0002a20000002400 */
[----:B------:R-:W-:Y:S02]  /*b7a0*/  ISETP.GE.AND P3, PT, R20, R9, PT ;  /* 0x000000091400720c */ /* 0x000fe40003f66270 */
[C---:B------:R-:W-:Y:S02]  /*b7b0*/  IADD3 R18, R0.reuse, 0x50, RZ ;  /* 0x0000005000127810 */ /* 0x040fe40007ffe0ff */
[----:B------:R-:W-:-:S02]  /*b7c0*/  IADD3 R17, R0, 0x51, RZ ;  /* 0x0000005100117810 */ /* 0x000fc40007ffe0ff */
[-C--:B------:R-:W-:Y:S02]  /*b7d0*/  ISETP.GE.AND P4, PT, R18, R9.reuse, PT ;  /* 0x000000091200720c */ /* 0x080fe40003f86270 */
[C---:B------:R-:W-:Y:S02]  /*b7e0*/  IADD3 R16, R0.reuse, 0x58, RZ ;  /* 0x0000005800107810 */ /* 0x040fe40007ffe0ff */
[C---:B------:R-:W-:Y:S02]  /*b7f0*/  IADD3 R15, R0.reuse, 0x59, RZ ;  /* 0x00000059000f7810 */ /* 0x040fe40007ffe0ff */
[----:B------:R-:W-:Y:S01]  /*b800*/  IADD3 R14, R0, 0x60, RZ ;  /* 0x00000060000e7810 */ /* 0x000fe20007ffe0ff */
[----:B------:R-:W-:Y:S01]  /*b810*/  BAR.SYNC.DEFER_BLOCKING 0x0 ;  /* 0x0000000000007b1d */ /* 0x000fe20000010000 */
[----:B------:R-:W-:Y:S01]  /*b820*/  ISETP.GE.AND P1, PT, R16, R9, PT ;  /* 0x000000091000720c */ /* 0x000fe20003f26270 */
[----:B-1----:R-:W-:Y:S01]  /*b830*/  FMUL.FTZ R2, R129, c[0x0][0x2ec] ;  /* 0x0000bb0081027a20 */ /* 0x002fe20000410000 */
[C---:B------:R-:W-:Y:S01]  /*b840*/  IADD3 R13, R0.reuse, 0x61, RZ ;  /* 0x00000061000d7810 */ /* 0x040fe20007ffe0ff */
[----:B------:R-:W-:Y:S01]  /*b850*/  IMAD.MOV.U32 R129, RZ, RZ, R246 ;  /* 0x000000ffff817224 */ /* 0x000fe200078e00f6 */
[C---:B------:R-:W-:Y:S01]  /*b860*/  IADD3 R12, R0.reuse, 0x68, RZ ;  /* 0x00000068000c7810 */ /* 0x040fe20007ffe0ff */
[----:B------:R1:W-:Y:S01]  /*b870*/  MUFU.TANH R52, R2 ;  /* 0x0000000200347308 */ /* 0x0003e20000002400 */
[----:B------:R-:W-:-:S02]  /*b880*/  IADD3 R7, R0, 0x69, RZ ;  /* 0x0000006900077810 */ /* 0x000fc40007ffe0ff */
[----:B--2---:R-:W-:Y:S02]  /*b890*/  FSEL R58, R58, -INF , !P1 ;  /* 0xff8000003a3a7808 */ /* 0x004fe40004800000 */
[----:B-1----:R-:W-:Y:S02]  /*b8a0*/  FSEL R2, R63, -INF , !P5 ;  /* 0xff8000003f027808 */ /* 0x002fe40006800000 */
[----:B------:R-:W-:-:S03]  /*b8b0*/  ISETP.GE.AND P5, PT, R19, R9, PT ;  /* 0x000000091300720c */ /* 0x000fc60003fa6270 */
[----:B------:R1:W-:Y:S04]  /*b8c0*/  STL [R1+0x58], R2 ;  /* 0x0000580201007387 */ /* 0x0003e80000100800 */
[----:B------:R2:W-:Y:S01]  /*b8d0*/  STL [R1+0x54], R4 ;  /* 0x0000540401007387 */ /* 0x0005e20000100800 */
[----:B-1----:R-:W-:Y:S02]  /*b8e0*/  FMUL.FTZ R2, R53, c[0x0][0x2ec] ;  /* 0x0000bb0035027a20 */ /* 0x002fe40000410000 */
[----:B------:R-:W-:Y:S02]  /*b8f0*/  FMUL.FTZ R53, R50, c[0x0][0x2ec] ;  /* 0x0000bb0032357a20 */ /* 0x000fe40000410000 */
[----:B------:R1:W3:Y:S01]  /*b900*/  MUFU.TANH R63, R2 ;  /* 0x00000002003f7308 */ /* 0x0002e20000002400 */
[----:B--2---:R-:W-:-:S02]  /*b910*/  FMUL.FTZ R4, R49, c[0x0][0x2ec] ;  /* 0x0000bb0031047a20 */ /* 0x004fc40000410000 */
[----:B------:R-:W-:-:S05]  /*b920*/  FMUL.FTZ R50, R47, c[0x0][0x2ec] ;  /* 0x0000bb002f327a20 */ /* 0x000fca0000410000 */
[----:B------:R2:W4:Y:S01]  /*b930*/  MUFU.TANH R49, R4 ;  /* 0x0000000400317308 */ /* 0x0005220000002400 */
[----:B-1----:R-:W-:-:S07]  /*b940*/  FSEL R2, R76, -INF , !P2 ;  /* 0xff8000004c027808 */ /* 0x002fce0005000000 */
[----:B------:R-:W-:Y:S01]  /*b950*/  MUFU.TANH R50, R50 ;  /* 0x0000003200327308 */ /* 0x000fe20000002400 */
[----:B------:R-:W-:Y:S01]  /*b960*/  ISETP.GE.AND P2, PT, R17, R9, PT ;  /* 0x000000091100720c */ /* 0x000fe20003f46270 */
[----:B------:R-:W-:Y:S01]  /*b970*/  IMAD.MOV.U32 R76, RZ, RZ, R242 ;  /* 0x000000ffff4c7224 */ /* 0x000fe200078e00f2 */
[----:B------:R1:W-:Y:S01]  /*b980*/  STL [R1+0x50], R2 ;  /* 0x0000500201007387 */ /* 0x0003e20000100800 */
[----:B--2---:R-:W-:-:S03]  /*b990*/  FSEL R4, R39, -INF , !P3 ;  /* 0xff80000027047808 */ /* 0x004fc60005800000 */
[----:B------:R2:W-:Y:S01]  /*b9a0*/  STL [R1+0x4c], R6 ;  /* 0x00004c0601007387 */ /* 0x0005e20000100800 */
[----:B------:R-:W-:-:S04]  /*b9b0*/  ISETP.GE.AND P3, PT, R13, R9, PT ;  /* 0x000000090d00720c */ /* 0x000fc80003f66270 */
[----:B---3--:R-:W-:Y:S02]  /*b9c0*/  FSEL R63, R63, -INF , !P3 ;  /* 0xff8000003f3f7808 */ /* 0x008fe40005800000 */
[----:B------:R-:W-:Y:S01]  /*b9d0*/  ISETP.GE.AND P3, PT, R0, R8, PT ;  /* 0x000000080000720c */ /* 0x000fe20003f66270 */
[----:B-1----:R-:W-:Y:S02]  /*b9e0*/  FMUL.FTZ R2, R48, c[0x0][0x2ec] ;  /* 0x0000bb0030027a20 */ /* 0x002fe40000410000 */
[----:B------:R-:W-:Y:S02]  /*b9f0*/  FMUL.FTZ R48, R54, c[0x0][0x2ec] ;  /* 0x0000bb0036307a20 */ /* 0x000fe40000410000 */
[----:B------:R1:W3:Y:S01]  /*ba00*/  MUFU.TANH R62, R2 ;  /* 0x00000002003e7308 */ /* 0x0002e20000002400 */
[----:B--2---:R-:W-:Y:S02]  /*ba10*/  FSEL R6, R38, -INF , !P4 ;  /* 0xff80000026067808 */ /* 0x004fe40006000000 */
[----:B------:R-:W-:-:S04]  /*ba20*/  ISETP.GE.AND P4, PT, R7, R9, PT ;  /* 0x000000090700720c */ /* 0x000fc80003f86270 */
[----:B----4-:R-:W-:Y:S02]  /*ba30*/  FSEL R105, R49, -INF , !P4 ;  /* 0xff80000031697808 */ /* 0x010fe40006000000 */
[----:B------:R-:W-:Y:S02]  /*ba40*/  ISETP.GE.AND P4, PT, R36, R8, PT ;  /* 0x000000082400720c */ /* 0x000fe40003f86270 */
[----:B-1----:R-:W-:Y:S02]  /*ba50*/  FSEL R2, R71, -INF , !P0 ;  /* 0xff80000047027808 */ /* 0x002fe40004000000 */
[----:B------:R-:W-:Y:S02]  /*ba60*/  ISETP.GE.AND P0, PT, R15, R9, PT ;  /* 0x000000090f00720c */ /* 0x000fe40003f06270 */
[----:B------:R-:W-:Y:S01]  /*ba70*/  FSEL R71, R5, -INF , !P2 ;  /* 0xff80000005477808 */ /* 0x000fe20005000000 */
[----:B------:R1:W-:Y:S01]  /*ba80*/  STL [R1+0x48], R2 ;  /* 0x0000480201007387 */ /* 0x0003e20000100800 */
[----:B------:R-:W-:-:S02]  /*ba90*/  IADD3 R5, R0, 0x71, RZ ;  /* 0x0000007100057810 */ /* 0x000fc40007ffe0ff */
[----:B------:R-:W-:Y:S01]  /*baa0*/  FSEL R97, R52, -INF , !P0 ;  /* 0xff80000034617808 */ /* 0x000fe20004000000 */
[----:B------:R-:W-:Y:S01]  /*bab0*/  FMUL.FTZ R52, R51, c[0x0][0x2ec] ;  /* 0x0000bb0033347a20 */ /* 0x000fe20000410000 */
[-C--:B------:R-:W-:Y:S01]  /*bac0*/  ISETP.GE.AND P1, PT, R5, R9.reuse, PT ;  /* 0x000000090500720c */ /* 0x080fe20003f26270 */
[----:B------:R-:W-:Y:S01]  /*bad0*/  FMUL.FTZ R51, R46, c[0x0][0x2ec] ;  /* 0x0000bb002e337a20 */ /* 0x000fe20000410000 */
[----:B------:R-:W-:Y:S02]  /*bae0*/  FSEL R46, R107, -INF , !P4 ;  /* 0xff8000006b2e7808 */ /* 0x000fe40006000000 */
[----:B------:R-:W-:Y:S02]  /*baf0*/  ISETP.GE.AND P4, PT, R29, R8, PT ;  /* 0x000000081d00720c */ /* 0x000fe40003f86270 */
[----:B-1----:R-:W-:Y:S02]  /*bb00*/  FSEL R2, R70, -INF , !P6 ;  /* 0xff80000046027808 */ /* 0x002fe40007000000 */
[----:B------:R-:W-:-:S03]  /*bb10*/  ISETP.GE.AND P6, PT, R14, R9, PT ;  /* 0x000000090e00720c */ /* 0x000fc60003fc6270 */
[----:B------:R1:W-:Y:S04]  /*bb20*/  STL [R1+0x44], R2 ;  /* 0x0000440201007387 */ /* 0x0003e80000100800 */
[----:B------:R2:W-:Y:S01]  /*bb30*/  STL [R1+0x40], R4 ;  /* 0x0000400401007387 */ /* 0x0005e20000100800 */
[----:B-1----:R-:W-:-:S04]  /*bb40*/  FMUL.FTZ R2, R44, c[0x0][0x2ec] ;  /* 0x0000bb002c027a20 */ /* 0x002fc80000410000 */
[----:B------:R1:W-:Y:S01]  /*bb50*/  MUFU.TANH R39, R2 ;  /* 0x0000000200277308 */ /* 0x0003e20000002400 */
[----:B--2---:R-:W-:Y:S01]  /*bb60*/  FMUL.FTZ R4, R40, c[0x0][0x2ec] ;  /* 0x0000bb0028047a20 */ /* 0x004fe20000410000 */
[----:B------:R-:W-:-:S06]  /*bb70*/  FSEL R40, R57, -INF , !P6 ;  /* 0xff80000039287808 */ /* 0x000fcc0007000000 */
[----:B------:R2:W4:Y:S01]  /*bb80*/  MUFU.TANH R44, R4 ;  /* 0x00000004002c7308 */ /* 0x0005220000002400 */
[----:B-1----:R-:W-:Y:S02]  /*bb90*/  FSEL R2, R68, -INF , !P5 ;  /* 0xff80000044027808 */ /* 0x002fe40006800000 */
[----:B------:R-:W-:-:S03]  /*bba0*/  ISETP.GE.AND P5, PT, R12, R9, PT ;  /* 0x000000090c00720c */ /* 0x000fc60003fa6270 */
[----:B------:R1:W-:Y:S01]  /*bbb0*/  STL [R1+0x3c], R2 ;  /* 0x00003c0201007387 */ /* 0x0003e20000100800 */
[----:B---3--:R-:W-:Y:S02]  /*bbc0*/  FSEL R62, R62, -INF , !P5 ;  /* 0xff8000003e3e7808 */ /* 0x008fe40006800000 */
[----:B--2---:R-:W-:Y:S01]  /*bbd0*/  IADD3 R4, R0, 0x78, RZ ;  /* 0x0000007800047810 */ /* 0x004fe20007ffe0ff */
[----:B------:R2:W-:Y:S01]  /*bbe0*/  STL [R1+0x38], R6 ;  /* 0x0000380601007387 */ /* 0x0005e20000100800 */
[----:B------:R-:W-:Y:S02]  /*bbf0*/  ISETP.GE.AND P5, PT, R37, R8, PT ;  /* 0x000000082500720c */ /* 0x000fe40003fa6270 */
[----:B------:R-:W-:Y:S01]  /*bc00*/  ISETP.GE.AND P0, PT, R4, R9, PT ;  /* 0x000000090400720c */ /* 0x000fe20003f06270 */
[----:B------:R3:W-:Y:S03]  /*bc10*/  STL [R1+0x28], R40 ;  /* 0x0000282801007387 */ /* 0x0007e60000100800 */
[----:B----4-:R-:W-:-:S02]  /*bc20*/  FSEL R252, R44, -INF , !P0 ;  /* 0xff8000002cfc7808 */ /* 0x010fc40004000000 */
[-C--:B------:R-:W-:Y:S01]  /*bc30*/  ISETP.GE.AND P0, PT, R33, R8.reuse, PT ;  /* 0x000000082100720c */ /* 0x080fe20003f06270 */
[----:B------:R4:W-:Y:S03]  /*bc40*/  MUFU.TANH R44, R55 ;  /* 0x00000037002c7308 */ /* 0x0009e60000002400 */
[----:B------:R-:W-:Y:S02]  /*bc50*/  FSEL R118, R118, -INF , !P0 ;  /* 0xff80000076767808 */ /* 0x000fe40004000000 */
[----:B------:R-:W-:-:S04]  /*bc60*/  ISETP.GE.AND P0, PT, R26, R8, PT ;  /* 0x000000081a00720c */ /* 0x000fc80003f06270 */
[----:B------:R-:W-:Y:S01]  /*bc70*/  FSEL R67, R85, -INF , !P0 ;  /* 0xff80000055437808 */ /* 0x000fe20004000000 */
[----:B-1----:R-:W-:Y:S01]  /*bc80*/  FMUL.FTZ R2, R45, c[0x0][0x2ec] ;  /* 0x0000bb002d027a20 */ /* 0x002fe20000410000 */
[-C--:B------:R-:W-:Y:S02]  /*bc90*/  ISETP.GE.AND P0, PT, R19, R8.reuse, PT ;  /* 0x000000081300720c */ /* 0x080fe40003f06270 */
[----:B------:R-:W-:Y:S01]  /*bca0*/  FSEL R45, R132, -INF , !P5 ;  /* 0xff800000842d7808 */ /* 0x000fe20006800000 */
[----:B------:R1:W1:Y:S01]  /*bcb0*/  MUFU.TANH R38, R2 ;  /* 0x0000000200267308 */ /* 0x0002620000002400 */
[----:B--2---:R-:W-:Y:S02]  /*bcc0*/  IADD3 R6, R0, 0x70, RZ ;  /* 0x0000007000067810 */ /* 0x004fe40007ffe0ff */
[----:B------:R-:W-:Y:S01]  /*bcd0*/  ISETP.GE.AND P5, PT, R30, R8, PT ;  /* 0x000000081e00720c */ /* 0x000fe20003fa6270 */
[----:B---3--:R-:W-:Y:S01]  /*bce0*/  FMUL.FTZ R40, R130, c[0x0][0x2ec] ;  /* 0x0000bb0082287a20 */ /* 0x008fe20000410000 */
[----:B------:R-:W-:Y:S01]  /*bcf0*/  ISETP.GE.AND P2, PT, R6, R9, PT ;  /* 0x000000090600720c */ /* 0x000fe20003f46270 */
[----:B------:R-:W-:Y:S01]  /*bd00*/  IMAD.MOV.U32 R130, RZ, RZ, R241 ;  /* 0x000000ffff827224 */ /* 0x000fe200078e00f1 */
[----:B----4-:R-:W-:-:S02]  /*bd10*/  FSEL R55, R69, -INF , !P0 ;  /* 0xff80000045377808 */ /* 0x010fc40004000000 */
[----:B------:R-:W-:Y:S01]  /*bd20*/  FSEL R104, R39, -INF , !P2 ;  /* 0xff80000027687808 */ /* 0x000fe20005000000 */
[----:B------:R-:W-:Y:S01]  /*bd30*/  MUFU.TANH R40, R40 ;  /* 0x0000002800287308 */ /* 0x000fe20000002400 */
[-C--:B------:R-:W-:Y:S02]  /*bd40*/  ISETP.GE.AND P2, PT, R35, R8.reuse, PT ;  /* 0x000000082300720c */ /* 0x080fe40003f46270 */
[----:B------:R-:W-:Y:S02]  /*bd50*/  ISETP.GE.AND P0, PT, R12, R8, PT ;  /* 0x000000080c00720c */ /* 0x000fe40003f06270 */
[----:B------:R-:W-:Y:S02]  /*bd60*/  FSEL R49, R106, -INF , !P2 ;  /* 0xff8000006a317808 */ /* 0x000fe40005000000 */
[----:B-1----:R-:W-:Y:S02]  /*bd70*/  IADD3 R2, R0, 0x79, RZ ;  /* 0x0000007900027810 */ /* 0x002fe40007ffe0ff */
[----:B------:R-:W-:-:S02]  /*bd80*/  FSEL R88, R38, -INF , !P1 ;  /* 0xff80000026587808 */ /* 0x000fc40004800000 */
[----:B------:R-:W-:Y:S01]  /*bd90*/  ISETP.GE.AND P6, PT, R2, R9, PT ;  /* 0x000000090200720c */ /* 0x000fe20003fc6270 */
[----:B------:R-:W-:Y:S01]  /*bda0*/  FMUL.FTZ R9, R41, c[0x0][0x2ec] ;  /* 0x0000bb0029097a20 */ /* 0x000fe20000410000 */
[-C--:B------:R-:W-:Y:S01]  /*bdb0*/  ISETP.GE.AND P1, PT, R34, R8.reuse, PT ;  /* 0x000000082200720c */ /* 0x080fe20003f26270 */
[----:B------:R-:W-:Y:S01]  /*bdc0*/  FMUL.FTZ R41, R131, c[0x0][0x2ec] ;  /* 0x0000bb0083297a20 */ /* 0x000fe20000410000 */
[-C--:B------:R-:W-:Y:S02]  /*bdd0*/  ISETP.GE.AND P2, PT, R28, R8.reuse, PT ;  /* 0x000000081c00720c */ /* 0x080fe40003f46270 */
[----:B------:R-:W-:Y:S01]  /*bde0*/  FSEL R116, R94, -INF , !P1 ;  /* 0xff8000005e747808 */ /* 0x000fe20004800000 */
[----:B------:R-:W1:Y:S01]  /*bdf0*/  MUFU.TANH R9, R9 ;  /* 0x0000000900097308 */ /* 0x000e620000002400 */
[----:B------:R-:W-:Y:S02]  /*be00*/  ISETP.GE.AND P1, PT, R27, R8, PT ;  /* 0x000000081b00720c */ /* 0x000fe40003f26270 */
[----:B------:R-:W-:-:S02]  /*be10*/  FSEL R70, R87, -INF , !P2 ;  /* 0xff80000057467808 */ /* 0x000fc40005000000 */
[-C--:B------:R-:W-:Y:S02]  /*be20*/  ISETP.GE.AND P2, PT, R21, R8.reuse, PT ;  /* 0x000000081500720c */ /* 0x080fe40003f46270 */
[----:B------:R-:W-:Y:S01]  /*be30*/  FSEL R47, R86, -INF , !P1 ;  /* 0xff800000562f7808 */ /* 0x000fe20004800000 */
[----:B------:R-:W-:Y:S01]  /*be40*/  MUFU.TANH R39, R41 ;  /* 0x0000002900277308 */ /* 0x000fe20000002400 */
[-C--:B------:R-:W-:Y:S02]  /*be50*/  ISETP.GE.AND P1, PT, R20, R8.reuse, PT ;  /* 0x000000081400720c */ /* 0x080fe40003f26270 */
[----:B------:R-:W-:Y:S01]  /*be60*/  FSEL R38, R134, -INF , !P3 ;  /* 0xff80000086267808 */ /* 0x000fe20005800000 */
[----:B------:R2:W-:Y:S01]  /*be70*/  STL [R1+0x10], R47 ;  /* 0x0000102f01007387 */ /* 0x0005e20000100800 */
[----:B------:R-:W-:Y:S02]  /*be80*/  ISETP.GE.AND P3, PT, R31, R8, PT ;  /* 0x000000081f00720c */ /* 0x000fe40003f66270 */
[----:B------:R-:W-:Y:S01]  /*be90*/  FSEL R54, R75, -INF , !P1 ;  /* 0xff8000004b367808 */ /* 0x000fe20004800000 */
[----:B------:R3:W-:Y:S01]  /*bea0*/  MUFU.TANH R41, R53 ;  /* 0x0000003500297308 */ /* 0x0007e20000002400 */
[----:B-1----:R-:W-:-:S02]  /*beb0*/  FSEL R250, R9, -INF , !P6 ;  /* 0xff80000009fa7808 */ /* 0x002fc40007000000 */
[-C--:B------:R-:W-:Y:S02]  /*bec0*/  ISETP.GE.AND P6, PT, R32, R8.reuse, PT ;  /* 0x000000082000720c */ /* 0x080fe40003fc6270 */
[----:B------:R-:W-:Y:S02]  /*bed0*/  ISETP.GE.AND P1, PT, R13, R8, PT ;  /* 0x000000080d00720c */ /* 0x000fe40003f26270 */
[----:B------:R-:W-:Y:S01]  /*bee0*/  FSEL R117, R117, -INF , !P6 ;  /* 0xff80000075757808 */ /* 0x000fe20007000000 */
[----:B------:R-:W1:Y:S01]  /*bef0*/  MUFU.TANH R9, R48 ;  /* 0x0000003000097308 */ /* 0x000e620000002400 */
[----:B------:R-:W-:Y:S02]  /*bf00*/  FSEL R251, R251, -INF , !P3 ;  /* 0xff800000fbfb7808 */ /* 0x000fe40005800000 */
[----:B------:R-:W-:Y:S02]  /*bf10*/  FSEL R107, R90, -INF , !P5 ;  /* 0xff8000005a6b7808 */ /* 0x000fe40006800000 */
[----:B------:R-:W-:-:S02]  /*bf20*/  FSEL R106, R89, -INF , !P4 ;  /* 0xff800000596a7808 */ /* 0x000fc40006000000 */
[-C--:B------:R-:W-:Y:S01]  /*bf30*/  ISETP.GE.AND P6, PT, R25, R8.reuse, PT ;  /* 0x000000081900720c */ /* 0x080fe20003fc6270 */
[----:B------:R-:W-:Y:S01]  /*bf40*/  MUFU.TANH R48, R52 ;  /* 0x0000003400307308 */ /* 0x000fe20000002400 */
[----:B---3--:R-:W-:Y:S02]  /*bf50*/  FSEL R53, R79, -INF , !P2 ;  /* 0xff8000004f357808 */ /* 0x008fe40005000000 */
[-C--:B------:R-:W-:Y:S02]  /*bf60*/  ISETP.GE.AND P2, PT, R14, R8.reuse, PT ;  /* 0x000000080e00720c */ /* 0x080fe40003f46270 */
[-C--:B------:R-:W-:Y:S02]  /*bf70*/  ISETP.GE.AND P3, PT, R24, R8.reuse, PT ;  /* 0x000000081800720c */ /* 0x080fe40003f66270 */
[-C--:B------:R-:W-:Y:S01]  /*bf80*/  ISETP.GE.AND P5, PT, R23, R8.reuse, PT ;  /* 0x000000081700720c */ /* 0x080fe20003fa6270 */
[----:B--2---:R-:W2:Y:S01]  /*bf90*/  MUFU.TANH R47, R51 ;  /* 0x00000033002f7308 */ /* 0x004ea20000002400 */
[----:B-1----:R-:W-:Y:S01]  /*bfa0*/  FSEL R247, R9, -INF , !P2 ;  /* 0xff80000009f77808 */ /* 0x002fe20005000000 */
[----:B------:R-:W-:Y:S01]  /*bfb0*/  FMUL.FTZ R9, R43, c[0x0][0x2ec] ;  /* 0x0000bb002b097a20 */ /* 0x000fe20000410000 */
[----:B------:R-:W-:-:S02]  /*bfc0*/  ISETP.GE.AND P4, PT, R22, R8, PT ;  /* 0x000000081600720c */ /* 0x000fc40003f86270 */
[----:B------:R-:W-:Y:S02]  /*bfd0*/  FSEL R246, R44, -INF , !P1 ;  /* 0xff8000002cf67808 */ /* 0x000fe40004800000 */
[----:B------:R-:W-:Y:S02]  /*bfe0*/  FSEL R245, R41, -INF , !P0 ;  /* 0xff80000029f57808 */ /* 0x000fe40004000000 */
[C---:B------:R-:W-:Y:S02]  /*bff0*/  ISETP.GE.AND P1, PT, R0.reuse, R11, PT ;  /* 0x0000000b0000720c */ /* 0x040fe40003f26270 */
[----:B------:R-:W-:Y:S02]  /*c000*/  ISETP.GE.AND P0, PT, R0, R10, PT ;  /* 0x0000000a0000720c */ /* 0x000fe40003f06270 */
[----:B------:R1:W3:Y:S01]  /*c010*/  MUFU.TANH R0, R9 ;  /* 0x0000000900007308 */ /* 0x0002e20000002400 */
[----:B------:R-:W-:Y:S02]  /*c020*/  FSEL R66, R83, -INF , !P6 ;  /* 0xff80000053427808 */ /* 0x000fe40007000000 */
[----:B------:R-:W-:-:S02]  /*c030*/  FSEL R68, R82, -INF , !P3 ;  /* 0xff80000052447808 */ /* 0x000fc40005800000 */
[----:B------:R-:W-:Y:S02]  /*c040*/  FSEL R81, R81, -INF , !P5 ;  /* 0xff80000051517808 */ /* 0x000fe40006800000 */
[----:B------:R-:W-:Y:S02]  /*c050*/  FSEL R80, R80, -INF , !P4 ;  /* 0xff80000050507808 */ /* 0x000fe40006000000 */
[-C--:B------:R-:W-:Y:S02]  /*c060*/  ISETP.GE.AND P6, PT, R18, R8.reuse, PT ;  /* 0x000000081200720c */ /* 0x080fe40003fc6270 */
[-C--:B------:R-:W-:Y:S02]  /*c070*/  ISETP.GE.AND P3, PT, R17, R8.reuse, PT ;  /* 0x000000081100720c */ /* 0x080fe40003f66270 */
[-C--:B------:R-:W-:Y:S02]  /*c080*/  ISETP.GE.AND P5, PT, R16, R8.reuse, PT ;  /* 0x000000081000720c */ /* 0x080fe40003fa6270 */
[----:B------:R-:W-:Y:S01]  /*c090*/  ISETP.GE.AND P4, PT, R15, R8, PT ;  /* 0x000000080f00720c */ /* 0x000fe20003f86270 */
[----:B-1----:R-:W-:Y:S01]  /*c0a0*/  FMUL.FTZ R9, R98, c[0x0][0x2ec] ;  /* 0x0000bb0062097a20 */ /* 0x002fe20000410000 */
[----:B------:R-:W-:-:S02]  /*c0b0*/  FSEL R83, R65, -INF , !P6 ;  /* 0xff80000041537808 */ /* 0x000fc40007000000 */
[----:B------:R-:W-:Y:S02]  /*c0c0*/  FSEL R57, R64, -INF , !P3 ;  /* 0xff80000040397808 */ /* 0x000fe40005800000 */
[----:B------:R-:W-:Y:S02]  /*c0d0*/  FSEL R249, R40, -INF , !P5 ;  /* 0xff80000028f97808 */ /* 0x000fe40006800000 */
[----:B------:R-:W-:Y:S02]  /*c0e0*/  FSEL R248, R39, -INF , !P4 ;  /* 0xff80000027f87808 */ /* 0x000fe40006000000 */
[-C--:B------:R-:W-:Y:S02]  /*c0f0*/  ISETP.GE.AND P6, PT, R7, R8.reuse, PT ;  /* 0x000000080700720c */ /* 0x080fe40003fc6270 */
[-C--:B------:R-:W-:Y:S02]  /*c100*/  ISETP.GE.AND P3, PT, R6, R8.reuse, PT ;  /* 0x000000080600720c */ /* 0x080fe40003f66270 */
[----:B------:R-:W-:-:S02]  /*c110*/  ISETP.GE.AND P5, PT, R5, R8, PT ;  /* 0x000000080500720c */ /* 0x000fc40003fa6270 */
[-C--:B------:R-:W-:Y:S02]  /*c120*/  ISETP.GE.AND P4, PT, R4, R8.reuse, PT ;  /* 0x000000080400720c */ /* 0x080fe40003f86270 */
[----:B------:R-:W-:Y:S02]  /*c130*/  ISETP.GE.AND P2, PT, R2, R8, PT ;  /* 0x000000080200720c */ /* 0x000fe40003f46270 */
[----:B------:R-:W1:Y:S01]  /*c140*/  MUFU.TANH R8, R42 ;  /* 0x0000002a00087308 */ /* 0x000e620000002400 */
[----:B--2---:R-:W-:Y:S02]  /*c150*/  FSEL R243, R47, -INF , !P3 ;  /* 0xff8000002ff37808 */ /* 0x004fe40005800000 */
[----:B---3--:R-:W-:Y:S01]  /*c160*/  FSEL R236, R0, -INF , !P2 ;  /* 0xff80000000ec7808 */ /* 0x008fe20005000000 */
[----:B------:R-:W-:Y:S01]  /*c170*/  FMUL.FTZ R0, R109, c[0x0][0x2ec] ;  /* 0x0000bb006d007a20 */ /* 0x000fe20000410000 */
[----:B------:R-:W-:Y:S02]  /*c180*/  FSEL R244, R48, -INF , !P6 ;  /* 0xff80000030f47808 */ /* 0x000fe40007000000 */
[----:B------:R-:W-:Y:S01]  /*c190*/  ISETP.GE.AND P6, PT, R37, R11, PT ;  /* 0x0000000b2500720c */ /* 0x000fe20003fc6270 */
[----:B------:R2:W3:Y:S01]  /*c1a0*/  MUFU.TANH R47, R9 ;  /* 0x00000009002f7308 */ /* 0x0004e20000002400 */
[----:B------:R-:W-:-:S02]  /*c1b0*/  FSEL R242, R50, -INF , !P5 ;  /* 0xff80000032f27808 */ /* 0x000fc40006800000 */
[-C--:B------:R-:W-:Y:S02]  /*c1c0*/  ISETP.GE.AND P5, PT, R36, R11.reuse, PT ;  /* 0x0000000b2400720c */ /* 0x080fe40003fa6270 */
[-C--:B------:R-:W-:Y:S02]  /*c1d0*/  ISETP.GE.AND P3, PT, R37, R10.reuse, PT ;  /* 0x0000000a2500720c */ /* 0x080fe40003f66270 */
[----:B------:R-:W-:Y:S01]  /*c1e0*/  ISETP.GE.AND P2, PT, R35, R11, PT ;  /* 0x0000000b2300720c */ /* 0x000fe20003f46270 */
[----:B------:R4:W-:Y:S01]  /*c1f0*/  MUFU.TANH R42, R0 ;  /* 0x00000000002a7308 */ /* 0x0009e20000002400 */
[----:B-1----:R-:W-:Y:S01]  /*c200*/  FSEL R241, R8, -INF , !P4 ;  /* 0xff80000008f17808 */ /* 0x002fe20006000000 */
[----:B------:R-:W-:Y:S01]  /*c210*/  FMUL.FTZ R8, R108, c[0x0][0x2ec] ;  /* 0x0000bb006c087a20 */ /* 0x000fe20000410000 */
[----:B------:R-:W-:Y:S02]  /*c220*/  ISETP.GE.AND P4, PT, R36, R10, PT ;  /* 0x0000000a2400720c */ /* 0x000fe40003f86270 */
[----:B------:R-:W-:-:S02]  /*c230*/  FSEL R36, R130, -INF , !P1 ;  /* 0xff80000082247808 */ /* 0x000fc40004800000 */
[-C--:B------:R-:W-:Y:S01]  /*c240*/  ISETP.GE.AND P1, PT, R35, R10.reuse, PT ;  /* 0x0000000a2300720c */ /* 0x080fe20003f26270 */
[----:B--2---:R-:W-:Y:S01]  /*c250*/  FMUL.FTZ R9, R99, c[0x0][0x2ec] ;  /* 0x0000bb0063097a20 */ /* 0x004fe20000410000 */
[----:B------:R-:W-:Y:S01]  /*c260*/  FSEL R35, R76, -INF , !P0 ;  /* 0xff8000004c237808 */ /* 0x000fe20004000000 */
[----:B------:R-:W-:Y:S01]  /*c270*/  MUFU.TANH R43, R8 ;  /* 0x00000008002b7308 */ /* 0x000fe20000002400 */
[----:B------:R-:W-:Y:S02]  /*c280*/  FSEL R37, R77, -INF , !P6 ;  /* 0xff8000004d257808 */ /* 0x000fe40007000000 */
[C---:B------:R-:W-:Y:S02]  /*c290*/  ISETP.GE.AND P0, PT, R34.reuse, R11, PT ;  /* 0x0000000b2200720c */ /* 0x040fe40003f06270 */
[----:B------:R-:W-:Y:S01]  /*c2a0*/  ISETP.GE.AND P6, PT, R34, R10, PT ;  /* 0x0000000a2200720c */ /* 0x000fe20003fc6270 */
[----:B----4-:R-:W-:Y:S01]  /*c2b0*/  FMUL.FTZ R0, R110, c[0x0][0x2ec] ;  /* 0x0000bb006e007a20 */ /* 0x010fe20000410000 */
[----:B------:R-:W-:Y:S01]  /*c2c0*/  FSEL R39, R78, -INF , !P3 ;  /* 0xff8000004e277808 */ /* 0x000fe20005800000 */
[----:B------:R-:W-:Y:S01]  /*c2d0*/  MUFU.TANH R44, R9 ;  /* 0x00000009002c7308 */ /* 0x000fe20000002400 */
[----:B------:R-:W-:-:S02]  /*c2e0*/  FSEL R34, R129, -INF , !P5 ;  /* 0xff80000081227808 */ /* 0x000fc40006800000 */
[CC--:B------:R-:W-:Y:S02]  /*c2f0*/  ISETP.GE.AND P3, PT, R33.reuse, R11.reuse, PT ;  /* 0x0000000b2100720c */ /* 0x0c0fe40003f66270 */
[-C--:B------:R-:W-:Y:S02]  /*c300*/  ISETP.GE.AND P5, PT, R33, R10.reuse, PT ;  /* 0x0000000a2100720c */ /* 0x080fe40003fa6270 */
[----:B------:R-:W-:Y:S01]  /*c310*/  FSEL R40, R128, -INF , !P4 ;  /* 0xff80000080287808 */ /* 0x000fe20006000000 */
[----:B------:R1:W2:Y:S01]  /*c320*/  MUFU.TANH R9, R0 ;  /* 0x0000000000097308 */ /* 0x0002a20000002400 */
[----:B------:R-:W-:Y:S02]  /*c330*/  FSEL R33, R84, -INF , !P2 ;  /* 0xff80000054217808 */ /* 0x000fe40005000000 */
[C---:B------:R-:W-:Y:S02]  /*c340*/  ISETP.GE.AND P4, PT, R32.reuse, R11, PT ;  /* 0x0000000b2000720c */ /* 0x040fe40003f86270 */
[----:B------:R-:W-:-:S02]  /*c350*/  ISETP.GE.AND P2, PT, R32, R10, PT ;  /* 0x0000000a2000720c */ /* 0x000fc40003f46270 */
[----:B------:R-:W-:Y:S02]  /*c360*/  FSEL R32, R92, -INF , !P1 ;  /* 0xff8000005c207808 */ /* 0x000fe40004800000 */
[----:B------:R-:W-:Y:S02]  /*c370*/  FSEL R205, R205, -INF , !P0 ;  /* 0xff800000cdcd7808 */ /* 0x000fe40004000000 */
[C---:B------:R-:W-:Y:S02]  /*c380*/  ISETP.GE.AND P1, PT, R31.reuse, R11, PT ;  /* 0x0000000b1f00720c */ /* 0x040fe40003f26270 */
[----:B------:R-:W-:Y:S02]  /*c390*/  ISETP.GE.AND P0, PT, R31, R10, PT ;  /* 0x0000000a1f00720c */ /* 0x000fe40003f06270 */
[----:B------:R-:W-:Y:S01]  /*c3a0*/  FSEL R240, R240, -INF , !P6 ;  /* 0xff800000f0f07808 */ /* 0x000fe20007000000 */
[----:B-1----:R-:W-:Y:S01]  /*c3b0*/  FMUL.FTZ R0, R111, c[0x0][0x2ec] ;  /* 0x0000bb006f007a20 */ /* 0x002fe20000410000 */
[----:B------:R-:W-:-:S02]  /*c3c0*/  FSEL R204, R204, -INF , !P3 ;  /* 0xff800000cccc7808 */ /* 0x000fc40005800000 */
[CC--:B------:R-:W-:Y:S01]  /*c3d0*/  ISETP.GE.AND P6, PT, R30.reuse, R11.reuse, PT ;  /* 0x0000000b1e00720c */ /* 0x0c0fe20003fc6270 */
[----:B------:R1:W-:Y:S01]  /*c3e0*/  MUFU.TANH R41, R0 ;  /* 0x0000000000297308 */ /* 0x0003e20000002400 */
[-C--:B------:R-:W-:Y:S02]  /*c3f0*/  ISETP.GE.AND P3, PT, R30, R10.reuse, PT ;  /* 0x0000000a1e00720c */ /* 0x080fe40003f66270 */
[----:B------:R-:W-:Y:S02]  /*c400*/  FSEL R235, R235, -INF , !P2 ;  /* 0xff800000ebeb7808 */ /* 0x000fe40005000000 */
[----:B------:R-:W-:Y:S02]  /*c410*/  FSEL R131, R93, -INF , !P1 ;  /* 0xff8000005d837808 */ /* 0x000fe40004800000 */
[C---:B------:R-:W-:Y:S02]  /*c420*/  ISETP.GE.AND P2, PT, R28.reuse, R11, PT ;  /* 0x0000000b1c00720c */ /* 0x040fe40003f46270 */
[----:B------:R-:W-:-:S02]  /*c430*/  ISETP.GE.AND P1, PT, R28, R10, PT ;  /* 0x0000000a1c00720c */ /* 0x000fc40003f26270 */
[----:B------:R-:W-:Y:S02]  /*c440*/  FSEL R238, R238, -INF , !P5 ;  /* 0xff800000eeee7808 */ /* 0x000fe40006800000 */
[----:B------:R-:W-:Y:S02]  /*c450*/  FSEL R132, R203, -INF , !P4 ;  /* 0xff800000cb847808 */ /* 0x000fe40006000000 */
[C---:B------:R-:W-:Y:S01]  /*c460*/  ISETP.GE.AND P5, PT, R29.reuse, R11, PT ;  /* 0x0000000b1d00720c */ /* 0x040fe20003fa6270 */
[----:B-1----:R-:W-:Y:S01]  /*c470*/  FMUL.FTZ R0, R112, c[0x0][0x2ec] ;  /* 0x0000bb0070007a20 */ /* 0x002fe20000410000 */
[----:B------:R-:W-:Y:S02]  /*c480*/  ISETP.GE.AND P4, PT, R29, R10, PT ;  /* 0x0000000a1d00720c */ /* 0x000fe40003f86270 */
[----:B------:R-:W-:Y:S01]  /*c490*/  FSEL R233, R233, -INF , !P0 ;  /* 0xff800000e9e97808 */ /* 0x000fe20004000000 */
[----:B------:R1:W-:Y:S01]  /*c4a0*/  MUFU.TANH R31, R0 ;  /* 0x00000000001f7308 */ /* 0x0003e20000002400 */
[----:B------:R-:W-:-:S02]  /*c4b0*/  FSEL R29, R201, -INF , !P6 ;  /* 0xff800000c91d7808 */ /* 0x000fc40007000000 */
[CC--:B------:R-:W-:Y:S02]  /*c4c0*/  ISETP.GE.AND P0, PT, R27.reuse, R11.reuse, PT ;  /* 0x0000000b1b00720c */ /* 0x0c0fe40003f06270 */
[-C--:B------:R-:W-:Y:S02]  /*c4d0*/  ISETP.GE.AND P6, PT, R27, R10.reuse, PT ;  /* 0x0000000a1b00720c */ /* 0x080fe40003fc6270 */
[----:B------:R-:W-:Y:S02]  /*c4e0*/  FSEL R239, R239, -INF , !P3 ;  /* 0xff800000efef7808 */ /* 0x000fe40005800000 */
[----:B------:R-:W-:Y:S02]  /*c4f0*/  FSEL R130, R202, -INF , !P5 ;  /* 0xff800000ca827808 */ /* 0x000fe40006800000 */
[C---:B------:R-:W-:Y:S02]  /*c500*/  ISETP.GE.AND P3, PT, R26.reuse, R11, PT ;  /* 0x0000000b1a00720c */ /* 0x040fe40003f66270 */
[----:B------:R-:W-:-:S02]  /*c510*/  ISETP.GE.AND P5, PT, R26, R10, PT ;  /* 0x0000000a1a00720c */ /* 0x000fc40003fa6270 */
[----:B------:R-:W-:Y:S01]  /*c520*/  FSEL R237, R237, -INF , !P4 ;  /* 0xff800000eded7808 */ /* 0x000fe20006000000 */
[----:B-1----:R-:W-:Y:S01]  /*c530*/  FMUL.FTZ R0, R113, c[0x0][0x2ec] ;  /* 0x0000bb0071007a20 */ /* 0x002fe20000410000 */
[----:B------:R-:W-:Y:S02]  /*c540*/  FSEL R129, R135, -INF , !P2 ;  /* 0xff80000087817808 */ /* 0x000fe40005000000 */
[C---:B------:R-:W-:Y:S01]  /*c550*/  ISETP.GE.AND P4, PT, R25.reuse, R11, PT ;  /* 0x0000000b1900720c */ /* 0x040fe20003f86270 */
[----:B------:R1:W-:Y:S01]  /*c560*/  MUFU.TANH R30, R0 ;  /* 0x00000000001e7308 */ /* 0x0003e20000002400 */
[----:B------:R-:W-:Y:S02]  /*c570*/  ISETP.GE.AND P2, PT, R25, R10, PT ;  /* 0x0000000a1900720c */ /* 0x000fe40003f46270 */
[----:B------:R-:W-:Y:S02]  /*c580*/  FSEL R234, R234, -INF , !P1 ;  /* 0xff800000eaea7808 */ /* 0x000fe40004800000 */
[----:B------:R-:W-:-:S02]  /*c590*/  FSEL R128, R200, -INF , !P0 ;  /* 0xff800000c8807808 */ /* 0x000fc40004000000 */
[C---:B------:R-:W-:Y:S02]  /*c5a0*/  ISETP.GE.AND P1, PT, R24.reuse, R11, PT ;  /* 0x0000000b1800720c */ /* 0x040fe40003f26270 */
[----:B------:R-:W-:Y:S01]  /*c5b0*/  ISETP.GE.AND P0, PT, R24, R10, PT ;  /* 0x0000000a1800720c */ /* 0x000fe20003f06270 */
[----:B-1----:R-:W-:-:S04]  /*c5c0*/  FMUL.FTZ R0, R114, c[0x0][0x2ec] ;  /* 0x0000bb0072007a20 */ /* 0x002fc80000410000 */
[----:B------:R1:W4:Y:S02]  /*c5d0*/  MUFU.TANH R8, R0 ;  /* 0x0000000000087308 */ /* 0x0003240000002400 */
[----:B-1----:R-:W-:-:S06]  /*c5e0*/  FMUL.FTZ R0, R115, c[0x0][0x2ec] ;  /* 0x0000bb0073007a20 */ /* 0x002fcc0000410000 */
[----:B------:R1:W1:Y:S02]  /*c5f0*/  MUFU.TANH R28, R0 ;  /* 0x00000000001c7308 */ /* 0x0002640000002400 */
[----:B-1----:R-:W-:-:S06]  /*c600*/  FMUL.FTZ R0, R124, c[0x0][0x2ec] ;  /* 0x0000bb007c007a20 */ /* 0x002fcc0000410000 */
[----:B------:R1:W1:Y:S02]  /*c610*/  MUFU.TANH R27, R0 ;  /* 0x00000000001b7308 */ /* 0x0002640000002400 */
[----:B-1----:R-:W-:-:S06]  /*c620*/  FMUL.FTZ R0, R125, c[0x0][0x2ec] ;  /* 0x0000bb007d007a20 */ /* 0x002fcc0000410000 */
[----:B------:R1:W-:Y:S01]  /*c630*/  MUFU.TANH R26, R0 ;  /* 0x00000000001a7308 */ /* 0x0003e20000002400 */
[----:B------:R-:W-:Y:S02]  /*c640*/  FSEL R232, R232, -INF , !P6 ;  /* 0xff800000e8e87808 */ /* 0x000fe40007000000 */
[----:B------:R-:W-:Y:S01]  /*c650*/  ISETP.GE.AND P6, PT, R23, R11, PT ;  /* 0x0000000b1700720c */ /* 0x000fe20003fc6270 */
[----:B-1----:R-:W-:-:S04]  /*c660*/  FMUL.FTZ R0, R126, c[0x0][0x2ec] ;  /* 0x0000bb007e007a20 */ /* 0x002fc80000410000 */
[----:B------:R1:W1:Y:S01]  /*c670*/  MUFU.TANH R25, R0 ;  /* 0x0000000000197308 */ /* 0x0002620000002400 */
[----:B------:R-:W-:Y:S02]  /*c680*/  FSEL R126, R123, -INF , !P3 ;  /* 0xff8000007b7e7808 */ /* 0x000fe40005800000 */
[----:B------:R-:W-:Y:S01]  /*c690*/  ISETP.GE.AND P3, PT, R23, R10, PT ;  /* 0x0000000a1700720c */ /* 0x000fe20003f66270 */
[----:B-1----:R-:W-:-:S04]  /*c6a0*/  FMUL.FTZ R0, R127, c[0x0][0x2ec] ;  /* 0x0000bb007f007a20 */ /* 0x002fc80000410000 */
[----:B------:R1:W-:Y:S01]  /*c6b0*/  MUFU.TANH R24, R0 ;  /* 0x0000000000187308 */ /* 0x0003e20000002400 */
[----:B------:R-:W-:Y:S02]  /*c6c0*/  FSEL R211, R211, -INF , !P5 ;  /* 0xff800000d3d37808 */ /* 0x000fe40006800000 */
[----:B------:R-:W-:Y:S02]  /*c6d0*/  FSEL R127, R133, -INF , !P4 ;  /* 0xff800000857f7808 */ /* 0x000fe40006000000 */
[C---:B------:R-:W-:Y:S02]  /*c6e0*/  ISETP.GE.AND P5, PT, R22.reuse, R11, PT ;  /* 0x0000000b1600720c */ /* 0x040fe40003fa6270 */
[----:B------:R-:W-:Y:S01]  /*c6f0*/  ISETP.GE.AND P4, PT, R22, R10, PT ;  /* 0x0000000a1600720c */ /* 0x000fe20003f86270 */
[----:B-1----:R-:W-:Y:S01]  /*c700*/  FMUL.FTZ R0, R143, c[0x0][0x2ec] ;  /* 0x0000bb008f007a20 */ /* 0x002fe20000410000 */
[----:B------:R-:W-:Y:S01]  /*c710*/  FSEL R210, R210, -INF , !P2 ;  /* 0xff800000d2d27808 */ /* 0x000fe20005000000 */
[----:B------:R1:W5:Y:S02]  /*c720*/  LDL.LU R143, [R1+0xfc] ;  /* 0x0000fc00018f7983 */ /* 0x0003640000300800 */
[----:B------:R2:W-:Y:S01]  /*c730*/  MUFU.TANH R23, R0 ;  /* 0x0000000000177308 */ /* 0x0005e20000002400 */
[----:B------:R-:W-:-:S02]  /*c740*/  FSEL R125, R100, -INF , !P1 ;  /* 0xff800000647d7808 */ /* 0x000fc40004800000 */
[CC--:B------:R-:W-:Y:S02]  /*c750*/  ISETP.GE.AND P2, PT, R21.reuse, R11.reuse, PT ;  /* 0x0000000b1500720c */ /* 0x0c0fe40003f46270 */
[----:B------:R-:W-:Y:S01]  /*c760*/  ISETP.GE.AND P1, PT, R21, R10, PT ;  /* 0x0000000a1500720c */ /* 0x000fe20003f26270 */
[----:B--2---:R-:W-:Y:S01]  /*c770*/  FMUL.FTZ R0, R142, c[0x0][0x2ec] ;  /* 0x0000bb008e007a20 */ /* 0x004fe20000410000 */
[----:B------:R-:W-:Y:S01]  /*c780*/  FSEL R209, R209, -INF , !P0 ;  /* 0xff800000d1d17808 */ /* 0x000fe20004000000 */
[----:B------:R1:W5:Y:S02]  /*c790*/  LDL.LU R142, [R1+0xf8] ;  /* 0x0000f800018e7983 */ /* 0x0003640000300800 */
[----:B------:R2:W-:Y:S01]  /*c7a0*/  MUFU.TANH R22, R0 ;  /* 0x0000000000167308 */ /* 0x0005e20000002400 */
[----:B------:R-:W-:Y:S02]  /*c7b0*/  FSEL R111, R102, -INF , !P6 ;  /* 0xff800000666f7808 */ /* 0x000fe40007000000 */
[----:B------:R-:W-:-:S02]  /*c7c0*/  ISETP.GE.AND P0, PT, R20, R11, PT ;  /* 0x0000000b1400720c */ /* 0x000fc40003f06270 */
[-C--:B------:R-:W-:Y:S01]  /*c7d0*/  ISETP.GE.AND P6, PT, R20, R10.reuse, PT ;  /* 0x0000000a1400720c */ /* 0x080fe20003fc6270 */
[----:B--2---:R-:W-:Y:S01]  /*c7e0*/  FMUL.FTZ R0, R141, c[0x0][0x2ec] ;  /* 0x0000bb008d007a20 */ /* 0x004fe20000410000 */
[----:B------:R-:W-:Y:S01]  /*c7f0*/  FSEL R208, R208, -INF , !P3 ;  /* 0xff800000d0d07808 */ /* 0x000fe20005800000 */
[----:B------:R1:W5:Y:S02]  /*c800*/  LDL.LU R141, [R1+0xf4] ;  /* 0x0000f400018d7983 */ /* 0x0003640000300800 */
[----:B------:R2:W-:Y:S01]  /*c810*/  MUFU.TANH R21, R0 ;  /* 0x0000000000157308 */ /* 0x0005e20000002400 */
[----:B------:R-:W-:Y:S02]  /*c820*/  FSEL R110, R95, -INF , !P5 ;  /* 0xff8000005f6e7808 */ /* 0x000fe40006800000 */
[C---:B------:R-:W-:Y:S02]  /*c830*/  ISETP.GE.AND P3, PT, R19.reuse, R11, PT ;  /* 0x0000000b1300720c */ /* 0x040fe40003f66270 */
[----:B------:R-:W-:Y:S01]  /*c840*/  ISETP.GE.AND P5, PT, R19, R10, PT ;  /* 0x0000000a1300720c */ /* 0x000fe20003fa6270 */
[----:B--2---:R-:W-:Y:S01]  /*c850*/  FMUL.FTZ R0, R140, c[0x0][0x2ec] ;  /* 0x0000bb008c007a20 */ /* 0x004fe20000410000 */
[----:B------:R-:W-:Y:S01]  /*c860*/  FSEL R206, R206, -INF , !P1 ;  /* 0xff800000cece7808 */ /* 0x000fe20004800000 */
[----:B------:R1:W5:Y:S02]  /*c870*/  LDL.LU R140, [R1+0xf0] ;  /* 0x0000f000018c7983 */ /* 0x0003640000300800 */
[----:B------:R2:W-:Y:S01]  /*c880*/  MUFU.TANH R20, R0 ;  /* 0x0000000000147308 */ /* 0x0005e20000002400 */
[----:B------:R-:W-:-:S02]  /*c890*/  FSEL R103, R103, -INF , !P0 ;  /* 0xff80000067677808 */ /* 0x000fc40004000000 */
[CC--:B------:R-:W-:Y:S02]  /*c8a0*/  ISETP.GE.AND P1, PT, R17.reuse, R11.reuse, PT ;  /* 0x0000000b1100720c */ /* 0x0c0fe40003f26270 */
[----:B------:R-:W-:Y:S01]  /*c8b0*/  ISETP.GE.AND P0, PT, R17, R10, PT ;  /* 0x0000000a1100720c */ /* 0x000fe20003f06270 */
[----:B--2---:R-:W-:Y:S01]  /*c8c0*/  FMUL.FTZ R0, R139, c[0x0][0x2ec] ;  /* 0x0000bb008b007a20 */ /* 0x004fe20000410000 */
[----:B---3--:R-:W-:Y:S01]  /*c8d0*/  FSEL R203, R47, -INF , !P6 ;  /* 0xff8000002fcb7808 */ /* 0x008fe20007000000 */
[----:B------:R1:W5:Y:S01]  /*c8e0*/  LDL.LU R139, [R1+0xec] ;  /* 0x0000ec00018b7983 */ /* 0x0003620000300800 */
[----:B------:R-:W-:Y:S01]  /*c8f0*/  FSEL R108, R91, -INF , !P2 ;  /* 0xff8000005b6c7808 */ /* 0x000fe20005000000 */
[----:B------:R2:W-:Y:S01]  /*c900*/  MUFU.TANH R19, R0 ;  /* 0x0000000000137308 */ /* 0x0005e20000002400 */
[----:B------:R-:W-:Y:S02]  /*c910*/  FSEL R101, R101, -INF , !P3 ;  /* 0xff80000065657808 */ /* 0x000fe40005800000 */
[----:B------:R-:W-:-:S02]  /*c920*/  ISETP.GE.AND P6, PT, R16, R11, PT ;  /* 0x0000000b1000720c */ /* 0x000fc40003fc6270 */
[-C--:B------:R-:W-:Y:S02]  /*c930*/  ISETP.GE.AND P3, PT, R16, R10.reuse, PT ;  /* 0x0000000a1000720c */ /* 0x080fe40003f66270 */
[C---:B------:R-:W-:Y:S02]  /*c940*/  ISETP.GE.AND P2, PT, R18.reuse, R10, PT ;  /* 0x0000000a1200720c */ /* 0x040fe40003f46270 */
[----:B------:R-:W-:Y:S02]  /*c950*/  FSEL R207, R207, -INF , !P4 ;  /* 0xff800000cfcf7808 */ /* 0x000fe40006000000 */
[----:B------:R-:W-:Y:S01]  /*c960*/  ISETP.GE.AND P4, PT, R18, R11, PT ;  /* 0x0000000b1200720c */ /* 0x000fe20003f86270 */
[----:B--2---:R-:W-:Y:S01]  /*c970*/  FMUL.FTZ R0, R138, c[0x0][0x2ec] ;  /* 0x0000bb008a007a20 */ /* 0x004fe20000410000 */
[----:B------:R-:W-:Y:S01]  /*c980*/  FSEL R201, R9, -INF , !P2 ;  /* 0xff80000009c97808 */ /* 0x000fe20005000000 */
[----:B------:R1:W5:Y:S02]  /*c990*/  LDL.LU R138, [R1+0xe8] ;  /* 0x0000e800018a7983 */ /* 0x0003640000300800 */
[----:B------:R2:W-:Y:S01]  /*c9a0*/  MUFU.TANH R17, R0 ;  /* 0x0000000000117308 */ /* 0x0005e20000002400 */
[----:B------:R-:W-:-:S02]  /*c9b0*/  FSEL R95, R43, -INF , !P4 ;  /* 0xff8000002b5f7808 */ /* 0x000fc40006000000 */
[----:B------:R-:W-:Y:S01]  /*c9c0*/  ISETP.GE.AND P4, PT, R15, R10, PT ;  /* 0x0000000a0f00720c */ /* 0x000fe20003f86270 */
[----:B--2---:R-:W-:Y:S01]  /*c9d0*/  FMUL.FTZ R0, R137, c[0x0][0x2ec] ;  /* 0x0000bb0089007a20 */ /* 0x004fe20000410000 */
[-C--:B------:R-:W-:Y:S01]  /*c9e0*/  ISETP.GE.AND P2, PT, R14, R11.reuse, PT ;  /* 0x0000000b0e00720c */ /* 0x080fe20003f46270 */
[----:B------:R1:W5:Y:S01]  /*c9f0*/  LDL.LU R137, [R1+0xe4] ;  /* 0x0000e40001897983 */ /* 0x0003620000300800 */
[----:B------:R-:W-:Y:S01]  /*ca00*/  FSEL R202, R44, -INF , !P5 ;  /* 0xff8000002cca7808 */ /* 0x000fe20006800000 */
[----:B------:R2:W3:Y:S01]  /*ca10*/  MUFU.TANH R16, R0 ;  /* 0x0000000000107308 */ /* 0x0004e20000002400 */
[----:B----4-:R-:W-:Y:S02]  /*ca20*/  FSEL R102, R8, -INF , !P3 ;  /* 0xff80000008667808 */ /* 0x010fe40005800000 */
[----:B------:R-:W-:Y:S01]  /*ca30*/  ISETP.GE.AND P5, PT, R15, R11, PT ;  /* 0x0000000b0f00720c */ /* 0x000fe20003fa6270 */
[----:B--2---:R-:W-:Y:S01]  /*ca40*/  FMUL.FTZ R0, R136, c[0x0][0x2ec] ;  /* 0x0000bb0088007a20 */ /* 0x004fe20000410000 */
[----:B------:R-:W-:Y:S01]  /*ca50*/  FSEL R93, R42, -INF , !P1 ;  /* 0xff8000002a5d7808 */ /* 0x000fe20004800000 */
[----:B------:R1:W5:Y:S01]  /*ca60*/  LDL.LU R136, [R1+0xe0] ;  /* 0x0000e00001887983 */ /* 0x0003620000300800 */
[----:B------:R-:W-:Y:S01]  /*ca70*/  FSEL R109, R41, -INF , !P0 ;  /* 0xff800000296d7808 */ /* 0x000fe20004000000 */
[----:B------:R2:W-:Y:S01]  /*ca80*/  MUFU.TANH R9, R0 ;  /* 0x0000000000097308 */ /* 0x0005e20000002400 */
[----:B------:R-:W-:-:S02]  /*ca90*/  FSEL R100, R28, -INF , !P4 ;  /* 0xff8000001c647808 */ /* 0x000fc40006000000 */
[----:B------:R-:W-:Y:S02]  /*caa0*/  FSEL R78, R27, -INF , !P2 ;  /* 0xff8000001b4e7808 */ /* 0x000fe40005000000 */
[-C--:B------:R-:W-:Y:S02]  /*cab0*/  ISETP.GE.AND P1, PT, R14, R10.reuse, PT ;  /* 0x0000000a0e00720c */ /* 0x080fe40003f26270 */
[-C--:B------:R-:W-:Y:S02]  /*cac0*/  ISETP.GE.AND P0, PT, R13, R11.reuse, PT ;  /* 0x0000000b0d00720c */ /* 0x080fe40003f06270 */
[----:B------:R-:W-:Y:S01]  /*cad0*/  FSEL R87, R31, -INF , !P6 ;  /* 0xff8000001f577808 */ /* 0x000fe20007000000 */
[----:B--2---:R-:W-:Y:S01]  /*cae0*/  FMUL.FTZ R0, R74, c[0x0][0x2ec] ;  /* 0x0000bb004a007a20 */ /* 0x004fe20000410000 */
[C---:B------:R-:W-:Y:S01]  /*caf0*/  ISETP.GE.AND P4, PT, R7.reuse, R11, PT ;  /* 0x0000000b0700720c */ /* 0x040fe20003f86270 */
[----:B------:R1:W5:Y:S01]  /*cb00*/  LDL.LU R74, [R1+0xdc] ;  /* 0x0000dc00014a7983 */ /* 0x0003620000300800 */
[----:B------:R-:W-:Y:S01]  /*cb10*/  ISETP.GE.AND P2, PT, R7, R10, PT ;  /* 0x0000000a0700720c */ /* 0x000fe20003f46270 */
[----:B------:R2:W4:Y:S01]  /*cb20*/  MUFU.TANH R8, R0 ;  /* 0x0000000000087308 */ /* 0x0005220000002400 */
[----:B------:R-:W-:-:S02]  /*cb30*/  FSEL R84, R30, -INF , !P5 ;  /* 0xff8000001e547808 */ /* 0x000fc40006800000 */
[----:B------:R-:W-:Y:S02]  /*cb40*/  FSEL R94, R25, -INF , !P1 ;  /* 0xff800000195e7808 */ /* 0x000fe40004800000 */
[----:B------:R-:W-:Y:S02]  /*cb50*/  FSEL R30, R26, -INF , !P0 ;  /* 0xff8000001a1e7808 */ /* 0x000fe40004000000 */
[C---:B------:R-:W-:Y:S02]  /*cb60*/  ISETP.GE.AND P1, PT, R6.reuse, R11, PT ;  /* 0x0000000b0600720c */ /* 0x040fe40003f26270 */
[-C--:B------:R-:W-:Y:S01]  /*cb70*/  ISETP.GE.AND P6, PT, R13, R10.reuse, PT ;  /* 0x0000000a0d00720c */ /* 0x080fe20003fc6270 */
[----:B--2---:R-:W-:Y:S01]  /*cb80*/  FMUL.FTZ R0, R73, c[0x0][0x2ec] ;  /* 0x0000bb0049007a20 */ /* 0x004fe20000410000 */
[----:B------:R-:W-:Y:S01]  /*cb90*/  ISETP.GE.AND P0, PT, R6, R10, PT ;  /* 0x0000000a0600720c */ /* 0x000fe20003f06270 */
[----:B------:R1:W5:Y:S02]  /*cba0*/  LDL.LU R73, [R1+0xd8] ;  /* 0x0000d80001497983 */ /* 0x0003640000300800 */
[----:B------:R2:W1:Y:S02]  /*cbb0*/  MUFU.TANH R7, R0 ;  /* 0x0000000000077308 */ /* 0x0004640000002400 */
[----:B--2---:R-:W-:-:S02]  /*cbc0*/  FMUL.FTZ R0, R72, c[0x0][0x2ec] ;  /* 0x0000bb0048007a20 */ /* 0x004fc40000410000 */
[----:B------:R2:W5:Y:S04]  /*cbd0*/  LDL.LU R72, [R1+0xd4] ;  /* 0x0000d40001487983 */ /* 0x0005680000300800 */
[----:B------:R1:W1:Y:S02]  /*cbe0*/  MUFU.TANH R6, R0 ;  /* 0x0000000000067308 */ /* 0x0002640000002400 */
[----:B-1----:R-:W-:Y:S02]  /*cbf0*/  FMUL.FTZ R0, R3, c[0x0][0x2ec] ;  /* 0x0000bb0003007a20 */ /* 0x002fe40000410000 */
[----:B------:R2:W5:Y:S01]  /*cc00*/  LDL.LU R3, [R1+0xd0] ;  /* 0x0000d00001037983 */ /* 0x0005620000300800 */
[----:B---3--:R-:W-:Y:S02]  /*cc10*/  FSEL R79, R16, -INF , !P0 ;  /* 0xff800000104f7808 */ /* 0x008fe40004000000 */
[----:B------:R-:W-:Y:S01]  /*cc20*/  PLOP3.LUT P0, PT, PT, PT, UP0, 0x80, 0x0 ;  /* 0x000000000000781c */ /* 0x000fe20003f0f008 */
[----:B------:R-:W1:Y:S01]  /*cc30*/  MUFU.TANH R0, R0 ;  /* 0x0000000000007308 */ /* 0x000e620000002400 */
[----:B------:R-:W-:-:S02]  /*cc40*/  ISETP.GE.AND P3, PT, R12, R11, PT ;  /* 0x0000000b0c00720c */ /* 0x000fc40003f66270 */
[----:B------:R-:W-:Y:S02]  /*cc50*/  ISETP.GE.AND P5, PT, R12, R10, PT ;  /* 0x0000000a0c00720c */ /* 0x000fe40003fa6270 */
[----:B------:R-:W-:Y:S02]  /*cc60*/  FSEL R92, R24, -INF , !P6 ;  /* 0xff800000185c7808 */ /* 0x000fe40007000000 */
[----:B------:R-:W-:Y:S02]  /*cc70*/  FSEL R25, R23, -INF , !P3 ;  /* 0xff80000017197808 */ /* 0x000fe40005800000 */
[----:B------:R-:W-:Y:S02]  /*cc80*/  FSEL R85, R21, -INF , !P5 ;  /* 0xff80000015557808 */ /* 0x000fe40006800000 */
[----:B------:R-:W-:Y:S02]  /*cc90*/  FSEL R24, R22, -INF , !P4 ;  /* 0xff80000016187808 */ /* 0x000fe40006000000 */
[----:B------:R-:W-:-:S02]  /*cca0*/  FSEL R86, R20, -INF , !P2 ;  /* 0xff80000014567808 */ /* 0x000fc40005000000 */
[----:B------:R-:W-:Y:S02]  /*ccb0*/  FSEL R23, R19, -INF , !P1 ;  /* 0xff80000013177808 */ /* 0x000fe40004800000 */
[CC--:B------:R-:W-:Y:S02]  /*ccc0*/  ISETP.GE.AND P6, PT, R5.reuse, R11.reuse, PT ;  /* 0x0000000b0500720c */ /* 0x0c0fe40003fc6270 */
[-C--:B------:R-:W-:Y:S02]  /*ccd0*/  ISETP.GE.AND P3, PT, R5, R10.reuse, PT ;  /* 0x0000000a0500720c */ /* 0x080fe40003f66270 */
[-C--:B------:R-:W-:Y:S02]  /*cce0*/  ISETP.GE.AND P5, PT, R4, R11.reuse, PT ;  /* 0x0000000b0400720c */ /* 0x080fe40003fa6270 */
[----:B------:R-:W-:Y:S02]  /*ccf0*/  ISETP.GE.AND P4, PT, R2, R11, PT ;  /* 0x0000000b0200720c */ /* 0x000fe40003f86270 */
[----:B------:R-:W-:-:S02]  /*cd00*/  ISETP.GE.AND P2, PT, R4, R10, PT ;  /* 0x0000000a0400720c */ /* 0x000fc40003f46270 */
[----:B------:R-:W-:Y:S02]  /*cd10*/  ISETP.GE.AND P1, PT, R2, R10, PT ;  /* 0x0000000a0200720c */ /* 0x000fe40003f26270 */
[----:B------:R-:W-:Y:S02]  /*cd20*/  FSEL R22, R17, -INF , !P6 ;  /* 0xff80000011167808 */ /* 0x000fe40007000000 */
[----:B----4-:R-:W-:Y:S02]  /*cd30*/  FSEL R21, R8, -INF , !P5 ;  /* 0xff80000008157808 */ /* 0x010fe40006800000 */
[----:B------:R-:W-:Y:S02]  /*cd40*/  FSEL R20, R7, -INF , !P4 ;  /* 0xff80000007147808 */ /* 0x000fe40006000000 */
[----:B------:R-:W-:Y:S02]  /*cd50*/  FSEL R77, R9, -INF , !P3 ;  /* 0xff800000094d7808 */ /* 0x000fe40005800000 */
[----:B------:R-:W-:-:S02]  /*cd60*/  FSEL R76, R6, -INF , !P2 ;  /* 0xff800000064c7808 */ /* 0x000fc40005000000 */
[----:B-1----:R-:W-:Y:S01]  /*cd70*/  FSEL R75, R0, -INF , !P1 ;  /* 0xff800000004b7808 */ /* 0x002fe20004800000 */
[----:B------:R-:W-:Y:S05]  /*cd80*/  @!P0 BRA `(.L_x_71) ;  /* 0x000002c000008947 */ /* 0x000fea0003800000 */
[----:B--2---:R-:W2:Y:S04]  /*cd90*/  LDL.64 R98, [R1+0x90] ;  /* 0x0000900001627983 */ /* 0x004ea80000100a00 */
[----:B------:R-:W3:Y:S01]  /*cda0*/  LDL.64 R64, [R1+0x88] ;  /* 0x0000880001407983 */ /* 0x000ee20000100a00 */
[----:B------:R-:W-:Y:S02]  /*cdb0*/  UIADD3 UR7, UR8, -0x3, URZ ;  /* 0xfffffffd08077890 */ /* 0x000fe4000fffe03f */
[----:B------:R-:W-:Y:S02]  /*cdc0*/  ULDC.64 UR4, c[0x0][0x198] ;  /* 0x0000660000047ab9 */ /* 0x000fe40000000a00 */
[----:B------:R-:W-:-:S02]  /*cdd0*/  USHF.R.S32.HI UR6, URZ, 0x1f, UR7 ;  /* 0x0000001f3f067899 */ /* 0x000fc40008011407 */
        /* <DEDUP_REMOVED lines=39> */
.L_x_71:
[----:B--2---:R-:W2:Y:S04]  /*d050*/  LDL.LU R7, [R1+0x50] ;  /* 0x0000500001077983 */ /* 0x004ea80000300800 */
[----:B------:R-:W3:Y:S04]  /*d060*/  LDL.LU R6, [R1+0x44] ;  /* 0x0000440001067983 */ /* 0x000ee80000300800 */
[----:B-1----:R-:W4:Y:S04]  /*d070*/  LDL.LU R5, [R1+0x40] ;  /* 0x0000400001057983 */ /* 0x002f280000300800 */
[----:B------:R-:W2:Y:S04]  /*d080*/  LDL.LU R4, [R1+0x3c] ;  /* 0x00003c0001047983 */ /* 0x000ea80000300800 */
[----:B------:R-:W2:Y:S04]  /*d090*/  LDL.LU R2, [R1+0x38] ;  /* 0x0000380001027983 */ /* 0x000ea80000300800 */
[----:B------:R-:W3:Y:S04]  /*d0a0*/  LDL.LU R10, [R1+0x58] ;  /* 0x00005800010a7983 */ /* 0x000ee80000300800 */
[----:B------:R-:W4:Y:S04]  /*d0b0*/  LDL.LU R9, [R1+0x4c] ;  /* 0x00004c0001097983 */ /* 0x000f280000300800 */
[----:B------:R-:W4:Y:S04]  /*d0c0*/  LDL.LU R0, [R1+0x48] ;  /* 0x0000480001007983 */ /* 0x000f280000300800 */
[----:B------:R-:W4:Y:S04]  /*d0d0*/  LDL R8, [R1+0x64] ;  /* 0x0000640001087983 */ /* 0x000f280000100800 */
[----:B------:R1:W-:Y:S04]  /*d0e0*/  STL [R1+0xf0], R224 ;  /* 0x0000f0e001007387 */ /* 0x0003e80000100800 */
[----:B-1----:R-:W4:Y:S04]  /*d0f0*/  LDL.LU R224, [R1+0x60] ;  /* 0x0000600001e07983 */ /* 0x002f280000300800 */
[----:B------:R1:W-:Y:S04]  /*d100*/  STL [R1+0xec], R223 ;  /* 0x0000ecdf01007387 */ /* 0x0003e80000100800 */
[----:B-1----:R-:W4:Y:S04]  /*d110*/  LDL.LU R223, [R1+0x5c] ;  /* 0x00005c0001df7983 */ /* 0x002f280000300800 */
[----:B------:R1:W-:Y:S04]  /*d120*/  STL [R1+0xe8], R222 ;  /* 0x0000e8de01007387 */ /* 0x0003e80000100800 */
[----:B-1----:R-:W4:Y:S04]  /*d130*/  LDL.LU R222, [R1+0x28] ;  /* 0x0000280001de7983 */ /* 0x002f280000300800 */
[----:B------:R1:W-:Y:S04]  /*d140*/  STL [R1+0xe4], R221 ;  /* 0x0000e4dd01007387 */ /* 0x0003e80000100800 */
[----:B-1----:R-:W4:Y:S04]  /*d150*/  LDL.LU R221, [R1+0x54] ;  /* 0x0000540001dd7983 */ /* 0x002f280000300800 */
[----:B------:R-:W4:Y:S04]  /*d160*/  LDL.LU R31, [R1+0x10] ;  /* 0x00001000011f7983 */ /* 0x000f280000300800 */
[----:B------:R-:W-:Y:S04]  /*d170*/  STL [R1+0xe0], R220 ;  /* 0x0000e0dc01007387 */ /* 0x000fe80000100800 */
[----:B------:R-:W-:Y:S04]  /*d180*/  STL [R1+0xdc], R219 ;  /* 0x0000dcdb01007387 */ /* 0x000fe80000100800 */
[----:B------:R-:W-:Y:S04]  /*d190*/  STL [R1+0xd8], R218 ;  /* 0x0000d8da01007387 */ /* 0x000fe80000100800 */
[----:B------:R-:W-:Y:S04]  /*d1a0*/  STL [R1+0xd4], R217 ;  /* 0x0000d4d901007387 */ /* 0x000fe80000100800 */
[----:B------:R-:W-:Y:S04]  /*d1b0*/  STL [R1+0xd0], R212 ;  /* 0x0000d0d401007387 */ /* 0x000fe80000100800 */
[----:B------:R-:W4:Y:S01]  /*d1c0*/  LDL.LU R11, [R1+0x68] ;  /* 0x00006800010b7983 */ /* 0x000f220000300800 */
[----:B------:R-:W-:-:S02]  /*d1d0*/  IMAD.MOV.U32 R48, RZ, RZ, R70 ;  /* 0x000000ffff307224 */ /* 0x000fc400078e0046 */
[----:B------:R-:W-:Y:S01]  /*d1e0*/  IMAD.MOV.U32 R51, RZ, RZ, R67 ;  /* 0x000000ffff337224 */ /* 0x000fe200078e0043 */
[----:B------:R-:W-:Y:S02]  /*d1f0*/  MOV R98, R66 ;  /* 0x0000004200627202 */ /* 0x000fe40000000f00 */
[----:B------:R-:W-:Y:S02]  /*d200*/  MOV R50, R68 ;  /* 0x0000004400327202 */ /* 0x000fe40000000f00 */
[----:B------:R-:W-:Y:S02]  /*d210*/  MOV R91, R71 ;  /* 0x00000047005b7202 */ /* 0x000fe40000000f00 */
[----:B--2---:R-:W-:Y:S02]  /*d220*/  MOV R47, R2 ;  /* 0x00000002002f7202 */ /* 0x004fe40000000f00 */
[----:B------:R-:W-:Y:S02]  /*d230*/  MOV R44, R4 ;  /* 0x00000004002c7202 */ /* 0x000fe40000000f00 */
[----:B---3--:R-:W-:-:S02]  /*d240*/  MOV R41, R10 ;  /* 0x0000000a00297202 */ /* 0x008fc40000000f00 */
[----:B------:R-:W-:Y:S02]  /*d250*/  MOV R99, R7 ;  /* 0x0000000700637202 */ /* 0x000fe40000000f00 */
[----:B----4-:R-:W-:Y:S01]  /*d260*/  MOV R42, R9 ;  /* 0x00000009002a7202 */ /* 0x010fe20000000f00 */
[----:B------:R-:W-:Y:S01]  /*d270*/  IMAD.MOV.U32 R43, RZ, RZ, R0 ;  /* 0x000000ffff2b7224 */ /* 0x000fe200078e0000 */
[----:B-----5:R-:W-:-:S04]  /*d280*/  FMNMX.FTZ R0, R74, R56, !PT ;  /* 0x000000384a007209 */ /* 0x020fc80007810000 */
[----:B------:R-:W-:-:S04]  /*d290*/  FMNMX.FTZ R0, R59, R0, !PT ;  /* 0x000000003b007209 */ /* 0x000fc80007810000 */
[----:B------:R-:W-:-:S04]  /*d2a0*/  FMNMX.FTZ R0, R60, R0, !PT ;  /* 0x000000003c007209 */ /* 0x000fc80007810000 */
[----:B------:R-:W-:-:S04]  /*d2b0*/  FMNMX.FTZ R0, R61, R0, !PT ;  /* 0x000000003d007209 */ /* 0x000fc80007810000 */
[----:B------:R-:W-:-:S04]  /*d2c0*/  FMNMX.FTZ R0, R8, R0, !PT ;  /* 0x0000000008007209 */ /* 0x000fc80007810000 */
[----:B------:R-:W-:-:S04]  /*d2d0*/  FMNMX.FTZ R0, R96, R0, !PT ;  /* 0x0000000060007209 */ /* 0x000fc80007810000 */
[----:B------:R-:W-:Y:S02]  /*d2e0*/  FMNMX.FTZ R2, R224, R0, !PT ;  /* 0x00000000e0027209 */ /* 0x000fe40007810000 */
        /* <DEDUP_REMOVED lines=22> */
[----:B------:R-:W-:Y:S01]  /*d450*/  MOV R89, R6 ;  /* 0x0000000600597202 */ /* 0x000fe20000000f00 */
[----:B------:R-:W-:Y:S01]  /*d460*/  IMAD.MOV.U32 R90, RZ, RZ, R5 ;  /* 0x000000ffff5a7224 */ /* 0x000fe200078e0005 */
        /* <DEDUP_REMOVED lines=61> */
[----:B------:R-:W1:Y:S01]  /*d840*/  SHFL.BFLY PT, R7, R0, 0x2, 0x1f ;  /* 0x0c401f0000077f89 */ /* 0x000e6200000e0000 */
        /* <DEDUP_REMOVED lines=18> */
[----:B-1----:R-:W-:Y:S02]  /*d970*/  FMNMX.FTZ R0, R0, R7, !PT ;  /* 0x0000000700007209 */ /* 0x002fe40007810000 */
[----:B------:R-:W-:Y:S02]  /*d980*/  FMNMX.FTZ R4, R203, R4, !PT ;  /* 0x00000004cb047209 */ /* 0x000fe40007810000 */
[----:B------:R-:W-:Y:S01]  /*d990*/  FMNMX.FTZ R5, R25, R6, !PT ;  /* 0x0000000619057209 */ /* 0x000fe20007810000 */
[----:B------:R-:W1:Y:S01]  /*d9a0*/  SHFL.BFLY PT, R7, R0, 0x1, 0x1f ;  /* 0x0c201f0000077f89 */ /* 0x000e6200000e0000 */
[----:B------:R-:W-:-:S03]  /*d9b0*/  FMNMX.FTZ R4, R202, R4, !PT ;  /* 0x00000004ca047209 */ /* 0x000fc60007810000 */
[----:B------:R-:W2:Y:S01]  /*d9c0*/  SHFL.BFLY PT, R6, R2, 0x2, 0x1f ;  /* 0x0c401f0002067f89 */ /* 0x000ea200000e0000 */
        /* <DEDUP_REMOVED lines=11> */
[----:B--2---:R-:W-:-:S02]  /*da80*/  FMNMX.FTZ R2, R2, R6, !PT ;  /* 0x0000000602027209 */ /* 0x004fc40007810000 */
[----:B------:R-:W-:Y:S01]  /*da90*/  FMNMX.FTZ R0, R92, R4, !PT ;  /* 0x000000045c007209 */ /* 0x000fe20007810000 */
[----:B------:R-:W1:Y:S03]  /*daa0*/  SHFL.BFLY PT, R6, R5, 0x2, 0x1f ;  /* 0x0c401f0005067f89 */ /* 0x000e6600000e0000 */
[----:B------:R-:W-:Y:S01]  /*dab0*/  FMNMX.FTZ R0, R85, R0, !PT ;  /* 0x0000000055007209 */ /* 0x000fe20007810000 */
[----:B------:R-:W2:Y:S03]  /*dac0*/  SHFL.BFLY PT, R7, R2, 0x1, 0x1f ;  /* 0x0c201f0002077f89 */ /* 0x000ea600000e0000 */
        /* <DEDUP_REMOVED lines=10> */
[----:B--2---:R-:W-:Y:S01]  /*db70*/  FMNMX.FTZ R135, R2, R7, !PT ;  /* 0x0000000702877209 */ /* 0x004fe20007810000 */
[----:B------:R-:W-:Y:S01]  /*db80*/  FFMA.FTZ R2, R59, c[0x0][0x23c], -R4 ;  /* 0x00008f003b027a23 */ /* 0x000fe20000010804 */
[----:B------:R-:W-:Y:S01]  /*db90*/  SHFL.BFLY PT, R7, R0, 0x2, 0x1f ;  /* 0x0c401f0000077f89 */ /* 0x000fe200000e0000 */
[----:B------:R1:W-:Y:S03]  /*dba0*/  MUFU.EX2 R12, R5 ;  /* 0x00000005000c7308 */ /* 0x0003e60000000800 */
[----:B------:R-:W2:Y:S01]  /*dbb0*/  SHFL.BFLY PT, R8, R6, 0x1, 0x1f ;  /* 0x0c201f0006087f89 */ /* 0x000ea200000e0000 */
[----:B------:R-:W-:-:S04]  /*dbc0*/  FSETP.NEU.FTZ.AND P2, PT, R135, -INF , PT ;  /* 0xff8000008700780b */ /* 0x000fc80003f5d000 */
[----:B------:R3:W-:Y:S01]  /*dbd0*/  MUFU.EX2 R219, R2 ;  /* 0x0000000200db7308 */ /* 0x0007e20000000800 */
[----:B-1----:R-:W-:-:S07]  /*dbe0*/  FFMA.FTZ R5, R60, c[0x0][0x23c], -R4 ;  /* 0x00008f003c057a23 */ /* 0x002fce0000010804 */
[----:B------:R1:W-:Y:S01]  /*dbf0*/  MUFU.EX2 R10, R5 ;  /* 0x00000005000a7308 */ /* 0x0003e20000000800 */
[----:B---3--:R-:W-:-:S05]  /*dc00*/  FMUL.FTZ R2, R135, c[0x0][0x23c] ;  /* 0x00008f0087027a20 */ /* 0x008fca0000410000 */
[----:B------:R-:W-:Y:S01]  /*dc10*/  FSEL R2, R2, RZ, P2 ;  /* 0x000000ff02027208 */ /* 0x000fe20001000000 */
[----:B-1----:R-:W-:-:S04]  /*dc20*/  FFMA.FTZ R5, R61, c[0x0][0x23c], -R4 ;  /* 0x00008f003d057a23 */ /* 0x002fc80000010804 */
[----:B------:R1:W-:Y:S01]  /*dc30*/  MUFU.EX2 R217, R5 ;  /* 0x0000000500d97308 */ /* 0x0003e20000000800 */
[----:B--2---:R-:W-:Y:S01]  /*dc40*/  FMNMX.FTZ R134, R6, R8, !PT ;  /* 0x0000000806867209 */ /* 0x004fe20007810000 */
[----:B-1----:R-:W-:-:S06]  /*dc50*/  FFMA.FTZ R5, R38, c[0x0][0x23c], -R2 ;  /* 0x00008f0026057a23 */ /* 0x002fcc0000010802 */
[----:B------:R1:W-:Y:S01]  /*dc60*/  MUFU.EX2 R13, R5 ;  /* 0x00000005000d7308 */ /* 0x0003e20000000800 */
[----:B------:R-:W-:Y:S01]  /*dc70*/  FSETP.NEU.FTZ.AND P1, PT, R134, -INF , PT ;  /* 0xff8000008600780b */ /* 0x000fe20003f3d000 */
[----:B-1----:R-:W-:-:S06]  /*dc80*/  FFMA.FTZ R5, R45, c[0x0][0x23c], -R2 ;  /* 0x00008f002d057a23 */ /* 0x002fcc0000010802 */
[----:B------:R1:W-:Y:S01]  /*dc90*/  MUFU.EX2 R9, R5 ;  /* 0x0000000500097308 */ /* 0x0003e20000000800 */
[--C-:B------:R-:W-:Y:S01]  /*dca0*/  FFMA.FTZ R6, R49, c[0x0][0x23c], -R2.reuse ;  /* 0x00008f0031067a23 */ /* 0x100fe20000010802 */
[----:B-1----:R-:W-:Y:S01]  /*dcb0*/  FMNMX.FTZ R5, R0, R7, !PT ;  /* 0x0000000700057209 */ /* 0x002fe20007810000 */
[----:B------:R-:W-:-:S05]  /*dcc0*/  FFMA.FTZ R0, R46, c[0x0][0x23c], -R2 ;  /* 0x00008f002e007a23 */ /* 0x000fca0000010802 */
[----:B------:R1:W-:Y:S01]  /*dcd0*/  MUFU.EX2 R14, R0 ;  /* 0x00000000000e7308 */ /* 0x0003e20000000800 */
[----:B------:R-:W-:Y:S01]  /*dce0*/  FSEL R7, R200, RZ, P0 ;  /* 0x000000ffc8077208 */ /* 0x000fe20000000000 */
[----:B-1----:R-:W-:-:S06]  /*dcf0*/  FMUL.FTZ R0, R134, c[0x0][0x23c] ;  /* 0x00008f0086007a20 */ /* 0x002fcc0000410000 */
[----:B------:R1:W-:Y:S01]  /*dd00*/  MUFU.EX2 R212, R6 ;  /* 0x0000000600d47308 */ /* 0x0003e20000000800 */
[----:B------:R-:W-:Y:S01]  /*dd10*/  FSEL R0, R0, RZ, P1 ;  /* 0x000000ff00007208 */ /* 0x000fe20000800000 */
[----:B------:R-:W-:-:S04]  /*dd20*/  FADD.FTZ R7, R74, -R7 ;  /* 0x800000074a077221 */ /* 0x000fc80000010000 */
[----:B-1----:R-:W-:-:S04]  /*dd30*/  FFMA.FTZ R6, R36, c[0x0][0x23c], -R0 ;  /* 0x00008f0024067a23 */ /* 0x002fc80000010800 */
[----:B------:R1:W-:Y:S02]  /*dd40*/  MUFU.EX2 R124, R6 ;  /* 0x00000006007c7308 */ /* 0x0003e40000000800 */
[----:B-1----:R-:W-:-:S06]  /*dd50*/  FFMA.FTZ R6, R37, c[0x0][0x23c], -R0 ;  /* 0x00008f0025067a23 */ /* 0x002fcc0000010800 */
[----:B------:R1:W-:Y:S02]  /*dd60*/  MUFU.EX2 R16, R6 ;  /* 0x0000000600107308 */ /* 0x0003e40000000800 */
[----:B-1----:R-:W-:-:S06]  /*dd70*/  FMUL.FTZ R6, R7, c[0x0][0x23c] ;  /* 0x00008f0007067a20 */ /* 0x002fcc0000410000 */
[----:B------:R-:W1:Y:S02]  /*dd80*/  MUFU.EX2 R6, R6 ;  /* 0x0000000600067308 */ /* 0x000e640000000800 */
[----:B-1----:R-:W-:Y:S02]  /*dd90*/  FFMA.FTZ R220, R11, R6, R12 ;  /* 0x000000060bdc7223 */ /* 0x002fe4000001000c */
[----:B------:R-:W2:Y:S04]  /*dda0*/  LDL.LU R11, [R1+0x6c] ;  /* 0x00006c00010b7983 */ /* 0x000ea80000300800 */
[----:B------:R-:W1:Y:S01]  /*ddb0*/  SHFL.BFLY PT, R8, R5, 0x1, 0x1f ;  /* 0x0c201f0005087f89 */ /* 0x000e6200000e0000 */
[----:B------:R-:W-:-:S04]  /*ddc0*/  FFMA.FTZ R7, R34, c[0x0][0x23c], -R0 ;  /* 0x00008f0022077a23 */ /* 0x000fc80000010800 */
[----:B------:R3:W-:Y:S01]  /*ddd0*/  MUFU.EX2 R218, R7 ;  /* 0x0000000700da7308 */ /* 0x0007e20000000800 */
[----:B-1----:R-:W-:-:S04]  /*dde0*/  FMNMX.FTZ R133, R5, R8, !PT ;  /* 0x0000000805857209 */ /* 0x002fc80007810000 */
[C---:B------:R-:W-:Y:S01]  /*ddf0*/  FSETP.NEU.FTZ.AND P0, PT, R133.reuse, -INF , PT ;  /* 0xff8000008500780b */ /* 0x040fe20003f1d000 */
[----:B------:R-:W-:-:S05]  /*de00*/  FMUL.FTZ R5, R133, c[0x0][0x23c] ;  /* 0x00008f0085057a20 */ /* 0x000fca0000410000 */
[----:B------:R-:W-:-:S05]  /*de10*/  FSEL R5, R5, RZ, P0 ;  /* 0x000000ff05057208 */ /* 0x000fca0000000000 */
[----:B---3--:R-:W-:-:S04]  /*de20*/  FFMA.FTZ R7, R35, c[0x0][0x23c], -R5 ;  /* 0x00008f0023077a23 */ /* 0x008fc80000010805 */
[----:B------:R1:W-:Y:S01]  /*de30*/  MUFU.EX2 R123, R7 ;  /* 0x00000007007b7308 */ /* 0x0003e20000000800 */
[-C--:B------:R-:W-:Y:S01]  /*de40*/  FMUL.FTZ R69, R189, R6.reuse ;  /* 0x00000006bd457220 */ /* 0x080fe20000410000 */
[----:B------:R-:W-:Y:S01]  /*de50*/  MOV R189, R9 ;  /* 0x0000000900bd7202 */ /* 0x000fe20000000f00 */
[----:B------:R-:W-:Y:S02]  /*de60*/  FFMA.FTZ R8, R33, c[0x0][0x23c], -R0 ;  /* 0x00008f0021087a23 */ /* 0x000fe40000010800 */
[-C--:B------:R-:W-:Y:S02]  /*de70*/  FMUL.FTZ R140, R140, R6.reuse ;  /* 0x000000068c8c7220 */ /* 0x080fe40000410000 */
[-C--:B------:R-:W-:Y:S02]  /*de80*/  FMUL.FTZ R141, R141, R6.reuse ;  /* 0x000000068d8d7220 */ /* 0x080fe40000410000 */
[-C--:B------:R-:W-:Y:S01]  /*de90*/  FMUL.FTZ R148, R148, R6.reuse ;  /* 0x0000000694947220 */ /* 0x080fe20000410000 */
[----:B-1----:R-:W-:Y:S01]  /*dea0*/  FSEL R7, R135, RZ, P2 ;  /* 0x000000ff87077208 */ /* 0x002fe20001000000 */
[----:B------:R-:W-:-:S02]  /*deb0*/  FMUL.FTZ R149, R149, R6 ;  /* 0x0000000695957220 */ /* 0x000fc40000410000 */
[-C--:B------:R-:W-:Y:S02]  /*dec0*/  FMUL.FTZ R156, R156, R6.reuse ;  /* 0x000000069c9c7220 */ /* 0x080fe40000410000 */
[----:B------:R-:W-:Y:S01]  /*ded0*/  FADD.FTZ R9, R73, -R7 ;  /* 0x8000000749097221 */ /* 0x000fe20000010000 */
[----:B------:R-:W-:Y:S01]  /*dee0*/  FSEL R7, R134, RZ, P1 ;  /* 0x000000ff86077208 */ /* 0x000fe20000800000 */
        /* <DEDUP_REMOVED lines=10> */
[----:B------:R-:W-:Y:S01]  /*df90*/  FFMA.FTZ R6, R39, c[0x0][0x23c], -R5 ;  /* 0x00008f0027067a23 */ /* 0x000fe20000010805 */
[----:B------:R1:W-:Y:S08]  /*dfa0*/  MUFU.EX2 R26, R8 ;  /* 0x00000008001a7308 */ /* 0x0003f00000000800 */
[----:B------:R3:W-:Y:S01]  /*dfb0*/  MUFU.EX2 R15, R6 ;  /* 0x00000006000f7308 */ /* 0x0007e20000000800 */
[----:B-1----:R-:W-:-:S02]  /*dfc0*/  FADD.FTZ R8, R72, -R7 ;  /* 0x8000000748087221 */ /* 0x002fc40000010000 */
[----:B------:R-:W-:Y:S02]  /*dfd0*/  IMAD.MOV.U32 R72, RZ, RZ, R16 ;  /* 0x000000ffff487224 */ /* 0x000fe400078e0010 */
[----:B------:R-:W1:Y:S01]  /*dfe0*/  LDSM.16.MT88.4 R16, [R213+0x8000] ;  /* 0x00800000d510783b */ /* 0x000e620000004200 */
[----:B---3--:R-:W-:Y:S01]  /*dff0*/  FFMA.FTZ R6, R40, c[0x0][0x23c], -R5 ;  /* 0x00008f0028067a23 */ /* 0x008fe20000010805 */
[----:B------:R-:W-:-:S03]  /*e000*/  FSEL R7, R133, RZ, P0 ;  /* 0x000000ff85077208 */ /* 0x000fc60000000000 */
[----:B------:R3:W-:Y:S02]  /*e010*/  MUFU.EX2 R28, R6 ;  /* 0x00000006001c7308 */ /* 0x0007e40000000800 */
[----:B------:R-:W-:Y:S02]  /*e020*/  FADD.FTZ R3, R3, -R7 ;  /* 0x8000000703037221 */ /* 0x000fe40000010000 */
[----:B------:R-:W-:Y:S02]  /*e030*/  FMUL.FTZ R7, R8, c[0x0][0x23c] ;  /* 0x00008f0008077a20 */ /* 0x000fe40000410000 */
[----:B------:R-:W-:Y:S02]  /*e040*/  FMUL.FTZ R3, R3, c[0x0][0x23c] ;  /* 0x00008f0003037a20 */ /* 0x000fe40000410000 */
[----:B---3--:R-:W-:Y:S02]  /*e050*/  FMUL.FTZ R6, R9, c[0x0][0x23c] ;  /* 0x00008f0009067a20 */ /* 0x008fe40000410000 */
[----:B------:R-:W-:-:S04]  /*e060*/  FFMA.FTZ R8, R32, c[0x0][0x23c], -R5 ;  /* 0x00008f0020087a23 */ /* 0x000fc80000010805 */
[----:B------:R-:W3:Y:S08]  /*e070*/  MUFU.EX2 R6, R6 ;  /* 0x0000000600067308 */ /* 0x000ef00000000800 */
[----:B------:R-:W4:Y:S08]  /*e080*/  MUFU.EX2 R7, R7 ;  /* 0x0000000700077308 */ /* 0x000f300000000800 */
[----:B------:R-:W1:Y:S08]  /*e090*/  MUFU.EX2 R3, R3 ;  /* 0x0000000300037308 */ /* 0x000e700000000800 */
[----:B------:R1:W1:Y:S01]  /*e0a0*/  MUFU.EX2 R27, R8 ;  /* 0x00000008001b7308 */ /* 0x0002620000000800 */
[----:B---3--:R-:W-:-:S02]  /*e0b0*/  FMUL.FTZ R142, R142, R6 ;  /* 0x000000068e8e7220 */ /* 0x008fc40000410000 */
        /* <DEDUP_REMOVED lines=14> */
[----:B------:R-:W-:Y:S01]  /*e1a0*/  FMUL.FTZ R67, R199, R6 ;  /* 0x00000006c7437220 */ /* 0x000fe20000410000 */
[----:B------:R-:W-:Y:S02]  /*e1b0*/  MOV R191, R14 ;  /* 0x0000000e00bf7202 */ /* 0x000fe40000000f00 */
[----:B------:R-:W-:Y:S02]  /*e1c0*/  MOV R190, R15 ;  /* 0x0000000f00be7202 */ /* 0x000fe40000000f00 */
[----:B------:R-:W-:Y:S02]  /*e1d0*/  F2FP.PACK_AB R12, R219, R12 ;  /* 0x0000000cdb0c723e */ /* 0x000fe400000000ff */
[----:B------:R-:W-:Y:S01]  /*e1e0*/  F2FP.PACK_AB R15, R212, R191 ;  /* 0x000000bfd40f723e */ /* 0x000fe200000000ff */
[-C--:B----4-:R-:W-:Y:S01]  /*e1f0*/  FMUL.FTZ R136, R136, R7.reuse ;  /* 0x0000000788887220 */ /* 0x090fe20000410000 */
[----:B-1----:R-:W-:Y:S01]  /*e200*/  F2FP.PACK_AB R8, R72, R124 ;  /* 0x0000007c4808723e */ /* 0x002fe200000000ff */
[----:B------:R-:W-:Y:S01]  /*e210*/  FMUL.FTZ R137, R137, R7 ;  /* 0x0000000789897220 */ /* 0x000fe20000410000 */
[----:B------:R-:W-:Y:S01]  /*e220*/  F2FP.PACK_AB R9, R190, R123 ;  /* 0x0000007bbe09723e */ /* 0x000fe200000000ff */
[----:B------:R-:W-:-:S02]  /*e230*/  FMUL.FTZ R138, R138, R3 ;  /* 0x000000038a8a7220 */ /* 0x000fc40000410000 */
[----:B------:R-:W-:Y:S02]  /*e240*/  FMUL.FTZ R139, R139, R3 ;  /* 0x000000038b8b7220 */ /* 0x000fe40000410000 */
[-C--:B------:R-:W-:Y:S02]  /*e250*/  FMUL.FTZ R144, R144, R7.reuse ;  /* 0x0000000790907220 */ /* 0x080fe40000410000 */
[----:B------:R-:W-:Y:S02]  /*e260*/  FMUL.FTZ R145, R145, R7 ;  /* 0x0000000791917220 */ /* 0x000fe40000410000 */
[-C--:B------:R-:W-:Y:S02]  /*e270*/  FMUL.FTZ R146, R146, R3.reuse ;  /* 0x0000000392927220 */ /* 0x080fe40000410000 */
[----:B------:R-:W-:Y:S01]  /*e280*/  FMUL.FTZ R147, R147, R3 ;  /* 0x0000000393937220 */ /* 0x000fe20000410000 */
[----:B------:R-:W-:Y:S01]  /*e290*/  MOV R60, R58 ;  /* 0x0000003a003c7202 */ /* 0x000fe20000000f00 */
[----:B------:R-:W-:-:S02]  /*e2a0*/  FMUL.FTZ R152, R152, R7 ;  /* 0x0000000798987220 */ /* 0x000fc40000410000 */
[----:B------:R-:W-:Y:S02]  /*e2b0*/  FMUL.FTZ R153, R153, R7 ;  /* 0x0000000799997220 */ /* 0x000fe40000410000 */
[-C--:B------:R-:W-:Y:S02]  /*e2c0*/  FMUL.FTZ R154, R154, R3.reuse ;  /* 0x000000039a9a7220 */ /* 0x080fe40000410000 */
[----:B------:R-:W-:Y:S02]  /*e2d0*/  FMUL.FTZ R155, R155, R3 ;  /* 0x000000039b9b7220 */ /* 0x000fe40000410000 */
[-C--:B------:R-:W-:Y:S02]  /*e2e0*/  FMUL.FTZ R160, R160, R7.reuse ;  /* 0x00000007a0a07220 */ /* 0x080fe40000410000 */
[----:B------:R-:W-:Y:S02]  /*e2f0*/  FMUL.FTZ R161, R161, R7 ;  /* 0x00000007a1a17220 */ /* 0x000fe40000410000 */
[----:B------:R-:W-:-:S02]  /*e300*/  FMUL.FTZ R162, R162, R3 ;  /* 0x00000003a2a27220 */ /* 0x000fc40000410000 */
[----:B------:R-:W-:Y:S01]  /*e310*/  FMUL.FTZ R163, R163, R3 ;  /* 0x00000003a3a37220 */ /* 0x000fe20000410000 */
[----:B------:R-:W-:Y:S01]  /*e320*/  MOV R73, R88 ;  /* 0x0000005800497202 */ /* 0x000fe20000000f00 */
[----:B--2---:R-:W-:Y:S02]  /*e330*/  FFMA.FTZ R188, R11, R6, R13 ;  /* 0x000000060bbc7223 */ /* 0x004fe4000001000d */
[----:B------:R-:W-:Y:S01]  /*e340*/  IMAD.MOV.U32 R6, RZ, RZ, R10 ;  /* 0x000000ffff067224 */ /* 0x000fe200078e000a */
[----:B------:R-:W-:Y:S02]  /*e350*/  F2FP.PACK_AB R13, R189, R13 ;  /* 0x0000000dbd0d723e */ /* 0x000fe400000000ff */
[----:B------:R-:W-:Y:S02]  /*e360*/  F2FP.PACK_AB R10, R26, R218 ;  /* 0x000000da1a0a723e */ /* 0x000fe400000000ff */
[----:B------:R-:W-:Y:S02]  /*e370*/  F2FP.PACK_AB R14, R217, R6 ;  /* 0x00000006d90e723e */ /* 0x000fe400000000ff */
[----:B------:R-:W-:-:S05]  /*e380*/  F2FP.PACK_AB R11, R27, R28 ;  /* 0x0000001c1b0b723e */ /* 0x000fca00000000ff */
[-C--:B------:R-:W-:Y:S07]  /*e390*/  HMMA.16816.F32 R112, R12, R16.reuse, R140 ;  /* 0x000000100c70723c */ /* 0x080fee000000188c */
[----:B------:R-:W-:Y:S02]  /*e3a0*/  MOV R140, R57 ;  /* 0x00000039008c7202 */ /* 0x000fe40000000f00 */
[----:B------:R-:W-:Y:S07]  /*e3b0*/  HMMA.16816.F32 R56, R8, R16, R136 ;  /* 0x000000100838723c */ /* 0x000fee0000001888 */
[----:B------:R-:W-:Y:S01]  /*e3c0*/  MOV R138, R55 ;  /* 0x00000037008a7202 */ /* 0x000fe20000000f00 */
[----:B------:R-:W-:Y:S01]  /*e3d0*/  IMAD.MOV.U32 R136, RZ, RZ, R53 ;  /* 0x000000ffff887224 */ /* 0x000fe200078e0035 */
[----:B------:R-:W-:Y:S01]  /*e3e0*/  MOV R137, R54 ;  /* 0x0000003600897202 */ /* 0x000fe20000000f00 */
[-C--:B------:R-:W-:Y:S08]  /*e3f0*/  HMMA.16816.F32 R148, R12, R18.reuse, R148 ;  /* 0x000000120c94723c */ /* 0x080ff00000001894 */
[----:B------:R-:W-:Y:S01]  /*e400*/  HMMA.16816.F32 R52, R8, R18, R144 ;  /* 0x000000120834723c */ /* 0x000fe20000001890 */
[----:B------:R-:W1:Y:S01]  /*e410*/  LDSM.16.MT88.4 R16, [R216+0x8000] ;  /* 0x00800000d810783b */ /* 0x000e620000004200 */
[----:B------:R-:W-:Y:S01]  /*e420*/  IMAD.MOV.U32 R139, RZ, RZ, R83 ;  /* 0x000000ffff8b7224 */ /* 0x000fe200078e0053 */
[----:B------:R-:W-:-:S02]  /*e430*/  MOV R141, R81 ;  /* 0x00000051008d7202 */ /* 0x000fc40000000f00 */
[----:B------:R-:W-:Y:S02]  /*e440*/  MOV R142, R50 ;  /* 0x00000032008e7202 */ /* 0x000fe40000000f00 */
[----:B------:R-:W-:Y:S01]  /*e450*/  MOV R147, R80 ;  /* 0x0000005000937202 */ /* 0x000fe20000000f00 */
[----:B------:R-:W-:Y:S01]  /*e460*/  IMAD.MOV.U32 R144, RZ, RZ, R51 ;  /* 0x000000ffff907224 */ /* 0x000fe200078e0033 */
[----:B-1----:R-:W-:Y:S07]  /*e470*/  HMMA.16816.F32 R80, R12, R16, R156 ;  /* 0x000000100c50723c */ /* 0x002fee000000189c */
[----:B------:R-:W-:-:S02]  /*e480*/  MOV R158, R48 ;  /* 0x00000030009e7202 */ /* 0x000fc40000000f00 */
[C---:B------:R-:W-:Y:S07]  /*e490*/  HMMA.16816.F32 R48, R8.reuse, R16, R152 ;  /* 0x000000100830723c */ /* 0x040fee0000001898 */
[----:B------:R-:W-:Y:S01]  /*e4a0*/  IMAD.MOV.U32 R154, RZ, RZ, R47 ;  /* 0x000000ffff9a7224 */ /* 0x000fe200078e002f */
[----:B------:R-:W-:Y:S02]  /*e4b0*/  MOV R153, R44 ;  /* 0x0000002c00997202 */ /* 0x000fe40000000f00 */
[----:B------:R-:W-:Y:S01]  /*e4c0*/  HMMA.16816.F32 R44, R8, R18, R160 ;  /* 0x00000012082c723c */ /* 0x000fe200000018a0 */
[----:B------:R-:W-:-:S06]  /*e4d0*/  MOV R155, R91 ;  /* 0x0000005b009b7202 */ /* 0x000fcc0000000f00 */
[----:B------:R-:W-:Y:S01]  /*e4e0*/  MOV R163, R90 ;  /* 0x0000005a00a37202 */ /* 0x000fe20000000f00 */
[----:B------:R-:W-:Y:S02]  /*e4f0*/  IMAD.MOV.U32 R162, RZ, RZ, R89 ;  /* 0x000000ffffa27224 */ /* 0x000fe400078e0059 */
[----:B------:R-:W-:Y:S01]  /*e500*/  HMMA.16816.F32 R88, R12, R18, R164 ;  /* 0x000000120c58723c */ /* 0x000fe200000018a4 */
[----:B------:R-:W2:Y:S04]  /*e510*/  LDL.LU R167, [R1+0x74] ;  /* 0x0000740001a77983 */ /* 0x000ea80000300800 */
[----:B------:R-:W1:Y:S01]  /*e520*/  LDSM.16.MT88.4 R16, [R214+0x8000] ;  /* 0x00800000d610783b */ /* 0x000e620000004200 */
[----:B--2---:R-:W-:-:S03]  /*e530*/  FFMA.FTZ R124, R167, R7, R124 ;  /* 0x00000007a77c7223 */ /* 0x004fc6000001007c */
[----:B------:R-:W2:Y:S01]  /*e540*/  LDL.LU R167, [R1+0x70] ;  /* 0x0000700001a77983 */ /* 0x000ea20000300800 */
[-C--:B------:R-:W-:Y:S02]  /*e550*/  FMUL.FTZ R168, R168, R7.reuse ;  /* 0x00000007a8a87220 */ /* 0x080fe40000410000 */
[----:B------:R-:W-:Y:S02]  /*e560*/  FMUL.FTZ R169, R169, R7 ;  /* 0x00000007a9a97220 */ /* 0x000fe40000410000 */
[-C--:B------:R-:W-:Y:S02]  /*e570*/  FMUL.FTZ R170, R170, R3.reuse ;  /* 0x00000003aaaa7220 */ /* 0x080fe40000410000 */
[----:B------:R-:W-:Y:S02]  /*e580*/  FMUL.FTZ R171, R171, R3 ;  /* 0x00000003abab7220 */ /* 0x000fe40000410000 */
[-C--:B------:R-:W-:Y:S02]  /*e590*/  FMUL.FTZ R176, R176, R7.reuse ;  /* 0x00000007b0b07220 */ /* 0x080fe40000410000 */
[----:B------:R-:W-:-:S02]  /*e5a0*/  FMUL.FTZ R177, R177, R7 ;  /* 0x00000007b1b17220 */ /* 0x000fc40000410000 */
[-C--:B------:R-:W-:Y:S02]  /*e5b0*/  FMUL.FTZ R178, R178, R3.reuse ;  /* 0x00000003b2b27220 */ /* 0x080fe40000410000 */
        /* <DEDUP_REMOVED lines=12> */
[----:B------:R-:W-:-:S05]  /*e680*/  MOV R199, R97 ;  /* 0x0000006100c77202 */ /* 0x000fca0000000f00 */
[-C--:B------:R-:W-:Y:S08]  /*e690*/  HMMA.16816.F32 R96, R12, R16.reuse, R172 ;  /* 0x000000100c60723c */ /* 0x080ff000000018ac */
[----:B------:R-:W-:Y:S01]  /*e6a0*/  HMMA.16816.F32 R40, R8, R16, R168 ;  /* 0x000000100828723c */ /* 0x000fe200000018a8 */
[----:B--2---:R-:W-:Y:S02]  /*e6b0*/  FFMA.FTZ R123, R167, R3, R123 ;  /* 0x00000003a77b7223 */ /* 0x004fe4000001007b */
[----:B------:R-:W2:Y:S05]  /*e6c0*/  LDL.LU R167, [R1+0x64] ;  /* 0x0000640001a77983 */ /* 0x000eaa0000300800 */
[----:B------:R-:W-:Y:S01]  /*e6d0*/  HMMA.16816.F32 R104, R12, R18, R180 ;  /* 0x000000120c68723c */ /* 0x000fe200000018b4 */
[----:B------:R-:W1:Y:S01]  /*e6e0*/  LDSM.16.MT88.4 R16, [R215+0x8000] ;  /* 0x00800000d710783b */ /* 0x000e620000004200 */
[----:B------:R-:W-:-:S02]  /*e6f0*/  FMUL.FTZ R184, R184, R7 ;  /* 0x00000007b8b87220 */ /* 0x000fc40000410000 */
[-C--:B------:R-:W-:Y:S02]  /*e700*/  FMUL.FTZ R185, R185, R7.reuse ;  /* 0x00000007b9b97220 */ /* 0x080fe40000410000 */
[-C--:B------:R-:W-:Y:S02]  /*e710*/  FMUL.FTZ R192, R192, R7.reuse ;  /* 0x00000007c0c07220 */ /* 0x080fe40000410000 */
[----:B------:R-:W-:Y:S02]  /*e720*/  FMUL.FTZ R193, R193, R7 ;  /* 0x00000007c1c17220 */ /* 0x000fe40000410000 */
        /* <DEDUP_REMOVED lines=8> */
[-C--:B------:R-:W-:Y:S01]  /*e7b0*/  FMUL.FTZ R186, R186, R3.reuse ;  /* 0x00000003baba7220 */ /* 0x080fe20000410000 */
[----:B------:R-:W-:Y:S01]  /*e7c0*/  MOV R155, R156 ;  /* 0x0000009c009b7202 */ /* 0x000fe20000000f00 */
[----:B------:R-:W-:-:S02]  /*e7d0*/  FMUL.FTZ R187, R187, R3 ;  /* 0x00000003bbbb7220 */ /* 0x000fc40000410000 */
[-C--:B------:R-:W-:Y:S02]  /*e7e0*/  FMUL.FTZ R194, R194, R3.reuse ;  /* 0x00000003c2c27220 */ /* 0x080fe40000410000 */
[----:B------:R-:W-:Y:S02]  /*e7f0*/  FMUL.FTZ R195, R195, R3 ;  /* 0x00000003c3c37220 */ /* 0x000fe40000410000 */
[----:B------:R-:W-:Y:S01]  /*e800*/  IMAD.MOV.U32 R156, RZ, RZ, R157 ;  /* 0x000000ffff9c7224 */ /* 0x000fe200078e009d */
[----:B------:R-:W-:Y:S02]  /*e810*/  MOV R157, R158 ;  /* 0x0000009e009d7202 */ /* 0x000fe40000000f00 */
[----:B------:R-:W-:Y:S01]  /*e820*/  MOV R158, R159 ;  /* 0x0000009f009e7202 */ /* 0x000fe20000000f00 */
[----:B------:R-:W-:Y:S01]  /*e830*/  IMAD.MOV.U32 R159, RZ, RZ, R147 ;  /* 0x000000ffff9f7224 */ /* 0x000fe200078e0093 */
[----:B------:R-:W-:Y:S02]  /*e840*/  MOV R147, R136 ;  /* 0x0000008800937202 */ /* 0x000fe40000000f00 */
[----:B------:R-:W-:Y:S01]  /*e850*/  MOV R136, R137 ;  /* 0x0000008900887202 */ /* 0x000fe20000000f00 */
[----:B------:R-:W-:Y:S01]  /*e860*/  IMAD.MOV.U32 R137, RZ, RZ, R138 ;  /* 0x000000ffff897224 */ /* 0x000fe200078e008a */
[----:B------:R-:W-:-:S02]  /*e870*/  MOV R196, R63 ;  /* 0x0000003f00c47202 */ /* 0x000fc40000000f00 */
[----:B------:R-:W-:Y:S02]  /*e880*/  MOV R197, R62 ;  /* 0x0000003e00c57202 */ /* 0x000fe40000000f00 */
[----:B------:R-:W-:Y:S01]  /*e890*/  MOV R138, R139 ;  /* 0x0000008b008a7202 */ /* 0x000fe20000000f00 */
[----:B-1----:R-:W-:Y:S01]  /*e8a0*/  HMMA.16816.F32 R60, R8, R16, R184 ;  /* 0x00000010083c723c */ /* 0x002fe200000018b8 */
[----:B------:R-:W-:Y:S01]  /*e8b0*/  MOV R139, R140 ;  /* 0x0000008c008b7202 */ /* 0x000fe20000000f00 */
[----:B------:R-:W-:Y:S02]  /*e8c0*/  IMAD.MOV.U32 R140, RZ, RZ, R6 ;  /* 0x000000ffff8c7224 */ /* 0x000fe400078e0006 */
[----:B------:R-:W-:-:S04]  /*e8d0*/  FFMA.FTZ R6, R224, c[0x0][0x23c], -R4 ;  /* 0x00008f00e0067a23 */ /* 0x000fc80000010804 */
[----:B------:R-:W-:Y:S01]  /*e8e0*/  HMMA.16816.F32 R32, R8, R18, R192 ;  /* 0x000000120820723c */ /* 0x000fe200000018c0 */
[----:B------:R1:W-:Y:S01]  /*e8f0*/  MUFU.EX2 R186, R6 ;  /* 0x0000000600ba7308 */ /* 0x0003e20000000800 */
[----:B------:R-:W-:-:S06]  /*e900*/  FFMA.FTZ R3, R223, c[0x0][0x23c], -R4 ;  /* 0x00008f00df037a23 */ /* 0x000fcc0000010804 */
[C---:B------:R-:W-:Y:S08]  /*e910*/  HMMA.16816.F32 R68, R12.reuse, R16, R68 ;  /* 0x000000100c44723c */ /* 0x040ff00000001844 */
[----:B------:R-:W-:Y:S01]  /*e920*/  HMMA.16816.F32 R64, R12, R18, R64 ;  /* 0x000000120c40723c */ /* 0x000fe20000001840 */
[----:B-1----:R-:W-:Y:S01]  /*e930*/  FFMA.FTZ R6, R118, c[0x0][0x23c], -R2 ;  /* 0x00008f0076067a23 */ /* 0x002fe20000010802 */
[----:B------:R1:W-:Y:S01]  /*e940*/  MUFU.EX2 R13, R7 ;  /* 0x00000007000d7308 */ /* 0x0003e20000000800 */
[----:B------:R-:W-:-:S02]  /*e950*/  FFMA.FTZ R9, R73, c[0x0][0x23c], -R4 ;  /* 0x00008f0049097a23 */ /* 0x000fc40000010804 */
[--C-:B------:R-:W-:Y:S02]  /*e960*/  FFMA.FTZ R122, R122, c[0x0][0x23c], -R4.reuse ;  /* 0x00008f007a7a7a23 */ /* 0x100fe40000010804 */
[--C-:B------:R-:W-:Y:S02]  /*e970*/  FFMA.FTZ R121, R121, c[0x0][0x23c], -R4.reuse ;  /* 0x00008f0079797a23 */ /* 0x100fe40000010804 */
[--C-:B------:R-:W-:Y:S01]  /*e980*/  FFMA.FTZ R120, R120, c[0x0][0x23c], -R4.reuse ;  /* 0x00008f0078787a23 */ /* 0x100fe20000010804 */
[----:B------:R-:W-:Y:S01]  /*e990*/  MUFU.EX2 R12, R6 ;  /* 0x00000006000c7308 */ /* 0x000fe20000000800 */
[--C-:B------:R-:W-:Y:S02]  /*e9a0*/  FFMA.FTZ R119, R119, c[0x0][0x23c], -R4.reuse ;  /* 0x00008f0077777a23 */ /* 0x100fe40000010804 */
[--C-:B------:R-:W-:Y:S02]  /*e9b0*/  FFMA.FTZ R152, R152, c[0x0][0x23c], -R4.reuse ;  /* 0x00008f0098987a23 */ /* 0x100fe40000010804 */
[----:B------:R-:W-:-:S02]  /*e9c0*/  FFMA.FTZ R146, R146, c[0x0][0x23c], -R4 ;  /* 0x00008f0092927a23 */ /* 0x000fc40000010804 */
[----:B------:R-:W-:Y:S01]  /*e9d0*/  FFMA.FTZ R145, R145, c[0x0][0x23c], -R4 ;  /* 0x00008f0091917a23 */ /* 0x000fe20000010804 */
[----:B------:R3:W4:Y:S01]  /*e9e0*/  MUFU.EX2 R11, R3 ;  /* 0x00000003000b7308 */ /* 0x0007220000000800 */
[----:B-1----:R-:W-:Y:S02]  /*e9f0*/  FFMA.FTZ R7, R116, c[0x0][0x23c], -R2 ;  /* 0x00008f0074077a23 */ /* 0x002fe40000010802 */
[--C-:B------:R-:W-:Y:S02]  /*ea00*/  FFMA.FTZ R196, R196, c[0x0][0x23c], -R4.reuse ;  /* 0x00008f00c4c47a23 */ /* 0x100fe40000010804 */
[--C-:B------:R-:W-:Y:S02]  /*ea10*/  FFMA.FTZ R197, R197, c[0x0][0x23c], -R4.reuse ;  /* 0x00008f00c5c57a23 */ /* 0x100fe40000010804 */
[--C-:B------:R-:W-:Y:S02]  /*ea20*/  FFMA.FTZ R198, R198, c[0x0][0x23c], -R4.reuse ;  /* 0x00008f00c6c67a23 */ /* 0x100fe40000010804 */
[--C-:B------:R-:W-:Y:S01]  /*ea30*/  FFMA.FTZ R74, R74, c[0x0][0x23c], -R4.reuse ;  /* 0x00008f004a4a7a23 */ /* 0x100fe20000010804 */
[----:B------:R-:W-:Y:S01]  /*ea40*/  MOV R168, R27 ;  /* 0x0000001b00a87202 */ /* 0x000fe20000000f00 */
[----:B------:R-:W-:Y:S01]  /*ea50*/  FFMA.FTZ R73, R250, c[0x0][0x23c], -R4 ;  /* 0x00008f00fa497a23 */ /* 0x000fe20000010804 */
[----:B------:R-:W-:Y:S01]  /*ea60*/  MOV R187, R26 ;  /* 0x0000001a00bb7202 */ /* 0x000fe20000000f00 */
[----:B------:R-:W-:Y:S01]  /*ea70*/  IMAD.MOV.U32 R169, RZ, RZ, R28 ;  /* 0x000000ffffa97224 */ /* 0x000fe200078e001c */
[----:B------:R-:W-:Y:S01]  /*ea80*/  MOV R175, R189 ;  /* 0x000000bd00af7202 */ /* 0x000fe20000000f00 */
        /* <DEDUP_REMOVED lines=17> */
[--C-:B---3--:R-:W-:Y:S01]  /*eba0*/  FFMA.FTZ R3, R251, c[0x0][0x23c], -R2.reuse ;  /* 0x00008f00fb037a23 */ /* 0x108fe20000010802 */
[----:B------:R-:W-:Y:S01]  /*ebb0*/  LDSM.16.MT88.4 R16, [R214+0x8800] ;  /* 0x00880000d610783b */ /* 0x000fe20000004200 */
[--C-:B------:R-:W-:Y:S02]  /*ebc0*/  FFMA.FTZ R118, R155, c[0x0][0x23c], -R2.reuse ;  /* 0x00008f009b767a23 */ /* 0x100fe40000010802 */
[--C-:B------:R-:W-:Y:S01]  /*ebd0*/  FFMA.FTZ R116, R157, c[0x0][0x23c], -R2.reuse ;  /* 0x00008f009d747a23 */ /* 0x100fe20000010802 */
[----:B------:R1:W5:Y:S01]  /*ebe0*/  LDL.LU R224, [R1+0xf0] ;  /* 0x0000f00001e07983 */ /* 0x0003620000300800 */
[----:B------:R-:W-:-:S02]  /*ebf0*/  FFMA.FTZ R176, R138, c[0x0][0x23c], -R2 ;  /* 0x00008f008ab07a23 */ /* 0x000fc40000010802 */
[----:B------:R-:W-:Y:S02]  /*ec00*/  FFMA.FTZ R177, R139, c[0x0][0x23c], -R2 ;  /* 0x00008f008bb17a23 */ /* 0x000fe40000010802 */
        /* <DEDUP_REMOVED lines=9> */
[----:B------:R-:W-:Y:S02]  /*eca0*/  FFMA.FTZ R193, R20, c[0x0][0x23c], -R0 ;  /* 0x00008f0014c17a23 */ /* 0x000fe40000010800 */
[----:B------:R-:W-:-:S02]  /*ecb0*/  FFMA.FTZ R206, R206, c[0x0][0x23c], -R5 ;  /* 0x00008f00cece7a23 */ /* 0x000fc40000010805 */
[--C-:B------:R-:W-:Y:S02]  /*ecc0*/  FFMA.FTZ R203, R203, c[0x0][0x23c], -R5.reuse ;  /* 0x00008f00cbcb7a23 */ /* 0x100fe40000010805 */
[--C-:B------:R-:W-:Y:S02]  /*ecd0*/  FFMA.FTZ R202, R202, c[0x0][0x23c], -R5.reuse ;  /* 0x00008f00caca7a23 */ /* 0x100fe40000010805 */
[--C-:B------:R-:W-:Y:S02]  /*ece0*/  FFMA.FTZ R201, R201, c[0x0][0x23c], -R5.reuse ;  /* 0x00008f00c9c97a23 */ /* 0x100fe40000010805 */
[--C-:B------:R-:W-:Y:S02]  /*ecf0*/  FFMA.FTZ R185, R79, c[0x0][0x23c], -R5.reuse ;  /* 0x00008f004fb97a23 */ /* 0x100fe40000010805 */
[----:B------:R-:W-:Y:S02]  /*ed00*/  FFMA.FTZ R194, R75, c[0x0][0x23c], -R5 ;  /* 0x00008f004bc27a23 */ /* 0x000fe40000010805 */
[----:B--2---:R-:W-:Y:S01]  /*ed10*/  FFMA.FTZ R8, R167, c[0x0][0x23c], -R4 ;  /* 0x00008f00a7087a23 */ /* 0x004fe20000010804 */
[----:B------:R-:W-:Y:S01]  /*ed20*/  MOV R167, R160 ;  /* 0x000000a000a77202 */ /* 0x000fe20000000f00 */
[----:B------:R-:W-:Y:S01]  /*ed30*/  FFMA.FTZ R251, R241, c[0x0][0x23c], -R2 ;  /* 0x00008f00f1fb7a23 */ /* 0x000fe20000010802 */
[----:B------:R-:W-:Y:S01]  /*ed40*/  MOV R160, R161 ;  /* 0x000000a100a07202 */ /* 0x000fe20000000f00 */
[----:B------:R-:W-:Y:S01]  /*ed50*/  IMAD.MOV.U32 R161, RZ, RZ, R162 ;  /* 0x000000ffffa17224 */ /* 0x000fe200078e00a2 */
        /* <DEDUP_REMOVED lines=11> */
[----:B------:R-:W-:Y:S01]  /*ee10*/  FFMA.FTZ R25, R239, c[0x0][0x23c], -R5 ;  /* 0x00008f00ef197a23 */ /* 0x000fe20000010805 */
[----:B------:R-:W-:Y:S01]  /*ee20*/  MOV R161, R162 ;  /* 0x000000a200a17202 */ /* 0x000fe20000000f00 */
[----:B------:R-:W-:Y:S01]  /*ee30*/  IMAD.MOV.U32 R162, RZ, RZ, R163 ;  /* 0x000000ffffa27224 */ /* 0x000fe200078e00a3 */
[----:B------:R-:W-:Y:S01]  /*ee40*/  MOV R163, R153 ;  /* 0x0000009900a37202 */ /* 0x000fe20000000f00 */
[----:B------:R-:W-:Y:S01]  /*ee50*/  MUFU.EX2 R120, R120 ;  /* 0x0000007800787308 */ /* 0x000fe20000000800 */
[----:B------:R-:W-:Y:S01]  /*ee60*/  MOV R199, R222 ;  /* 0x000000de00c77202 */ /* 0x000fe20000000f00 */
[----:B------:R1:W5:Y:S01]  /*ee70*/  LDL.LU R223, [R1+0xec] ;  /* 0x0000ec0001df7983 */ /* 0x0003620000300800 */
[----:B------:R-:W-:Y:S01]  /*ee80*/  MOV R153, R154 ;  /* 0x0000009a00997202 */ /* 0x000fe20000000f00 */
[----:B------:R-:W-:-:S02]  /*ee90*/  IMAD.MOV.U32 R154, RZ, RZ, R147 ;  /* 0x000000ffff9a7224 */ /* 0x000fc400078e0093 */
[--C-:B------:R-:W-:Y:S02]  /*eea0*/  FFMA.FTZ R147, R221, c[0x0][0x23c], -R4.reuse ;  /* 0x00008f00dd937a23 */ /* 0x100fe40000010804 */
[----:B------:R2:W-:Y:S01]  /*eeb0*/  MUFU.EX2 R10, R8 ;  /* 0x00000008000a7308 */ /* 0x0005e20000000800 */
[--C-:B------:R-:W-:Y:S02]  /*eec0*/  FFMA.FTZ R167, R167, c[0x0][0x23c], -R4.reuse ;  /* 0x00008f00a7a77a23 */ /* 0x100fe40000010804 */
[----:B------:R-:W-:Y:S02]  /*eed0*/  FFMA.FTZ R166, R166, c[0x0][0x23c], -R4 ;  /* 0x00008f00a6a67a23 */ /* 0x000fe40000010804 */
[--C-:B------:R-:W-:Y:S02]  /*eee0*/  FFMA.FTZ R130, R127, c[0x0][0x23c], -R0.reuse ;  /* 0x00008f007f827a23 */ /* 0x100fe40000010800 */
[--C-:B------:R-:W-:Y:S02]  /*eef0*/  FFMA.FTZ R129, R125, c[0x0][0x23c], -R0.reuse ;  /* 0x00008f007d817a23 */ /* 0x100fe40000010800 */
[----:B------:R-:W-:-:S02]  /*ef00*/  FFMA.FTZ R128, R111, c[0x0][0x23c], -R0 ;  /* 0x00008f006f807a23 */ /* 0x000fc40000010800 */
[--C-:B------:R-:W-:Y:S02]  /*ef10*/  FFMA.FTZ R138, R110, c[0x0][0x23c], -R0.reuse ;  /* 0x00008f006e8a7a23 */ /* 0x100fe40000010800 */
[----:B------:R-:W-:Y:S01]  /*ef20*/  FFMA.FTZ R139, R103, c[0x0][0x23c], -R0 ;  /* 0x00008f00678b7a23 */ /* 0x000fe20000010800 */
[----:B------:R-:W-:Y:S01]  /*ef30*/  MUFU.EX2 R183, R6 ;  /* 0x0000000600b77308 */ /* 0x000fe20000000800 */
[--C-:B------:R-:W-:Y:S02]  /*ef40*/  FFMA.FTZ R165, R160, c[0x0][0x23c], -R4.reuse ;  /* 0x00008f00a0a57a23 */ /* 0x100fe40000010804 */
[----:B------:R-:W-:Y:S01]  /*ef50*/  FFMA.FTZ R30, R232, c[0x0][0x23c], -R5 ;  /* 0x00008f00e81e7a23 */ /* 0x000fe20000010805 */
[----:B------:R-:W-:Y:S01]  /*ef60*/  MOV R87, R175 ;  /* 0x000000af00577202 */ /* 0x000fe20000000f00 */
[--C-:B------:R-:W-:Y:S01]  /*ef70*/  FFMA.FTZ R164, R161, c[0x0][0x23c], -R4.reuse ;  /* 0x00008f00a1a47a23 */ /* 0x100fe20000010804 */
[----:B------:R1:W5:Y:S01]  /*ef80*/  LDL.LU R222, [R1+0xe8] ;  /* 0x0000e80001de7983 */ /* 0x0003620000300800 */
[----:B------:R-:W-:-:S02]  /*ef90*/  FFMA.FTZ R178, R162, c[0x0][0x23c], -R4 ;  /* 0x00008f00a2b27a23 */ /* 0x000fc40000010804 */
[--C-:B------:R-:W-:Y:S02]  /*efa0*/  FFMA.FTZ R179, R163, c[0x0][0x23c], -R4.reuse ;  /* 0x00008f00a3b37a23 */ /* 0x100fe40000010804 */
[--C-:B------:R-:W-:Y:S02]  /*efb0*/  FFMA.FTZ R180, R153, c[0x0][0x23c], -R4.reuse ;  /* 0x00008f0099b47a23 */ /* 0x100fe40000010804 */
[--C-:B------:R-:W-:Y:S02]  /*efc0*/  FFMA.FTZ R181, R154, c[0x0][0x23c], -R4.reuse ;  /* 0x00008f009ab57a23 */ /* 0x100fe40000010804 */
[--C-:B------:R-:W-:Y:S02]  /*efd0*/  FFMA.FTZ R195, R199, c[0x0][0x23c], -R4.reuse ;  /* 0x00008f00c7c37a23 */ /* 0x100fe40000010804 */
[----:B--2---:R-:W-:Y:S02]  /*efe0*/  FFMA.FTZ R8, R252, c[0x0][0x23c], -R4 ;  /* 0x00008f00fc087a23 */ /* 0x004fe40000010804 */
[----:B------:R-:W-:-:S02]  /*eff0*/  FFMA.FTZ R160, R137, c[0x0][0x23c], -R2 ;  /* 0x00008f0089a07a23 */ /* 0x000fc40000010802 */
[----:B------:R-:W-:Y:S01]  /*f000*/  FFMA.FTZ R127, R210, c[0x0][0x23c], -R5 ;  /* 0x00008f00d27f7a23 */ /* 0x000fe20000010805 */
[----:B----4-:R-:W-:Y:S01]  /*f010*/  MOV R232, R11 ;  /* 0x0000000b00e87202 */ /* 0x010fe20000000f00 */
        /* <DEDUP_REMOVED lines=10> */
[----:B------:R-:W-:Y:S01]  /*f0c0*/  FFMA.FTZ R252, R236, c[0x0][0x23c], -R2 ;  /* 0x00008f00ecfc7a23 */ /* 0x000fe20000010802 */
[----:B------:R-:W-:Y:S01]  /*f0d0*/  MOV R110, R168 ;  /* 0x000000a8006e7202 */ /* 0x000fe20000000f00 */
[--C-:B------:R-:W-:Y:S01]  /*f0e0*/  FFMA.FTZ R2, R131, c[0x0][0x23c], -R0.reuse ;  /* 0x00008f0083027a23 */ /* 0x100fe20000010800 */
[----:B------:R1:W5:Y:S01]  /*f0f0*/  LDL.LU R221, [R1+0xe4] ;  /* 0x0000e40001dd7983 */ /* 0x0003620000300800 */
[----:B------:R-:W-:-:S02]  /*f100*/  FFMA.FTZ R137, R108, c[0x0][0x23c], -R0 ;  /* 0x00008f006c897a23 */ /* 0x000fc40000010800 */
[--C-:B------:R-:W-:Y:S01]  /*f110*/  FFMA.FTZ R140, R101, c[0x0][0x23c], -R0.reuse ;  /* 0x00008f00658c7a23 */ /* 0x100fe20000010800 */
[----:B------:R3:W4:Y:S01]  /*f120*/  MUFU.EX2 R7, R3 ;  /* 0x0000000300077308 */ /* 0x0007220000000800 */
[--C-:B------:R-:W-:Y:S02]  /*f130*/  FFMA.FTZ R154, R95, c[0x0][0x23c], -R0.reuse ;  /* 0x00008f005f9a7a23 */ /* 0x100fe40000010800 */
[--C-:B------:R-:W-:Y:S02]  /*f140*/  FFMA.FTZ R159, R84, c[0x0][0x23c], -R0.reuse ;  /* 0x00008f00549f7a23 */ /* 0x100fe40000010800 */
[----:B------:R-:W-:Y:S01]  /*f150*/  FFMA.FTZ R190, R22, c[0x0][0x23c], -R0 ;  /* 0x00008f0016be7a23 */ /* 0x000fe20000010800 */
[----:B------:R-:W-:Y:S01]  /*f160*/  MOV R101, R12 ;  /* 0x0000000c00657202 */ /* 0x000fe20000000f00 */
[----:B------:R-:W-:Y:S02]  /*f170*/  IMAD.MOV.U32 R153, RZ, RZ, R72 ;  /* 0x000000ffff997224 */ /* 0x000fe400078e0048 */
[--C-:B--2---:R-:W-:Y:S01]  /*f180*/  FFMA.FTZ R4, R204, c[0x0][0x23c], -R0.reuse ;  /* 0x00008f00cc047a23 */ /* 0x104fe20000010800 */
[----:B------:R2:W-:Y:S01]  /*f190*/  MUFU.EX2 R219, R2 ;  /* 0x0000000200db7308 */ /* 0x0005e20000000800 */
[----:B------:R-:W-:Y:S01]  /*f1a0*/  FFMA.FTZ R136, R207, c[0x0][0x23c], -R5 ;  /* 0x00008f00cf887a23 */ /* 0x000fe20000010805 */
[----:B------:R-:W-:Y:S01]  /*f1b0*/  LDSM.16.MT88.4 R20, [R216+0x8800] ;  /* 0x00880000d814783b */ /* 0x000fe20000004200 */
[----:B---3--:R-:W-:-:S02]  /*f1c0*/  FFMA.FTZ R3, R132, c[0x0][0x23c], -R0 ;  /* 0x00008f0084037a23 */ /* 0x008fc40000010800 */
[----:B------:R-:W-:Y:S02]  /*f1d0*/  FFMA.FTZ R0, R240, c[0x0][0x23c], -R5 ;  /* 0x00008f00f0007a23 */ /* 0x000fe40000010805 */
[----:B------:R-:W-:Y:S02]  /*f1e0*/  IMAD.MOV.U32 R240, RZ, RZ, R13 ;  /* 0x000000fffff07224 */ /* 0x000fe400078e000d */
[----:B------:R-:W3:Y:S01]  /*f1f0*/  LDSM.16.MT88.4 R12, [R213+0x8800] ;  /* 0x00880000d50c783b */ /* 0x000ee20000004200 */
[----:B------:R1:W1:Y:S01]  /*f200*/  MUFU.EX2 R72, R4 ;  /* 0x0000000400487308 */ /* 0x0002620000000800 */
[----:B--2---:R-:W-:Y:S01]  /*f210*/  FFMA.FTZ R2, R233, c[0x0][0x23c], -R5 ;  /* 0x00008f00e9027a23 */ /* 0x004fe20000010805 */
[----:B------:R-:W-:-:S06]  /*f220*/  MOV R233, R218 ;  /* 0x000000da00e97202 */ /* 0x000fcc0000000f00 */
[----:B------:R2:W2:Y:S01]  /*f230*/  MUFU.EX2 R250, R3 ;  /* 0x0000000300fa7308 */ /* 0x0004a20000000800 */
[----:B-1----:R-:W-:-:S07]  /*f240*/  FFMA.FTZ R4, R238, c[0x0][0x23c], -R5 ;  /* 0x00008f00ee047a23 */ /* 0x002fce0000010805 */
[----:B------:R1:W-:Y:S01]  /*f250*/  MUFU.EX2 R182, R0 ;  /* 0x0000000000b67308 */ /* 0x0003e20000000800 */
[----:B--2---:R-:W-:-:S07]  /*f260*/  FFMA.FTZ R3, R235, c[0x0][0x23c], -R5 ;  /* 0x00008f00eb037a23 */ /* 0x004fce0000010805 */
[----:B------:R2:W-:Y:S08]  /*f270*/  MUFU.EX2 R205, R4 ;  /* 0x0000000400cd7308 */ /* 0x0005f00000000800 */
[----:B------:R-:W-:Y:S08]  /*f280*/  MUFU.EX2 R204, R3 ;  /* 0x0000000300cc7308 */ /* 0x000ff00000000800 */
[----:B------:R-:W2:Y:S01]  /*f290*/  MUFU.EX2 R218, R2 ;  /* 0x0000000200da7308 */ /* 0x000ea20000000800 */
[----:B----4-:R-:W-:Y:S01]  /*f2a0*/  IMAD.MOV.U32 R210, RZ, RZ, R7 ;  /* 0x000000ffffd27224 */ /* 0x010fe200078e0007 */
[----:B------:R-:W-:Y:S01]  /*f2b0*/  MOV R207, R10 ;  /* 0x0000000a00cf7202 */ /* 0x000fe20000000f00 */
[----:B------:R-:W-:Y:S01]  /*f2c0*/  IMAD.MOV.U32 R103, RZ, RZ, R173 ;  /* 0x000000ffff677224 */ /* 0x000fe200078e00ad */
[----:B------:R-:W-:Y:S01]  /*f2d0*/  MOV R108, R169 ;  /* 0x000000a9006c7202 */ /* 0x000fe20000000f00 */
[----:B------:R-:W-:Y:S01]  /*f2e0*/  IMAD.MOV.U32 R235, RZ, RZ, R191 ;  /* 0x000000ffffeb7224 */ /* 0x000fe200078e00bf */
[----:B------:R-:W-:Y:S01]  /*f2f0*/  MOV R84, R153 ;  /* 0x0000009900547202 */ /* 0x000fe20000000f00 */
[--C-:B------:R-:W-:Y:S01]  /*f300*/  FFMA.FTZ R24, R237, c[0x0][0x23c], -R5.reuse ;  /* 0x00008f00ed187a23 */ /* 0x100fe20000010805 */
[----:B------:R-:W-:Y:S01]  /*f310*/  MOV R78, R156 ;  /* 0x0000009c004e7202 */ /* 0x000fe20000000f00 */
[--C-:B-1----:R-:W-:Y:S01]  /*f320*/  FFMA.FTZ R0, R234, c[0x0][0x23c], -R5.reuse ;  /* 0x00008f00ea007a23 */ /* 0x102fe20000010805 */
[----:B------:R-:W-:Y:S01]  /*f330*/  MOV R238, R158 ;  /* 0x0000009e00ee7202 */ /* 0x000fe20000000f00 */
[--C-:B------:R-:W-:Y:S01]  /*f340*/  FFMA.FTZ R125, R211, c[0x0][0x23c], -R5.reuse ;  /* 0x00008f00d37d7a23 */ /* 0x100fe20000010805 */
[----:B------:R-:W-:Y:S01]  /*f350*/  F2FP.PACK_AB R10, R232, R186 ;  /* 0x000000bae80a723e */ /* 0x000fe200000000ff */
[--C-:B------:R-:W-:Y:S01]  /*f360*/  FFMA.FTZ R131, R209, c[0x0][0x23c], -R5.reuse ;  /* 0x00008f00d1837a23 */ /* 0x100fe20000010805 */
[----:B------:R-:W-:Y:S01]  /*f370*/  F2FP.PACK_AB R11, R210, R184 ;  /* 0x000000b8d20b723e */ /* 0x000fe200000000ff */
[----:B------:R-:W-:Y:S01]  /*f380*/  FFMA.FTZ R132, R208, c[0x0][0x23c], -R5 ;  /* 0x00008f00d0847a23 */ /* 0x000fe20000010805 */
[----:B--2---:R-:W-:Y:S01]  /*f390*/  F2FP.PACK_AB R4, R72, R183 ;  /* 0x000000b74804723e */ /* 0x004fe200000000ff */
[----:B------:R-:W-:Y:S01]  /*f3a0*/  IMAD.MOV.U32 R236, RZ, RZ, R9 ;  /* 0x000000ffffec7224 */ /* 0x000fe200078e0009 */
[----:B------:R-:W-:Y:S01]  /*f3b0*/  F2FP.PACK_AB R9, R101, R199 ;  /* 0x000000c76509723e */ /* 0x000fe200000000ff */
[----:B------:R-:W-:Y:S01]  /*f3c0*/  IMAD.MOV.U32 R241, RZ, RZ, R8 ;  /* 0x000000fffff17224 */ /* 0x000fe200078e0008 */
[----:B------:R-:W-:Y:S01]  /*f3d0*/  F2FP.PACK_AB R8, R240, R207 ;  /* 0x000000cff008723e */ /* 0x000fe200000000ff */
[--C-:B------:R-:W-:Y:S01]  /*f3e0*/  FFMA.FTZ R153, R109, c[0x0][0x23c], -R5.reuse ;  /* 0x00008f006d997a23 */ /* 0x100fe20000010805 */
[----:B------:R-:W-:Y:S01]  /*f3f0*/  F2FP.PACK_AB R6, R219, R250 ;  /* 0x000000fadb06723e */ /* 0x000fe200000000ff */
[--C-:B------:R-:W-:Y:S01]  /*f400*/  FFMA.FTZ R156, R102, c[0x0][0x23c], -R5.reuse ;  /* 0x00008f00669c7a23 */ /* 0x100fe20000010805 */
[----:B------:R-:W-:Y:S01]  /*f410*/  F2FP.PACK_AB R7, R218, R204 ;  /* 0x000000ccda07723e */ /* 0x000fe200000000ff */
[----:B------:R-:W-:-:S02]  /*f420*/  FFMA.FTZ R158, R100, c[0x0][0x23c], -R5 ;  /* 0x00008f00649e7a23 */ /* 0x000fc40000010805 */
[--C-:B------:R-:W-:Y:S02]  /*f430*/  FFMA.FTZ R168, R94, c[0x0][0x23c], -R5.reuse ;  /* 0x00008f005ea87a23 */ /* 0x100fe40000010805 */
[--C-:B------:R-:W-:Y:S02]  /*f440*/  FFMA.FTZ R169, R92, c[0x0][0x23c], -R5.reuse ;  /* 0x00008f005ca97a23 */ /* 0x100fe40000010805 */
[--C-:B------:R-:W-:Y:S02]  /*f450*/  FFMA.FTZ R173, R85, c[0x0][0x23c], -R5.reuse ;  /* 0x00008f0055ad7a23 */ /* 0x100fe40000010805 */
[--C-:B------:R-:W-:Y:S02]  /*f460*/  FFMA.FTZ R175, R86, c[0x0][0x23c], -R5.reuse ;  /* 0x00008f0056af7a23 */ /* 0x100fe40000010805 */
[--C-:B------:R-:W-:Y:S02]  /*f470*/  FFMA.FTZ R187, R77, c[0x0][0x23c], -R5.reuse ;  /* 0x00008f004dbb7a23 */ /* 0x100fe40000010805 */
[----:B------:R-:W-:Y:S01]  /*f480*/  FFMA.FTZ R191, R76, c[0x0][0x23c], -R5 ;  /* 0x00008f004cbf7a23 */ /* 0x000fe20000010805 */
[----:B------:R-:W-:Y:S01]  /*f490*/  F2FP.PACK_AB R5, R205, R182 ;  /* 0x000000b6cd05723e */ /* 0x000fe200000000ff */
[-C--:B---3--:R-:W-:Y:S08]  /*f4a0*/  HMMA.16816.F32 R112, R8, R12.reuse, R112 ;  /* 0x0000000c0870723c */ /* 0x088ff00000001870 */
        /* <DEDUP_REMOVED lines=9> */
[----:B------:R-:W-:Y:S06]  /*f540*/  MUFU.EX2 R208, R25 ;  /* 0x0000001900d07308 */ /* 0x000fec0000000800 */
[C---:B------:R-:W-:Y:S02]  /*f550*/  HMMA.16816.F32 R40, R4.reuse, R16, R40 ;  /* 0x000000100428723c */ /* 0x040fe40000001828 */
[----:B------:R-:W-:Y:S06]  /*f560*/  MUFU.EX2 R209, R29 ;  /* 0x0000001d00d17308 */ /* 0x000fec0000000800 */
[C---:B------:R-:W-:Y:S02]  /*f570*/  HMMA.16816.F32 R36, R4.reuse, R18, R36 ;  /* 0x000000120424723c */ /* 0x040fe40000001824 */
[----:B------:R-:W-:Y:S06]  /*f580*/  MUFU.EX2 R211, R26 ;  /* 0x0000001a00d37308 */ /* 0x000fec0000000800 */
[C---:B-1----:R-:W-:Y:S02]  /*f590*/  HMMA.16816.F32 R60, R4.reuse, R12, R60 ;  /* 0x0000000c043c723c */ /* 0x042fe4000000183c */
[----:B------:R-:W-:Y:S06]  /*f5a0*/  MUFU.EX2 R25, R0 ;  /* 0x0000000000197308 */ /* 0x000fec0000000800 */
[----:B------:R-:W-:Y:S02]  /*f5b0*/  HMMA.16816.F32 R32, R4, R14, R32 ;  /* 0x0000000e0420723c */ /* 0x000fe40000001820 */
[----:B------:R-:W1:Y:S06]  /*f5c0*/  MUFU.EX2 R4, R27 ;  /* 0x0000001b00047308 */ /* 0x000e6c0000000800 */
[C---:B------:R-:W-:Y:S07]  /*f5d0*/  HMMA.16816.F32 R92, R8.reuse, R12, R68 ;  /* 0x0000000c085c723c */ /* 0x040fee0000001844 */
[----:B------:R-:W-:Y:S01]  /*f5e0*/  MOV R68, R78 ;  /* 0x0000004e00447202 */ /* 0x000fe20000000f00 */
[----:B------:R-:W-:Y:S01]  /*f5f0*/  HMMA.16816.F32 R96, R8, R16, R96 ;  /* 0x000000100860723c */ /* 0x000fe20000001860 */
[----:B------:R-:W-:-:S02]  /*f600*/  IMAD.MOV.U32 R70, RZ, RZ, R235 ;  /* 0x000000ffff467224 */ /* 0x000fc400078e00eb */
[----:B------:R-:W3:Y:S05]  /*f610*/  MUFU.EX2 R235, R28 ;  /* 0x0000001c00eb7308 */ /* 0x000eea0000000800 */
[C---:B------:R-:W-:Y:S01]  /*f620*/  HMMA.16816.F32 R76, R8.reuse, R14, R64 ;  /* 0x0000000e084c723c */ /* 0x040fe20000001840 */
[----:B------:R-:W-:Y:S01]  /*f630*/  IMAD.MOV.U32 R234, RZ, RZ, R108 ;  /* 0x000000ffffea7224 */ /* 0x000fe200078e006c */
[----:B------:R-:W-:Y:S01]  /*f640*/  MOV R237, R110 ;  /* 0x0000006e00ed7202 */ /* 0x000fe20000000f00 */
[----:B------:R-:W-:Y:S04]  /*f650*/  LDSM.16.MT88.4 R12, [R214+0x9000] ;  /* 0x00900000d60c783b */ /* 0x000fe80000004200 */
[----:B------:R-:W-:Y:S01]  /*f660*/  MOV R67, R220 ;  /* 0x000000dc00437202 */ /* 0x000fe20000000f00 */
[----:B------:R-:W-:Y:S01]  /*f670*/  HMMA.16816.F32 R104, R8, R18, R104 ;  /* 0x000000120868723c */ /* 0x000fe20000001868 */
[----:B------:R1:W4:Y:S01]  /*f680*/  MUFU.EX2 R220, R24 ;  /* 0x0000001800dc7308 */ /* 0x0003220000000800 */
[----:B------:R-:W2:Y:S07]  /*f690*/  LDSM.16.MT88.4 R16, [R216+0x9000] ;  /* 0x00900000d810783b */ /* 0x000eae0000004200 */
[----:B------:R-:W4:Y:S01]  /*f6a0*/  MUFU.EX2 R8, R30 ;  /* 0x0000001e00087308 */ /* 0x000f220000000800 */
[----:B-1----:R-:W-:-:S02]  /*f6b0*/  MOV R24, R4 ;  /* 0x0000000400187202 */ /* 0x002fc40000000f00 */
[----:B---3--:R-:W-:Y:S02]  /*f6c0*/  F2FP.PACK_AB R4, R235, R209 ;  /* 0x000000d1eb04723e */ /* 0x008fe400000000ff */
[----:B----4-:R-:W-:Y:S02]  /*f6d0*/  F2FP.PACK_AB R5, R220, R208 ;  /* 0x000000d0dc05723e */ /* 0x010fe400000000ff */
[----:B------:R-:W-:Y:S02]  /*f6e0*/  F2FP.PACK_AB R6, R211, R24 ;  /* 0x00000018d306723e */ /* 0x000fe400000000ff */
[----:B------:R-:W-:Y:S02]  /*f6f0*/  F2FP.PACK_AB R7, R8, R25 ;  /* 0x000000190807723e */ /* 0x000fe400000000ff */
[----:B------:R-:W-:-:S05]  /*f700*/  MOV R239, R111 ;  /* 0x0000006f00ef7202 */ /* 0x000fca0000000f00 */
[----:B--2---:R-:W-:Y:S07]  /*f710*/  HMMA.16816.F32 R108, R4, R20, R56 ;  /* 0x00000014046c723c */ /* 0x004fee0000001838 */
[----:B------:R-:W-:Y:S02]  /*f720*/  MOV R57, R8 ;  /* 0x0000000800397202 */ /* 0x000fe40000000f00 */
[----:B------:R-:W1:Y:S01]  /*f730*/  LDSM.16.MT88.4 R8, [R215+0x9000] ;  /* 0x00900000d708783b */ /* 0x000e620000004200 */
        /* <DEDUP_REMOVED lines=9> */
[----:B------:R-:W-:Y:S01]  /*f7d0*/  MUFU.EX2 R186, R122 ;  /* 0x0000007a00ba7308 */ /* 0x000fe20000000800 */
[----:B------:R-:W-:Y:S01]  /*f7e0*/  MOV R27, R212 ;  /* 0x000000d4001b7202 */ /* 0x000fe20000000f00 */
[----:B------:R-:W-:Y:S01]  /*f7f0*/  IMAD.MOV.U32 R66, RZ, RZ, R103 ;  /* 0x000000ffff427224 */ /* 0x000fe200078e0067 */
[----:B------:R-:W-:-:S05]  /*f800*/  MOV R69, R238 ;  /* 0x000000ee00457202 */ /* 0x000fca0000000f00 */
[----:B------:R-:W-:Y:S01]  /*f810*/  MUFU.EX2 R217, R121 ;  /* 0x0000007900d97308 */ /* 0x000fe20000000800 */
[----:B------:R-:W-:Y:S02]  /*f820*/  MOV R65, R101 ;  /* 0x0000006500417202 */ /* 0x000fe40000000f00 */
[----:B------:R-:W-:-:S05]  /*f830*/  MOV R238, R73 ;  /* 0x0000004900ee7202 */ /* 0x000fca0000000f00 */
[----:B------:R-:W-:Y:S01]  /*f840*/  MUFU.EX2 R234, R119 ;  /* 0x0000007700ea7308 */ /* 0x000fe20000000800 */
[----:B------:R-:W-:Y:S01]  /*f850*/  MOV R30, R72 ;  /* 0x00000048001e7202 */ /* 0x000fe20000000f00 */
[C---:B------:R-:W-:Y:S06]  /*f860*/  HMMA.16816.F32 R100, R4.reuse, R22, R52 ;  /* 0x000000160464723c */ /* 0x040fec0000001834 */
[----:B------:R-:W-:Y:S01]  /*f870*/  MUFU.EX2 R184, R118 ;  /* 0x0000007600b87308 */ /* 0x000fe20000000800 */
[----:B------:R-:W-:Y:S01]  /*f880*/  MOV R52, R66 ;  /* 0x0000004200347202 */ /* 0x000fe20000000f00 */
[----:B------:R-:W-:Y:S06]  /*f890*/  HMMA.16816.F32 R72, R4, R18, R44 ;  /* 0x000000120448723c */ /* 0x000fec000000182c */
[----:B------:R-:W2:Y:S01]  /*f8a0*/  MUFU.EX2 R212, R117 ;  /* 0x0000007500d47308 */ /* 0x000ea20000000800 */
[----:B------:R-:W-:-:S07]  /*f8b0*/  MOV R46, R67 ;  /* 0x00000043002e7202 */ /* 0x000fce0000000f00 */
[----:B------:R3:W-:Y:S08]  /*f8c0*/  MUFU.EX2 R237, R116 ;  /* 0x0000007400ed7308 */ /* 0x0007f00000000800 */
[----:B------:R-:W4:Y:S01]  /*f8d0*/  MUFU.EX2 R233, R31 ;  /* 0x0000001f00e97308 */ /* 0x000f220000000800 */
[----:B------:R-:W-:Y:S01]  /*f8e0*/  IMAD.MOV.U32 R2, RZ, RZ, R84 ;  /* 0x000000ffff027224 */ /* 0x000fe200078e0054 */
[----:B------:R-:W-:Y:S01]  /*f8f0*/  MOV R3, R87 ;  /* 0x0000005700037202 */ /* 0x000fe20000000f00 */
[----:B------:R-:W-:Y:S01]  /*f900*/  IMAD.MOV.U32 R47, RZ, RZ, R65 ;  /* 0x000000ffff2f7224 */ /* 0x000fe200078e0041 */
[----:B------:R-:W-:Y:S01]  /*f910*/  HMMA.16816.F32 R84, R4, R16, R48 ;  /* 0x000000100454723c */ /* 0x000fe20000001830 */
[----:B------:R-:W-:Y:S01]  /*f920*/  IMAD.MOV.U32 R0, RZ, RZ, R68 ;  /* 0x000000ffff007224 */ /* 0x000fe200078e0044 */
[----:B------:R-:W-:Y:S01]  /*f930*/  MOV R53, R69 ;  /* 0x0000004500357202 */ /* 0x000fe20000000f00 */
[----:B------:R-:W-:Y:S01]  /*f940*/  IMAD.MOV.U32 R55, RZ, RZ, R71 ;  /* 0x000000ffff377224 */ /* 0x000fe200078e0047 */
[----:B------:R-:W-:-:S04]  /*f950*/  MOV R54, R70 ;  /* 0x0000004600367202 */ /* 0x000fc80000000f00 */
[C---:B------:R-:W-:Y:S08]  /*f960*/  HMMA.16816.F32 R68, R4.reuse, R12, R40 ;  /* 0x0000000c0444723c */ /* 0x040ff00000001828 */
[C---:B------:R-:W-:Y:S08]  /*f970*/  HMMA.16816.F32 R64, R4.reuse, R14, R36 ;  /* 0x0000000e0440723c */ /* 0x040ff00000001824 */
[C---:B-1----:R-:W-:Y:S08]  /*f980*/  HMMA.16816.F32 R60, R4.reuse, R8, R60 ;  /* 0x00000008043c723c */ /* 0x042ff0000000183c */
[----:B------:R-:W-:Y:S07]  /*f990*/  HMMA.16816.F32 R48, R4, R10, R32 ;  /* 0x0000000a0430723c */ /* 0x000fee0000001820 */
[----:B------:R-:W-:Y:S01]  /*f9a0*/  FADD.FTZ R4, R52, R46 ;  /* 0x0000002e34047221 */ /* 0x000fe20000010000 */
[----:B--2---:R-:W-:-:S02]  /*f9b0*/  F2FP.PACK_AB R5, R212, R184 ;  /* 0x000000b8d405723e */ /* 0x004fc400000000ff */
[----:B------:R-:W-:Y:S01]  /*f9c0*/  F2FP.PACK_AB R6, R234, R120 ;  /* 0x00000078ea06723e */ /* 0x000fe200000000ff */
[----:B---3--:R-:W-:Y:S01]  /*f9d0*/  FADD.FTZ R116, R53, R4 ;  /* 0x0000000435747221 */ /* 0x008fe20000010000 */
[----:B------:R-:W-:Y:S02]  /*f9e0*/  F2FP.PACK_AB R4, R217, R186 ;  /* 0x000000bad904723e */ /* 0x000fe400000000ff */
[----:B----4-:R-:W-:Y:S01]  /*f9f0*/  F2FP.PACK_AB R7, R233, R237 ;  /* 0x000000ede907723e */ /* 0x010fe200000000ff */
[----:B------:R-:W-:Y:S02]  /*fa00*/  FADD.FTZ R3, R3, R188 ;  /* 0x000000bc03037221 */ /* 0x000fe40000010000 */
[----:B------:R-:W-:Y:S02]  /*fa10*/  FADD.FTZ R2, R2, R124 ;  /* 0x0000007c02027221 */ /* 0x000fe40000010000 */
[----:B------:R-:W-:Y:S02]  /*fa20*/  FADD.FTZ R3, R54, R3 ;  /* 0x0000000336037221 */ /* 0x000fe40000010000 */
[----:B------:R-:W-:-:S02]  /*fa30*/  FADD.FTZ R2, R55, R2 ;  /* 0x0000000237027221 */ /* 0x000fc40000010000 */
[C---:B------:R-:W-:Y:S07]  /*fa40*/  HMMA.16816.F32 R52, R4.reuse, R22, R148 ;  /* 0x000000160434723c */ /* 0x040fee0000001894 */
[----:B------:R-:W-:Y:S01]  /*fa50*/  MOV R151, R47 ;  /* 0x0000002f00977202 */ /* 0x000fe20000000f00 */
[----:B------:R-:W-:Y:S01]  /*fa60*/  HMMA.16816.F32 R36, R4, R18, R88 ;  /* 0x000000120424723c */ /* 0x000fe20000001858 */
[----:B------:R-:W-:-:S06]  /*fa70*/  FADD.FTZ R0, R0, R123 ;  /* 0x0000007b00007221 */ /* 0x000fcc0000010000 */
[----:B------:R-:W-:Y:S01]  /*fa80*/  IMAD.MOV.U32 R91, RZ, RZ, R24 ;  /* 0x000000ffff5b7224 */ /* 0x000fe200078e0018 */
[----:B------:R-:W-:Y:S01]  /*fa90*/  HMMA.16816.F32 R44, R4, R10, R76 ;  /* 0x0000000a042c723c */ /* 0x000fe2000000184c */
[----:B------:R-:W-:-:S06]  /*faa0*/  MOV R90, R25 ;  /* 0x00000019005a7202 */ /* 0x000fcc0000000f00 */
[----:B------:R-:W-:Y:S02]  /*fab0*/  MOV R78, R26 ;  /* 0x0000001a004e7202 */ /* 0x000fe40000000f00 */
[----:B------:R-:W-:Y:S02]  /*fac0*/  MOV R79, R27 ;  /* 0x0000001b004f7202 */ /* 0x000fe40000000f00 */
[----:B------:R-:W1:Y:S01]  /*fad0*/  LDSM.16.MT88.4 R24, [R215+0x9800] ;  /* 0x00980000d718783b */ /* 0x000e620000004200 */
[C---:B------:R-:W-:Y:S01]  /*fae0*/  HMMA.16816.F32 R40, R4.reuse, R16, R80 ;  /* 0x000000100428723c */ /* 0x040fe20000001850 */
[----:B------:R-:W-:Y:S01]  /*faf0*/  FADD.FTZ R0, R56, R0 ;  /* 0x0000000038007221 */ /* 0x000fe20000010000 */
[----:B------:R-:W-:Y:S01]  /*fb00*/  MOV R119, R57 ;  /* 0x0000003900777202 */ /* 0x000fe20000000f00 */
[----:B------:R-:W-:Y:S01]  /*fb10*/  IMAD.MOV.U32 R117, RZ, RZ, R59 ;  /* 0x000000ffff757224 */ /* 0x000fe200078e003b */
[----:B------:R-:W-:Y:S01]  /*fb20*/  MOV R118, R58 ;  /* 0x0000003a00767202 */ /* 0x000fe20000000f00 */
[----:B------:R2:W-:Y:S01]  /*fb30*/  MUFU.EX2 R149, R130 ;  /* 0x0000008200957308 */ /* 0x0005e20000000800 */
[----:B------:R-:W3:Y:S01]  /*fb40*/  LDSM.16.MT88.4 R16, [R213+0x9800] ;  /* 0x00980000d510783b */ /* 0x000ee20000004200 */
[----:B------:R-:W-:Y:S01]  /*fb50*/  MOV R83, R30 ;  /* 0x0000001e00537202 */ /* 0x000fe20000000f00 */
[C---:B------:R-:W-:Y:S05]  /*fb60*/  HMMA.16816.F32 R56, R4.reuse, R20, R112 ;  /* 0x000000140438723c */ /* 0x040fea0000001870 */
[----:B------:R4:W-:Y:S03]  /*fb70*/  MUFU.EX2 R80, R129 ;  /* 0x0000008100507308 */ /* 0x0009e60000000800 */
[----:B------:R-:W-:Y:S01]  /*fb80*/  HMMA.16816.F32 R32, R4, R12, R96 ;  /* 0x0000000c0420723c */ /* 0x000fe20000001860 */
[----:B--2---:R-:W-:-:S07]  /*fb90*/  MOV R130, R28 ;  /* 0x0000001c00827202 */ /* 0x004fce0000000f00 */
[----:B------:R-:W-:Y:S01]  /*fba0*/  HMMA.16816.F32 R20, R4, R14, R104 ;  /* 0x0000000e0414723c */ /* 0x000fe20000001868 */
[----:B------:R-:W2:Y:S01]  /*fbb0*/  LDSM.16.MT88.4 R12, [R216+0x9800] ;  /* 0x00980000d80c783b */ /* 0x000ea20000004200 */
[----:B----4-:R-:W-:-:S06]  /*fbc0*/  MOV R129, R29 ;  /* 0x0000001d00817202 */ /* 0x010fcc0000000f00 */
[----:B------:R-:W-:Y:S01]  /*fbd0*/  HMMA.16816.F32 R28, R4, R8, R92 ;  /* 0x00000008041c723c */ /* 0x000fe2000000185c */
[----:B------:R-:W4:Y:S01]  /*fbe0*/  LDSM.16.MT88.4 R8, [R214+0x9800] ;  /* 0x00980000d608783b */ /* 0x000f220000004200 */
[----:B------:R1:W-:Y:S01]  /*fbf0*/  MUFU.EX2 R82, R128 ;  /* 0x0000008000527308 */ /* 0x0003e20000000800 */
[----:B------:R-:W-:-:S07]  /*fc00*/  MOV R89, R237 ;  /* 0x000000ed00597202 */ /* 0x000fce0000000f00 */
[----:B------:R-:W2:Y:S01]  /*fc10*/  MUFU.EX2 R237, R126 ;  /* 0x0000007e00ed7308 */ /* 0x000ea20000000800 */
[----:B-1----:R-:W-:-:S07]  /*fc20*/  IMAD.MOV.U32 R128, RZ, RZ, R239 ;  /* 0x000000ffff807224 */ /* 0x002fce00078e00ef */
[----:B------:R-:W-:Y:S08]  /*fc30*/  MUFU.EX2 R148, R127 ;  /* 0x0000007f00947308 */ /* 0x000ff00000000800 */
[----:B------:R-:W1:Y:S08]  /*fc40*/  MUFU.EX2 R239, R125 ;  /* 0x0000007d00ef7308 */ /* 0x000e700000000800 */
[----:B------:R-:W-:Y:S08]  /*fc50*/  MUFU.EX2 R81, R131 ;  /* 0x0000008300517308 */ /* 0x000ff00000000800 */
[----:B------:R-:W3:Y:S01]  /*fc60*/  MUFU.EX2 R150, R132 ;  /* 0x0000008400967308 */ /* 0x000ee20000000800 */
[----:B--2---:R-:W-:-:S02]  /*fc70*/  F2FP.PACK_AB R4, R149, R237 ;  /* 0x000000ed9504723e */ /* 0x004fc400000000ff */
[----:B-1----:R-:W-:Y:S02]  /*fc80*/  F2FP.PACK_AB R5, R148, R239 ;  /* 0x000000ef9405723e */ /* 0x002fe400000000ff */
[----:B------:R-:W-:-:S03]  /*fc90*/  F2FP.PACK_AB R6, R82, R80 ;  /* 0x000000505206723e */ /* 0x000fc600000000ff */
[----:B------:R-:W1:Y:S01]  /*fca0*/  MUFU.EX2 R76, R145 ;  /* 0x00000091004c7308 */ /* 0x000e620000000800 */
[----:B---3--:R-:W-:-:S07]  /*fcb0*/  F2FP.PACK_AB R7, R150, R81 ;  /* 0x000000519607723e */ /* 0x008fce00000000ff */
[----:B------:R-:W-:Y:S01]  /*fcc0*/  MUFU.EX2 R152, R152 ;  /* 0x0000009800987308 */ /* 0x000fe20000000800 */
[C---:B------:R-:W-:Y:S07]  /*fcd0*/  HMMA.16816.F32 R92, R4.reuse, R26, R48 ;  /* 0x0000001a045c723c */ /* 0x040fee0000001830 */
[----:B------:R-:W-:Y:S08]  /*fce0*/  MUFU.EX2 R147, R147 ;  /* 0x0000009300937308 */ /* 0x000ff00000000800 */
[----:B------:R-:W-:Y:S08]  /*fcf0*/  MUFU.EX2 R146, R146 ;  /* 0x0000009200927308 */ /* 0x000ff00000000800 */
[----:B------:R1:W-:Y:S08]  /*fd00*/  MUFU.EX2 R188, R144 ;  /* 0x0000009000bc7308 */ /* 0x0003f00000000800 */
[----:B------:R-:W2:Y:S08]  /*fd10*/  MUFU.EX2 R143, R143 ;  /* 0x0000008f008f7308 */ /* 0x000eb00000000800 */
[----:B------:R-:W-:Y:S08]  /*fd20*/  MUFU.EX2 R48, R142 ;  /* 0x0000008e00307308 */ /* 0x000ff00000000800 */
[----:B------:R-:W3:Y:S01]  /*fd30*/  MUFU.EX2 R145, R141 ;  /* 0x0000008d00917308 */ /* 0x000ee20000000800 */
[----:B------:R-:W-:Y:S01]  /*fd40*/  IMAD.MOV.U32 R88, RZ, RZ, R120 ;  /* 0x000000ffff587224 */ /* 0x000fe200078e0078 */
[----:B------:R-:W-:Y:S01]  /*fd50*/  HMMA.16816.F32 R124, R4, R16, R108 ;  /* 0x00000010047c723c */ /* 0x000fe2000000186c */
[----:B-1----:R-:W-:-:S07]  /*fd60*/  IMAD.MOV.U32 R144, RZ, RZ, R76 ;  /* 0x000000ffff907224 */ /* 0x002fce00078e004c */
[C---:B------:R-:W-:Y:S08]  /*fd70*/  HMMA.16816.F32 R120, R4.reuse, R18, R100 ;  /* 0x000000120478723c */ /* 0x040ff00000001864 */
[C---:B------:R-:W-:Y:S08]  /*fd80*/  HMMA.16816.F32 R112, R4.reuse, R12, R84 ;  /* 0x0000000c0470723c */ /* 0x040ff00000001854 */
[C---:B------:R-:W-:Y:S08]  /*fd90*/  HMMA.16816.F32 R108, R4.reuse, R14, R72 ;  /* 0x0000000e046c723c */ /* 0x040ff00000001848 */
[C---:B----4-:R-:W-:Y:S08]  /*fda0*/  HMMA.16816.F32 R104, R4.reuse, R8, R68 ;  /* 0x000000080468723c */ /* 0x050ff00000001844 */
[C---:B------:R-:W-:Y:S08]  /*fdb0*/  HMMA.16816.F32 R100, R4.reuse, R10, R64 ;  /* 0x0000000a0464723c */ /* 0x040ff00000001840 */
[----:B------:R-:W-:Y:S07]  /*fdc0*/  HMMA.16816.F32 R96, R4, R24, R60 ;  /* 0x000000180460723c */ /* 0x000fee000000183c */
[----:B------:R-:W-:Y:S01]  /*fdd0*/  FADD.FTZ R4, R78, R116 ;  /* 0x000000744e047221 */ /* 0x000fe20000010000 */
[----:B--2---:R-:W-:-:S02]  /*fde0*/  F2FP.PACK_AB R5, R143, R188 ;  /* 0x000000bc8f05723e */ /* 0x004fc400000000ff */
[----:B------:R-:W-:Y:S01]  /*fdf0*/  F2FP.PACK_AB R6, R144, R146 ;  /* 0x000000929006723e */ /* 0x000fe200000000ff */
[----:B------:R-:W-:Y:S01]  /*fe00*/  FADD.FTZ R132, R130, R4 ;  /* 0x0000000482847221 */ /* 0x000fe20000010000 */
[----:B------:R-:W-:Y:S02]  /*fe10*/  F2FP.PACK_AB R4, R147, R152 ;  /* 0x000000989304723e */ /* 0x000fe400000000ff */
[----:B---3--:R-:W-:Y:S01]  /*fe20*/  F2FP.PACK_AB R7, R145, R48 ;  /* 0x000000309107723e */ /* 0x008fe200000000ff */
[----:B------:R-:W-:Y:S02]  /*fe30*/  FADD.FTZ R2, R128, R2 ;  /* 0x0000000280027221 */ /* 0x000fe40000010000 */
[----:B------:R-:W-:-:S04]  /*fe40*/  FADD.FTZ R0, R129, R0 ;  /* 0x0000000081007221 */ /* 0x000fc80000010000 */
[C---:B------:R-:W-:Y:S01]  /*fe50*/  HMMA.16816.F32 R128, R4.reuse, R16, R56 ;  /* 0x000000100480723c */ /* 0x040fe20000001838 */
[----:B------:R-:W1:Y:S01]  /*fe60*/  MUFU.EX2 R16, R206 ;  /* 0x000000ce00107308 */ /* 0x000e620000000800 */
[----:B------:R-:W-:Y:S01]  /*fe70*/  FADD.FTZ R3, R79, R3 ;  /* 0x000000034f037221 */ /* 0x000fe20000010000 */
[----:B------:R-:W-:Y:S01]  /*fe80*/  MOV R77, R89 ;  /* 0x00000059004d7202 */ /* 0x000fe20000000f00 */
[----:B------:R-:W-:Y:S01]  /*fe90*/  IMAD.MOV.U32 R78, RZ, RZ, R90 ;  /* 0x000000ffff4e7224 */ /* 0x000fe200078e005a */
[----:B------:R-:W-:Y:S02]  /*fea0*/  MOV R76, R88 ;  /* 0x00000058004c7202 */ /* 0x000fe40000000f00 */
        /* <DEDUP_REMOVED lines=9> */
[----:B------:R-:W-:Y:S02]  /*ff40*/  MOV R72, R78 ;  /* 0x0000004e00487202 */ /* 0x000fe40000000f00 */
[----:B------:R-:W-:Y:S01]  /*ff50*/  MOV R73, R79 ;  /* 0x0000004f00497202 */ /* 0x000fe20000000f00 */
[----:B------:R-:W-:Y:S01]  /*ff60*/  IMAD.MOV.U32 R151, RZ, RZ, R119 ;  /* 0x000000ffff977224 */ /* 0x000fe200078e0077 */
[----:B------:R-:W-:Y:S01]  /*ff70*/  MOV R68, R117 ;  /* 0x0000007500447202 */ /* 0x000fe20000000f00 */
[C---:B------:R-:W-:Y:S01]  /*ff80*/  HMMA.16816.F32 R80, R4.reuse, R14, R36 ;  /* 0x0000000e0450723c */ /* 0x040fe20000001824 */
[----:B------:R-:W-:Y:S01]  /*ff90*/  MOV R69, R118 ;  /* 0x0000007600457202 */ /* 0x000fe20000000f00 */
[----:B------:R-:W2:Y:S06]  /*ffa0*/  LDSM.16.MT88.4 R12, [R213+0xa000] ;  /* 0x00a00000d50c783b */ /* 0x000eac0000004200 */
[C---:B------:R-:W-:Y:S01]  /*ffb0*/  HMMA.16816.F32 R76, R4.reuse, R24, R28 ;  /* 0x00000018044c723c */ /* 0x040fe2000000181c */
[----:B------:R1:W-:Y:S07]  /*ffc0*/  MUFU.EX2 R24, R203 ;  /* 0x000000cb00187308 */ /* 0x0003ee0000000800 */
[C---:B------:R-:W-:Y:S08]  /*ffd0*/  HMMA.16816.F32 R116, R4.reuse, R18, R52 ;  /* 0x000000120474723c */ /* 0x040ff00000001834 */
[----:B------:R-:W-:Y:S01]  /*ffe0*/  HMMA.16816.F32 R32, R4, R8, R32 ;  /* 0x000000080420723c */ /* 0x000fe20000001820 */
[----:B-1----:R-:W-:-:S02]  /*fff0*/  MOV R203, R16 ;  /* 0x0000001000cb7202 */ /* 0x002fc40000000f00 */
[----:B------:R-:W-:Y:S05]  /*10000*/  LDSM.16.MT88.4 R16, [R215+0xa000] ;  /* 0x00a00000d710783b */ /* 0x000fea0000004200 */
[C---:B------:R-:W-:Y:S01]  /*10010*/  HMMA.16816.F32 R84, R4.reuse, R10, R20 ;  /* 0x0000000a0454723c */ /* 0x040fe20000001814 */
[----:B------:R-:W1:Y:S04]  /*10020*/  LDSM.16.MT88.4 R8, [R216+0xa000] ;  /* 0x00a00000d808783b */ /* 0x000e680000004200 */
[----:B------:R-:W3:Y:S01]  /*10030*/  LDSM.16.MT88.4 R20, [R214+0xa000] ;  /* 0x00a00000d614783b */ /* 0x000ee20000004200 */
[----:B------:R-:W4:Y:S08]  /*10040*/  MUFU.EX2 R50, R139 ;  /* 0x0000008b00327308 */ /* 0x000f300000000800 */
[----:B------:R-:W1:Y:S08]  /*10050*/  MUFU.EX2 R51, R137 ;  /* 0x0000008900337308 */ /* 0x000e700000000800 */
[----:B------:R1:W1:Y:S08]  /*10060*/  MUFU.EX2 R49, R140 ;  /* 0x0000008c00317308 */ /* 0x0002700000000800 */
[----:B------:R-:W1:Y:S08]  /*10070*/  MUFU.EX2 R141, R138 ;  /* 0x0000008a008d7308 */ /* 0x000e700000000800 */
[----:B------:R-:W2:Y:S08]  /*10080*/  MUFU.EX2 R136, R136 ;  /* 0x0000008800887308 */ /* 0x000eb00000000800 */
[----:B------:R-:W2:Y:S01]  /*10090*/  MUFU.EX2 R202, R202 ;  /* 0x000000ca00ca7308 */ /* 0x000ea20000000800 */
[----:B----4-:R-:W-:Y:S01]  /*100a0*/  IMAD.MOV.U32 R25, RZ, RZ, R50 ;  /* 0x000000ffff197224 */ /* 0x010fe200078e0032 */
[----:B-1----:R-:W-:Y:S01]  /*100b0*/  MOV R140, R51 ;  /* 0x00000033008c7202 */ /* 0x002fe20000000f00 */
        /* <DEDUP_REMOVED lines=14> */
[----:B------:R-:W-:Y:S01]  /*101a0*/  MUFU.EX2 R237, R166 ;  /* 0x000000a600ed7308 */ /* 0x000fe20000000800 */
[----:B------:R-:W-:-:S02]  /*101b0*/  MOV R148, R236 ;  /* 0x000000ec00947202 */ /* 0x000fc40000000f00 */
[----:B------:R-:W-:Y:S02]  /*101c0*/  MOV R149, R211 ;  /* 0x000000d300957202 */ /* 0x000fe40000000f00 */
[----:B------:R-:W-:Y:S02]  /*101d0*/  F2FP.PACK_AB R4, R140, R141 ;  /* 0x0000008d8c04723e */ /* 0x000fe400000000ff */
[----:B--2---:R-:W-:Y:S01]  /*101e0*/  F2FP.PACK_AB R5, R203, R136 ;  /* 0x00000088cb05723e */ /* 0x004fe200000000ff */
[----:B------:R-:W-:Y:S01]  /*101f0*/  MUFU.EX2 R234, R167 ;  /* 0x000000a700ea7308 */ /* 0x000fe20000000800 */
[----:B------:R-:W-:Y:S02]  /*10200*/  F2FP.PACK_AB R6, R28, R25 ;  /* 0x000000191c06723e */ /* 0x000fe400000000ff */
[----:B------:R-:W-:-:S05]  /*10210*/  F2FP.PACK_AB R7, R202, R24 ;  /* 0x00000018ca07723e */ /* 0x000fca00000000ff */
[----:B------:R-:W-:Y:S01]  /*10220*/  MUFU.EX2 R239, R165 ;  /* 0x000000a500ef7308 */ /* 0x000fe20000000800 */
[----:B------:R-:W-:-:S07]  /*10230*/  MOV R27, R72 ;  /* 0x00000048001b7202 */ /* 0x000fce0000000f00 */
[----:B------:R-:W-:Y:S01]  /*10240*/  MUFU.EX2 R241, R164 ;  /* 0x000000a400f17308 */ /* 0x000fe20000000800 */
[----:B------:R-:W-:-:S07]  /*10250*/  IMAD.MOV.U32 R26, RZ, RZ, R73 ;  /* 0x000000ffff1a7224 */ /* 0x000fce00078e0049 */
[----:B------:R-:W-:Y:S01]  /*10260*/  MUFU.EX2 R211, R163 ;  /* 0x000000a300d37308 */ /* 0x000fe20000000800 */
[----:B------:R-:W-:-:S07]  /*10270*/  MOV R37, R74 ;  /* 0x0000004a00257202 */ /* 0x000fce0000000f00 */
[----:B------:R-:W1:Y:S01]  /*10280*/  MUFU.EX2 R233, R162 ;  /* 0x000000a200e97308 */ /* 0x000e620000000800 */
[----:B------:R-:W-:-:S07]  /*10290*/  MOV R38, R75 ;  /* 0x0000004b00267202 */ /* 0x000fce0000000f00 */
[----:B------:R-:W-:Y:S08]  /*102a0*/  MUFU.EX2 R236, R161 ;  /* 0x000000a100ec7308 */ /* 0x000ff00000000800 */
[----:B------:R-:W2:Y:S01]  /*102b0*/  MUFU.EX2 R238, R160 ;  /* 0x000000a000ee7308 */ /* 0x000ea20000000800 */
[----:B------:R-:W-:Y:S01]  /*102c0*/  FADD.FTZ R3, R199, R3 ;  /* 0x00000003c7037221 */ /* 0x000fe20000010000 */
[----:B------:R-:W-:Y:S01]  /*102d0*/  HMMA.16816.F32 R72, R4, R12, R124 ;  /* 0x0000000c0448723c */ /* 0x000fe2000000187c */
[----:B------:R-:W-:Y:S01]  /*102e0*/  IMAD.MOV.U32 R139, RZ, RZ, R146 ;  /* 0x000000ffff8b7224 */ /* 0x000fe200078e0092 */
[----:B------:R-:W-:Y:S01]  /*102f0*/  MOV R137, R48 ;  /* 0x0000003000897202 */ /* 0x000fe20000000f00 */
[----:B------:R-:W-:Y:S01]  /*10300*/  IMAD.MOV.U32 R199, RZ, RZ, R66 ;  /* 0x000000ffffc77224 */ /* 0x000fe200078e0042 */
[----:B------:R-:W-:-:S02]  /*10310*/  MOV R138, R65 ;  /* 0x00000041008a7202 */ /* 0x000fc40000000f00 */
[----:B------:R-:W-:Y:S01]  /*10320*/  MOV R146, R67 ;  /* 0x0000004300927202 */ /* 0x000fe20000000f00 */
[----:B------:R-:W-:Y:S01]  /*10330*/  IMAD.MOV.U32 R127, RZ, RZ, R68 ;  /* 0x000000ffff7f7224 */ /* 0x000fe200078e0044 */
[----:B------:R-:W-:Y:S01]  /*10340*/  MOV R36, R69 ;  /* 0x0000004500247202 */ /* 0x000fe20000000f00 */
[----:B------:R-:W-:Y:S01]  /*10350*/  IMAD.MOV.U32 R126, RZ, RZ, R71 ;  /* 0x000000ffff7e7224 */ /* 0x000fe200078e0047 */
[----:B------:R-:W-:Y:S01]  /*10360*/  MOV R125, R70 ;  /* 0x00000046007d7202 */ /* 0x000fe20000000f00 */
        /* <DEDUP_REMOVED lines=14> */
[----:B------:R1:W-:Y:S01]  /*10450*/  MUFU.EX2 R240, R154 ;  /* 0x0000009a00f07308 */ /* 0x0003e20000000800 */
[----:B------:R-:W-:Y:S01]  /*10460*/  FADD.FTZ R2, R126, R2 ;  /* 0x000000027e027221 */ /* 0x000fe20000010000 */
[----:B------:R-:W-:Y:S01]  /*10470*/  MOV R126, R27 ;  /* 0x0000001b007e7202 */ /* 0x000fe20000000f00 */
[----:B------:R-:W-:Y:S02]  /*10480*/  FADD.FTZ R3, R127, R3 ;  /* 0x000000037f037221 */ /* 0x000fe40000010000 */
[----:B------:R-:W-:Y:S01]  /*10490*/  HMMA.16816.F32 R92, R4, R12, R128 ;  /* 0x0000000c045c723c */ /* 0x000fe20000001880 */
[----:B------:R-:W-:Y:S01]  /*104a0*/  MOV R127, R26 ;  /* 0x0000001a007f7202 */ /* 0x000fe20000000f00 */
[----:B------:R-:W-:Y:S01]  /*104b0*/  IMAD.MOV.U32 R162, RZ, RZ, R28 ;  /* 0x000000ffffa27224 */ /* 0x000fe200078e001c */
[----:B------:R-:W-:-:S02]  /*104c0*/  MOV R124, R25 ;  /* 0x00000019007c7202 */ /* 0x000fc40000000f00 */
[----:B------:R-:W-:Y:S02]  /*104d0*/  MOV R163, R24 ;  /* 0x0000001800a37202 */ /* 0x000fe40000000f00 */
[----:B------:R-:W-:Y:S01]  /*104e0*/  MOV R160, R29 ;  /* 0x0000001d00a07202 */ /* 0x000fe20000000f00 */
[----:B------:R-:W-:Y:S01]  /*104f0*/  HMMA.16816.F32 R12, R4, R14, R116 ;  /* 0x0000000e040c723c */ /* 0x000fe20000001874 */
[----:B------:R-:W-:Y:S01]  /*10500*/  MOV R164, R31 ;  /* 0x0000001f00a47202 */ /* 0x000fe20000000f00 */
[----:B------:R-:W-:Y:S01]  /*10510*/  LDSM.16.MT88.4 R24, [R216+0xa800] ;  /* 0x00a80000d818783b */ /* 0x000fe20000004200 */
[----:B-1----:R-:W-:-:S03]  /*10520*/  IMAD.MOV.U32 R154, RZ, RZ, R30 ;  /* 0x000000ffff9a7224 */ /* 0x002fc600078e001e */
[----:B------:R-:W-:Y:S02]  /*10530*/  LDSM.16.MT88.4 R28, [R215+0xa800] ;  /* 0x00a80000d71c783b */ /* 0x000fe40000004200 */
[C---:B------:R-:W-:Y:S08]  /*10540*/  HMMA.16816.F32 R108, R4.reuse, R8, R88 ;  /* 0x00000008046c723c */ /* 0x040ff00000001858 */
[C---:B------:R-:W-:Y:S01]  /*10550*/  HMMA.16816.F32 R120, R4.reuse, R10, R80 ;  /* 0x0000000a0478723c */ /* 0x040fe20000001850 */
[----:B------:R-:W1:Y:S07]  /*10560*/  LDSM.16.MT88.4 R8, [R213+0xa800] ;  /* 0x00a80000d508783b */ /* 0x000e6e0000004200 */
[----:B------:R-:W-:Y:S01]  /*10570*/  HMMA.16816.F32 R116, R4, R20, R32 ;  /* 0x000000140474723c */ /* 0x000fe20000001820 */
[----:B------:R-:W2:Y:S01]  /*10580*/  LDSM.16.MT88.4 R32, [R214+0xa800] ;  /* 0x00a80000d620783b */ /* 0x000ea20000004200 */
[----:B------:R-:W-:-:S02]  /*10590*/  MOV R167, R182 ;  /* 0x000000b600a77202 */ /* 0x000fc40000000f00 */
[----:B------:R-:W-:Y:S01]  /*105a0*/  MOV R182, R183 ;  /* 0x000000b700b67202 */ /* 0x000fe20000000f00 */
[----:B------:R-:W-:Y:S01]  /*105b0*/  IMAD.MOV.U32 R183, RZ, RZ, R147 ;  /* 0x000000ffffb77224 */ /* 0x000fe200078e0093 */
        /* <DEDUP_REMOVED lines=8> */
[----:B------:R3:W4:Y:S01]  /*10640*/  MUFU.EX2 R235, R155 ;  /* 0x0000009b00eb7308 */ /* 0x0007220000000800 */
[----:B------:R-:W-:Y:S01]  /*10650*/  MOV R165, R206 ;  /* 0x000000ce00a57202 */ /* 0x000fe20000000f00 */
[----:B------:R-:W-:Y:S01]  /*10660*/  IMAD.MOV.U32 R250, RZ, RZ, R210 ;  /* 0x000000fffffa7224 */ /* 0x000fe200078e00d2 */
[----:B------:R-:W-:Y:S01]  /*10670*/  MOV R151, R207 ;  /* 0x000000cf00977202 */ /* 0x000fe20000000f00 */
[----:B------:R-:W-:-:S04]  /*10680*/  FADD.FTZ R0, R204, R0 ;  /* 0x00000000cc007221 */ /* 0x000fc80000010000 */
[----:B------:R-:W-:Y:S01]  /*10690*/  MUFU.EX2 R210, R159 ;  /* 0x0000009f00d27308 */ /* 0x000fe20000000800 */
[----:B---3--:R-:W-:-:S07]  /*106a0*/  MOV R155, R232 ;  /* 0x000000e8009b7202 */ /* 0x008fce0000000f00 */
[----:B------:R-:W-:Y:S08]  /*106b0*/  MUFU.EX2 R207, R201 ;  /* 0x000000c900cf7308 */ /* 0x000ff00000000800 */
[----:B------:R-:W-:Y:S08]  /*106c0*/  MUFU.EX2 R232, R157 ;  /* 0x0000009d00e87308 */ /* 0x000ff00000000800 */
[----:B------:R-:W3:Y:S08]  /*106d0*/  MUFU.EX2 R206, R153 ;  /* 0x0000009900ce7308 */ /* 0x000ef00000000800 */
[----:B------:R-:W-:Y:S08]  /*106e0*/  MUFU.EX2 R205, R156 ;  /* 0x0000009c00cd7308 */ /* 0x000ff00000000800 */
[----:B------:R-:W1:Y:S01]  /*106f0*/  MUFU.EX2 R204, R158 ;  /* 0x0000009e00cc7308 */ /* 0x000e620000000800 */
[----:B------:R-:W-:Y:S01]  /*10700*/  IMAD.MOV.U32 R125, RZ, RZ, R203 ;  /* 0x000000ffff7d7224 */ /* 0x000fe200078e00cb */
[----:B------:R-:W-:Y:S01]  /*10710*/  MOV R161, R202 ;  /* 0x000000ca00a17202 */ /* 0x000fe20000000f00 */
[C---:B------:R-:W-:Y:S01]  /*10720*/  HMMA.16816.F32 R112, R4.reuse, R22, R84 ;  /* 0x000000160470723c */ /* 0x040fe20000001854 */
[----:B------:R-:W2:Y:S04]  /*10730*/  LDSM.16.MT88.4 R20, [R213+0xb000] ;  /* 0x00b00000d514783b */ /* 0x000ea80000004200 */
[----:B------:R-:W-:Y:S03]  /*10740*/  MUFU.EX2 R203, R178 ;  /* 0x000000b200cb7308 */ /* 0x000fe60000000800 */
[C---:B------:R-:W-:Y:S05]  /*10750*/  HMMA.16816.F32 R104, R4.reuse, R16, R76 ;  /* 0x000000100468723c */ /* 0x040fea000000184c */
[----:B------:R-:W-:Y:S03]  /*10760*/  MUFU.EX2 R202, R179 ;  /* 0x000000b300ca7308 */ /* 0x000fe60000000800 */
[----:B------:R-:W-:Y:S01]  /*10770*/  HMMA.16816.F32 R96, R4, R18, R44 ;  /* 0x000000120460723c */ /* 0x000fe2000000182c */
[----:B------:R-:W2:Y:S04]  /*10780*/  LDSM.16.MT88.4 R16, [R216+0xb000] ;  /* 0x00b00000d810783b */ /* 0x000ea80000004200 */
[----:B------:R-:W-:Y:S02]  /*10790*/  MUFU.EX2 R201, R180 ;  /* 0x000000b400c97308 */ /* 0x000fe40000000800 */
[----:B----4-:R-:W-:-:S02]  /*107a0*/  F2FP.PACK_AB R4, R235, R240 ;  /* 0x000000f0eb04723e */ /* 0x010fc400000000ff */
[----:B---3--:R-:W-:Y:S02]  /*107b0*/  F2FP.PACK_AB R5, R206, R207 ;  /* 0x000000cfce05723e */ /* 0x008fe400000000ff */
[----:B------:R-:W-:Y:S02]  /*107c0*/  F2FP.PACK_AB R6, R210, R232 ;  /* 0x000000e8d206723e */ /* 0x000fe400000000ff */
        /* <DEDUP_REMOVED lines=19> */
[----:B---3--:R-:W-:-:S07]  /*10900*/  F2FP.PACK_AB R7, R248, R249 ;  /* 0x000000f9f807723e */ /* 0x008fce00000000ff */
[C---:B------:R-:W-:Y:S08]  /*10910*/  HMMA.16816.F32 R60, R4.reuse, R8, R92 ;  /* 0x00000008043c723c */ /* 0x040ff0000000185c */
[----:B------:R-:W-:Y:S01]  /*10920*/  HMMA.16816.F32 R56, R4, R10, R12 ;  /* 0x0000000a0438723c */ /* 0x000fe2000000180c */
[----:B------:R-:W1:Y:S04]  /*10930*/  LDSM.16.MT88.4 R12, [R214+0xb000] ;  /* 0x00b00000d60c783b */ /* 0x000e680000004200 */
[----:B------:R-:W2:Y:S01]  /*10940*/  LDSM.16.MT88.4 R8, [R215+0xb000] ;  /* 0x00b00000d708783b */ /* 0x000ea20000004200 */
[----:B------:R-:W-:Y:S01]  /*10950*/  MOV R157, R250 ;  /* 0x000000fa009d7202 */ /* 0x000fe20000000f00 */
[----:B------:R-:W-:Y:S01]  /*10960*/  IMAD.MOV.U32 R155, RZ, RZ, R160 ;  /* 0x000000ffff9b7224 */ /* 0x000fe200078e00a0 */
[----:B------:R-:W-:-:S02]  /*10970*/  MOV R250, R161 ;  /* 0x000000a100fa7202 */ /* 0x000fc40000000f00 */
[----:B------:R-:W-:Y:S01]  /*10980*/  MOV R160, R162 ;  /* 0x000000a200a07202 */ /* 0x000fe20000000f00 */
[----:B------:R-:W-:Y:S01]  /*10990*/  IMAD.MOV.U32 R162, RZ, RZ, R124 ;  /* 0x000000ffffa27224 */ /* 0x000fe200078e007c */
[----:B------:R-:W-:Y:S02]  /*109a0*/  MOV R161, R163 ;  /* 0x000000a300a17202 */ /* 0x000fe40000000f00 */
[----:B------:R-:W-:Y:S02]  /*109b0*/  MOV R163, R125 ;  /* 0x0000007d00a37202 */ /* 0x000fe40000000f00 */
[----:B------:R-:W-:Y:S01]  /*109c0*/  MOV R124, R126 ;  /* 0x0000007e007c7202 */ /* 0x000fe20000000f00 */
[----:B------:R-:W-:Y:S01]  /*109d0*/  IMAD.MOV.U32 R126, RZ, RZ, R37 ;  /* 0x000000ffff7e7224 */ /* 0x000fe200078e0025 */
[----:B------:R-:W-:Y:S01]  /*109e0*/  MOV R125, R127 ;  /* 0x0000007f007d7202 */ /* 0x000fe20000000f00 */
[----:B------:R-:W-:Y:S01]  /*109f0*/  FADD.FTZ R3, R157, R3 ;  /* 0x000000039d037221 */ /* 0x000fe20000010000 */
[----:B------:R-:W-:Y:S01]  /*10a00*/  MOV R157, R124 ;  /* 0x0000007c009d7202 */ /* 0x000fe20000000f00 */
[----:B------:R-:W-:Y:S01]  /*10a10*/  HMMA.16816.F32 R48, R4, R24, R108 ;  /* 0x000000180430723c */ /* 0x000fe2000000186c */
[----:B------:R-:W-:Y:S01]  /*10a20*/  MOV R153, R126 ;  /* 0x0000007e00997202 */ /* 0x000fe20000000f00 */
[----:B------:R-:W-:Y:S01]  /*10a30*/  IMAD.MOV.U32 R159, RZ, RZ, R125 ;  /* 0x000000ffff9f7224 */ /* 0x000fe200078e007d */
[----:B------:R-:W-:Y:S01]  /*10a40*/  MUFU.EX2 R129, R170 ;  /* 0x000000aa00817308 */ /* 0x000fe20000000800 */
[----:B------:R-:W-:-:S07]  /*10a50*/  MOV R37, R38 ;  /* 0x0000002600257202 */ /* 0x000fce0000000f00 */
[----:B------:R-:W3:Y:S01]  /*10a60*/  MUFU.EX2 R128, R171 ;  /* 0x000000ab00807308 */ /* 0x000ee20000000800 */
[----:B------:R-:W-:-:S07]  /*10a70*/  MOV R38, R220 ;  /* 0x000000dc00267202 */ /* 0x000fce0000000f00 */
[----:B------:R-:W-:Y:S08]  /*10a80*/  MUFU.EX2 R127, R172 ;  /* 0x000000ac007f7308 */ /* 0x000ff00000000800 */
[----:B------:R-:W-:Y:S08]  /*10a90*/  MUFU.EX2 R126, R174 ;  /* 0x000000ae007e7308 */ /* 0x000ff00000000800 */
[----:B------:R-:W-:Y:S08]  /*10aa0*/  MUFU.EX2 R125, R168 ;  /* 0x000000a8007d7308 */ /* 0x000ff00000000800 */
[----:B------:R-:W4:Y:S08]  /*10ab0*/  MUFU.EX2 R124, R169 ;  /* 0x000000a9007c7308 */ /* 0x000f300000000800 */
[----:B------:R-:W-:Y:S08]  /*10ac0*/  MUFU.EX2 R109, R173 ;  /* 0x000000ad006d7308 */ /* 0x000ff00000000800 */
[----:B------:R-:W1:Y:S01]  /*10ad0*/  MUFU.EX2 R108, R175 ;  /* 0x000000af006c7308 */ /* 0x000e620000000800 */
[----:B------:R-:W-:Y:S01]  /*10ae0*/  MOV R156, R37 ;  /* 0x00000025009c7202 */ /* 0x000fe20000000f00 */
[----:B------:R-:W-:Y:S01]  /*10af0*/  IMAD.MOV.U32 R178, RZ, RZ, R39 ;  /* 0x000000ffffb27224 */ /* 0x000fe200078e0027 */
[----:B------:R-:W-:Y:S01]  /*10b00*/  MOV R158, R38 ;  /* 0x00000026009e7202 */ /* 0x000fe20000000f00 */
[C---:B------:R-:W-:Y:S04]  /*10b10*/  HMMA.16816.F32 R64, R4.reuse, R28, R104 ;  /* 0x0000001c0440723c */ /* 0x040fe80000001868 */
[----:B------:R-:W-:Y:S04]  /*10b20*/  MUFU.EX2 R95, R197 ;  /* 0x000000c5005f7308 */ /* 0x000fe80000000800 */
[----:B------:R-:W-:Y:S04]  /*10b30*/  HMMA.16816.F32 R44, R4, R26, R120 ;  /* 0x0000001a042c723c */ /* 0x000fe80000001878 */
[----:B------:R-:W-:Y:S01]  /*10b40*/  MUFU.EX2 R94, R198 ;  /* 0x000000c6005e7308 */ /* 0x000fe20000000800 */
[----:B------:R-:W-:-:S07]  /*10b50*/  MOV R179, R217 ;  /* 0x000000d900b37202 */ /* 0x000fce0000000f00 */
[----:B------:R-:W-:Y:S01]  /*10b60*/  MUFU.EX2 R93, R247 ;  /* 0x000000f7005d7308 */ /* 0x000fe20000000800 */
[C---:B------:R-:W-:Y:S07]  /*10b70*/  HMMA.16816.F32 R36, R4.reuse, R32, R116 ;  /* 0x000000200424723c */ /* 0x040fee0000001874 */
[----:B------:R-:W1:Y:S01]  /*10b80*/  MUFU.EX2 R92, R246 ;  /* 0x000000f6005c7308 */ /* 0x000e620000000800 */
[C---:B------:R-:W-:Y:S07]  /*10b90*/  HMMA.16816.F32 R32, R4.reuse, R34, R112 ;  /* 0x000000220420723c */ /* 0x040fee0000001870 */
[----:B------:R-:W-:Y:S01]  /*10ba0*/  MUFU.EX2 R43, R245 ;  /* 0x000000f5002b7308 */ /* 0x000fe20000000800 */
[----:B------:R-:W-:Y:S07]  /*10bb0*/  HMMA.16816.F32 R28, R4, R30, R96 ;  /* 0x0000001e041c723c */ /* 0x000fee0000001860 */
[----:B------:R-:W-:Y:S01]  /*10bc0*/  MUFU.EX2 R42, R244 ;  /* 0x000000f4002a7308 */ /* 0x000fe20000000800 */
[----:B---3--:R-:W-:Y:S01]  /*10bd0*/  F2FP.PACK_AB R4, R128, R129 ;  /* 0x000000818004723e */ /* 0x008fe200000000ff */
[----:B------:R-:W-:Y:S01]  /*10be0*/  FADD.FTZ R0, R218, R0 ;  /* 0x00000000da007221 */ /* 0x000fe20000010000 */
[----:B----4-:R-:W-:Y:S01]  /*10bf0*/  F2FP.PACK_AB R5, R124, R125 ;  /* 0x0000007d7c05723e */ /* 0x010fe200000000ff */
[----:B------:R-:W-:Y:S01]  /*10c00*/  FADD.FTZ R2, R219, R2 ;  /* 0x00000002db027221 */ /* 0x000fe20000010000 */
[----:B------:R-:W-:Y:S01]  /*10c10*/  F2FP.PACK_AB R6, R126, R127 ;  /* 0x0000007f7e06723e */ /* 0x000fe200000000ff */
[----:B------:R-:W-:Y:S01]  /*10c20*/  FADD.FTZ R3, R184, R3 ;  /* 0x00000003b8037221 */ /* 0x000fe20000010000 */
[----:B------:R-:W-:Y:S01]  /*10c30*/  MOV R170, R182 ;  /* 0x000000b600aa7202 */ /* 0x000fe20000000f00 */
[----:B------:R-:W-:Y:S01]  /*10c40*/  MUFU.EX2 R97, R195 ;  /* 0x000000c300617308 */ /* 0x000fe20000000800 */
[----:B-1----:R-:W-:-:S02]  /*10c50*/  F2FP.PACK_AB R7, R108, R109 ;  /* 0x0000006d6c07723e */ /* 0x002fc400000000ff */
[----:B------:R-:W-:Y:S01]  /*10c60*/  MOV R176, R148 ;  /* 0x0000009400b07202 */ /* 0x000fe20000000f00 */
[----:B------:R-:W-:Y:S01]  /*10c70*/  IMAD.MOV.U32 R177, RZ, RZ, R183 ;  /* 0x000000ffffb17224 */ /* 0x000fe200078e00b7 */
[----:B------:R1:W5:Y:S03]  /*10c80*/  LDL.LU R220, [R1+0xe0] ;  /* 0x0000e00001dc7983 */ /* 0x0003660000300800 */
[----:B------:R-:W3:Y:S01]  /*10c90*/  MUFU.EX2 R96, R196 ;  /* 0x000000c400607308 */ /* 0x000ee20000000800 */
[----:B------:R-:W-:Y:S01]  /*10ca0*/  HMMA.16816.F32 R100, R4, R20, R100 ;  /* 0x000000140464723c */ /* 0x000fe20000001864 */
[----:B------:R-:W-:Y:S01]  /*10cb0*/  FADD.FTZ R0, R208, R0 ;  /* 0x00000000d0007221 */ /* 0x000fe20000010000 */
[----:B------:R-:W-:Y:S01]  /*10cc0*/  LDSM.16.MT88.4 R180, [R214+0xb800] ;  /* 0x00b80000d6b4783b */ /* 0x000fe20000004200 */
[----:B------:R-:W-:-:S05]  /*10cd0*/  FADD.FTZ R2, R209, R2 ;  /* 0x00000002d1027221 */ /* 0x000fca0000010000 */
[C---:B------:R-:W-:Y:S01]  /*10ce0*/  HMMA.16816.F32 R88, R4.reuse, R22, R88 ;  /* 0x000000160458723c */ /* 0x040fe20000001858 */
[----:B------:R-:W-:Y:S01]  /*10cf0*/  FADD.FTZ R3, R212, R3 ;  /* 0x00000003d4037221 */ /* 0x000fe20000010000 */
[----:B------:R-:W-:Y:S06]  /*10d00*/  MUFU.EX2 R41, R189 ;  /* 0x000000bd00297308 */ /* 0x000fec0000000800 */
[C---:B------:R-:W-:Y:S01]  /*10d10*/  HMMA.16816.F32 R84, R4.reuse, R16, R84 ;  /* 0x000000100454723c */ /* 0x040fe20000001854 */
[----:B------:R-:W-:Y:S01]  /*10d20*/  FADD.FTZ R0, R158, R0 ;  /* 0x000000009e007221 */ /* 0x000fe20000010000 */
[----:B------:R-:W-:Y:S06]  /*10d30*/  MUFU.EX2 R25, R185 ;  /* 0x000000b900197308 */ /* 0x000fec0000000800 */
[C---:B------:R-:W-:Y:S01]  /*10d40*/  HMMA.16816.F32 R80, R4.reuse, R18, R80 ;  /* 0x000000120450723c */ /* 0x040fe20000001850 */
[----:B------:R-:W-:Y:S01]  /*10d50*/  FADD.FTZ R2, R178, R2 ;  /* 0x00000002b2027221 */ /* 0x000fe20000010000 */
[----:B------:R-:W-:Y:S06]  /*10d60*/  MUFU.EX2 R27, R192 ;  /* 0x000000c0001b7308 */ /* 0x000fec0000000800 */
[C---:B------:R-:W-:Y:S08]  /*10d70*/  HMMA.16816.F32 R76, R4.reuse, R12, R76 ;  /* 0x0000000c044c723c */ /* 0x040ff0000000184c */
[C---:B------:R-:W-:Y:S08]  /*10d80*/  HMMA.16816.F32 R72, R4.reuse, R14, R72 ;  /* 0x0000000e0448723c */ /* 0x040ff00000001848 */
[C---:B--2---:R-:W-:Y:S08]  /*10d90*/  HMMA.16816.F32 R68, R4.reuse, R8, R68 ;  /* 0x000000080444723c */ /* 0x044ff00000001844 */
[----:B------:R-:W-:Y:S01]  /*10da0*/  HMMA.16816.F32 R52, R4, R10, R52 ;  /* 0x0000000a0434723c */ /* 0x000fe20000001834 */
[----:B------:R-:W-:Y:S01]  /*10db0*/  IMAD.MOV.U32 R119, RZ, RZ, R152 ;  /* 0x000000ffff777224 */ /* 0x000fe200078e0098 */
[----:B------:R-:W-:Y:S01]  /*10dc0*/  MUFU.EX2 R26, R193 ;  /* 0x000000c1001a7308 */ /* 0x000fe20000000800 */
[----:B------:R1:W5:Y:S04]  /*10dd0*/  LDL.LU R219, [R1+0xdc] ;  /* 0x0000dc0001db7983 */ /* 0x0003680000300800 */
[----:B------:R-:W-:Y:S01]  /*10de0*/  FADD.FTZ R4, R179, R40 ;  /* 0x00000028b3047221 */ /* 0x000fe20000010000 */
[----:B------:R-:W-:Y:S01]  /*10df0*/  F2FP.PACK_AB R5, R92, R93 ;  /* 0x0000005d5c05723e */ /* 0x000fe200000000ff */
[----:B------:R-:W-:Y:S01]  /*10e00*/  FADD.FTZ R3, R153, R3 ;  /* 0x0000000399037221 */ /* 0x000fe20000010000 */
[----:B------:R-:W-:Y:S01]  /*10e10*/  F2FP.PACK_AB R6, R94, R95 ;  /* 0x0000005f5e06723e */ /* 0x000fe200000000ff */
[----:B------:R-:W-:Y:S01]  /*10e20*/  FADD.FTZ R24, R156, R4 ;  /* 0x000000049c187221 */ /* 0x000fe20000010000 */
[----:B---3--:R-:W-:-:S02]  /*10e30*/  F2FP.PACK_AB R4, R96, R97 ;  /* 0x000000616004723e */ /* 0x008fc400000000ff */
[----:B------:R-:W-:Y:S01]  /*10e40*/  F2FP.PACK_AB R7, R42, R43 ;  /* 0x0000002b2a07723e */ /* 0x000fe200000000ff */
[----:B------:R-:W-:Y:S01]  /*10e50*/  FADD.FTZ R0, R157, R0 ;  /* 0x000000009d007221 */ /* 0x000fe20000010000 */
[----:B------:R-:W-:Y:S01]  /*10e60*/  MOV R157, R154 ;  /* 0x0000009a009d7202 */ /* 0x000fe20000000f00 */
[----:B------:R-:W-:Y:S01]  /*10e70*/  FADD.FTZ R2, R159, R2 ;  /* 0x000000029f027221 */ /* 0x000fe20000010000 */
[----:B------:R-:W-:Y:S01]  /*10e80*/  MOV R159, R164 ;  /* 0x000000a4009f7202 */ /* 0x000fe20000000f00 */
[----:B------:R-:W-:Y:S01]  /*10e90*/  IMAD.MOV.U32 R153, RZ, RZ, R165 ;  /* 0x000000ffff997224 */ /* 0x000fe200078e00a5 */
[----:B------:R-:W-:Y:S01]  /*10ea0*/  MOV R156, R166 ;  /* 0x000000a6009c7202 */ /* 0x000fe20000000f00 */
[C---:B------:R-:W-:Y:S01]  /*10eb0*/  HMMA.16816.F32 R60, R4.reuse, R20, R60 ;  /* 0x00000014043c723c */ /* 0x040fe2000000183c */
[----:B------:R-:W-:Y:S01]  /*10ec0*/  MOV R158, R167 ;  /* 0x000000a7009e7202 */ /* 0x000fe20000000f00 */
[----:B------:R-:W-:Y:S01]  /*10ed0*/  IMAD.MOV.U32 R178, RZ, RZ, R151 ;  /* 0x000000ffffb27224 */ /* 0x000fe200078e0097 */
[----:B------:R-:W-:Y:S01]  /*10ee0*/  MOV R179, R150 ;  /* 0x0000009600b37202 */ /* 0x000fe20000000f00 */
[----:B------:R-:W-:Y:S01]  /*10ef0*/  FADD.FTZ R2, R176, R2 ;  /* 0x00000002b0027221 */ /* 0x000fe20000010000 */
[----:B------:R-:W-:Y:S01]  /*10f00*/  MOV R186, R156 ;  /* 0x0000009c00ba7202 */ /* 0x000fe20000000f00 */
[----:B------:R1:W5:Y:S02]  /*10f10*/  LDL.LU R218, [R1+0xd8] ;  /* 0x0000d80001da7983 */ /* 0x0003640000300800 */
[----:B------:R-:W-:Y:S01]  /*10f20*/  HMMA.16816.F32 R56, R4, R22, R56 ;  /* 0x000000160438723c */ /* 0x000fe20000001838 */
[----:B------:R-:W-:Y:S01]  /*10f30*/  MOV R172, R153 ;  /* 0x0000009900ac7202 */ /* 0x000fe20000000f00 */
[----:B------:R-:W-:Y:S01]  /*10f40*/  IMAD.MOV.U32 R171, RZ, RZ, R159 ;  /* 0x000000ffffab7224 */ /* 0x000fe200078e009f */
[----:B------:R-:W-:-:S05]  /*10f50*/  MOV R184, R158 ;  /* 0x0000009e00b87202 */ /* 0x000fca0000000f00 */
[----:B------:R-:W-:Y:S01]  /*10f60*/  HMMA.16816.F32 R48, R4, R16, R48 ;  /* 0x000000100430723c */ /* 0x000fe20000001830 */
[----:B------:R-:W-:Y:S01]  /*10f70*/  FADD.FTZ R0, R179, R0 ;  /* 0x00000000b3007221 */ /* 0x000fe20000010000 */
[----:B------:R2:W3:Y:S01]  /*10f80*/  MUFU.EX2 R20, R178 ;  /* 0x000000b200147308 */ /* 0x0004e20000000800 */
[----:B------:R-:W-:-:S05]  /*10f90*/  MOV R176, R160 ;  /* 0x000000a000b07202 */ /* 0x000fca0000000f00 */
[----:B------:R-:W-:Y:S01]  /*10fa0*/  HMMA.16816.F32 R44, R4, R18, R44 ;  /* 0x00000012042c723c */ /* 0x000fe2000000182c */
[----:B------:R-:W-:Y:S01]  /*10fb0*/  MOV R158, R163 ;  /* 0x000000a3009e7202 */ /* 0x000fe20000000f00 */
[----:B------:R-:W-:-:S06]  /*10fc0*/  IMAD.MOV.U32 R179, RZ, RZ, R161 ;  /* 0x000000ffffb37224 */ /* 0x000fcc00078e00a1 */
[----:B------:R-:W-:Y:S01]  /*10fd0*/  HMMA.16816.F32 R36, R4, R12, R36 ;  /* 0x0000000c0424723c */ /* 0x000fe20000001824 */
[----:B------:R-:W-:Y:S01]  /*10fe0*/  MOV R156, R140 ;  /* 0x0000008c009c7202 */ /* 0x000fe20000000f00 */
[----:B------:R-:W-:-:S06]  /*10ff0*/  IMAD.MOV.U32 R159, RZ, RZ, R136 ;  /* 0x000000ffff9f7224 */ /* 0x000fcc00078e0088 */
[----:B------:R-:W-:Y:S01]  /*11000*/  HMMA.16816.F32 R32, R4, R14, R32 ;  /* 0x0000000e0420723c */ /* 0x000fe20000001820 */
[----:B--2---:R-:W-:-:S07]  /*11010*/  MOV R178, R162 ;  /* 0x000000a200b27202 */ /* 0x004fce0000000f00 */
[----:B------:R-:W-:Y:S01]  /*11020*/  HMMA.16816.F32 R64, R4, R8, R64 ;  /* 0x000000080440723c */ /* 0x000fe20000001840 */
[----:B------:R-:W-:-:S07]  /*11030*/  MOV R160, R137 ;  /* 0x0000008900a07202 */ /* 0x000fce0000000f00 */
[----:B------:R-:W-:Y:S01]  /*11040*/  HMMA.16816.F32 R28, R4, R10, R28 ;  /* 0x0000000a041c723c */ /* 0x000fe2000000181c */
[----:B------:R-:W-:Y:S01]  /*11050*/  FADD.FTZ R3, R177, R3 ;  /* 0x00000003b1037221 */ /* 0x000fe20000010000 */
[----:B------:R-:W-:Y:S01]  /*11060*/  MOV R161, R138 ;  /* 0x0000008a00a17202 */ /* 0x000fe20000000f00 */
[----:B------:R-:W-:Y:S01]  /*11070*/  MUFU.EX2 R40, R190 ;  /* 0x000000be00287308 */ /* 0x000fe20000000800 */
[----:B------:R-:W-:Y:S01]  /*11080*/  MOV R163, R144 ;  /* 0x0000009000a37202 */ /* 0x000fe20000000f00 */
[----:B------:R-:W-:Y:S02]  /*11090*/  LDSM.16.MT88.4 R164, [R216+0xb800] ;  /* 0x00b80000d8a4783b */ /* 0x000fe40000004200 */
[----:B------:R-:W-:Y:S01]  /*110a0*/  FADD.FTZ R4, R170, R24 ;  /* 0x00000018aa047221 */ /* 0x000fe20000010000 */
[----:B------:R-:W-:Y:S01]  /*110b0*/  MOV R170, R157 ;  /* 0x0000009d00aa7202 */ /* 0x000fe20000000f00 */
[----:B------:R-:W-:Y:S01]  /*110c0*/  LDSM.16.MT88.4 R12, [R215+0xb800] ;  /* 0x00b80000d70c783b */ /* 0x000fe20000004200 */
[----:B------:R-:W-:Y:S01]  /*110d0*/  MOV R157, R139 ;  /* 0x0000008b009d7202 */ /* 0x000fe20000000f00 */
[----:B------:R-:W-:Y:S01]  /*110e0*/  IMAD.MOV.U32 R162, RZ, RZ, R199 ;  /* 0x000000ffffa27224 */ /* 0x000fe200078e00c7 */
[----:B------:R-:W-:-:S02]  /*110f0*/  MOV R175, R186 ;  /* 0x000000ba00af7202 */ /* 0x000fc40000000f00 */
[----:B------:R-:W-:Y:S01]  /*11100*/  MOV R154, R149 ;  /* 0x00000095009a7202 */ /* 0x000fe20000000f00 */
[----:B------:R-:W-:Y:S01]  /*11110*/  MUFU.EX2 R21, R194 ;  /* 0x000000c200157308 */ /* 0x000fe20000000800 */
[----:B------:R-:W-:Y:S01]  /*11120*/  MOV R120, R172 ;  /* 0x000000ac00787202 */ /* 0x000fe20000000f00 */
[----:B------:R-:W-:Y:S01]  /*11130*/  IMAD.MOV.U32 R172, RZ, RZ, R157 ;  /* 0x000000ffffac7224 */ /* 0x000fe200078e009d */
[----:B------:R-:W-:Y:S01]  /*11140*/  MOV R177, R155 ;  /* 0x0000009b00b17202 */ /* 0x000fe20000000f00 */
[----:B------:R-:W-:Y:S01]  /*11150*/  FADD.FTZ R4, R119, R4 ;  /* 0x0000000477047221 */ /* 0x000fe20000010000 */
[----:B------:R-:W-:Y:S01]  /*11160*/  MOV R121, R171 ;  /* 0x000000ab00797202 */ /* 0x000fe20000000f00 */
[----:B------:R1:W5:Y:S01]  /*11170*/  LDL.LU R217, [R1+0xd4] ;  /* 0x0000d40001d97983 */ /* 0x0003620000300800 */
        /* <DEDUP_REMOVED lines=37> */
[----:B------:R-:W2:Y:S01]  /*113d0*/  MUFU.EX2 R16, R243 ;  /* 0x000000f300107308 */ /* 0x000ea20000000800 */
[----:B------:R-:W-:Y:S01]  /*113e0*/  FADD.FTZ R6, R119, R2 ;  /* 0x0000000277067221 */ /* 0x000fe20000010000 */
[----:B------:R-:W4:Y:S01]  /*113f0*/  LDSM.16.MT88.4 R148, [R213+0xb800] ;  /* 0x00b80000d594783b */ /* 0x000f220000004200 */
[----:B------:R-:W-:Y:S01]  /*11400*/  FADD.FTZ R5, R120, R0 ;  /* 0x0000000078057221 */ /* 0x000fe20000010000 */
[----:B------:R-:W-:Y:S01]  /*11410*/  MOV R123, R173 ;  /* 0x000000ad007b7202 */ /* 0x000fe20000000f00 */
        /* <DEDUP_REMOVED lines=36> */
[----:B------:R-:W1:Y:S01]  /*11660*/  MUFU.EX2 R19, R147 ;  /* 0x0000009300137308 */ /* 0x000e620000000800 */
[----:B------:R-:W-:Y:S02]  /*11670*/  FADD.FTZ R0, R125, R0 ;  /* 0x000000007d007221 */ /* 0x000fe40000010000 */
[----:B------:R-:W-:Y:S02]  /*11680*/  FADD.FTZ R5, R96, R5 ;  /* 0x0000000560057221 */ /* 0x000fe40000010000 */
[----:B------:R-:W-:-:S02]  /*11690*/  FADD.FTZ R4, R92, R4 ;  /* 0x000000045c047221 */ /* 0x000fc40000010000 */
[----:B------:R-:W-:Y:S01]  /*116a0*/  FADD.FTZ R2, R128, R2 ;  /* 0x0000000280027221 */ /* 0x000fe20000010000 */
[----:B------:R-:W1:Y:S01]  /*116b0*/  MUFU.EX2 R11, R242 ;  /* 0x000000f2000b7308 */ /* 0x000e620000000800 */
[----:B------:R-:W-:Y:S02]  /*116c0*/  FADD.FTZ R0, R124, R0 ;  /* 0x000000007c007221 */ /* 0x000fe40000010000 */
[----:B------:R-:W-:Y:S02]  /*116d0*/  FADD.FTZ R5, R95, R5 ;  /* 0x000000055f057221 */ /* 0x000fe40000010000 */
[----:B------:R-:W-:-:S03]  /*116e0*/  FADD.FTZ R4, R43, R4 ;  /* 0x000000042b047221 */ /* 0x000fc60000010000 */
[----:B------:R-:W1:Y:S01]  /*116f0*/  MUFU.EX2 R23, R187 ;  /* 0x000000bb00177308 */ /* 0x000e620000000800 */
[----:B------:R-:W-:Y:S02]  /*11700*/  FADD.FTZ R2, R127, R2 ;  /* 0x000000027f027221 */ /* 0x000fe40000010000 */
[----:B------:R-:W-:-:S05]  /*11710*/  FADD.FTZ R0, R109, R0 ;  /* 0x000000006d007221 */ /* 0x000fca0000010000 */
[----:B------:R-:W1:Y:S01]  /*11720*/  MUFU.EX2 R18, R154 ;  /* 0x0000009a00127308 */ /* 0x000e620000000800 */
[----:B------:R-:W-:Y:S02]  /*11730*/  FADD.FTZ R5, R94, R5 ;  /* 0x000000055e057221 */ /* 0x000fe40000010000 */
[----:B------:R-:W-:-:S05]  /*11740*/  FADD.FTZ R4, R42, R4 ;  /* 0x000000042a047221 */ /* 0x000fca0000010000 */
[----:B------:R-:W1:Y:S01]  /*11750*/  MUFU.EX2 R10, R251 ;  /* 0x000000fb000a7308 */ /* 0x000e620000000800 */
[----:B------:R-:W-:Y:S02]  /*11760*/  FADD.FTZ R2, R126, R2 ;  /* 0x000000027e027221 */ /* 0x000fe40000010000 */
[----:B------:R-:W-:-:S05]  /*11770*/  FADD.FTZ R0, R108, R0 ;  /* 0x000000006c007221 */ /* 0x000fca0000010000 */
[----:B------:R-:W1:Y:S01]  /*11780*/  MUFU.EX2 R22, R191 ;  /* 0x000000bf00167308 */ /* 0x000e620000000800 */
[----:B---3--:R-:W-:Y:S02]  /*11790*/  FADD.FTZ R5, R20, R5 ;  /* 0x0000000514057221 */ /* 0x008fe40000010000 */
[----:B--2---:R-:W-:-:S05]  /*117a0*/  FADD.FTZ R4, R16, R4 ;  /* 0x0000000410047221 */ /* 0x004fca0000010000 */
[----:B------:R-:W2:Y:S01]  /*117b0*/  MUFU.EX2 R17, R184 ;  /* 0x000000b800117308 */ /* 0x000ea20000000800 */
[----:B------:R-:W-:-:S07]  /*117c0*/  FADD.FTZ R2, R41, R2 ;  /* 0x0000000229027221 */ /* 0x000fce0000010000 */
[----:B------:R-:W3:Y:S01]  /*117d0*/  MUFU.EX2 R9, R252 ;  /* 0x000000fc00097308 */ /* 0x000ee20000000800 */
[----:B------:R-:W-:Y:S02]  /*117e0*/  FADD.FTZ R0, R25, R0 ;  /* 0x0000000019007221 */ /* 0x000fe40000010000 */
[----:B-1----:R-:W-:Y:S02]  /*117f0*/  FADD.FTZ R5, R19, R5 ;  /* 0x0000000513057221 */ /* 0x002fe40000010000 */
[----:B------:R-:W-:Y:S02]  /*11800*/  FADD.FTZ R4, R11, R4 ;  /* 0x000000040b047221 */ /* 0x000fe40000010000 */
[----:B------:R-:W-:Y:S02]  /*11810*/  FADD.FTZ R2, R40, R2 ;  /* 0x0000000228027221 */ /* 0x000fe40000010000 */
[----:B------:R-:W-:Y:S02]  /*11820*/  FADD.FTZ R0, R23, R0 ;  /* 0x0000000017007221 */ /* 0x000fe40000010000 */
[----:B------:R-:W-:-:S02]  /*11830*/  FADD.FTZ R5, R18, R5 ;  /* 0x0000000512057221 */ /* 0x000fc40000010000 */
[----:B------:R-:W-:Y:S02]  /*11840*/  FADD.FTZ R4, R10, R4 ;  /* 0x000000040a047221 */ /* 0x000fe40000010000 */
[----:B------:R-:W-:Y:S02]  /*11850*/  FADD.FTZ R2, R27, R2 ;  /* 0x000000021b027221 */ /* 0x000fe40000010000 */
[----:B------:R-:W-:Y:S02]  /*11860*/  FADD.FTZ R0, R22, R0 ;  /* 0x0000000016007221 */ /* 0x000fe40000010000 */
[----:B--2---:R-:W-:Y:S02]  /*11870*/  FADD.FTZ R5, R17, R5 ;  /* 0x0000000511057221 */ /* 0x004fe40000010000 */
[----:B---3--:R-:W-:Y:S02]  /*11880*/  FADD.FTZ R4, R9, R4 ;  /* 0x0000000409047221 */ /* 0x008fe40000010000 */
[----:B------:R-:W-:-:S02]  /*11890*/  FADD.FTZ R2, R26, R2 ;  /* 0x000000021a027221 */ /* 0x000fc40000010000 */
[----:B------:R-:W-:Y:S01]  /*118a0*/  FADD.FTZ R0, R21, R0 ;  /* 0x0000000015007221 */ /* 0x000fe20000010000 */
        /* <DEDUP_REMOVED lines=14> */
[----:B----4-:R-:W-:Y:S01]  /*11990*/  HMMA.16816.F32 R136, R192, R148, R100 ;  /* 0x00000094c088723c */ /* 0x010fe20000001864 */
[----:B------:R-:W-:Y:S01]  /*119a0*/  @UP0 UIADD3 UR8, UR8, -0x3, URZ ;  /* 0xfffffffd08080890 */ /* 0x000fe2000fffe03f */
[----:B------:R-:W-:-:S06]  /*119b0*/  MOV R3, R133 ;  /* 0x0000008500037202 */ /* 0x000fcc0000000f00 */
[----:B------:R-:W-:Y:S01]  /*119c0*/  HMMA.16816.F32 R144, R192, R150, R88 ;  /* 0x00000096c090723c */ /* 0x000fe20000001858 */
[----:B------:R-:W-:-:S07]  /*119d0*/  @P0 MOV R3, R133 ;  /* 0x0000008500030202 */ /* 0x000fce0000000f00 */
[C---:B------:R-:W-:Y:S08]  /*119e0*/  HMMA.16816.F32 R152, R192.reuse, R164, R84 ;  /* 0x000000a4c098723c */ /* 0x040ff00000001854 */
[C---:B------:R-:W-:Y:S08]  /*119f0*/  HMMA.16816.F32 R160, R192.reuse, R166, R80 ;  /* 0x000000a6c0a0723c */ /* 0x040ff00000001850 */
[C---:B------:R-:W-:Y:S08]  /*11a00*/  HMMA.16816.F32 R168, R192.reuse, R180, R76 ;  /* 0x000000b4c0a8723c */ /* 0x040ff0000000184c */
[----:B------:R-:W-:Y:S08]  /*11a10*/  HMMA.16816.F32 R176, R192, R182, R72 ;  /* 0x000000b6c0b0723c */ /* 0x000ff00000001848 */
[----:B------:R-:W-:Y:S01]  /*11a20*/  HMMA.16816.F32 R140, R196, R148, R60 ;  /* 0x00000094c48c723c */ /* 0x000fe2000000183c */
[--C-:B------:R-:W-:Y:S01]  /*11a30*/  IMAD.MOV.U32 R73, RZ, RZ, R135.reuse ;  /* 0x000000ffff497224 */ /* 0x100fe200078e0087 */
[----:B------:R-:W-:Y:S01]  /*11a40*/  MOV R74, R200 ;  /* 0x000000c8004a7202 */ /* 0x000fe20000000f00 */
[----:B------:R-:W-:Y:S01]  /*11a50*/  @P0 IMAD.MOV.U32 R73, RZ, RZ, R135 ;  /* 0x000000ffff490224 */ /* 0x000fe200078e0087 */
[----:B------:R-:W-:-:S04]  /*11a60*/  MOV R72, R134 ;  /* 0x0000008600487202 */ /* 0x000fc80000000f00 */
[----:B------:R-:W-:Y:S01]  /*11a70*/  HMMA.16816.F32 R156, R196, R164, R48 ;  /* 0x000000a4c49c723c */ /* 0x000fe20000001830 */
[----:B------:R-:W-:Y:S02]  /*11a80*/  @P0 MOV R74, R200 ;  /* 0x000000c8004a0202 */ /* 0x000fe40000000f00 */
[----:B------:R-:W-:-:S05]  /*11a90*/  @P0 MOV R72, R134 ;  /* 0x0000008600480202 */ /* 0x000fca0000000f00 */
        /* <DEDUP_REMOVED lines=9> */
.L_x_70:
[----:B-1----:R-:W-:-:S12]  /*11b30*/  UIADD3 UR8, UR18, -0x1, URZ ;  /* 0xffffffff12087890 */ /* 0x002fd8000fffe03f */
.L_x_72:
[----:B-1----:R-:W-:-:S13]  /*11b40*/  ISETP.LE.AND P0, PT, RZ, UR8, PT ;  /* 0x00000008ff007c0c */ /* 0x002fda000bf03270 */
        /* <DEDUP_REMOVED lines=10> */
[----:B------:R-:W-:-:S02]  /*11bf0*/  USHF.L.U32 UR6, UR6, 0x5, URZ ;  /* 0x0000000506067899 */ /* 0x000fc4000800063f */
[----:B------:R-:W-:Y:S02]  /*11c00*/  USHF.L.U64.HI UR12, UR4, 0x5, UR5 ;  /* 0x00000005040c7899 */ /* 0x000fe40008010205 */
[----:B------:R-:W-:Y:S01]  /*11c10*/  USHF.L.U32 UR13, UR4, 0x5, URZ ;  /* 0x00000005040d7899 */ /* 0x000fe2000800063f */
[----:B--2---:R-:W-:Y:S02]  /*11c20*/  MOV R3, R7 ;  /* 0x0000000700037202 */ /* 0x004fe40000000f00 */
[----:B---3--:R-:W-:-:S05]  /*11c30*/  MOV R2, R4 ;  /* 0x0000000400027202 */ /* 0x008fca0000000f00 */
[----:B------:R1:W-:Y:S01]  /*11c40*/  STL.64 [R1+0x78], R2 ;  /* 0x0000780201007387 */ /* 0x0003e20000100a00 */
[----:B------:R-:W-:Y:S05]  /*11c50*/  BRA `(.L_x_74) ;  /* 0x000002b000007947 */ /* 0x000fea0003800000 */
.L_x_76:
        /* <DEDUP_REMOVED lines=11> */
[----:B--2---:R-:W-:Y:S01]  /*11d10*/  IMAD.U32 R3, RZ, RZ, UR15 ;  /* 0x0000000fff037e24 */ /* 0x004fe2000f8e00ff */
[----:B------:R-:W-:Y:S04]  /*11d20*/  LEA R0, P1, R0, R2, 0x7 ;  /* 0x0000000200007211 */ /* 0x000fe800078238ff */
        /* <DEDUP_REMOVED lines=30> */
.L_x_74:
[----:B------:R-:W2:Y:S01]  /*11f10*/  LDL.64 R4, [R1+0x78] ;  /* 0x0000780001047983 */ /* 0x000ea20000100a00 */
[----:B------:R-:W-:Y:S04]  /*11f20*/  DEPBAR.LE SB0, 0x0 ;  /* 0x000080000000791a */ /* 0x000fe80000000000 */
[----:B-1----:R-:W-:Y:S01]  /*11f30*/  MOV R2, UR8 ;  /* 0x0000000800027c02 */ /* 0x002fe20008000f00 */
[----:B------:R-:W-:Y:S01]  /*11f40*/  BAR.SYNC.DEFER_BLOCKING 0x0 ;  /* 0x0000000000007b1d */ /* 0x000fe20000010000 */
[----:B------:R-:W-:Y:S02]  /*11f50*/  USHF.R.S32.HI UR5, URZ, 0x1f, UR8 ;  /* 0x0000001f3f057899 */ /* 0x000fe40008011408 */
[----:B------:R-:W-:Y:S04]  /*11f60*/  UIMAD UR4, UR11, UR8, URZ ;  /* 0x000000080b0472a4 */ /* 0x000fe8000f8e023f */
        /* <DEDUP_REMOVED lines=14> */
[----:B-----5:R-:W-:Y:S04]  /*12050*/  IADD3 R10, P0, R12, UR6, RZ ;  /* 0x000000060c0a7c10 */ /* 0x020fe8000ff1e0ff */
        /* <DEDUP_REMOVED lines=16> */
[----:B------:R-:W-:Y:S08]  /*12160*/  LDSM.16.M88.4 R128, [R219] ;  /* 0x00000000db80783b */ /* 0x000ff00000000200 */
[----:B------:R-:W2:Y:S08]  /*12170*/  LDSM.16.M88.4 R16, [R212+0x4000] ;  /* 0x00400000d410783b */ /* 0x000eb00000000200 */
[----:B------:R-:W4:Y:S08]  /*12180*/  LDSM.16.M88.4 R124, [R219+0x2000] ;  /* 0x00200000db7c783b */ /* 0x000f300000000200 */
[----:B------:R-:W1:Y:S08]  /*12190*/  LDSM.16.M88.4 R32, [R212+0x4800] ;  /* 0x00480000d420783b */ /* 0x000e700000000200 */
[----:B------:R-:W1:Y:S08]  /*121a0*/  LDSM.16.M88.4 R48, [R212+0x5000] ;  /* 0x00500000d430783b */ /* 0x000e700000000200 */
        /* <DEDUP_REMOVED lines=10> */
[----:B------:R-:W-:Y:S01]  /*12250*/  LDSM.16.M88.4 R204, [R222] ;  /* 0x00000000decc783b */ /* 0x000fe20000000200 */
[C---:B------:R-:W-:Y:S07]  /*12260*/  HMMA.16816.F32 R24, R124.reuse, R32, RZ ;  /* 0x000000207c18723c */ /* 0x040fee00000018ff */
[----:B------:R-:W1:Y:S01]  /*12270*/  LDSM.16.M88.4 R208, [R218+0x4000] ;  /* 0x00400000dad0783b */ /* 0x000e620000000200 */
[-C--:B------:R-:W-:Y:S07]  /*12280*/  HMMA.16816.F32 R28, R124, R34.reuse, RZ ;  /* 0x000000227c1c723c */ /* 0x080fee00000018ff */
[----:B------:R-:W0:Y:S01]  /*12290*/  LDGDEPBAR ;  /* 0x00000000000079af */ /* 0x000e220000000000 */
[C---:B------:R-:W-:Y:S08]  /*122a0*/  HMMA.16816.F32 R32, R128.reuse, R34, RZ ;  /* 0x000000228020723c */ /* 0x040ff000000018ff */
[-C--:B------:R-:W-:Y:S08]  /*122b0*/  HMMA.16816.F32 R36, R128, R48.reuse, RZ ;  /* 0x000000308024723c */ /* 0x080ff000000018ff */
        /* <DEDUP_REMOVED lines=22> */
[----:B------:R-:W-:Y:S01]  /*12420*/  HMMA.16816.F32 R128, R128, R202, RZ ;  /* 0x000000ca8080723c */ /* 0x000fe200000018ff */
[----:B------:R-:W2:Y:S07]  /*12430*/  LDSM.16.M88.4 R200, [R222+0x2000] ;  /* 0x00200000dec8783b */ /* 0x000eae0000000200 */
        /* <DEDUP_REMOVED lines=87> */
[----:B------:R-:W-:Y:S01]  /*129b0*/  FMUL.FTZ R4, R4, c[0x0][0x2ec] ;  /* 0x0000bb0004047a20 */ /* 0x000fe20000410000 */
[C---:B------:R-:W-:Y:S03]  /*129c0*/  HMMA.16816.F32 R16, R208.reuse, R202, R16 ;  /* 0x000000cad010723c */ /* 0x040fe60000001810 */
[----:B------:R-:W-:Y:S01]  /*129d0*/  MUFU.TANH R240, R4 ;  /* 0x0000000400f07308 */ /* 0x000fe20000002400 */
        /* <DEDUP_REMOVED lines=16> */
[----:B------:R1:W-:Y:S01]  /*12ae0*/  MUFU.TANH R247, R7 ;  /* 0x0000000700f77308 */ /* 0x0003e20000002400 */
[----:B------:R-:W-:Y:S09]  /*12af0*/  FMUL.FTZ R12, R12, c[0x0][0x2ec] ;  /* 0x0000bb000c0c7a20 */ /* 0x000ff20000410000 */
[----:B------:R-:W2:Y:S10]  /*12b00*/  MUFU.TANH R0, R13 ;  /* 0x0000000d00007308 */ /* 0x000eb40000002400 */
[----:B------:R-:W3:Y:S01]  /*12b10*/  MUFU.TANH R2, R14 ;  /* 0x0000000e00027308 */ /* 0x000ee20000002400 */
[----:B-1----:R-:W1:Y:S09]  /*12b20*/  LDSM.16.M88.4 R4, [R217+0x800] ;  /* 0x00080000d904783b */ /* 0x002e720000000200 */
[----:B------:R-:W-:Y:S01]  /*12b30*/  MUFU.TANH R236, R8 ;  /* 0x0000000800ec7308 */ /* 0x000fe20000002400 */
[----:B--2---:R2:W-:Y:S09]  /*12b40*/  STL [R1+0x8], R0 ;  /* 0x0000080001007387 */ /* 0x0045f20000100800 */
[----:B------:R-:W-:Y:S01]  /*12b50*/  MUFU.TANH R244, R9 ;  /* 0x0000000900f47308 */ /* 0x000fe20000002400 */
[----:B---3--:R3:W-:Y:S09]  /*12b60*/  STL [R1+0x4], R2 ;  /* 0x0000040201007387 */ /* 0x0087f20000100800 */
[----:B------:R-:W-:Y:S10]  /*12b70*/  MUFU.TANH R243, R10 ;  /* 0x0000000a00f37308 */ /* 0x000ff40000002400 */
[----:B--2---:R-:W2:Y:S01]  /*12b80*/  MUFU.TANH R0, R15 ;  /* 0x0000000f00007308 */ /* 0x004ea20000002400 */
[-C--:B-1----:R-:W-:Y:S09]  /*12b90*/  HMMA.16816.F32 R20, R208, R4.reuse, R20 ;  /* 0x00000004d014723c */ /* 0x082ff20000001814 */
[----:B------:R-:W-:Y:S01]  /*12ba0*/  MUFU.TANH R252, R11 ;  /* 0x0000000b00fc7308 */ /* 0x000fe20000002400 */
[C---:B------:R-:W-:Y:S09]  /*12bb0*/  HMMA.16816.F32 R24, R204.reuse, R4, R24 ;  /* 0x00000004cc18723c */ /* 0x040ff20000001818 */
[----:B------:R-:W-:Y:S01]  /*12bc0*/  MUFU.TANH R251, R12 ;  /* 0x0000000c00fb7308 */ /* 0x000fe20000002400 */
[-C--:B------:R-:W-:Y:S01]  /*12bd0*/  HMMA.16816.F32 R28, R204, R6.reuse, R28 ;  /* 0x00000006cc1c723c */ /* 0x080fe2000000181c */
[----:B--2---:R1:W-:Y:S03]  /*12be0*/  STL [R1], R0 ;  /* 0x0000000001007387 */ /* 0x0043e60000100800 */
        /* <DEDUP_REMOVED lines=8> */
[----:B------:R-:W-:Y:S02]  /*12c70*/  FMUL.FTZ R27, R27, c[0x0][0x2ec] ;  /* 0x0000bb001b1b7a20 */ /* 0x000fe40000410000 */
[----:B------:R-:W-:Y:S02]  /*12c80*/  FMUL.FTZ R23, R23, c[0x0][0x2ec] ;  /* 0x0000bb0017177a20 */ /* 0x000fe40000410000 */
[----:B------:R-:W-:Y:S02]  /*12c90*/  FMUL.FTZ R30, R30, c[0x0][0x2ec] ;  /* 0x0000bb001e1e7a20 */ /* 0x000fe40000410000 */
[----:B------:R-:W-:Y:S02]  /*12ca0*/  FMUL.FTZ R31, R31, c[0x0][0x2ec] ;  /* 0x0000bb001f1f7a20 */ /* 0x000fe40000410000 */
[----:B------:R-:W-:Y:S01]  /*12cb0*/  FMUL.FTZ R24, R24, c[0x0][0x2ec] ;  /* 0x0000bb0018187a20 */ /* 0x000fe20000410000 */
[----:B---3--:R-:W3:Y:S01]  /*12cc0*/  MUFU.TANH R2, R26 ;  /* 0x0000001a00027308 */ /* 0x008ee20000002400 */
[----:B------:R-:W-:Y:S02]  /*12cd0*/  FMUL.FTZ R25, R25, c[0x0][0x2ec] ;  /* 0x0000bb0019197a20 */ /* 0x000fe40000410000 */
[----:B------:R-:W-:Y:S02]  /*12ce0*/  FMUL.FTZ R28, R28, c[0x0][0x2ec] ;  /* 0x0000bb001c1c7a20 */ /* 0x000fe40000410000 */
[----:B------:R-:W-:Y:S02]  /*12cf0*/  FMUL.FTZ R29, R29, c[0x0][0x2ec] ;  /* 0x0000bb001d1d7a20 */ /* 0x000fe40000410000 */
[----:B------:R-:W-:Y:S02]  /*12d00*/  FMUL.FTZ R32, R32, c[0x0][0x2ec] ;  /* 0x0000bb0020207a20 */ /* 0x000fe40000410000 */
[----:B------:R-:W-:Y:S01]  /*12d10*/  FMUL.FTZ R33, R33, c[0x0][0x2ec] ;  /* 0x0000bb0021217a20 */ /* 0x000fe20000410000 */
[----:B-1----:R-:W1:Y:S01]  /*12d20*/  MUFU.TANH R0, R27 ;  /* 0x0000001b00007308 */ /* 0x002e620000002400 */
[----:B------:R-:W-:Y:S02]  /*12d30*/  FMUL.FTZ R34, R34, c[0x0][0x2ec] ;  /* 0x0000bb0022227a20 */ /* 0x000fe40000410000 */
[----:B------:R-:W-:Y:S07]  /*12d40*/  FMUL.FTZ R35, R35, c[0x0][0x2ec] ;  /* 0x0000bb0023237a20 */ /* 0x000fee0000410000 */
[----:B------:R-:W-:Y:S01]  /*12d50*/  MUFU.TANH R234, R17 ;  /* 0x0000001100ea7308 */ /* 0x000fe20000002400 */
[-C--:B--2---:R-:W-:Y:S01]  /*12d60*/  HMMA.16816.F32 R36, R208, R4.reuse, R36 ;  /* 0x00000004d024723c */ /* 0x084fe20000001824 */
[----:B---3--:R2:W-:Y:S07]  /*12d70*/  STL [R1+0x34], R2 ;  /* 0x0000340201007387 */ /* 0x0085ee0000100800 */
[C---:B------:R-:W-:Y:S01]  /*12d80*/  HMMA.16816.F32 R40, R204.reuse, R4, R40 ;  /* 0x00000004cc28723c */ /* 0x040fe20000001828 */
[----:B------:R-:W-:Y:S01]  /*12d90*/  MUFU.TANH R235, R18 ;  /* 0x0000001200eb7308 */ /* 0x000fe20000002400 */
[----:B-1----:R1:W-:Y:S06]  /*12da0*/  STL [R1+0x30], R0 ;  /* 0x0000300001007387 */ /* 0x0023ec0000100800 */
[-C--:B------:R-:W-:Y:S03]  /*12db0*/  HMMA.16816.F32 R44, R204, R6.reuse, R44 ;  /* 0x00000006cc2c723c */ /* 0x080fe6000000182c */
[----:B------:R-:W-:Y:S05]  /*12dc0*/  MUFU.TANH R203, R19 ;  /* 0x0000001300cb7308 */ /* 0x000fea0000002400 */
[C---:B------:R-:W-:Y:S01]  /*12dd0*/  HMMA.16816.F32 R48, R208.reuse, R6, R48 ;  /* 0x00000006d030723c */ /* 0x040fe20000001830 */
[----:B------:R-:W3:Y:S03]  /*12de0*/  LDSM.16.M88.4 R4, [R217+0x1800] ;  /* 0x00180000d904783b */ /* 0x000ee60000000200 */
[----:B------:R-:W-:Y:S01]  /*12df0*/  FMUL.FTZ R36, R36, c[0x0][0x2ec] ;  /* 0x0000bb0024247a20 */ /* 0x000fe20000410000 */
[----:B--2---:R-:W2:Y:S01]  /*12e00*/  MUFU.TANH R2, R30 ;  /* 0x0000001e00027308 */ /* 0x004ea20000002400 */
[----:B------:R-:W-:Y:S02]  /*12e10*/  FMUL.FTZ R37, R37, c[0x0][0x2ec] ;  /* 0x0000bb0025257a20 */ /* 0x000fe40000410000 */
[----:B------:R-:W-:Y:S04]  /*12e20*/  FMUL.FTZ R43, R43, c[0x0][0x2ec] ;  /* 0x0000bb002b2b7a20 */ /* 0x000fe80000410000 */
        /* <DEDUP_REMOVED lines=11> */
[----:B--2---:R-:W-:Y:S01]  /*12ee0*/  STL [R1+0x2c], R2 ;  /* 0x00002c0201007387 */ /* 0x004fe20000100800 */
[----:B------:R-:W-:Y:S02]  /*12ef0*/  FMUL.FTZ R49, R49, c[0x0][0x2ec] ;  /* 0x0000bb0031317a20 */ /* 0x000fe40000410000 */
[----:B------:R-:W-:Y:S02]  /*12f00*/  FMUL.FTZ R50, R50, c[0x0][0x2ec] ;  /* 0x0000bb0032327a20 */ /* 0x000fe40000410000 */
[----:B------:R-:W-:Y:S01]  /*12f10*/  FMUL.FTZ R51, R51, c[0x0][0x2ec] ;  /* 0x0000bb0033337a20 */ /* 0x000fe20000410000 */
[----:B------:R-:W-:Y:S01]  /*12f20*/  MUFU.TANH R200, R21 ;  /* 0x0000001500c87308 */ /* 0x000fe20000002400 */
[----:B------:R-:W-:Y:S01]  /*12f30*/  FMUL.FTZ R42, R42, c[0x0][0x2ec] ;  /* 0x0000bb002a2a7a20 */ /* 0x000fe20000410000 */
[----:B-1----:R1:W-:Y:S01]  /*12f40*/  STL [R1+0x28], R0 ;  /* 0x0000280001007387 */ /* 0x0023e20000100800 */
[-C--:B---3--:R-:W-:Y:S07]  /*12f50*/  HMMA.16816.F32 R52, R208, R4.reuse, R52 ;  /* 0x00000004d034723c */ /* 0x088fee0000001834 */
[----:B------:R-:W-:Y:S01]  /*12f60*/  MUFU.TANH R237, R23 ;  /* 0x0000001700ed7308 */ /* 0x000fe20000002400 */
[C---:B------:R-:W-:Y:S09]  /*12f70*/  HMMA.16816.F32 R56, R204.reuse, R4, R56 ;  /* 0x00000004cc38723c */ /* 0x040ff20000001838 */
[----:B------:R-:W-:Y:S01]  /*12f80*/  MUFU.TANH R242, R24 ;  /* 0x0000001800f27308 */ /* 0x000fe20000002400 */
[-C--:B------:R-:W-:Y:S09]  /*12f90*/  HMMA.16816.F32 R60, R204, R6.reuse, R60 ;  /* 0x00000006cc3c723c */ /* 0x080ff2000000183c */
[----:B-1----:R-:W1:Y:S01]  /*12fa0*/  MUFU.TANH R0, R43 ;  /* 0x0000002b00007308 */ /* 0x002e620000002400 */
[C---:B------:R-:W-:Y:S01]  /*12fb0*/  HMMA.16816.F32 R64, R208.reuse, R6, R64 ;  /* 0x00000006d040723c */ /* 0x040fe20000001840 */
[----:B------:R-:W2:Y:S03]  /*12fc0*/  LDSM.16.M88.4 R4, [R217+0x2000] ;  /* 0x00200000d904783b */ /* 0x000ea60000000200 */
        /* <DEDUP_REMOVED lines=8> */
[----:B------:R-:W3:Y:S01]  /*13050*/  MUFU.TANH R2, R58 ;  /* 0x0000003a00027308 */ /* 0x000ee20000002400 */
        /* <DEDUP_REMOVED lines=10> */
[----:B------:R-:W-:Y:S03]  /*13100*/  FMUL.FTZ R67, R67, c[0x0][0x2ec] ;  /* 0x0000bb0043437a20 */ /* 0x000fe60000410000 */
[----:B------:R-:W-:Y:S01]  /*13110*/  MUFU.TANH R29, R29 ;  /* 0x0000001d001d7308 */ /* 0x000fe20000002400 */
[-C--:B--2---:R-:W-:Y:S01]  /*13120*/  HMMA.16816.F32 R68, R208, R4.reuse, R68 ;  /* 0x00000004d044723c */ /* 0x084fe20000001844 */
[----:B---3--:R-:W-:Y:S08]  /*13130*/  STL [R1+0x1c], R2 ;  /* 0x00001c0201007387 */ /* 0x008ff00000100800 */
[----:B-1----:R-:W1:Y:S01]  /*13140*/  MUFU.TANH R0, R59 ;  /* 0x0000003b00007308 */ /* 0x002e620000002400 */
[C---:B------:R-:W-:Y:S08]  /*13150*/  HMMA.16816.F32 R72, R204.reuse, R4, R72 ;  /* 0x00000004cc48723c */ /* 0x040ff00000001848 */
[-C--:B------:R-:W-:Y:S01]  /*13160*/  HMMA.16816.F32 R76, R204, R6.reuse, R76 ;  /* 0x00000006cc4c723c */ /* 0x080fe2000000184c */
[----:B------:R-:W-:Y:S05]  /*13170*/  MUFU.TANH R32, R32 ;  /* 0x0000002000207308 */ /* 0x000fea0000002400 */
[----:B------:R-:W-:Y:S02]  /*13180*/  FMUL.FTZ R71, R71, c[0x0][0x2ec] ;  /* 0x0000bb0047477a20 */ /* 0x000fe40000410000 */
[C---:B------:R-:W-:Y:S01]  /*13190*/  HMMA.16816.F32 R80, R208.reuse, R6, R80 ;  /* 0x00000006d050723c */ /* 0x040fe20000001850 */
[----:B------:R-:W2:Y:S02]  /*131a0*/  LDSM.16.M88.4 R4, [R217+0x2800] ;  /* 0x00280000d904783b */ /* 0x000ea40000000200 */
[----:B------:R-:W-:Y:S01]  /*131b0*/  MUFU.TANH R22, R71 ;  /* 0x0000004700167308 */ /* 0x000fe20000002400 */
[----:B------:R-:W-:Y:S02]  /*131c0*/  FMUL.FTZ R70, R70, c[0x0][0x2ec] ;  /* 0x0000bb0046467a20 */ /* 0x000fe40000410000 */
[----:B------:R-:W-:Y:S02]  /*131d0*/  FMUL.FTZ R68, R68, c[0x0][0x2ec] ;  /* 0x0000bb0044447a20 */ /* 0x000fe40000410000 */
[----:B------:R-:W-:Y:S01]  /*131e0*/  FMUL.FTZ R75, R75, c[0x0][0x2ec] ;  /* 0x0000bb004b4b7a20 */ /* 0x000fe20000410000 */
[----:B-1----:R1:W-:Y:S03]  /*131f0*/  STL [R1+0x18], R0 ;  /* 0x0000180001007387 */ /* 0x0023e60000100800 */
        /* <DEDUP_REMOVED lines=14> */
[----:B------:R-:W-:Y:S01]  /*132e0*/  FMUL.FTZ R78, R78, c[0x0][0x2ec] ;  /* 0x0000bb004e4e7a20 */ /* 0x000fe20000410000 */
[-C--:B--2---:R-:W-:Y:S08]  /*132f0*/  HMMA.16816.F32 R84, R208, R4.reuse, R84 ;  /* 0x00000004d054723c */ /* 0x084ff00000001854 */
[----:B-1----:R-:W1:Y:S01]  /*13300*/  MUFU.TANH R0, R62 ;  /* 0x0000003e00007308 */ /* 0x002e620000002400 */
[C---:B------:R-:W-:Y:S09]  /*13310*/  HMMA.16816.F32 R88, R204.reuse, R4, R88 ;  /* 0x00000004cc58723c */ /* 0x040ff20000001858 */
[----:B------:R-:W-:Y:S01]  /*13320*/  MUFU.TANH R36, R36 ;  /* 0x0000002400247308 */ /* 0x000fe20000002400 */
[-C--:B------:R-:W-:Y:S09]  /*13330*/  HMMA.16816.F32 R92, R204, R6.reuse, R92 ;  /* 0x00000006cc5c723c */ /* 0x080ff2000000185c */
[----:B------:R-:W-:Y:S01]  /*13340*/  MUFU.TANH R37, R37 ;  /* 0x0000002500257308 */ /* 0x000fe20000002400 */
[C---:B------:R-:W-:Y:S01]  /*13350*/  HMMA.16816.F32 R96, R208.reuse, R6, R96 ;  /* 0x00000006d060723c */ /* 0x040fe20000001860 */
[----:B------:R-:W2:Y:S03]  /*13360*/  LDSM.16.M88.4 R4, [R217+0x3000] ;  /* 0x00300000d904783b */ /* 0x000ea60000000200 */
[----:B------:R-:W-:Y:S02]  /*13370*/  FMUL.FTZ R84, R84, c[0x0][0x2ec] ;  /* 0x0000bb0054547a20 */ /* 0x000fe40000410000 */
[----:B------:R-:W-:Y:S03]  /*13380*/  FMUL.FTZ R85, R85, c[0x0][0x2ec] ;  /* 0x0000bb0055557a20 */ /* 0x000fe60000410000 */
[----:B------:R-:W-:Y:S01]  /*13390*/  MUFU.TANH R38, R38 ;  /* 0x0000002600267308 */ /* 0x000fe20000002400 */
[----:B-1----:R1:W-:Y:S02]  /*133a0*/  STL [R1+0x14], R0 ;  /* 0x0000140001007387 */ /* 0x0023e40000100800 */
        /* <DEDUP_REMOVED lines=16> */
[----:B------:R-:W-:Y:S01]  /*134b0*/  FMUL.FTZ R99, R99, c[0x0][0x2ec] ;  /* 0x0000bb0063637a20 */ /* 0x000fe20000410000 */
[-C--:B--2---:R-:W-:Y:S08]  /*134c0*/  HMMA.16816.F32 R100, R208, R4.reuse, R100 ;  /* 0x00000004d064723c */ /* 0x084ff00000001864 */
[----:B------:R-:W-:Y:S01]  /*134d0*/  MUFU.TANH R41, R41 ;  /* 0x0000002900297308 */ /* 0x000fe20000002400 */
[C---:B------:R-:W-:Y:S08]  /*134e0*/  HMMA.16816.F32 R104, R204.reuse, R4, R104 ;  /* 0x00000004cc68723c */ /* 0x040ff00000001868 */
[-C--:B------:R-:W-:Y:S01]  /*134f0*/  HMMA.16816.F32 R108, R204, R6.reuse, R108 ;  /* 0x00000006cc6c723c */ /* 0x080fe2000000186c */
[----:B------:R-:W-:Y:S01]  /*13500*/  MUFU.TANH R30, R42 ;  /* 0x0000002a001e7308 */ /* 0x000fe20000002400 */
[----:B-1----:R1:W-:Y:S06]  /*13510*/  STL [R1+0x20], R0 ;  /* 0x0000200001007387 */ /* 0x0023ec0000100800 */
[C---:B------:R-:W-:Y:S01]  /*13520*/  HMMA.16816.F32 R112, R208.reuse, R6, R112 ;  /* 0x00000006d070723c */ /* 0x040fe20000001870 */
[----:B------:R-:W2:Y:S01]  /*13530*/  LDSM.16.M88.4 R4, [R217+0x3800] ;  /* 0x00380000d904783b */ /* 0x000ea20000000200 */
[----:B------:R-:W-:Y:S04]  /*13540*/  DEPBAR.LE SB0, 0x0 ;  /* 0x000080000000791a */ /* 0x000fe80000000000 */
[----:B------:R-:W-:Y:S01]  /*13550*/  MUFU.TANH R44, R44 ;  /* 0x0000002c002c7308 */ /* 0x000fe20000002400 */
[----:B------:R-:W-:Y:S02]  /*13560*/  FMUL.FTZ R100, R100, c[0x0][0x2ec] ;  /* 0x0000bb0064647a20 */ /* 0x000fe40000410000 */
[----:B------:R-:W-:Y:S03]  /*13570*/  BAR.SYNC.DEFER_BLOCKING 0x0 ;  /* 0x0000000000007b1d */ /* 0x000fe60000010000 */
        /* <DEDUP_REMOVED lines=14> */
[----:B------:R-:W3:Y:S01]  /*13660*/  MUFU.TANH R46, R46 ;  /* 0x0000002e002e7308 */ /* 0x000ee20000002400 */
[----:B------:R-:W-:Y:S02]  /*13670*/  FMUL.FTZ R107, R107, c[0x0][0x2ec] ;  /* 0x0000bb006b6b7a20 */ /* 0x000fe40000410000 */
[----:B------:R-:W-:Y:S01]  /*13680*/  FMUL.FTZ R110, R110, c[0x0][0x2ec] ;  /* 0x0000bb006e6e7a20 */ /* 0x000fe20000410000 */
[-C--:B--2---:R-:W-:Y:S06]  /*13690*/  HMMA.16816.F32 R116, R208, R4.reuse, R116 ;  /* 0x00000004d074723c */ /* 0x084fec0000001874 */
[----:B------:R-:W2:Y:S01]  /*136a0*/  MUFU.TANH R47, R47 ;  /* 0x0000002f002f7308 */ /* 0x000ea20000002400 */
[----:B------:R-:W-:Y:S01]  /*136b0*/  FMUL.FTZ R111, R111, c[0x0][0x2ec] ;  /* 0x0000bb006f6f7a20 */ /* 0x000fe20000410000 */
[C---:B------:R-:W-:Y:S01]  /*136c0*/  HMMA.16816.F32 R120, R204.reuse, R4, R120 ;  /* 0x00000004cc78723c */ /* 0x040fe20000001878 */
[----:B-1----:R1:W-:Y:S07]  /*136d0*/  STL [R1+0xc], R0 ;  /* 0x00000c0001007387 */ /* 0x0023ee0000100800 */
[----:B------:R-:W4:Y:S01]  /*136e0*/  MUFU.TANH R48, R48 ;  /* 0x0000003000307308 */ /* 0x000f220000002400 */
[-C--:B------:R-:W-:Y:S08]  /*136f0*/  HMMA.16816.F32 R124, R204, R6.reuse, R124 ;  /* 0x00000006cc7c723c */ /* 0x080ff0000000187c */
[----:B------:R-:W-:Y:S01]  /*13700*/  HMMA.16816.F32 R128, R208, R6, R128 ;  /* 0x00000006d080723c */ /* 0x000fe20000001880 */
[----:B------:R-:W1:Y:S03]  /*13710*/  MUFU.TANH R49, R49 ;  /* 0x0000003100317308 */ /* 0x000e660000002400 */
[----:B------:R-:W-:Y:S02]  /*13720*/  FMUL.FTZ R116, R116, c[0x0][0x2ec] ;  /* 0x0000bb0074747a20 */ /* 0x000fe40000410000 */
[----:B------:R-:W-:Y:S02]  /*13730*/  FMUL.FTZ R117, R117, c[0x0][0x2ec] ;  /* 0x0000bb0075757a20 */ /* 0x000fe40000410000 */
[----:B------:R-:W-:Y:S03]  /*13740*/  FMUL.FTZ R118, R118, c[0x0][0x2ec] ;  /* 0x0000bb0076767a20 */ /* 0x000fe60000410000 */
[----:B------:R-:W1:Y:S01]  /*13750*/  MUFU.TANH R50, R50 ;  /* 0x0000003200327308 */ /* 0x000e620000002400 */
[----:B------:R-:W-:Y:S02]  /*13760*/  FMUL.FTZ R119, R119, c[0x0][0x2ec] ;  /* 0x0000bb0077777a20 */ /* 0x000fe40000410000 */
[----:B------:R-:W-:Y:S02]  /*13770*/  FMUL.FTZ R120, R120, c[0x0][0x2ec] ;  /* 0x0000bb0078787a20 */ /* 0x000fe40000410000 */
[----:B------:R-:W-:Y:S02]  /*13780*/  FMUL.FTZ R121, R121, c[0x0][0x2ec] ;  /* 0x0000bb0079797a20 */ /* 0x000fe40000410000 */
[----:B------:R-:W-:Y:S02]  /*13790*/  FMUL.FTZ R124, R124, c[0x0][0x2ec] ;  /* 0x0000bb007c7c7a20 */ /* 0x000fe40000410000 */
[----:B------:R-:W-:Y:S01]  /*137a0*/  FMUL.FTZ R125, R125, c[0x0][0x2ec] ;  /* 0x0000bb007d7d7a20 */ /* 0x000fe20000410000 */
[----:B------:R-:W2:Y:S01]  /*137b0*/  MUFU.TANH R51, R51 ;  /* 0x0000003300337308 */ /* 0x000ea20000002400 */
        /* <DEDUP_REMOVED lines=8> */
[----:B-1----:R-:W-:Y:S05]  /*13840*/  FMUL.FTZ R0, R127, c[0x0][0x2ec] ;  /* 0x0000bb007f007a20 */ /* 0x002fea0000410000 */
        /* <DEDUP_REMOVED lines=74> */
.L_x_75:
[----:B------:R-:W2:Y:S01]  /*13cf0*/  LDL.LU R42, [R1+0x34] ;  /* 0x00003400012a7983 */ /* 0x000ea20000300800 */
[----:B---3--:R-:W-:Y:S01]  /*13d00*/  MOV R12, R63 ;  /* 0x0000003f000c7202 */ /* 0x008fe20000000f00 */
[----:B------:R-:W-:Y:S01]  /*13d10*/  IMAD.MOV.U32 R92, RZ, RZ, R30 ;  /* 0x000000ffff5c7224 */ /* 0x000fe200078e001e */
[----:B------:R-:W-:Y:S01]  /*13d20*/  MOV R63, R46 ;  /* 0x0000002e003f7202 */ /* 0x000fe20000000f00 */
[----:B------:R-:W3:Y:S01]  /*13d30*/  LDL.LU R43, [R1+0x30] ;  /* 0x00003000012b7983 */ /* 0x000ee20000300800 */
[----:B------:R-:W-:Y:S01]  /*13d40*/  FMNMX.FTZ R0, R240, R132, !PT ;  /* 0x00000084f0007209 */ /* 0x000fe20007810000 */
[----:B------:R-:W-:Y:S01]  /*13d50*/  UIADD3 UR8, UR8, -0x1, URZ ;  /* 0xffffffff08087890 */ /* 0x000fe2000fffe03f */
[----:B------:R-:W-:Y:S01]  /*13d60*/  MOV R13, R62 ;  /* 0x0000003e000d7202 */ /* 0x000fe20000000f00 */
[----:B------:R-:W4:Y:S01]  /*13d70*/  LDL.LU R58, [R1+0x2c] ;  /* 0x00002c00013a7983 */ /* 0x000f220000300800 */
[----:B------:R-:W-:Y:S02]  /*13d80*/  FMNMX.FTZ R2, R248, R0, !PT ;  /* 0x00000000f8027209 */ /* 0x000fe40007810000 */
[----:B------:R-:W-:Y:S01]  /*13d90*/  FMNMX.FTZ R0, R239, R133, !PT ;  /* 0x00000085ef007209 */ /* 0x000fe20007810000 */
[----:B------:R-:W2:Y:S01]  /*13da0*/  LDL.LU R59, [R1+0x28] ;  /* 0x00002800013b7983 */ /* 0x000ea20000300800 */
[----:B------:R-:W-:Y:S02]  /*13db0*/  FMNMX.FTZ R3, R202, R2, !PT ;  /* 0x00000002ca037209 */ /* 0x000fe40007810000 */
[----:B------:R-:W-:Y:S01]  /*13dc0*/  FMNMX.FTZ R2, R247, R0, !PT ;  /* 0x00000000f7027209 */ /* 0x000fe20007810000 */
[----:B------:R-:W2:Y:S01]  /*13dd0*/  LDL.LU R78, [R1+0x24] ;  /* 0x00002400014e7983 */ /* 0x000ea20000300800 */
[----:B------:R-:W-:Y:S02]  /*13de0*/  FMNMX.FTZ R4, R234, R3, !PT ;  /* 0x00000003ea047209 */ /* 0x000fe40007810000 */
[----:B------:R-:W-:Y:S01]  /*13df0*/  FMNMX.FTZ R0, R236, R134, !PT ;  /* 0x00000086ec007209 */ /* 0x000fe20007810000 */
[----:B------:R1:W-:Y:S01]  /*13e00*/  STL [R1+0xf0], R224 ;  /* 0x0000f0e001007387 */ /* 0x0003e20000100800 */
[----:B------:R-:W-:Y:S02]  /*13e10*/  FMNMX.FTZ R4, R201, R4, !PT ;  /* 0x00000004c9047209 */ /* 0x000fe40007810000 */
[----:B------:R-:W-:Y:S01]  /*13e20*/  FMNMX.FTZ R3, R235, R2, !PT ;  /* 0x00000002eb037209 */ /* 0x000fe20007810000 */
[----:B------:R-:W2:Y:S01]  /*13e30*/  LDL.LU R11, [R1+0x8] ;  /* 0x00000800010b7983 */ /* 0x000ea20000300800 */
[----:B------:R-:W-:Y:S02]  /*13e40*/  FMNMX.FTZ R2, R244, R0, !PT ;  /* 0x00000000f4027209 */ /* 0x000fe40007810000 */
[----:B------:R-:W-:Y:S01]  /*13e50*/  FMNMX.FTZ R4, R200, R4, !PT ;  /* 0x00000004c8047209 */ /* 0x000fe20007810000 */
[----:B------:R-:W3:Y:S01]  /*13e60*/  LDL.LU R46, [R1+0x4] ;  /* 0x00000400012e7983 */ /* 0x000ee20000300800 */
[----:B------:R-:W-:Y:S02]  /*13e70*/  FMNMX.FTZ R2, R251, R2, !PT ;  /* 0x00000002fb027209 */ /* 0x000fe40007810000 */
[----:B------:R-:W-:Y:S01]  /*13e80*/  FMNMX.FTZ R4, R32, R4, !PT ;  /* 0x0000000420047209 */ /* 0x000fe20007810000 */
[----:B------:R-:W4:Y:S01]  /*13e90*/  LDL.LU R88, [R1] ;  /* 0x0000000001587983 */ /* 0x000f220000300800 */
[----:B------:R-:W-:Y:S02]  /*13ea0*/  FMNMX.FTZ R3, R203, R3, !PT ;  /* 0x00000003cb037209 */ /* 0x000fe40007810000 */
[----:B------:R-:W-:Y:S01]  /*13eb0*/  FMNMX.FTZ R74, R33, R4, !PT ;  /* 0x00000004214a7209 */ /* 0x000fe20007810000 */
[----:B------:R1:W-:Y:S01]  /*13ec0*/  STL [R1+0xec], R223 ;  /* 0x0000ecdf01007387 */ /* 0x0003e20000100800 */
[----:B------:R-:W-:Y:S02]  /*13ed0*/  FMNMX.FTZ R3, R238, R3, !PT ;  /* 0x00000003ee037209 */ /* 0x000fe40007810000 */
[----:B------:R-:W-:Y:S02]  /*13ee0*/  FMNMX.FTZ R74, R36, R74, !PT ;  /* 0x0000004a244a7209 */ /* 0x000fe40007810000 */
[----:B------:R-:W-:Y:S02]  /*13ef0*/  FMNMX.FTZ R3, R237, R3, !PT ;  /* 0x00000003ed037209 */ /* 0x000fe40007810000 */
[----:B------:R-:W-:Y:S02]  /*13f00*/  FMNMX.FTZ R74, R37, R74, !PT ;  /* 0x0000004a254a7209 */ /* 0x000fe40007810000 */
[----:B------:R-:W-:Y:S01]  /*13f10*/  FMNMX.FTZ R3, R34, R3, !PT ;  /* 0x0000000322037209 */ /* 0x000fe20007810000 */
[----:B-1----:R-:W-:Y:S01]  /*13f20*/  IMAD.MOV.U32 R224, RZ, RZ, R60 ;  /* 0x000000ffffe07224 */ /* 0x002fe200078e003c */
[----:B------:R-:W-:Y:S02]  /*13f30*/  FMNMX.FTZ R74, R48, R74, !PT ;  /* 0x0000004a304a7209 */ /* 0x000fe40007810000 */
[----:B------:R-:W-:Y:S02]  /*13f40*/  FMNMX.FTZ R3, R35, R3, !PT ;  /* 0x0000000323037209 */ /* 0x000fe40007810000 */
[----:B------:R-:W-:Y:S02]  /*13f50*/  FMNMX.FTZ R74, R49, R74, !PT ;  /* 0x0000004a314a7209 */ /* 0x000fe40007810000 */
[----:B------:R-:W-:Y:S02]  /*13f60*/  FMNMX.FTZ R3, R38, R3, !PT ;  /* 0x0000000326037209 */ /* 0x000fe40007810000 */
[----:B------:R-:W-:Y:S02]  /*13f70*/  FMNMX.FTZ R74, R52, R74, !PT ;  /* 0x0000004a344a7209 */ /* 0x000fe40007810000 */
[----:B------:R-:W-:Y:S02]  /*13f80*/  FMNMX.FTZ R3, R39, R3, !PT ;  /* 0x0000000327037209 */ /* 0x000fe40007810000 */
[----:B------:R-:W-:Y:S01]  /*13f90*/  FMNMX.FTZ R74, R53, R74, !PT ;  /* 0x0000004a354a7209 */ /* 0x000fe20007810000 */
[----:B------:R-:W4:Y:S01]  /*13fa0*/  LDL.LU R223, [R1+0x1c] ;  /* 0x00001c0001df7983 */ /* 0x000f220000300800 */
[----:B------:R-:W-:Y:S02]  /*13fb0*/  FMNMX.FTZ R3, R50, R3, !PT ;  /* 0x0000000332037209 */ /* 0x000fe40007810000 */
[----:B------:R-:W-:Y:S01]  /*13fc0*/  FMNMX.FTZ R74, R64, R74, !PT ;  /* 0x0000004a404a7209 */ /* 0x000fe20007810000 */
[----:B------:R1:W-:Y:S01]  /*13fd0*/  STL [R1+0xe8], R222 ;  /* 0x0000e8de01007387 */ /* 0x0003e20000100800 */
        /* <DEDUP_REMOVED lines=12> */
[----:B-1----:R-:W4:Y:S01]  /*140a0*/  LDL.LU R222, [R1+0x18] ;  /* 0x0000180001de7983 */ /* 0x002f220000300800 */
        /* <DEDUP_REMOVED lines=18> */
[----:B------:R-:W-:Y:S01]  /*141d0*/  STL [R1+0xe0], R220 ;  /* 0x0000e0dc01007387 */ /* 0x000fe20000100800 */
[----:B------:R-:W-:Y:S02]  /*141e0*/  FMNMX.FTZ R3, R15, R3, !PT ;  /* 0x000000030f037209 */ /* 0x000fe40007810000 */
[----:B------:R-:W-:Y:S01]  /*141f0*/  FMNMX.FTZ R74, R117, R74, !PT ;  /* 0x0000004a754a7209 */ /* 0x000fe20007810000 */
[----:B------:R1:W-:Y:S01]  /*14200*/  STL [R1+0xdc], R219 ;  /* 0x0000dcdb01007387 */ /* 0x0003e20000100800 */
[----:B------:R-:W-:Y:S02]  /*14210*/  FMNMX.FTZ R3, R102, R3, !PT ;  /* 0x0000000366037209 */ /* 0x000fe40007810000 */
[----:B------:R-:W-:Y:S02]  /*14220*/  FMNMX.FTZ R74, R128, R74, !PT ;  /* 0x0000004a804a7209 */ /* 0x000fe40007810000 */
[----:B------:R-:W-:Y:S02]  /*14230*/  FMNMX.FTZ R3, R103, R3, !PT ;  /* 0x0000000367037209 */ /* 0x000fe40007810000 */
[----:B------:R-:W-:Y:S02]  /*14240*/  FMNMX.FTZ R74, R129, R74, !PT ;  /* 0x0000004a814a7209 */ /* 0x000fe40007810000 */
[----:B------:R-:W-:Y:S02]  /*14250*/  MOV R62, R47 ;  /* 0x0000002f003e7202 */ /* 0x000fe40000000f00 */
[----:B------:R-:W-:Y:S01]  /*14260*/  FMNMX.FTZ R3, R114, R3, !PT ;  /* 0x0000000372037209 */ /* 0x000fe20007810000 */
[----:B------:R-:W1:Y:S03]  /*14270*/  SHFL.BFLY PT, R6, R74, 0x2, 0x1f ;  /* 0x0c401f004a067f89 */ /* 0x000e6600000e0000 */
[----:B------:R-:W-:Y:S04]  /*14280*/  FMNMX.FTZ R3, R115, R3, !PT ;  /* 0x0000000373037209 */ /* 0x000fe80007810000 */
[----:B------:R-:W-:Y:S04]  /*14290*/  FMNMX.FTZ R3, R118, R3, !PT ;  /* 0x0000000376037209 */ /* 0x000fe80007810000 */
[----:B------:R-:W-:Y:S01]  /*142a0*/  FMNMX.FTZ R3, R119, R3, !PT ;  /* 0x0000000377037209 */ /* 0x000fe20007810000 */
[----:B-1----:R-:W4:Y:S03]  /*142b0*/  LDL.LU R219, [R1+0xc] ;  /* 0x00000c0001db7983 */ /* 0x002f260000300800 */
[----:B------:R-:W-:Y:S01]  /*142c0*/  FMNMX.FTZ R3, R130, R3, !PT ;  /* 0x0000000382037209 */ /* 0x000fe20007810000 */
[----:B------:R-:W-:Y:S03]  /*142d0*/  STL [R1+0xd8], R218 ;  /* 0x0000d8da01007387 */ /* 0x000fe60000100800 */
[----:B------:R-:W-:Y:S01]  /*142e0*/  FMNMX.FTZ R3, R131, R3, !PT ;  /* 0x0000000383037209 */ /* 0x000fe20007810000 */
[----:B------:R1:W-:Y:S04]  /*142f0*/  STL [R1+0xd4], R217 ;  /* 0x0000d4d901007387 */ /* 0x0003e80000100800 */
[----:B------:R-:W1:Y:S08]  /*14300*/  SHFL.BFLY PT, R73, R3, 0x2, 0x1f ;  /* 0x0c401f0003497f89 */ /* 0x000e7000000e0000 */
[----:B-1----:R-:W4:Y:S04]  /*14310*/  LDL.LU R217, [R1+0x20] ;  /* 0x0000200001d97983 */ /* 0x002f280000300800 */
[----:B------:R-:W-:Y:S01]  /*14320*/  STL [R1+0xd0], R212 ;  /* 0x0000d0d401007387 */ /* 0x000fe20000100800 */
[----:B------:R-:W-:Y:S02]  /*14330*/  FMNMX.FTZ R74, R74, R6, !PT ;  /* 0x000000064a4a7209 */ /* 0x000fe40007810000 */
[----:B------:R-:W-:Y:S03]  /*14340*/  FMNMX.FTZ R73, R3, R73, !PT ;  /* 0x0000004903497209 */ /* 0x000fe60007810000 */
[----:B------:R-:W1:Y:S08]  /*14350*/  SHFL.BFLY PT, R6, R74, 0x1, 0x1f ;  /* 0x0c201f004a067f89 */ /* 0x000e7000000e0000 */
[----:B------:R-:W1:Y:S02]  /*14360*/  SHFL.BFLY PT, R7, R73, 0x1, 0x1f ;  /* 0x0c201f0049077f89 */ /* 0x000e6400000e0000 */
[----:B-1----:R-:W-:Y:S04]  /*14370*/  FMNMX.FTZ R74, R74, R6, !PT ;  /* 0x000000064a4a7209 */ /* 0x002fe80007810000 */
[----:B------:R-:W-:Y:S02]  /*14380*/  FSETP.NEU.FTZ.AND P1, PT, R74, -INF , PT ;  /* 0xff8000004a00780b */ /* 0x000fe40003f3d000 */
[----:B------:R-:W-:Y:S02]  /*14390*/  FMNMX.FTZ R73, R73, R7, !PT ;  /* 0x0000000749497209 */ /* 0x000fe40007810000 */
[----:B--2---:R-:W-:Y:S04]  /*143a0*/  FMNMX.FTZ R2, R11, R2, !PT ;  /* 0x000000020b027209 */ /* 0x004fe80007810000 */
[----:B------:R-:W-:Y:S02]  /*143b0*/  FMNMX.FTZ R2, R242, R2, !PT ;  /* 0x00000002f2027209 */ /* 0x000fe40007810000 */
[----:B---3--:R-:W-:Y:S02]  /*143c0*/  FMNMX.FTZ R0, R46, R0, !PT ;  /* 0x000000002e007209 */ /* 0x008fe40007810000 */
[----:B------:R-:W-:Y:S02]  /*143d0*/  FMNMX.FTZ R2, R241, R2, !PT ;  /* 0x00000002f1027209 */ /* 0x000fe40007810000 */
[----:B----4-:R-:W-:Y:S02]  /*143e0*/  FMNMX.FTZ R0, R88, R0, !PT ;  /* 0x0000000058007209 */ /* 0x010fe40007810000 */
        /* <DEDUP_REMOVED lines=18> */
[----:B------:R-:W-:Y:S04]  /*14510*/  FMNMX.FTZ R2, R26, R2, !PT ;  /* 0x000000021a027209 */ /* 0x000fe80007810000 */
[----:B------:R-:W-:Y:S04]  /*14520*/  FMNMX.FTZ R2, R25, R2, !PT ;  /* 0x0000000219027209 */ /* 0x000fe80007810000 */
[----:B------:R-:W-:Y:S04]  /*14530*/  FMNMX.FTZ R2, R24, R2, !PT ;  /* 0x0000000218027209 */ /* 0x000fe80007810000 */
[----:B------:R-:W-:Y:S04]  /*14540*/  FMNMX.FTZ R2, R76, R2, !PT ;  /* 0x000000024c027209 */ /* 0x000fe80007810000 */
[----:B------:R-:W-:Y:S02]  /*14550*/  FMNMX.FTZ R2, R77, R2, !PT ;  /* 0x000000024d027209 */ /* 0x000fe40007810000 */
[----:B------:R-:W-:Y:S02]  /*14560*/  FMNMX.FTZ R0, R222, R0, !PT ;  /* 0x00000000de007209 */ /* 0x000fe40007810000 */
[----:B------:R-:W-:Y:S04]  /*14570*/  FMNMX.FTZ R2, R19, R2, !PT ;  /* 0x0000000213027209 */ /* 0x000fe80007810000 */
[----:B------:R-:W-:Y:S04]  /*14580*/  FMNMX.FTZ R2, R18, R2, !PT ;  /* 0x0000000212027209 */ /* 0x000fe80007810000 */
[----:B------:R-:W-:Y:S04]  /*14590*/  FMNMX.FTZ R2, R17, R2, !PT ;  /* 0x0000000211027209 */ /* 0x000fe80007810000 */
[----:B------:R-:W-:Y:S04]  /*145a0*/  FMNMX.FTZ R2, R16, R2, !PT ;  /* 0x0000000210027209 */ /* 0x000fe80007810000 */
[----:B------:R-:W-:Y:S04]  /*145b0*/  FMNMX.FTZ R2, R104, R2, !PT ;  /* 0x0000000268027209 */ /* 0x000fe80007810000 */
[----:B------:R-:W-:Y:S04]  /*145c0*/  FMNMX.FTZ R2, R105, R2, !PT ;  /* 0x0000000269027209 */ /* 0x000fe80007810000 */
        /* <DEDUP_REMOVED lines=8> */
[----:B------:R-:W-:Y:S05]  /*14650*/  FMNMX.FTZ R4, R125, R4, !PT ;  /* 0x000000047d047209 */ /* 0x000fea0007810000 */
[----:B------:R-:W1:Y:S02]  /*14660*/  SHFL.BFLY PT, R5, R4, 0x2, 0x1f ;  /* 0x0c401f0004057f89 */ /* 0x000e6400000e0000 */
[----:B-1----:R-:W-:Y:S01]  /*14670*/  FMNMX.FTZ R4, R4, R5, !PT ;  /* 0x0000000504047209 */ /* 0x002fe20007810000 */
[----:B------:R-:W-:Y:S05]  /*14680*/  FMUL.FTZ R5, R74, c[0x0][0x23c] ;  /* 0x00008f004a057a20 */ /* 0x000fea0000410000 */
[----:B------:R-:W1:Y:S01]  /*14690*/  SHFL.BFLY PT, R72, R4, 0x1, 0x1f ;  /* 0x0c201f0004487f89 */ /* 0x000e6200000e0000 */
[----:B------:R-:W-:Y:S02]  /*146a0*/  FSEL R5, R5, RZ, P1 ;  /* 0x000000ff05057208 */ /* 0x000fe40000800000 */
[----:B------:R-:W-:Y:S03]  /*146b0*/  FSETP.NEU.FTZ.AND P1, PT, R73, -INF , PT ;  /* 0xff8000004900780b */ /* 0x000fe60003f3d000 */
[--C-:B------:R-:W-:Y:S02]  /*146c0*/  FFMA.FTZ R6, R248, c[0x0][0x23c], -R5.reuse ;  /* 0x00008f00f8067a23 */ /* 0x100fe40000010805 */
[--C-:B------:R-:W-:Y:S02]  /*146d0*/  FFMA.FTZ R218, R116, c[0x0][0x23c], -R5.reuse ;  /* 0x00008f0074da7a23 */ /* 0x100fe40000010805 */
[----:B------:R-:W2:Y:S01]  /*146e0*/  MUFU.EX2 R93, R6 ;  /* 0x00000006005d7308 */ /* 0x000ea20000000800 */
[--C-:B------:R-:W-:Y:S02]  /*146f0*/  FFMA.FTZ R7, R234, c[0x0][0x23c], -R5.reuse ;  /* 0x00008f00ea077a23 */ /* 0x100fe40000010805 */
[--C-:B------:R-:W-:Y:S01]  /*14700*/  FFMA.FTZ R220, R117, c[0x0][0x23c], -R5.reuse ;  /* 0x00008f0075dc7a23 */ /* 0x100fe20000010805 */
[----:B------:R-:W-:Y:S01]  /*14710*/  FMNMX.FTZ R0, R217, R0, !PT ;  /* 0x00000000d9007209 */ /* 0x000fe20007810000 */
[--C-:B------:R-:W-:Y:S02]  /*14720*/  FFMA.FTZ R122, R201, c[0x0][0x23c], -R5.reuse ;  /* 0x00008f00c97a7a23 */ /* 0x100fe40000010805 */
[--C-:B------:R-:W-:Y:S01]  /*14730*/  FFMA.FTZ R201, R21, c[0x0][0x23c], -R5.reuse ;  /* 0x00008f0015c97a23 */ /* 0x100fe20000010805 */
[----:B------:R-:W-:Y:S01]  /*14740*/  FMNMX.FTZ R0, R61, R0, !PT ;  /* 0x000000003d007209 */ /* 0x000fe20007810000 */
[--C-:B------:R-:W-:Y:S01]  /*14750*/  FFMA.FTZ R127, R37, c[0x0][0x23c], -R5.reuse ;  /* 0x00008f00257f7a23 */ /* 0x100fe20000010805 */
[----:B------:R-:W-:Y:S01]  /*14760*/  MUFU.EX2 R47, R7 ;  /* 0x00000007002f7308 */ /* 0x000fe20000000800 */
[--C-:B------:R-:W-:Y:S01]  /*14770*/  FFMA.FTZ R126, R48, c[0x0][0x23c], -R5.reuse ;  /* 0x00008f00307e7a23 */ /* 0x100fe20000010805 */
[----:B------:R-:W-:Y:S01]  /*14780*/  FMNMX.FTZ R0, R12, R0, !PT ;  /* 0x000000000c007209 */ /* 0x000fe20007810000 */
[--C-:B------:R-:W-:Y:S01]  /*14790*/  FFMA.FTZ R204, R81, c[0x0][0x23c], -R5.reuse ;  /* 0x00008f0051cc7a23 */ /* 0x100fe20000010805 */
[----:B-1----:R-:W-:Y:S01]  /*147a0*/  FMNMX.FTZ R72, R4, R72, !PT ;  /* 0x0000004804487209 */ /* 0x002fe20007810000 */
[--C-:B------:R-:W-:Y:S01]  /*147b0*/  FFMA.FTZ R4, R240, c[0x0][0x23c], -R5.reuse ;  /* 0x00008f00f0047a23 */ /* 0x100fe20000010805 */
[----:B------:R-:W-:Y:S01]  /*147c0*/  FMNMX.FTZ R0, R31, R0, !PT ;  /* 0x000000001f007209 */ /* 0x000fe20007810000 */
[--C-:B------:R-:W-:Y:S01]  /*147d0*/  FFMA.FTZ R111, R200, c[0x0][0x23c], -R5.reuse ;  /* 0x00008f00c86f7a23 */ /* 0x100fe20000010805 */
[----:B------:R-:W-:Y:S01]  /*147e0*/  FSETP.NEU.FTZ.AND P2, PT, R72, -INF , PT ;  /* 0xff8000004800780b */ /* 0x000fe20003f5d000 */
[--C-:B------:R-:W-:Y:S01]  /*147f0*/  FFMA.FTZ R200, R52, c[0x0][0x23c], -R5.reuse ;  /* 0x00008f0034c87a23 */ /* 0x100fe20000010805 */
[----:B------:R1:W-:Y:S01]  /*14800*/  MUFU.EX2 R30, R4 ;  /* 0x00000004001e7308 */ /* 0x0003e20000000800 */
[----:B------:R-:W-:Y:S01]  /*14810*/  FMNMX.FTZ R0, R219, R0, !PT ;  /* 0x00000000db007209 */ /* 0x000fe20007810000 */
[--C-:B------:R-:W-:Y:S02]  /*14820*/  FFMA.FTZ R110, R32, c[0x0][0x23c], -R5.reuse ;  /* 0x00008f00206e7a23 */ /* 0x100fe40000010805 */
[--C-:B------:R-:W-:Y:S01]  /*14830*/  FFMA.FTZ R107, R33, c[0x0][0x23c], -R5.reuse ;  /* 0x00008f00216b7a23 */ /* 0x100fe20000010805 */
[----:B------:R-:W-:Y:S01]  /*14840*/  FMNMX.FTZ R0, R91, R0, !PT ;  /* 0x000000005b007209 */ /* 0x000fe20007810000 */
[--C-:B------:R-:W-:Y:S01]  /*14850*/  FFMA.FTZ R123, R49, c[0x0][0x23c], -R5.reuse ;  /* 0x00008f00317b7a23 */ /* 0x100fe20000010805 */
[----:B--2---:R-:W-:Y:S01]  /*14860*/  MOV R33, R93 ;  /* 0x0000005d00217202 */ /* 0x004fe20000000f00 */
[--C-:B------:R-:W-:Y:S01]  /*14870*/  FFMA.FTZ R208, R85, c[0x0][0x23c], -R5.reuse ;  /* 0x00008f0055d07a23 */ /* 0x100fe20000010805 */
[----:B------:R-:W-:Y:S01]  /*14880*/  FMNMX.FTZ R0, R79, R0, !PT ;  /* 0x000000004f007209 */ /* 0x000fe20007810000 */
[----:B------:R-:W-:Y:S01]  /*14890*/  MUFU.EX2 R122, R122 ;  /* 0x0000007a007a7308 */ /* 0x000fe20000000800 */
[--C-:B------:R-:W-:Y:S02]  /*148a0*/  FFMA.FTZ R211, R14, c[0x0][0x23c], -R5.reuse ;  /* 0x00008f000ed37a23 */ /* 0x100fe40000010805 */
[----:B------:R-:W-:Y:S01]  /*148b0*/  FMNMX.FTZ R0, R250, R0, !PT ;  /* 0x00000000fa007209 */ /* 0x000fe20007810000 */
[--C-:B------:R-:W-:Y:S02]  /*148c0*/  FFMA.FTZ R234, R97, c[0x0][0x23c], -R5.reuse ;  /* 0x00008f0061ea7a23 */ /* 0x100fe40000010805 */
[--C-:B------:R-:W-:Y:S01]  /*148d0*/  FFMA.FTZ R206, R84, c[0x0][0x23c], -R5.reuse ;  /* 0x00008f0054ce7a23 */ /* 0x100fe20000010805 */
[----:B------:R-:W-:Y:S01]  /*148e0*/  FMNMX.FTZ R0, R249, R0, !PT ;  /* 0x00000000f9007209 */ /* 0x000fe20007810000 */
[----:B------:R-:W-:Y:S01]  /*148f0*/  FFMA.FTZ R240, R101, c[0x0][0x23c], -R5 ;  /* 0x00008f0065f07a23 */ /* 0x000fe20000010805 */
[----:B------:R-:W-:Y:S01]  /*14900*/  MOV R84, R11 ;  /* 0x0000000b00547202 */ /* 0x000fe20000000f00 */
[----:B------:R-:W-:Y:S01]  /*14910*/  MUFU.EX2 R200, R200 ;  /* 0x000000c800c87308 */ /* 0x000fe20000000800 */
[----:B------:R-:W-:Y:S01]  /*14920*/  FMNMX.FTZ R0, R246, R0, !PT ;  /* 0x00000000f6007209 */ /* 0x000fe20007810000 */
[----:B------:R-:W-:Y:S02]  /*14930*/  IMAD.MOV.U32 R32, RZ, RZ, R91 ;  /* 0x000000ffff207224 */ /* 0x000fe400078e005b */
[----:B-1----:R-:W-:Y:S01]  /*14940*/  FMUL.FTZ R4, R73, c[0x0][0x23c] ;  /* 0x00008f0049047a20 */ /* 0x002fe20000410000 */
[----:B------:R-:W-:Y:S04]  /*14950*/  FMNMX.FTZ R0, R245, R0, !PT ;  /* 0x00000000f5007209 */ /* 0x000fe80007810000 */
[----:B------:R-:W-:Y:S01]  /*14960*/  FMNMX.FTZ R0, R233, R0, !PT ;  /* 0x00000000e9007209 */ /* 0x000fe20007810000 */
[----:B------:R-:W-:Y:S01]  /*14970*/  MUFU.EX2 R201, R201 ;  /* 0x000000c900c97308 */ /* 0x000fe20000000800 */
[----:B------:R-:W-:Y:S02]  /*14980*/  FSEL R4, R4, RZ, P1 ;  /* 0x000000ff04047208 */ /* 0x000fe40000800000 */
[----:B------:R-:W-:Y:S03]  /*14990*/  FMNMX.FTZ R0, R232, R0, !PT ;  /* 0x00000000e8007209 */ /* 0x000fe60007810000 */
[--C-:B------:R-:W-:Y:S01]  /*149a0*/  FFMA.FTZ R6, R239, c[0x0][0x23c], -R4.reuse ;  /* 0x00008f00ef067a23 */ /* 0x100fe20000010804 */
[----:B------:R-:W-:Y:S01]  /*149b0*/  FMNMX.FTZ R0, R71, R0, !PT ;  /* 0x0000000047007209 */ /* 0x000fe20007810000 */
[--C-:B------:R-:W-:Y:S02]  /*149c0*/  FFMA.FTZ R116, R23, c[0x0][0x23c], -R4.reuse ;  /* 0x00008f0017747a23 */ /* 0x100fe40000010804 */
[----:B------:R1:W-:Y:S01]  /*149d0*/  MUFU.EX2 R96, R6 ;  /* 0x0000000600607308 */ /* 0x0003e20000000800 */
[----:B------:R-:W-:Y:S01]  /*149e0*/  FMNMX.FTZ R0, R70, R0, !PT ;  /* 0x0000000046007209 */ /* 0x000fe20007810000 */
[--C-:B------:R-:W-:Y:S02]  /*149f0*/  FFMA.FTZ R9, R235, c[0x0][0x23c], -R4.reuse ;  /* 0x00008f00eb097a23 */ /* 0x100fe40000010804 */
[--C-:B------:R-:W-:Y:S02]  /*14a00*/  FFMA.FTZ R117, R22, c[0x0][0x23c], -R4.reuse ;  /* 0x00008f0016757a23 */ /* 0x100fe40000010804 */
[----:B------:R-:W2:Y:S01]  /*14a10*/  SHFL.BFLY PT, R2, R0, 0x2, 0x1f ;  /* 0x0c401f0000027f89 */ /* 0x000ea200000e0000 */
        /* <DEDUP_REMOVED lines=11> */
[--C-:B-1----:R-:W-:Y:S02]  /*14ad0*/  FFMA.FTZ R6, R247, c[0x0][0x23c], -R4.reuse ;  /* 0x00008f00f7067a23 */ /* 0x102fe40000010804 */
[--C-:B------:R-:W-:Y:S02]  /*14ae0*/  FFMA.FTZ R94, R39, c[0x0][0x23c], -R4.reuse ;  /* 0x00008f00275e7a23 */ /* 0x100fe40000010804 */
[----:B------:R-:W-:Y:S01]  /*14af0*/  FFMA.FTZ R93, R50, c[0x0][0x23c], -R4 ;  /* 0x00008f00325d7a23 */ /* 0x000fe20000010804 */
[----:B------:R-:W1:Y:S01]  /*14b00*/  MUFU.EX2 R90, R6 ;  /* 0x00000006005a7308 */ /* 0x000e620000000800 */
[----:B--2---:R-:W-:Y:S01]  /*14b10*/  FMNMX.FTZ R2, R0, R2, !PT ;  /* 0x0000000200027209 */ /* 0x004fe20007810000 */
[----:B------:R-:W-:Y:S02]  /*14b20*/  FADD.FTZ R0, -R74, R132 ;  /* 0x000000844a007221 */ /* 0x000fe40000010100 */
[--C-:B---3--:R-:W-:Y:S02]  /*14b30*/  FFMA.FTZ R9, R113, c[0x0][0x23c], -R5.reuse ;  /* 0x00008f0071097a23 */ /* 0x108fe40000010805 */
[----:B------:R-:W-:Y:S01]  /*14b40*/  FMUL.FTZ R0, R0, c[0x0][0x23c] ;  /* 0x00008f0000007a20 */ /* 0x000fe20000410000 */
[----:B------:R-:W2:Y:S01]  /*14b50*/  SHFL.BFLY PT, R3, R2, 0x1, 0x1f ;  /* 0x0c201f0002037f89 */ /* 0x000ea200000e0000 */
[--C-:B------:R-:W-:Y:S01]  /*14b60*/  FFMA.FTZ R100, R55, c[0x0][0x23c], -R4.reuse ;  /* 0x00008f0037647a23 */ /* 0x100fe20000010804 */
[----:B------:R-:W-:Y:S01]  /*14b70*/  MOV R39, R9 ;  /* 0x0000000900277202 */ /* 0x000fe20000000f00 */
[----:B------:R3:W-:Y:S01]  /*14b80*/  MUFU.EX2 R69, R0 ;  /* 0x0000000000457308 */ /* 0x0007e20000000800 */
[--C-:B------:R-:W-:Y:S01]  /*14b90*/  FFMA.FTZ R132, R36, c[0x0][0x23c], -R5.reuse ;  /* 0x00008f0024847a23 */ /* 0x100fe20000010805 */
[----:B------:R-:W-:Y:S01]  /*14ba0*/  MOV R36, R92 ;  /* 0x0000005c00247202 */ /* 0x000fe20000000f00 */
[--C-:B------:R-:W-:Y:S02]  /*14bb0*/  FFMA.FTZ R247, R112, c[0x0][0x23c], -R5.reuse ;  /* 0x00008f0070f77a23 */ /* 0x100fe40000010805 */
[--C-:B------:R-:W-:Y:S02]  /*14bc0*/  FFMA.FTZ R91, R238, c[0x0][0x23c], -R4.reuse ;  /* 0x00008f00ee5b7a23 */ /* 0x100fe40000010804 */
[--C-:B------:R-:W-:Y:S02]  /*14bd0*/  FFMA.FTZ R92, R51, c[0x0][0x23c], -R4.reuse ;  /* 0x00008f00335c7a23 */ /* 0x100fe40000010804 */
[--C-:B------:R-:W-:Y:S01]  /*14be0*/  FFMA.FTZ R101, R54, c[0x0][0x23c], -R4.reuse ;  /* 0x00008f0036657a23 */ /* 0x100fe20000010804 */
[----:B------:R-:W-:Y:S01]  /*14bf0*/  MUFU.EX2 R132, R132 ;  /* 0x0000008400847308 */ /* 0x000fe20000000800 */
[--C-:B------:R-:W-:Y:S01]  /*14c00*/  FFMA.FTZ R99, R66, c[0x0][0x23c], -R4.reuse ;  /* 0x00008f0042637a23 */ /* 0x100fe20000010804 */
[----:B------:R-:W-:Y:S01]  /*14c10*/  MOV R54, R79 ;  /* 0x0000004f00367202 */ /* 0x000fe20000000f00 */
[--C-:B------:R-:W-:Y:S01]  /*14c20*/  FFMA.FTZ R106, R67, c[0x0][0x23c], -R4.reuse ;  /* 0x00008f00436a7a23 */ /* 0x100fe20000010804 */
[----:B-1----:R-:W-:Y:S01]  /*14c30*/  MOV R37, R90 ;  /* 0x0000005a00257202 */ /* 0x002fe20000000f00 */
[--C-:B------:R-:W-:Y:S02]  /*14c40*/  FFMA.FTZ R6, R202, c[0x0][0x23c], -R5.reuse ;  /* 0x00008f00ca067a23 */ /* 0x100fe40000010805 */
[----:B------:R-:W-:Y:S02]  /*14c50*/  FFMA.FTZ R202, R20, c[0x0][0x23c], -R5 ;  /* 0x00008f0014ca7a23 */ /* 0x000fe40000010805 */
[----:B------:R-:W1:Y:S01]  /*14c60*/  LDSM.16.MT88.4 R20, [R213+0x8000] ;  /* 0x00800000d514783b */ /* 0x000e620000004200 */
[----:B------:R-:W4:Y:S01]  /*14c70*/  MUFU.EX2 R89, R6 ;  /* 0x0000000600597308 */ /* 0x000f220000000800 */
[----:B--2---:R-:W-:Y:S01]  /*14c80*/  FMNMX.FTZ R3, R2, R3, !PT ;  /* 0x0000000302037209 */ /* 0x004fe20007810000 */
[----:B------:R-:W-:Y:S02]  /*14c90*/  FFMA.FTZ R205, R86, c[0x0][0x23c], -R4 ;  /* 0x00008f0056cd7a23 */ /* 0x000fe40000010804 */
[----:B---3--:R-:W-:Y:S01]  /*14ca0*/  FADD.FTZ R0, -R73, R133 ;  /* 0x0000008549007221 */ /* 0x008fe20000010100 */
[C---:B------:R-:W-:Y:S01]  /*14cb0*/  FSETP.NEU.FTZ.AND P1, PT, R3.reuse, -INF , PT ;  /* 0xff8000000300780b */ /* 0x040fe20003f3d000 */
[----:B------:R-:W-:Y:S02]  /*14cc0*/  FMUL.FTZ R75, R3, c[0x0][0x23c] ;  /* 0x00008f00034b7a20 */ /* 0x000fe40000410000 */
[----:B------:R-:W-:Y:S02]  /*14cd0*/  FMUL.FTZ R0, R0, c[0x0][0x23c] ;  /* 0x00008f0000007a20 */ /* 0x000fe40000410000 */
[----:B------:R-:W-:Y:S01]  /*14ce0*/  MUFU.EX2 R202, R202 ;  /* 0x000000ca00ca7308 */ /* 0x000fe20000000800 */
[----:B------:R-:W-:Y:S01]  /*14cf0*/  FSEL R75, R75, RZ, P1 ;  /* 0x000000ff4b4b7208 */ /* 0x000fe20000800000 */
[----:B------:R-:W-:Y:S01]  /*14d00*/  IMAD.MOV.U32 R51, RZ, RZ, R32 ;  /* 0x000000ffff337224 */ /* 0x000fe200078e0020 */
[----:B------:R-:W-:Y:S01]  /*14d10*/  MOV R32, R78 ;  /* 0x0000004e00207202 */ /* 0x000fe20000000f00 */
[--C-:B------:R-:W-:Y:S01]  /*14d20*/  FFMA.FTZ R133, R65, c[0x0][0x23c], -R5.reuse ;  /* 0x00008f0041857a23 */ /* 0x100fe20000010805 */
[----:B------:R-:W-:Y:S01]  /*14d30*/  MOV R65, R46 ;  /* 0x0000002e00417202 */ /* 0x000fe20000000f00 */
[--C-:B------:R-:W-:Y:S02]  /*14d40*/  FFMA.FTZ R207, R87, c[0x0][0x23c], -R4.reuse ;  /* 0x00008f0057cf7a23 */ /* 0x100fe40000010804 */
[--C-:B------:R-:W-:Y:S02]  /*14d50*/  FFMA.FTZ R209, R98, c[0x0][0x23c], -R4.reuse ;  /* 0x00008f0062d17a23 */ /* 0x100fe40000010804 */
[----:B------:R2:W3:Y:S01]  /*14d60*/  MUFU.EX2 R68, R0 ;  /* 0x0000000000447308 */ /* 0x0004e20000000800 */
[--C-:B------:R-:W-:Y:S02]  /*14d70*/  FFMA.FTZ R248, R115, c[0x0][0x23c], -R4.reuse ;  /* 0x00008f0073f87a23 */ /* 0x100fe40000010804 */
[--C-:B------:R-:W-:Y:S01]  /*14d80*/  FFMA.FTZ R49, R131, c[0x0][0x23c], -R4.reuse ;  /* 0x00008f0083317a23 */ /* 0x100fe20000010804 */
[----:B----4-:R-:W-:Y:S01]  /*14d90*/  MOV R48, R89 ;  /* 0x0000005900307202 */ /* 0x010fe20000000f00 */
[----:B------:R-:W-:Y:S02]  /*14da0*/  FMUL.FTZ R6, R72, c[0x0][0x23c] ;  /* 0x00008f0048067a20 */ /* 0x000fe40000410000 */
[----:B------:R-:W-:Y:S02]  /*14db0*/  FFMA.FTZ R89, R34, c[0x0][0x23c], -R4 ;  /* 0x00008f0022597a23 */ /* 0x000fe40000010804 */
[----:B------:R-:W-:Y:S01]  /*14dc0*/  IMAD.MOV.U32 R55, RZ, RZ, R48 ;  /* 0x000000ffff377224 */ /* 0x000fe200078e0030 */
[----:B------:R4:W-:Y:S01]  /*14dd0*/  MUFU.EX2 R46, R8 ;  /* 0x00000008002e7308 */ /* 0x0009e20000000800 */
[----:B------:R-:W-:Y:S01]  /*14de0*/  FSEL R6, R6, RZ, P2 ;  /* 0x000000ff06067208 */ /* 0x000fe20001000000 */
[--C-:B------:R-:W-:Y:S01]  /*14df0*/  FFMA.FTZ R90, R237, c[0x0][0x23c], -R4.reuse ;  /* 0x00008f00ed5a7a23 */ /* 0x100fe20000010804 */
[----:B------:R-:W-:Y:S01]  /*14e00*/  MOV R48, R37 ;  /* 0x0000002500307202 */ /* 0x000fe20000000f00 */
[----:B------:R-:W-:Y:S01]  /*14e10*/  FFMA.FTZ R237, R103, c[0x0][0x23c], -R4 ;  /* 0x00008f0067ed7a23 */ /* 0x000fe20000010804 */
[----:B------:R-:W-:Y:S01]  /*14e20*/  MOV R37, R62 ;  /* 0x0000003e00257202 */ /* 0x000fe20000000f00 */
[--C-:B------:R-:W-:Y:S01]  /*14e30*/  FFMA.FTZ R7, R236, c[0x0][0x23c], -R6.reuse ;  /* 0x00008f00ec077a23 */ /* 0x100fe20000010806 */
[----:B------:R-:W-:Y:S01]  /*14e40*/  F2FP.PACK_AB R78, R47, R55 ;  /* 0x000000372f4e723e */ /* 0x000fe200000000ff */
[----:B------:R-:W-:Y:S02]  /*14e50*/  FFMA.FTZ R10, R244, c[0x0][0x23c], -R6 ;  /* 0x00008f00f40a7a23 */ /* 0x000fe40000010806 */
[----:B------:R1:W-:Y:S01]  /*14e60*/  MUFU.EX2 R244, R7 ;  /* 0x0000000700f47308 */ /* 0x0003e20000000800 */
[--C-:B------:R-:W-:Y:S02]  /*14e70*/  FFMA.FTZ R236, R102, c[0x0][0x23c], -R4.reuse ;  /* 0x00008f0066ec7a23 */ /* 0x100fe40000010804 */
[----:B------:R-:W-:Y:S02]  /*14e80*/  FFMA.FTZ R210, R15, c[0x0][0x23c], -R4 ;  /* 0x00008f000fd27a23 */ /* 0x000fe40000010804 */
[----:B--2---:R-:W-:Y:S02]  /*14e90*/  FADD.FTZ R0, -R72, R134 ;  /* 0x0000008648007221 */ /* 0x004fe40000010100 */
[----:B------:R-:W-:Y:S02]  /*14ea0*/  FFMA.FTZ R134, R64, c[0x0][0x23c], -R5 ;  /* 0x00008f0040867a23 */ /* 0x000fe40000010805 */
[----:B------:R-:W-:Y:S01]  /*14eb0*/  FMUL.FTZ R0, R0, c[0x0][0x23c] ;  /* 0x00008f0000007a20 */ /* 0x000fe20000410000 */
[----:B------:R2:W-:Y:S01]  /*14ec0*/  MUFU.EX2 R11, R10 ;  /* 0x0000000a000b7308 */ /* 0x0005e20000000800 */
[--C-:B------:R-:W-:Y:S02]  /*14ed0*/  FFMA.FTZ R85, R40, c[0x0][0x23c], -R6.reuse ;  /* 0x00008f0028557a23 */ /* 0x100fe40000010806 */
[--C-:B------:R-:W-:Y:S02]  /*14ee0*/  FFMA.FTZ R40, R120, c[0x0][0x23c], -R6.reuse ;  /* 0x00008f0078287a23 */ /* 0x100fe40000010806 */
[--C-:B----4-:R-:W-:Y:S02]  /*14ef0*/  FFMA.FTZ R8, R251, c[0x0][0x23c], -R6.reuse ;  /* 0x00008f00fb087a23 */ /* 0x110fe40000010806 */
[--C-:B------:R-:W-:Y:S01]  /*14f00*/  FFMA.FTZ R238, R104, c[0x0][0x23c], -R6.reuse ;  /* 0x00008f0068ee7a23 */ /* 0x100fe20000010806 */
[----:B------:R-:W-:Y:S01]  /*14f10*/  MOV R104, R48 ;  /* 0x0000003000687202 */ /* 0x000fe20000000f00 */
[----:B------:R-:W-:Y:S01]  /*14f20*/  FFMA.FTZ R62, R29, c[0x0][0x23c], -R6 ;  /* 0x00008f001d3e7a23 */ /* 0x000fe20000010806 */
[----:B------:R4:W-:Y:S01]  /*14f30*/  MUFU.EX2 R2, R0 ;  /* 0x0000000000027308 */ /* 0x0009e20000000800 */
[----:B------:R-:W-:Y:S01]  /*14f40*/  IMAD.MOV.U32 R64, RZ, RZ, R88 ;  /* 0x000000ffff407224 */ /* 0x000fe200078e0058 */
[----:B------:R-:W-:Y:S01]  /*14f50*/  MOV R48, R37 ;  /* 0x0000002500307202 */ /* 0x000fe20000000f00 */
[----:B------:R-:W-:Y:S02]  /*14f60*/  FFMA.FTZ R88, R35, c[0x0][0x23c], -R4 ;  /* 0x00008f0023587a23 */ /* 0x000fe40000010804 */
[----:B-1----:R-:W-:Y:S01]  /*14f70*/  FFMA.FTZ R7, R243, c[0x0][0x23c], -R75 ;  /* 0x00008f00f3077a23 */ /* 0x002fe2000001084b */
[----:B------:R-:W-:Y:S01]  /*14f80*/  MOV R35, R48 ;  /* 0x0000003000237202 */ /* 0x000fe20000000f00 */
[--C-:B------:R-:W-:Y:S02]  /*14f90*/  FFMA.FTZ R87, R44, c[0x0][0x23c], -R6.reuse ;  /* 0x00008f002c577a23 */ /* 0x100fe40000010806 */
[----:B------:R-:W-:Y:S01]  /*14fa0*/  FFMA.FTZ R86, R45, c[0x0][0x23c], -R6 ;  /* 0x00008f002d567a23 */ /* 0x000fe20000010806 */
[----:B------:R1:W-:Y:S01]  /*14fb0*/  MUFU.EX2 R235, R7 ;  /* 0x0000000700eb7308 */ /* 0x0003e20000000800 */
[----:B------:R-:W-:Y:S02]  /*14fc0*/  FFMA.FTZ R243, R114, c[0x0][0x23c], -R4 ;  /* 0x00008f0072f37a23 */ /* 0x000fe40000010804 */
[--C-:B------:R-:W-:Y:S01]  /*14fd0*/  FFMA.FTZ R97, R56, c[0x0][0x23c], -R6.reuse ;  /* 0x00008f0038617a23 */ /* 0x100fe20000010806 */
[----:B--2---:R-:W-:Y:S01]  /*14fe0*/  MOV R10, R60 ;  /* 0x0000003c000a7202 */ /* 0x004fe20000000f00 */
[--C-:B------:R-:W-:Y:S02]  /*14ff0*/  FFMA.FTZ R60, R241, c[0x0][0x23c], -R6.reuse ;  /* 0x00008f00f13c7a23 */ /* 0x100fe40000010806 */
[--C-:B------:R-:W-:Y:S02]  /*15000*/  FFMA.FTZ R241, R105, c[0x0][0x23c], -R6.reuse ;  /* 0x00008f0069f17a23 */ /* 0x100fe40000010806 */
[--C-:B------:R-:W-:Y:S01]  /*15010*/  FFMA.FTZ R98, R57, c[0x0][0x23c], -R6.reuse ;  /* 0x00008f0039627a23 */ /* 0x100fe20000010806 */
[----:B------:R-:W-:Y:S01]  /*15020*/  MUFU.EX2 R50, R8 ;  /* 0x0000000800327308 */ /* 0x000fe20000000800 */
[--C-:B------:R-:W-:Y:S02]  /*15030*/  FFMA.FTZ R103, R27, c[0x0][0x23c], -R6.reuse ;  /* 0x00008f001b677a23 */ /* 0x100fe40000010806 */
[----:B------:R-:W-:Y:S02]  /*15040*/  FFMA.FTZ R102, R26, c[0x0][0x23c], -R6 ;  /* 0x00008f001a667a23 */ /* 0x000fe40000010806 */
[----:B----4-:R-:W-:Y:S02]  /*15050*/  FADD.FTZ R0, -R3, R135 ;  /* 0x0000008703007221 */ /* 0x010fe40000010100 */
[--C-:B------:R-:W-:Y:S02]  /*15060*/  FFMA.FTZ R135, R53, c[0x0][0x23c], -R5.reuse ;  /* 0x00008f0035877a23 */ /* 0x100fe40000010805 */
[----:B------:R-:W-:Y:S01]  /*15070*/  FFMA.FTZ R53, R128, c[0x0][0x23c], -R5 ;  /* 0x00008f0080357a23 */ /* 0x000fe20000010805 */
[----:B------:R-:W-:Y:S01]  /*15080*/  MUFU.EX2 R204, R204 ;  /* 0x000000cc00cc7308 */ /* 0x000fe20000000800 */
[--C-:B------:R-:W-:Y:S02]  /*15090*/  FFMA.FTZ R5, R252, c[0x0][0x23c], -R75.reuse ;  /* 0x00008f00fc057a23 */ /* 0x100fe4000001084b */
[----:B------:R-:W-:Y:S02]  /*150a0*/  FFMA.FTZ R128, R83, c[0x0][0x23c], -R4 ;  /* 0x00008f0053807a23 */ /* 0x000fe40000010804 */
[--C-:B-1----:R-:W-:Y:S02]  /*150b0*/  FFMA.FTZ R7, R84, c[0x0][0x23c], -R6.reuse ;  /* 0x00008f0054077a23 */ /* 0x102fe40000010806 */
[--C-:B------:R-:W-:Y:S02]  /*150c0*/  FFMA.FTZ R84, R41, c[0x0][0x23c], -R6.reuse ;  /* 0x00008f0029547a23 */ /* 0x100fe40000010806 */
[--C-:B------:R-:W-:Y:S01]  /*150d0*/  FFMA.FTZ R114, R25, c[0x0][0x23c], -R6.reuse ;  /* 0x00008f0019727a23 */ /* 0x100fe20000010806 */
[----:B------:R1:W-:Y:S01]  /*150e0*/  MUFU.EX2 R252, R5 ;  /* 0x0000000500fc7308 */ /* 0x0003e20000000800 */
        /* <DEDUP_REMOVED lines=9> */
[----:B------:R-:W2:Y:S01]  /*15180*/  MUFU.EX2 R4, R4 ;  /* 0x0000000400047308 */ /* 0x000ea20000000800 */
[----:B------:R-:W-:Y:S02]  /*15190*/  FMUL.FTZ R0, R0, c[0x0][0x23c] ;  /* 0x00008f0000007a20 */ /* 0x000fe40000410000 */
[--C-:B------:R-:W-:Y:S01]  /*151a0*/  FFMA.FTZ R112, R77, c[0x0][0x23c], -R6.reuse ;  /* 0x00008f004d707a23 */ /* 0x100fe20000010806 */
[----:B------:R-:W-:Y:S01]  /*151b0*/  F2FP.PACK_AB R77, R104, R96 ;  /* 0x00000060684d723e */ /* 0x000fe200000000ff */
[--C-:B------:R-:W-:Y:S02]  /*151c0*/  FFMA.FTZ R118, R19, c[0x0][0x23c], -R6.reuse ;  /* 0x00008f0013767a23 */ /* 0x100fe40000010806 */
[----:B---3--:R-:W-:Y:S02]  /*151d0*/  FMUL.FTZ R19, R68, R151 ;  /* 0x0000009744137220 */ /* 0x008fe40000410000 */
[----:B------:R-:W-:Y:S01]  /*151e0*/  FFMA.FTZ R119, R18, c[0x0][0x23c], -R6 ;  /* 0x00008f0012777a23 */ /* 0x000fe20000010806 */
[----:B------:R3:W-:Y:S01]  /*151f0*/  MUFU.EX2 R14, R7 ;  /* 0x00000007000e7308 */ /* 0x0007e20000000800 */
[----:B------:R-:W-:Y:S02]  /*15200*/  FMUL.FTZ R18, R68, R150 ;  /* 0x0000009644127220 */ /* 0x000fe40000410000 */
[----:B------:R-:W-:Y:S02]  /*15210*/  IMAD.MOV.U32 R150, RZ, RZ, R52 ;  /* 0x000000ffff967224 */ /* 0x000fe400078e0034 */
[----:B-1----:R-:W-:Y:S02]  /*15220*/  FFMA.FTZ R5, R65, c[0x0][0x23c], -R75 ;  /* 0x00008f0041057a23 */ /* 0x002fe4000001084b */
[--C-:B------:R-:W-:Y:S02]  /*15230*/  FFMA.FTZ R130, R17, c[0x0][0x23c], -R6.reuse ;  /* 0x00008f0011827a23 */ /* 0x100fe40000010806 */
[--C-:B------:R-:W-:Y:S01]  /*15240*/  FFMA.FTZ R131, R16, c[0x0][0x23c], -R6.reuse ;  /* 0x00008f0010837a23 */ /* 0x100fe20000010806 */
[----:B------:R-:W1:Y:S01]  /*15250*/  MUFU.EX2 R0, R0 ;  /* 0x0000000000007308 */ /* 0x000e620000000800 */
[--C-:B------:R-:W-:Y:S02]  /*15260*/  FFMA.FTZ R251, R109, c[0x0][0x23c], -R6.reuse ;  /* 0x00008f006dfb7a23 */ /* 0x100fe40000010806 */
[----:B------:R-:W-:Y:S02]  /*15270*/  FFMA.FTZ R41, R121, c[0x0][0x23c], -R6 ;  /* 0x00008f0079297a23 */ /* 0x000fe40000010806 */
[----:B--2---:R-:W-:Y:S02]  /*15280*/  IMAD.MOV.U32 R105, RZ, RZ, R4 ;  /* 0x000000ffff697224 */ /* 0x004fe400078e0004 */
[----:B------:R-:W-:Y:S01]  /*15290*/  FMUL.FTZ R4, R69, R140 ;  /* 0x0000008c45047220 */ /* 0x000fe20000410000 */
[----:B------:R-:W-:Y:S01]  /*152a0*/  MOV R140, R10 ;  /* 0x0000000a008c7202 */ /* 0x000fe20000000f00 */
[--C-:B------:R-:W-:Y:S01]  /*152b0*/  FFMA.FTZ R44, R124, c[0x0][0x23c], -R6.reuse ;  /* 0x00008f007c2c7a23 */ /* 0x100fe20000010806 */
[----:B------:R-:W2:Y:S01]  /*152c0*/  MUFU.EX2 R5, R5 ;  /* 0x0000000500057308 */ /* 0x000ea20000000800 */
[----:B------:R-:W-:Y:S01]  /*152d0*/  IMAD.MOV.U32 R65, RZ, RZ, R33 ;  /* 0x000000ffff417224 */ /* 0x000fe200078e0021 */
[----:B------:R-:W-:Y:S01]  /*152e0*/  F2FP.PACK_AB R79, R46, R140 ;  /* 0x0000008c2e4f723e */ /* 0x000fe200000000ff */
[----:B------:R-:W-:Y:S02]  /*152f0*/  IMAD.MOV.U32 R33, RZ, RZ, R61 ;  /* 0x000000ffff217224 */ /* 0x000fe400078e003d */
[----:B---3--:R-:W-:Y:S02]  /*15300*/  FMUL.FTZ R7, R68, R143 ;  /* 0x0000008f44077220 */ /* 0x008fe40000410000 */
[----:B------:R-:W-:Y:S01]  /*15310*/  FFMA.FTZ R61, R242, c[0x0][0x23c], -R6 ;  /* 0x00008f00f23d7a23 */ /* 0x000fe20000010806 */
[----:B------:R-:W-:Y:S01]  /*15320*/  MOV R37, R33 ;  /* 0x0000002100257202 */ /* 0x000fe20000000f00 */
[----:B------:R-:W-:Y:S01]  /*15330*/  IMAD.MOV.U32 R33, RZ, RZ, R224 ;  /* 0x000000ffff217224 */ /* 0x000fe200078e00e0 */
[----:B------:R-:W-:Y:S01]  /*15340*/  MUFU.EX2 R121, R60 ;  /* 0x0000003c00797308 */ /* 0x000fe20000000800 */
[--C-:B------:R-:W-:Y:S02]  /*15350*/  FFMA.FTZ R224, R125, c[0x0][0x23c], -R6.reuse ;  /* 0x00008f007de07a23 */ /* 0x100fe40000010806 */
[----:B------:R-:W-:Y:S01]  /*15360*/  FFMA.FTZ R242, R108, c[0x0][0x23c], -R6 ;  /* 0x00008f006cf27a23 */ /* 0x000fe20000010806 */
[----:B------:R-:W-:Y:S01]  /*15370*/  MOV R108, R31 ;  /* 0x0000001f006c7202 */ /* 0x000fe20000000f00 */
[----:B------:R-:W-:Y:S02]  /*15380*/  FMUL.FTZ R6, R68, R142 ;  /* 0x0000008e44067220 */ /* 0x000fe40000410000 */
[----:B------:R-:W-:Y:S02]  /*15390*/  FMUL.FTZ R9, R2, R137 ;  /* 0x0000008902097220 */ /* 0x000fe40000410000 */
[----:B------:R-:W-:Y:S01]  /*153a0*/  IMAD.MOV.U32 R137, RZ, RZ, R11 ;  /* 0x000000ffff897224 */ /* 0x000fe200078e000b */
[----:B------:R-:W-:Y:S01]  /*153b0*/  MUFU.EX2 R125, R111 ;  /* 0x0000006f007d7308 */ /* 0x000fe20000000800 */
[----:B-1----:R-:W-:Y:S01]  /*153c0*/  FMUL.FTZ R11, R0, R139 ;  /* 0x0000008b000b7220 */ /* 0x002fe20000410000 */
[----:B------:R-:W-:Y:S01]  /*153d0*/  MOV R139, R14 ;  /* 0x0000000e008b7202 */ /* 0x000fe20000000f00 */
[----:B------:R-:W-:Y:S01]  /*153e0*/  FMUL.FTZ R8, R2, R136 ;  /* 0x0000008802087220 */ /* 0x000fe20000410000 */
[----:B--2---:R-:W-:Y:S01]  /*153f0*/  MOV R120, R5 ;  /* 0x0000000500787202 */ /* 0x004fe20000000f00 */
[----:B------:R-:W-:Y:S01]  /*15400*/  FMUL.FTZ R5, R69, R141 ;  /* 0x0000008d45057220 */ /* 0x000fe20000410000 */
[----:B------:R-:W-:Y:S01]  /*15410*/  F2FP.PACK_AB R64, R137, R244 ;  /* 0x000000f48940723e */ /* 0x000fe200000000ff */
[----:B------:R-:W-:Y:S01]  /*15420*/  IMAD.MOV.U32 R141, RZ, RZ, R65 ;  /* 0x000000ffff8d7224 */ /* 0x000fe200078e0041 */
[----:B------:R-:W-:Y:S01]  /*15430*/  F2FP.PACK_AB R65, R252, R235 ;  /* 0x000000ebfc41723e */ /* 0x000fe200000000ff */
[----:B------:R-:W-:Y:S01]  /*15440*/  FMUL.FTZ R10, R0, R138 ;  /* 0x0000008a000a7220 */ /* 0x000fe20000410000 */
[----:B------:R-:W-:Y:S01]  /*15450*/  MUFU.EX2 R136, R110 ;  /* 0x0000006e00887308 */ /* 0x000fe20000000800 */
[----:B------:R-:W-:Y:S01]  /*15460*/  F2FP.PACK_AB R66, R139, R50 ;  /* 0x000000328b42723e */ /* 0x000fe200000000ff */
[----:B------:R-:W-:Y:S01]  /*15470*/  IMAD.MOV.U32 R34, RZ, RZ, R37 ;  /* 0x000000ffff227224 */ /* 0x000fe200078e0025 */
[----:B------:R-:W-:Y:S01]  /*15480*/  F2FP.PACK_AB R76, R141, R30 ;  /* 0x0000001e8d4c723e */ /* 0x000fe200000000ff */
[C---:B------:R-:W-:Y:S01]  /*15490*/  FMUL.FTZ R12, R2.reuse, R144 ;  /* 0x00000090020c7220 */ /* 0x040fe20000410000 */
[----:B------:R-:W-:Y:S01]  /*154a0*/  MOV R37, R13 ;  /* 0x0000000d00257202 */ /* 0x000fe20000000f00 */
[----:B------:R-:W-:Y:S01]  /*154b0*/  FMUL.FTZ R13, R2, R145 ;  /* 0x00000091020d7220 */ /* 0x000fe20000410000 */
[----:B------:R-:W-:Y:S01]  /*154c0*/  F2FP.PACK_AB R67, R105, R120 ;  /* 0x000000786943723e */ /* 0x000fe200000000ff */
[C---:B------:R-:W-:Y:S01]  /*154d0*/  FMUL.FTZ R16, R69.reuse, R148 ;  /* 0x0000009445107220 */ /* 0x040fe20000410000 */
[----:B------:R-:W-:Y:S01]  /*154e0*/  MOV R148, R55 ;  /* 0x0000003700947202 */ /* 0x000fe20000000f00 */
[-C--:B------:R-:W-:Y:S01]  /*154f0*/  HMMA.16816.F32 R4, R76, R20.reuse, R4 ;  /* 0x000000144c04723c */ /* 0x080fe20000001804 */
[----:B------:R-:W-:Y:S01]  /*15500*/  MUFU.EX2 R111, R91 ;  /* 0x0000005b006f7308 */ /* 0x000fe20000000800 */
[C---:B------:R-:W-:Y:S01]  /*15510*/  FMUL.FTZ R17, R69.reuse, R149 ;  /* 0x0000009545117220 */ /* 0x040fe20000410000 */
[----:B------:R-:W-:Y:S01]  /*15520*/  MOV R149, R54 ;  /* 0x0000003600957202 */ /* 0x000fe20000000f00 */
[----:B------:R-:W-:Y:S01]  /*15530*/  IMAD.MOV.U32 R151, RZ, RZ, R51 ;  /* 0x000000ffff977224 */ /* 0x000fe200078e0033 */
[----:B------:R-:W-:Y:S01]  /*15540*/  MOV R51, R39 ;  /* 0x0000002700337202 */ /* 0x000fe20000000f00 */
[C---:B------:R-:W-:Y:S01]  /*15550*/  FMUL.FTZ R26, R0.reuse, R154 ;  /* 0x0000009a001a7220 */ /* 0x040fe20000410000 */
[----:B------:R-:W-:Y:S01]  /*15560*/  MOV R54, R38 ;  /* 0x0000002600367202 */ /* 0x000fe20000000f00 */
[C---:B------:R-:W-:Y:S01]  /*15570*/  HMMA.16816.F32 R8, R64.reuse, R20, R8 ;  /* 0x000000144008723c */ /* 0x040fe20000001808 */
[C---:B------:R-:W-:Y:S02]  /*15580*/  FMUL.FTZ R14, R0.reuse, R146 ;  /* 0x00000092000e7220 */ /* 0x040fe40000410000 */
[----:B------:R1:W-:Y:S01]  /*15590*/  MUFU.EX2 R109, R61 ;  /* 0x0000003d006d7308 */ /* 0x0003e20000000800 */
[----:B------:R-:W-:Y:S01]  /*155a0*/  FMUL.FTZ R15, R0, R147 ;  /* 0x00000093000f7220 */ /* 0x000fe20000410000 */
[----:B------:R-:W-:Y:S01]  /*155b0*/  MOV R154, R36 ;  /* 0x00000024009a7202 */ /* 0x000fe20000000f00 */
[----:B------:R-:W-:Y:S01]  /*155c0*/  FMUL.FTZ R24, R2, R152 ;  /* 0x0000009802187220 */ /* 0x000fe20000410000 */
[----:B------:R-:W-:Y:S01]  /*155d0*/  MOV R145, R49 ;  /* 0x0000003100917202 */ /* 0x000fe20000000f00 */
[C---:B------:R-:W-:Y:S01]  /*155e0*/  FMUL.FTZ R20, R69.reuse, R156 ;  /* 0x0000009c45147220 */ /* 0x040fe20000410000 */
[----:B------:R-:W-:Y:S02]  /*155f0*/  MOV R156, R34 ;  /* 0x00000022009c7202 */ /* 0x000fe40000000f00 */
[-C--:B------:R-:W-:Y:S01]  /*15600*/  HMMA.16816.F32 R12, R64, R22.reuse, R12 ;  /* 0x00000016400c723c */ /* 0x080fe2000000180c */
[C---:B------:R-:W-:Y:S01]  /*15610*/  FMUL.FTZ R21, R69.reuse, R157 ;  /* 0x0000009d45157220 */ /* 0x040fe20000410000 */
[----:B------:R-:W-:Y:S01]  /*15620*/  MUFU.EX2 R138, R89 ;  /* 0x00000059008a7308 */ /* 0x000fe20000000800 */
[C---:B------:R-:W-:Y:S01]  /*15630*/  FMUL.FTZ R34, R68.reuse, R166 ;  /* 0x000000a644227220 */ /* 0x040fe20000410000 */
[----:B------:R-:W-:Y:S01]  /*15640*/  MOV R166, R51 ;  /* 0x0000003300a67202 */ /* 0x000fe20000000f00 */
[----:B------:R-:W-:Y:S01]  /*15650*/  FMUL.FTZ R51, R68, R183 ;  /* 0x000000b744337220 */ /* 0x000fe20000410000 */
[----:B------:R-:W-:Y:S01]  /*15660*/  MOV R157, R40 ;  /* 0x00000028009d7202 */ /* 0x000fe20000000f00 */
[----:B------:R-:W-:Y:S01]  /*15670*/  FMUL.FTZ R25, R2, R153 ;  /* 0x0000009902197220 */ /* 0x000fe20000410000 */
[C---:B------:R-:W-:Y:S01]  /*15680*/  HMMA.16816.F32 R16, R76.reuse, R22, R16 ;  /* 0x000000164c10723c */ /* 0x040fe20000001810 */
[----:B------:R-:W-:Y:S03]  /*15690*/  FMUL.FTZ R27, R0, R155 ;  /* 0x0000009b001b7220 */ /* 0x000fe60000410000 */
[----:B------:R-:W-:Y:S01]  /*156a0*/  IMAD.MOV.U32 R152, RZ, RZ, R30 ;  /* 0x000000ffff987224 */ /* 0x000fe200078e001e */
[----:B------:R-:W-:Y:S01]  /*156b0*/  MOV R153, R33 ;  /* 0x0000002100997202 */ /* 0x000fe20000000f00 */
[----:B------:R-:W-:Y:S01]  /*156c0*/  FMUL.FTZ R28, R2, R160 ;  /* 0x000000a0021c7220 */ /* 0x000fe20000410000 */
[----:B------:R-:W-:Y:S01]  /*156d0*/  MOV R147, R47 ;  /* 0x0000002f00937202 */ /* 0x000fe20000000f00 */
[C---:B------:R-:W-:Y:S01]  /*156e0*/  FMUL.FTZ R23, R68.reuse, R159 ;  /* 0x0000009f44177220 */ /* 0x040fe20000410000 */
[----:B------:R-:W-:Y:S01]  /*156f0*/  MOV R159, R48 ;  /* 0x00000030009f7202 */ /* 0x000fe20000000f00 */
[----:B------:R-:W-:Y:S02]  /*15700*/  MUFU.EX2 R143, R107 ;  /* 0x0000006b008f7308 */ /* 0x000fe40000000800 */
[----:B------:R-:W-:Y:S01]  /*15710*/  IMAD.MOV.U32 R48, RZ, RZ, R37 ;  /* 0x000000ffff307224 */ /* 0x000fe200078e0025 */
[----:B------:R-:W-:Y:S01]  /*15720*/  MOV R155, R53 ;  /* 0x00000035009b7202 */ /* 0x000fe20000000f00 */
[----:B------:R-:W2:Y:S01]  /*15730*/  LDSM.16.MT88.4 R36, [R216+0x8000] ;  /* 0x00800000d824783b */ /* 0x000ea20000004200 */
[----:B------:R-:W-:Y:S02]  /*15740*/  FMUL.FTZ R22, R68, R158 ;  /* 0x0000009e44167220 */ /* 0x000fe40000410000 */
[----:B------:R-:W-:Y:S01]  /*15750*/  FMUL.FTZ R29, R2, R161 ;  /* 0x000000a1021d7220 */ /* 0x000fe20000410000 */
[----:B------:R-:W-:Y:S01]  /*15760*/  MOV R161, R80 ;  /* 0x0000005000a17202 */ /* 0x000fe20000000f00 */
[----:B------:R-:W-:Y:S01]  /*15770*/  IMAD.MOV.U32 R158, RZ, RZ, R35 ;  /* 0x000000ffff9e7224 */ /* 0x000fe200078e0023 */
[----:B------:R-:W-:Y:S01]  /*15780*/  MUFU.EX2 R142, R88 ;  /* 0x00000058008e7308 */ /* 0x000fe20000000800 */
[----:B------:R-:W-:Y:S01]  /*15790*/  FMUL.FTZ R35, R68, R167 ;  /* 0x000000a744237220 */ /* 0x000fe20000410000 */
[----:B------:R-:W-:Y:S01]  /*157a0*/  MOV R144, R48 ;  /* 0x0000003000907202 */ /* 0x000fe20000000f00 */
[----:B------:R-:W-:Y:S02]  /*157b0*/  IMAD.MOV.U32 R167, RZ, RZ, R54 ;  /* 0x000000ffffa77224 */ /* 0x000fe400078e0036 */
[----:B------:R-:W3:Y:S01]  /*157c0*/  LDSM.16.MT88.4 R52, [R214+0x8000] ;  /* 0x00800000d634783b */ /* 0x000ee20000004200 */
[C---:B------:R-:W-:Y:S02]  /*157d0*/  FMUL.FTZ R33, R69.reuse, R165 ;  /* 0x000000a545217220 */ /* 0x040fe40000410000 */
[----:B------:R-:W-:Y:S02]  /*157e0*/  FMUL.FTZ R40, R2, R168 ;  /* 0x000000a802287220 */ /* 0x000fe40000410000 */
[C---:B------:R-:W-:Y:S01]  /*157f0*/  FMUL.FTZ R48, R69.reuse, R180 ;  /* 0x000000b445307220 */ /* 0x040fe20000410000 */
[----:B------:R-:W-:Y:S01]  /*15800*/  MUFU.EX2 R124, R90 ;  /* 0x0000005a007c7308 */ /* 0x000fe20000000800 */
[----:B------:R-:W-:Y:S02]  /*15810*/  IMAD.MOV.U32 R165, RZ, RZ, R50 ;  /* 0x000000ffffa57224 */ /* 0x000fe400078e0032 */
[----:B------:R-:W-:Y:S02]  /*15820*/  FMUL.FTZ R50, R68, R182 ;  /* 0x000000b644327220 */ /* 0x000fe40000410000 */
[----:B------:R-:W-:Y:S02]  /*15830*/  IMAD.MOV.U32 R160, RZ, RZ, R41 ;  /* 0x000000ffffa07224 */ /* 0x000fe400078e0029 */
[C---:B------:R-:W-:Y:S02]  /*15840*/  FMUL.FTZ R41, R2.reuse, R169 ;  /* 0x000000a902297220 */ /* 0x040fe40000410000 */
[C---:B------:R-:W-:Y:S01]  /*15850*/  FMUL.FTZ R45, R2.reuse, R177 ;  /* 0x000000b1022d7220 */ /* 0x040fe20000410000 */
[----:B------:R-:W-:Y:S01]  /*15860*/  MUFU.EX2 R206, R206 ;  /* 0x000000ce00ce7308 */ /* 0x000fe20000000800 */
[C---:B------:R-:W-:Y:S02]  /*15870*/  FMUL.FTZ R49, R69.reuse, R181 ;  /* 0x000000b545317220 */ /* 0x040fe40000410000 */
[C---:B------:R-:W-:Y:S02]  /*15880*/  FMUL.FTZ R56, R2.reuse, R184 ;  /* 0x000000b802387220 */ /* 0x040fe40000410000 */
[C---:B------:R-:W-:Y:S02]  /*15890*/  FMUL.FTZ R57, R2.reuse, R185 ;  /* 0x000000b902397220 */ /* 0x040fe40000410000 */
[----:B-1----:R-:W-:Y:S02]  /*158a0*/  FMUL.FTZ R61, R2, R193 ;  /* 0x000000c1023d7220 */ /* 0x002fe40000410000 */
[C---:B------:R-:W-:Y:S01]  /*158b0*/  FMUL.FTZ R30, R0.reuse, R162 ;  /* 0x000000a2001e7220 */ /* 0x040fe20000410000 */
[----:B------:R-:W-:Y:S01]  /*158c0*/  MOV R162, R32 ;  /* 0x0000002000a27202 */ /* 0x000fe20000000f00 */
[----:B------:R-:W-:Y:S01]  /*158d0*/  FMUL.FTZ R32, R69, R164 ;  /* 0x000000a445207220 */ /* 0x000fe20000410000 */
[----:B------:R-:W-:Y:S01]  /*158e0*/  MOV R164, R81 ;  /* 0x0000005100a47202 */ /* 0x000fe20000000f00 */
[-C--:B--2---:R-:W-:Y:S01]  /*158f0*/  HMMA.16816.F32 R20, R76, R36.reuse, R20 ;  /* 0x000000244c14723c */ /* 0x084fe20000001814 */
[----:B------:R-:W1:Y:S01]  /*15900*/  LDSM.16.MT88.4 R80, [R215+0x8000] ;  /* 0x00800000d750783b */ /* 0x000e620000004200 */
[----:B------:R-:W-:Y:S01]  /*15910*/  FMUL.FTZ R31, R0, R163 ;  /* 0x000000a3001f7220 */ /* 0x000fe20000410000 */
[----:B------:R-:W-:Y:S01]  /*15920*/  MOV R163, R44 ;  /* 0x0000002c00a37202 */ /* 0x000fe20000000f00 */
[----:B------:R-:W-:Y:S01]  /*15930*/  FMUL.FTZ R44, R2, R176 ;  /* 0x000000b0022c7220 */ /* 0x000fe20000410000 */
[----:B------:R-:W-:Y:S01]  /*15940*/  MUFU.EX2 R208, R208 ;  /* 0x000000d000d07308 */ /* 0x000fe20000000800 */
[----:B------:R-:W-:Y:S02]  /*15950*/  FMUL.FTZ R47, R0, R179 ;  /* 0x000000b3002f7220 */ /* 0x000fe40000410000 */
[C---:B------:R-:W-:Y:S01]  /*15960*/  HMMA.16816.F32 R24, R64.reuse, R36, R24 ;  /* 0x000000244018723c */ /* 0x040fe20000001818 */
[--C-:B------:R-:W-:Y:S03]  /*15970*/  FFMA.FTZ R233, R233, c[0x0][0x23c], -R75.reuse ;  /* 0x00008f00e9e97a23 */ /* 0x100fe6000001084b */
[----:B------:R-:W-:Y:S02]  /*15980*/  FFMA.FTZ R232, R232, c[0x0][0x23c], -R75 ;  /* 0x00008f00e8e87a23 */ /* 0x000fe4000001084b */
[----:B------:R-:W-:Y:S01]  /*15990*/  IMAD.MOV.U32 R146, RZ, RZ, R46 ;  /* 0x000000ffff927224 */ /* 0x000fe200078e002e */
[----:B------:R-:W-:Y:S01]  /*159a0*/  MUFU.EX2 R205, R205 ;  /* 0x000000cd00cd7308 */ /* 0x000fe20000000800 */
[-C--:B------:R-:W-:Y:S01]  /*159b0*/  HMMA.16816.F32 R28, R64, R38.reuse, R28 ;  /* 0x00000026401c723c */ /* 0x080fe2000000181c */
[C---:B------:R-:W-:Y:S03]  /*159c0*/  FMUL.FTZ R37, R69.reuse, R173 ;  /* 0x000000ad45257220 */ /* 0x040fe60000410000 */
[----:B------:R-:W-:Y:S01]  /*159d0*/  FMUL.FTZ R36, R69, R172 ;  /* 0x000000ac45247220 */ /* 0x000fe20000410000 */
[----:B------:R-:W-:Y:S01]  /*159e0*/  MOV R173, R58 ;  /* 0x0000003a00ad7202 */ /* 0x000fe20000000f00 */
[----:B------:R-:W-:Y:S02]  /*159f0*/  FMUL.FTZ R58, R0, R186 ;  /* 0x000000ba003a7220 */ /* 0x000fe40000410000 */
[C---:B------:R-:W-:Y:S01]  /*15a00*/  HMMA.16816.F32 R32, R76.reuse, R38, R32 ;  /* 0x000000264c20723c */ /* 0x040fe20000001820 */
[----:B------:R-:W-:Y:S01]  /*15a10*/  IMAD.MOV.U32 R172, RZ, RZ, R59 ;  /* 0x000000ffffac7224 */ /* 0x000fe200078e003b */
[----:B------:R-:W-:Y:S02]  /*15a20*/  MUFU.EX2 R207, R207 ;  /* 0x000000cf00cf7308 */ /* 0x000fe40000000800 */
[----:B------:R-:W-:Y:S02]  /*15a30*/  IMAD.MOV.U32 R168, RZ, RZ, R173 ;  /* 0x000000ffffa87224 */ /* 0x000fe400078e00ad */
[----:B------:R-:W-:Y:S02]  /*15a40*/  IMAD.MOV.U32 R173, RZ, RZ, R162 ;  /* 0x000000ffffad7224 */ /* 0x000fe400078e00a2 */
[C---:B------:R-:W-:Y:S01]  /*15a50*/  FMUL.FTZ R39, R68.reuse, R175 ;  /* 0x000000af44277220 */ /* 0x040fe20000410000 */
[----:B------:R-:W-:Y:S03]  /*15a60*/  MOV R175, R42 ;  /* 0x0000002a00af7202 */ /* 0x000fe60000000f00 */
[----:B------:R-:W-:Y:S01]  /*15a70*/  FMUL.FTZ R38, R68, R174 ;  /* 0x000000ae44267220 */ /* 0x000fe20000410000 */
[----:B------:R-:W-:Y:S01]  /*15a80*/  MOV R174, R43 ;  /* 0x0000002b00ae7202 */ /* 0x000fe20000000f00 */
[----:B------:R-:W-:Y:S01]  /*15a90*/  FFMA.FTZ R60, R175, c[0x0][0x23c], -R75 ;  /* 0x00008f00af3c7a23 */ /* 0x000fe2000001084b */
[----:B------:R-:W-:Y:S01]  /*15aa0*/  MOV R175, R172 ;  /* 0x000000ac00af7202 */ /* 0x000fe20000000f00 */
[----:B------:R-:W-:Y:S01]  /*15ab0*/  IMAD.MOV.U32 R162, RZ, RZ, R151 ;  /* 0x000000ffffa27224 */ /* 0x000fe200078e0097 */
[----:B------:R-:W-:Y:S01]  /*15ac0*/  MOV R172, R159 ;  /* 0x0000009f00ac7202 */ /* 0x000fe20000000f00 */
[----:B------:R2:W-:Y:S01]  /*15ad0*/  MUFU.EX2 R110, R60 ;  /* 0x0000003c006e7308 */ /* 0x0005e20000000800 */
[-C--:B---3--:R-:W-:Y:S01]  /*15ae0*/  HMMA.16816.F32 R36, R76, R52.reuse, R36 ;  /* 0x000000344c24723c */ /* 0x088fe20000001824 */
[----:B------:R-:W-:Y:S01]  /*15af0*/  MOV R159, R149 ;  /* 0x00000095009f7202 */ /* 0x000fe20000000f00 */
[----:B------:R-:W-:Y:S01]  /*15b00*/  IMAD.MOV.U32 R151, RZ, RZ, R137 ;  /* 0x000000ffff977224 */ /* 0x000fe200078e0089 */
[----:B------:R-:W-:Y:S01]  /*15b10*/  MOV R149, R141 ;  /* 0x0000008d00957202 */ /* 0x000fe20000000f00 */
[C---:B------:R-:W-:Y:S02]  /*15b20*/  FMUL.FTZ R43, R0.reuse, R171 ;  /* 0x000000ab002b7220 */ /* 0x040fe40000410000 */
[C---:B------:R-:W-:Y:S02]  /*15b30*/  FMUL.FTZ R46, R0.reuse, R178 ;  /* 0x000000b2002e7220 */ /* 0x040fe40000410000 */
[C---:B------:R-:W-:Y:S01]  /*15b40*/  FMUL.FTZ R42, R0.reuse, R170 ;  /* 0x000000aa002a7220 */ /* 0x040fe20000410000 */
[----:B------:R3:W-:Y:S03]  /*15b50*/  MUFU.EX2 R137, R63 ;  /* 0x0000003f00897308 */ /* 0x0007e60000000800 */
[----:B------:R-:W-:Y:S03]  /*15b60*/  FMUL.FTZ R59, R0, R187 ;  /* 0x000000bb003b7220 */ /* 0x000fe60000410000 */
[C---:B------:R-:W-:Y:S04]  /*15b70*/  HMMA.16816.F32 R40, R64.reuse, R52, R40 ;  /* 0x000000344028723c */ /* 0x040fe80000001828 */
[----:B------:R4:W1:Y:S03]  /*15b80*/  MUFU.EX2 R141, R62 ;  /* 0x0000003e008d7308 */ /* 0x0008660000000800 */
[C---:B------:R-:W-:Y:S01]  /*15b90*/  FMUL.FTZ R52, R69.reuse, R188 ;  /* 0x000000bc45347220 */ /* 0x040fe20000410000 */
[-C--:B------:R-:W-:Y:S01]  /*15ba0*/  HMMA.16816.F32 R44, R64, R54.reuse, R44 ;  /* 0x00000036402c723c */ /* 0x080fe2000000182c */
[--C-:B--2---:R-:W-:Y:S03]  /*15bb0*/  FFMA.FTZ R60, R174, c[0x0][0x23c], -R75.reuse ;  /* 0x00008f00ae3c7a23 */ /* 0x104fe6000001084b */
[----:B------:R-:W-:Y:S01]  /*15bc0*/  MOV R174, R167 ;  /* 0x000000a700ae7202 */ /* 0x000fe20000000f00 */
[----:B------:R-:W-:Y:S01]  /*15bd0*/  FMUL.FTZ R53, R69, R189 ;  /* 0x000000bd45357220 */ /* 0x000fe20000410000 */
[----:B------:R-:W-:Y:S01]  /*15be0*/  MOV R167, R158 ;  /* 0x0000009e00a77202 */ /* 0x000fe20000000f00 */
[----:B------:R-:W-:Y:S01]  /*15bf0*/  MUFU.EX2 R187, R99 ;  /* 0x0000006300bb7308 */ /* 0x000fe20000000800 */
[C---:B------:R-:W-:Y:S01]  /*15c00*/  HMMA.16816.F32 R48, R76.reuse, R54, R48 ;  /* 0x000000364c30723c */ /* 0x040fe20000001830 */
[----:B------:R-:W-:Y:S03]  /*15c10*/  MOV R158, R148 ;  /* 0x00000094009e7202 */ /* 0x000fe60000000f00 */
[----:B------:R-:W-:Y:S01]  /*15c20*/  MOV R148, R120 ;  /* 0x0000007800947202 */ /* 0x000fe20000000f00 */
[----:B---3--:R-:W-:Y:S02]  /*15c30*/  FMUL.FTZ R63, R0, R195 ;  /* 0x000000c3003f7220 */ /* 0x008fe40000410000 */
[C---:B------:R-:W-:Y:S02]  /*15c40*/  FMUL.FTZ R54, R68.reuse, R190 ;  /* 0x000000be44367220 */ /* 0x040fe40000410000 */
[----:B------:R2:W3:Y:S03]  /*15c50*/  MUFU.EX2 R120, R60 ;  /* 0x0000003c00787308 */ /* 0x0004e60000000800 */
[----:B------:R-:W-:Y:S02]  /*15c60*/  FMUL.FTZ R55, R68, R191 ;  /* 0x000000bf44377220 */ /* 0x000fe40000410000 */
[----:B----4-:R-:W-:Y:S05]  /*15c70*/  FMUL.FTZ R62, R0, R194 ;  /* 0x000000c2003e7220 */ /* 0x010fea0000410000 */
[-C--:B-1----:R-:W-:Y:S01]  /*15c80*/  HMMA.16816.F32 R52, R76, R80.reuse, R52 ;  /* 0x000000504c34723c */ /* 0x082fe20000001834 */
[----:B------:R-:W-:Y:S07]  /*15c90*/  MUFU.EX2 R190, R106 ;  /* 0x0000006a00be7308 */ /* 0x000fee0000000800 */
[C---:B------:R-:W-:Y:S03]  /*15ca0*/  HMMA.16816.F32 R56, R64.reuse, R80, R56 ;  /* 0x000000504038723c */ /* 0x040fe60000001838 */
[----:B------:R-:W-:Y:S01]  /*15cb0*/  MUFU.EX2 R211, R211 ;  /* 0x000000d300d37308 */ /* 0x000fe20000000800 */
[----:B--2---:R-:W-:Y:S02]  /*15cc0*/  FFMA.FTZ R60, R168, c[0x0][0x23c], -R75 ;  /* 0x00008f00a83c7a23 */ /* 0x004fe4000001084b */
[----:B------:R-:W-:Y:S01]  /*15cd0*/  IMAD.MOV.U32 R168, RZ, RZ, R175 ;  /* 0x000000ffffa87224 */ /* 0x000fe200078e00af */
[----:B------:R-:W-:Y:S02]  /*15ce0*/  MOV R175, R174 ;  /* 0x000000ae00af7202 */ /* 0x000fe40000000f00 */
[----:B------:R-:W-:Y:S03]  /*15cf0*/  MOV R174, R173 ;  /* 0x000000ad00ae7202 */ /* 0x000fe60000000f00 */
[----:B------:R-:W-:Y:S01]  /*15d00*/  IMAD.MOV.U32 R173, RZ, RZ, R172 ;  /* 0x000000ffffad7224 */ /* 0x000fe200078e00ac */
[----:B------:R-:W-:Y:S01]  /*15d10*/  MOV R172, R167 ;  /* 0x000000a700ac7202 */ /* 0x000fe20000000f00 */
[----:B------:R-:W-:Y:S01]  /*15d20*/  MUFU.EX2 R234, R234 ;  /* 0x000000ea00ea7308 */ /* 0x000fe20000000800 */
        /* <DEDUP_REMOVED lines=12> */
[----:B------:R1:W-:Y:S01]  /*15df0*/  MUFU.EX2 R139, R60 ;  /* 0x0000003c008b7308 */ /* 0x0003e20000000800 */
[----:B------:R-:W-:Y:S01]  /*15e00*/  MOV R180, R175 ;  /* 0x000000af00b47202 */ /* 0x000fe20000000f00 */
[----:B------:R-:W-:Y:S01]  /*15e10*/  IMAD.MOV.U32 R171, RZ, RZ, R158 ;  /* 0x000000ffffab7224 */ /* 0x000fe200078e009e */
[----:B------:R-:W-:Y:S02]  /*15e20*/  MOV R169, R149 ;  /* 0x0000009500a97202 */ /* 0x000fe40000000f00 */
[----:B------:R-:W-:Y:S02]  /*15e30*/  MOV R178, R173 ;  /* 0x000000ad00b27202 */ /* 0x000fe40000000f00 */
[----:B------:R-:W-:Y:S02]  /*15e40*/  MOV R173, R147 ;  /* 0x0000009300ad7202 */ /* 0x000fe40000000f00 */
[----:B------:R-:W-:Y:S01]  /*15e50*/  MOV R177, R172 ;  /* 0x000000ac00b17202 */ /* 0x000fe20000000f00 */
[----:B------:R-:W-:Y:S01]  /*15e60*/  MUFU.EX2 R147, R94 ;  /* 0x0000005e00937308 */ /* 0x000fe20000000800 */
[----:B------:R-:W-:Y:S02]  /*15e70*/  MOV R181, R179 ;  /* 0x000000b300b57202 */ /* 0x000fe40000000f00 */
        /* <DEDUP_REMOVED lines=10> */
[--C-:B-1----:R-:W-:Y:S01]  /*15f20*/  FFMA.FTZ R60, R168, c[0x0][0x23c], -R75.reuse ;  /* 0x00008f00a83c7a23 */ /* 0x102fe2000001084b */
[----:B------:R-:W-:Y:S01]  /*15f30*/  MOV R150, R144 ;  /* 0x0000009000967202 */ /* 0x000fe20000000f00 */
[----:B------:R-:W-:Y:S01]  /*15f40*/  IMAD.MOV.U32 R168, RZ, RZ, R148 ;  /* 0x000000ffffa87224 */ /* 0x000fe200078e0094 */
[----:B------:R-:W-:Y:S01]  /*15f50*/  MOV R170, R151 ;  /* 0x0000009700aa7202 */ /* 0x000fe20000000f00 */
[----:B------:R1:W2:Y:S01]  /*15f60*/  MUFU.EX2 R140, R60 ;  /* 0x0000003c008c7308 */ /* 0x0002a20000000800 */
[----:B------:R-:W-:Y:S02]  /*15f70*/  MOV R176, R159 ;  /* 0x0000009f00b07202 */ /* 0x000fe40000000f00 */
[----:B------:R-:W-:Y:S02]  /*15f80*/  MOV R172, R146 ;  /* 0x0000009200ac7202 */ /* 0x000fe40000000f00 */
[----:B------:R-:W-:Y:S02]  /*15f90*/  MOV R177, R169 ;  /* 0x000000a900b17202 */ /* 0x000fe40000000f00 */
[----:B------:R-:W-:Y:S02]  /*15fa0*/  MOV R169, R167 ;  /* 0x000000a700a97202 */ /* 0x000fe40000000f00 */
[----:B------:R-:W-:Y:S01]  /*15fb0*/  MOV R183, R179 ;  /* 0x000000b300b77202 */ /* 0x000fe20000000f00 */
[----:B------:R-:W-:Y:S01]  /*15fc0*/  MUFU.EX2 R148, R127 ;  /* 0x0000007f00947308 */ /* 0x000fe20000000800 */
[----:B------:R-:W-:Y:S02]  /*15fd0*/  MOV R175, R162 ;  /* 0x000000a200af7202 */ /* 0x000fe40000000f00 */
[----:B------:R-:W-:Y:S02]  /*15fe0*/  MOV R189, R183 ;  /* 0x000000b700bd7202 */ /* 0x000fe40000000f00 */
[----:B------:R-:W-:Y:S02]  /*15ff0*/  MOV R162, R224 ;  /* 0x000000e000a27202 */ /* 0x000fe40000000f00 */
[----:B------:R4:W5:Y:S03]  /*16000*/  LDL.LU R224, [R1+0xf0] ;  /* 0x0000f00001e07983 */ /* 0x0009660000300800 */
[----:B------:R-:W-:Y:S01]  /*16010*/  MUFU.EX2 R127, R95 ;  /* 0x0000005f007f7308 */ /* 0x000fe20000000800 */
[----:B-1----:R-:W-:Y:S02]  /*16020*/  FFMA.FTZ R60, R180, c[0x0][0x23c], -R75 ;  /* 0x00008f00b43c7a23 */ /* 0x002fe4000001084b */
[----:B------:R-:W-:Y:S01]  /*16030*/  IMAD.MOV.U32 R180, RZ, RZ, R178 ;  /* 0x000000ffffb47224 */ /* 0x000fe200078e00b2 */
[----:B------:R-:W-:Y:S02]  /*16040*/  MOV R178, R176 ;  /* 0x000000b000b27202 */ /* 0x000fe40000000f00 */
[----:B------:R-:W-:Y:S04]  /*16050*/  MOV R176, R170 ;  /* 0x000000aa00b07202 */ /* 0x000fe80000000f00 */
[----:B------:R1:W-:Y:S01]  /*16060*/  MUFU.EX2 R144, R60 ;  /* 0x0000003c00907308 */ /* 0x0003e20000000800 */
[----:B------:R-:W-:Y:S01]  /*16070*/  IMAD.MOV.U32 R170, RZ, RZ, R168 ;  /* 0x000000ffffaa7224 */ /* 0x000fe200078e00a8 */
[----:B------:R-:W-:Y:S01]  /*16080*/  MOV R168, R172 ;  /* 0x000000ac00a87202 */ /* 0x000fe20000000f00 */
[----:B------:R-:W-:Y:S01]  /*16090*/  IMAD.MOV.U32 R188, RZ, RZ, R180 ;  /* 0x000000ffffbc7224 */ /* 0x000fe200078e00b4 */
[----:B------:R-:W-:Y:S01]  /*160a0*/  MOV R172, R166 ;  /* 0x000000a600ac7202 */ /* 0x000fe20000000f00 */
[----:B------:R-:W-:Y:S01]  /*160b0*/  IMAD.MOV.U32 R166, RZ, RZ, R164 ;  /* 0x000000ffffa67224 */ /* 0x000fe200078e00a4 */
        /* <DEDUP_REMOVED lines=12> */
[----:B------:R4:W5:Y:S01]  /*16180*/  LDL.LU R223, [R1+0xec] ;  /* 0x0000ec0001df7983 */ /* 0x0009620000300800 */
[----:B------:R-:W-:Y:S01]  /*16190*/  MOV R172, R155 ;  /* 0x0000009b00ac7202 */ /* 0x000fe20000000f00 */
[----:B------:R-:W-:Y:S01]  /*161a0*/  MUFU.EX2 R146, R84 ;  /* 0x0000005400927308 */ /* 0x000fe20000000800 */
[----:B------:R-:W-:Y:S01]  /*161b0*/  MOV R155, R222 ;  /* 0x000000de009b7202 */ /* 0x000fe20000000f00 */
[----:B------:R-:W-:Y:S01]  /*161c0*/  IMAD.MOV.U32 R167, RZ, RZ, R166 ;  /* 0x000000ffffa77224 */ /* 0x000fe200078e00a6 */
[----:B------:R4:W5:Y:S01]  /*161d0*/  LDL.LU R222, [R1+0xe8] ;  /* 0x0000e80001de7983 */ /* 0x0009620000300800 */
[----:B-1----:R-:W-:Y:S01]  /*161e0*/  FFMA.FTZ R60, R181, c[0x0][0x23c], -R75 ;  /* 0x00008f00b53c7a23 */ /* 0x002fe2000001084b */
[----:B------:R-:W-:Y:S02]  /*161f0*/  MOV R181, R176 ;  /* 0x000000b000b57202 */ /* 0x000fe40000000f00 */
[----:B------:R-:W-:Y:S02]  /*16200*/  MOV R176, R168 ;  /* 0x000000a800b07202 */ /* 0x000fe40000000f00 */
[----:B------:R-:W-:Y:S01]  /*16210*/  MOV R168, R165 ;  /* 0x000000a500a87202 */ /* 0x000fe20000000f00 */
[----:B------:R-:W-:Y:S01]  /*16220*/  IMAD.MOV.U32 R165, RZ, RZ, R160 ;  /* 0x000000ffffa57224 */ /* 0x000fe200078e00a0 */
[----:B------:R-:W-:Y:S01]  /*16230*/  MOV R160, R145 ;  /* 0x0000009100a07202 */ /* 0x000fe20000000f00 */
[----:B------:R-:W-:Y:S01]  /*16240*/  IMAD.MOV.U32 R183, RZ, RZ, R181 ;  /* 0x000000ffffb77224 */ /* 0x000fe200078e00b5 */
[----:B------:R1:W-:Y:S01]  /*16250*/  MUFU.EX2 R145, R60 ;  /* 0x0000003c00917308 */ /* 0x0003e20000000800 */
        /* <DEDUP_REMOVED lines=15> */
[----:B------:R4:W5:Y:S01]  /*16350*/  LDL.LU R221, [R1+0xe4] ;  /* 0x0000e40001dd7983 */ /* 0x0009620000300800 */
[----:B------:R-:W-:Y:S02]  /*16360*/  MOV R90, R152 ;  /* 0x00000098005a7202 */ /* 0x000fe40000000f00 */
[----:B------:R-:W-:Y:S02]  /*16370*/  MOV R178, R153 ;  /* 0x0000009900b27202 */ /* 0x000fe40000000f00 */
[----:B------:R-:W-:Y:S01]  /*16380*/  MOV R166, R157 ;  /* 0x0000009d00a67202 */ /* 0x000fe20000000f00 */
[----:B-1----:R-:W-:Y:S01]  /*16390*/  FFMA.FTZ R60, R188, c[0x0][0x23c], -R75 ;  /* 0x00008f00bc3c7a23 */ /* 0x002fe2000001084b */
[----:B------:R-:W-:Y:S01]  /*163a0*/  MOV R188, R180 ;  /* 0x000000b400bc7202 */ /* 0x000fe20000000f00 */
[----:B------:R-:W-:Y:S01]  /*163b0*/  MUFU.EX2 R123, R85 ;  /* 0x00000055007b7308 */ /* 0x000fe20000000800 */
        /* <DEDUP_REMOVED lines=9> */
[----:B------:R-:W-:Y:S02]  /*16450*/  MOV R185, R180 ;  /* 0x000000b400b97202 */ /* 0x000fe40000000f00 */
[----:B------:R-:W-:Y:S01]  /*16460*/  MOV R173, R160 ;  /* 0x000000a000ad7202 */ /* 0x000fe20000000f00 */
[----:B------:R1:W-:Y:S01]  /*16470*/  MUFU.EX2 R154, R60 ;  /* 0x0000003c009a7308 */ /* 0x0003e20000000800 */
[----:B------:R-:W-:Y:S01]  /*16480*/  MOV R180, R171 ;  /* 0x000000ab00b47202 */ /* 0x000fe20000000f00 */
[----:B------:R-:W-:Y:S01]  /*16490*/  IMAD.MOV.U32 R171, RZ, RZ, R220 ;  /* 0x000000ffffab7224 */ /* 0x000fe200078e00dc */
[----:B------:R-:W-:Y:S01]  /*164a0*/  MOV R181, R177 ;  /* 0x000000b100b57202 */ /* 0x000fe20000000f00 */
[----:B------:R4:W5:Y:S01]  /*164b0*/  LDL.LU R220, [R1+0xe0] ;  /* 0x0000e00001dc7983 */ /* 0x0009620000300800 */
[----:B------:R-:W-:Y:S01]  /*164c0*/  MOV R177, R176 ;  /* 0x000000b000b17202 */ /* 0x000fe20000000f00 */
[----:B------:R-:W-:Y:S04]  /*164d0*/  IMAD.MOV.U32 R176, RZ, RZ, R155 ;  /* 0x000000ffffb07224 */ /* 0x000fe800078e009b */
[----:B------:R-:W-:Y:S10]  /*164e0*/  MUFU.EX2 R188, R134 ;  /* 0x0000008600bc7308 */ /* 0x000ff40000000800 */
[----:B------:R-:W-:Y:S01]  /*164f0*/  MUFU.EX2 R149, R126 ;  /* 0x0000007e00957308 */ /* 0x000fe20000000800 */
[--C-:B-1----:R-:W-:Y:S09]  /*16500*/  FFMA.FTZ R60, R189, c[0x0][0x23c], -R75.reuse ;  /* 0x00008f00bd3c7a23 */ /* 0x102ff2000001084b */
[----:B------:R1:W-:Y:S10]  /*16510*/  MUFU.EX2 R156, R60 ;  /* 0x0000003c009c7308 */ /* 0x0003f40000000800 */
[----:B------:R-:W-:Y:S10]  /*16520*/  MUFU.EX2 R151, R93 ;  /* 0x0000005d00977308 */ /* 0x000ff40000000800 */
[----:B------:R2:W2:Y:S01]  /*16530*/  MUFU.EX2 R157, R86 ;  /* 0x00000056009d7308 */ /* 0x0004a20000000800 */
[----:B-1----:R-:W-:Y:S09]  /*16540*/  FMUL.FTZ R60, R2, R192 ;  /* 0x000000c0023c7220 */ /* 0x002ff20000410000 */
[----:B------:R-:W-:Y:S01]  /*16550*/  MUFU.EX2 R161, R135 ;  /* 0x0000008700a17308 */ /* 0x000fe20000000800 */
[-C--:B------:R-:W-:Y:S07]  /*16560*/  HMMA.16816.F32 R60, R64, R82.reuse, R60 ;  /* 0x00000052403c723c */ /* 0x080fee000000183c */
[C---:B------:R-:W-:Y:S02]  /*16570*/  FMUL.FTZ R66, R68.reuse, R198 ;  /* 0x000000c644427220 */ /* 0x040fe40000410000 */
[----:B------:R-:W-:Y:S01]  /*16580*/  FMUL.FTZ R67, R68, R199 ;  /* 0x000000c744437220 */ /* 0x000fe20000410000 */
[----:B------:R-:W-:Y:S02]  /*16590*/  MUFU.EX2 R155, R101 ;  /* 0x00000065009b7308 */ /* 0x000fe40000000800 */
[----:B------:R-:W-:Y:S01]  /*165a0*/  FMUL.FTZ R64, R69, R196 ;  /* 0x000000c445407220 */ /* 0x000fe20000410000 */
[----:B--2---:R-:W-:Y:S01]  /*165b0*/  F2FP.PACK_AB R86, R141, R137 ;  /* 0x000000898d56723e */ /* 0x004fe200000000ff */
[----:B------:R-:W-:Y:S06]  /*165c0*/  FMUL.FTZ R65, R69, R197 ;  /* 0x000000c545417220 */ /* 0x000fec0000410000 */
[----:B------:R-:W-:Y:S01]  /*165d0*/  MUFU.EX2 R189, R133 ;  /* 0x0000008500bd7308 */ /* 0x000fe20000000800 */
[----:B------:R-:W-:Y:S01]  /*165e0*/  HMMA.16816.F32 R64, R76, R82, R64 ;  /* 0x000000524c40723c */ /* 0x000fe20000001840 */
[----:B------:R-:W1:Y:S06]  /*165f0*/  LDSM.16.MT88.4 R80, [R213+0x8800] ;  /* 0x00880000d550783b */ /* 0x000e6c0000004200 */
[----:B------:R-:W-:Y:S01]  /*16600*/  FFMA.FTZ R76, R89, c[0x0][0x23c], -R75 ;  /* 0x00008f00594c7a23 */ /* 0x000fe2000001084b */
[----:B------:R-:W-:Y:S01]  /*16610*/  MOV R89, R107 ;  /* 0x0000006b00597202 */ /* 0x000fe20000000f00 */
[----:B------:R-:W-:Y:S03]  /*16620*/  MUFU.EX2 R160, R100 ;  /* 0x0000006400a07308 */ /* 0x000fe60000000800 */
[----:B------:R-:W-:Y:S02]  /*16630*/  MOV R107, R90 ;  /* 0x0000005a006b7202 */ /* 0x000fe40000000f00 */
[----:B------:R-:W-:Y:S01]  /*16640*/  MOV R90, R91 ;  /* 0x0000005b005a7202 */ /* 0x000fe20000000f00 */
[----:B------:R-:W-:Y:S01]  /*16650*/  IMAD.MOV.U32 R91, RZ, RZ, R186 ;  /* 0x000000ffff5b7224 */ /* 0x000fe200078e00ba */
[----:B------:R-:W-:Y:S02]  /*16660*/  MOV R186, R185 ;  /* 0x000000b900ba7202 */ /* 0x000fe40000000f00 */
[----:B------:R-:W-:Y:S01]  /*16670*/  MOV R185, R184 ;  /* 0x000000b800b97202 */ /* 0x000fe20000000f00 */
[----:B------:R2:W-:Y:S01]  /*16680*/  MUFU.EX2 R134, R76 ;  /* 0x0000004c00867308 */ /* 0x0005e20000000800 */
[----:B------:R-:W-:Y:S01]  /*16690*/  MOV R184, R191 ;  /* 0x000000bf00b87202 */ /* 0x000fe20000000f00 */
[----:B------:R-:W-:Y:S01]  /*166a0*/  IMAD.MOV.U32 R191, RZ, RZ, R183 ;  /* 0x000000ffffbf7224 */ /* 0x000fe200078e00b7 */
[----:B------:R-:W-:Y:S02]  /*166b0*/  MOV R183, R182 ;  /* 0x000000b600b77202 */ /* 0x000fe40000000f00 */
[----:B------:R-:W-:Y:S02]  /*166c0*/  MOV R182, R179 ;  /* 0x000000b300b67202 */ /* 0x000fe40000000f00 */
[----:B------:R-:W-:Y:S01]  /*166d0*/  MOV R179, R175 ;  /* 0x000000af00b37202 */ /* 0x000fe20000000f00 */
[----:B------:R-:W-:Y:S01]  /*166e0*/  IMAD.MOV.U32 R175, RZ, RZ, R174 ;  /* 0x000000ffffaf7224 */ /* 0x000fe200078e00ae */
[----:B------:R-:W-:Y:S01]  /*166f0*/  MOV R174, R219 ;  /* 0x000000db00ae7202 */ /* 0x000fe20000000f00 */
[----:B------:R-:W-:Y:S01]  /*16700*/  MUFU.EX2 R152, R97 ;  /* 0x0000006100987308 */ /* 0x000fe20000000800 */
[----:B------:R-:W-:Y:S01]  /*16710*/  MOV R95, R90 ;  /* 0x0000005a005f7202 */ /* 0x000fe20000000f00 */
[----:B------:R4:W5:Y:S01]  /*16720*/  LDL.LU R219, [R1+0xdc] ;  /* 0x0000dc0001db7983 */ /* 0x0009620000300800 */
        /* <DEDUP_REMOVED lines=14> */
[----:B------:R-:W-:Y:S01]  /*16810*/  MOV R179, R108 ;  /* 0x0000006c00b37202 */ /* 0x000fe20000000f00 */
[----:B------:R-:W-:Y:S01]  /*16820*/  IMAD.MOV.U32 R183, RZ, RZ, R175 ;  /* 0x000000ffffb77224 */ /* 0x000fe200078e00af */
[----:B------:R-:W-:Y:S02]  /*16830*/  MOV R92, R185 ;  /* 0x000000b9005c7202 */ /* 0x000fe40000000f00 */
[----:B------:R-:W-:Y:S01]  /*16840*/  MOV R185, R191 ;  /* 0x000000bf00b97202 */ /* 0x000fe20000000f00 */
[----:B------:R-:W-:Y:S01]  /*16850*/  IMAD.MOV.U32 R184, RZ, RZ, R183 ;  /* 0x000000ffffb87224 */ /* 0x000fe200078e00b7 */
[----:B------:R-:W-:Y:S02]  /*16860*/  MOV R191, R182 ;  /* 0x000000b600bf7202 */ /* 0x000fe40000000f00 */
[----:B------:R-:W-:Y:S01]  /*16870*/  MOV R182, R178 ;  /* 0x000000b200b67202 */ /* 0x000fe20000000f00 */
[----:B------:R-:W-:Y:S01]  /*16880*/  MUFU.EX2 R153, R98 ;  /* 0x0000006200997308 */ /* 0x000fe20000000800 */
[----:B------:R-:W-:Y:S02]  /*16890*/  MOV R178, R173 ;  /* 0x000000ad00b27202 */ /* 0x000fe40000000f00 */
[----:B------:R-:W-:Y:S02]  /*168a0*/  MOV R108, R218 ;  /* 0x000000da006c7202 */ /* 0x000fe40000000f00 */
[----:B------:R4:W5:Y:S01]  /*168b0*/  LDL.LU R218, [R1+0xd8] ;  /* 0x0000d80001da7983 */ /* 0x0009620000300800 */
[----:B------:R-:W-:Y:S01]  /*168c0*/  MOV R183, R179 ;  /* 0x000000b300b77202 */ /* 0x000fe20000000f00 */
[----:B------:R-:W-:Y:S01]  /*168d0*/  IMAD.MOV.U32 R179, RZ, RZ, R176 ;  /* 0x000000ffffb37224 */ /* 0x000fe200078e00b0 */
[----:B------:R-:W-:Y:S02]  /*168e0*/  MOV R176, R217 ;  /* 0x000000d900b07202 */ /* 0x000fe40000000f00 */
[----:B------:R4:W5:Y:S01]  /*168f0*/  LDL.LU R217, [R1+0xd4] ;  /* 0x0000d40001d97983 */ /* 0x0009620000300800 */
        /* <DEDUP_REMOVED lines=8> */
[----:B------:R-:W-:Y:S01]  /*16980*/  IMAD.MOV.U32 R171, RZ, RZ, R168 ;  /* 0x000000ffffab7224 */ /* 0x000fe200078e00a8 */
[----:B------:R-:W-:Y:S02]  /*16990*/  MOV R168, R212 ;  /* 0x000000d400a87202 */ /* 0x000fe40000000f00 */
[----:B------:R4:W5:Y:S01]  /*169a0*/  LDL.LU R212, [R1+0xd0] ;  /* 0x0000d00001d47983 */ /* 0x0009620000300800 */
[----:B------:R-:W-:Y:S02]  /*169b0*/  MOV R88, R186 ;  /* 0x000000ba00587202 */ /* 0x000fe40000000f00 */
[----:B------:R-:W-:Y:S01]  /*169c0*/  MOV R94, R89 ;  /* 0x00000059005e7202 */ /* 0x000fe20000000f00 */
[----:B------:R-:W4:Y:S01]  /*169d0*/  LDL.LU R77, [R1+0x68] ;  /* 0x00006800014d7983 */ /* 0x000f220000300800 */
[----:B------:R-:W-:Y:S01]  /*169e0*/  MOV R95, R88 ;  /* 0x00000058005f7202 */ /* 0x000fe20000000f00 */
[----:B------:R-:W-:Y:S01]  /*169f0*/  MUFU.EX2 R186, R102 ;  /* 0x0000006600ba7308 */ /* 0x000fe20000000800 */
[----:B------:R-:W-:Y:S02]  /*16a00*/  MOV R126, R90 ;  /* 0x0000005a007e7202 */ /* 0x000fe40000000f00 */
[----:B------:R-:W1:Y:S01]  /*16a10*/  LDSM.16.MT88.4 R88, [R216+0x8800] ;  /* 0x00880000d858783b */ /* 0x000e620000004200 */
[----:B------:R-:W-:Y:S02]  /*16a20*/  F2FP.PACK_AB R78, R143, R136 ;  /* 0x000000888f4e723e */ /* 0x000fe400000000ff */
[----:B------:R-:W-:Y:S02]  /*16a30*/  F2FP.PACK_AB R79, R142, R138 ;  /* 0x0000008a8e4f723e */ /* 0x000fe400000000ff */
[----:B------:R-:W-:Y:S02]  /*16a40*/  MOV R133, R182 ;  /* 0x000000b600857202 */ /* 0x000fe40000000f00 */
[----:B------:R-:W-:Y:S01]  /*16a50*/  MOV R106, R178 ;  /* 0x000000b2006a7202 */ /* 0x000fe20000000f00 */
[----:B------:R-:W-:Y:S01]  /*16a60*/  MUFU.EX2 R175, R103 ;  /* 0x0000006700af7308 */ /* 0x000fe20000000800 */
[----:B------:R-:W-:Y:S01]  /*16a70*/  MOV R193, R179 ;  /* 0x000000b300c17202 */ /* 0x000fe20000000f00 */
[----:B--2---:R-:W-:Y:S01]  /*16a80*/  FFMA.FTZ R76, R84, c[0x0][0x23c], -R75 ;  /* 0x00008f00544c7a23 */ /* 0x004fe2000001084b */
[----:B------:R-:W-:Y:S02]  /*16a90*/  MOV R84, R85 ;  /* 0x0000005500547202 */ /* 0x000fe40000000f00 */
[----:B------:R-:W-:Y:S01]  /*16aa0*/  MOV R85, R185 ;  /* 0x000000b900557202 */ /* 0x000fe20000000f00 */
[----:B------:R-:W-:Y:S01]  /*16ab0*/  IMAD.MOV.U32 R195, RZ, RZ, R193 ;  /* 0x000000ffffc37224 */ /* 0x000fe200078e00c1 */
[----:B------:R-:W-:Y:S01]  /*16ac0*/  MOV R99, R191 ;  /* 0x000000bf00637202 */ /* 0x000fe20000000f00 */
[----:B------:R-:W-:Y:S02]  /*16ad0*/  IMAD.MOV.U32 R135, RZ, RZ, R84 ;  /* 0x000000ffff877224 */ /* 0x000fe400078e0054 */
[----:B------:R2:W-:Y:S01]  /*16ae0*/  MUFU.EX2 R185, R76 ;  /* 0x0000004c00b97308 */ /* 0x0005e20000000800 */
[----:B------:R-:W-:Y:S01]  /*16af0*/  F2FP.PACK_AB R84, R121, R109 ;  /* 0x0000006d7954723e */ /* 0x000fe200000000ff */
[----:B------:R-:W-:Y:S01]  /*16b00*/  IMAD.MOV.U32 R191, RZ, RZ, R176 ;  /* 0x000000ffffbf7224 */ /* 0x000fe200078e00b0 */
[----:B------:R-:W-:Y:S01]  /*16b10*/  MOV R101, R85 ;  /* 0x0000005500657202 */ /* 0x000fe20000000f00 */
[----:B------:R-:W-:Y:S01]  /*16b20*/  FFMA.FTZ R99, R99, c[0x0][0x23c], -R75 ;  /* 0x00008f0063637a23 */ /* 0x000fe2000001084b */
[----:B---3--:R-:W-:Y:S02]  /*16b30*/  F2FP.PACK_AB R85, R120, R110 ;  /* 0x0000006e7855723e */ /* 0x008fe400000000ff */
[----:B------:R-:W-:Y:S01]  /*16b40*/  MOV R193, R101 ;  /* 0x0000006500c17202 */ /* 0x000fe20000000f00 */
[----:B------:R-:W-:Y:S01]  /*16b50*/  IMAD.MOV.U32 R101, RZ, RZ, R135 ;  /* 0x000000ffff657224 */ /* 0x000fe200078e0087 */
        /* <DEDUP_REMOVED lines=8> */
[----:B------:R-:W-:Y:S01]  /*16be0*/  MOV R98, R104 ;  /* 0x0000006800627202 */ /* 0x000fe20000000f00 */
[----:B------:R-:W-:Y:S01]  /*16bf0*/  FFMA.FTZ R104, R250, c[0x0][0x23c], -R75 ;  /* 0x00008f00fa687a23 */ /* 0x000fe2000001084b */
[----:B------:R-:W-:Y:S01]  /*16c00*/  MOV R100, R184 ;  /* 0x000000b800647202 */ /* 0x000fe20000000f00 */
[----:B--2---:R-:W2:Y:S01]  /*16c10*/  LDL.LU R76, [R1+0x6c] ;  /* 0x00006c00014c7983 */ /* 0x004ea20000300800 */
[----:B------:R-:W-:Y:S02]  /*16c20*/  MOV R194, R192 ;  /* 0x000000c000c27202 */ /* 0x000fe40000000f00 */
[----:B------:R-:W-:Y:S01]  /*16c30*/  MOV R192, R92 ;  /* 0x0000005c00c07202 */ /* 0x000fe20000000f00 */
[----:B------:R-:W-:Y:S01]  /*16c40*/  IMAD.MOV.U32 R92, RZ, RZ, R95 ;  /* 0x000000ffff5c7224 */ /* 0x000fe200078e005f */
[----:B------:R-:W-:Y:S01]  /*16c50*/  MOV R95, R180 ;  /* 0x000000b4005f7202 */ /* 0x000fe20000000f00 */
[----:B------:R-:W-:Y:S01]  /*16c60*/  MUFU.EX2 R184, R117 ;  /* 0x0000007500b87308 */ /* 0x000fe20000000800 */
[----:B------:R-:W-:Y:S09]  /*16c70*/  MOV R180, R170 ;  /* 0x000000aa00b47202 */ /* 0x000ff20000000f00 */
[----:B------:R-:W-:Y:S10]  /*16c80*/  MUFU.EX2 R179, R128 ;  /* 0x0000008000b37308 */ /* 0x000ff40000000800 */
        /* <DEDUP_REMOVED lines=23> */
[----:B----4-:R-:W-:Y:S01]  /*16e00*/  FFMA.FTZ R69, R69, R77, R87 ;  /* 0x0000004d45457223 */ /* 0x010fe20000010057 */
[----:B------:R-:W-:Y:S02]  /*16e10*/  F2FP.PACK_AB R77, R124, R111 ;  /* 0x0000006f7c4d723e */ /* 0x000fe400000000ff */
[----:B------:R-:W-:Y:S01]  /*16e20*/  F2FP.PACK_AB R87, R140, R139 ;  /* 0x0000008b8c57723e */ /* 0x000fe200000000ff */
[----:B--2---:R-:W-:Y:S01]  /*16e30*/  FFMA.FTZ R96, R68, R76, R96 ;  /* 0x0000004c44607223 */ /* 0x004fe20000010060 */
[----:B------:R-:W-:Y:S01]  /*16e40*/  F2FP.PACK_AB R76, R125, R122 ;  /* 0x0000007a7d4c723e */ /* 0x000fe200000000ff */
[----:B------:R-:W2:Y:S02]  /*16e50*/  LDL.LU R68, [R1+0x74] ;  /* 0x0000740001447983 */ /* 0x000ea40000300800 */
[----:B------:R-:W-:Y:S04]  /*16e60*/  FADD.FTZ R96, R98, R96 ;  /* 0x0000006062607221 */ /* 0x000fe80000010000 */
        /* <DEDUP_REMOVED lines=9> */
[----:B------:R-:W3:Y:S07]  /*16f00*/  LDSM.16.MT88.4 R88, [R215+0x8800] ;  /* 0x00880000d758783b */ /* 0x000eee0000004200 */
[-C--:B-1----:R-:W-:Y:S08]  /*16f10*/  HMMA.16816.F32 R36, R76, R80.reuse, R36 ;  /* 0x000000504c24723c */ /* 0x082ff00000001824 */
[C---:B------:R-:W-:Y:S08]  /*16f20*/  HMMA.16816.F32 R40, R84.reuse, R80, R40 ;  /* 0x000000505428723c */ /* 0x040ff00000001828 */
[-C--:B------:R-:W-:Y:S08]  /*16f30*/  HMMA.16816.F32 R44, R84, R82.reuse, R44 ;  /* 0x00000052542c723c */ /* 0x080ff0000000182c */
[C---:B------:R-:W-:Y:S01]  /*16f40*/  HMMA.16816.F32 R48, R76.reuse, R82, R48 ;  /* 0x000000524c30723c */ /* 0x040fe20000001830 */
[----:B------:R-:W1:Y:S07]  /*16f50*/  LDSM.16.MT88.4 R80, [R213+0x9000] ;  /* 0x00900000d550783b */ /* 0x000e6e0000004200 */
[-C--:B---3--:R-:W-:Y:S08]  /*16f60*/  HMMA.16816.F32 R52, R76, R88.reuse, R52 ;  /* 0x000000584c34723c */ /* 0x088ff00000001834 */
[C---:B------:R-:W-:Y:S08]  /*16f70*/  HMMA.16816.F32 R56, R84.reuse, R88, R56 ;  /* 0x000000585438723c */ /* 0x040ff00000001838 */
[-C--:B------:R-:W-:Y:S01]  /*16f80*/  HMMA.16816.F32 R60, R84, R90.reuse, R60 ;  /* 0x0000005a543c723c */ /* 0x080fe2000000183c */
[----:B------:R-:W-:Y:S07]  /*16f90*/  LDSM.16.MT88.4 R84, [R214+0x9000] ;  /* 0x00900000d654783b */ /* 0x000fee0000004200 */
[----:B------:R-:W-:Y:S01]  /*16fa0*/  HMMA.16816.F32 R64, R76, R90, R64 ;  /* 0x0000005a4c40723c */ /* 0x000fe20000001840 */
[----:B------:R-:W-:Y:S06]  /*16fb0*/  LDSM.16.MT88.4 R88, [R215+0x9000] ;  /* 0x00900000d758783b */ /* 0x000fec0000004200 */
[----:B------:R-:W-:Y:S02]  /*16fc0*/  F2FP.PACK_AB R78, R157, R150 ;  /* 0x000000969d4e723e */ /* 0x000fe400000000ff */
[----:B------:R-:W-:Y:S03]  /*16fd0*/  F2FP.PACK_AB R76, R146, R123 ;  /* 0x0000007b924c723e */ /* 0x000fe600000000ff */
[----:B------:R-:W-:Y:S02]  /*16fe0*/  F2FP.PACK_AB R77, R145, R144 ;  /* 0x00000090914d723e */ /* 0x000fe400000000ff */
[----:B------:R-:W-:Y:S01]  /*16ff0*/  F2FP.PACK_AB R79, R156, R154 ;  /* 0x0000009a9c4f723e */ /* 0x000fe200000000ff */
[----:B--2---:R-:W-:Y:S02]  /*17000*/  FFMA.FTZ R2, R2, R68, R244 ;  /* 0x0000004402027223 */ /* 0x004fe400000100f4 */
[----:B------:R-:W2:Y:S02]  /*17010*/  LDL.LU R68, [R1+0x70] ;  /* 0x0000700001447983 */ /* 0x000ea40000300800 */
[----:B--2---:R-:W-:Y:S02]  /*17020*/  FFMA.FTZ R68, R0, R68, R235 ;  /* 0x0000004400447223 */ /* 0x004fe400000100eb */
[--C-:B------:R-:W-:Y:S02]  /*17030*/  FFMA.FTZ R0, R133, c[0x0][0x23c], -R75.reuse ;  /* 0x00008f0085007a23 */ /* 0x100fe4000001084b */
[----:B------:R-:W-:Y:S01]  /*17040*/  FADD.FTZ R98, R252, R68 ;  /* 0x00000044fc627221 */ /* 0x000fe20000010000 */
[----:B------:R-:W-:Y:S01]  /*17050*/  F2FP.PACK_AB R68, R148, R132 ;  /* 0x000000849444723e */ /* 0x000fe200000000ff */
[----:B------:R2:W-:Y:S02]  /*17060*/  MUFU.EX2 R133, R0 ;  /* 0x0000000000857308 */ /* 0x0005e40000000800 */
[----:B--2---:R-:W-:Y:S01]  /*17070*/  FFMA.FTZ R0, R106, c[0x0][0x23c], -R75 ;  /* 0x00008f006a007a23 */ /* 0x004fe2000001084b */
[----:B------:R-:W-:Y:S02]  /*17080*/  MOV R106, R100 ;  /* 0x00000064006a7202 */ /* 0x000fe40000000f00 */
[----:B------:R-:W-:Y:S05]  /*17090*/  MOV R100, R93 ;  /* 0x0000005d00647202 */ /* 0x000fea0000000f00 */
[----:B------:R2:W-:Y:S01]  /*170a0*/  MUFU.EX2 R169, R0 ;  /* 0x0000000000a97308 */ /* 0x0005e20000000800 */
[----:B------:R-:W-:Y:S01]  /*170b0*/  MOV R93, R107 ;  /* 0x0000006b005d7202 */ /* 0x000fe20000000f00 */
[----:B------:R-:W-:Y:S08]  /*170c0*/  IMAD.MOV.U32 R107, RZ, RZ, R177 ;  /* 0x000000ffff6b7224 */ /* 0x000ff000078e00b1 */
[----:B------:R-:W-:Y:S10]  /*170d0*/  MUFU.EX2 R177, R112 ;  /* 0x0000007000b17308 */ /* 0x000ff40000000800 */
[----:B------:R-:W-:Y:S01]  /*170e0*/  MUFU.EX2 R112, R242 ;  /* 0x000000f200707308 */ /* 0x000fe20000000800 */
[--C-:B--2---:R-:W-:Y:S09]  /*170f0*/  FFMA.FTZ R0, R176, c[0x0][0x23c], -R75.reuse ;  /* 0x00008f00b0007a23 */ /* 0x104ff2000001084b */
[----:B------:R2:W-:Y:S02]  /*17100*/  MUFU.EX2 R176, R0 ;  /* 0x0000000000b07308 */ /* 0x0005e40000000800 */
[--C-:B--2---:R-:W-:Y:S01]  /*17110*/  FFMA.FTZ R0, R195, c[0x0][0x23c], -R75.reuse ;  /* 0x00008f00c3007a23 */ /* 0x104fe2000001084b */
[----:B------:R-:W-:Y:S01]  /*17120*/  MOV R195, R194 ;  /* 0x000000c200c37202 */ /* 0x000fe20000000f00 */
[----:B------:R-:W-:Y:S01]  /*17130*/  IMAD.MOV.U32 R194, RZ, RZ, R106 ;  /* 0x000000ffffc27224 */ /* 0x000fe200078e006a */
[----:B------:R-:W-:Y:S02]  /*17140*/  MOV R106, R193 ;  /* 0x000000c1006a7202 */ /* 0x000fe40000000f00 */
[----:B------:R-:W-:Y:S01]  /*17150*/  MOV R193, R192 ;  /* 0x000000c000c17202 */ /* 0x000fe20000000f00 */
[----:B------:R-:W-:Y:S01]  /*17160*/  FFMA.FTZ R102, R194, c[0x0][0x23c], -R75 ;  /* 0x00008f00c2667a23 */ /* 0x000fe2000001084b */
[----:B------:R-:W-:Y:S01]  /*17170*/  MOV R192, R100 ;  /* 0x0000006400c07202 */ /* 0x000fe20000000f00 */
[----:B------:R-:W-:Y:S01]  /*17180*/  IMAD.MOV.U32 R100, RZ, RZ, R135 ;  /* 0x000000ffff647224 */ /* 0x000fe200078e0087 */
[----:B------:R-:W-:Y:S01]  /*17190*/  MOV R199, R193 ;  /* 0x000000c100c77202 */ /* 0x000fe20000000f00 */
[----:B------:R2:W-:Y:S01]  /*171a0*/  MUFU.EX2 R135, R0 ;  /* 0x0000000000877308 */ /* 0x0005e20000000800 */
[----:B------:R-:W-:Y:S01]  /*171b0*/  IMAD.MOV.U32 R193, RZ, RZ, R92 ;  /* 0x000000ffffc17224 */ /* 0x000fe200078e005c */
        /* <DEDUP_REMOVED lines=20> */
[----:B------:R-:W-:Y:S01]  /*17300*/  F2FP.PACK_AB R70, R158, R149 ;  /* 0x000000959e46723e */ /* 0x000fe200000000ff */
[----:B------:R-:W-:Y:S01]  /*17310*/  FADD.FTZ R100, R100, R96 ;  /* 0x0000006064647221 */ /* 0x000fe20000010000 */
[----:B------:R-:W-:Y:S01]  /*17320*/  F2FP.PACK_AB R71, R159, R151 ;  /* 0x000000979f47723e */ /* 0x000fe200000000ff */
[----:B--2---:R-:W-:Y:S01]  /*17330*/  FADD.FTZ R0, R195, R69 ;  /* 0x00000045c3007221 */ /* 0x004fe20000010000 */
[----:B------:R-:W-:Y:S01]  /*17340*/  MOV R195, R192 ;  /* 0x000000c000c37202 */ /* 0x000fe20000000f00 */
[----:B------:R-:W-:Y:S01]  /*17350*/  MUFU.EX2 R118, R102 ;  /* 0x0000006600767308 */ /* 0x000fe20000000800 */
[----:B------:R-:W-:Y:S01]  /*17360*/  MOV R192, R94 ;  /* 0x0000005e00c07202 */ /* 0x000fe20000000f00 */
[----:B------:R-:W-:Y:S01]  /*17370*/  FADD.FTZ R101, R101, R0 ;  /* 0x0000000065657221 */ /* 0x000fe20000010000 */
[----:B------:R-:W2:Y:S01]  /*17380*/  LDSM.16.MT88.4 R92, [R216+0x9000] ;  /* 0x00900000d85c783b */ /* 0x000ea20000004200 */
[----:B------:R-:W-:Y:S01]  /*17390*/  F2FP.PACK_AB R69, R147, R127 ;  /* 0x0000007f9345723e */ /* 0x000fe200000000ff */
[----:B------:R-:W-:Y:S04]  /*173a0*/  FADD.FTZ R2, R199, R2 ;  /* 0x00000002c7027221 */ /* 0x000fe80000010000 */
[----:B------:R-:W-:Y:S01]  /*173b0*/  FADD.FTZ R96, R198, R2 ;  /* 0x00000002c6607221 */ /* 0x000fe20000010000 */
[----:B------:R-:W-:Y:S01]  /*173c0*/  MUFU.EX2 R102, R167 ;  /* 0x000000a700667308 */ /* 0x000fe20000000800 */
[-C--:B-1----:R-:W-:Y:S01]  /*173d0*/  HMMA.16816.F32 R4, R68, R80.reuse, R4 ;  /* 0x000000504404723c */ /* 0x082fe20000001804 */
[----:B------:R-:W-:Y:S01]  /*173e0*/  FADD.FTZ R2, R197, R101 ;  /* 0x00000065c5027221 */ /* 0x000fe20000010000 */
[----:B------:R-:W-:Y:S03]  /*173f0*/  MOV R198, R126 ;  /* 0x0000007e00c67202 */ /* 0x000fe60000000f00 */
[----:B------:R-:W-:Y:S02]  /*17400*/  FADD.FTZ R2, R122, R2 ;  /* 0x000000027a027221 */ /* 0x000fe40000010000 */
[----:B------:R-:W-:Y:S01]  /*17410*/  FADD.FTZ R0, R198, R98 ;  /* 0x00000062c6007221 */ /* 0x000fe20000010000 */
[C---:B------:R-:W-:Y:S01]  /*17420*/  HMMA.16816.F32 R8, R76.reuse, R80, R8 ;  /* 0x000000504c08723c */ /* 0x040fe20000001808 */
[----:B------:R-:W1:Y:S03]  /*17430*/  MUFU.EX2 R101, R166 ;  /* 0x000000a600657308 */ /* 0x000e660000000800 */
[----:B------:R-:W-:Y:S02]  /*17440*/  FADD.FTZ R2, R125, R2 ;  /* 0x000000027d027221 */ /* 0x000fe40000010000 */
[----:B------:R-:W-:Y:S02]  /*17450*/  FADD.FTZ R0, R194, R0 ;  /* 0x00000000c2007221 */ /* 0x000fe40000010000 */
[-C--:B------:R-:W-:Y:S01]  /*17460*/  HMMA.16816.F32 R12, R76, R82.reuse, R12 ;  /* 0x000000524c0c723c */ /* 0x080fe2000000180c */
[----:B------:R-:W-:Y:S02]  /*17470*/  FADD.FTZ R2, R136, R2 ;  /* 0x0000000288027221 */ /* 0x000fe40000010000 */
[----:B------:R-:W-:Y:S01]  /*17480*/  MUFU.EX2 R117, R103 ;  /* 0x0000006700757308 */ /* 0x000fe20000000800 */
[----:B------:R-:W-:Y:S02]  /*17490*/  FADD.FTZ R0, R110, R0 ;  /* 0x000000006e007221 */ /* 0x000fe40000010000 */
[----:B------:R-:W-:Y:S02]  /*174a0*/  FADD.FTZ R2, R143, R2 ;  /* 0x000000028f027221 */ /* 0x000fe40000010000 */
[C---:B------:R-:W-:Y:S01]  /*174b0*/  HMMA.16816.F32 R16, R68.reuse, R82, R16 ;  /* 0x000000524410723c */ /* 0x040fe20000001810 */
[----:B------:R-:W3:Y:S03]  /*174c0*/  LDSM.16.MT88.4 R80, [R213+0x9800] ;  /* 0x00980000d550783b */ /* 0x000ee60000004200 */
[----:B------:R-:W-:Y:S01]  /*174d0*/  FADD.FTZ R2, R132, R2 ;  /* 0x0000000284027221 */ /* 0x000fe20000010000 */
[----:B------:R-:W4:Y:S01]  /*174e0*/  MUFU.EX2 R103, R180 ;  /* 0x000000b400677308 */ /* 0x000f220000000800 */
[----:B------:R-:W-:Y:S01]  /*174f0*/  FADD.FTZ R0, R120, R0 ;  /* 0x0000000078007221 */ /* 0x000fe20000010000 */
[----:B------:R-:W-:Y:S01]  /*17500*/  MOV R132, R74 ;  /* 0x0000004a00847202 */ /* 0x000fe20000000f00 */
[-C--:B--2---:R-:W-:Y:S01]  /*17510*/  HMMA.16816.F32 R20, R68, R92.reuse, R20 ;  /* 0x0000005c4414723c */ /* 0x084fe20000001814 */
[----:B------:R-:W-:Y:S03]  /*17520*/  FADD.FTZ R2, R148, R2 ;  /* 0x0000000294027221 */ /* 0x000fe60000010000 */
[----:B-1----:R-:W-:Y:S01]  /*17530*/  F2FP.PACK_AB R199, R101, R102 ;  /* 0x0000006665c7723e */ /* 0x002fe200000000ff */
[----:B------:R-:W-:Y:S02]  /*17540*/  FADD.FTZ R0, R139, R0 ;  /* 0x000000008b007221 */ /* 0x000fe40000010000 */
[----:B------:R-:W-:Y:S01]  /*17550*/  MUFU.EX2 R115, R105 ;  /* 0x0000006900737308 */ /* 0x000fe20000000800 */
[C---:B------:R-:W-:Y:S01]  /*17560*/  HMMA.16816.F32 R24, R76.reuse, R92, R24 ;  /* 0x0000005c4c18723c */ /* 0x040fe20000001818 */
[----:B------:R-:W-:Y:S04]  /*17570*/  FADD.FTZ R0, R140, R0 ;  /* 0x000000008c007221 */ /* 0x000fe80000010000 */
[----:B------:R-:W-:Y:S03]  /*17580*/  FADD.FTZ R0, R144, R0 ;  /* 0x0000000090007221 */ /* 0x000fe60000010000 */
[-C--:B------:R-:W-:Y:S01]  /*17590*/  HMMA.16816.F32 R28, R76, R94.reuse, R28 ;  /* 0x0000005e4c1c723c */ /* 0x080fe2000000181c */
[----:B------:R-:W-:Y:S03]  /*175a0*/  MUFU.EX2 R105, R182 ;  /* 0x000000b600697308 */ /* 0x000fe60000000800 */
[----:B------:R-:W-:Y:S01]  /*175b0*/  FADD.FTZ R0, R145, R0 ;  /* 0x0000000091007221 */ /* 0x000fe20000010000 */
[----:B----4-:R-:W-:Y:S03]  /*175c0*/  F2FP.PACK_AB R198, R103, R104 ;  /* 0x0000006867c6723e */ /* 0x010fe600000000ff */
[C---:B------:R-:W-:Y:S01]  /*175d0*/  HMMA.16816.F32 R32, R68.reuse, R94, R32 ;  /* 0x0000005e4420723c */ /* 0x040fe20000001820 */
[----:B------:R-:W-:Y:S02]  /*175e0*/  LDSM.16.MT88.4 R92, [R214+0x9800] ;  /* 0x00980000d65c783b */ /* 0x000fe40000004200 */
[----:B------:R1:W-:Y:S01]  /*175f0*/  MUFU.EX2 R126, R97 ;  /* 0x00000061007e7308 */ /* 0x0003e20000000800 */
[----:B------:R-:W-:Y:S04]  /*17600*/  FADD.FTZ R0, R154, R0 ;  /* 0x000000009a007221 */ /* 0x000fe80000010000 */
[-C--:B------:R-:W-:Y:S01]  /*17610*/  HMMA.16816.F32 R36, R68, R84.reuse, R36 ;  /* 0x000000544424723c */ /* 0x080fe20000001824 */
[----:B------:R-:W-:Y:S04]  /*17620*/  FADD.FTZ R0, R156, R0 ;  /* 0x000000009c007221 */ /* 0x000fe80000010000 */
[----:B------:R-:W-:Y:S01]  /*17630*/  MUFU.EX2 R116, R193 ;  /* 0x000000c100747308 */ /* 0x000fe20000000800 */
[----:B------:R-:W-:Y:S02]  /*17640*/  FADD.FTZ R0, R134, R0 ;  /* 0x0000000086007221 */ /* 0x000fe40000010000 */
[C---:B------:R-:W-:Y:S04]  /*17650*/  HMMA.16816.F32 R40, R76.reuse, R84, R40 ;  /* 0x000000544c28723c */ /* 0x040fe80000001828 */
[----:B------:R-:W-:Y:S03]  /*17660*/  FADD.FTZ R0, R174, R0 ;  /* 0x00000000ae007221 */ /* 0x000fe60000010000 */
[----:B------:R-:W-:Y:S01]  /*17670*/  MUFU.EX2 R110, R107 ;  /* 0x0000006b006e7308 */ /* 0x000fe20000000800 */
[-C--:B------:R-:W-:Y:S01]  /*17680*/  HMMA.16816.F32 R44, R76, R86.reuse, R44 ;  /* 0x000000564c2c723c */ /* 0x080fe2000000182c */
[----:B------:R-:W-:Y:S04]  /*17690*/  FADD.FTZ R0, R173, R0 ;  /* 0x00000000ad007221 */ /* 0x000fe80000010000 */
[----:B------:R-:W-:Y:S03]  /*176a0*/  FADD.FTZ R0, R185, R0 ;  /* 0x00000000b9007221 */ /* 0x000fe60000010000 */
[C---:B------:R-:W-:Y:S01]  /*176b0*/  HMMA.16816.F32 R48, R68.reuse, R86, R48 ;  /* 0x000000564430723c */ /* 0x040fe20000001830 */
[----:B------:R-:W2:Y:S01]  /*176c0*/  LDSM.16.MT88.4 R84, [R216+0x9800] ;  /* 0x00980000d854783b */ /* 0x000ea20000004200 */
[----:B------:R-:W-:Y:S06]  /*176d0*/  MUFU.EX2 R107, R191 ;  /* 0x000000bf006b7308 */ /* 0x000fec0000000800 */
[-C--:B------:R-:W-:Y:S04]  /*176e0*/  HMMA.16816.F32 R52, R68, R88.reuse, R52 ;  /* 0x000000584434723c */ /* 0x080fe80000001834 */
[----:B------:R-:W-:Y:S04]  /*176f0*/  MUFU.EX2 R98, R233 ;  /* 0x000000e900627308 */ /* 0x000fe80000000800 */
[C---:B------:R-:W-:Y:S08]  /*17700*/  HMMA.16816.F32 R56, R76.reuse, R88, R56 ;  /* 0x000000584c38723c */ /* 0x040ff00000001838 */
[-C--:B------:R-:W-:Y:S07]  /*17710*/  HMMA.16816.F32 R60, R76, R90.reuse, R60 ;  /* 0x0000005a4c3c723c */ /* 0x080fee000000183c */
[----:B------:R-:W-:Y:S01]  /*17720*/  FADD.FTZ R77, R196, R100 ;  /* 0x00000064c44d7221 */ /* 0x000fe20000010000 */
[----:B------:R-:W-:Y:S01]  /*17730*/  HMMA.16816.F32 R64, R68, R90, R64 ;  /* 0x0000005a4440723c */ /* 0x000fe20000001840 */
[----:B------:R-:W-:Y:S01]  /*17740*/  FADD.FTZ R76, R195, R96 ;  /* 0x00000060c34c7221 */ /* 0x000fe20000010000 */
[----:B------:R-:W4:Y:S01]  /*17750*/  LDSM.16.MT88.4 R88, [R215+0x9800] ;  /* 0x00980000d758783b */ /* 0x000f220000004200 */
[----:B------:R2:W-:Y:S01]  /*17760*/  MUFU.EX2 R100, R165 ;  /* 0x000000a500647308 */ /* 0x0005e20000000800 */
[----:B------:R-:W-:Y:S01]  /*17770*/  F2FP.PACK_AB R78, R186, R175 ;  /* 0x000000afba4e723e */ /* 0x000fe200000000ff */
[----:B-1----:R-:W-:Y:S01]  /*17780*/  FADD.FTZ R97, R111, R77 ;  /* 0x0000004d6f617221 */ /* 0x002fe20000010000 */
[----:B------:R-:W-:Y:S01]  /*17790*/  F2FP.PACK_AB R77, R174, R134 ;  /* 0x00000086ae4d723e */ /* 0x000fe200000000ff */
[----:B------:R-:W-:Y:S01]  /*177a0*/  FADD.FTZ R96, R109, R76 ;  /* 0x0000004c6d607221 */ /* 0x000fe20000010000 */
[----:B------:R-:W-:Y:S04]  /*177b0*/  F2FP.PACK_AB R68, R161, R200 ;  /* 0x000000c8a144723e */ /* 0x000fe800000000ff */
[----:B------:R-:W-:Y:S01]  /*177c0*/  F2FP.PACK_AB R69, R160, R155 ;  /* 0x0000009ba045723e */ /* 0x000fe200000000ff */
[----:B------:R-:W-:Y:S01]  /*177d0*/  MUFU.EX2 R111, R106 ;  /* 0x0000006a006f7308 */ /* 0x000fe20000000800 */
[----:B------:R-:W-:Y:S02]  /*177e0*/  F2FP.PACK_AB R70, R189, R188 ;  /* 0x000000bcbd46723e */ /* 0x000fe400000000ff */
[----:B------:R-:W-:Y:S02]  /*177f0*/  F2FP.PACK_AB R71, R190, R187 ;  /* 0x000000bbbe47723e */ /* 0x000fe400000000ff */
[----:B------:R-:W-:Y:S02]  /*17800*/  F2FP.PACK_AB R76, R153, R152 ;  /* 0x00000098994c723e */ /* 0x000fe400000000ff */
[----:B------:R-:W-:Y:S02]  /*17810*/  F2FP.PACK_AB R79, R185, R173 ;  /* 0x000000adb94f723e */ /* 0x000fe400000000ff */
[----:B------:R-:W-:Y:S01]  /*17820*/  MOV R134, R72 ;  /* 0x0000004800867202 */ /* 0x000fe20000000f00 */
[-C--:B---3--:R-:W-:Y:S01]  /*17830*/  HMMA.16816.F32 R4, R68, R80.reuse, R4 ;  /* 0x000000504404723c */ /* 0x088fe20000001804 */
[----:B------:R-:W1:Y:S01]  /*17840*/  MUFU.EX2 R106, R183 ;  /* 0x000000b7006a7308 */ /* 0x000e620000000800 */
[----:B--2---:R-:W-:Y:S06]  /*17850*/  LDSM.16.MT88.4 R164, [R216+0xb800] ;  /* 0x00b80000d8a4783b */ /* 0x004fec0000004200 */
[C---:B------:R-:W-:Y:S03]  /*17860*/  HMMA.16816.F32 R8, R76.reuse, R80, R8 ;  /* 0x000000504c08723c */ /* 0x040fe60000001808 */
[----:B------:R-:W2:Y:S05]  /*17870*/  MUFU.EX2 R109, R192 ;  /* 0x000000c0006d7308 */ /* 0x000eaa0000000800 */
[-C--:B------:R-:W-:Y:S08]  /*17880*/  HMMA.16816.F32 R12, R76, R82.reuse, R12 ;  /* 0x000000524c0c723c */ /* 0x080ff0000000180c */
[C---:B------:R-:W-:Y:S01]  /*17890*/  HMMA.16816.F32 R16, R68.reuse, R82, R16 ;  /* 0x000000524410723c */ /* 0x040fe20000001810 */
[----:B------:R-:W3:Y:S03]  /*178a0*/  LDSM.16.MT88.4 R80, [R213+0xa000] ;  /* 0x00a00000d550783b */ /* 0x000ee60000004200 */
[----:B-1----:R-:W-:Y:S04]  /*178b0*/  F2FP.PACK_AB R197, R105, R106 ;  /* 0x0000006a69c5723e */ /* 0x002fe800000000ff */
[-C--:B------:R-:W-:Y:S01]  /*178c0*/  HMMA.16816.F32 R20, R68, R84.reuse, R20 ;  /* 0x000000544414723c */ /* 0x080fe20000001814 */
[----:B------:R-:W-:Y:S03]  /*178d0*/  LDSM.16.MT88.4 R180, [R214+0xb800] ;  /* 0x00b80000d6b4783b */ /* 0x000fe60000004200 */
[----:B--2---:R-:W-:Y:S02]  /*178e0*/  F2FP.PACK_AB R196, R107, R109 ;  /* 0x0000006d6bc4723e */ /* 0x004fe400000000ff */
[----:B------:R-:W-:Y:S02]  /*178f0*/  F2FP.PACK_AB R192, R99, R100 ;  /* 0x0000006463c0723e */ /* 0x000fe400000000ff */
        /* <DEDUP_REMOVED lines=8> */
[----:B------:R-:W2:Y:S07]  /*17980*/  LDSM.16.MT88.4 R92, [R214+0xa000] ;  /* 0x00a00000d65c783b */ /* 0x000eae0000004200 */
[-C--:B----4-:R-:W-:Y:S08]  /*17990*/  HMMA.16816.F32 R52, R68, R88.reuse, R52 ;  /* 0x000000584434723c */ /* 0x090ff00000001834 */
[C---:B------:R-:W-:Y:S08]  /*179a0*/  HMMA.16816.F32 R56, R76.reuse, R88, R56 ;  /* 0x000000584c38723c */ /* 0x040ff00000001838 */
[-C--:B------:R-:W-:Y:S07]  /*179b0*/  HMMA.16816.F32 R60, R76, R90.reuse, R60 ;  /* 0x0000005a4c3c723c */ /* 0x080fee000000183c */
[----:B------:R-:W-:Y:S01]  /*179c0*/  F2FP.PACK_AB R78, R177, R170 ;  /* 0x000000aab14e723e */ /* 0x000fe200000000ff */
[----:B------:R-:W-:Y:S01]  /*179d0*/  HMMA.16816.F32 R64, R68, R90, R64 ;  /* 0x0000005a4440723c */ /* 0x000fe20000001840 */
[----:B------:R-:W-:Y:S01]  /*179e0*/  FADD.FTZ R77, R124, R97 ;  /* 0x000000617c4d7221 */ /* 0x000fe20000010000 */
[----:B------:R-:W4:Y:S02]  /*179f0*/  LDSM.16.MT88.4 R88, [R215+0xa000] ;  /* 0x00a00000d758783b */ /* 0x000f240000004200 */
[----:B------:R-:W-:Y:S01]  /*17a00*/  FADD.FTZ R76, R121, R96 ;  /* 0x00000060794c7221 */ /* 0x000fe20000010000 */
[----:B------:R-:W-:Y:S01]  /*17a10*/  F2FP.PACK_AB R79, R135, R176 ;  /* 0x000000b0874f723e */ /* 0x000fe200000000ff */
[----:B------:R-:W-:Y:S01]  /*17a20*/  FADD.FTZ R97, R138, R77 ;  /* 0x0000004d8a617221 */ /* 0x000fe20000010000 */
[----:B------:R-:W-:Y:S01]  /*17a30*/  F2FP.PACK_AB R68, R202, R201 ;  /* 0x000000c9ca44723e */ /* 0x000fe200000000ff */
[----:B------:R-:W-:Y:S01]  /*17a40*/  FADD.FTZ R96, R137, R76 ;  /* 0x0000004c89607221 */ /* 0x000fe20000010000 */
[----:B------:R-:W-:Y:S03]  /*17a50*/  F2FP.PACK_AB R69, R184, R172 ;  /* 0x000000acb845723e */ /* 0x000fe600000000ff */
[----:B------:R-:W-:Y:S02]  /*17a60*/  F2FP.PACK_AB R70, R204, R203 ;  /* 0x000000cbcc46723e */ /* 0x000fe400000000ff */
[----:B------:R-:W-:Y:S02]  /*17a70*/  F2FP.PACK_AB R71, R179, R178 ;  /* 0x000000b2b347723e */ /* 0x000fe400000000ff */
[----:B------:R-:W-:Y:S02]  /*17a80*/  F2FP.PACK_AB R76, R171, R168 ;  /* 0x000000a8ab4c723e */ /* 0x000fe400000000ff */
[----:B------:R-:W-:Y:S03]  /*17a90*/  F2FP.PACK_AB R77, R169, R133 ;  /* 0x00000085a94d723e */ /* 0x000fe600000000ff */
[-C--:B---3--:R-:W-:Y:S08]  /*17aa0*/  HMMA.16816.F32 R4, R68, R80.reuse, R4 ;  /* 0x000000504404723c */ /* 0x088ff00000001804 */
        /* <DEDUP_REMOVED lines=9> */
[-C--:B--2---:R-:W-:Y:S08]  /*17b40*/  HMMA.16816.F32 R36, R68, R92.reuse, R36 ;  /* 0x0000005c4424723c */ /* 0x084ff00000001824 */
[C---:B------:R-:W-:Y:S08]  /*17b50*/  HMMA.16816.F32 R40, R76.reuse, R92, R40 ;  /* 0x0000005c4c28723c */ /* 0x040ff00000001828 */
[-C--:B------:R-:W-:Y:S08]  /*17b60*/  HMMA.16816.F32 R44, R76, R94.reuse, R44 ;  /* 0x0000005e4c2c723c */ /* 0x080ff0000000182c */
[C---:B------:R-:W-:Y:S01]  /*17b70*/  HMMA.16816.F32 R48, R68.reuse, R94, R48 ;  /* 0x0000005e4430723c */ /* 0x040fe20000001830 */
[----:B------:R-:W2:Y:S07]  /*17b80*/  LDSM.16.MT88.4 R92, [R214+0xa800] ;  /* 0x00a80000d65c783b */ /* 0x000eae0000004200 */
[-C--:B----4-:R-:W-:Y:S08]  /*17b90*/  HMMA.16816.F32 R52, R68, R88.reuse, R52 ;  /* 0x000000584434723c */ /* 0x090ff00000001834 */
[C---:B------:R-:W-:Y:S08]  /*17ba0*/  HMMA.16816.F32 R56, R76.reuse, R88, R56 ;  /* 0x000000584c38723c */ /* 0x040ff00000001838 */
[-C--:B------:R-:W-:Y:S07]  /*17bb0*/  HMMA.16816.F32 R60, R76, R90.reuse, R60 ;  /* 0x0000005a4c3c723c */ /* 0x080fee000000183c */
[----:B------:R-:W-:Y:S01]  /*17bc0*/  FADD.FTZ R77, R142, R97 ;  /* 0x000000618e4d7221 */ /* 0x000fe20000010000 */
[----:B------:R-:W-:Y:S01]  /*17bd0*/  HMMA.16816.F32 R64, R68, R90, R64 ;  /* 0x0000005a4440723c */ /* 0x000fe20000001840 */
[----:B------:R-:W-:Y:S01]  /*17be0*/  FADD.FTZ R76, R141, R96 ;  /* 0x000000608d4c7221 */ /* 0x000fe20000010000 */
[----:B------:R-:W4:Y:S02]  /*17bf0*/  LDSM.16.MT88.4 R88, [R215+0xa800] ;  /* 0x00a80000d758783b */ /* 0x000f240000004200 */
[----:B------:R-:W-:Y:S01]  /*17c00*/  FADD.FTZ R97, R127, R77 ;  /* 0x0000004d7f617221 */ /* 0x000fe20000010000 */
[----:B------:R-:W-:Y:S01]  /*17c10*/  F2FP.PACK_AB R77, R119, R126 ;  /* 0x0000007e774d723e */ /* 0x000fe200000000ff */
[----:B------:R-:W-:Y:S01]  /*17c20*/  FADD.FTZ R96, R123, R76 ;  /* 0x0000004c7b607221 */ /* 0x000fe20000010000 */
[----:B------:R-:W-:Y:S02]  /*17c30*/  F2FP.PACK_AB R68, R208, R206 ;  /* 0x000000ced044723e */ /* 0x000fe400000000ff */
[----:B------:R-:W-:Y:S03]  /*17c40*/  F2FP.PACK_AB R69, R207, R205 ;  /* 0x000000cdcf45723e */ /* 0x000fe600000000ff */
[----:B------:R-:W-:Y:S02]  /*17c50*/  F2FP.PACK_AB R70, R234, R211 ;  /* 0x000000d3ea46723e */ /* 0x000fe400000000ff */
[----:B------:R-:W-:Y:S02]  /*17c60*/  F2FP.PACK_AB R71, R210, R209 ;  /* 0x000000d1d247723e */ /* 0x000fe400000000ff */
[----:B------:R-:W-:Y:S02]  /*17c70*/  F2FP.PACK_AB R76, R128, R129 ;  /* 0x00000081804c723e */ /* 0x000fe400000000ff */
[----:B------:R-:W-:Y:S02]  /*17c80*/  F2FP.PACK_AB R78, R131, R130 ;  /* 0x00000082834e723e */ /* 0x000fe400000000ff */
[----:B------:R-:W-:Y:S01]  /*17c90*/  F2FP.PACK_AB R79, R117, R118 ;  /* 0x00000076754f723e */ /* 0x000fe200000000ff */
        /* <DEDUP_REMOVED lines=27> */
[----:B------:R-:W-:Y:S01]  /*17e50*/  F2FP.PACK_AB R69, R237, R236 ;  /* 0x000000eced45723e */ /* 0x000fe200000000ff */
[----:B------:R-:W1:Y:S02]  /*17e60*/  LDSM.16.MT88.4 R148, [R213+0xb800] ;  /* 0x00b80000d594783b */ /* 0x000e640000004200 */
[----:B------:R-:W-:Y:S01]  /*17e70*/  F2FP.PACK_AB R70, R116, R247 ;  /* 0x000000f77446723e */ /* 0x000fe200000000ff */
[----:B------:R-:W-:Y:S01]  /*17e80*/  FADD.FTZ R2, R157, R2 ;  /* 0x000000029d027221 */ /* 0x000fe20000010000 */
[----:B------:R-:W-:Y:S02]  /*17e90*/  F2FP.PACK_AB R71, R248, R243 ;  /* 0x000000f3f847723e */ /* 0x000fe400000000ff */
[----:B------:R-:W-:Y:S01]  /*17ea0*/  F2FP.PACK_AB R76, R241, R238 ;  /* 0x000000eef14c723e */ /* 0x000fe200000000ff */
[----:B------:R-:W-:Y:S01]  /*17eb0*/  FADD.FTZ R2, R152, R2 ;  /* 0x0000000298027221 */ /* 0x000fe20000010000 */
[----:B------:R-:W-:Y:S02]  /*17ec0*/  F2FP.PACK_AB R77, R115, R114 ;  /* 0x00000072734d723e */ /* 0x000fe400000000ff */
[----:B------:R-:W-:Y:S01]  /*17ed0*/  F2FP.PACK_AB R79, R110, R111 ;  /* 0x0000006f6e4f723e */ /* 0x000fe200000000ff */
[-C--:B---3--:R-:W-:Y:S08]  /*17ee0*/  HMMA.16816.F32 R4, R68, R80.reuse, R4 ;  /* 0x000000504404723c */ /* 0x088ff00000001804 */
[C---:B------:R-:W-:Y:S01]  /*17ef0*/  HMMA.16816.F32 R8, R76.reuse, R80, R8 ;  /* 0x000000504c08723c */ /* 0x040fe20000001808 */
[----:B------:R3:W-:Y:S06]  /*17f00*/  MUFU.EX2 R81, R75 ;  /* 0x0000004b00517308 */ /* 0x0007ec0000000800 */
[----:B------:R-:W-:Y:S01]  /*17f10*/  FADD.FTZ R80, R158, R97 ;  /* 0x000000619e507221 */ /* 0x000fe20000010000 */
[-C--:B------:R-:W-:Y:S04]  /*17f20*/  HMMA.16816.F32 R12, R76, R82.reuse, R12 ;  /* 0x000000524c0c723c */ /* 0x080fe8000000180c */
[----:B------:R-:W-:Y:S04]  /*17f30*/  FADD.FTZ R80, R200, R80 ;  /* 0x00000050c8507221 */ /* 0x000fe80000010000 */
[C---:B------:R-:W-:Y:S01]  /*17f40*/  HMMA.16816.F32 R16, R68.reuse, R82, R16 ;  /* 0x000000524410723c */ /* 0x040fe20000001810 */
[----:B------:R-:W-:Y:S03]  /*17f50*/  MUFU.EX2 R83, R162 ;  /* 0x000000a200537308 */ /* 0x000fe60000000800 */
[----:B------:R-:W-:Y:S04]  /*17f60*/  FADD.FTZ R80, R161, R80 ;  /* 0x00000050a1507221 */ /* 0x000fe80000010000 */
[-C--:B-1----:R-:W-:Y:S01]  /*17f70*/  HMMA.16816.F32 R20, R68, R84.reuse, R20 ;  /* 0x000000544414723c */ /* 0x082fe20000001814 */
[----:B---3--:R-:W-:Y:S02]  /*17f80*/  FADD.FTZ R75, R159, R96 ;  /* 0x000000609f4b7221 */ /* 0x008fe40000010000 */
[----:B------:R-:W1:Y:S02]  /*17f90*/  MUFU.EX2 R82, R108 ;  /* 0x0000006c00527308 */ /* 0x000e640000000800 */
[----:B------:R-:W-:Y:S03]  /*17fa0*/  FADD.FTZ R75, R155, R75 ;  /* 0x0000004b9b4b7221 */ /* 0x000fe60000010000 */
[C---:B------:R-:W-:Y:S01]  /*17fb0*/  HMMA.16816.F32 R24, R76.reuse, R84, R24 ;  /* 0x000000544c18723c */ /* 0x040fe20000001818 */
[----:B------:R-:W-:Y:S04]  /*17fc0*/  FADD.FTZ R75, R160, R75 ;  /* 0x0000004ba04b7221 */ /* 0x000fe80000010000 */
[----:B------:R-:W3:Y:S03]  /*17fd0*/  MUFU.EX2 R85, R232 ;  /* 0x000000e800557308 */ /* 0x000ee60000000800 */
[-C--:B------:R-:W-:Y:S07]  /*17fe0*/  HMMA.16816.F32 R28, R76, R86.reuse, R28 ;  /* 0x000000564c1c723c */ /* 0x080fee000000181c */
[----:B------:R-:W4:Y:S01]  /*17ff0*/  MUFU.EX2 R84, R163 ;  /* 0x000000a300547308 */ /* 0x000f220000000800 */
[C---:B------:R-:W-:Y:S01]  /*18000*/  HMMA.16816.F32 R32, R68.reuse, R86, R32 ;  /* 0x000000564420723c */ /* 0x040fe20000001820 */
[----:B-1----:R-:W-:Y:S07]  /*18010*/  F2FP.PACK_AB R195, R81, R82 ;  /* 0x0000005251c3723e */ /* 0x002fee00000000ff */
[-C--:B--2---:R-:W-:Y:S01]  /*18020*/  HMMA.16816.F32 R36, R68, R92.reuse, R36 ;  /* 0x0000005c4424723c */ /* 0x084fe20000001824 */
[----:B---3--:R-:W-:Y:S07]  /*18030*/  F2FP.PACK_AB R193, R85, R98 ;  /* 0x0000006255c1723e */ /* 0x008fee00000000ff */
[C---:B------:R-:W-:Y:S01]  /*18040*/  HMMA.16816.F32 R40, R76.reuse, R92, R40 ;  /* 0x0000005c4c28723c */ /* 0x040fe20000001828 */
[----:B----4-:R-:W-:Y:S07]  /*18050*/  F2FP.PACK_AB R194, R83, R84 ;  /* 0x0000005453c2723e */ /* 0x010fee00000000ff */
[-C--:B------:R-:W-:Y:S08]  /*18060*/  HMMA.16816.F32 R44, R76, R94.reuse, R44 ;  /* 0x0000005e4c2c723c */ /* 0x080ff0000000182c */
[C---:B------:R-:W-:Y:S08]  /*18070*/  HMMA.16816.F32 R48, R68.reuse, R94, R48 ;  /* 0x0000005e4430723c */ /* 0x040ff00000001830 */
[-C--:B------:R-:W-:Y:S08]  /*18080*/  HMMA.16816.F32 R52, R68, R88.reuse, R52 ;  /* 0x000000584434723c */ /* 0x080ff00000001834 */
[C---:B------:R-:W-:Y:S08]  /*18090*/  HMMA.16816.F32 R56, R76.reuse, R88, R56 ;  /* 0x000000584c38723c */ /* 0x040ff00000001838 */
[-C--:B------:R-:W-:Y:S08]  /*180a0*/  HMMA.16816.F32 R60, R76, R90.reuse, R60 ;  /* 0x0000005a4c3c723c */ /* 0x080ff0000000183c */
[----:B------:R-:W-:Y:S07]  /*180b0*/  HMMA.16816.F32 R64, R68, R90, R64 ;  /* 0x0000005a4440723c */ /* 0x000fee0000001840 */
[----:B------:R-:W-:Y:S01]  /*180c0*/  FADD.FTZ R68, R153, R2 ;  /* 0x0000000299447221 */ /* 0x000fe20000010000 */
[-C--:B------:R-:W-:Y:S01]  /*180d0*/  HMMA.16816.F32 R140, R196, R148.reuse, R4 ;  /* 0x00000094c48c723c */ /* 0x080fe20000001804 */
[----:B------:R-:W-:Y:S01]  /*180e0*/  FADD.FTZ R2, R188, R80 ;  /* 0x00000050bc027221 */ /* 0x000fe20000010000 */
[----:B------:R-:W1:Y:S06]  /*180f0*/  LDSM.16.MT88.4 R4, [R215+0xb800] ;  /* 0x00b80000d704783b */ /* 0x000e6c0000004200 */
[C---:B------:R-:W-:Y:S07]  /*18100*/  HMMA.16816.F32 R136, R192.reuse, R148, R8 ;  /* 0x00000094c088723c */ /* 0x040fee0000001808 */
[----:B------:R-:W-:Y:S01]  /*18110*/  FADD.FTZ R8, R187, R75 ;  /* 0x0000004bbb087221 */ /* 0x000fe20000010000 */
[-C--:B------:R-:W-:Y:S01]  /*18120*/  HMMA.16816.F32 R144, R192, R150.reuse, R12 ;  /* 0x00000096c090723c */ /* 0x080fe2000000180c */
[----:B------:R-:W-:Y:S03]  /*18130*/  FADD.FTZ R9, R175, R68 ;  /* 0x00000044af097221 */ /* 0x000fe60000010000 */
[----:B------:R-:W-:Y:S03]  /*18140*/  FADD.FTZ R8, R190, R8 ;  /* 0x00000008be087221 */ /* 0x000fe60000010000 */
[----:B------:R-:W-:Y:S01]  /*18150*/  FADD.FTZ R12, R189, R2 ;  /* 0x00000002bd0c7221 */ /* 0x000fe20000010000 */
[C---:B------:R-:W-:Y:S01]  /*18160*/  HMMA.16816.F32 R148, R196.reuse, R150, R16 ;  /* 0x00000096c494723c */ /* 0x040fe20000001810 */
[----:B------:R-:W-:Y:S03]  /*18170*/  FADD.FTZ R2, R186, R9 ;  /* 0x00000009ba027221 */ /* 0x000fe60000010000 */
        /* <DEDUP_REMOVED lines=8> */
[C---:B------:R-:W-:Y:S01]  /*18200*/  HMMA.16816.F32 R152, R192.reuse, R164, R24 ;  /* 0x000000a4c098723c */ /* 0x040fe20000001818 */
[----:B------:R-:W-:Y:S03]  /*18210*/  FADD.FTZ R10, R170, R0 ;  /* 0x00000000aa0a7221 */ /* 0x000fe60000010000 */
        /* <DEDUP_REMOVED lines=30> */
[-C--:B-1----:R-:W-:Y:S03]  /*18400*/  HMMA.16816.F32 R188, R196, R4.reuse, R52 ;  /* 0x00000004c4bc723c */ /* 0x082fe60000001834 */
        /* <DEDUP_REMOVED lines=12> */
[----:B------:R-:W-:Y:S01]  /*184d0*/  HMMA.16816.F32 R196, R196, R6, R64 ;  /* 0x00000006c4c4723c */ /* 0x000fe20000001840 */
[----:B------:R-:W-:Y:S03]  /*184e0*/  FADD.FTZ R2, R243, R2 ;  /* 0x00000002f3027221 */ /* 0x000fe60000010000 */
        /* <DEDUP_REMOVED lines=18> */
[----:B------:R1:W-:Y:S01]  /*18610*/  STL [R1+0x68], R6 ;  /* 0x0000680601007387 */ /* 0x0003e20000100800 */
[----:B------:R-:W-:Y:S02]  /*18620*/  FADD.FTZ R0, R82, R4 ;  /* 0x0000000452007221 */ /* 0x000fe40000010000 */
[----:B------:R-:W-:Y:S02]  /*18630*/  FADD.FTZ R4, R101, R5 ;  /* 0x0000000565047221 */ /* 0x000fe40000010000 */
[----:B------:R-:W-:Y:S02]  /*18640*/  FADD.FTZ R2, R83, R2 ;  /* 0x0000000253027221 */ /* 0x000fe40000010000 */
[----:B------:R-:W-:Y:S01]  /*18650*/  FADD.FTZ R0, R81, R0 ;  /* 0x0000000051007221 */ /* 0x000fe20000010000 */
[----:B------:R1:W-:Y:S01]  /*18660*/  STL [R1+0x6c], R4 ;  /* 0x00006c0401007387 */ /* 0x0003e20000100800 */
[----:B------:R-:W-:Y:S03]  /*18670*/  IMAD.MOV.U32 R135, RZ, RZ, R3 ;  /* 0x000000ffff877224 */ /* 0x000fe600078e0003 */
[----:B------:R1:W-:Y:S04]  /*18680*/  STL [R1+0x74], R2 ;  /* 0x0000740201007387 */ /* 0x0003e80000100800 */
[----:B------:R1:W-:Y:S02]  /*18690*/  STL [R1+0x70], R0 ;  /* 0x0000700001007387 */ /* 0x0003e40000100800 */
[----:B-1---5:R-:W-:-:S05]  /*186a0*/  @P0 BRA `(.L_x_74) ;  /* 0xffff986000000947 */ /* 0x022fca000383ffff */
.L_x_73:
[----:B------:R-:W2:Y:S04]  /*186b0*/  LDL.LU R2, [R1+0x68] ;  /* 0x0000680001027983 */ /* 0x000ea80000300800 */
[----:B------:R-:W1:Y:S01]  /*186c0*/  S2R R43, SR_TID.X ;  /* 0x00000000002b7919 */ /* 0x000e620000002100 */
[----:B------:R-:W3:Y:S01]  /*186d0*/  S2UR UR6, SR_CTAID.Y ;  /* 0x00000000000679c3 */ /* 0x000ee20000002600 */
[----:B------:R-:W-:-:S02]  /*186e0*/  UISETP.NE.AND UP0, UPT, UR9, -0x1, UPT ;  /* 0xffffffff0900788c */ /* 0x000fc4000bf05270 */
[----:B-----5:R-:W4:Y:S01]  /*186f0*/  LDL.LU R8, [R1+0x6c] ;  /* 0x00006c0001087983 */ /* 0x020f220000300800 */
        /* <DEDUP_REMOVED lines=262> */
[----:B------:R2:W1:Y:S01]  /*19760*/  LDS.128 R52, [R231+0x3800] ;  /* 0x00380000e7347984 */ /* 0x0004620000000c00 */
        /* <DEDUP_REMOVED lines=38> */
.L_x_78:
[----:B------:R-:W-:Y:S05]  /*199d0*/  BSYNC B0 ;  /* 0x0000000000007941 */ /* 0x000fea0003800000 */
.L_x_77:
        /* <DEDUP_REMOVED lines=26> */
.L_x_80:
[----:B-1----:R-:W-:Y:S05]  /*19b80*/  BSYNC B0 ;  /* 0x0000000000007941 */ /* 0x002fea0003800000 */
.L_x_79:
        /* <DEDUP_REMOVED lines=15> */
.L_x_82:
[----:B------:R-:W-:Y:S05]  /*19c80*/  BSYNC B0 ;  /* 0x0000000000007941 */ /* 0x000fea0003800000 */
.L_x_81:
        /* <DEDUP_REMOVED lines=15> */
.L_x_84:
[----:B------:R-:W-:Y:S05]  /*19d80*/  BSYNC B0 ;  /* 0x0000000000007941 */ /* 0x000fea0003800000 */
.L_x_83:
        /* <DEDUP_REMOVED lines=15> */
.L_x_86:
[----:B------:R-:W-:Y:S05]  /*19e80*/  BSYNC B0 ;  /* 0x0000000000007941 */ /* 0x000fea0003800000 */
.L_x_85:
        /* <DEDUP_REMOVED lines=15> */
.L_x_88:
[----:B------:R-:W-:Y:S05]  /*19f80*/  BSYNC B0 ;  /* 0x0000000000007941 */ /* 0x000fea0003800000 */
.L_x_87:
        /* <DEDUP_REMOVED lines=15> */
.L_x_90:
[----:B------:R-:W-:Y:S05]  /*1a080*/  BSYNC B0 ;  /* 0x0000000000007941 */ /* 0x000fea0003800000 */
.L_x_89:
        /* <DEDUP_REMOVED lines=15> */
.L_x_92:
[----:B------:R-:W-:Y:S05]  /*1a180*/  BSYNC B0 ;  /* 0x0000000000007941 */ /* 0x000fea0003800000 */
.L_x_91:
        /* <DEDUP_REMOVED lines=15> */
.L_x_66:
        /* <DEDUP_REMOVED lines=70> */
.L_x_94:
[----:B------:R-:W-:Y:S05]  /*1a6e0*/  BSYNC B0 ;  /* 0x0000000000007941 */ /* 0x000fea0003800000 */
.L_x_93:
        /* <DEDUP_REMOVED lines=15> */
.L_x_96:
[----:B------:R-:W-:Y:S05]  /*1a7e0*/  BSYNC B0 ;  /* 0x0000000000007941 */ /* 0x000fea0003800000 */
.L_x_95:
        /* <DEDUP_REMOVED lines=15> */
.L_x_98:
[----:B------:R-:W-:Y:S05]  /*1a8e0*/  BSYNC B0 ;  /* 0x0000000000007941 */ /* 0x000fea0003800000 */
.L_x_97:
        /* <DEDUP_REMOVED lines=15> */
.L_x_100:
[----:B------:R-:W-:Y:S05]  /*1a9e0*/  BSYNC B0 ;  /* 0x0000000000007941 */ /* 0x000fea0003800000 */
.L_x_99:
        /* <DEDUP_REMOVED lines=15> */
.L_x_102:
[----:B------:R-:W-:Y:S05]  /*1aae0*/  BSYNC B0 ;  /* 0x0000000000007941 */ /* 0x000fea0003800000 */
.L_x_101:
        /* <DEDUP_REMOVED lines=15> */
.L_x_104:
[----:B------:R-:W-:Y:S05]  /*1abe0*/  BSYNC B0 ;  /* 0x0000000000007941 */ /* 0x000fea0003800000 */
.L_x_103:
        /* <DEDUP_REMOVED lines=15> */
.L_x_106:
[----:B------:R-:W-:Y:S05]  /*1ace0*/  BSYNC B0 ;  /* 0x0000000000007941 */ /* 0x000fea0003800000 */
.L_x_105:
        /* <DEDUP_REMOVED lines=14> */
.L_x_108:
[----:B------:R-:W-:Y:S05]  /*1add0*/  BSYNC B0 ;  /* 0x0000000000007941 */ /* 0x000fea0003800000 */
.L_x_107:
        /* <DEDUP_REMOVED lines=67> */
.L_x_109:
        /* <DEDUP_REMOVED lines=15> */
.L_x_1133:


//--------------------- .text._ZN5flash16flash_fwd_kernelI23Flash_fwd_kernel_traitsILi64ELi128ELi128ELi4ELb0ELb0EN7cutlass6half_tE19Flash_kernel_traitsILi64ELi128ELi128ELi4ES3_EELb0ELb1ELb0ELb0ELb0ELb0ELb0ELb0EEEvNS_16Flash_fwd_paramsE --------------------------
	.section	.text._ZN5flash16flash_fwd_kernelI23Flash_fwd_kernel_traitsILi64ELi128ELi128ELi4ELb0ELb0EN7cutlass6half_tE19Flash_kernel_traitsILi64ELi128ELi128ELi4ES3_EELb0ELb1ELb0ELb0ELb0ELb0ELb0ELb0EEEvNS_16Flash_fwd_paramsE,"ax",@progbits
	.sectioninfo	@"SHI_REGISTERS=255"
	.align	128
        .global         _ZN5flash16flash_fwd_kernelI23Flash_fwd_kernel_traitsILi64ELi128ELi128ELi4ELb0ELb0EN7cutlass6half_tE19Flash_kernel_traitsILi64ELi128ELi128ELi4ES3_EELb0ELb1ELb0ELb0ELb0ELb0ELb0ELb0EEEvNS_16Flash_fwd_paramsE
        .type           _ZN5flash16flash_fwd_kernelI23Flash_fwd_kernel_traitsILi64ELi128ELi128ELi4ELb0ELb0EN7cutlass6half_tE19Flash_kernel_traitsILi64ELi128ELi128ELi4ES3_EELb0ELb1ELb0ELb0ELb0ELb0ELb0ELb0EEEvNS_16Flash_fwd_paramsE,@function
        .size           _ZN5flash16flash_fwd_kernelI23Flash_fwd_kernel_traitsILi64ELi128ELi128ELi4ELb0ELb0EN7cutlass6half_tE19Flash_kernel_traitsILi64ELi128ELi128ELi4ES3_EELb0ELb1ELb0ELb0ELb0ELb0ELb0ELb0EEEvNS_16Flash_fwd_paramsE,(.L_x_1134 - _ZN5flash16flash_fwd_kernelI23Flash_fwd_kernel_traitsILi64ELi128ELi128ELi4ELb0ELb0EN7cutlass6half_tE19Flash_kernel_traitsILi64ELi128ELi128ELi4ES3_EELb0ELb1ELb0ELb0ELb0ELb0ELb0ELb0EEEvNS_16Flash_fwd_paramsE)
        .other          _ZN5flash16flash_fwd_kernelI23Flash_fwd_kernel_traitsILi64ELi128ELi128ELi4ELb0ELb0EN7cutlass6half_tE19Flash_kernel_traitsILi64ELi128ELi128ELi4ES3_EELb0ELb1ELb0ELb0ELb0ELb0ELb0ELb0EEEvNS_16Flash_fwd_paramsE,@"STO_CUDA_ENTRY STV_DEFAULT"
_ZN5flash16flash_fwd_kernelI23Flash_fwd_kernel_traitsILi64ELi128ELi128ELi4ELb0ELb0EN7cutlass6half_tE19Flash_kernel_traitsILi64ELi128ELi128ELi4ES3_EELb0ELb1ELb0ELb0ELb0ELb0ELb0ELb0EEEvNS_16Flash_fwd_paramsE:
.text._ZN5flash16flash_fwd_kernelI23Flash_fwd_kernel_traitsILi64ELi128ELi128ELi4ELb0ELb0EN7cutlass6half_tE19Flash_kernel_traitsILi64ELi128ELi128ELi4ES3_EELb0ELb1ELb0ELb0ELb0ELb0ELb0ELb0EEEvNS_16Flash_fwd_paramsE:
        /* <DEDUP_REMOVED lines=56> */
.L_x_110:
[----:B------:R-:W-:Y:S02]  /*0380*/  ULDC UR8, c[0x0][0x218] ;  /* 0x0000860000087ab9 */ /* 0x000fe40000000800 */
.L_x_111:
        /* <DEDUP_REMOVED lines=46> */
[----:B------:R-:W-:Y:S02]  /*0670*/  @!UP1 UIMAD UR14, UR14, UR8, URZ ;  /* 0x000000080e0e92a4 */ /* 0x000fe4000f8e023f */
[----:B------:R-:W-:-:S02]  /*0680*/  ULDC.64 UR4, c[0x0][0x198] ;  /* 0x0000660000047ab9 */ /* 0x000fc40000000a00 */
[----:B------:R-:W-:Y:S02]  /*0690*/  @!UP1 UIMAD.WIDE.U32 UR18, UR6, UR8, URZ ;  /* 0x00000008061292a5 */ /* 0x000fe4000f8e003f */
[----:B------:R-:W-:Y:S02]  /*06a0*/  @UP0 UIMAD.WIDE.U32 UR22, UR16, UR4, URZ ;  /* 0x00000004101602a5 */ /* 0x000fe4000f8e003f */
[----:B------:R-:W-:Y:S02]  /*06b0*/  @!UP1 UIMAD UR9, UR6, UR9, UR14 ;  /* 0x00000009060992a4 */ /* 0x000fe4000f8e020e */
[----:B------:R-:W-:Y:S02]  /*06c0*/  @UP0 UIMAD UR8, UR16, UR5, UR23 ;  /* 0x00000005100802a4 */ /* 0x000fe4000f8e0217 */
[----:B------:R-:W-:Y:S02]  /*06d0*/  @!UP1 UIADD3 UR11, UR19, UR9, URZ ;  /* 0x00000009130b9290 */ /* 0x000fe4000fffe03f */
[----:B------:R-:W-:-:S02]  /*06e0*/  @UP1 UMOV UR16, UR20 ;  /* 0x0000001400101c82 */ /* 0x000fc40008000000 */
[----:B------:R-:W-:Y:S02]  /*06f0*/  @!UP1 UMOV UR16, UR18 ;  /* 0x0000001200109c82 */ /* 0x000fe40008000000 */
[----:B------:R-:W-:Y:S01]  /*0700*/  @UP0 UMOV UR14, UR22 ;  /* 0x00000016000e0c82 */ /* 0x000fe20008000000 */
[----:B------:R-:W-:Y:S05]  /*0710*/  @P0 BRA `(.L_x_113) ;  /* 0x000000d000000947 */ /* 0x000fea0003800000 */
[----:B------:R-:W-:Y:S02]  /*0720*/  USHF.R.S32.HI UR9, URZ, 0x1f, UR13 ;  /* 0x0000001f3f097899 */ /* 0x000fe4000801140d */
[----:B------:R-:W-:Y:S02]  /*0730*/  ULDC.64 UR4, c[0x0][0x198] ;  /* 0x0000660000047ab9 */ /* 0x000fe40000000a00 */
[----:B------:R-:W-:Y:S02]  /*0740*/  UIMAD UR9, UR9, UR4, URZ ;  /* 0x00000004090972a4 */ /* 0x000fe4000f8e023f */
[----:B------:R-:W-:Y:S02]  /*0750*/  USHF.R.S32.HI UR8, URZ, 0x1f, UR6 ;  /* 0x0000001f3f087899 */ /* 0x000fe40008011406 */
[----:B------:R-:W-:-:S02]  /*0760*/  UIMAD.WIDE.U32 UR18, UR13, UR4, URZ ;  /* 0x000000040d1272a5 */ /* 0x000fc4000f8e003f */
[----:B------:R-:W-:-:S03]  /*0770*/  UIMAD UR9, UR13, UR5, UR9 ;  /* 0x000000050d0972a4 */ /* 0x000fc6000f8e0209 */
[----:B------:R-:W-:Y:S02]  /*0780*/  ULDC.64 UR4, c[0x0][0x180] ;  /* 0x0000600000047ab9 */ /* 0x000fe40000000a00 */
[----:B------:R-:W-:Y:S02]  /*0790*/  UIMAD UR8, UR8, UR4, URZ ;  /* 0x00000004080872a4 */ /* 0x000fe4000f8e023f */
[----:B------:R-:W-:Y:S02]  /*07a0*/  UIADD3 UR19, UR19, UR9, URZ ;  /* 0x0000000913137290 */ /* 0x000fe4000fffe03f */
[----:B------:R-:W-:Y:S02]  /*07b0*/  UIMAD UR8, UR6, UR5, UR8 ;  /* 0x00000005060872a4 */ /* 0x000fe4000f8e0208 */
[----:B------:R-:W-:-:S04]  /*07c0*/  UIMAD.WIDE.U32 UR4, UR6, UR4, UR18 ;  /* 0x00000004060472a5 */ /* 0x000fc8000f8e0012 */
[----:B------:R-:W-:-:S03]  /*07d0*/  UIADD3 UR8, UR5, UR8, URZ ;  /* 0x0000000805087290 */ /* 0x000fc6000fffe03f */
[----:B------:R-:W-:Y:S02]  /*07e0*/  UMOV UR14, UR4 ;  /* 0x00000004000e7c82 */ /* 0x000fe40008000000 */
.L_x_113:
[----:B------:R-:W-:Y:S01]  /*07f0*/  IABS R0, c[0x0][0x1c8] ;  /* 0x0000720000007a13 */ /* 0x000fe20000000000 */
[----:B------:R-:W1:Y:S01]  /*0800*/  S2R R5, SR_CTAID.Z ;  /* 0x0000000000057919 */ /* 0x000e620000002700 */
[----:B------:R-:W-:Y:S02]  /*0810*/  ULDC UR4, c[0x0][0x1c8] ;  /* 0x0000720000047ab9 */ /* 0x000fe40000000800 */
[----:B------:R-:W-:Y:S01]  /*0820*/  ULOP3.LUT UR4, UR10, UR4, URZ, 0x3c, !UPT ;  /* 0x000000040a047292 */ /* 0x000fe2000f8e3c3f */
[----:B------:R-:W-:Y:S01]  /*0830*/  IMAD.MOV.U32 R4, RZ, RZ, R0 ;  /* 0x000000ffff047224 */ /* 0x000fe200078e0000 */
[----:B------:R-:W-:Y:S02]  /*0840*/  @UP0 UIADD3 UR15, UR13, UR15, URZ ;  /* 0x0000000f0d0f0290 */ /* 0x000fe4000fffe03f */
[----:B------:R-:W-:Y:S01]  /*0850*/  USHF.R.S32.HI UR9, URZ, 0x1f, UR10 ;  /* 0x0000001f3f097899 */ /* 0x000fe2000801140a */
[----:B------:R-:W2:Y:S01]  /*0860*/  I2F.RP R2, R4 ;  /* 0x0000000400027306 */ /* 0x000ea20000209400 */
[----:B------:R-:W-:Y:S01]  /*0870*/  ISETP.LE.AND P1, PT, RZ, UR4, PT ;  /* 0x00000004ff007c0c */ /* 0x000fe2000bf23270 */
[----:B------:R-:W-:-:S02]  /*0880*/  ULDC.64 UR4, c[0x0][0x1a0] ;  /* 0x0000680000047ab9 */ /* 0x000fc40000000a00 */
[----:B------:R-:W-:-:S04]  /*0890*/  @UP0 UIMAD.WIDE.U32 UR18, UR15, UR4, URZ ;  /* 0x000000040f1202a5 */ /* 0x000fc8000f8e003f */
[----:B------:R-:W-:Y:S01]  /*08a0*/  @UP0 UIMAD UR15, UR15, UR5, UR19 ;  /* 0x000000050f0f02a4 */ /* 0x000fe2000f8e0213 */
        /* <DEDUP_REMOVED lines=34> */
.L_x_114:
[----:B------:R-:W-:Y:S01]  /*0ad0*/  SHF.R.S32.HI R24, RZ, 0x1f, R26 ;  /* 0x0000001fff187819 */ /* 0x000fe2000001141a */
[----:B------:R-:W1:Y:S01]  /*0ae0*/  S2R R4, SR_CTAID.Z ;  /* 0x0000000000047919 */ /* 0x000e620000002700 */
[----:B------:R-:W-:Y:S01]  /*0af0*/  UIADD3 UR6, -UR12, UR34, URZ ;  /* 0x000000220c067290 */ /* 0x000fe2000fffe13f */
[----:B------:R-:W-:Y:S01]  /*0b00*/  BSSY B0, `(.L_x_115) ;  /* 0x000002e000007945 */ /* 0x000fe20003800000 */
[CC--:B------:R-:W-:Y:S01]  /*0b10*/  LEA.HI R2, R24.reuse, R26.reuse, RZ, 0x3 ;  /* 0x0000001a18027211 */ /* 0x0c0fe200078f18ff */
[----:B------:R-:W-:Y:S01]  /*0b20*/  ULDC.64 UR4, c[0x0][0x1a8] ;  /* 0x00006a0000047ab9 */ /* 0x000fe20000000a00 */
[-C--:B------:R-:W-:Y:S01]  /*0b30*/  LEA.HI R3, R24, R26.reuse, RZ, 0x6 ;  /* 0x0000001a18037211 */ /* 0x080fe200078f30ff */
[----:B------:R-:W-:Y:S01]  /*0b40*/  UIMAD UR4, UR9, UR4, URZ ;  /* 0x00000004090472a4 */ /* 0x000fe2000f8e023f */
[----:B------:R-:W-:Y:S02]  /*0b50*/  SHF.R.S32.HI R6, RZ, 0x3, R2 ;  /* 0x00000003ff067819 */ /* 0x000fe40000011402 */
[----:B------:R-:W-:Y:S01]  /*0b60*/  LOP3.LUT R2, R2, 0xfffffff8, RZ, 0xc0, !PT ;  /* 0xfffffff802027812 */ /* 0x000fe200078ec0ff */
[----:B------:R-:W-:Y:S01]  /*0b70*/  UIMAD UR4, UR10, UR5, UR4 ;  /* 0x000000050a0472a4 */ /* 0x000fe2000f8e0204 */
[----:B------:R-:W-:Y:S01]  /*0b80*/  SHF.R.S32.HI R7, RZ, 0x1f, R6 ;  /* 0x0000001fff077819 */ /* 0x000fe20000011406 */
[----:B------:R-:W-:Y:S01]  /*0b90*/  IMAD.SHL.U32 R0, R6, 0x40, RZ ;  /* 0x0000004006007824 */ /* 0x000fe200078e00ff */
[----:B------:R-:W-:Y:S01]  /*0ba0*/  LEA.HI R16, R24, R26, RZ, 0x5 ;  /* 0x0000001a18107211 */ /* 0x000fe200078f28ff */
[----:B------:R-:W-:Y:S01]  /*0bb0*/  IMAD.IADD R101, R26, 0x1, -R2 ;  /* 0x000000011a657824 */ /* 0x000fe200078e0a02 */
[----:B------:R-:W-:-:S02]  /*0bc0*/  SHF.R.S32.HI R15, RZ, 0x1f, R14 ;  /* 0x0000001fff0f7819 */ /* 0x000fc4000001140e */
[----:B------:R-:W-:Y:S01]  /*0bd0*/  LOP3.LUT R0, R0, 0x1c0, RZ, 0xc0, !PT ;  /* 0x000001c000007812 */ /* 0x000fe200078ec0ff */
[----:B------:R-:W-:Y:S01]  /*0be0*/  IMAD.SHL.U32 R28, R101, 0x8, RZ ;  /* 0x00000008651c7824 */ /* 0x000fe200078e00ff */
[----:B------:R-:W-:Y:S02]  /*0bf0*/  SHF.R.S32.HI R25, RZ, 0x5, R16 ;  /* 0x00000005ff197819 */ /* 0x000fe40000011410 */
[----:B------:R-:W-:Y:S02]  /*0c00*/  SHF.R.U32.HI R2, RZ, 0x3, R0 ;  /* 0x00000003ff027819 */ /* 0x000fe40000011600 */
[--C-:B------:R-:W-:Y:S02]  /*0c10*/  SHF.R.S32.HI R29, RZ, 0x1f, R28.reuse ;  /* 0x0000001fff1d7819 */ /* 0x100fe4000001141c */
[----:B------:R-:W-:Y:S02]  /*0c20*/  IADD3 R8, P0, R28, UR16, RZ ;  /* 0x000000101c087c10 */ /* 0x000fe4000ff1e0ff */
[----:B------:R-:W-:Y:S01]  /*0c30*/  LOP3.LUT R0, R0, 0x38, R28, 0xf8, !PT ;  /* 0x0000003800007812 */ /* 0x000fe200078ef81c */
[----:B------:R2:W-:Y:S01]  /*0c40*/  STL.64 [R1+0xa8], R28 ;  /* 0x0000a81c01007387 */ /* 0x0005e20000100a00 */
[----:B------:R-:W-:-:S02]  /*0c50*/  IADD3.X R9, R29, UR11, RZ, P0, !PT ;  /* 0x0000000b1d097c10 */ /* 0x000fc400087fe4ff */
[----:B------:R-:W-:Y:S02]  /*0c60*/  ISETP.GE.AND P0, PT, R6, UR6, PT ;  /* 0x0000000606007c0c */ /* 0x000fe4000bf06270 */
[----:B------:R-:W-:Y:S01]  /*0c70*/  LOP3.LUT R0, R0, R2, RZ, 0x3c, !PT ;  /* 0x0000000200007212 */ /* 0x000fe200078e3cff */
[----:B------:R-:W-:Y:S02]  /*0c80*/  IMAD.SHL.U32 R2, R3, 0x8, RZ ;  /* 0x0000000803027824 */ /* 0x000fe400078e00ff */
[----:B-1----:R-:W-:-:S03]  /*0c90*/  IMAD.WIDE.U32 R8, R4, c[0x0][0x1a8], R8 ;  /* 0x00006a0004087a25 */ /* 0x002fc600078e0008 */
[----:B------:R-:W-:Y:S01]  /*0ca0*/  LOP3.LUT R0, R0, 0xfffffe00, R2, 0xf8, !PT ;  /* 0xfffffe0000007812 */ /* 0x000fe200078ef802 */
[----:B------:R-:W-:Y:S01]  /*0cb0*/  IMAD.U32 R2, RZ, RZ, UR31 ;  /* 0x0000001fff027e24 */ /* 0x000fe2000f8e00ff */
[----:B------:R-:W-:-:S03]  /*0cc0*/  IADD3 R5, R9, UR4, RZ ;  /* 0x0000000409057c10 */ /* 0x000fc6000fffe0ff */
[----:B------:R-:W-:-:S04]  /*0cd0*/  IMAD.WIDE R2, R2, 0x80, R6 ;  /* 0x0000008002027825 */ /* 0x000fc800078e0206 */
[----:B------:R-:W-:Y:S01]  /*0ce0*/  IMAD.SHL.U32 R246, R0, 0x2, RZ ;  /* 0x0000000200f67824 */ /* 0x000fe200078e00ff */
[----:B------:R-:W-:Y:S05]  /*0cf0*/  @P0 BRA `(.L_x_116) ;  /* 0x000000e000000947 */ /* 0x000fea0003800000 */
[----:B------:R-:W-:-:S13]  /*0d00*/  ISETP.GE.AND P0, PT, R28, c[0x0][0x220], PT ;  /* 0x000088001c007a0c */ /* 0x000fda0003f06270 */
[----:B------:R1:W-:Y:S01]  /*0d10*/  @P0 STS.128 [R246], RZ ;  /* 0x000000fff6000388 */ /* 0x0003e20000000c00 */
[----:B------:R-:W-:Y:S05]  /*0d20*/  @P0 BRA `(.L_x_116) ;  /* 0x000000b000000947 */ /* 0x000fea0003800000 */
[----:B------:R-:W-:Y:S01]  /*0d30*/  MOV R4, R8 ;  /* 0x0000000800047202 */ /* 0x000fe20000000f00 */
[----:B------:R-:W-:-:S04]  /*0d40*/  IMAD R0, R3, c[0x0][0x190], RZ ;  /* 0x0000640003007a24 */ /* 0x000fc800078e02ff */
[----:B------:R-:W-:-:S04]  /*0d50*/  IMAD.WIDE.U32 R10, R2, c[0x0][0x190], R4 ;  /* 0x00006400020a7a25 */ /* 0x000fc800078e0004 */
[----:B------:R-:W-:Y:S01]  /*0d60*/  IMAD R0, R2, c[0x0][0x194], R0 ;  /* 0x0000650002007a24 */ /* 0x000fe200078e0200 */
[----:B------:R-:W-:-:S04]  /*0d70*/  LEA R12, P0, R10, c[0x0][0x160], 0x1 ;  /* 0x000058000a0c7a11 */ /* 0x000fc800078008ff */
[----:B------:R-:W-:-:S04]  /*0d80*/  IADD3 R0, R11, R0, RZ ;  /* 0x000000000b007210 */ /* 0x000fc80007ffe0ff */
[----:B------:R-:W-:-:S05]  /*0d90*/  LEA.HI.X R13, R10, c[0x0][0x164], R0, 0x1, P0 ;  /* 0x000059000a0d7a11 */ /* 0x000fca00000f0c00 */
[----:B------:R-:W-:Y:S01]  /*0da0*/  @!PT LDS RZ, [RZ] ;  /* 0x00000000fffff984 */ /* 0x000fe20000000800 */
[----:B------:R-:W-:Y:S01]  /*0db0*/  @!PT LDS RZ, [RZ] ;  /* 0x00000000fffff984 */ /* 0x000fe20000000800 */
[----:B------:R-:W-:Y:S01]  /*0dc0*/  @!PT LDS RZ, [RZ] ;  /* 0x00000000fffff984 */ /* 0x000fe20000000800 */
[----:B------:R3:W-:Y:S02]  /*0dd0*/  LDGSTS.E.BYPASS.LTC128B.128 [R246], [R12.64] ;  /* 0x000000000cf67fae */ /* 0x0007e4000b901d74 */
.L_x_116:
[----:B------:R-:W-:Y:S05]  /*0de0*/  BSYNC B0 ;  /* 0x0000000000007941 */ /* 0x000fea0003800000 */
.L_x_115:
[----:B------:R-:W-:Y:S01]  /*0df0*/  IADD3 R23, R6, 0x10, RZ ;  /* 0x0000001006177810 */ /* 0x000fe20007ffe0ff */
[----:B------:R-:W-:Y:S03]  /*0e00*/  BSSY B0, `(.L_x_117) ;  /* 0x0000014000007945 */ /* 0x000fe60003800000 */
[----:B------:R-:W-:-:S13]  /*0e10*/  ISETP.GE.AND P0, PT, R23, UR6, PT ;  /* 0x0000000617007c0c */ /* 0x000fda000bf06270 */
[----:B------:R-:W-:Y:S05]  /*0e20*/  @P0 BRA `(.L_x_118) ;  /* 0x0000011000000947 */ /* 0x000fea0003800000 */
[----:B------:R-:W-:-:S13]  /*0e30*/  ISETP.GE.AND P0, PT, R28, c[0x0][0x220], PT ;  /* 0x000088001c007a0c */ /* 0x000fda0003f06270 */
[----:B------:R4:W-:Y:S01]  /*0e40*/  @P0 STS.128 [R246+0x800], RZ ;  /* 0x000800fff6000388 */ /* 0x0009e20000000c00 */
[----:B------:R-:W-:Y:S05]  /*0e50*/  @P0 BRA `(.L_x_118) ;  /* 0x000000e000000947 */ /* 0x000fea0003800000 */
[----:B------:R-:W-:Y:S02]  /*0e60*/  IADD3 R0, P0, R2, 0x10, RZ ;  /* 0x0000001002007810 */ /* 0x000fe40007f1e0ff */
[----:B------:R-:W-:-:S03]  /*0e70*/  MOV R11, R5 ;  /* 0x00000005000b7202 */ /* 0x000fc60000000f00 */
[----:B------:R-:W-:-:S04]  /*0e80*/  IMAD.X R10, RZ, RZ, R3, P0 ;  /* 0x000000ffff0a7224 */ /* 0x000fc800000e0603 */
[----:B---3--:R-:W-:Y:S02]  /*0e90*/  IMAD R12, R10, c[0x0][0x190], RZ ;  /* 0x000064000a0c7a24 */ /* 0x008fe400078e02ff */
[----:B------:R-:W-:-:S04]  /*0ea0*/  IMAD.MOV.U32 R10, RZ, RZ, R8 ;  /* 0x000000ffff0a7224 */ /* 0x000fc800078e0008 */
        /* <DEDUP_REMOVED lines=8> */
[----:B------:R3:W-:Y:S02]  /*0f30*/  LDGSTS.E.BYPASS.LTC128B.128 [R246+0x800], [R12.64] ;  /* 0x008000000cf67fae */ /* 0x0007e4000b901d74 */
.L_x_118:
[----:B------:R-:W-:Y:S05]  /*0f40*/  BSYNC B0 ;  /* 0x0000000000007941 */ /* 0x000fea0003800000 */
.L_x_117:
        /* <DEDUP_REMOVED lines=21> */
.L_x_120:
[----:B------:R-:W-:Y:S05]  /*10a0*/  BSYNC B0 ;  /* 0x0000000000007941 */ /* 0x000fea0003800000 */
.L_x_119:
        /* <DEDUP_REMOVED lines=21> */
.L_x_122:
[----:B------:R-:W-:Y:S05]  /*1200*/  BSYNC B0 ;  /* 0x0000000000007941 */ /* 0x000fea0003800000 */
.L_x_121:
        /* <DEDUP_REMOVED lines=21> */
.L_x_124:
[----:B------:R-:W-:Y:S05]  /*1360*/  BSYNC B0 ;  /* 0x0000000000007941 */ /* 0x000fea0003800000 */
.L_x_123:
        /* <DEDUP_REMOVED lines=21> */
.L_x_126:
[----:B------:R-:W-:Y:S05]  /*14c0*/  BSYNC B0 ;  /* 0x0000000000007941 */ /* 0x000fea0003800000 */
.L_x_125:
        /* <DEDUP_REMOVED lines=21> */
.L_x_128:
[----:B------:R-:W-:Y:S05]  /*1620*/  BSYNC B0 ;  /* 0x0000000000007941 */ /* 0x000fea0003800000 */
.L_x_127:
[----:B------:R-:W-:Y:S01]  /*1630*/  IADD3 R17, R6, 0x70, RZ ;  /* 0x0000007006117810 */ /* 0x000fe20007ffe0ff */
[----:B------:R-:W-:Y:S01]  /*1640*/  UMOV UR26, 0x7 ;  /* 0x00000007001a7882 */ /* 0x000fe20000000000 */
[----:B------:R-:W-:Y:S01]  /*1650*/  BSSY B0, `(.L_x_129) ;  /* 0x0000016000007945 */ /* 0x000fe20003800000 */
[----:B------:R-:W-:Y:S01]  /*1660*/  ULDC.64 UR4, c[0x0][0x198] ;  /* 0x0000660000047ab9 */ /* 0x000fe20000000a00 */
[----:B------:R-:W-:Y:S01]  /*1670*/  ISETP.GE.AND P0, PT, R17, UR6, PT ;  /* 0x0000000611007c0c */ /* 0x000fe2000bf06270 */
[----:B------:R-:W-:Y:S02]  /*1680*/  USHF.L.U64.HI UR5, UR4, UR26, UR5 ;  /* 0x0000001a04057299 */ /* 0x000fe40008010205 */
[----:B------:R-:W-:-:S10]  /*1690*/  USHF.L.U32 UR9, UR4, 0x7, URZ ;  /* 0x0000000704097899 */ /* 0x000fd4000800063f */
[----:B------:R-:W-:Y:S05]  /*16a0*/  @P0 BRA `(.L_x_130) ;  /* 0x0000010000000947 */ /* 0x000fea0003800000 */
[----:B------:R-:W-:-:S13]  /*16b0*/  ISETP.GE.AND P0, PT, R28, c[0x0][0x220], PT ;  /* 0x000088001c007a0c */ /* 0x000fda0003f06270 */
[----:B------:R1:W-:Y:S01]  /*16c0*/  @P0 STS.128 [R246+0x3800], RZ ;  /* 0x003800fff6000388 */ /* 0x0003e20000000c00 */
        /* <DEDUP_REMOVED lines=14> */
.L_x_130:
[----:B------:R-:W-:Y:S05]  /*17b0*/  BSYNC B0 ;  /* 0x0000000000007941 */ /* 0x000fea0003800000 */
.L_x_129:
[C---:B------:R-:W-:Y:S01]  /*17c0*/  IMAD R8, R7.reuse, c[0x0][0x198], RZ ;  /* 0x0000660007087a24 */ /* 0x040fe200078e02ff */
[----:B------:R-:W-:Y:S01]  /*17d0*/  LEA.HI R24, R24, R26, RZ, 0x4 ;  /* 0x0000001a18187211 */ /* 0x000fe200078f20ff */
[--C-:B------:R-:W-:Y:S01]  /*17e0*/  IMAD.WIDE.U32 R4, R6, c[0x0][0x198], R28.reuse ;  /* 0x0000660006047a25 */ /* 0x100fe200078e001c */
[----:B------:R-:W-:Y:S02]  /*17f0*/  BSSY B0, `(.L_x_131) ;  /* 0x0000038000007945 */ /* 0x000fe40003800000 */
[----:B------:R-:W-:Y:S01]  /*1800*/  LOP3.LUT R9, R24, 0xfffffff0, RZ, 0xc0, !PT ;  /* 0xfffffff018097812 */ /* 0x000fe200078ec0ff */
[----:B------:R-:W-:Y:S01]  /*1810*/  IMAD R0, R7, c[0x0][0x1a0], RZ ;  /* 0x0000680007007a24 */ /* 0x000fe200078e02ff */
[----:B------:R-:W-:Y:S01]  /*1820*/  IADD3 R4, P1, R4, UR14, RZ ;  /* 0x0000000e04047c10 */ /* 0x000fe2000ff3e0ff */
[----:B-1----:R-:W-:-:S04]  /*1830*/  IMAD.WIDE.U32 R2, R6, c[0x0][0x1a0], R28 ;  /* 0x0000680006027a25 */ /* 0x002fc800078e001c */
[----:B------:R-:W-:Y:S01]  /*1840*/  IMAD R10, R6, c[0x0][0x19c], R8 ;  /* 0x00006700060a7a24 */ /* 0x000fe200078e0208 */
[----:B------:R-:W-:Y:S01]  /*1850*/  IADD3 R2, P0, R2, UR18, RZ ;  /* 0x0000001202027c10 */ /* 0x000fe2000ff1e0ff */
[----:B------:R-:W-:Y:S02]  /*1860*/  IMAD R8, R6, c[0x0][0x1a4], R0 ;  /* 0x0000690006087a24 */ /* 0x000fe400078e0200 */
[----:B------:R-:W-:Y:S01]  /*1870*/  IMAD.IADD R0, R26, 0x1, -R9 ;  /* 0x000000011a007824 */ /* 0x000fe200078e0a09 */
[----:B------:R-:W-:Y:S01]  /*1880*/  IADD3.X R5, R5, UR8, R10, P1, !PT ;  /* 0x0000000805057c10 */ /* 0x000fe20008ffe40a */
[----:B------:R-:W-:Y:S01]  /*1890*/  IMAD R10, R15, c[0x0][0x1b0], RZ ;  /* 0x00006c000f0a7a24 */ /* 0x000fe200078e02ff */
[----:B------:R-:W-:Y:S01]  /*18a0*/  IADD3.X R3, R3, UR15, R8, P0, !PT ;  /* 0x0000000f03037c10 */ /* 0x000fe200087fe408 */
[----:B------:R-:W-:Y:S01]  /*18b0*/  IMAD R9, R15, c[0x0][0x1b8], RZ ;  /* 0x00006e000f097a24 */ /* 0x000fe200078e02ff */
[----:B------:R-:W-:Y:S01]  /*18c0*/  UIADD3 UR8, UR33, -0x1, URZ ;  /* 0xffffffff21087890 */ /* 0x000fe2000fffe03f */
[C---:B------:R-:W-:Y:S01]  /*18d0*/  IMAD R10, R14.reuse, c[0x0][0x1b4], R10 ;  /* 0x00006d000e0a7a24 */ /* 0x040fe200078e020a */
[----:B------:R-:W-:Y:S01]  /*18e0*/  SHF.R.S32.HI R8, RZ, 0x1f, R0 ;  /* 0x0000001fff087819 */ /* 0x000fe20000011400 */
[C---:B---3--:R-:W-:Y:S01]  /*18f0*/  IMAD.WIDE.U32 R12, R14.reuse, c[0x0][0x1b0], R4 ;  /* 0x00006c000e0c7a25 */ /* 0x048fe200078e0004 */
[----:B------:R-:W-:Y:S01]  /*1900*/  UIMAD UR13, UR8, -0x80, UR7 ;  /* 0xffffff80080d78a4 */ /* 0x000fe2000f8e0207 */
[----:B------:R-:W-:Y:S01]  /*1910*/  MOV R4, 0x20 ;  /* 0x0000002000047802 */ /* 0x000fe20000000f00 */
[----:B------:R-:W-:Y:S01]  /*1920*/  USHF.R.S32.HI UR14, URZ, 0x1f, UR8 ;  /* 0x0000001f3f0e7899 */ /* 0x000fe20008011408 */
[C---:B------:R-:W-:Y:S01]  /*1930*/  IMAD R11, R14.reuse, c[0x0][0x1bc], R9 ;  /* 0x00006f000e0b7a24 */ /* 0x040fe200078e0209 */
[----:B------:R-:W-:Y:S01]  /*1940*/  IADD3 R103, R13, R10, RZ ;  /* 0x0000000a0d677210 */ /* 0x000fe20007ffe0ff */
[----:B------:R-:W-:Y:S01]  /*1950*/  IMAD.WIDE.U32 R30, R14, c[0x0][0x1b8], R2 ;  /* 0x00006e000e1e7a25 */ /* 0x000fe200078e0002 */
[----:B------:R-:W-:Y:S01]  /*1960*/  MOV R102, R12 ;  /* 0x0000000c00667202 */ /* 0x000fe20000000f00 */
[----:B------:R1:W-:Y:S01]  /*1970*/  STL.64 [R1+0xb8], R12 ;  /* 0x0000b80c01007387 */ /* 0x0003e20000100a00 */
[----:B------:R-:W-:Y:S01]  /*1980*/  LEA.HI R8, R8, R0, RZ, 0x3 ;  /* 0x0000000008087211 */ /* 0x000fe200078f18ff */
[----:B------:R-:W-:Y:S01]  /*1990*/  IMAD.IADD R33, R31, 0x1, R11 ;  /* 0x000000011f217824 */ /* 0x000fe200078e020b */
[----:B------:R-:W-:Y:S01]  /*19a0*/  ISETP.GE.AND P0, PT, R6, UR13, PT ;  /* 0x0000000d06007c0c */ /* 0x000fe2000bf06270 */
[----:B------:R1:W-:Y:S01]  /*19b0*/  STL.64 [R1+0xf8], R30 ;  /* 0x0000f81e01007387 */ /* 0x0003e20000100a00 */
[----:B------:R-:W-:Y:S01]  /*19c0*/  LOP3.LUT R9, R8, 0xfffffff8, RZ, 0xc0, !PT ;  /* 0xfffffff808097812 */ /* 0x000fe200078ec0ff */
[----:B------:R-:W-:Y:S01]  /*19d0*/  UIMAD UR10, UR5, UR8, URZ ;  /* 0x00000008050a72a4 */ /* 0x000fe2000f8e023f */
[----:B------:R-:W-:Y:S01]  /*19e0*/  IMAD.U32 R2, RZ, RZ, UR8 ;  /* 0x00000008ff027e24 */ /* 0x000fe2000f8e00ff */
[----:B------:R1:W-:Y:S01]  /*19f0*/  STL.64 [R1+0xb0], R102 ;  /* 0x0000b06601007387 */ /* 0x0003e20000100a00 */
[----:B------:R-:W-:Y:S01]  /*1a00*/  IMAD.MOV.U32 R27, RZ, RZ, 0x10 ;  /* 0x00000010ff1b7424 */ /* 0x000fe200078e00ff */
[----:B------:R-:W-:Y:S01]  /*1a10*/  UIMAD UR10, UR14, UR9, UR10 ;  /* 0x000000090e0a72a4 */ /* 0x000fe2000f8e020a */
[----:B------:R-:W-:Y:S01]  /*1a20*/  IMAD.IADD R15, R0, 0x1, -R9 ;  /* 0x00000001000f7824 */ /* 0x000fe200078e0a09 */
[----:B------:R1:W-:Y:S01]  /*1a30*/  STL [R1+0xf4], R33 ;  /* 0x0000f42101007387 */ /* 0x0003e20000100800 */
[----:B------:R-:W-:Y:S01]  /*1a40*/  IMAD.WIDE.U32 R2, R2, UR9, R102 ;  /* 0x0000000902027c25 */ /* 0x000fe2000f8e0066 */
[----:B------:R-:W-:-:S02]  /*1a50*/  LOP3.LUT R0, R16, 0xffffffe0, RZ, 0xc0, !PT ;  /* 0xffffffe010007812 */ /* 0x000fc400078ec0ff */
[----:B------:R-:W-:Y:S01]  /*1a60*/  R2P PR, R15, 0x6 ;  /* 0x000000060f007804 */ /* 0x000fe20000000000 */
[----:B------:R-:W-:Y:S01]  /*1a70*/  IMAD.SHL.U32 R8, R8, 0x40, RZ ;  /* 0x0000004008087824 */ /* 0x000fe200078e00ff */
[----:B------:R-:W-:Y:S02]  /*1a80*/  IADD3 R9, R3, UR10, RZ ;  /* 0x0000000a03097c10 */ /* 0x000fe4000fffe0ff */
[----:B------:R-:W-:Y:S02]  /*1a90*/  IADD3 R14, -R0, R26, RZ ;  /* 0x0000001a000e7210 */ /* 0x000fe40007ffe1ff */
[----:B------:R-:W-:Y:S02]  /*1aa0*/  LOP3.LUT R16, R8, 0xfffffe00, RZ, 0xc0, !PT ;  /* 0xfffffe0008107812 */ /* 0x000fe400078ec0ff */
[----:B------:R-:W-:Y:S02]  /*1ab0*/  SEL R4, R4, 0xffffffe0, !P2 ;  /* 0xffffffe004047807 */ /* 0x000fe40005000000 */
[----:B------:R-:W-:Y:S01]  /*1ac0*/  SEL R0, R27, 0xfffffff0, !P1 ;  /* 0xfffffff01b007807 */ /* 0x000fe20004800000 */
[----:B------:R-:W-:Y:S05]  /*1ad0*/  @P0 BRA `(.L_x_132) ;  /* 0x0000009000000947 */ /* 0x000fea0003800000 */
[----:B------:R-:W-:-:S13]  /*1ae0*/  ISETP.GE.AND P0, PT, R28, c[0x0][0x220], PT ;  /* 0x000088001c007a0c */ /* 0x000fda0003f06270 */
[----:B------:R3:W-:Y:S01]  /*1af0*/  @P0 STS.128 [R246+0x4000], RZ ;  /* 0x004000fff6000388 */ /* 0x0007e20000000c00 */
[----:B------:R-:W-:Y:S05]  /*1b00*/  @P0 BRA `(.L_x_132) ;  /* 0x0000006000000947 */ /* 0x000fea0003800000 */
[----:B------:R-:W-:-:S04]  /*1b10*/  LEA R10, P0, R2, c[0x0][0x168], 0x1 ;  /* 0x00005a00020a7a11 */ /* 0x000fc800078008ff */
[----:B------:R-:W-:-:S05]  /*1b20*/  LEA.HI.X R11, R2, c[0x0][0x16c], R9, 0x1, P0 ;  /* 0x00005b00020b7a11 */ /* 0x000fca00000f0c09 */
[----:B------:R-:W-:Y:S01]  /*1b30*/  @!PT LDS RZ, [RZ] ;  /* 0x00000000fffff984 */ /* 0x000fe20000000800 */
[----:B------:R-:W-:Y:S01]  /*1b40*/  @!PT LDS RZ, [RZ] ;  /* 0x00000000fffff984 */ /* 0x000fe20000000800 */
[----:B------:R-:W-:Y:S01]  /*1b50*/  @!PT LDS RZ, [RZ] ;  /* 0x00000000fffff984 */ /* 0x000fe20000000800 */
[----:B------:R1:W-:Y:S04]  /*1b60*/  LDGSTS.E.BYPASS.LTC128B.128 [R246+0x4000], [R10.64] ;  /* 0x040000000af67fae */ /* 0x0003e8000b901d74 */
.L_x_132:
[----:B------:R-:W-:Y:S05]  /*1b70*/  BSYNC B0 ;  /* 0x0000000000007941 */ /* 0x000fea0003800000 */
.L_x_131:
[----:B------:R-:W-:Y:S01]  /*1b80*/  ISETP.GE.AND P0, PT, R23, UR13, PT ;  /* 0x0000000d17007c0c */ /* 0x000fe2000bf06270 */
[----:B------:R-:W-:Y:S01]  /*1b90*/  ULDC UR24, c[0x0][0x19c] ;  /* 0x0000670000187ab9 */ /* 0x000fe20000000800 */
[----:B------:R-:W-:Y:S01]  /*1ba0*/  BSSY B0, `(.L_x_133) ;  /* 0x000000f000007945 */ /* 0x000fe20003800000 */
[----:B------:R-:W-:Y:S02]  /*1bb0*/  USHF.L.U32 UR25, UR4, 0x4, URZ ;  /* 0x0000000404197899 */ /* 0x000fe4000800063f */
[----:B------:R-:W-:-:S08]  /*1bc0*/  USHF.L.U64.HI UR24, UR4, UR28, UR24 ;  /* 0x0000001c04187299 */ /* 0x000fd00008010218 */
[----:B------:R-:W-:Y:S05]  /*1bd0*/  @P0 BRA `(.L_x_134) ;  /* 0x000000b000000947 */ /* 0x000fea0003800000 */
[----:B------:R-:W-:-:S13]  /*1be0*/  ISETP.GE.AND P0, PT, R28, c[0x0][0x220], PT ;  /* 0x000088001c007a0c */ /* 0x000fda0003f06270 */
[----:B------:R1:W-:Y:S01]  /*1bf0*/  @P0 STS.128 [R246+0x4800], RZ ;  /* 0x004800fff6000388 */ /* 0x0003e20000000c00 */
[----:B------:R-:W-:Y:S05]  /*1c00*/  @P0 BRA `(.L_x_134) ;  /* 0x0000008000000947 */ /* 0x000fea0003800000 */
[----:B------:R-:W-:-:S04]  /*1c10*/  IADD3 R5, P0, R2, UR25, RZ ;  /* 0x0000001902057c10 */ /* 0x000fc8000ff1e0ff */
[----:B-1----:R-:W-:Y:S02]  /*1c20*/  IADD3.X R11, R9, UR24, RZ, P0, !PT ;  /* 0x00000018090b7c10 */ /* 0x002fe400087fe4ff */
[----:B------:R-:W-:-:S04]  /*1c30*/  LEA R10, P0, R5, c[0x0][0x168], 0x1 ;  /* 0x00005a00050a7a11 */ /* 0x000fc800078008ff */
[----:B------:R-:W-:-:S05]  /*1c40*/  LEA.HI.X R11, R5, c[0x0][0x16c], R11, 0x1, P0 ;  /* 0x00005b00050b7a11 */ /* 0x000fca00000f0c0b */
[----:B------:R-:W-:Y:S01]  /*1c50*/  @!PT LDS RZ, [RZ] ;  /* 0x00000000fffff984 */ /* 0x000fe20000000800 */
[----:B------:R-:W-:Y:S01]  /*1c60*/  @!PT LDS RZ, [RZ] ;  /* 0x00000000fffff984 */ /* 0x000fe20000000800 */
[----:B------:R-:W-:Y:S01]  /*1c70*/  @!PT LDS RZ, [RZ] ;  /* 0x00000000fffff984 */ /* 0x000fe20000000800 */
[----:B------:R1:W-:Y:S04]  /*1c80*/  LDGSTS.E.BYPASS.LTC128B.128 [R246+0x4800], [R10.64] ;  /* 0x048000000af67fae */ /* 0x0003e8000b901d74 */
.L_x_134:
[----:B------:R-:W-:Y:S05]  /*1c90*/  BSYNC B0 ;  /* 0x0000000000007941 */ /* 0x000fea0003800000 */
.L_x_133:
[----:B------:R-:W-:Y:S01]  /*1ca0*/  ISETP.GE.AND P0, PT, R22, UR13, PT ;  /* 0x0000000d16007c0c */ /* 0x000fe2000bf06270 */
[----:B------:R-:W-:-:S12]  /*1cb0*/  BSSY B0, `(.L_x_135) ;  /* 0x0000010000007945 */ /* 0x000fd80003800000 */
[----:B------:R-:W-:Y:S05]  /*1cc0*/  @P0 BRA `(.L_x_136) ;  /* 0x000000e000000947 */ /* 0x000fea0003800000 */
[----:B------:R-:W-:-:S13]  /*1cd0*/  ISETP.GE.AND P0, PT, R28, c[0x0][0x220], PT ;  /* 0x000088001c007a0c */ /* 0x000fda0003f06270 */
[----:B------:R1:W-:Y:S01]  /*1ce0*/  @P0 STS.128 [R246+0x5000], RZ ;  /* 0x005000fff6000388 */ /* 0x0003e20000000c00 */
[----:B------:R-:W-:Y:S05]  /*1cf0*/  @P0 BRA `(.L_x_136) ;  /* 0x000000b000000947 */ /* 0x000fea0003800000 */
[----:B------:R-:W-:Y:S02]  /*1d00*/  IMAD.U32 R5, RZ, RZ, UR4 ;  /* 0x00000004ff057e24 */ /* 0x000fe4000f8e00ff */
[----:B-1----:R-:W-:Y:S02]  /*1d10*/  IMAD.MOV.U32 R10, RZ, RZ, c[0x0][0x19c] ;  /* 0x00006700ff0a7624 */ /* 0x002fe400078e00ff */
[----:B------:R-:W-:Y:S01]  /*1d20*/  IMAD.U32 R11, RZ, RZ, UR4 ;  /* 0x00000004ff0b7e24 */ /* 0x000fe2000f8e00ff */
[----:B------:R-:W-:-:S04]  /*1d30*/  LEA R5, P0, R5, R2, 0x5 ;  /* 0x0000000205057211 */ /* 0x000fc800078028ff */
[----:B------:R-:W-:Y:S02]  /*1d40*/  LEA.HI.X R11, R11, R9, R10, 0x5, P0 ;  /* 0x000000090b0b7211 */ /* 0x000fe400000f2c0a */
[----:B------:R-:W-:-:S04]  /*1d50*/  LEA R10, P0, R5, c[0x0][0x168], 0x1 ;  /* 0x00005a00050a7a11 */ /* 0x000fc800078008ff */
[----:B------:R-:W-:-:S05]  /*1d60*/  LEA.HI.X R11, R5, c[0x0][0x16c], R11, 0x1, P0 ;  /* 0x00005b00050b7a11 */ /* 0x000fca00000f0c0b */
[----:B------:R-:W-:Y:S01]  /*1d70*/  @!PT LDS RZ, [RZ] ;  /* 0x00000000fffff984 */ /* 0x000fe20000000800 */
[----:B------:R-:W-:Y:S01]  /*1d80*/  @!PT LDS RZ, [RZ] ;  /* 0x00000000fffff984 */ /* 0x000fe20000000800 */
[----:B------:R-:W-:Y:S01]  /*1d90*/  @!PT LDS RZ, [RZ] ;  /* 0x00000000fffff984 */ /* 0x000fe20000000800 */
[----:B------:R1:W-:Y:S04]  /*1da0*/  LDGSTS.E.BYPASS.LTC128B.128 [R246+0x5000], [R10.64] ;  /* 0x050000000af67fae */ /* 0x0003e8000b901d74 */
.L_x_136:
[----:B------:R-:W-:Y:S05]  /*1db0*/  BSYNC B0 ;  /* 0x0000000000007941 */ /* 0x000fea0003800000 */
.L_x_135:
[----:B------:R-:W-:Y:S01]  /*1dc0*/  ISETP.GE.AND P0, PT, R21, UR13, PT ;  /* 0x0000000d15007c0c */ /* 0x000fe2000bf06270 */
[----:B------:R-:W-:-:S12]  /*1dd0*/  BSSY B0, `(.L_x_137) ;  /* 0x0000011000007945 */ /* 0x000fd80003800000 */
[----:B------:R-:W-:Y:S05]  /*1de0*/  @P0 BRA `(.L_x_138) ;  /* 0x000000f000000947 */ /* 0x000fea0003800000 */
[----:B------:R-:W-:-:S13]  /*1df0*/  ISETP.GE.AND P0, PT, R28, c[0x0][0x220], PT ;  /* 0x000088001c007a0c */ /* 0x000fda0003f06270 */
[----:B------:R1:W-:Y:S01]  /*1e00*/  @P0 STS.128 [R246+0x5800], RZ ;  /* 0x005800fff6000388 */ /* 0x0003e20000000c00 */
[----:B------:R-:W-:Y:S05]  /*1e10*/  @P0 BRA `(.L_x_138) ;  /* 0x000000c000000947 */ /* 0x000fea0003800000 */
[----:B-1----:R-:W-:Y:S01]  /*1e20*/  IMAD.U32 R12, RZ, RZ, UR4 ;  /* 0x00000004ff0c7e24 */ /* 0x002fe2000f8e00ff */
[----:B------:R-:W-:Y:S01]  /*1e30*/  ULDC UR10, c[0x0][0x19c] ;  /* 0x00006700000a7ab9 */ /* 0x000fe20000000800 */
[----:B------:R-:W-:Y:S01]  /*1e40*/  IMAD.MOV.U32 R8, RZ, RZ, R2 ;  /* 0x000000ffff087224 */ /* 0x000fe200078e0002 */
[----:B------:R-:W-:-:S03]  /*1e50*/  UIMAD UR10, UR10, 0x30, URZ ;  /* 0x000000300a0a78a4 */ /* 0x000fc6000f8e023f */
[----:B------:R-:W-:-:S05]  /*1e60*/  IMAD.WIDE.U32 R12, R12, 0x30, R8 ;  /* 0x000000300c0c7825 */ /* 0x000fca00078e0008 */
[----:B------:R-:W-:Y:S02]  /*1e70*/  IADD3 R5, R13, UR10, RZ ;  /* 0x0000000a0d057c10 */ /* 0x000fe4000fffe0ff */
[----:B------:R-:W-:-:S04]  /*1e80*/  LEA R10, P0, R12, c[0x0][0x168], 0x1 ;  /* 0x00005a000c0a7a11 */ /* 0x000fc800078008ff */
[----:B------:R-:W-:-:S05]  /*1e90*/  LEA.HI.X R11, R12, c[0x0][0x16c], R5, 0x1, P0 ;  /* 0x00005b000c0b7a11 */ /* 0x000fca00000f0c05 */
[----:B------:R-:W-:Y:S01]  /*1ea0*/  @!PT LDS RZ, [RZ] ;  /* 0x00000000fffff984 */ /* 0x000fe20000000800 */
[----:B------:R-:W-:Y:S01]  /*1eb0*/  @!PT LDS RZ, [RZ] ;  /* 0x00000000fffff984 */ /* 0x000fe20000000800 */
[----:B------:R-:W-:Y:S01]  /*1ec0*/  @!PT LDS RZ, [RZ] ;  /* 0x00000000fffff984 */ /* 0x000fe20000000800 */
[----:B------:R1:W-:Y:S04]  /*1ed0*/  LDGSTS.E.BYPASS.LTC128B.128 [R246+0x5800], [R10.64] ;  /* 0x058000000af67fae */ /* 0x0003e8000b901d74 */
.L_x_138:
[----:B------:R-:W-:Y:S05]  /*1ee0*/  BSYNC B0 ;  /* 0x0000000000007941 */ /* 0x000fea0003800000 */
.L_x_137:
        /* <DEDUP_REMOVED lines=17> */
.L_x_140:
[----:B------:R-:W-:Y:S05]  /*2000*/  BSYNC B0 ;  /* 0x0000000000007941 */ /* 0x000fea0003800000 */
.L_x_139:
[----:B------:R-:W-:Y:S01]  /*2010*/  ISETP.GE.AND P0, PT, R19, UR13, PT ;  /* 0x0000000d13007c0c */ /* 0x000fe2000bf06270 */
[----:B------:R-:W-:-:S12]  /*2020*/  BSSY B0, `(.L_x_141) ;  /* 0x0000012000007945 */ /* 0x000fd80003800000 */
[----:B------:R-:W-:Y:S05]  /*2030*/  @P0 BRA `(.L_x_142) ;  /* 0x0000010000000947 */ /* 0x000fea0003800000 */
[----:B------:R-:W-:-:S13]  /*2040*/  ISETP.GE.AND P0, PT, R28, c[0x0][0x220], PT ;  /* 0x000088001c007a0c */ /* 0x000fda0003f06270 */
[----:B------:R1:W-:Y:S01]  /*2050*/  @P0 STS.128 [R246+0x6800], RZ ;  /* 0x006800fff6000388 */ /* 0x0003e20000000c00 */
[----:B------:R-:W-:Y:S05]  /*2060*/  @P0 BRA `(.L_x_142) ;  /* 0x000000d000000947 */ /* 0x000fea0003800000 */
[----:B-1----:R-:W-:Y:S01]  /*2070*/  MOV R10, R2 ;  /* 0x00000002000a7202 */ /* 0x002fe20000000f00 */
[----:B------:R-:W-:Y:S01]  /*2080*/  IMAD.U32 R5, RZ, RZ, UR4 ;  /* 0x00000004ff057e24 */ /* 0x000fe2000f8e00ff */
        /* <DEDUP_REMOVED lines=11> */
.L_x_142:
[----:B------:R-:W-:Y:S05]  /*2140*/  BSYNC B0 ;  /* 0x0000000000007941 */ /* 0x000fea0003800000 */
.L_x_141:
        /* <DEDUP_REMOVED lines=19> */
.L_x_144:
[----:B------:R-:W-:Y:S05]  /*2280*/  BSYNC B0 ;  /* 0x0000000000007941 */ /* 0x000fea0003800000 */
.L_x_143:
[----:B------:R-:W-:Y:S01]  /*2290*/  ISETP.GE.AND P0, PT, R17, UR13, PT ;  /* 0x0000000d11007c0c */ /* 0x000fe2000bf06270 */
[----:B------:R-:W-:Y:S01]  /*22a0*/  ULDC.64 UR10, c[0x0][0x1a0] ;  /* 0x00006800000a7ab9 */ /* 0x000fe20000000a00 */
[----:B------:R-:W-:Y:S01]  /*22b0*/  BSSY B0, `(.L_x_145) ;  /* 0x0000013000007945 */ /* 0x000fe20003800000 */
[----:B------:R-:W-:Y:S02]  /*22c0*/  USHF.L.U64.HI UR26, UR10, UR26, UR11 ;  /* 0x0000001a0a1a7299 */ /* 0x000fe4000801020b */
[----:B------:R-:W-:-:S08]  /*22d0*/  USHF.L.U32 UR27, UR10, 0x7, URZ ;  /* 0x000000070a1b7899 */ /* 0x000fd0000800063f */
[----:B------:R-:W-:Y:S05]  /*22e0*/  @P0 BRA `(.L_x_146) ;  /* 0x000000f000000947 */ /* 0x000fea0003800000 */
[----:B------:R-:W-:-:S13]  /*22f0*/  ISETP.GE.AND P0, PT, R28, c[0x0][0x220], PT ;  /* 0x000088001c007a0c */ /* 0x000fda0003f06270 */
[----:B------:R1:W-:Y:S01]  /*2300*/  @P0 STS.128 [R246+0x7800], RZ ;  /* 0x007800fff6000388 */ /* 0x0003e20000000c00 */
[----:B------:R-:W-:Y:S05]  /*2310*/  @P0 BRA `(.L_x_146) ;  /* 0x000000c000000947 */ /* 0x000fea0003800000 */
        /* <DEDUP_REMOVED lines=12> */
.L_x_146:
[----:B------:R-:W-:Y:S05]  /*23e0*/  BSYNC B0 ;  /* 0x0000000000007941 */ /* 0x000fea0003800000 */
.L_x_145:
[----:B------:R-:W0:Y:S01]  /*23f0*/  LDGDEPBAR ;  /* 0x00000000000079af */ /* 0x000e220000000000 */
[----:B-1----:R-:W-:Y:S01]  /*2400*/  IMAD.SHL.U32 R2, R101, 0x40, RZ ;  /* 0x0000004065027824 */ /* 0x002fe200078e00ff */
[----:B------:R-:W-:Y:S01]  /*2410*/  SHF.R.S32.HI R7, RZ, 0x4, R24 ;  /* 0x00000004ff077819 */ /* 0x000fe20000011418 */
[----:B------:R-:W-:Y:S01]  /*2420*/  IMAD.MOV.U32 R12, RZ, RZ, R32 ;  /* 0x000000ffff0c7224 */ /* 0x000fe200078e0020 */
[C---:B------:R-:W-:Y:S01]  /*2430*/  ISETP.GE.AND P0, PT, R6.reuse, UR13, PT ;  /* 0x0000000d06007c0c */ /* 0x040fe2000bf06270 */
[----:B------:R-:W-:Y:S01]  /*2440*/  IMAD.SHL.U32 R6, R6, 0x8, RZ ;  /* 0x0000000806067824 */ /* 0x000fe200078e00ff */
[----:B------:R-:W-:Y:S01]  /*2450*/  SHF.R.S32.HI R3, RZ, 0x1f, R14 ;  /* 0x0000001fff037819 */ /* 0x000fe2000001140e */
[----:B------:R-:W-:Y:S01]  /*2460*/  IMAD.MOV.U32 R13, RZ, RZ, R33 ;  /* 0x000000ffff0d7224 */ /* 0x000fe200078e0021 */
[----:B------:R-:W-:Y:S01]  /*2470*/  LEA.HI R5, R24, R7, RZ, 0x1 ;  /* 0x0000000718057211 */ /* 0x000fe200078f08ff */
[----:B------:R-:W-:Y:S01]  /*2480*/  IMAD.MOV.U32 R12, RZ, RZ, R30 ;  /* 0x000000ffff0c7224 */ /* 0x000fe200078e001e */
[----:B------:R-:W-:Y:S01]  /*2490*/  LOP3.LUT R2, R2, 0x1c0, RZ, 0xc0, !PT ;  /* 0x000001c002027812 */ /* 0x000fe200078ec0ff */
[----:B------:R-:W-:Y:S01]  /*24a0*/  UIMAD UR11, UR26, UR8, URZ ;  /* 0x000000081a0b72a4 */ /* 0x000fe2000f8e023f */
[----:B------:R-:W-:Y:S01]  /*24b0*/  LEA.HI R3, R3, R14, RZ, 0x2 ;  /* 0x0000000e03037211 */ /* 0x000fe200078f10ff */
[----:B------:R-:W-:Y:S01]  /*24c0*/  IMAD.SHL.U32 R26, R26, 0x2, RZ ;  /* 0x000000021a1a7824 */ /* 0x000fe200078e00ff */
[----:B------:R-:W-:Y:S01]  /*24d0*/  LOP3.LUT R5, R5, 0xfffffffe, RZ, 0xc0, !PT ;  /* 0xfffffffe05057812 */ /* 0x000fe200078ec0ff */
[----:B------:R1:W-:Y:S01]  /*24e0*/  STL.64 [R1+0xf0], R12 ;  /* 0x0000f00c01007387 */ /* 0x0003e20000100a00 */
[----:B------:R-:W-:Y:S01]  /*24f0*/  LOP3.LUT R8, R2, 0x8, R6, 0xf8, !PT ;  /* 0x0000000802087812 */ /* 0x000fe200078ef806 */
[----:B------:R-:W-:Y:S01]  /*2500*/  UIMAD UR11, UR14, UR27, UR11 ;  /* 0x0000001b0e0b72a4 */ /* 0x000fe2000f8e020b */
[----:B------:R-:W-:Y:S01]  /*2510*/  SHF.R.U32.HI R6, RZ, 0x3, R2 ;  /* 0x00000003ff067819 */ /* 0x000fe20000011602 */
[----:B------:R-:W-:Y:S01]  /*2520*/  IMAD.IADD R5, R7, 0x1, -R5 ;  /* 0x0000000107057824 */ /* 0x000fe200078e0a05 */
[----:B------:R-:W-:Y:S01]  /*2530*/  SHF.R.S32.HI R2, RZ, 0x2, R3 ;  /* 0x00000002ff027819 */ /* 0x000fe20000011403 */
[----:B------:R-:W-:Y:S01]  /*2540*/  IMAD.SHL.U32 R3, R15, 0x40, RZ ;  /* 0x000000400f037824 */ /* 0x000fe200078e00ff */
[----:B------:R-:W-:Y:S01]  /*2550*/  LEA R9, R25, UR12, 0x4 ;  /* 0x0000000c19097c11 */ /* 0x000fe2000f8e20ff */
[----:B------:R-:W-:Y:S01]  /*2560*/  IMAD.U32 R7, RZ, RZ, UR7 ;  /* 0x00000007ff077e24 */ /* 0x000fe2000f8e00ff */
[----:B------:R-:W-:-:S04]  /*2570*/  DEPBAR.LE SB0, 0x0 ;  /* 0x000080000000791a */ /* 0x000fc80000000000 */
[----:B------:R-:W-:Y:S01]  /*2580*/  BAR.SYNC.DEFER_BLOCKING 0x0 ;  /* 0x0000000000007b1d */ /* 0x000fe20000010000 */
[----:B------:R-:W-:Y:S02]  /*2590*/  IADD3 R9, R9, 0x1, R2 ;  /* 0x0000000109097810 */ /* 0x000fe40007ffe002 */
[----:B------:R-:W-:Y:S01]  /*25a0*/  LOP3.LUT R2, R3, 0x1c0, RZ, 0xc0, !PT ;  /* 0x000001c003027812 */ /* 0x000fe200078ec0ff */
[----:B------:R-:W-:Y:S01]  /*25b0*/  IMAD.SHL.U32 R3, R5, 0x8, RZ ;  /* 0x0000000805037824 */ /* 0x000fe200078e00ff */
[----:B------:R-:W-:Y:S01]  /*25c0*/  LOP3.LUT R8, R8, R6, RZ, 0x3c, !PT ;  /* 0x0000000608087212 */ /* 0x000fe200078e3cff */
[----:B------:R-:W-:Y:S01]  /*25d0*/  BSSY B0, `(.L_x_147) ;  /* 0x000001b000007945 */ /* 0x000fe20003800000 */
[----:B------:R-:W-:Y:S02]  /*25e0*/  IADD3 R7, R7, -UR34, R9 ;  /* 0x8000002207077c10 */ /* 0x000fe4000fffe009 */
[----:B------:R-:W-:Y:S01]  /*25f0*/  LOP3.LUT R6, R2, 0x8, R3, 0xf8, !PT ;  /* 0x0000000802067812 */ /* 0x000fe200078ef803 */
[----:B------:R-:W-:Y:S01]  /*2600*/  IMAD R3, R5, 0x200, R8 ;  /* 0x0000020005037824 */ /* 0x000fe200078e0208 */
[----:B------:R-:W-:Y:S01]  /*2610*/  SHF.R.U32.HI R2, RZ, 0x3, R2 ;  /* 0x00000003ff027819 */ /* 0x000fe20000011602 */
[----:B------:R-:W-:Y:S01]  /*2620*/  IMAD.U32 R8, RZ, RZ, UR8 ;  /* 0x00000008ff087e24 */ /* 0x000fe2000f8e00ff */
[----:B------:R-:W-:Y:S01]  /*2630*/  LOP3.LUT P1, RZ, R101, 0x2, RZ, 0xc0, !PT ;  /* 0x0000000265ff7812 */ /* 0x000fe2000782c0ff */
[----:B------:R-:W-:Y:S01]  /*2640*/  IMAD R5, R25, 0x400, R16 ;  /* 0x0000040019057824 */ /* 0x000fe200078e0210 */
[----:B------:R-:W-:Y:S01]  /*2650*/  LOP3.LUT R2, R6, R2, RZ, 0x3c, !PT ;  /* 0x0000000206027212 */ /* 0x000fe200078e3cff */
[----:B------:R-:W-:Y:S01]  /*2660*/  IMAD.WIDE.U32 R8, R8, UR27, R12 ;  /* 0x0000001b08087c25 */ /* 0x000fe2000f8e000c */
[----:B------:R-:W-:-:S02]  /*2670*/  LOP3.LUT R136, R26, 0x6, RZ, 0xc0, !PT ;  /* 0x000000061a887812 */ /* 0x000fc400078ec0ff */
[----:B------:R-:W-:Y:S01]  /*2680*/  IADD3 R100, R7, c[0x0][0x2e8], RZ ;  /* 0x0000ba0007647a10 */ /* 0x000fe20007ffe0ff */
[----:B------:R-:W-:Y:S01]  /*2690*/  IMAD.IADD R5, R2, 0x1, R5 ;  /* 0x0000000102057824 */ /* 0x000fe200078e0205 */
[----:B------:R-:W-:Y:S01]  /*26a0*/  IADD3 R11, R9, UR11, RZ ;  /* 0x0000000b090b7c10 */ /* 0x000fe2000fffe0ff */
[----:B------:R-:W-:Y:S01]  /*26b0*/  IMAD.IADD R6, R16, 0x1, R2 ;  /* 0x0000000110067824 */ /* 0x000fe200078e0202 */
[----:B------:R-:W-:Y:S01]  /*26c0*/  SEL R2, R27, 0xfffffff0, !P1 ;  /* 0xfffffff01b027807 */ /* 0x000fe20004800000 */
[----:B------:R1:W-:Y:S01]  /*26d0*/  @P0 STS.128 [R246+0x8000], RZ ;  /* 0x008000fff6000388 */ /* 0x0003e20000000c00 */
[----:B------:R-:W-:Y:S05]  /*26e0*/  @P0 BRA `(.L_x_148) ;  /* 0x0000009000000947 */ /* 0x000fea0003800000 */
[----:B------:R-:W-:-:S13]  /*26f0*/  ISETP.GE.AND P0, PT, R28, c[0x0][0x220], PT ;  /* 0x000088001c007a0c */ /* 0x000fda0003f06270 */
[----:B------:R1:W-:Y:S01]  /*2700*/  @P0 STS.128 [R246+0x8000], RZ ;  /* 0x008000fff6000388 */ /* 0x0003e20000000c00 */
[----:B------:R-:W-:Y:S05]  /*2710*/  @P0 BRA `(.L_x_148) ;  /* 0x0000006000000947 */ /* 0x000fea0003800000 */
[----:B-1----:R-:W-:-:S04]  /*2720*/  LEA R12, P0, R8, c[0x0][0x170], 0x1 ;  /* 0x00005c00080c7a11 */ /* 0x002fc800078008ff */
[----:B------:R-:W-:-:S05]  /*2730*/  LEA.HI.X R13, R8, c[0x0][0x174], R11, 0x1, P0 ;  /* 0x00005d00080d7a11 */ /* 0x000fca00000f0c0b */
[----:B------:R-:W-:Y:S01]  /*2740*/  @!PT LDS RZ, [RZ] ;  /* 0x00000000fffff984 */ /* 0x000fe20000000800 */
[----:B------:R-:W-:Y:S01]  /*2750*/  @!PT LDS RZ, [RZ] ;  /* 0x00000000fffff984 */ /* 0x000fe20000000800 */
[----:B------:R-:W-:Y:S01]  /*2760*/  @!PT LDS RZ, [RZ] ;  /* 0x00000000fffff984 */ /* 0x000fe20000000800 */
[----:B------:R1:W-:Y:S04]  /*2770*/  LDGSTS.E.BYPASS.LTC128B.128 [R246+0x8000], [R12.64] ;  /* 0x080000000cf67fae */ /* 0x0003e8000b901d74 */
.L_x_148:
[----:B------:R-:W-:Y:S05]  /*2780*/  BSYNC B0 ;  /* 0x0000000000007941 */ /* 0x000fea0003800000 */
.L_x_147:
[----:B------:R-:W-:Y:S01]  /*2790*/  ISETP.GE.AND P0, PT, R23, UR13, PT ;  /* 0x0000000d17007c0c */ /* 0x000fe2000bf06270 */
[----:B------:R-:W-:Y:S01]  /*27a0*/  ULDC UR11, c[0x0][0x1a4] ;  /* 0x00006900000b7ab9 */ /* 0x000fe20000000800 */
[----:B------:R-:W-:Y:S01]  /*27b0*/  BSSY B0, `(.L_x_149) ;  /* 0x0000010000007945 */ /* 0x000fe20003800000 */
[----:B------:R-:W-:Y:S02]  /*27c0*/  USHF.L.U32 UR29, UR10, 0x4, URZ ;  /* 0x000000040a1d7899 */ /* 0x000fe4000800063f */
[----:B------:R-:W-:-:S08]  /*27d0*/  USHF.L.U64.HI UR28, UR10, UR28, UR11 ;  /* 0x0000001c0a1c7299 */ /* 0x000fd0000801020b */
[----:B------:R1:W-:Y:S01]  /*27e0*/  @P0 STS.128 [R246+0x8800], RZ ;  /* 0x008800fff6000388 */ /* 0x0003e20000000c00 */
        /* <DEDUP_REMOVED lines=12> */
.L_x_150:
[----:B------:R-:W-:Y:S05]  /*28b0*/  BSYNC B0 ;  /* 0x0000000000007941 */ /* 0x000fea0003800000 */
.L_x_149:
[----:B------:R-:W-:Y:S01]  /*28c0*/  ISETP.GE.AND P0, PT, R22, UR13, PT ;  /* 0x0000000d16007c0c */ /* 0x000fe2000bf06270 */
[----:B------:R-:W-:-:S12]  /*28d0*/  BSSY B0, `(.L_x_151) ;  /* 0x0000011000007945 */ /* 0x000fd80003800000 */
[----:B------:R1:W-:Y:S01]  /*28e0*/  @P0 STS.128 [R246+0x9000], RZ ;  /* 0x009000fff6000388 */ /* 0x0003e20000000c00 */
        /* <DEDUP_REMOVED lines=15> */
.L_x_152:
[----:B------:R-:W-:Y:S05]  /*29e0*/  BSYNC B0 ;  /* 0x0000000000007941 */ /* 0x000fea0003800000 */
.L_x_151:
[----:B------:R-:W-:Y:S01]  /*29f0*/  ISETP.GE.AND P0, PT, R21, UR13, PT ;  /* 0x0000000d15007c0c */ /* 0x000fe2000bf06270 */
[----:B------:R-:W-:-:S12]  /*2a00*/  BSSY B0, `(.L_x_153) ;  /* 0x0000012000007945 */ /* 0x000fd80003800000 */
[----:B------:R1:W-:Y:S01]  /*2a10*/  @P0 STS.128 [R246+0x9800], RZ ;  /* 0x009800fff6000388 */ /* 0x0003e20000000c00 */
        /* <DEDUP_REMOVED lines=10> */
[----:B-1----:R-:W-:-:S04]  /*2ac0*/  LEA R12, P0, R14, c[0x0][0x170], 0x1 ;  /* 0x00005c000e0c7a11 */ /* 0x002fc800078008ff */
[----:B------:R-:W-:-:S05]  /*2ad0*/  LEA.HI.X R13, R14, c[0x0][0x174], R7, 0x1, P0 ;  /* 0x00005d000e0d7a11 */ /* 0x000fca00000f0c07 */
[----:B------:R-:W-:Y:S01]  /*2ae0*/  @!PT LDS RZ, [RZ] ;  /* 0x00000000fffff984 */ /* 0x000fe20000000800 */
[----:B------:R-:W-:Y:S01]  /*2af0*/  @!PT LDS RZ, [RZ] ;  /* 0x00000000fffff984 */ /* 0x000fe20000000800 */
[----:B------:R-:W-:Y:S01]  /*2b00*/  @!PT LDS RZ, [RZ] ;  /* 0x00000000fffff984 */ /* 0x000fe20000000800 */
[----:B------:R1:W-:Y:S04]  /*2b10*/  LDGSTS.E.BYPASS.LTC128B.128 [R246+0x9800], [R12.64] ;  /* 0x098000000cf67fae */ /* 0x0003e8000b901d74 */
.L_x_154:
[----:B------:R-:W-:Y:S05]  /*2b20*/  BSYNC B0 ;  /* 0x0000000000007941 */ /* 0x000fea0003800000 */
.L_x_153:
        /* <DEDUP_REMOVED lines=18> */
.L_x_156:
[----:B------:R-:W-:Y:S05]  /*2c50*/  BSYNC B0 ;  /* 0x0000000000007941 */ /* 0x000fea0003800000 */
.L_x_155:
[----:B------:R-:W-:Y:S01]  /*2c60*/  ISETP.GE.AND P0, PT, R19, UR13, PT ;  /* 0x0000000d13007c0c */ /* 0x000fe2000bf06270 */
[----:B------:R-:W-:-:S12]  /*2c70*/  BSSY B0, `(.L_x_157) ;  /* 0x0000013000007945 */ /* 0x000fd80003800000 */
[----:B------:R1:W-:Y:S01]  /*2c80*/  @P0 STS.128 [R246+0xa800], RZ ;  /* 0x00a800fff6000388 */ /* 0x0003e20000000c00 */
        /* <DEDUP_REMOVED lines=17> */
.L_x_158:
[----:B------:R-:W-:Y:S05]  /*2da0*/  BSYNC B0 ;  /* 0x0000000000007941 */ /* 0x000fea0003800000 */
.L_x_157:
        /* <DEDUP_REMOVED lines=20> */
.L_x_160:
[----:B------:R-:W-:Y:S05]  /*2ef0*/  BSYNC B0 ;  /* 0x0000000000007941 */ /* 0x000fea0003800000 */
.L_x_159:
        /* <DEDUP_REMOVED lines=19> */
.L_x_162:
[----:B------:R-:W-:Y:S05]  /*3030*/  BSYNC B0 ;  /* 0x0000000000007941 */ /* 0x000fea0003800000 */
.L_x_161:
[----:B------:R-:W-:Y:S01]  /*3040*/  IMAD.SHL.U32 R234, R5, 0x2, RZ ;  /* 0x0000000205ea7824 */ /* 0x000fe200078e00ff */
[----:B------:R-:W-:Y:S01]  /*3050*/  LOP3.LUT P0, RZ, R101, 0x4, RZ, 0xc0, !PT ;  /* 0x0000000465ff7812 */ /* 0x000fe2000780c0ff */
[----:B------:R-:W-:Y:S01]  /*3060*/  IMAD.SHL.U32 R139, R3, 0x2, RZ ;  /* 0x00000002038b7824 */ /* 0x000fe200078e00ff */
[----:B------:R-:W0:Y:S01]  /*3070*/  LDGDEPBAR ;  /* 0x00000000000079af */ /* 0x000e220000000000 */
[--C-:B------:R-:W-:Y:S01]  /*3080*/  IMAD R237, R0, 0x2, R234.reuse ;  /* 0x0000000200ed7824 */ /* 0x100fe200078e02ea */
[----:B------:R-:W-:Y:S01]  /*3090*/  UISETP.GE.AND UP0, UPT, UR33, 0x2, UPT ;  /* 0x000000022100788c */ /* 0x000fe2000bf06270 */
[----:B------:R-:W-:Y:S01]  /*30a0*/  IMAD R233, R2, 0x2, R139 ;  /* 0x0000000202e97824 */ /* 0x000fe200078e028b */
[----:B------:R-:W-:Y:S01]  /*30b0*/  LDSM.16.M88.4 R16, [R234] ;  /* 0x00000000ea10783b */ /* 0x000fe20000000200 */
[----:B------:R-:W-:Y:S01]  /*30c0*/  IADD3 R238, R139, 0x4040, RZ ;  /* 0x000040408bee7810 */ /* 0x000fe20007ffe0ff */
[----:B------:R-:W-:Y:S02]  /*30d0*/  IMAD R235, R4, 0x2, R234 ;  /* 0x0000000204eb7824 */ /* 0x000fe400078e02ea */
[----:B-1----:R-:W1:Y:S02]  /*30e0*/  LDSM.16.M88.4 R8, [R139+0x4000] ;  /* 0x004000008b08783b */ /* 0x002e640000000200 */
[----:B------:R-:W-:-:S02]  /*30f0*/  IMAD R236, R0, 0x2, R235 ;  /* 0x0000000200ec7824 */ /* 0x000fc400078e02eb */
[----:B------:R-:W5:Y:S04]  /*3100*/  LDSM.16.M88.4 R12, [R234+0x2000] ;  /* 0x00200000ea0c783b */ /* 0x000f680000000200 */
[----:B--2---:R-:W2:Y:S04]  /*3110*/  LDSM.16.M88.4 R28, [R139+0x7000] ;  /* 0x007000008b1c783b */ /* 0x004ea80000000200 */
[----:B------:R-:W3:Y:S04]  /*3120*/  LDSM.16.M88.4 R32, [R139+0x6800] ;  /* 0x006800008b20783b */ /* 0x000ee80000000200 */
[----:B------:R-:W4:Y:S04]  /*3130*/  LDSM.16.M88.4 R48, [R139+0x4800] ;  /* 0x004800008b30783b */ /* 0x000f280000000200 */
[----:B------:R-:W2:Y:S04]  /*3140*/  LDSM.16.M88.4 R44, [R139+0x5000] ;  /* 0x005000008b2c783b */ /* 0x000ea80000000200 */
[----:B------:R-:W2:Y:S04]  /*3150*/  LDSM.16.M88.4 R40, [R139+0x5800] ;  /* 0x005800008b28783b */ /* 0x000ea80000000200 */
[----:B------:R-:W2:Y:S04]  /*3160*/  LDSM.16.M88.4 R36, [R139+0x6000] ;  /* 0x006000008b24783b */ /* 0x000ea80000000200 */
[----:B------:R-:W2:Y:S04]  /*3170*/  LDSM.16.M88.4 R24, [R139+0x7800] ;  /* 0x007800008b18783b */ /* 0x000ea80000000200 */
[----:B------:R-:W-:Y:S01]  /*3180*/  LDSM.16.M88.4 R84, [R233+0x7000] ;  /* 0x00700000e954783b */ /* 0x000fe20000000200 */
[-C--:B-1----:R-:W-:Y:S03]  /*3190*/  HMMA.16816.F32 R160, R16, R8.reuse, RZ ;  /* 0x0000000810a0723c */ /* 0x082fe600000018ff */
[----:B------:R-:W-:Y:S04]  /*31a0*/  LDSM.16.M88.4 R56, [R233+0x4000] ;  /* 0x00400000e938783b */ /* 0x000fe80000000200 */
[----:B------:R-:W-:Y:S01]  /*31b0*/  LDSM.16.M88.4 R80, [R233+0x6800] ;  /* 0x00680000e950783b */ /* 0x000fe20000000200 */
[C---:B-----5:R-:W-:Y:S03]  /*31c0*/  HMMA.16816.F32 R156, R12.reuse, R8, RZ ;  /* 0x000000080c9c723c */ /* 0x060fe600000018ff */
[----:B------:R-:W-:Y:S04]  /*31d0*/  LDSM.16.M88.4 R68, [R233+0x5800] ;  /* 0x00580000e944783b */ /* 0x000fe80000000200 */
[----:B------:R-:W-:Y:S01]  /*31e0*/  LDSM.16.M88.4 R64, [R233+0x4800] ;  /* 0x00480000e940783b */ /* 0x000fe20000000200 */
[-C--:B------:R-:W-:Y:S03]  /*31f0*/  HMMA.16816.F32 R152, R12, R10.reuse, RZ ;  /* 0x0000000a0c98723c */ /* 0x080fe600000018ff */
[----:B------:R-:W-:Y:S04]  /*3200*/  LDSM.16.M88.4 R60, [R233+0x5000] ;  /* 0x00500000e93c783b */ /* 0x000fe80000000200 */
[----:B------:R-:W-:Y:S01]  /*3210*/  LDSM.16.M88.4 R72, [R233+0x6000] ;  /* 0x00600000e948783b */ /* 0x000fe20000000200 */
[----:B------:R-:W-:Y:S03]  /*3220*/  HMMA.16816.F32 R176, R16, R10, RZ ;  /* 0x0000000a10b0723c */ /* 0x000fe600000018ff */
[----:B------:R-:W1:Y:S04]  /*3230*/  LDSM.16.M88.4 R8, [R237+0x2000] ;  /* 0x00200000ed08783b */ /* 0x000e680000000200 */
[----:B------:R-:W5:Y:S01]  /*3240*/  LDSM.16.M88.4 R88, [R233+0x7800] ;  /* 0x00780000e958783b */ /* 0x000f620000000200 */
[C---:B--2---:R-:W-:Y:S03]  /*3250*/  HMMA.16816.F32 R104, R12.reuse, R28, RZ ;  /* 0x0000001c0c68723c */ /* 0x044fe600000018ff */
[----:B------:R-:W2:Y:S05]  /*3260*/  LDSM.16.M88.4 R20, [R237] ;  /* 0x00000000ed14783b */ /* 0x000eaa0000000200 */
[C---:B---3--:R-:W-:Y:S08]  /*3270*/  HMMA.16816.F32 R112, R12.reuse, R32, RZ ;  /* 0x000000200c70723c */ /* 0x048ff000000018ff */
[C---:B----4-:R-:W-:Y:S08]  /*3280*/  HMMA.16816.F32 R148, R12.reuse, R48, RZ ;  /* 0x000000300c94723c */ /* 0x050ff000000018ff */
        /* <DEDUP_REMOVED lines=11> */
[C---:B------:R-:W-:Y:S08]  /*3340*/  HMMA.16816.F32 R12, R16.reuse, R40, RZ ;  /* 0x00000028100c723c */ /* 0x040ff000000018ff */
[C---:B------:R-:W-:Y:S08]  /*3350*/  HMMA.16816.F32 R224, R16.reuse, R42, RZ ;  /* 0x0000002a10e0723c */ /* 0x040ff000000018ff */
[C---:B------:R-:W-:Y:S08]  /*3360*/  HMMA.16816.F32 R40, R16.reuse, R36, RZ ;  /* 0x000000241028723c */ /* 0x040ff000000018ff */
[----:B------:R-:W-:Y:S08]  /*3370*/  HMMA.16816.F32 R220, R16, R38, RZ ;  /* 0x0000002610dc723c */ /* 0x000ff000000018ff */
[C---:B-1----:R-:W-:Y:S08]  /*3380*/  HMMA.16816.F32 R36, R8.reuse, R84, R104 ;  /* 0x000000540824723c */ /* 0x042ff00000001868 */
[----:B------:R-:W-:Y:S08]  /*3390*/  HMMA.16816.F32 R180, R8, R56, R156 ;  /* 0x0000003808b4723c */ /* 0x000ff0000000189c */
[C---:B------:R-:W-:Y:S08]  /*33a0*/  HMMA.16816.F32 R168, R16.reuse, R24, RZ ;  /* 0x0000001810a8723c */ /* 0x040ff000000018ff */
[----:B------:R-:W-:Y:S01]  /*33b0*/  HMMA.16816.F32 R196, R16, R26, RZ ;  /* 0x0000001a10c4723c */ /* 0x000fe200000018ff */
[----:B------:R-:W-:-:S07]  /*33c0*/  IMAD.MOV.U32 R3, RZ, RZ, R39 ;  /* 0x000000ffff037224 */ /* 0x000fce00078e0027 */
[----:B------:R-:W-:Y:S01]  /*33d0*/  HMMA.16816.F32 R24, R8, R80, R112 ;  /* 0x000000500818723c */ /* 0x000fe20000001870 */
[----:B------:R-:W-:Y:S02]  /*33e0*/  IMAD.MOV.U32 R7, RZ, RZ, R182 ;  /* 0x000000ffff077224 */ /* 0x000fe400078e00b6 */
[----:B------:R-:W-:-:S05]  /*33f0*/  IMAD.MOV.U32 R5, RZ, RZ, R183 ;  /* 0x000000ffff057224 */ /* 0x000fca00078e00b7 */
[----:B------:R-:W-:Y:S07]  /*3400*/  HMMA.16816.F32 R184, R8, R70, R124 ;  /* 0x0000004608b8723c */ /* 0x000fee000000187c */
[----:B------:R-:W-:Y:S01]  /*3410*/  IMAD.MOV.U32 R127, RZ, RZ, R3 ;  /* 0x000000ffff7f7224 */ /* 0x000fe200078e0003 */
[----:B------:R-:W-:Y:S01]  /*3420*/  IADD3 R3, R139, 0x4000, RZ ;  /* 0x000040008b037810 */ /* 0x000fe20007ffe0ff */
[----:B------:R-:W-:Y:S03]  /*3430*/  HMMA.16816.F32 R52, R16, R48, RZ ;  /* 0x000000301034723c */ /* 0x000fe600000018ff */
[----:B------:R-:W-:-:S02]  /*3440*/  @P0 IADD3 R238, R3, -0x40, RZ ;  /* 0xffffffc003ee0810 */ /* 0x000fc40007ffe0ff */
[----:B------:R-:W-:Y:S02]  /*3450*/  IADD3 R3, R100, 0x8, RZ ;  /* 0x0000000864037810 */ /* 0x000fe40007ffe0ff */
[----:B------:R-:W-:Y:S01]  /*3460*/  IADD3 R245, R238, 0x800, RZ ;  /* 0x00000800eef57810 */ /* 0x000fe20007ffe0ff */
[----:B------:R-:W-:Y:S01]  /*3470*/  HMMA.16816.F32 R240, R16, R50, RZ ;  /* 0x0000003210f0723c */ /* 0x000fe200000018ff */
[----:B------:R-:W-:Y:S01]  /*3480*/  IMAD R232, R2, 0x2, R238 ;  /* 0x0000000202e87824 */ /* 0x000fe200078e02ee */
[C---:B------:R-:W-:Y:S01]  /*3490*/  IADD3 R244, R238.reuse, 0x1000, RZ ;  /* 0x00001000eef47810 */ /* 0x040fe20007ffe0ff */
[----:B------:R-:W-:Y:S01]  /*34a0*/  IMAD.U32 R2, RZ, RZ, UR8 ;  /* 0x00000008ff027e24 */ /* 0x000fe2000f8e00ff */
[----:B------:R-:W-:-:S03]  /*34b0*/  IADD3 R239, R238, 0x3800, RZ ;  /* 0x00003800eeef7810 */ /* 0x000fc60007ffe0ff */
[----:B------:R-:W-:Y:S01]  /*34c0*/  IMAD R2, R2, 0x80, R136 ;  /* 0x0000008002027824 */ /* 0x000fe200078e0288 */
[C---:B------:R-:W-:Y:S07]  /*34d0*/  HMMA.16816.F32 R172, R16.reuse, R28, RZ ;  /* 0x0000001c10ac723c */ /* 0x040fee00000018ff */
[----:B------:R-:W-:Y:S01]  /*34e0*/  IMAD.MOV.U32 R29, RZ, RZ, R180 ;  /* 0x000000ffff1d7224 */ /* 0x000fe200078e00b4 */
[----:B------:R-:W-:Y:S01]  /*34f0*/  HMMA.16816.F32 R48, R16, R44, RZ ;  /* 0x0000002c1030723c */ /* 0x000fe200000018ff */
[----:B------:R-:W-:-:S07]  /*3500*/  IMAD.MOV.U32 R28, RZ, RZ, R181 ;  /* 0x000000ffff1c7224 */ /* 0x000fce00078e00b5 */
[C---:B------:R-:W-:Y:S01]  /*3510*/  HMMA.16816.F32 R228, R16.reuse, R46, RZ ;  /* 0x0000002e10e4723c */ /* 0x040fe200000018ff */
[----:B------:R-:W-:Y:S07]  /*3520*/  LDSM.16.M88.4 R44, [R238+0x1800] ;  /* 0x00180000ee2c783b */ /* 0x000fee0000000200 */
[C---:B------:R-:W-:Y:S07]  /*3530*/  HMMA.16816.F32 R164, R16.reuse, R32, RZ ;  /* 0x0000002010a4723c */ /* 0x040fee00000018ff */
[----:B------:R-:W-:Y:S01]  /*3540*/  IMAD.MOV.U32 R33, RZ, RZ, R24 ;  /* 0x000000ffff217224 */ /* 0x000fe200078e0018 */
[----:B------:R-:W-:Y:S01]  /*3550*/  HMMA.16816.F32 R216, R16, R34, RZ ;  /* 0x0000002210d8723c */ /* 0x000fe200000018ff */
[----:B------:R-:W-:-:S02]  /*3560*/  IMAD.MOV.U32 R32, RZ, RZ, R25 ;  /* 0x000000ffff207224 */ /* 0x000fc400078e0019 */
[----:B------:R-:W-:Y:S02]  /*3570*/  IMAD.MOV.U32 R25, RZ, RZ, R37 ;  /* 0x000000ffff197224 */ /* 0x000fe400078e0025 */
[----:B------:R-:W-:Y:S02]  /*3580*/  IMAD.MOV.U32 R24, RZ, RZ, R38 ;  /* 0x000000ffff187224 */ /* 0x000fe400078e0026 */
[----:B------:R-:W-:Y:S01]  /*3590*/  IMAD.MOV.U32 R125, RZ, RZ, R25 ;  /* 0x000000ffff7d7224 */ /* 0x000fe200078e0019 */
[----:B------:R-:W-:Y:S01]  /*35a0*/  HMMA.16816.F32 R212, R16, R30, RZ ;  /* 0x0000001e10d4723c */ /* 0x000fe200000018ff */
[----:B------:R-:W-:-:S06]  /*35b0*/  IMAD.MOV.U32 R126, RZ, RZ, R24 ;  /* 0x000000ffff7e7224 */ /* 0x000fcc00078e0018 */
[----:B------:R-:W-:Y:S01]  /*35c0*/  IMAD.MOV.U32 R31, RZ, RZ, R26 ;  /* 0x000000ffff1f7224 */ /* 0x000fe200078e001a */
[----:B------:R-:W-:Y:S01]  /*35d0*/  HMMA.16816.F32 R208, R8, R64, R148 ;  /* 0x0000004008d0723c */ /* 0x000fe20000001894 */
[----:B------:R-:W-:Y:S02]  /*35e0*/  IMAD.MOV.U32 R26, RZ, RZ, R36 ;  /* 0x000000ffff1a7224 */ /* 0x000fe400078e0024 */
[----:B------:R-:W-:Y:S01]  /*35f0*/  IMAD.MOV.U32 R30, RZ, RZ, R27 ;  /* 0x000000ffff1e7224 */ /* 0x000fe200078e001b */
[----:B------:R-:W-:Y:S01]  /*3600*/  LDSM.16.M88.4 R36, [R238+0x2800] ;  /* 0x00280000ee24783b */ /* 0x000fe20000000200 */
[----:B------:R-:W-:-:S03]  /*3610*/  IMAD.MOV.U32 R124, RZ, RZ, R26 ;  /* 0x000000ffff7c7224 */ /* 0x000fc600078e001a */
[C---:B------:R-:W-:Y:S01]  /*3620*/  HMMA.16816.F32 R200, R8.reuse, R68, R128 ;  /* 0x0000004408c8723c */ /* 0x040fe20000001880 */
[----:B------:R-:W-:Y:S07]  /*3630*/  LDSM.16.M88.4 R24, [R238] ;  /* 0x00000000ee18783b */ /* 0x000fee0000000200 */
[C---:B------:R-:W-:Y:S08]  /*3640*/  HMMA.16816.F32 R188, R8.reuse, R66, R144 ;  /* 0x0000004208bc723c */ /* 0x040ff00000001890 */
[C---:B------:R-:W-:Y:S08]  /*3650*/  HMMA.16816.F32 R204, R8.reuse, R60, R140 ;  /* 0x0000003c08cc723c */ /* 0x040ff0000000188c */
[C---:B------:R-:W-:Y:S08]  /*3660*/  HMMA.16816.F32 R16, R8.reuse, R72, R120 ;  /* 0x000000480810723c */ /* 0x040ff00000001878 */
[C---:B-----5:R-:W-:Y:S08]  /*3670*/  HMMA.16816.F32 R248, R8.reuse, R88, R92 ;  /* 0x0000005808f8723c */ /* 0x060ff0000000185c */
[C---:B------:R-:W-:Y:S08]  /*3680*/  HMMA.16816.F32 R152, R8.reuse, R58, R152 ;  /* 0x0000003a0898723c */ /* 0x040ff00000001898 */
[C---:B------:R-:W-:Y:S08]  /*3690*/  HMMA.16816.F32 R192, R8.reuse, R62, R132 ;  /* 0x0000003e08c0723c */ /* 0x040ff00000001884 */
[C---:B------:R-:W-:Y:S08]  /*36a0*/  HMMA.16816.F32 R180, R8.reuse, R74, R116 ;  /* 0x0000004a08b4723c */ /* 0x040ff00000001874 */
[C---:B------:R-:W-:Y:S08]  /*36b0*/  HMMA.16816.F32 R156, R8.reuse, R82, R108 ;  /* 0x00000052089c723c */ /* 0x040ff0000000186c */
[C---:B------:R-:W-:Y:S08]  /*36c0*/  HMMA.16816.F32 R148, R8.reuse, R86, R96 ;  /* 0x000000560894723c */ /* 0x040ff00000001860 */
[----:B------:R-:W-:Y:S01]  /*36d0*/  HMMA.16816.F32 R144, R8, R90, R76 ;  /* 0x0000005a0890723c */ /* 0x000fe2000000184c */
[----:B------:R-:W-:Y:S07]  /*36e0*/  LDSM.16.M88.4 R8, [R235+0x2000] ;  /* 0x00200000eb08783b */ /* 0x000fee0000000200 */
[C---:B--2---:R-:W-:Y:S01]  /*36f0*/  HMMA.16816.F32 R128, R20.reuse, R72, R40 ;  /* 0x000000481480723c */ /* 0x044fe20000001828 */
[----:B------:R-:W1:Y:S07]  /*3700*/  LDSM.16.M88.4 R40, [R238+0x2000] ;  /* 0x00200000ee28783b */ /* 0x000e6e0000000200 */
[C---:B------:R-:W-:Y:S01]  /*3710*/  HMMA.16816.F32 R140, R20.reuse, R68, R12 ;  /* 0x00000044148c723c */ /* 0x040fe2000000180c */
[----:B------:R-:W2:Y:S07]  /*3720*/  LDSM.16.M88.4 R12, [R235] ;  /* 0x00000000eb0c783b */ /* 0x000eae0000000200 */
[C---:B------:R-:W-:Y:S08]  /*3730*/  HMMA.16816.F32 R160, R20.reuse, R56, R160 ;  /* 0x0000003814a0723c */ /* 0x040ff000000018a0 */
[C---:B------:R-:W-:Y:S01]  /*3740*/  HMMA.16816.F32 R76, R20.reuse, R64, R52 ;  /* 0x00000040144c723c */ /* 0x040fe20000001834 */
[----:B------:R-:W3:Y:S07]  /*3750*/  LDSM.16.M88.4 R52, [R238+0x800] ;  /* 0x00080000ee34783b */ /* 0x000eee0000000200 */
[C---:B------:R-:W-:Y:S07]  /*3760*/  HMMA.16816.F32 R56, R20.reuse, R58, R176 ;  /* 0x0000003a1438723c */ /* 0x040fee00000018b0 */
[----:B------:R-:W-:Y:S01]  /*3770*/  IMAD.MOV.U32 R176, RZ, RZ, R33 ;  /* 0x000000ffffb07224 */ /* 0x000fe200078e0021 */
[----:B------:R-:W-:Y:S01]  /*3780*/  HMMA.16816.F32 R120, R20, R80, R164 ;  /* 0x000000501478723c */ /* 0x000fe200000018a4 */
[----:B------:R-:W-:-:S02]  /*3790*/  IMAD.MOV.U32 R177, RZ, RZ, R32 ;  /* 0x000000ffffb17224 */ /* 0x000fc400078e0020 */
[----:B------:R-:W4:Y:S01]  /*37a0*/  LDSM.16.M88.4 R32, [R238+0x3000] ;  /* 0x00300000ee20783b */ /* 0x000f220000000200 */
[----:B------:R-:W-:Y:S02]  /*37b0*/  IMAD.MOV.U32 R178, RZ, RZ, R31 ;  /* 0x000000ffffb27224 */ /* 0x000fe400078e001f */
[----:B------:R-:W-:Y:S02]  /*37c0*/  IMAD.MOV.U32 R179, RZ, RZ, R30 ;  /* 0x000000ffffb37224 */ /* 0x000fe400078e001e */
[C---:B------:R-:W-:Y:S01]  /*37d0*/  HMMA.16816.F32 R108, R20.reuse, R66, R240 ;  /* 0x00000042146c723c */ /* 0x040fe200000018f0 */
[----:B------:R-:W-:Y:S02]  /*37e0*/  IMAD.MOV.U32 R164, RZ, RZ, R29 ;  /* 0x000000ffffa47224 */ /* 0x000fe400078e001d */
[----:B------:R-:W-:Y:S02]  /*37f0*/  IMAD.MOV.U32 R165, RZ, RZ, R28 ;  /* 0x000000ffffa57224 */ /* 0x000fe400078e001c */
[----:B------:R-:W-:Y:S01]  /*3800*/  LDSM.16.M88.4 R28, [R238+0x3800] ;  /* 0x00380000ee1c783b */ /* 0x000fe20000000200 */
[----:B------:R-:W-:Y:S01]  /*3810*/  IMAD.MOV.U32 R166, RZ, RZ, R7 ;  /* 0x000000ffffa67224 */ /* 0x000fe200078e0007 */
[C---:B------:R-:W-:Y:S01]  /*3820*/  IADD3 R7, R100.reuse, 0x40, RZ ;  /* 0x0000004064077810 */ /* 0x040fe20007ffe0ff */
[----:B------:R-:W-:Y:S01]  /*3830*/  HMMA.16816.F32 R92, R20, R74, R220 ;  /* 0x0000004a145c723c */ /* 0x000fe200000018dc */
[----:B------:R-:W-:Y:S01]  /*3840*/  IMAD.MOV.U32 R167, RZ, RZ, R5 ;  /* 0x000000ffffa77224 */ /* 0x000fe200078e0005 */
[----:B------:R-:W-:-:S02]  /*3850*/  IADD3 R5, R100, 0x48, RZ ;  /* 0x0000004864057810 */ /* 0x000fc40007ffe0ff */
[C---:B------:R-:W-:Y:S02]  /*3860*/  IADD3 R243, R238.reuse, 0x1800, RZ ;  /* 0x00001800eef37810 */ /* 0x040fe40007ffe0ff */
[C---:B------:R-:W-:Y:S02]  /*3870*/  IADD3 R242, R238.reuse, 0x2000, RZ ;  /* 0x00002000eef27810 */ /* 0x040fe40007ffe0ff */
[----:B------:R-:W-:Y:S01]  /*3880*/  HMMA.16816.F32 R132, R20, R60, R48 ;  /* 0x0000003c1484723c */ /* 0x000fe20000001830 */
[----:B------:R-:W-:Y:S01]  /*3890*/  LDSM.16.M88.4 R48, [R238+0x1000] ;  /* 0x00100000ee30783b */ /* 0x000fe20000000200 */
[C---:B------:R-:W-:Y:S02]  /*38a0*/  IADD3 R241, R238.reuse, 0x2800, RZ ;  /* 0x00002800eef17810 */ /* 0x040fe40007ffe0ff */
[----:B------:R-:W-:-:S04]  /*38b0*/  IADD3 R240, R238, 0x3000, RZ ;  /* 0x00003000eef07810 */ /* 0x000fc80007ffe0ff */
[C---:B------:R-:W-:Y:S08]  /*38c0*/  HMMA.16816.F32 R116, R20.reuse, R84, R172 ;  /* 0x000000541474723c */ /* 0x040ff000000018ac */
[C---:B------:R-:W-:Y:S08]  /*38d0*/  HMMA.16816.F32 R112, R20.reuse, R88, R168 ;  /* 0x000000581470723c */ /* 0x040ff000000018a8 */
[C---:B------:R-:W-:Y:S08]  /*38e0*/  HMMA.16816.F32 R104, R20.reuse, R62, R228 ;  /* 0x0000003e1468723c */ /* 0x040ff000000018e4 */
[C---:B------:R-:W-:Y:S08]  /*38f0*/  HMMA.16816.F32 R96, R20.reuse, R70, R224 ;  /* 0x000000461460723c */ /* 0x040ff000000018e0 */
[C---:B------:R-:W-:Y:S08]  /*3900*/  HMMA.16816.F32 R80, R20.reuse, R82, R216 ;  /* 0x000000521450723c */ /* 0x040ff000000018d8 */
[C---:B------:R-:W-:Y:S01]  /*3910*/  HMMA.16816.F32 R72, R20.reuse, R86, R212 ;  /* 0x000000561448723c */ /* 0x040fe200000018d4 */
[----:B------:R-:W-:Y:S07]  /*3920*/  LDSM.16.M88.4 R84, [R232] ;  /* 0x00000000e854783b */ /* 0x000fee0000000200 */
[----:B------:R-:W-:Y:S01]  /*3930*/  HMMA.16816.F32 R64, R20, R90, R196 ;  /* 0x0000005a1440723c */ /* 0x000fe200000018c4 */
[----:B------:R-:W5:Y:S07]  /*3940*/  LDSM.16.M88.4 R20, [R236] ;  /* 0x00000000ec14783b */ /* 0x000f6e0000000200 */
[----:B-1----:R-:W-:Y:S01]  /*3950*/  HMMA.16816.F32 R168, R8, R40, R16 ;  /* 0x0000002808a8723c */ /* 0x002fe20000001810 */
[----:B------:R-:W1:Y:S07]  /*3960*/  LDSM.16.M88.4 R16, [R236+0x2000] ;  /* 0x00200000ec10783b */ /* 0x000e6e0000000200 */
[-C--:B--2---:R-:W-:Y:S01]  /*3970*/  HMMA.16816.F32 R60, R12, R26.reuse, R56 ;  /* 0x0000001a0c3c723c */ /* 0x084fe20000001838 */
[----:B------:R-:W2:Y:S07]  /*3980*/  LDSM.16.M88.4 R56, [R232+0x800] ;  /* 0x00080000e838783b */ /* 0x000eae0000000200 */
[----:B------:R-:W-:Y:S08]  /*3990*/  HMMA.16816.F32 R68, R8, R26, R152 ;  /* 0x0000001a0844723c */ /* 0x000ff00000001898 */
[----:B---3--:R-:W-:Y:S08]  /*39a0*/  HMMA.16816.F32 R76, R12, R52, R76 ;  /* 0x000000340c4c723c */ /* 0x008ff0000000184c */
[C---:B------:R-:W-:Y:S08]  /*39b0*/  HMMA.16816.F32 R172, R8.reuse, R36, R176 ;  /* 0x0000002408ac723c */ /* 0x040ff000000018b0 */
[C---:B----4-:R-:W-:Y:S08]  /*39c0*/  HMMA.16816.F32 R176, R8.reuse, R32, R124 ;  /* 0x0000002008b0723c */ /* 0x050ff0000000187c */
[----:B------:R-:W-:Y:S08]  /*39d0*/  HMMA.16816.F32 R148, R8, R34, R148 ;  /* 0x000000220894723c */ /* 0x000ff00000001894 */
[C---:B------:R-:W-:Y:S08]  /*39e0*/  HMMA.16816.F32 R116, R12.reuse, R32, R116 ;  /* 0x000000200c74723c */ /* 0x040ff00000001874 */
[----:B------:R-:W-:Y:S08]  /*39f0*/  HMMA.16816.F32 R72, R12, R34, R72 ;  /* 0x000000220c48723c */ /* 0x000ff00000001848 */
[----:B-----5:R-:W-:Y:S08]  /*3a00*/  HMMA.16816.F32 R32, R20, R86, R60 ;  /* 0x000000561420723c */ /* 0x020ff0000000183c */
[C---:B------:R-:W-:Y:S08]  /*3a10*/  HMMA.16816.F32 R88, R8.reuse, R52, R208 ;  /* 0x000000340858723c */ /* 0x040ff000000018d0 */
[-C--:B------:R-:W-:Y:S08]  /*3a20*/  HMMA.16816.F32 R212, R8, R24.reuse, R164 ;  /* 0x0000001808d4723c */ /* 0x080ff000000018a4 */
[----:B------:R-:W-:Y:S08]  /*3a30*/  HMMA.16816.F32 R160, R12, R24, R160 ;  /* 0x000000180ca0723c */ /* 0x000ff000000018a0 */
[----:B-1----:R-:W-:Y:S08]  /*3a40*/  HMMA.16816.F32 R24, R16, R86, R68 ;  /* 0x000000561018723c */ /* 0x002ff00000001844 */
[-C--:B------:R-:W-:Y:S08]  /*3a50*/  HMMA.16816.F32 R124, R8, R54.reuse, R188 ;  /* 0x00000036087c723c */ /* 0x080ff000000018bc */
[----:B------:R-:W-:Y:S08]  /*3a60*/  HMMA.16816.F32 R108, R12, R54, R108 ;  /* 0x000000360c6c723c */ /* 0x000ff0000000186c */
[C---:B------:R-:W-:Y:S08]  /*3a70*/  HMMA.16816.F32 R164, R8.reuse, R48, R204 ;  /* 0x0000003008a4723c */ /* 0x040ff000000018cc */
        /* <DEDUP_REMOVED lines=13> */
[C---:B------:R-:W-:Y:S08]  /*3b50*/  HMMA.16816.F32 R248, R8.reuse, R28, R248 ;  /* 0x0000001c08f8723c */ /* 0x040ff000000018f8 */
[C---:B------:R-:W-:Y:S08]  /*3b60*/  HMMA.16816.F32 R184, R8.reuse, R46, R184 ;  /* 0x0000002e08b8723c */ /* 0x040ff000000018b8 */
[C---:B------:R-:W-:Y:S08]  /*3b70*/  HMMA.16816.F32 R180, R8.reuse, R42, R180 ;  /* 0x0000002a08b4723c */ /* 0x040ff000000018b4 */
[C---:B------:R-:W-:Y:S08]  /*3b80*/  HMMA.16816.F32 R156, R8.reuse, R38, R156 ;  /* 0x00000026089c723c */ /* 0x040ff0000000189c */
[----:B------:R-:W-:Y:S07]  /*3b90*/  HMMA.16816.F32 R144, R8, R30, R144 ;  /* 0x0000001e0890723c */ /* 0x000fee0000001890 */
[----:B------:R-:W-:Y:S01]  /*3ba0*/  IMNMX R10, R3, UR7, PT ;  /* 0x00000007030a7c17 */ /* 0x000fe2000b800200 */
[----:B--2---:R-:W-:Y:S01]  /*3bb0*/  HMMA.16816.F32 R40, R20, R56, R76 ;  /* 0x000000381428723c */ /* 0x004fe2000000184c */
[----:B------:R-:W-:-:S02]  /*3bc0*/  IMNMX R11, R5, UR7, PT ;  /* 0x00000007050b7c17 */ /* 0x000fc4000b800200 */
[----:B------:R-:W-:Y:S02]  /*3bd0*/  IMNMX R8, R100, UR7, PT ;  /* 0x0000000764087c17 */ /* 0x000fe4000b800200 */
[C---:B------:R-:W-:Y:S02]  /*3be0*/  IADD3 R3, R2.reuse, 0x1, RZ ;  /* 0x0000000102037810 */ /* 0x040fe40007ffe0ff */
[----:B------:R-:W-:Y:S01]  /*3bf0*/  IMNMX R9, R7, UR7, PT ;  /* 0x0000000707097c17 */ /* 0x000fe2000b800200 */
[----:B------:R-:W-:Y:S01]  /*3c00*/  HMMA.16816.F32 R36, R16, R56, R88 ;  /* 0x000000381024723c */ /* 0x000fe20000001858 */
[----:B------:R-:W-:Y:S02]  /*3c10*/  IADD3 R5, R2, 0x8, RZ ;  /* 0x0000000802057810 */ /* 0x000fe40007ffe0ff */
[C---:B------:R-:W-:Y:S02]  /*3c20*/  ISETP.GE.AND P4, PT, R3.reuse, R8, PT ;  /* 0x000000080300720c */ /* 0x040fe40003f86270 */
[----:B------:R-:W-:-:S02]  /*3c30*/  ISETP.GE.AND P3, PT, R3, R10, PT ;  /* 0x0000000a0300720c */ /* 0x000fc40003f66270 */
[C---:B------:R-:W-:Y:S01]  /*3c40*/  ISETP.GE.AND P0, PT, R3.reuse, R9, PT ;  /* 0x000000090300720c */ /* 0x040fe20003f06270 */
[-C--:B------:R-:W-:Y:S01]  /*3c50*/  HMMA.16816.F32 R28, R20, R58.reuse, R108 ;  /* 0x0000003a141c723c */ /* 0x080fe2000000186c */
[----:B------:R-:W-:Y:S02]  /*3c60*/  ISETP.GE.AND P1, PT, R3, R11, PT ;  /* 0x0000000b0300720c */ /* 0x000fe40003f26270 */
[C---:B------:R-:W-:Y:S02]  /*3c70*/  ISETP.GE.AND P5, PT, R5.reuse, R8, PT ;  /* 0x000000080500720c */ /* 0x040fe40003fa6270 */
[----:B------:R-:W-:Y:S02]  /*3c80*/  ISETP.GE.AND P2, PT, R5, R10, PT ;  /* 0x0000000a0500720c */ /* 0x000fe40003f46270 */
[----:B------:R-:W-:Y:S01]  /*3c90*/  IADD3 R3, R2, 0x9, RZ ;  /* 0x0000000902037810 */ /* 0x000fe20007ffe0ff */
[----:B------:R-:W-:Y:S01]  /*3ca0*/  HMMA.16816.F32 R44, R16, R58, R124 ;  /* 0x0000003a102c723c */ /* 0x000fe2000000187c */
[----:B------:R-:W-:-:S02]  /*3cb0*/  FSEL R188, R32, -INF , !P5 ;  /* 0xff80000020bc7808 */ /* 0x000fc40006800000 */
[----:B------:R-:W-:Y:S02]  /*3cc0*/  FSEL R189, R34, -INF , !P2 ;  /* 0xff80000022bd7808 */ /* 0x000fe40005000000 */
[C---:B------:R-:W-:Y:S02]  /*3cd0*/  ISETP.GE.AND P6, PT, R5.reuse, R9, PT ;  /* 0x000000090500720c */ /* 0x040fe40003fc6270 */
[----:B------:R-:W-:Y:S01]  /*3ce0*/  ISETP.GE.AND P5, PT, R5, R11, PT ;  /* 0x0000000b0500720c */ /* 0x000fe20003fa6270 */
[----:B-1----:R-:W-:Y:S01]  /*3cf0*/  HMMA.16816.F32 R52, R20, R12, R52 ;  /* 0x0000000c1434723c */ /* 0x002fe20000001834 */
[----:B------:R-:W-:Y:S02]  /*3d00*/  ISETP.GE.AND P2, PT, R3, R9, PT ;  /* 0x000000090300720c */ /* 0x000fe40003f46270 */
[----:B------:R-:W-:Y:S02]  /*3d10*/  FSEL R61, R24, -INF , !P6 ;  /* 0xff800000183d7808 */ /* 0x000fe40007000000 */
[----:B------:R-:W-:-:S02]  /*3d20*/  FSEL R67, R26, -INF , !P5 ;  /* 0xff8000001a437808 */ /* 0x000fc40006800000 */
[----:B------:R-:W-:Y:S02]  /*3d30*/  FSEL R60, R25, -INF , !P2 ;  /* 0xff800000193c7808 */ /* 0x000fe40005000000 */
[C---:B------:R-:W-:Y:S02]  /*3d40*/  ISETP.GE.AND P6, PT, R3.reuse, R8, PT ;  /* 0x000000080300720c */ /* 0x040fe40003fc6270 */
[C---:B------:R-:W-:Y:S02]  /*3d50*/  ISETP.GE.AND P5, PT, R3.reuse, R11, PT ;  /* 0x0000000b0300720c */ /* 0x040fe40003fa6270 */
[----:B------:R-:W-:Y:S02]  /*3d60*/  ISETP.GE.AND P2, PT, R3, R10, PT ;  /* 0x0000000a0300720c */ /* 0x000fe40003f46270 */
[----:B------:R-:W-:Y:S02]  /*3d70*/  IADD3 R3, R2, 0x10, RZ ;  /* 0x0000001002037810 */ /* 0x000fe40007ffe0ff */
[----:B------:R-:W-:-:S02]  /*3d80*/  FSEL R66, R27, -INF , !P5 ;  /* 0xff8000001b427808 */ /* 0x000fc40006800000 */
[----:B------:R-:W-:Y:S01]  /*3d90*/  ISETP.GE.AND P5, PT, R3, R8, PT ;  /* 0x000000080300720c */ /* 0x000fe20003fa6270 */
[----:B------:R-:W1:Y:S01]  /*3da0*/  LDSM.16.M88.4 R24, [R232+0x1800] ;  /* 0x00180000e818783b */ /* 0x000e620000000200 */
[----:B------:R-:W-:Y:S02]  /*3db0*/  FSEL R141, R33, -INF , !P6 ;  /* 0xff800000218d7808 */ /* 0x000fe40007000000 */
[----:B------:R-:W-:Y:S02]  /*3dc0*/  FSEL R143, R35, -INF , !P2 ;  /* 0xff800000238f7808 */ /* 0x000fe40005000000 */
[----:B------:R-:W-:Y:S01]  /*3dd0*/  FSEL R140, R40, -INF , !P5 ;  /* 0xff800000288c7808 */ /* 0x000fe20006800000 */
[----:B------:R-:W-:Y:S01]  /*3de0*/  HMMA.16816.F32 R32, R16, R12, R164 ;  /* 0x0000000c1020723c */ /* 0x000fe200000018a4 */
[C---:B------:R-:W-:Y:S02]  /*3df0*/  ISETP.GE.AND P2, PT, R3.reuse, R10, PT ;  /* 0x0000000a0300720c */ /* 0x040fe40003f46270 */
[----:B------:R-:W-:-:S02]  /*3e00*/  ISETP.GE.AND P6, PT, R3, R9, PT ;  /* 0x000000090300720c */ /* 0x000fc40003fc6270 */
[----:B------:R-:W-:Y:S02]  /*3e10*/  ISETP.GE.AND P5, PT, R3, R11, PT ;  /* 0x0000000b0300720c */ /* 0x000fe40003fa6270 */
[----:B------:R-:W-:Y:S02]  /*3e20*/  IADD3 R3, R2, 0x11, RZ ;  /* 0x0000001102037810 */ /* 0x000fe40007ffe0ff */
[----:B------:R-:W-:Y:S02]  /*3e30*/  FSEL R142, R42, -INF , !P2 ;  /* 0xff8000002a8e7808 */ /* 0x000fe40005000000 */
[----:B------:R-:W-:Y:S02]  /*3e40*/  ISETP.GE.AND P2, PT, R3, R8, PT ;  /* 0x000000080300720c */ /* 0x000fe40003f46270 */
[----:B------:R-:W-:Y:S02]  /*3e50*/  FSEL R68, R38, -INF , !P5 ;  /* 0xff80000026447808 */ /* 0x000fe40006800000 */
[----:B------:R-:W-:-:S02]  /*3e60*/  FSEL R127, R41, -INF , !P2 ;  /* 0xff800000297f7808 */ /* 0x000fc40005000000 */
[C---:B------:R-:W-:Y:S02]  /*3e70*/  ISETP.GE.AND P5, PT, R3.reuse, R9, PT ;  /* 0x000000090300720c */ /* 0x040fe40003fa6270 */
[----:B------:R-:W-:Y:S02]  /*3e80*/  ISETP.GE.AND P2, PT, R3, R11, PT ;  /* 0x0000000b0300720c */ /* 0x000fe40003f46270 */
[----:B------:R-:W-:Y:S02]  /*3e90*/  IADD3 R5, R2, 0x18, RZ ;  /* 0x0000001802057810 */ /* 0x000fe40007ffe0ff */
[----:B------:R-:W-:Y:S02]  /*3ea0*/  FSEL R65, R36, -INF , !P6 ;  /* 0xff80000024417808 */ /* 0x000fe40007000000 */
[----:B------:R-:W-:Y:S02]  /*3eb0*/  FSEL R64, R37, -INF , !P5 ;  /* 0xff80000025407808 */ /* 0x000fe40006800000 */
[----:B------:R-:W-:-:S02]  /*3ec0*/  FSEL R88, R39, -INF , !P2 ;  /* 0xff80000027587808 */ /* 0x000fc40005000000 */
[----:B------:R-:W-:Y:S01]  /*3ed0*/  ISETP.GE.AND P6, PT, R3, R10, PT ;  /* 0x0000000a0300720c */ /* 0x000fe20003fc6270 */
[C---:B------:R-:W-:Y:S01]  /*3ee0*/  HMMA.16816.F32 R36, R20.reuse, R14, R104 ;  /* 0x0000000e1424723c */ /* 0x040fe20000001868 */
[C---:B------:R-:W-:Y:S02]  /*3ef0*/  ISETP.GE.AND P5, PT, R5.reuse, R8, PT ;  /* 0x000000080500720c */ /* 0x040fe40003fa6270 */
[----:B------:R-:W-:Y:S02]  /*3f00*/  ISETP.GE.AND P2, PT, R5, R10, PT ;  /* 0x0000000a0500720c */ /* 0x000fe40003f46270 */
[----:B------:R-:W-:Y:S02]  /*3f10*/  IADD3 R3, R2, 0x19, RZ ;  /* 0x0000001902037810 */ /* 0x000fe40007ffe0ff */
[----:B------:R-:W-:Y:S01]  /*3f20*/  FSEL R138, R43, -INF , !P6 ;  /* 0xff8000002b8a7808 */ /* 0x000fe20007000000 */
[----:B-1----:R-:W-:Y:S01]  /*3f30*/  HMMA.16816.F32 R48, R20, R24, R48 ;  /* 0x000000181430723c */ /* 0x002fe20000001830 */
[----:B------:R-:W-:-:S02]  /*3f40*/  FSEL R126, R28, -INF , !P5 ;  /* 0xff8000001c7e7808 */ /* 0x000fc40006800000 */
[----:B------:R-:W-:Y:S02]  /*3f50*/  FSEL R137, R30, -INF , !P2 ;  /* 0xff8000001e897808 */ /* 0x000fe40005000000 */
[C---:B------:R-:W-:Y:S02]  /*3f60*/  ISETP.GE.AND P6, PT, R5.reuse, R9, PT ;  /* 0x000000090500720c */ /* 0x040fe40003fc6270 */
[----:B------:R-:W-:Y:S01]  /*3f70*/  ISETP.GE.AND P5, PT, R5, R11, PT ;  /* 0x0000000b0500720c */ /* 0x000fe20003fa6270 */
[----:B------:R-:W-:Y:S01]  /*3f80*/  HMMA.16816.F32 R40, R16, R14, R152 ;  /* 0x0000000e1028723c */ /* 0x000fe20000001898 */
[----:B------:R-:W-:Y:S01]  /*3f90*/  ISETP.GE.AND P2, PT, R3, R9, PT ;  /* 0x000000090300720c */ /* 0x000fe20003f46270 */
[----:B------:R-:W1:Y:S01]  /*3fa0*/  LDSM.16.M88.4 R12, [R232+0x2000] ;  /* 0x00200000e80c783b */ /* 0x000e620000000200 */
        /* <DEDUP_REMOVED lines=8> */
[----:B------:R-:W-:Y:S02]  /*4030*/  ISETP.GE.AND P5, PT, R3, R8, PT ;  /* 0x000000080300720c */ /* 0x000fe40003fa6270 */
        /* <DEDUP_REMOVED lines=11> */
[----:B------:R-:W-:Y:S01]  /*40f0*/  FSEL R191, R53, -INF , !P2 ;  /* 0xff80000035bf7808 */ /* 0x000fe20005000000 */
[----:B-1----:R-:W-:Y:S01]  /*4100*/  HMMA.16816.F32 R56, R20, R12, R128 ;  /* 0x0000000c1438723c */ /* 0x002fe20000001880 */
[----:B------:R-:W-:-:S02]  /*4110*/  ISETP.GE.AND P5, PT, R3, R9, PT ;  /* 0x000000090300720c */ /* 0x000fc40003fa6270 */
[----:B------:R-:W-:Y:S02]  /*4120*/  ISETP.GE.AND P2, PT, R3, R11, PT ;  /* 0x0000000b0300720c */ /* 0x000fe40003f46270 */
[----:B------:R-:W-:Y:S02]  /*4130*/  IADD3 R5, R2, 0x28, RZ ;  /* 0x0000002802057810 */ /* 0x000fe40007ffe0ff */
[----:B------:R-:W-:Y:S01]  /*4140*/  FSEL R195, R32, -INF , !P6 ;  /* 0xff80000020c37808 */ /* 0x000fe20007000000 */
[----:B------:R-:W-:Y:S01]  /*4150*/  HMMA.16816.F32 R44, R16, R12, R168 ;  /* 0x0000000c102c723c */ /* 0x000fe200000018a8 */
[----:B------:R-:W-:Y:S02]  /*4160*/  FSEL R190, R33, -INF , !P5 ;  /* 0xff80000021be7808 */ /* 0x000fe40006800000 */
[----:B------:R-:W-:Y:S02]  /*4170*/  FSEL R192, R35, -INF , !P2 ;  /* 0xff80000023c07808 */ /* 0x000fe40005000000 */
[----:B------:R-:W-:-:S02]  /*4180*/  ISETP.GE.AND P6, PT, R3, R10, PT ;  /* 0x0000000a0300720c */ /* 0x000fc40003fc6270 */
[C---:B------:R-:W-:Y:S01]  /*4190*/  ISETP.GE.AND P5, PT, R5.reuse, R8, PT ;  /* 0x000000080500720c */ /* 0x040fe20003fa6270 */
[-C--:B------:R-:W-:Y:S01]  /*41a0*/  HMMA.16816.F32 R32, R20, R26.reuse, R96 ;  /* 0x0000001a1420723c */ /* 0x080fe20000001860 */
[----:B------:R-:W-:Y:S02]  /*41b0*/  ISETP.GE.AND P2, PT, R5, R10, PT ;  /* 0x0000000a0500720c */ /* 0x000fe40003f46270 */
[----:B------:R-:W-:Y:S02]  /*41c0*/  IADD3 R3, R2, 0x29, RZ ;  /* 0x0000002902037810 */ /* 0x000fe40007ffe0ff */
[----:B------:R-:W-:Y:S02]  /*41d0*/  FSEL R167, R55, -INF , !P6 ;  /* 0xff80000037a77808 */ /* 0x000fe40007000000 */
[----:B------:R-:W-:Y:S01]  /*41e0*/  FSEL R164, R36, -INF , !P5 ;  /* 0xff80000024a47808 */ /* 0x000fe20006800000 */
[----:B------:R-:W-:Y:S01]  /*41f0*/  HMMA.16816.F32 R52, R16, R26, R184 ;  /* 0x0000001a1034723c */ /* 0x000fe200000018b8 */
[----:B------:R-:W-:Y:S01]  /*4200*/  FSEL R166, R38, -INF , !P2 ;  /* 0xff80000026a67808 */ /* 0x000fe20005000000 */
[----:B------:R-:W1:Y:S01]  /*4210*/  LDSM.16.M88.4 R24, [R232+0x2800] ;  /* 0x00280000e818783b */ /* 0x000e620000000200 */
[----:B------:R-:W-:-:S02]  /*4220*/  ISETP.GE.AND P6, PT, R5, R9, PT ;  /* 0x000000090500720c */ /* 0x000fc40003fc6270 */
[----:B------:R-:W-:Y:S02]  /*4230*/  ISETP.GE.AND P5, PT, R5, R11, PT ;  /* 0x0000000b0500720c */ /* 0x000fe40003fa6270 */
[----:B------:R-:W-:Y:S02]  /*4240*/  ISETP.GE.AND P2, PT, R3, R9, PT ;  /* 0x000000090300720c */ /* 0x000fe40003f46270 */
[----:B------:R-:W-:Y:S02]  /*4250*/  FSEL R165, R40, -INF , !P6 ;  /* 0xff80000028a57808 */ /* 0x000fe40007000000 */
[----:B------:R-:W-:Y:S02]  /*4260*/  FSEL R184, R42, -INF , !P5 ;  /* 0xff8000002ab87808 */ /* 0x000fe40006800000 */
[----:B------:R-:W-:Y:S02]  /*4270*/  FSEL R155, R41, -INF , !P2 ;  /* 0xff800000299b7808 */ /* 0x000fe40005000000 */
[----:B------:R-:W-:-:S02]  /*4280*/  ISETP.GE.AND P6, PT, R3, R8, PT ;  /* 0x000000080300720c */ /* 0x000fc40003fc6270 */
[C---:B------:R-:W-:Y:S02]  /*4290*/  ISETP.GE.AND P5, PT, R3.reuse, R11, PT ;  /* 0x0000000b0300720c */ /* 0x040fe40003fa6270 */
[----:B------:R-:W-:Y:S02]  /*42a0*/  ISETP.GE.AND P2, PT, R3, R10, PT ;  /* 0x0000000a0300720c */ /* 0x000fe40003f46270 */
[----:B------:R-:W-:Y:S02]  /*42b0*/  IADD3 R3, R2, 0x30, RZ ;  /* 0x0000003002037810 */ /* 0x000fe40007ffe0ff */
[----:B------:R-:W-:Y:S02]  /*42c0*/  FSEL R154, R43, -INF , !P5 ;  /* 0xff8000002b9a7808 */ /* 0x000fe40006800000 */
[----:B------:R-:W-:Y:S02]  /*42d0*/  ISETP.GE.AND P5, PT, R3, R8, PT ;  /* 0x000000080300720c */ /* 0x000fe40003fa6270 */
[----:B------:R-:W-:-:S02]  /*42e0*/  FSEL R152, R37, -INF , !P6 ;  /* 0xff80000025987808 */ /* 0x000fc40007000000 */
[----:B------:R-:W-:Y:S02]  /*42f0*/  FSEL R153, R39, -INF , !P2 ;  /* 0xff80000027997808 */ /* 0x000fe40005000000 */
[----:B------:R-:W-:Y:S01]  /*4300*/  FSEL R198, R48, -INF , !P5 ;  /* 0xff80000030c67808 */ /* 0x000fe20006800000 */
[----:B------:R-:W-:Y:S01]  /*4310*/  HMMA.16816.F32 R36, R16, R14, R180 ;  /* 0x0000000e1024723c */ /* 0x000fe200000018b4 */
[C---:B------:R-:W-:Y:S02]  /*4320*/  ISETP.GE.AND P2, PT, R3.reuse, R10, PT ;  /* 0x0000000a0300720c */ /* 0x040fe40003f46270 */
[C---:B------:R-:W-:Y:S02]  /*4330*/  ISETP.GE.AND P6, PT, R3.reuse, R9, PT ;  /* 0x000000090300720c */ /* 0x040fe40003fc6270 */
[----:B------:R-:W-:Y:S02]  /*4340*/  ISETP.GE.AND P5, PT, R3, R11, PT ;  /* 0x0000000b0300720c */ /* 0x000fe40003fa6270 */
[----:B------:R-:W-:-:S02]  /*4350*/  IADD3 R3, R2, 0x31, RZ ;  /* 0x0000003102037810 */ /* 0x000fc40007ffe0ff */
[----:B------:R-:W-:Y:S01]  /*4360*/  FSEL R197, R50, -INF , !P2 ;  /* 0xff80000032c57808 */ /* 0x000fe20005000000 */
[----:B-1----:R-:W-:Y:S01]  /*4370*/  HMMA.16816.F32 R40, R16, R24, R172 ;  /* 0x000000181028723c */ /* 0x002fe200000018ac */
[----:B------:R-:W-:Y:S02]  /*4380*/  ISETP.GE.AND P2, PT, R3, R8, PT ;  /* 0x000000080300720c */ /* 0x000fe40003f46270 */
[----:B------:R-:W-:Y:S02]  /*4390*/  FSEL R200, R30, -INF , !P5 ;  /* 0xff8000001ec87808 */ /* 0x000fe40006800000 */
[----:B------:R-:W-:Y:S02]  /*43a0*/  FSEL R186, R49, -INF , !P2 ;  /* 0xff80000031ba7808 */ /* 0x000fe40005000000 */
[C---:B------:R-:W-:Y:S02]  /*43b0*/  ISETP.GE.AND P5, PT, R3.reuse, R9, PT ;  /* 0x000000090300720c */ /* 0x040fe40003fa6270 */
[----:B------:R-:W-:-:S02]  /*43c0*/  ISETP.GE.AND P2, PT, R3, R11, PT ;  /* 0x0000000b0300720c */ /* 0x000fc40003f46270 */
[----:B------:R-:W-:Y:S02]  /*43d0*/  IADD3 R5, R2, 0x38, RZ ;  /* 0x0000003802057810 */ /* 0x000fe40007ffe0ff */
[----:B------:R-:W-:Y:S02]  /*43e0*/  FSEL R199, R28, -INF , !P6 ;  /* 0xff8000001cc77808 */ /* 0x000fe40007000000 */
[----:B------:R-:W-:Y:S02]  /*43f0*/  FSEL R185, R29, -INF , !P5 ;  /* 0xff8000001db97808 */ /* 0x000fe40006800000 */
[----:B------:R-:W-:Y:S02]  /*4400*/  FSEL R187, R31, -INF , !P2 ;  /* 0xff8000001fbb7808 */ /* 0x000fe40005000000 */
[----:B------:R-:W-:Y:S01]  /*4410*/  ISETP.GE.AND P6, PT, R3, R10, PT ;  /* 0x0000000a0300720c */ /* 0x000fe20003fc6270 */
[----:B------:R-:W-:Y:S01]  /*4420*/  HMMA.16816.F32 R28, R20, R14, R92 ;  /* 0x0000000e141c723c */ /* 0x000fe2000000185c */
[C---:B------:R-:W-:Y:S01]  /*4430*/  ISETP.GE.AND P5, PT, R5.reuse, R8, PT ;  /* 0x000000080500720c */ /* 0x040fe20003fa6270 */
[----:B------:R-:W1:Y:S01]  /*4440*/  LDSM.16.M88.4 R12, [R232+0x3000] ;  /* 0x00300000e80c783b */ /* 0x000e620000000200 */
[----:B------:R-:W-:-:S02]  /*4450*/  ISETP.GE.AND P2, PT, R5, R10, PT ;  /* 0x0000000a0500720c */ /* 0x000fc40003f46270 */
[----:B------:R-:W-:Y:S02]  /*4460*/  IADD3 R3, R2, 0x39, RZ ;  /* 0x0000003902037810 */ /* 0x000fe40007ffe0ff */
[----:B------:R-:W-:Y:S02]  /*4470*/  FSEL R171, R51, -INF , !P6 ;  /* 0xff80000033ab7808 */ /* 0x000fe40007000000 */
[----:B------:R-:W-:Y:S01]  /*4480*/  FSEL R168, R32, -INF , !P5 ;  /* 0xff80000020a87808 */ /* 0x000fe20006800000 */
[----:B------:R-:W-:Y:S01]  /*4490*/  HMMA.16816.F32 R48, R20, R24, R120 ;  /* 0x000000181430723c */ /* 0x000fe20000001878 */
[----:B------:R-:W-:Y:S02]  /*44a0*/  FSEL R170, R34, -INF , !P2 ;  /* 0xff80000022aa7808 */ /* 0x000fe40005000000 */
[C---:B------:R-:W-:Y:S02]  /*44b0*/  ISETP.GE.AND P6, PT, R5.reuse, R9, PT ;  /* 0x000000090500720c */ /* 0x040fe40003fc6270 */
        /* <DEDUP_REMOVED lines=13> */
[----:B------:R-:W-:Y:S01]  /*4590*/  FSEL R202, R56, -INF , !P5 ;  /* 0xff80000038ca7808 */ /* 0x000fe20006800000 */
[C---:B------:R-:W-:Y:S01]  /*45a0*/  HMMA.16816.F32 R32, R20.reuse, R26, R80 ;  /* 0x0000001a1420723c */ /* 0x040fe20000001850 */
[C---:B------:R-:W-:Y:S02]  /*45b0*/  ISETP.GE.AND P2, PT, R3.reuse, R10, PT ;  /* 0x0000000a0300720c */ /* 0x040fe40003f46270 */
[C---:B------:R-:W-:Y:S02]  /*45c0*/  ISETP.GE.AND P6, PT, R3.reuse, R9, PT ;  /* 0x000000090300720c */ /* 0x040fe40003fc6270 */
[----:B------:R-:W-:Y:S02]  /*45d0*/  ISETP.GE.AND P5, PT, R3, R11, PT ;  /* 0x0000000b0300720c */ /* 0x000fe40003fa6270 */
[----:B------:R-:W-:Y:S01]  /*45e0*/  IADD3 R3, R2, 0x41, RZ ;  /* 0x0000004102037810 */ /* 0x000fe20007ffe0ff */
[----:B-1----:R-:W-:Y:S01]  /*45f0*/  HMMA.16816.F32 R52, R20, R12, R116 ;  /* 0x0000000c1434723c */ /* 0x002fe20000001874 */
[----:B------:R-:W-:-:S02]  /*4600*/  FSEL R201, R58, -INF , !P2 ;  /* 0xff8000003ac97808 */ /* 0x000fc40005000000 */
[----:B------:R-:W-:Y:S02]  /*4610*/  ISETP.GE.AND P2, PT, R3, R8, PT ;  /* 0x000000080300720c */ /* 0x000fe40003f46270 */
[----:B------:R-:W-:Y:S02]  /*4620*/  FSEL R204, R46, -INF , !P5 ;  /* 0xff8000002ecc7808 */ /* 0x000fe40006800000 */
[----:B------:R-:W-:Y:S02]  /*4630*/  FSEL R182, R57, -INF , !P2 ;  /* 0xff80000039b67808 */ /* 0x000fe40005000000 */
[C---:B------:R-:W-:Y:S02]  /*4640*/  ISETP.GE.AND P5, PT, R3.reuse, R9, PT ;  /* 0x000000090300720c */ /* 0x040fe40003fa6270 */
[----:B------:R-:W-:Y:S02]  /*4650*/  ISETP.GE.AND P2, PT, R3, R11, PT ;  /* 0x0000000b0300720c */ /* 0x000fe40003f46270 */
[----:B------:R-:W-:-:S02]  /*4660*/  IADD3 R5, R2, 0x48, RZ ;  /* 0x0000004802057810 */ /* 0x000fc40007ffe0ff */
[----:B------:R-:W-:Y:S02]  /*4670*/  FSEL R203, R44, -INF , !P6 ;  /* 0xff8000002ccb7808 */ /* 0x000fe40007000000 */
[----:B------:R-:W-:Y:S02]  /*4680*/  FSEL R181, R45, -INF , !P5 ;  /* 0xff8000002db57808 */ /* 0x000fe40006800000 */
[----:B------:R-:W-:Y:S02]  /*4690*/  FSEL R183, R47, -INF , !P2 ;  /* 0xff8000002fb77808 */ /* 0x000fe40005000000 */
[----:B------:R-:W-:Y:S01]  /*46a0*/  ISETP.GE.AND P6, PT, R3, R10, PT ;  /* 0x0000000a0300720c */ /* 0x000fe20003fc6270 */
[----:B------:R-:W-:Y:S01]  /*46b0*/  HMMA.16816.F32 R44, R16, R26, R156 ;  /* 0x0000001a102c723c */ /* 0x000fe2000000189c */
[C---:B------:R-:W-:Y:S01]  /*46c0*/  ISETP.GE.AND P5, PT, R5.reuse, R8, PT ;  /* 0x000000080500720c */ /* 0x040fe20003fa6270 */
[----:B------:R-:W1:Y:S01]  /*46d0*/  LDSM.16.M88.4 R24, [R232+0x3800] ;  /* 0x00380000e818783b */ /* 0x000e620000000200 */
[----:B------:R-:W-:Y:S01]  /*46e0*/  ISETP.GE.AND P2, PT, R5, R10, PT ;  /* 0x0000000a0500720c */ /* 0x000fe20003f46270 */
[----:B------:R-:W-:-:S04]  /*46f0*/  DEPBAR.LE SB0, 0x0 ;  /* 0x000080000000791a */ /* 0x000fc80000000000 */
[----:B------:R-:W-:Y:S02]  /*4700*/  IADD3 R3, R2, 0x49, RZ ;  /* 0x0000004902037810 */ /* 0x000fe40007ffe0ff */
[----:B------:R-:W-:Y:S02]  /*4710*/  FSEL R174, R59, -INF , !P6 ;  /* 0xff8000003bae7808 */ /* 0x000fe40007000000 */
[----:B------:R-:W-:Y:S02]  /*4720*/  FSEL R172, R28, -INF , !P5 ;  /* 0xff8000001cac7808 */ /* 0x000fe40006800000 */
[----:B------:R-:W-:Y:S01]  /*4730*/  FSEL R173, R30, -INF , !P2 ;  /* 0xff8000001ead7808 */ /* 0x000fe20005000000 */
[----:B------:R-:W-:Y:S01]  /*4740*/  BAR.SYNC.DEFER_BLOCKING 0x0 ;  /* 0x0000000000007b1d */ /* 0x000fe20000010000 */
        /* <DEDUP_REMOVED lines=15> */
[----:B------:R-:W-:-:S02]  /*4840*/  FSEL R156, R31, -INF , !P2 ;  /* 0xff8000001f9c7808 */ /* 0x000fc40005000000 */
[C---:B------:R-:W-:Y:S01]  /*4850*/  ISETP.GE.AND P2, PT, R3.reuse, R10, PT ;  /* 0x0000000a0300720c */ /* 0x040fe20003f46270 */
[----:B------:R1:W-:Y:S01]  /*4860*/  STL [R1+0x4], R5 ;  /* 0x0000040501007387 */ /* 0x0003e20000100800 */
[C---:B------:R-:W-:Y:S02]  /*4870*/  ISETP.GE.AND P6, PT, R3.reuse, R9, PT ;  /* 0x000000090300720c */ /* 0x040fe40003fc6270 */
[----:B------:R-:W-:Y:S01]  /*4880*/  ISETP.GE.AND P5, PT, R3, R11, PT ;  /* 0x0000000b0300720c */ /* 0x000fe20003fa6270 */
[----:B------:R-:W-:Y:S01]  /*4890*/  HMMA.16816.F32 R28, R16, R12, R176 ;  /* 0x0000000c101c723c */ /* 0x000fe200000018b0 */
[----:B------:R-:W-:Y:S02]  /*48a0*/  IADD3 R3, R2, 0x51, RZ ;  /* 0x0000005102037810 */ /* 0x000fe40007ffe0ff */
[----:B------:R-:W-:Y:S02]  /*48b0*/  FSEL R57, R42, -INF , !P5 ;  /* 0xff8000002a397808 */ /* 0x000fe40006800000 */
[----:B------:R-:W-:-:S02]  /*48c0*/  ISETP.GE.AND P5, PT, R3, R9, PT ;  /* 0x000000090300720c */ /* 0x000fc40003fa6270 */
[----:B------:R-:W-:Y:S02]  /*48d0*/  FSEL R224, R40, -INF , !P6 ;  /* 0xff80000028e07808 */ /* 0x000fe40007000000 */
[----:B------:R-:W-:Y:S02]  /*48e0*/  ISETP.GE.AND P6, PT, R3, R10, PT ;  /* 0x0000000a0300720c */ /* 0x000fe40003fc6270 */
[----:B------:R-:W-:Y:S02]  /*48f0*/  FSEL R221, R41, -INF , !P5 ;  /* 0xff80000029dd7808 */ /* 0x000fe40006800000 */
[----:B------:R-:W-:Y:S02]  /*4900*/  FSEL R252, R51, -INF , !P6 ;  /* 0xff80000033fc7808 */ /* 0x000fe40007000000 */
[----:B-1----:R-:W-:Y:S02]  /*4910*/  FSEL R5, R50, -INF , !P2 ;  /* 0xff80000032057808 */ /* 0x002fe40005000000 */
[----:B------:R-:W-:-:S03]  /*4920*/  ISETP.GE.AND P2, PT, R3, R8, PT ;  /* 0x000000080300720c */ /* 0x000fc60003f46270 */
[----:B------:R1:W-:Y:S01]  /*4930*/  STL [R1+0x14], R5 ;  /* 0x0000140501007387 */ /* 0x0003e20000100800 */
[----:B------:R-:W-:Y:S02]  /*4940*/  FSEL R226, R49, -INF , !P2 ;  /* 0xff80000031e27808 */ /* 0x000fe40005000000 */
[----:B------:R-:W-:Y:S01]  /*4950*/  ISETP.GE.AND P2, PT, R3, R11, PT ;  /* 0x0000000b0300720c */ /* 0x000fe20003f46270 */
[----:B------:R-:W-:Y:S01]  /*4960*/  STL [R1+0x10], R57 ;  /* 0x0000103901007387 */ /* 0x000fe20000100800 */
[C---:B------:R-:W-:Y:S02]  /*4970*/  IADD3 R3, R2.reuse, 0x59, RZ ;  /* 0x0000005902037810 */ /* 0x040fe40007ffe0ff */
[----:B------:R-:W-:Y:S02]  /*4980*/  FSEL R56, R43, -INF , !P2 ;  /* 0xff8000002b387808 */ /* 0x000fe40005000000 */
[-C--:B------:R-:W-:Y:S03]  /*4990*/  HMMA.16816.F32 R40, R16, R14.reuse, R148 ;  /* 0x0000000e1028723c */ /* 0x080fe60000001894 */
[----:B------:R-:W-:Y:S05]  /*49a0*/  STL [R1+0x8], R56 ;  /* 0x0000083801007387 */ /* 0x000fea0000100800 */
[----:B------:R-:W-:Y:S01]  /*49b0*/  HMMA.16816.F32 R12, R20, R14, R72 ;  /* 0x0000000e140c723c */ /* 0x000fe20000001848 */
[----:B-1----:R-:W-:-:S04]  /*49c0*/  IADD3 R5, R2, 0x58, RZ ;  /* 0x0000005802057810 */ /* 0x002fc80007ffe0ff */
[C---:B------:R-:W-:Y:S02]  /*49d0*/  ISETP.GE.AND P2, PT, R5.reuse, R8, PT ;  /* 0x000000080500720c */ /* 0x040fe40003f46270 */
[C---:B------:R-:W-:Y:S02]  /*49e0*/  ISETP.GE.AND P5, PT, R5.reuse, R10, PT ;  /* 0x0000000a0500720c */ /* 0x040fe40003fa6270 */
[----:B------:R-:W-:Y:S02]  /*49f0*/  FSEL R223, R32, -INF , !P2 ;  /* 0xff80000020df7808 */ /* 0x000fe40005000000 */
[C---:B------:R-:W-:Y:S02]  /*4a00*/  ISETP.GE.AND P2, PT, R5.reuse, R11, PT ;  /* 0x0000000b0500720c */ /* 0x040fe40003f46270 */
[----:B------:R-:W-:Y:S02]  /*4a10*/  ISETP.GE.AND P6, PT, R5, R9, PT ;  /* 0x000000090500720c */ /* 0x000fe40003fc6270 */
[----:B------:R-:W-:-:S02]  /*4a20*/  FSEL R225, R34, -INF , !P5 ;  /* 0xff80000022e17808 */ /* 0x000fc40006800000 */
[----:B------:R-:W-:Y:S02]  /*4a30*/  ISETP.GE.AND P5, PT, R3, R9, PT ;  /* 0x000000090300720c */ /* 0x000fe40003fa6270 */
[----:B------:R-:W-:Y:S02]  /*4a40*/  FSEL R5, R46, -INF , !P2 ;  /* 0xff8000002e057808 */ /* 0x000fe40005000000 */
[----:B------:R-:W-:Y:S02]  /*4a50*/  FSEL R219, R45, -INF , !P5 ;  /* 0xff8000002ddb7808 */ /* 0x000fe40006800000 */
[C---:B------:R-:W-:Y:S01]  /*4a60*/  ISETP.GE.AND P5, PT, R3.reuse, R10, PT ;  /* 0x0000000a0300720c */ /* 0x040fe20003fa6270 */
[----:B------:R1:W-:Y:S01]  /*4a70*/  STL [R1], R5 ;  /* 0x0000000501007387 */ /* 0x0003e20000100800 */
[----:B------:R-:W-:Y:S02]  /*4a80*/  ISETP.GE.AND P2, PT, R3, R11, PT ;  /* 0x0000000b0300720c */ /* 0x000fe40003f46270 */
[----:B------:R-:W-:-:S02]  /*4a90*/  FSEL R220, R35, -INF , !P5 ;  /* 0xff80000023dc7808 */ /* 0x000fc40006800000 */
[----:B------:R-:W-:Y:S02]  /*4aa0*/  FSEL R217, R44, -INF , !P6 ;  /* 0xff8000002cd97808 */ /* 0x000fe40007000000 */
[----:B------:R-:W-:Y:S02]  /*4ab0*/  FSEL R227, R47, -INF , !P2 ;  /* 0xff8000002fe37808 */ /* 0x000fe40005000000 */
[----:B------:R-:W-:Y:S01]  /*4ac0*/  ISETP.GE.AND P6, PT, R3, R8, PT ;  /* 0x000000080300720c */ /* 0x000fe20003fc6270 */
[----:B------:R-:W-:Y:S01]  /*4ad0*/  HMMA.16816.F32 R44, R20, R24, R112 ;  /* 0x00000018142c723c */ /* 0x000fe20000001870 */
[----:B------:R-:W-:Y:S02]  /*4ae0*/  IADD3 R3, R2, 0x61, RZ ;  /* 0x0000006102037810 */ /* 0x000fe40007ffe0ff */
[----:B------:R-:W-:-:S05]  /*4af0*/  FSEL R211, R33, -INF , !P6 ;  /* 0xff80000021d37808 */ /* 0x000fca0007000000 */
[----:B------:R-:W-:Y:S01]  /*4b00*/  HMMA.16816.F32 R32, R16, R84, R212 ;  /* 0x000000541020723c */ /* 0x000fe200000018d4 */
[----:B-1----:R-:W-:-:S07]  /*4b10*/  IADD3 R5, R2, 0x60, RZ ;  /* 0x0000006002057810 */ /* 0x002fce0007ffe0ff */
[----:B------:R-:W-:Y:S01]  /*4b20*/  HMMA.16816.F32 R16, R16, R26, R144 ;  /* 0x0000001a1010723c */ /* 0x000fe20000001890 */
[C---:B------:R-:W-:Y:S02]  /*4b30*/  ISETP.GE.AND P5, PT, R5.reuse, R8, PT ;  /* 0x000000080500720c */ /* 0x040fe40003fa6270 */
[C---:B------:R-:W-:Y:S02]  /*4b40*/  ISETP.GE.AND P2, PT, R5.reuse, R10, PT ;  /* 0x0000000a0500720c */ /* 0x040fe40003f46270 */
[----:B------:R-:W-:Y:S02]  /*4b50*/  FSEL R209, R52, -INF , !P5 ;  /* 0xff80000034d17808 */ /* 0x000fe40006800000 */
[----:B------:R-:W-:Y:S02]  /*4b60*/  ISETP.GE.AND P5, PT, R5, R11, PT ;  /* 0x0000000b0500720c */ /* 0x000fe40003fa6270 */
[----:B------:R-:W-:Y:S02]  /*4b70*/  FSEL R218, R54, -INF , !P2 ;  /* 0xff80000036da7808 */ /* 0x000fe40005000000 */
[----:B------:R-:W-:-:S02]  /*4b80*/  ISETP.GE.AND P2, PT, R3, R8, PT ;  /* 0x000000080300720c */ /* 0x000fc40003f46270 */
[----:B------:R-:W-:Y:S02]  /*4b90*/  FSEL R48, R30, -INF , !P5 ;  /* 0xff8000001e307808 */ /* 0x000fe40006800000 */
[-C--:B------:R-:W-:Y:S02]  /*4ba0*/  ISETP.GE.AND P6, PT, R5, R9.reuse, PT ;  /* 0x000000090500720c */ /* 0x080fe40003fc6270 */
[----:B------:R-:W-:Y:S01]  /*4bb0*/  ISETP.GE.AND P5, PT, R3, R9, PT ;  /* 0x000000090300720c */ /* 0x000fe20003fa6270 */
[----:B------:R1:W-:Y:S01]  /*4bc0*/  STL [R1+0xc], R48 ;  /* 0x00000c3001007387 */ /* 0x0003e20000100800 */
[----:B------:R-:W-:Y:S02]  /*4bd0*/  FSEL R206, R53, -INF , !P2 ;  /* 0xff80000035ce7808 */ /* 0x000fe40005000000 */
[----:B------:R-:W-:Y:S02]  /*4be0*/  ISETP.GE.AND P2, PT, R3, R11, PT ;  /* 0x0000000b0300720c */ /* 0x000fe40003f46270 */
[----:B------:R-:W-:-:S02]  /*4bf0*/  IADD3 R5, R2, 0x68, RZ ;  /* 0x0000006802057810 */ /* 0x000fc40007ffe0ff */
[----:B------:R-:W-:Y:S02]  /*4c00*/  FSEL R222, R28, -INF , !P6 ;  /* 0xff8000001cde7808 */ /* 0x000fe40007000000 */
[----:B------:R-:W-:Y:S02]  /*4c10*/  FSEL R216, R29, -INF , !P5 ;  /* 0xff8000001dd87808 */ /* 0x000fe40006800000 */
[-C--:B------:R-:W-:Y:S02]  /*4c20*/  ISETP.GE.AND P6, PT, R3, R10.reuse, PT ;  /* 0x0000000a0300720c */ /* 0x080fe40003fc6270 */
[----:B------:R-:W-:Y:S02]  /*4c30*/  FSEL R247, R31, -INF , !P2 ;  /* 0xff8000001ff77808 */ /* 0x000fe40005000000 */
[C---:B------:R-:W-:Y:S01]  /*4c40*/  ISETP.GE.AND P5, PT, R5.reuse, R10, PT ;  /* 0x0000000a0500720c */ /* 0x040fe20003fa6270 */
[----:B------:R-:W-:Y:S01]  /*4c50*/  HMMA.16816.F32 R28, R20, R84, R160 ;  /* 0x00000054141c723c */ /* 0x000fe200000018a0 */
[----:B------:R-:W-:-:S02]  /*4c60*/  ISETP.GE.AND P2, PT, R5, R8, PT ;  /* 0x000000080500720c */ /* 0x000fc40003f46270 */
[----:B------:R-:W-:Y:S02]  /*4c70*/  IADD3 R3, R2, 0x69, RZ ;  /* 0x0000006902037810 */ /* 0x000fe40007ffe0ff */
[----:B------:R-:W-:Y:S02]  /*4c80*/  FSEL R205, R14, -INF , !P5 ;  /* 0xff8000000ecd7808 */ /* 0x000fe40006800000 */
[----:B------:R-:W-:Y:S01]  /*4c90*/  FSEL R178, R12, -INF , !P2 ;  /* 0xff8000000cb27808 */ /* 0x000fe20005000000 */
[----:B------:R-:W-:Y:S01]  /*4ca0*/  HMMA.16816.F32 R20, R20, R26, R132 ;  /* 0x0000001a1414723c */ /* 0x000fe20000001884 */
[----:B------:R-:W-:Y:S02]  /*4cb0*/  ISETP.GE.AND P5, PT, R3, R9, PT ;  /* 0x000000090300720c */ /* 0x000fe40003fa6270 */
[----:B------:R-:W-:Y:S02]  /*4cc0*/  ISETP.GE.AND P2, PT, R5, R11, PT ;  /* 0x0000000b0500720c */ /* 0x000fe40003f46270 */
[----:B------:R-:W-:-:S02]  /*4cd0*/  FSEL R208, R55, -INF , !P6 ;  /* 0xff80000037d07808 */ /* 0x000fc40007000000 */
[----:B------:R-:W-:Y:S02]  /*4ce0*/  FSEL R213, R41, -INF , !P5 ;  /* 0xff80000029d57808 */ /* 0x000fe40006800000 */
[----:B------:R-:W-:Y:S02]  /*4cf0*/  ISETP.GE.AND P6, PT, R5, R9, PT ;  /* 0x000000090500720c */ /* 0x000fe40003fc6270 */
[----:B------:R-:W-:Y:S02]  /*4d00*/  FSEL R215, R42, -INF , !P2 ;  /* 0xff8000002ad77808 */ /* 0x000fe40005000000 */
[C---:B------:R-:W-:Y:S02]  /*4d10*/  ISETP.GE.AND P5, PT, R3.reuse, R10, PT ;  /* 0x0000000a0300720c */ /* 0x040fe40003fa6270 */
[----:B------:R-:W-:Y:S02]  /*4d20*/  ISETP.GE.AND P2, PT, R3, R11, PT ;  /* 0x0000000b0300720c */ /* 0x000fe40003f46270 */
[----:B------:R-:W-:-:S02]  /*4d30*/  IADD3 R5, R2, 0x70, RZ ;  /* 0x0000007002057810 */ /* 0x000fc40007ffe0ff */
[----:B------:R-:W-:Y:S02]  /*4d40*/  FSEL R176, R15, -INF , !P5 ;  /* 0xff8000000fb07808 */ /* 0x000fe40006800000 */
[----:B------:R-:W-:Y:S02]  /*4d50*/  FSEL R214, R40, -INF , !P6 ;  /* 0xff80000028d67808 */ /* 0x000fe40007000000 */
[----:B------:R-:W-:Y:S02]  /*4d60*/  FSEL R212, R43, -INF , !P2 ;  /* 0xff8000002bd47808 */ /* 0x000fe40005000000 */
[-C--:B------:R-:W-:Y:S02]  /*4d70*/  ISETP.GE.AND P5, PT, R5, R8.reuse, PT ;  /* 0x000000080500720c */ /* 0x080fe40003fa6270 */
[----:B------:R-:W-:Y:S02]  /*4d80*/  ISETP.GE.AND P6, PT, R3, R8, PT ;  /* 0x000000080300720c */ /* 0x000fe40003fc6270 */
[----:B------:R-:W-:-:S02]  /*4d90*/  ISETP.GE.AND P2, PT, R5, R10, PT ;  /* 0x0000000a0500720c */ /* 0x000fc40003f46270 */
[----:B------:R-:W-:Y:S02]  /*4da0*/  IADD3 R3, R2, 0x71, RZ ;  /* 0x0000007102037810 */ /* 0x000fe40007ffe0ff */
[----:B------:R-:W-:Y:S02]  /*4db0*/  FSEL R160, R44, -INF , !P5 ;  /* 0xff8000002ca07808 */ /* 0x000fe40006800000 */
[----:B------:R-:W-:Y:S02]  /*4dc0*/  ISETP.GE.AND P5, PT, R5, R11, PT ;  /* 0x0000000b0500720c */ /* 0x000fe40003fa6270 */
[----:B------:R-:W-:Y:S02]  /*4dd0*/  FSEL R146, R46, -INF , !P2 ;  /* 0xff8000002e927808 */ /* 0x000fe40005000000 */
[----:B------:R-:W-:Y:S02]  /*4de0*/  ISETP.GE.AND P2, PT, R3, R8, PT ;  /* 0x000000080300720c */ /* 0x000fe40003f46270 */
[----:B------:R-:W-:-:S02]  /*4df0*/  FSEL R161, R13, -INF , !P6 ;  /* 0xff8000000da17808 */ /* 0x000fc40007000000 */
[----:B------:R-:W-:Y:S02]  /*4e00*/  FSEL R210, R38, -INF , !P5 ;  /* 0xff80000026d27808 */ /* 0x000fe40006800000 */
[-C--:B------:R-:W-:Y:S02]  /*4e10*/  ISETP.GE.AND P6, PT, R5, R9.reuse, PT ;  /* 0x000000090500720c */ /* 0x080fe40003fc6270 */
[----:B------:R-:W-:Y:S02]  /*4e20*/  ISETP.GE.AND P5, PT, R3, R9, PT ;  /* 0x000000090300720c */ /* 0x000fe40003fa6270 */
[----:B------:R-:W-:Y:S02]  /*4e30*/  FSEL R144, R45, -INF , !P2 ;  /* 0xff8000002d907808 */ /* 0x000fe40005000000 */
[----:B------:R-:W-:Y:S02]  /*4e40*/  ISETP.GE.AND P2, PT, R3, R11, PT ;  /* 0x0000000b0300720c */ /* 0x000fe40003f46270 */
[----:B------:R-:W-:-:S02]  /*4e50*/  FSEL R207, R36, -INF , !P6 ;  /* 0xff80000024cf7808 */ /* 0x000fc40007000000 */
[----:B------:R-:W-:Y:S02]  /*4e60*/  FSEL R177, R37, -INF , !P5 ;  /* 0xff80000025b17808 */ /* 0x000fe40006800000 */
[----:B------:R-:W-:Y:S02]  /*4e70*/  ISETP.GE.AND P6, PT, R3, R10, PT ;  /* 0x0000000a0300720c */ /* 0x000fe40003fc6270 */
[----:B------:R-:W-:Y:S02]  /*4e80*/  FSEL R179, R39, -INF , !P2 ;  /* 0xff80000027b37808 */ /* 0x000fe40005000000 */
[----:B------:R-:W-:Y:S02]  /*4e90*/  FSEL R36, R33, -INF , !P0 ;  /* 0xff80000021247808 */ /* 0x000fe40004000000 */
[----:B------:R-:W-:Y:S02]  /*4ea0*/  FSEL R37, R35, -INF , !P1 ;  /* 0xff80000023257808 */ /* 0x000fe40004800000 */
[----:B------:R-:W-:-:S02]  /*4eb0*/  ISETP.GE.AND P2, PT, R2, R8, PT ;  /* 0x000000080200720c */ /* 0x000fc40003f46270 */
[C---:B------:R-:W-:Y:S02]  /*4ec0*/  ISETP.GE.AND P5, PT, R2.reuse, R10, PT ;  /* 0x0000000a0200720c */ /* 0x040fe40003fa6270 */
[C---:B------:R-:W-:Y:S02]  /*4ed0*/  ISETP.GE.AND P0, PT, R2.reuse, R9, PT ;  /* 0x000000090200720c */ /* 0x040fe40003f06270 */
[C---:B------:R-:W-:Y:S02]  /*4ee0*/  IADD3 R3, R2.reuse, 0x78, RZ ;  /* 0x0000007802037810 */ /* 0x040fe40007ffe0ff */
[C---:B------:R-:W-:Y:S02]  /*4ef0*/  ISETP.GE.AND P1, PT, R2.reuse, R11, PT ;  /* 0x0000000b0200720c */ /* 0x040fe40003f26270 */
[----:B------:R-:W-:Y:S02]  /*4f00*/  IADD3 R2, R2, 0x79, RZ ;  /* 0x0000007902027810 */ /* 0x000fe40007ffe0ff */
[----:B------:R-:W-:-:S02]  /*4f10*/  FSEL R35, R32, -INF , !P0 ;  /* 0xff80000020237808 */ /* 0x000fc40004000000 */
[----:B------:R-:W-:Y:S02]  /*4f20*/  ISETP.GE.AND P0, PT, R2, R11, PT ;  /* 0x0000000b0200720c */ /* 0x000fe40003f06270 */
[----:B------:R-:W-:Y:S02]  /*4f30*/  FSEL R75, R31, -INF , !P3 ;  /* 0xff8000001f4b7808 */ /* 0x000fe40005800000 */
[----:B------:R-:W-:Y:S02]  /*4f40*/  FSEL R162, R19, -INF , !P0 ;  /* 0xff80000013a27808 */ /* 0x000fe40004000000 */
[----:B------:R-:W-:Y:S02]  /*4f50*/  PLOP3.LUT P0, PT, PT, PT, UP0, 0x80, 0x0 ;  /* 0x000000000000781c */ /* 0x000fe40003f0f008 */
[----:B------:R-:W-:Y:S02]  /*4f60*/  FSEL R72, R28, -INF , !P2 ;  /* 0xff8000001c487808 */ /* 0x000fe40005000000 */
[----:B------:R-:W-:-:S02]  /*4f70*/  ISETP.GE.AND P3, PT, R3, R9, PT ;  /* 0x000000090300720c */ /* 0x000fc40003f66270 */
[----:B------:R-:W-:Y:S02]  /*4f80*/  ISETP.GE.AND P2, PT, R3, R11, PT ;  /* 0x0000000b0300720c */ /* 0x000fe40003f46270 */
[----:B------:R-:W-:Y:S02]  /*4f90*/  FSEL R133, R47, -INF , !P6 ;  /* 0xff8000002f857808 */ /* 0x000fe40007000000 */
[----:B------:R-:W-:Y:S02]  /*4fa0*/  FSEL R73, R29, -INF , !P4 ;  /* 0xff8000001d497808 */ /* 0x000fe40006000000 */
[----:B------:R-:W-:Y:S02]  /*4fb0*/  FSEL R74, R30, -INF , !P5 ;  /* 0xff8000001e4a7808 */ /* 0x000fe40006800000 */
[----:B------:R-:W-:Y:S02]  /*4fc0*/  FSEL R147, R16, -INF , !P3 ;  /* 0xff80000010937808 */ /* 0x000fe40005800000 */
[----:B------:R-:W-:-:S02]  /*4fd0*/  FSEL R163, R18, -INF , !P2 ;  /* 0xff80000012a37808 */ /* 0x000fc40005000000 */
[C---:B------:R-:W-:Y:S02]  /*4fe0*/  ISETP.GE.AND P6, PT, R3.reuse, R8, PT ;  /* 0x000000080300720c */ /* 0x040fe40003fc6270 */
[----:B------:R-:W-:Y:S02]  /*4ff0*/  ISETP.GE.AND P4, PT, R3, R10, PT ;  /* 0x0000000a0300720c */ /* 0x000fe40003f86270 */
[C---:B------:R-:W-:Y:S02]  /*5000*/  ISETP.GE.AND P5, PT, R2.reuse, R8, PT ;  /* 0x000000080200720c */ /* 0x040fe40003fa6270 */
[C---:B------:R-:W-:Y:S02]  /*5010*/  ISETP.GE.AND P3, PT, R2.reuse, R10, PT ;  /* 0x0000000a0200720c */ /* 0x040fe40003f66270 */
        /* <DEDUP_REMOVED lines=8> */
[----:B-1----:R-:W2:Y:S01]  /*50a0*/  LDL.64 R230, [R1+0xa8] ;  /* 0x0000a80001e67983 */ /* 0x002ea20000100a00 */
[----:B------:R-:W-:Y:S01]  /*50b0*/  UIADD3 UR11, UR33, -0x2, URZ ;  /* 0xfffffffe210b7890 */ /* 0x000fe2000fffe03f */
[----:B------:R-:W-:Y:S01]  /*50c0*/  IMAD.U32 R5, RZ, RZ, UR4 ;  /* 0x00000004ff057e24 */ /* 0x000fe2000f8e00ff */
[----:B------:R-:W-:Y:S01]  /*50d0*/  BSSY B0, `(.L_x_164) ;  /* 0x0000065000007945 */ /* 0x000fe20003800000 */
[----:B------:R-:W-:Y:S01]  /*50e0*/  IMAD.U32 R7, RZ, RZ, UR4 ;  /* 0x00000004ff077e24 */ /* 0x000fe2000f8e00ff */
[----:B------:R-:W-:Y:S01]  /*50f0*/  USHF.R.S32.HI UR7, URZ, 0x1f, UR11 ;  /* 0x0000001f3f077899 */ /* 0x000fe2000801140b */
[----:B------:R-:W-:Y:S01]  /*5100*/  IMAD.U32 R17, RZ, RZ, UR4 ;  /* 0x00000004ff117e24 */ /* 0x000fe2000f8e00ff */
[----:B------:R-:W-:Y:S01]  /*5110*/  UIMAD UR5, UR5, UR11, URZ ;  /* 0x0000000b050572a4 */ /* 0x000fe2000f8e023f */
[----:B------:R-:W-:-:S02]  /*5120*/  IMAD.U32 R12, RZ, RZ, UR11 ;  /* 0x0000000bff0c7e24 */ /* 0x000fc4000f8e00ff */
[----:B------:R-:W-:Y:S01]  /*5130*/  IMAD.U32 R18, RZ, RZ, UR4 ;  /* 0x00000004ff127e24 */ /* 0x000fe2000f8e00ff */
[----:B------:R-:W-:Y:S01]  /*5140*/  UIMAD UR5, UR7, UR9, UR5 ;  /* 0x00000009070572a4 */ /* 0x000fe2000f8e0205 */
[----:B------:R-:W-:-:S04]  /*5150*/  IMAD.WIDE.U32 R12, R12, UR9, R102 ;  /* 0x000000090c0c7c25 */ /* 0x000fc8000f8e0066 */
[----:B------:R-:W-:Y:S01]  /*5160*/  IMAD.U32 R21, RZ, RZ, UR4 ;  /* 0x00000004ff157e24 */ /* 0x000fe2000f8e00ff */
[----:B------:R-:W-:Y:S02]  /*5170*/  IADD3 R3, R13, UR5, RZ ;  /* 0x000000050d037c10 */ /* 0x000fe4000fffe0ff */
[----:B--2---:R-:W-:-:S13]  /*5180*/  ISETP.GE.AND P1, PT, R230, c[0x0][0x220], PT ;  /* 0x00008800e6007a0c */ /* 0x004fda0003f26270 */
[----:B------:R-:W-:Y:S01]  /*5190*/  @!P1 MOV R15, c[0x0][0x19c] ;  /* 0x00006700000f9a02 */ /* 0x000fe20000000f00 */
[----:B------:R-:W-:Y:S01]  /*51a0*/  @!P1 IMAD.MOV.U32 R16, RZ, RZ, c[0x0][0x19c] ;  /* 0x00006700ff109624 */ /* 0x000fe200078e00ff */
[-C--:B------:R-:W-:Y:S01]  /*51b0*/  @!P1 LEA R5, P3, R5, R12.reuse, 0x5 ;  /* 0x0000000c05059211 */ /* 0x080fe200078628ff */
[----:B------:R-:W-:Y:S01]  /*51c0*/  @!P1 IMAD.MOV.U32 R20, RZ, RZ, c[0x0][0x19c] ;  /* 0x00006700ff149624 */ /* 0x000fe200078e00ff */
[----:B------:R-:W-:Y:S01]  /*51d0*/  @!P1 LEA R7, P2, R7, R12, 0x6 ;  /* 0x0000000c07079211 */ /* 0x000fe200078430ff */
[----:B------:R1:W-:Y:S01]  /*51e0*/  @P1 STS.128 [R246+0x4000], RZ ;  /* 0x004000fff6001388 */ /* 0x0003e20000000c00 */
[-C--:B------:R-:W-:Y:S01]  /*51f0*/  @!P1 LEA.HI.X R15, R17, R3.reuse, R15, 0x5, P3 ;  /* 0x00000003110f9211 */ /* 0x080fe200018f2c0f */
[----:B------:R-:W-:Y:S01]  /*5200*/  @!P1 IMAD.MOV.U32 R17, RZ, RZ, R3 ;  /* 0x000000ffff119224 */ /* 0x000fe200078e0003 */
[----:B------:R-:W-:Y:S01]  /*5210*/  @!P1 LEA.HI.X R16, R18, R3, R16, 0x6, P2 ;  /* 0x0000000312109211 */ /* 0x000fe200010f3410 */
[----:B------:R-:W-:Y:S01]  /*5220*/  @!P1 IMAD R20, R20, 0x60, RZ ;  /* 0x0000006014149824 */ /* 0x000fe200078e02ff */
[----:B------:R-:W-:-:S02]  /*5230*/  @!P1 LEA R28, P3, R7, c[0x0][0x168], 0x1 ;  /* 0x00005a00071c9a11 */ /* 0x000fc400078608ff */
[----:B------:R-:W-:Y:S02]  /*5240*/  @!P1 IADD3 R2, P4, R12, UR25, RZ ;  /* 0x000000190c029c10 */ /* 0x000fe4000ff9e0ff */
[----:B------:R-:W-:Y:S02]  /*5250*/  @!P1 LEA R30, P2, R5, c[0x0][0x168], 0x1 ;  /* 0x00005a00051e9a11 */ /* 0x000fe400078408ff */
[----:B------:R-:W-:Y:S02]  /*5260*/  @!P1 LEA.HI.X R29, R7, c[0x0][0x16c], R16, 0x1, P3 ;  /* 0x00005b00071d9a11 */ /* 0x000fe400018f0c10 */
[----:B------:R-:W-:Y:S02]  /*5270*/  @!P1 IADD3.X R14, R3, UR24, RZ, P4, !PT ;  /* 0x00000018030e9c10 */ /* 0x000fe4000a7fe4ff */
[----:B------:R-:W-:Y:S01]  /*5280*/  @!P1 LEA.HI.X R31, R5, c[0x0][0x16c], R15, 0x1, P2 ;  /* 0x00005b00051f9a11 */ /* 0x000fe200010f0c0f */
[----:B------:R-:W-:Y:S01]  /*5290*/  IMAD.U32 R5, RZ, RZ, UR4 ;  /* 0x00000004ff057e24 */ /* 0x000fe2000f8e00ff */
[----:B------:R-:W-:Y:S01]  /*52a0*/  @!P1 MOV R16, R12 ;  /* 0x0000000c00109202 */ /* 0x000fe20000000f00 */
[----:B------:R-:W-:Y:S01]  /*52b0*/  @!P1 IMAD.MOV.U32 R15, RZ, RZ, R3 ;  /* 0x000000ffff0f9224 */ /* 0x000fe200078e0003 */
[----:B------:R-:W-:-:S02]  /*52c0*/  @!P1 LEA R32, P4, R2, c[0x0][0x168], 0x1 ;  /* 0x00005a0002209a11 */ /* 0x000fc400078808ff */
[----:B------:R-:W-:Y:S01]  /*52d0*/  @!P1 MOV R7, c[0x0][0x19c] ;  /* 0x0000670000079a02 */ /* 0x000fe20000000f00 */
[----:B------:R-:W-:Y:S01]  /*52e0*/  @!P1 IMAD.WIDE.U32 R16, R5, 0x50, R16 ;  /* 0x0000005005109825 */ /* 0x000fe200078e0010 */
[----:B------:R-:W-:Y:S02]  /*52f0*/  @!P1 LEA.HI.X R33, R2, c[0x0][0x16c], R14, 0x1, P4 ;  /* 0x00005b0002219a11 */ /* 0x000fe400020f0c0e */
[----:B------:R-:W-:Y:S01]  /*5300*/  @!P1 LEA R26, P2, R12, c[0x0][0x168], 0x1 ;  /* 0x00005a000c1a9a11 */ /* 0x000fe200078408ff */
[----:B------:R-:W-:Y:S01]  /*5310*/  @!P1 IMAD.MOV.U32 R2, RZ, RZ, R12 ;  /* 0x000000ffff029224 */ /* 0x000fe200078e000c */
[----:B------:R-:W-:Y:S01]  /*5320*/  @!P1 LEA R22, P3, R16, c[0x0][0x168], 0x1 ;  /* 0x00005a0010169a11 */ /* 0x000fe200078608ff */
[----:B------:R-:W-:Y:S01]  /*5330*/  @!P1 IMAD.MOV.U32 R5, RZ, RZ, c[0x0][0x19c] ;  /* 0x00006700ff059624 */ /* 0x000fe200078e00ff */
[--C-:B------:R-:W-:Y:S01]  /*5340*/  @!P1 LEA.HI.X R27, R12, c[0x0][0x16c], R3.reuse, 0x1, P2 ;  /* 0x00005b000c1b9a11 */ /* 0x100fe200010f0c03 */
[----:B------:R-:W-:-:S04]  /*5350*/  @!P1 IMAD.WIDE.U32 R18, R18, 0x30, R2 ;  /* 0x0000003012129825 */ /* 0x000fc800078e0002 */
[----:B------:R-:W-:Y:S01]  /*5360*/  @!P1 IMAD R5, R5, 0x30, RZ ;  /* 0x0000003005059824 */ /* 0x000fe200078e02ff */
[C---:B------:R-:W-:Y:S01]  /*5370*/  @!P1 LEA R24, P4, R18.reuse, c[0x0][0x168], 0x1 ;  /* 0x00005a0012189a11 */ /* 0x040fe200078808ff */
[----:B------:R-:W-:Y:S01]  /*5380*/  @!P1 IMAD.MOV.U32 R14, RZ, RZ, R12 ;  /* 0x000000ffff0e9224 */ /* 0x000fe200078e000c */
[----:B------:R-:W-:Y:S01]  /*5390*/  @!PT LDS RZ, [RZ] ;  /* 0x00000000fffff984 */ /* 0x000fe20000000800 */
[----:B------:R-:W-:Y:S01]  /*53a0*/  @!PT LDS RZ, [RZ] ;  /* 0x00000000fffff984 */ /* 0x000fe20000000800 */
[----:B------:R-:W-:Y:S01]  /*53b0*/  @!PT LDS RZ, [RZ] ;  /* 0x00000000fffff984 */ /* 0x000fe20000000800 */
[----:B------:R1:W-:Y:S01]  /*53c0*/  @!P1 LDGSTS.E.BYPASS.LTC128B.128 [R246+0x4000], [R26.64] ;  /* 0x040000001af69fae */ /* 0x0003e2000b901d74 */
[----:B------:R-:W-:Y:S01]  /*53d0*/  @!P1 IMAD R7, R7, 0x50, RZ ;  /* 0x0000005007079824 */ /* 0x000fe200078e02ff */
[----:B------:R-:W-:Y:S01]  /*53e0*/  @!P1 IADD3 R5, R5, R19, RZ ;  /* 0x0000001305059210 */ /* 0x000fe20007ffe0ff */
[----:B------:R-:W-:Y:S01]  /*53f0*/  @!P1 IMAD.WIDE.U32 R14, R21, 0x60, R14 ;  /* 0x00000060150e9825 */ /* 0x000fe200078e000e */
[----:B------:R1:W-:Y:S02]  /*5400*/  @P1 STS.128 [R246+0x4800], RZ ;  /* 0x004800fff6001388 */ /* 0x0003e40000000c00 */
[----:B------:R-:W-:Y:S01]  /*5410*/  @!P1 LEA.HI.X R25, R18, c[0x0][0x16c], R5, 0x1, P4 ;  /* 0x00005b0012199a11 */ /* 0x000fe200020f0c05 */
[----:B------:R-:W-:Y:S01]  /*5420*/  @!P1 IMAD.IADD R7, R7, 0x1, R17 ;  /* 0x0000000107079824 */ /* 0x000fe200078e0211 */
[----:B------:R-:W-:Y:S01]  /*5430*/  @!PT LDS RZ, [RZ] ;  /* 0x00000000fffff984 */ /* 0x000fe20000000800 */
[----:B------:R-:W-:Y:S01]  /*5440*/  @!PT LDS RZ, [RZ] ;  /* 0x00000000fffff984 */ /* 0x000fe20000000800 */
[----:B------:R-:W-:Y:S01]  /*5450*/  @!PT LDS RZ, [RZ] ;  /* 0x00000000fffff984 */ /* 0x000fe20000000800 */
[----:B------:R1:W-:Y:S01]  /*5460*/  @!P1 LDGSTS.E.BYPASS.LTC128B.128 [R246+0x4800], [R32.64] ;  /* 0x0480000020f69fae */ /* 0x0003e2000b901d74 */
[----:B------:R-:W-:Y:S01]  /*5470*/  @!P1 IMAD.IADD R15, R20, 0x1, R15 ;  /* 0x00000001140f9824 */ /* 0x000fe200078e020f */
[----:B------:R-:W-:-:S02]  /*5480*/  @!P1 LEA R20, P2, R14, c[0x0][0x168], 0x1 ;  /* 0x00005a000e149a11 */ /* 0x000fc400078408ff */
[----:B------:R1:W-:Y:S01]  /*5490*/  @P1 STS.128 [R246+0x5000], RZ ;  /* 0x005000fff6001388 */ /* 0x0003e20000000c00 */
[----:B------:R-:W-:Y:S02]  /*54a0*/  @!P1 LEA.HI.X R23, R16, c[0x0][0x16c], R7, 0x1, P3 ;  /* 0x00005b0010179a11 */ /* 0x000fe400018f0c07 */
[----:B------:R-:W-:Y:S01]  /*54b0*/  @!P1 LEA.HI.X R21, R14, c[0x0][0x16c], R15, 0x1, P2 ;  /* 0x00005b000e159a11 */ /* 0x000fe200010f0c0f */
[----:B------:R-:W-:Y:S01]  /*54c0*/  @!PT LDS RZ, [RZ] ;  /* 0x00000000fffff984 */ /* 0x000fe20000000800 */
[----:B------:R-:W-:Y:S01]  /*54d0*/  @!PT LDS RZ, [RZ] ;  /* 0x00000000fffff984 */ /* 0x000fe20000000800 */
[----:B------:R-:W-:Y:S01]  /*54e0*/  @!PT LDS RZ, [RZ] ;  /* 0x00000000fffff984 */ /* 0x000fe20000000800 */
[----:B------:R1:W-:Y:S04]  /*54f0*/  @!P1 LDGSTS.E.BYPASS.LTC128B.128 [R246+0x5000], [R30.64] ;  /* 0x050000001ef69fae */ /* 0x0003e8000b901d74 */
[----:B------:R1:W-:Y:S04]  /*5500*/  @P1 STS.128 [R246+0x5800], RZ ;  /* 0x005800fff6001388 */ /* 0x0003e80000000c00 */
        /* <DEDUP_REMOVED lines=33> */
.L_x_165:
[----:B------:R-:W-:Y:S05]  /*5720*/  BSYNC B0 ;  /* 0x0000000000007941 */ /* 0x000fea0003800000 */
.L_x_164:
[----:B------:R-:W0:Y:S02]  /*5730*/  LDGDEPBAR ;  /* 0x00000000000079af */ /* 0x000e240000000000 */
.L_x_163:
[----:B-1----:R-:W-:Y:S01]  /*5740*/  FMNMX.FTZ R2, R35, R36, !PT ;  /* 0x0000002423027209 */ /* 0x002fe20007810000 */
        /* <DEDUP_REMOVED lines=59> */
[----:B------:R1:W-:Y:S01]  /*5b00*/  STL [R1+0x160], R222 ;  /* 0x000160de01007387 */ /* 0x0003e20000100800 */
[----:B------:R-:W-:Y:S02]  /*5b10*/  FMNMX.FTZ R2, R175, R2, !PT ;  /* 0x00000002af027209 */ /* 0x000fe40007810000 */
[----:B------:R-:W-:Y:S02]  /*5b20*/  FMNMX.FTZ R134, R219, R134, !PT ;  /* 0x00000086db867209 */ /* 0x000fe40007810000 */
[----:B------:R-:W-:-:S02]  /*5b30*/  FMNMX.FTZ R2, R157, R2, !PT ;  /* 0x000000029d027209 */ /* 0x000fc40007810000 */
[----:B------:R-:W-:Y:S02]  /*5b40*/  FMNMX.FTZ R134, R222, R134, !PT ;  /* 0x00000086de867209 */ /* 0x000fe40007810000 */
[----:B-1----:R-:W3:Y:S02]  /*5b50*/  LDL.LU R222, [R1] ;  /* 0x0000000001de7983 */ /* 0x002ee40000300800 */
[----:B------:R-:W-:Y:S02]  /*5b60*/  FMNMX.FTZ R134, R216, R134, !PT ;  /* 0x00000086d8867209 */ /* 0x000fe40007810000 */
[----:B------:R-:W-:Y:S01]  /*5b70*/  FMNMX.FTZ R2, R57, R2, !PT ;  /* 0x0000000239027209 */ /* 0x000fe20007810000 */
[----:B------:R-:W-:Y:S01]  /*5b80*/  STL [R1+0x164], R216 ;  /* 0x000164d801007387 */ /* 0x000fe20000100800 */
[----:B------:R-:W-:Y:S02]  /*5b90*/  FMNMX.FTZ R134, R214, R134, !PT ;  /* 0x00000086d6867209 */ /* 0x000fe40007810000 */
[----:B------:R-:W-:-:S02]  /*5ba0*/  FMNMX.FTZ R2, R56, R2, !PT ;  /* 0x0000000238027209 */ /* 0x000fc40007810000 */
[----:B------:R-:W-:-:S04]  /*5bb0*/  FMNMX.FTZ R134, R213, R134, !PT ;  /* 0x00000086d5867209 */ /* 0x000fc80007810000 */
[----:B------:R-:W-:-:S04]  /*5bc0*/  FMNMX.FTZ R134, R207, R134, !PT ;  /* 0x00000086cf867209 */ /* 0x000fc80007810000 */
[----:B------:R-:W-:-:S04]  /*5bd0*/  FMNMX.FTZ R134, R177, R134, !PT ;  /* 0x00000086b1867209 */ /* 0x000fc80007810000 */
[----:B------:R-:W-:-:S04]  /*5be0*/  FMNMX.FTZ R134, R147, R134, !PT ;  /* 0x0000008693867209 */ /* 0x000fc80007810000 */
[----:B------:R-:W-:-:S05]  /*5bf0*/  FMNMX.FTZ R134, R145, R134, !PT ;  /* 0x0000008691867209 */ /* 0x000fca0007810000 */
[----:B------:R-:W1:Y:S02]  /*5c00*/  SHFL.BFLY PT, R5, R134, 0x2, 0x1f ;  /* 0x0c401f0086057f89 */ /* 0x000e6400000e0000 */
[----:B-1----:R-:W-:-:S05]  /*5c10*/  FMNMX.FTZ R134, R134, R5, !PT ;  /* 0x0000000586867209 */ /* 0x002fca0007810000 */
[----:B------:R-:W1:Y:S02]  /*5c20*/  SHFL.BFLY PT, R5, R134, 0x1, 0x1f ;  /* 0x0c201f0086057f89 */ /* 0x000e6400000e0000 */
[----:B-1----:R-:W-:-:S04]  /*5c30*/  FMNMX.FTZ R134, R134, R5, !PT ;  /* 0x0000000586867209 */ /* 0x002fc80007810000 */
[C---:B------:R-:W-:Y:S01]  /*5c40*/  FSETP.NEU.FTZ.AND P1, PT, R134.reuse, -INF , PT ;  /* 0xff8000008600780b */ /* 0x040fe20003f3d000 */
[----:B------:R-:W-:Y:S01]  /*5c50*/  STL [R1+0x150], R134 ;  /* 0x0001508601007387 */ /* 0x000fe20000100800 */
[----:B------:R-:W-:-:S03]  /*5c60*/  FMUL.FTZ R7, R134, c[0x0][0x23c] ;  /* 0x00008f0086077a20 */ /* 0x000fc60000410000 */
[----:B------:R-:W4:Y:S02]  /*5c70*/  LDL.LU R219, [R1+0x4] ;  /* 0x0000040001db7983 */ /* 0x000f240000300800 */
[----:B------:R-:W-:Y:S02]  /*5c80*/  FSEL R7, R7, RZ, P1 ;  /* 0x000000ff07077208 */ /* 0x000fe40000800000 */
[----:B--2---:R-:W2:Y:S01]  /*5c90*/  LDL.LU R216, [R1+0x14] ;  /* 0x0000140001d87983 */ /* 0x004ea20000300800 */
[----:B---3--:R-:W-:-:S04]  /*5ca0*/  FMNMX.FTZ R2, R222, R2, !PT ;  /* 0x00000002de027209 */ /* 0x008fc80007810000 */
[----:B------:R-:W-:-:S04]  /*5cb0*/  FMNMX.FTZ R2, R227, R2, !PT ;  /* 0x00000002e3027209 */ /* 0x000fc80007810000 */
[----:B------:R-:W-:-:S04]  /*5cc0*/  FMNMX.FTZ R2, R48, R2, !PT ;  /* 0x0000000230027209 */ /* 0x000fc80007810000 */
[----:B------:R-:W-:-:S04]  /*5cd0*/  FMNMX.FTZ R2, R247, R2, !PT ;  /* 0x00000002f7027209 */ /* 0x000fc80007810000 */
[----:B------:R-:W-:-:S04]  /*5ce0*/  FMNMX.FTZ R2, R215, R2, !PT ;  /* 0x00000002d7027209 */ /* 0x000fc80007810000 */
[----:B------:R-:W-:-:S04]  /*5cf0*/  FMNMX.FTZ R2, R212, R2, !PT ;  /* 0x00000002d4027209 */ /* 0x000fc80007810000 */
[----:B------:R-:W-:-:S04]  /*5d00*/  FMNMX.FTZ R2, R210, R2, !PT ;  /* 0x00000002d2027209 */ /* 0x000fc80007810000 */
[----:B------:R-:W-:-:S04]  /*5d10*/  FMNMX.FTZ R2, R179, R2, !PT ;  /* 0x00000002b3027209 */ /* 0x000fc80007810000 */
[----:B------:R-:W-:-:S04]  /*5d20*/  FMNMX.FTZ R2, R163, R2, !PT ;  /* 0x00000002a3027209 */ /* 0x000fc80007810000 */
[----:B------:R-:W-:-:S05]  /*5d30*/  FMNMX.FTZ R2, R162, R2, !PT ;  /* 0x00000002a2027209 */ /* 0x000fca0007810000 */
[----:B------:R-:W1:Y:S02]  /*5d40*/  SHFL.BFLY PT, R3, R2, 0x2, 0x1f ;  /* 0x0c401f0002037f89 */ /* 0x000e6400000e0000 */
[----:B-1----:R-:W-:Y:S01]  /*5d50*/  FMNMX.FTZ R2, R2, R3, !PT ;  /* 0x0000000302027209 */ /* 0x002fe20007810000 */
[----:B------:R-:W-:-:S04]  /*5d60*/  FFMA.FTZ R3, R35, c[0x0][0x23c], -R7 ;  /* 0x00008f0023037a23 */ /* 0x000fc80000010807 */
[----:B------:R-:W1:Y:S01]  /*5d70*/  SHFL.BFLY PT, R12, R2, 0x1, 0x1f ;  /* 0x0c201f00020c7f89 */ /* 0x000e6200000e0000 */
[----:B------:R1:W-:Y:S02]  /*5d80*/  MUFU.EX2 R134, R3 ;  /* 0x0000000300867308 */ /* 0x0003e40000000800 */
[----:B-1----:R-:W-:Y:S01]  /*5d90*/  FMNMX.FTZ R3, R2, R12, !PT ;  /* 0x0000000c02037209 */ /* 0x002fe20007810000 */
[----:B------:R-:W-:-:S06]  /*5da0*/  FFMA.FTZ R2, R36, c[0x0][0x23c], -R7 ;  /* 0x00008f0024027a23 */ /* 0x000fcc0000010807 */
[----:B------:R-:W1:Y:S01]  /*5db0*/  MUFU.EX2 R2, R2 ;  /* 0x0000000200027308 */ /* 0x000e620000000800 */
[C---:B------:R-:W-:Y:S01]  /*5dc0*/  FMUL.FTZ R5, R3.reuse, c[0x0][0x23c] ;  /* 0x00008f0003057a20 */ /* 0x040fe20000410000 */
[----:B------:R-:W-:Y:S01]  /*5dd0*/  FSETP.NEU.FTZ.AND P1, PT, R3, -INF , PT ;  /* 0xff8000000300780b */ /* 0x000fe20003f3d000 */
[----:B-1----:R-:W-:Y:S04]  /*5de0*/  STL [R1+0xdc], R2 ;  /* 0x0000dc0201007387 */ /* 0x002fe80000100800 */
[----:B------:R1:W-:Y:S04]  /*5df0*/  STL [R1+0x154], R3 ;  /* 0x0001540301007387 */ /* 0x0003e80000100800 */
[----:B-1----:R-:W3:Y:S01]  /*5e00*/  LDL.LU R3, [R1+0xdc] ;  /* 0x0000dc0001037983 */ /* 0x002ee20000300800 */
[----:B------:R-:W-:-:S02]  /*5e10*/  SHF.L.U32 R228, R6, 0x1, RZ ;  /* 0x0000000106e47819 */ /* 0x000fc400000006ff */
[----:B------:R-:W-:Y:S02]  /*5e20*/  FSEL R5, R5, RZ, P1 ;  /* 0x000000ff05057208 */ /* 0x000fe40000800000 */
[----:B------:R-:W-:Y:S01]  /*5e30*/  LEA R229, R4, R228, 0x1 ;  /* 0x000000e404e57211 */ /* 0x000fe200078e08ff */
[C---:B------:R-:W-:Y:S01]  /*5e40*/  IMAD R231, R0.reuse, 0x2, R228 ;  /* 0x0000000200e77824 */ /* 0x040fe200078e02e4 */
[----:B------:R-:W1:Y:S03]  /*5e50*/  LDSM.16.MT88.4 R48, [R228+0x8000] ;  /* 0x00800000e430783b */ /* 0x000e660000004200 */
[----:B------:R-:W-:Y:S01]  /*5e60*/  IMAD R230, R0, 0x2, R229 ;  /* 0x0000000200e67824 */ /* 0x000fe200078e02e5 */
[----:B------:R-:W1:Y:S01]  /*5e70*/  LDSM.16.MT88.4 R52, [R231+0x8000] ;  /* 0x00800000e734783b */ /* 0x000e620000004200 */
[----:B------:R-:W-:Y:S02]  /*5e80*/  FFMA.FTZ R0, R66, c[0x0][0x23c], -R5 ;  /* 0x00008f0042007a23 */ /* 0x000fe40000010805 */
[--C-:B------:R-:W-:Y:S01]  /*5e90*/  FFMA.FTZ R2, R61, c[0x0][0x23c], -R7.reuse ;  /* 0x00008f003d027a23 */ /* 0x100fe20000010807 */
[----:B------:R-:W1:Y:S01]  /*5ea0*/  LDSM.16.MT88.4 R56, [R229+0x8000] ;  /* 0x00800000e538783b */ /* 0x000e620000004200 */
[----:B------:R2:W-:Y:S03]  /*5eb0*/  MUFU.EX2 R10, R0 ;  /* 0x00000000000a7308 */ /* 0x0005e60000000800 */
[----:B------:R-:W1:Y:S04]  /*5ec0*/  LDSM.16.MT88.4 R76, [R230+0x8000] ;  /* 0x00800000e64c783b */ /* 0x000e680000004200 */
[----:B------:R-:W-:Y:S01]  /*5ed0*/  LDSM.16.MT88.4 R80, [R230+0x8800] ;  /* 0x00880000e650783b */ /* 0x000fe20000004200 */
[----:B--2---:R-:W-:-:S04]  /*5ee0*/  FFMA.FTZ R0, R65, c[0x0][0x23c], -R7 ;  /* 0x00008f0041007a23 */ /* 0x004fc80000010807 */
[----:B------:R2:W-:Y:S02]  /*5ef0*/  MUFU.EX2 R251, R0 ;  /* 0x0000000000fb7308 */ /* 0x0005e40000000800 */
[----:B--2---:R-:W-:-:S06]  /*5f00*/  FFMA.FTZ R0, R64, c[0x0][0x23c], -R7 ;  /* 0x00008f0040007a23 */ /* 0x004fcc0000010807 */
[----:B------:R2:W-:Y:S02]  /*5f10*/  MUFU.EX2 R11, R0 ;  /* 0x00000000000b7308 */ /* 0x0005e40000000800 */
[----:B--2---:R-:W-:-:S06]  /*5f20*/  FFMA.FTZ R0, R62, c[0x0][0x23c], -R7 ;  /* 0x00008f003e007a23 */ /* 0x004fcc0000010807 */
[----:B------:R2:W-:Y:S02]  /*5f30*/  MUFU.EX2 R239, R0 ;  /* 0x0000000000ef7308 */ /* 0x0005e40000000800 */
[----:B--2---:R-:W-:-:S06]  /*5f40*/  FFMA.FTZ R0, R63, c[0x0][0x23c], -R7 ;  /* 0x00008f003f007a23 */ /* 0x004fcc0000010807 */
[----:B------:R2:W-:Y:S02]  /*5f50*/  MUFU.EX2 R236, R0 ;  /* 0x0000000000ec7308 */ /* 0x0005e40000000800 */
[----:B--2---:R-:W-:-:S06]  /*5f60*/  FFMA.FTZ R0, R68, c[0x0][0x23c], -R5 ;  /* 0x00008f0044007a23 */ /* 0x004fcc0000010805 */
[----:B------:R-:W-:Y:S01]  /*5f70*/  MUFU.EX2 R248, R2 ;  /* 0x0000000200f87308 */ /* 0x000fe20000000800 */
[----:B------:R-:W-:Y:S07]  /*5f80*/  LDSM.16.MT88.4 R68, [R229+0x8800] ;  /* 0x00880000e544783b */ /* 0x000fee0000004200 */
[----:B------:R2:W-:Y:S02]  /*5f90*/  MUFU.EX2 R8, R0 ;  /* 0x0000000000087308 */ /* 0x0005e40000000800 */
[----:B--2---:R-:W-:-:S06]  /*5fa0*/  FFMA.FTZ R0, R88, c[0x0][0x23c], -R5 ;  /* 0x00008f0058007a23 */ /* 0x004fcc0000010805 */
[----:B------:R2:W-:Y:S02]  /*5fb0*/  MUFU.EX2 R242, R0 ;  /* 0x0000000000f27308 */ /* 0x0005e40000000800 */
[----:B--2---:R-:W-:-:S06]  /*5fc0*/  FFMA.FTZ R0, R87, c[0x0][0x23c], -R5 ;  /* 0x00008f0057007a23 */ /* 0x004fcc0000010805 */
[----:B------:R2:W-:Y:S02]  /*5fd0*/  MUFU.EX2 R238, R0 ;  /* 0x0000000000ee7308 */ /* 0x0005e40000000800 */
[----:B--2---:R-:W-:-:S06]  /*5fe0*/  FFMA.FTZ R0, R86, c[0x0][0x23c], -R5 ;  /* 0x00008f0056007a23 */ /* 0x004fcc0000010805 */
[----:B------:R2:W-:Y:S02]  /*5ff0*/  MUFU.EX2 R235, R0 ;  /* 0x0000000000eb7308 */ /* 0x0005e40000000800 */
[----:B--2---:R-:W-:-:S04]  /*6000*/  FMNMX.FTZ R0, R72, R73, !PT ;  /* 0x0000004948007209 */ /* 0x004fc80007810000 */
[----:B------:R-:W-:-:S04]  /*6010*/  FMNMX.FTZ R0, R188, R0, !PT ;  /* 0x00000000bc007209 */ /* 0x000fc80007810000 */
[----:B------:R-:W-:-:S04]  /*6020*/  FMNMX.FTZ R0, R141, R0, !PT ;  /* 0x000000008d007209 */ /* 0x000fc80007810000 */
[----:B------:R-:W-:-:S04]  /*6030*/  FMNMX.FTZ R0, R140, R0, !PT ;  /* 0x000000008c007209 */ /* 0x000fc80007810000 */
[----:B------:R-:W-:Y:S01]  /*6040*/  FMNMX.FTZ R0, R127, R0, !PT ;  /* 0x000000007f007209 */ /* 0x000fe20007810000 */
[----:B------:R-:W-:Y:S02]  /*6050*/  FFMA.FTZ R2, R60, c[0x0][0x23c], -R7 ;  /* 0x00008f003c027a23 */ /* 0x000fe40000010807 */
[----:B------:R-:W-:Y:S01]  /*6060*/  LDSM.16.MT88.4 R60, [R228+0x8800] ;  /* 0x00880000e43c783b */ /* 0x000fe20000004200 */
[----:B------:R-:W-:Y:S01]  /*6070*/  FMNMX.FTZ R0, R126, R0, !PT ;  /* 0x000000007e007209 */ /* 0x000fe20007810000 */
[----:B------:R2:W1:Y:S03]  /*6080*/  MUFU.EX2 R9, R2 ;  /* 0x0000000200097308 */ /* 0x0004660000000800 */
[----:B------:R-:W-:-:S04]  /*6090*/  FMNMX.FTZ R0, R124, R0, !PT ;  /* 0x000000007c007209 */ /* 0x000fc80007810000 */
[----:B------:R-:W-:Y:S01]  /*60a0*/  FMNMX.FTZ R0, R194, R0, !PT ;  /* 0x00000000c2007209 */ /* 0x000fe20007810000 */
[----:B--2---:R-:W-:-:S03]  /*60b0*/  FFMA.FTZ R2, R34, c[0x0][0x23c], -R5 ;  /* 0x00008f0022027a23 */ /* 0x004fc60000010805 */
[----:B------:R-:W-:Y:S01]  /*60c0*/  FMNMX.FTZ R0, R191, R0, !PT ;  /* 0x00000000bf007209 */ /* 0x000fe20007810000 */
[----:B------:R2:W-:Y:S03]  /*60d0*/  MUFU.EX2 R245, R2 ;  /* 0x0000000200f57308 */ /* 0x0005e60000000800 */
[----:B------:R-:W-:Y:S01]  /*60e0*/  FMNMX.FTZ R0, R164, R0, !PT ;  /* 0x00000000a4007209 */ /* 0x000fe20007810000 */
[----:B--2---:R-:W-:-:S04]  /*60f0*/  FFMA.FTZ R2, R37, c[0x0][0x23c], -R5 ;  /* 0x00008f0025027a23 */ /* 0x004fc80000010805 */
[----:B------:R2:W1:Y:S02]  /*6100*/  MUFU.EX2 R246, R2 ;  /* 0x0000000200f67308 */ /* 0x0004640000000800 */
[----:B--2---:R-:W-:Y:S02]  /*6110*/  FFMA.FTZ R2, R67, c[0x0][0x23c], -R5 ;  /* 0x00008f0043027a23 */ /* 0x004fe40000010805 */
[----:B------:R-:W-:Y:S04]  /*6120*/  LDSM.16.MT88.4 R64, [R231+0x8800] ;  /* 0x00880000e740783b */ /* 0x000fe80000004200 */
[----:B------:R2:W1:Y:S02]  /*6130*/  MUFU.EX2 R150, R2 ;  /* 0x0000000200967308 */ /* 0x0004640000000800 */
[----:B--2---:R-:W-:-:S02]  /*6140*/  FMNMX.FTZ R2, R152, R0, !PT ;  /* 0x0000000098027209 */ /* 0x004fc40007810000 */
        /* <DEDUP_REMOVED lines=17> */
[----:B----4-:R-:W-:-:S02]  /*6260*/  FMNMX.FTZ R2, R219, R2, !PT ;  /* 0x00000002db027209 */ /* 0x010fc40007810000 */
        /* <DEDUP_REMOVED lines=23> */
[----:B---3--:R-:W-:-:S02]  /*63e0*/  F2FP.PACK_AB R12, R3, R134 ;  /* 0x00000086030c723e */ /* 0x008fc400000000ff */
[----:B-1----:R-:W-:Y:S02]  /*63f0*/  F2FP.PACK_AB R14, R9, R248 ;  /* 0x000000f8090e723e */ /* 0x002fe400000000ff */
[----:B------:R-:W-:Y:S02]  /*6400*/  F2FP.PACK_AB R13, R246, R245 ;  /* 0x000000f5f60d723e */ /* 0x000fe400000000ff */
[----:B------:R-:W-:Y:S01]  /*6410*/  F2FP.PACK_AB R15, R10, R150 ;  /* 0x000000960a0f723e */ /* 0x000fe200000000ff */
[----:B------:R-:W1:Y:S01]  /*6420*/  SHFL.BFLY PT, R4, R0, 0x2, 0x1f ;  /* 0x0c401f0000047f89 */ /* 0x000e6200000e0000 */
[----:B------:R-:W-:-:S04]  /*6430*/  FMNMX.FTZ R2, R225, R2, !PT ;  /* 0x00000002e1027209 */ /* 0x000fc80007810000 */
[----:B------:R-:W-:Y:S01]  /*6440*/  FMNMX.FTZ R2, R220, R2, !PT ;  /* 0x00000002dc027209 */ /* 0x000fe20007810000 */
[----:B------:R-:W-:Y:S03]  /*6450*/  HMMA.16816.F32 R44, R12, R48, RZ ;  /* 0x000000300c2c723c */ /* 0x000fe600000018ff */
[----:B------:R-:W-:-:S05]  /*6460*/  FMNMX.FTZ R2, R218, R2, !PT ;  /* 0x00000002da027209 */ /* 0x000fca0007810000 */
[----:B------:R-:W-:Y:S01]  /*6470*/  HMMA.16816.F32 R40, R12, R52, RZ ;  /* 0x000000340c28723c */ /* 0x000fe200000018ff */
[----:B------:R-:W-:-:S07]  /*6480*/  FMNMX.FTZ R2, R208, R2, !PT ;  /* 0x00000002d0027209 */ /* 0x000fce0007810000 */
[C---:B------:R-:W-:Y:S08]  /*6490*/  HMMA.16816.F32 R36, R12.reuse, R56, RZ ;  /* 0x000000380c24723c */ /* 0x040ff000000018ff */
[C---:B------:R-:W-:Y:S08]  /*64a0*/  HMMA.16816.F32 R32, R12.reuse, R76, RZ ;  /* 0x0000004c0c20723c */ /* 0x040ff000000018ff */
[C---:B------:R-:W-:Y:S08]  /*64b0*/  HMMA.16816.F32 R28, R12.reuse, R50, RZ ;  /* 0x000000320c1c723c */ /* 0x040ff000000018ff */
[C---:B------:R-:W-:Y:S08]  /*64c0*/  HMMA.16816.F32 R24, R12.reuse, R54, RZ ;  /* 0x000000360c18723c */ /* 0x040ff000000018ff */
[C---:B------:R-:W-:Y:S08]  /*64d0*/  HMMA.16816.F32 R20, R12.reuse, R58, RZ ;  /* 0x0000003a0c14723c */ /* 0x040ff000000018ff */
[----:B------:R-:W-:Y:S01]  /*64e0*/  HMMA.16816.F32 R16, R12, R78, RZ ;  /* 0x0000004e0c10723c */ /* 0x000fe200000018ff */
[----:B------:R-:W-:-:S04]  /*64f0*/  FMNMX.FTZ R2, R205, R2, !PT ;  /* 0x00000002cd027209 */ /* 0x000fc80007810000 */
[----:B------:R-:W-:Y:S02]  /*6500*/  FMNMX.FTZ R2, R176, R2, !PT ;  /* 0x00000002b0027209 */ /* 0x000fe40007810000 */
[----:B------:R-:W-:Y:S02]  /*6510*/  F2FP.PACK_AB R12, R11, R251 ;  /* 0x000000fb0b0c723e */ /* 0x000fe400000000ff */
[----:B------:R-:W-:Y:S02]  /*6520*/  F2FP.PACK_AB R13, R242, R8 ;  /* 0x00000008f20d723e */ /* 0x000fe400000000ff */
[----:B------:R-:W-:Y:S02]  /*6530*/  F2FP.PACK_AB R14, R236, R239 ;  /* 0x000000efec0e723e */ /* 0x000fe400000000ff */
[----:B------:R-:W-:Y:S02]  /*6540*/  F2FP.PACK_AB R15, R235, R238 ;  /* 0x000000eeeb0f723e */ /* 0x000fe400000000ff */
[----:B------:R-:W-:-:S02]  /*6550*/  FMNMX.FTZ R2, R146, R2, !PT ;  /* 0x0000000292027209 */ /* 0x000fc40007810000 */
[----:B-1----:R-:W-:Y:S02]  /*6560*/  FMNMX.FTZ R0, R0, R4, !PT ;  /* 0x0000000400007209 */ /* 0x002fe40007810000 */
[----:B------:R-:W-:Y:S01]  /*6570*/  FMNMX.FTZ R2, R133, R2, !PT ;  /* 0x0000000285027209 */ /* 0x000fe20007810000 */
[----:B------:R-:W-:Y:S03]  /*6580*/  HMMA.16816.F32 R92, R12, R60, R44 ;  /* 0x0000003c0c5c723c */ /* 0x000fe6000000182c */
[----:B------:R-:W-:-:S05]  /*6590*/  FMNMX.FTZ R2, R132, R2, !PT ;  /* 0x0000000284027209 */ /* 0x000fca0007810000 */
[----:B------:R-:W-:Y:S01]  /*65a0*/  HMMA.16816.F32 R96, R12, R64, R40 ;  /* 0x000000400c60723c */ /* 0x000fe20000001828 */
[----:B------:R-:W-:-:S07]  /*65b0*/  FMNMX.FTZ R4, R123, R2, !PT ;  /* 0x000000027b047209 */ /* 0x000fce0007810000 */
[C---:B------:R-:W-:Y:S08]  /*65c0*/  HMMA.16816.F32 R116, R12.reuse, R68, R36 ;  /* 0x000000440c74723c */ /* 0x040ff00000001824 */
[C---:B------:R-:W-:Y:S08]  /*65d0*/  HMMA.16816.F32 R104, R12.reuse, R80, R32 ;  /* 0x000000500c68723c */ /* 0x040ff00000001820 */
[C---:B------:R-:W-:Y:S08]  /*65e0*/  HMMA.16816.F32 R88, R12.reuse, R62, R28 ;  /* 0x0000003e0c58723c */ /* 0x040ff0000000181c */
[C---:B------:R-:W-:Y:S08]  /*65f0*/  HMMA.16816.F32 R112, R12.reuse, R66, R24 ;  /* 0x000000420c70723c */ /* 0x040ff00000001818 */
[C---:B------:R-:W-:Y:S08]  /*6600*/  HMMA.16816.F32 R108, R12.reuse, R70, R20 ;  /* 0x000000460c6c723c */ /* 0x040ff00000001814 */
[----:B------:R-:W-:Y:S01]  /*6610*/  HMMA.16816.F32 R100, R12, R82, R16 ;  /* 0x000000520c64723c */ /* 0x000fe20000001810 */
[----:B------:R-:W1:Y:S04]  /*6620*/  SHFL.BFLY PT, R12, R0, 0x1, 0x1f ;  /* 0x0c201f00000c7f89 */ /* 0x000e6800000e0000 */
[----:B------:R-:W2:Y:S01]  /*6630*/  SHFL.BFLY PT, R6, R4, 0x2, 0x1f ;  /* 0x0c401f0004067f89 */ /* 0x000ea200000e0000 */
[----:B-1----:R-:W-:-:S04]  /*6640*/  FMNMX.FTZ R136, R0, R12, !PT ;  /* 0x0000000c00887209 */ /* 0x002fc80007810000 */
[C---:B------:R-:W-:Y:S01]  /*6650*/  FSETP.NEU.FTZ.AND P1, PT, R136.reuse, -INF , PT ;  /* 0xff8000008800780b */ /* 0x040fe20003f3d000 */
[----:B------:R-:W-:Y:S01]  /*6660*/  FMUL.FTZ R2, R136, c[0x0][0x23c] ;  /* 0x00008f0088027a20 */ /* 0x000fe20000410000 */
[----:B--2---:R-:W-:-:S04]  /*6670*/  FMNMX.FTZ R0, R4, R6, !PT ;  /* 0x0000000604007209 */ /* 0x004fc80007810000 */
[----:B------:R-:W-:Y:S01]  /*6680*/  FSEL R2, R2, RZ, P1 ;  /* 0x000000ff02027208 */ /* 0x000fe20000800000 */
[----:B------:R-:W1:Y:S04]  /*6690*/  SHFL.BFLY PT, R6, R0, 0x1, 0x1f ;  /* 0x0c201f0000067f89 */ /* 0x000e6800000e0000 */
[--C-:B------:R-:W-:Y:S01]  /*66a0*/  FFMA.FTZ R4, R72, c[0x0][0x23c], -R2.reuse ;  /* 0x00008f0048047a23 */ /* 0x100fe20000010802 */
[----:B------:R-:W-:Y:S04]  /*66b0*/  STL [R1+0x15c], R134 ;  /* 0x00015c8601007387 */ /* 0x000fe80000100800 */
[----:B------:R2:W-:Y:S02]  /*66c0*/  STL [R1+0x158], R3 ;  /* 0x0001580301007387 */ /* 0x0005e40000100800 */
[----:B--2---:R2:W-:Y:S02]  /*66d0*/  MUFU.EX2 R3, R4 ;  /* 0x0000000400037308 */ /* 0x0045e40000000800 */
[----:B--2---:R-:W-:-:S06]  /*66e0*/  FFMA.FTZ R4, R73, c[0x0][0x23c], -R2 ;  /* 0x00008f0049047a23 */ /* 0x004fcc0000010802 */
[----:B------:R2:W-:Y:S01]  /*66f0*/  MUFU.EX2 R134, R4 ;  /* 0x0000000400867308 */ /* 0x0005e20000000800 */
[----:B-1----:R-:W-:Y:S01]  /*6700*/  FMNMX.FTZ R135, R0, R6, !PT ;  /* 0x0000000600877209 */ /* 0x002fe20007810000 */
[----:B--2---:R-:W-:-:S06]  /*6710*/  FFMA.FTZ R4, R188, c[0x0][0x23c], -R2 ;  /* 0x00008f00bc047a23 */ /* 0x004fcc0000010802 */
[----:B------:R1:W-:Y:S01]  /*6720*/  MUFU.EX2 R244, R4 ;  /* 0x0000000400f47308 */ /* 0x0003e20000000800 */
[----:B------:R-:W-:Y:S02]  /*6730*/  FMUL.FTZ R0, R135, c[0x0][0x23c] ;  /* 0x00008f0087007a20 */ /* 0x000fe40000410000 */
[----:B-1----:R-:W-:-:S05]  /*6740*/  FFMA.FTZ R4, R141, c[0x0][0x23c], -R2 ;  /* 0x00008f008d047a23 */ /* 0x002fca0000010802 */
[----:B------:R1:W2:Y:S01]  /*6750*/  MUFU.EX2 R84, R4 ;  /* 0x0000000400547308 */ /* 0x0002a20000000800 */
[----:B------:R-:W-:Y:S01]  /*6760*/  FSETP.NEU.FTZ.AND P1, PT, R135, -INF , PT ;  /* 0xff8000008700780b */ /* 0x000fe20003f3d000 */
[----:B-1----:R-:W-:-:S06]  /*6770*/  FFMA.FTZ R4, R140, c[0x0][0x23c], -R2 ;  /* 0x00008f008c047a23 */ /* 0x002fcc0000010802 */
[----:B------:R1:W-:Y:S01]  /*6780*/  MUFU.EX2 R151, R4 ;  /* 0x0000000400977308 */ /* 0x0003e20000000800 */
[----:B------:R-:W-:Y:S01]  /*6790*/  FSEL R0, R0, RZ, P1 ;  /* 0x000000ff00007208 */ /* 0x000fe20000800000 */
[----:B-1----:R-:W-:-:S06]  /*67a0*/  FFMA.FTZ R4, R127, c[0x0][0x23c], -R2 ;  /* 0x00008f007f047a23 */ /* 0x002fcc0000010802 */
[----:B------:R1:W-:Y:S02]  /*67b0*/  MUFU.EX2 R243, R4 ;  /* 0x0000000400f37308 */ /* 0x0003e40000000800 */
[----:B-1----:R-:W-:-:S06]  /*67c0*/  FFMA.FTZ R4, R126, c[0x0][0x23c], -R2 ;  /* 0x00008f007e047a23 */ /* 0x002fcc0000010802 */
        /* <DEDUP_REMOVED lines=8> */
[----:B------:R1:W-:Y:S02]  /*6850*/  MUFU.EX2 R189, R4 ;  /* 0x0000000400bd7308 */ /* 0x0003e40000000800 */
[----:B-1----:R-:W-:-:S06]  /*6860*/  FFMA.FTZ R4, R143, c[0x0][0x23c], -R0 ;  /* 0x00008f008f047a23 */ /* 0x002fcc0000010800 */
[----:B------:R1:W4:Y:S02]  /*6870*/  MUFU.EX2 R149, R4 ;  /* 0x0000000400957308 */ /* 0x0003240000000800 */
[----:B-1----:R-:W-:-:S06]  /*6880*/  FFMA.FTZ R4, R142, c[0x0][0x23c], -R0 ;  /* 0x00008f008e047a23 */ /* 0x002fcc0000010800 */
[----:B------:R1:W-:Y:S02]  /*6890*/  MUFU.EX2 R250, R4 ;  /* 0x0000000400fa7308 */ /* 0x0003e40000000800 */
[----:B-1----:R-:W-:-:S06]  /*68a0*/  FFMA.FTZ R4, R138, c[0x0][0x23c], -R0 ;  /* 0x00008f008a047a23 */ /* 0x002fcc0000010800 */
[----:B------:R1:W1:Y:S01]  /*68b0*/  MUFU.EX2 R142, R4 ;  /* 0x00000004008e7308 */ /* 0x0002620000000800 */
[----:B--2---:R-:W-:Y:S01]  /*68c0*/  MOV R6, R84 ;  /* 0x0000005400067202 */ /* 0x004fe20000000f00 */
[----:B-1----:R-:W-:-:S06]  /*68d0*/  FFMA.FTZ R4, R137, c[0x0][0x23c], -R0 ;  /* 0x00008f0089047a23 */ /* 0x002fcc0000010800 */
[----:B------:R1:W-:Y:S01]  /*68e0*/  MUFU.EX2 R240, R4 ;  /* 0x0000000400f07308 */ /* 0x0003e20000000800 */
[----:B------:R-:W-:Y:S02]  /*68f0*/  F2FP.PACK_AB R16, R134, R3 ;  /* 0x000000038610723e */ /* 0x000fe400000000ff */
[----:B------:R-:W-:Y:S02]  /*6900*/  F2FP.PACK_AB R18, R6, R244 ;  /* 0x000000f40612723e */ /* 0x000fe400000000ff */
[----:B---3--:R-:W-:Y:S01]  /*6910*/  F2FP.PACK_AB R17, R188, R249 ;  /* 0x000000f9bc11723e */ /* 0x008fe200000000ff */
[----:B-1----:R-:W-:-:S04]  /*6920*/  FFMA.FTZ R4, R125, c[0x0][0x23c], -R0 ;  /* 0x00008f007d047a23 */ /* 0x002fc80000010800 */
[----:B------:R1:W2:Y:S01]  /*6930*/  MUFU.EX2 R140, R4 ;  /* 0x00000004008c7308 */ /* 0x0002a20000000800 */
[----:B----4-:R-:W-:Y:S01]  /*6940*/  F2FP.PACK_AB R19, R149, R189 ;  /* 0x000000bd9513723e */ /* 0x010fe200000000ff */
[----:B------:R-:W-:Y:S02]  /*6950*/  IMAD.MOV.U32 R124, RZ, RZ, R9 ;  /* 0x000000ffff7c7224 */ /* 0x000fe400078e0009 */
[----:B-1----:R-:W-:-:S04]  /*6960*/  FFMA.FTZ R4, R194, c[0x0][0x23c], -R2 ;  /* 0x00008f00c2047a23 */ /* 0x002fc80000010802 */
[----:B------:R1:W-:Y:S01]  /*6970*/  MUFU.EX2 R139, R4 ;  /* 0x00000004008b7308 */ /* 0x0003e20000000800 */
[----:B------:R-:W-:Y:S01]  /*6980*/  HMMA.16816.F32 R20, R16, R56, RZ ;  /* 0x000000381014723c */ /* 0x000fe200000018ff */
[----:B------:R-:W-:Y:S02]  /*6990*/  IMAD.MOV.U32 R141, RZ, RZ, R11 ;  /* 0x000000ffff8d7224 */ /* 0x000fe400078e000b */
[----:B-1----:R-:W-:-:S04]  /*69a0*/  FFMA.FTZ R4, R191, c[0x0][0x23c], -R2 ;  /* 0x00008f00bf047a23 */ /* 0x002fc80000010802 */
[----:B------:R1:W3:Y:S01]  /*69b0*/  MUFU.EX2 R9, R4 ;  /* 0x0000000400097308 */ /* 0x0002e20000000800 */
[----:B------:R-:W-:Y:S01]  /*69c0*/  HMMA.16816.F32 R24, R16, R52, RZ ;  /* 0x000000341018723c */ /* 0x000fe200000018ff */
[----:B-1----:R-:W-:-:S06]  /*69d0*/  FFMA.FTZ R4, R164, c[0x0][0x23c], -R2 ;  /* 0x00008f00a4047a23 */ /* 0x002fcc0000010802 */
[----:B------:R1:W-:Y:S01]  /*69e0*/  MUFU.EX2 R11, R4 ;  /* 0x00000004000b7308 */ /* 0x0003e20000000800 */
[----:B------:R-:W-:Y:S01]  /*69f0*/  F2FP.PACK_AB R12, R243, R151 ;  /* 0x00000097f30c723e */ /* 0x000fe200000000ff */
[----:B-1----:R-:W-:-:S06]  /*6a00*/  FFMA.FTZ R4, R152, c[0x0][0x23c], -R2 ;  /* 0x00008f0098047a23 */ /* 0x002fcc0000010802 */
[----:B------:R1:W-:Y:S01]  /*6a10*/  MUFU.EX2 R234, R4 ;  /* 0x0000000400ea7308 */ /* 0x0003e20000000800 */
[----:B------:R-:W-:Y:S02]  /*6a20*/  F2FP.PACK_AB R13, R142, R250 ;  /* 0x000000fa8e0d723e */ /* 0x000fe400000000ff */
[----:B------:R-:W-:Y:S02]  /*6a30*/  F2FP.PACK_AB R14, R237, R241 ;  /* 0x000000f1ed0e723e */ /* 0x000fe400000000ff */
[----:B--2---:R-:W-:Y:S01]  /*6a40*/  F2FP.PACK_AB R15, R140, R240 ;  /* 0x000000f08c0f723e */ /* 0x004fe200000000ff */
[----:B-1----:R-:W-:-:S04]  /*6a50*/  FFMA.FTZ R4, R193, c[0x0][0x23c], -R0 ;  /* 0x00008f00c1047a23 */ /* 0x002fc80000010800 */
[----:B------:R1:W-:Y:S01]  /*6a60*/  MUFU.EX2 R233, R4 ;  /* 0x0000000400e97308 */ /* 0x0003e20000000800 */
[----:B------:R-:W-:Y:S01]  /*6a70*/  MOV R126, R10 ;  /* 0x0000000a007e7202 */ /* 0x000fe20000000f00 */
[----:B------:R-:W-:Y:S01]  /*6a80*/  HMMA.16816.F32 R84, R12, R68, R20 ;  /* 0x000000440c54723c */ /* 0x000fe20000001814 */
[----:B-1----:R-:W-:-:S05]  /*6a90*/  FFMA.FTZ R4, R167, c[0x0][0x23c], -R0 ;  /* 0x00008f00a7047a23 */ /* 0x002fca0000010800 */
[----:B------:R1:W-:Y:S02]  /*6aa0*/  MUFU.EX2 R127, R4 ;  /* 0x00000004007f7308 */ /* 0x0003e40000000800 */
[----:B------:R-:W-:Y:S01]  /*6ab0*/  HMMA.16816.F32 R20, R16, R76, RZ ;  /* 0x0000004c1014723c */ /* 0x000fe200000018ff */
[----:B-1----:R-:W-:-:S05]  /*6ac0*/  FFMA.FTZ R4, R166, c[0x0][0x23c], -R0 ;  /* 0x00008f00a6047a23 */ /* 0x002fca0000010800 */
[----:B------:R1:W-:Y:S02]  /*6ad0*/  MUFU.EX2 R10, R4 ;  /* 0x00000004000a7308 */ /* 0x0003e40000000800 */
[----:B------:R-:W-:Y:S01]  /*6ae0*/  HMMA.16816.F32 R28, R16, R48, RZ ;  /* 0x00000030101c723c */ /* 0x000fe200000018ff */
[----:B-1----:R-:W-:-:S05]  /*6af0*/  FFMA.FTZ R4, R153, c[0x0][0x23c], -R0 ;  /* 0x00008f0099047a23 */ /* 0x002fca0000010800 */
[----:B------:R1:W-:Y:S02]  /*6b00*/  MUFU.EX2 R148, R4 ;  /* 0x0000000400947308 */ /* 0x0003e40000000800 */
[----:B------:R-:W-:Y:S01]  /*6b10*/  HMMA.16816.F32 R72, R12, R64, R24 ;  /* 0x000000400c48723c */ /* 0x000fe20000001818 */
[----:B-1----:R-:W-:-:S05]  /*6b20*/  FFMA.FTZ R4, R195, c[0x0][0x23c], -R7 ;  /* 0x00008f00c3047a23 */ /* 0x002fca0000010807 */
[----:B------:R1:W2:Y:S02]  /*6b30*/  MUFU.EX2 R143, R4 ;  /* 0x00000004008f7308 */ /* 0x0002a40000000800 */
[----:B------:R-:W-:Y:S01]  /*6b40*/  HMMA.16816.F32 R24, R16, R58, RZ ;  /* 0x0000003a1018723c */ /* 0x000fe200000018ff */
[----:B-1----:R-:W-:-:S05]  /*6b50*/  FFMA.FTZ R4, R190, c[0x0][0x23c], -R7 ;  /* 0x00008f00be047a23 */ /* 0x002fca0000010807 */
[----:B------:R1:W4:Y:S01]  /*6b60*/  MUFU.EX2 R232, R4 ;  /* 0x0000000400e87308 */ /* 0x0003220000000800 */
[----:B---3--:R-:W-:Y:S01]  /*6b70*/  MOV R190, R9 ;  /* 0x0000000900be7202 */ /* 0x008fe20000000f00 */
[----:B------:R-:W-:Y:S01]  /*6b80*/  HMMA.16816.F32 R32, R16, R50, RZ ;  /* 0x000000321020723c */ /* 0x000fe200000018ff */
[----:B-1----:R-:W-:-:S05]  /*6b90*/  FFMA.FTZ R4, R165, c[0x0][0x23c], -R7 ;  /* 0x00008f00a5047a23 */ /* 0x002fca0000010807 */
[----:B------:R1:W-:Y:S02]  /*6ba0*/  MUFU.EX2 R9, R4 ;  /* 0x0000000400097308 */ /* 0x0003e40000000800 */
[----:B------:R-:W-:Y:S01]  /*6bb0*/  HMMA.16816.F32 R56, R12, R80, R20 ;  /* 0x000000500c38723c */ /* 0x000fe20000001814 */
[----:B------:R-:W3:Y:S01]  /*6bc0*/  LDSM.16.MT88.4 R20, [R228+0x9000] ;  /* 0x00900000e414783b */ /* 0x000ee20000004200 */
[----:B-1----:R-:W-:-:S04]  /*6bd0*/  FFMA.FTZ R4, R155, c[0x0][0x23c], -R7 ;  /* 0x00008f009b047a23 */ /* 0x002fc80000010807 */
[----:B------:R1:W-:Y:S02]  /*6be0*/  MUFU.EX2 R138, R4 ;  /* 0x00000004008a7308 */ /* 0x0003e40000000800 */
[----:B------:R-:W-:Y:S01]  /*6bf0*/  HMMA.16816.F32 R44, R12, R60, R28 ;  /* 0x0000003c0c2c723c */ /* 0x000fe2000000181c */
[----:B------:R-:W-:Y:S02]  /*6c00*/  IMAD.MOV.U32 R155, RZ, RZ, R139 ;  /* 0x000000ffff9b7224 */ /* 0x000fe400078e008b */
[----:B-1----:R-:W-:-:S04]  /*6c10*/  FFMA.FTZ R4, R196, c[0x0][0x23c], -R5 ;  /* 0x00008f00c4047a23 */ /* 0x002fc80000010805 */
[----:B------:R1:W-:Y:S01]  /*6c20*/  MUFU.EX2 R196, R4 ;  /* 0x0000000400c47308 */ /* 0x0003e20000000800 */
[C---:B------:R-:W-:Y:S08]  /*6c30*/  HMMA.16816.F32 R28, R16.reuse, R54, RZ ;  /* 0x00000036101c723c */ /* 0x040ff000000018ff */
[----:B------:R-:W-:Y:S01]  /*6c40*/  HMMA.16816.F32 R16, R16, R78, RZ ;  /* 0x0000004e1010723c */ /* 0x000fe200000018ff */
[----:B-1----:R-:W-:-:S07]  /*6c50*/  FFMA.FTZ R4, R192, c[0x0][0x23c], -R5 ;  /* 0x00008f00c0047a23 */ /* 0x002fce0000010805 */
[C---:B------:R-:W-:Y:S01]  /*6c60*/  HMMA.16816.F32 R36, R12.reuse, R70, R24 ;  /* 0x000000460c24723c */ /* 0x040fe20000001818 */
[----:B------:R-:W1:Y:S01]  /*6c70*/  LDSM.16.MT88.4 R24, [R229+0x9000] ;  /* 0x00900000e518783b */ /* 0x000e620000004200 */
[----:B------:R2:W1:Y:S06]  /*6c80*/  MUFU.EX2 R139, R4 ;  /* 0x00000004008b7308 */ /* 0x00046c0000000800 */
[----:B------:R-:W-:Y:S01]  /*6c90*/  HMMA.16816.F32 R40, R12, R62, R32 ;  /* 0x0000003e0c28723c */ /* 0x000fe20000001820 */
[----:B--2---:R-:W-:Y:S01]  /*6ca0*/  FFMA.FTZ R4, R184, c[0x0][0x23c], -R5 ;  /* 0x00008f00b8047a23 */ /* 0x004fe20000010805 */
[----:B------:R-:W-:-:S02]  /*6cb0*/  MOV R184, R143 ;  /* 0x0000008f00b87202 */ /* 0x000fc40000000f00 */
[----:B------:R-:W-:Y:S02]  /*6cc0*/  MOV R143, R141 ;  /* 0x0000008d008f7202 */ /* 0x000fe40000000f00 */
[----:B------:R-:W-:Y:S02]  /*6cd0*/  MOV R141, R8 ;  /* 0x00000008008d7202 */ /* 0x000fe40000000f00 */
[----:B------:R2:W-:Y:S02]  /*6ce0*/  MUFU.EX2 R8, R4 ;  /* 0x0000000400087308 */ /* 0x0005e40000000800 */
[----:B--2---:R-:W-:-:S06]  /*6cf0*/  FFMA.FTZ R4, R154, c[0x0][0x23c], -R5 ;  /* 0x00008f009a047a23 */ /* 0x004fcc0000010805 */
[----:B------:R-:W2:Y:S01]  /*6d00*/  MUFU.EX2 R191, R4 ;  /* 0x0000000400bf7308 */ /* 0x000ea20000000800 */
[C---:B------:R-:W-:Y:S01]  /*6d10*/  HMMA.16816.F32 R48, R12.reuse, R66, R28 ;  /* 0x000000420c30723c */ /* 0x040fe2000000181c */
[----:B------:R-:W3:Y:S07]  /*6d20*/  LDSM.16.MT88.4 R28, [R231+0x9000] ;  /* 0x00900000e71c783b */ /* 0x000eee0000004200 */
[----:B------:R-:W-:Y:S07]  /*6d30*/  HMMA.16816.F32 R32, R12, R82, R16 ;  /* 0x000000520c20723c */ /* 0x000fee0000001810 */
[----:B------:R-:W-:-:S02]  /*6d40*/  F2FP.PACK_AB R16, R190, R155 ;  /* 0x0000009bbe10723e */ /* 0x000fc400000000ff */
[----:B------:R-:W-:Y:S02]  /*6d50*/  F2FP.PACK_AB R17, R127, R233 ;  /* 0x000000e97f11723e */ /* 0x000fe400000000ff */
[----:B------:R-:W-:Y:S02]  /*6d60*/  F2FP.PACK_AB R18, R234, R11 ;  /* 0x0000000bea12723e */ /* 0x000fe400000000ff */
[----:B------:R-:W-:Y:S02]  /*6d70*/  F2FP.PACK_AB R19, R148, R10 ;  /* 0x0000000a9413723e */ /* 0x000fe400000000ff */
[----:B----4-:R-:W-:Y:S02]  /*6d80*/  F2FP.PACK_AB R12, R232, R184 ;  /* 0x000000b8e80c723e */ /* 0x010fe400000000ff */
[----:B-1----:R-:W-:Y:S02]  /*6d90*/  F2FP.PACK_AB R13, R139, R196 ;  /* 0x000000c48b0d723e */ /* 0x002fe400000000ff */
[----:B------:R-:W-:-:S02]  /*6da0*/  F2FP.PACK_AB R14, R138, R9 ;  /* 0x000000098a0e723e */ /* 0x000fc400000000ff */
[----:B--2---:R-:W-:Y:S01]  /*6db0*/  F2FP.PACK_AB R15, R191, R8 ;  /* 0x00000008bf0f723e */ /* 0x004fe200000000ff */
[--C-:B------:R-:W-:Y:S01]  /*6dc0*/  FFMA.FTZ R4, R198, c[0x0][0x23c], -R2.reuse ;  /* 0x00008f00c6047a23 */ /* 0x100fe20000010802 */
[-C--:B---3--:R-:W-:Y:S01]  /*6dd0*/  HMMA.16816.F32 R44, R16, R20.reuse, R44 ;  /* 0x00000014102c723c */ /* 0x088fe2000000182c */
[----:B------:R-:W-:Y:S02]  /*6de0*/  MOV R137, R124 ;  /* 0x0000007c00897202 */ /* 0x000fe40000000f00 */
[----:B------:R1:W-:Y:S05]  /*6df0*/  MUFU.EX2 R124, R4 ;  /* 0x00000004007c7308 */ /* 0x0003ea0000000800 */
[C---:B------:R-:W-:Y:S08]  /*6e00*/  HMMA.16816.F32 R52, R12.reuse, R20, R92 ;  /* 0x000000140c34723c */ /* 0x040ff0000000185c */
[----:B------:R-:W-:Y:S01]  /*6e10*/  HMMA.16816.F32 R60, R12, R22, R88 ;  /* 0x000000160c3c723c */ /* 0x000fe20000001858 */
[----:B-1----:R-:W-:-:S07]  /*6e20*/  FFMA.FTZ R4, R186, c[0x0][0x23c], -R2 ;  /* 0x00008f00ba047a23 */ /* 0x002fce0000010802 */
[----:B------:R-:W-:Y:S01]  /*6e30*/  HMMA.16816.F32 R40, R16, R22, R40 ;  /* 0x000000161028723c */ /* 0x000fe20000001828 */
[----:B------:R-:W1:Y:S01]  /*6e40*/  LDSM.16.MT88.4 R20, [R230+0x9000] ;  /* 0x00900000e614783b */ /* 0x000e620000004200 */
[----:B------:R2:W-:Y:S06]  /*6e50*/  MUFU.EX2 R164, R4 ;  /* 0x0000000400a47308 */ /* 0x0005ec0000000800 */
[----:B------:R-:W-:Y:S01]  /*6e60*/  HMMA.16816.F32 R88, R12, R26, R108 ;  /* 0x0000001a0c58723c */ /* 0x000fe2000000186c */
[----:B--2---:R-:W-:-:S04]  /*6e70*/  FFMA.FTZ R4, R168, c[0x0][0x23c], -R2 ;  /* 0x00008f00a8047a23 */ /* 0x004fc80000010802 */
[----:B------:R2:W-:Y:S01]  /*6e80*/  MUFU.EX2 R111, R4 ;  /* 0x00000004006f7308 */ /* 0x0005e20000000800 */
[----:B------:R-:W-:Y:S02]  /*6e90*/  IMAD.MOV.U32 R194, RZ, RZ, R126 ;  /* 0x000000ffffc27224 */ /* 0x000fe400078e007e */
[----:B--2---:R-:W-:-:S05]  /*6ea0*/  FFMA.FTZ R4, R128, c[0x0][0x23c], -R2 ;  /* 0x00008f0080047a23 */ /* 0x004fca0000010802 */
[----:B------:R2:W3:Y:S01]  /*6eb0*/  MUFU.EX2 R152, R4 ;  /* 0x0000000400987308 */ /* 0x0004e20000000800 */
[----:B------:R-:W-:Y:S01]  /*6ec0*/  HMMA.16816.F32 R76, R12, R30, R112 ;  /* 0x0000001e0c4c723c */ /* 0x000fe20000001870 */
[----:B--2---:R-:W-:-:S06]  /*6ed0*/  FFMA.FTZ R4, R197, c[0x0][0x23c], -R0 ;  /* 0x00008f00c5047a23 */ /* 0x004fcc0000010800 */
[----:B------:R2:W-:Y:S02]  /*6ee0*/  MUFU.EX2 R125, R4 ;  /* 0x00000004007d7308 */ /* 0x0005e40000000800 */
[----:B--2---:R-:W-:-:S06]  /*6ef0*/  FFMA.FTZ R4, R171, c[0x0][0x23c], -R0 ;  /* 0x00008f00ab047a23 */ /* 0x004fcc0000010800 */
[----:B------:R2:W-:Y:S01]  /*6f00*/  MUFU.EX2 R126, R4 ;  /* 0x00000004007e7308 */ /* 0x0005e20000000800 */
[----:B------:R-:W-:Y:S01]  /*6f10*/  HMMA.16816.F32 R68, R12, R28, R96 ;  /* 0x0000001c0c44723c */ /* 0x000fe20000001860 */
[----:B--2---:R-:W-:-:S06]  /*6f20*/  FFMA.FTZ R4, R170, c[0x0][0x23c], -R0 ;  /* 0x00008f00aa047a23 */ /* 0x004fcc0000010800 */
[----:B------:R2:W-:Y:S01]  /*6f30*/  MUFU.EX2 R114, R4 ;  /* 0x0000000400727308 */ /* 0x0005e20000000800 */
[----:B------:R-:W-:Y:S01]  /*6f40*/  HMMA.16816.F32 R80, R12, R24, R116 ;  /* 0x000000180c50723c */ /* 0x000fe20000001874 */
[----:B--2---:R-:W-:-:S06]  /*6f50*/  FFMA.FTZ R4, R129, c[0x0][0x23c], -R0 ;  /* 0x00008f0081047a23 */ /* 0x004fcc0000010800 */
[----:B------:R2:W-:Y:S01]  /*6f60*/  MUFU.EX2 R192, R4 ;  /* 0x0000000400c07308 */ /* 0x0005e20000000800 */
[C---:B-1----:R-:W-:Y:S08]  /*6f70*/  HMMA.16816.F32 R104, R12.reuse, R20, R104 ;  /* 0x000000140c68723c */ /* 0x042ff00000001868 */
[----:B------:R-:W-:Y:S01]  /*6f80*/  HMMA.16816.F32 R100, R12, R22, R100 ;  /* 0x000000160c64723c */ /* 0x000fe20000001864 */
[----:B--2---:R-:W-:-:S04]  /*6f90*/  FFMA.FTZ R4, R199, c[0x0][0x23c], -R7 ;  /* 0x00008f00c7047a23 */ /* 0x004fc80000010807 */
[----:B------:R1:W-:Y:S03]  /*6fa0*/  MUFU.EX2 R12, R4 ;  /* 0x00000004000c7308 */ /* 0x0003e60000000800 */
[----:B------:R-:W-:Y:S01]  /*6fb0*/  HMMA.16816.F32 R64, R16, R28, R72 ;  /* 0x0000001c1040723c */ /* 0x000fe20000001848 */
[----:B-1----:R-:W-:-:S04]  /*6fc0*/  FFMA.FTZ R4, R185, c[0x0][0x23c], -R7 ;  /* 0x00008f00b9047a23 */ /* 0x002fc80000010807 */
[----:B------:R1:W2:Y:S03]  /*6fd0*/  MUFU.EX2 R13, R4 ;  /* 0x00000004000d7308 */ /* 0x0002a60000000800 */
[----:B------:R-:W-:Y:S01]  /*6fe0*/  HMMA.16816.F32 R72, R16, R20, R56 ;  /* 0x000000141048723c */ /* 0x000fe20000001838 */
[----:B-1----:R-:W-:-:S04]  /*6ff0*/  FFMA.FTZ R4, R169, c[0x0][0x23c], -R7 ;  /* 0x00008f00a9047a23 */ /* 0x002fc80000010807 */
[----:B------:R1:W-:Y:S03]  /*7000*/  MUFU.EX2 R108, R4 ;  /* 0x00000004006c7308 */ /* 0x0003e60000000800 */
[----:B------:R-:W-:Y:S01]  /*7010*/  HMMA.16816.F32 R32, R16, R22, R32 ;  /* 0x000000161020723c */ /* 0x000fe20000001820 */
[----:B------:R-:W4:Y:S01]  /*7020*/  LDSM.16.MT88.4 R20, [R228+0x9800] ;  /* 0x00980000e414783b */ /* 0x000f220000004200 */
[----:B-1----:R-:W-:-:S04]  /*7030*/  FFMA.FTZ R4, R131, c[0x0][0x23c], -R7 ;  /* 0x00008f0083047a23 */ /* 0x002fc80000010807 */
[----:B------:R1:W-:Y:S02]  /*7040*/  MUFU.EX2 R165, R4 ;  /* 0x0000000400a57308 */ /* 0x0003e40000000800 */
[----:B-1----:R-:W-:-:S06]  /*7050*/  FFMA.FTZ R4, R200, c[0x0][0x23c], -R5 ;  /* 0x00008f00c8047a23 */ /* 0x002fcc0000010805 */
[----:B------:R1:W-:Y:S01]  /*7060*/  MUFU.EX2 R128, R4 ;  /* 0x0000000400807308 */ /* 0x0003e20000000800 */
[----:B------:R-:W-:Y:S01]  /*7070*/  IMAD.MOV.U32 R193, RZ, RZ, R194 ;  /* 0x000000ffffc17224 */ /* 0x000fe200078e00c2 */
[----:B------:R-:W-:Y:S01]  /*7080*/  MOV R194, R6 ;  /* 0x0000000600c27202 */ /* 0x000fe20000000f00 */
[----:B-1----:R-:W-:-:S05]  /*7090*/  FFMA.FTZ R4, R187, c[0x0][0x23c], -R5 ;  /* 0x00008f00bb047a23 */ /* 0x002fca0000010805 */
[----:B------:R1:W1:Y:S02]  /*70a0*/  MUFU.EX2 R131, R4 ;  /* 0x0000000400837308 */ /* 0x0002640000000800 */
[----:B-1----:R-:W-:-:S06]  /*70b0*/  FFMA.FTZ R4, R180, c[0x0][0x23c], -R5 ;  /* 0x00008f00b4047a23 */ /* 0x002fcc0000010805 */
[----:B------:R1:W-:Y:S01]  /*70c0*/  MUFU.EX2 R109, R4 ;  /* 0x00000004006d7308 */ /* 0x0003e20000000800 */
[----:B---3--:R-:W-:Y:S02]  /*70d0*/  IMAD.MOV.U32 R129, RZ, RZ, R152 ;  /* 0x000000ffff817224 */ /* 0x008fe400078e0098 */
[----:B-1----:R-:W-:-:S05]  /*70e0*/  FFMA.FTZ R4, R130, c[0x0][0x23c], -R5 ;  /* 0x00008f0082047a23 */ /* 0x002fca0000010805 */
[----:B------:R-:W1:Y:S01]  /*70f0*/  MUFU.EX2 R6, R4 ;  /* 0x0000000400067308 */ /* 0x000e620000000800 */
[----:B--2---:R-:W-:Y:S02]  /*7100*/  MOV R200, R13 ;  /* 0x0000000d00c87202 */ /* 0x004fe40000000f00 */
[----:B------:R-:W-:Y:S01]  /*7110*/  MOV R180, R12 ;  /* 0x0000000c00b47202 */ /* 0x000fe20000000f00 */
[----:B------:R-:W-:Y:S01]  /*7120*/  HMMA.16816.F32 R96, R16, R30, R48 ;  /* 0x0000001e1060723c */ /* 0x000fe20000001830 */
[----:B------:R-:W-:Y:S01]  /*7130*/  F2FP.PACK_AB R13, R131, R128 ;  /* 0x00000080830d723e */ /* 0x000fe200000000ff */
[----:B------:R-:W2:Y:S01]  /*7140*/  LDSM.16.MT88.4 R28, [R231+0x9800] ;  /* 0x00980000e71c783b */ /* 0x000ea20000004200 */
[----:B------:R-:W-:Y:S02]  /*7150*/  F2FP.PACK_AB R12, R200, R180 ;  /* 0x000000b4c80c723e */ /* 0x000fe400000000ff */
[----:B------:R-:W-:-:S03]  /*7160*/  F2FP.PACK_AB R14, R165, R108 ;  /* 0x0000006ca50e723e */ /* 0x000fc600000000ff */
[----:B------:R-:W-:Y:S01]  /*7170*/  HMMA.16816.F32 R84, R16, R24, R84 ;  /* 0x000000181054723c */ /* 0x000fe20000001854 */
[----:B-1----:R-:W-:-:S07]  /*7180*/  F2FP.PACK_AB R15, R6, R109 ;  /* 0x0000006d060f723e */ /* 0x002fce00000000ff */
[----:B------:R-:W-:Y:S01]  /*7190*/  HMMA.16816.F32 R92, R16, R26, R36 ;  /* 0x0000001a105c723c */ /* 0x000fe20000001824 */
[----:B------:R-:W1:Y:S06]  /*71a0*/  LDSM.16.MT88.4 R24, [R229+0x9800] ;  /* 0x00980000e518783b */ /* 0x000e6c0000004200 */
[----:B------:R-:W-:Y:S02]  /*71b0*/  F2FP.PACK_AB R16, R164, R124 ;  /* 0x0000007ca410723e */ /* 0x000fe400000000ff */
[----:B------:R-:W-:Y:S02]  /*71c0*/  F2FP.PACK_AB R17, R126, R125 ;  /* 0x0000007d7e11723e */ /* 0x000fe400000000ff */
[----:B------:R-:W-:-:S02]  /*71d0*/  F2FP.PACK_AB R18, R129, R111 ;  /* 0x0000006f8112723e */ /* 0x000fc400000000ff */
[----:B------:R-:W-:Y:S01]  /*71e0*/  F2FP.PACK_AB R19, R192, R114 ;  /* 0x00000072c013723e */ /* 0x000fe200000000ff */
[----:B----4-:R-:W-:Y:S08]  /*71f0*/  HMMA.16816.F32 R56, R12, R22, R60 ;  /* 0x000000160c38723c */ /* 0x010ff0000000183c */
[-C--:B------:R-:W-:Y:S08]  /*7200*/  HMMA.16816.F32 R36, R16, R20.reuse, R44 ;  /* 0x000000141024723c */ /* 0x080ff0000000182c */
[----:B------:R-:W-:Y:S08]  /*7210*/  HMMA.16816.F32 R44, R12, R20, R52 ;  /* 0x000000140c2c723c */ /* 0x000ff00000001834 */
[----:B------:R-:W-:Y:S01]  /*7220*/  HMMA.16816.F32 R52, R16, R22, R40 ;  /* 0x000000161034723c */ /* 0x000fe20000001828 */
[----:B------:R-:W3:Y:S01]  /*7230*/  LDSM.16.MT88.4 R20, [R230+0x9800] ;  /* 0x00980000e614783b */ /* 0x000ee20000004200 */
[----:B------:R-:W-:-:S04]  /*7240*/  FFMA.FTZ R4, R202, c[0x0][0x23c], -R2 ;  /* 0x00008f00ca047a23 */ /* 0x000fc80000010802 */
[----:B------:R4:W-:Y:S02]  /*7250*/  MUFU.EX2 R197, R4 ;  /* 0x0000000400c57308 */ /* 0x0009e40000000800 */
[----:B--2---:R-:W-:Y:S01]  /*7260*/  HMMA.16816.F32 R48, R16, R28, R64 ;  /* 0x0000001c1030723c */ /* 0x004fe20000001840 */
[----:B----4-:R-:W-:-:S05]  /*7270*/  FFMA.FTZ R4, R182, c[0x0][0x23c], -R2 ;  /* 0x00008f00b6047a23 */ /* 0x010fca0000010802 */
[----:B------:R2:W4:Y:S02]  /*7280*/  MUFU.EX2 R187, R4 ;  /* 0x0000000400bb7308 */ /* 0x0005240000000800 */
[----:B------:R-:W-:Y:S01]  /*7290*/  HMMA.16816.F32 R60, R12, R30, R76 ;  /* 0x0000001e0c3c723c */ /* 0x000fe2000000184c */
[----:B--2---:R-:W-:-:S05]  /*72a0*/  FFMA.FTZ R4, R172, c[0x0][0x23c], -R2 ;  /* 0x00008f00ac047a23 */ /* 0x004fca0000010802 */
[----:B------:R2:W-:Y:S02]  /*72b0*/  MUFU.EX2 R170, R4 ;  /* 0x0000000400aa7308 */ /* 0x0005e40000000800 */
[C---:B-1----:R-:W-:Y:S08]  /*72c0*/  HMMA.16816.F32 R64, R12.reuse, R24, R80 ;  /* 0x000000180c40723c */ /* 0x042ff00000001850 */
[----:B---3--:R-:W-:Y:S01]  /*72d0*/  HMMA.16816.F32 R80, R12, R20, R104 ;  /* 0x000000140c50723c */ /* 0x008fe20000001868 */
[----:B--2---:R-:W-:-:S07]  /*72e0*/  FFMA.FTZ R4, R122, c[0x0][0x23c], -R2 ;  /* 0x00008f007a047a23 */ /* 0x004fce0000010802 */
[----:B------:R-:W-:Y:S01]  /*72f0*/  HMMA.16816.F32 R76, R12, R22, R100 ;  /* 0x000000160c4c723c */ /* 0x000fe20000001864 */
[----:B------:R1:W-:Y:S07]  /*7300*/  MUFU.EX2 R152, R4 ;  /* 0x0000000400987308 */ /* 0x0003ee0000000800 */
[C---:B------:R-:W-:Y:S08]  /*7310*/  HMMA.16816.F32 R72, R16.reuse, R20, R72 ;  /* 0x000000141048723c */ /* 0x040ff00000001848 */
[----:B------:R-:W-:Y:S01]  /*7320*/  HMMA.16816.F32 R32, R16, R22, R32 ;  /* 0x000000161020723c */ /* 0x000fe20000001820 */
[----:B------:R-:W2:Y:S01]  /*7330*/  LDSM.16.MT88.4 R20, [R228+0xa000] ;  /* 0x00a00000e414783b */ /* 0x000ea20000004200 */
[----:B-1----:R-:W-:-:S04]  /*7340*/  FFMA.FTZ R4, R201, c[0x0][0x23c], -R0 ;  /* 0x00008f00c9047a23 */ /* 0x002fc80000010800 */
[----:B------:R1:W-:Y:S02]  /*7350*/  MUFU.EX2 R198, R4 ;  /* 0x0000000400c67308 */ /* 0x0003e40000000800 */
[----:B-1----:R-:W-:-:S06]  /*7360*/  FFMA.FTZ R4, R174, c[0x0][0x23c], -R0 ;  /* 0x00008f00ae047a23 */ /* 0x002fcc0000010800 */
[----:B------:R1:W3:Y:S02]  /*7370*/  MUFU.EX2 R185, R4 ;  /* 0x0000000400b97308 */ /* 0x0002e40000000800 */
[----:B-1----:R-:W-:-:S06]  /*7380*/  FFMA.FTZ R4, R173, c[0x0][0x23c], -R0 ;  /* 0x00008f00ad047a23 */ /* 0x002fcc0000010800 */
[----:B------:R1:W-:Y:S02]  /*7390*/  MUFU.EX2 R169, R4 ;  /* 0x0000000400a97308 */ /* 0x0003e40000000800 */
[----:B-1----:R-:W-:-:S06]  /*73a0*/  FFMA.FTZ R4, R156, c[0x0][0x23c], -R0 ;  /* 0x00008f009c047a23 */ /* 0x002fcc0000010800 */
[----:B------:R1:W1:Y:S01]  /*73b0*/  MUFU.EX2 R153, R4 ;  /* 0x0000000400997308 */ /* 0x0002620000000800 */
[C---:B------:R-:W-:Y:S08]  /*73c0*/  HMMA.16816.F32 R40, R12.reuse, R28, R68 ;  /* 0x0000001c0c28723c */ /* 0x040ff00000001844 */
[----:B------:R-:W-:Y:S08]  /*73d0*/  HMMA.16816.F32 R68, R12, R26, R88 ;  /* 0x0000001a0c44723c */ /* 0x000ff00000001858 */
[C---:B------:R-:W-:Y:S08]  /*73e0*/  HMMA.16816.F32 R88, R16.reuse, R30, R96 ;  /* 0x0000001e1058723c */ /* 0x040ff00000001860 */
[----:B------:R-:W-:Y:S01]  /*73f0*/  HMMA.16816.F32 R92, R16, R26, R92 ;  /* 0x0000001a105c723c */ /* 0x000fe2000000185c */
[----:B-1----:R-:W-:Y:S01]  /*7400*/  FFMA.FTZ R4, R203, c[0x0][0x23c], -R7 ;  /* 0x00008f00cb047a23 */ /* 0x002fe20000010807 */
[----:B------:R-:W-:Y:S01]  /*7410*/  MOV R166, R137 ;  /* 0x0000008900a67202 */ /* 0x000fe20000000f00 */
[----:B------:R-:W-:-:S02]  /*7420*/  IMAD.MOV.U32 R167, RZ, RZ, R249 ;  /* 0x000000ffffa77224 */ /* 0x000fc400078e00f9 */
[----:B------:R-:W-:Y:S01]  /*7430*/  IMAD.MOV.U32 R112, RZ, RZ, R250 ;  /* 0x000000ffff707224 */ /* 0x000fe200078e00fa */
[----:B------:R-:W-:Y:S01]  /*7440*/  MOV R115, R251 ;  /* 0x000000fb00737202 */ /* 0x000fe20000000f00 */
[----:B------:R-:W-:Y:S01]  /*7450*/  IMAD.MOV.U32 R118, RZ, RZ, R193 ;  /* 0x000000ffff767224 */ /* 0x000fe200078e00c1 */
[----:B------:R-:W-:Y:S01]  /*7460*/  HMMA.16816.F32 R96, R16, R24, R84 ;  /* 0x000000181060723c */ /* 0x000fe20000001854 */
[----:B------:R1:W-:Y:S01]  /*7470*/  MUFU.EX2 R199, R4 ;  /* 0x0000000400c77308 */ /* 0x0003e20000000800 */
[----:B------:R-:W-:Y:S01]  /*7480*/  MOV R137, R248 ;  /* 0x000000f800897202 */ /* 0x000fe20000000f00 */
[----:B------:R-:W-:Y:S01]  /*7490*/  IMAD.MOV.U32 R195, RZ, RZ, R140 ;  /* 0x000000ffffc37224 */ /* 0x000fe200078e008c */
[----:B------:R-:W-:Y:S01]  /*74a0*/  MOV R117, R142 ;  /* 0x0000008e00757202 */ /* 0x000fe20000000f00 */
[----:B------:R-:W1:Y:S02]  /*74b0*/  LDSM.16.MT88.4 R28, [R231+0xa000] ;  /* 0x00a00000e71c783b */ /* 0x000e640000004200 */
[----:B----4-:R-:W-:-:S02]  /*74c0*/  F2FP.PACK_AB R16, R187, R197 ;  /* 0x000000c5bb10723e */ /* 0x010fc400000000ff */
[----:B---3--:R-:W-:Y:S01]  /*74d0*/  F2FP.PACK_AB R17, R185, R198 ;  /* 0x000000c6b911723e */ /* 0x008fe200000000ff */
[----:B------:R-:W3:Y:S01]  /*74e0*/  LDSM.16.MT88.4 R24, [R229+0xa000] ;  /* 0x00a00000e518783b */ /* 0x000ee20000004200 */
[----:B------:R-:W-:Y:S02]  /*74f0*/  F2FP.PACK_AB R18, R152, R170 ;  /* 0x000000aa9812723e */ /* 0x000fe400000000ff */
[----:B------:R-:W-:-:S07]  /*7500*/  F2FP.PACK_AB R19, R153, R169 ;  /* 0x000000a99913723e */ /* 0x000fce00000000ff */
[----:B--2---:R-:W-:Y:S07]  /*7510*/  HMMA.16816.F32 R104, R16, R20, R36 ;  /* 0x000000141068723c */ /* 0x004fee0000001824 */
[----:B------:R-:W-:Y:S02]  /*7520*/  FFMA.FTZ R39, R219, c[0x0][0x23c], -R2 ;  /* 0x00008f00db277a23 */ /* 0x000fe40000010802 */
[----:B------:R-:W2:Y:S04]  /*7530*/  LDL.LU R219, [R1+0x168] ;  /* 0x0001680001db7983 */ /* 0x000ea80000300800 */
[----:B------:R-:W4:Y:S01]  /*7540*/  LDL.LU R122, [R1+0x10] ;  /* 0x00001000017a7983 */ /* 0x000f220000300800 */
[----:B-1----:R-:W-:-:S04]  /*7550*/  FFMA.FTZ R4, R181, c[0x0][0x23c], -R7 ;  /* 0x00008f00b5047a23 */ /* 0x002fc80000010807 */
[----:B------:R1:W-:Y:S02]  /*7560*/  MUFU.EX2 R171, R4 ;  /* 0x0000000400ab7308 */ /* 0x0003e40000000800 */
[----:B-1----:R-:W-:-:S06]  /*7570*/  FFMA.FTZ R4, R159, c[0x0][0x23c], -R7 ;  /* 0x00008f009f047a23 */ /* 0x002fcc0000010807 */
[----:B------:R1:W-:Y:S02]  /*7580*/  MUFU.EX2 R168, R4 ;  /* 0x0000000400a87308 */ /* 0x0003e40000000800 */
[----:B-1----:R-:W-:-:S06]  /*7590*/  FFMA.FTZ R4, R158, c[0x0][0x23c], -R7 ;  /* 0x00008f009e047a23 */ /* 0x002fcc0000010807 */
[----:B------:R1:W1:Y:S02]  /*75a0*/  MUFU.EX2 R110, R4 ;  /* 0x00000004006e7308 */ /* 0x0002640000000800 */
[----:B-1----:R-:W-:-:S06]  /*75b0*/  FFMA.FTZ R4, R204, c[0x0][0x23c], -R5 ;  /* 0x00008f00cc047a23 */ /* 0x002fcc0000010805 */
[----:B------:R1:W-:Y:S02]  /*75c0*/  MUFU.EX2 R248, R4 ;  /* 0x0000000400f87308 */ /* 0x0003e40000000800 */
[----:B-1----:R-:W-:-:S06]  /*75d0*/  FFMA.FTZ R4, R183, c[0x0][0x23c], -R5 ;  /* 0x00008f00b7047a23 */ /* 0x002fcc0000010805 */
[----:B------:R1:W1:Y:S02]  /*75e0*/  MUFU.EX2 R249, R4 ;  /* 0x0000000400f97308 */ /* 0x0002640000000800 */
[----:B-1----:R-:W-:-:S06]  /*75f0*/  FFMA.FTZ R4, R175, c[0x0][0x23c], -R5 ;  /* 0x00008f00af047a23 */ /* 0x002fcc0000010805 */
[----:B------:R1:W-:Y:S02]  /*7600*/  MUFU.EX2 R250, R4 ;  /* 0x0000000400fa7308 */ /* 0x0003e40000000800 */
[----:B-1----:R-:W-:-:S06]  /*7610*/  FFMA.FTZ R4, R157, c[0x0][0x23c], -R5 ;  /* 0x00008f009d047a23 */ /* 0x002fcc0000010805 */
[----:B------:R-:W1:Y:S01]  /*7620*/  MUFU.EX2 R251, R4 ;  /* 0x0000000400fb7308 */ /* 0x000e620000000800 */
[----:B------:R-:W-:Y:S02]  /*7630*/  MOV R175, R110 ;  /* 0x0000006e00af7202 */ /* 0x000fe40000000f00 */
[----:B------:R-:W-:Y:S02]  /*7640*/  F2FP.PACK_AB R12, R171, R199 ;  /* 0x000000c7ab0c723e */ /* 0x000fe400000000ff */
[----:B------:R-:W-:Y:S02]  /*7650*/  F2FP.PACK_AB R13, R249, R248 ;  /* 0x000000f8f90d723e */ /* 0x000fe400000000ff */
[----:B------:R-:W-:Y:S01]  /*7660*/  F2FP.PACK_AB R14, R175, R168 ;  /* 0x000000a8af0e723e */ /* 0x000fe200000000ff */
[----:B------:R-:W-:Y:S01]  /*7670*/  IMAD.MOV.U32 R110, RZ, RZ, R149 ;  /* 0x000000ffff6e7224 */ /* 0x000fe200078e0095 */
[----:B------:R-:W-:Y:S02]  /*7680*/  MOV R154, R143 ;  /* 0x0000008f009a7202 */ /* 0x000fe40000000f00 */
[----:B-1----:R-:W-:Y:S01]  /*7690*/  F2FP.PACK_AB R15, R251, R250 ;  /* 0x000000fafb0f723e */ /* 0x002fe200000000ff */
[----:B------:R-:W-:Y:S01]  /*76a0*/  HMMA.16816.F32 R100, R16, R22, R52 ;  /* 0x000000161064723c */ /* 0x000fe20000001834 */
[----:B------:R-:W-:-:S02]  /*76b0*/  MOV R116, R141 ;  /* 0x0000008d00747202 */ /* 0x000fc40000000f00 */
[----:B------:R-:W-:Y:S02]  /*76c0*/  MOV R113, R151 ;  /* 0x0000009700717202 */ /* 0x000fe40000000f00 */
[----:B------:R-:W-:Y:S02]  /*76d0*/  MOV R193, R150 ;  /* 0x0000009600c17202 */ /* 0x000fe40000000f00 */
[----:B------:R-:W-:Y:S01]  /*76e0*/  MOV R119, R148 ;  /* 0x0000009400777202 */ /* 0x000fe20000000f00 */
[C---:B------:R-:W-:Y:S08]  /*76f0*/  HMMA.16816.F32 R140, R12.reuse, R20, R44 ;  /* 0x000000140c8c723c */ /* 0x040ff0000000182c */
[----:B------:R-:W-:Y:S01]  /*7700*/  HMMA.16816.F32 R148, R12, R22, R56 ;  /* 0x000000160c94723c */ /* 0x000fe20000001838 */
[----:B------:R-:W1:Y:S01]  /*7710*/  LDSM.16.MT88.4 R20, [R230+0xa000] ;  /* 0x00a00000e614783b */ /* 0x000e620000004200 */
[----:B------:R-:W-:-:S02]  /*7720*/  MOV R182, R108 ;  /* 0x0000006c00b67202 */ /* 0x000fc40000000f00 */
[----:B------:R-:W-:Y:S02]  /*7730*/  MOV R108, R166 ;  /* 0x000000a6006c7202 */ /* 0x000fe40000000f00 */
[----:B------:R-:W-:Y:S01]  /*7740*/  MOV R166, R167 ;  /* 0x000000a700a67202 */ /* 0x000fe20000000f00 */
[----:B------:R-:W-:Y:S02]  /*7750*/  IMAD.MOV.U32 R167, RZ, RZ, R137 ;  /* 0x000000ffffa77224 */ /* 0x000fe400078e0089 */
[----:B------:R-:W2:Y:S01]  /*7760*/  LDL.LU R137, [R1+0x8] ;  /* 0x0000080001897983 */ /* 0x000ea20000300800 */
[-C--:B------:R-:W-:Y:S01]  /*7770*/  HMMA.16816.F32 R84, R12, R28.reuse, R40 ;  /* 0x0000001c0c54723c */ /* 0x080fe20000001828 */
        /* <DEDUP_REMOVED lines=8> */
[--C-:B------:R-:W-:Y:S01]  /*7800*/  FFMA.FTZ R38, R226, c[0x0][0x23c], -R2.reuse ;  /* 0x00008f00e2267a23 */ /* 0x100fe20000010802 */
[----:B------:R-:W-:Y:S01]  /*7810*/  MOV R174, R131 ;  /* 0x0000008300ae7202 */ /* 0x000fe20000000f00 */
[--C-:B------:R-:W-:Y:S01]  /*7820*/  FFMA.FTZ R37, R223, c[0x0][0x23c], -R2.reuse ;  /* 0x00008f00df257a23 */ /* 0x100fe20000010802 */
[----:B------:R-:W-:Y:S01]  /*7830*/  MOV R131, R119 ;  /* 0x0000007700837202 */ /* 0x000fe20000000f00 */
[----:B------:R-:W-:-:S02]  /*7840*/  FFMA.FTZ R36, R211, c[0x0][0x23c], -R2 ;  /* 0x00008f00d3247a23 */ /* 0x000fc40000010802 */
[--C-:B------:R-:W-:Y:S01]  /*7850*/  FFMA.FTZ R115, R160, c[0x0][0x23c], -R2.reuse ;  /* 0x00008f00a0737a23 */ /* 0x100fe20000010802 */
[C---:B---3--:R-:W-:Y:S01]  /*7860*/  HMMA.16816.F32 R52, R12.reuse, R24, R64 ;  /* 0x000000180c34723c */ /* 0x048fe20000001840 */
[--C-:B------:R-:W-:Y:S02]  /*7870*/  FFMA.FTZ R116, R144, c[0x0][0x23c], -R2.reuse ;  /* 0x00008f0090747a23 */ /* 0x100fe40000010802 */
[--C-:B------:R-:W-:Y:S02]  /*7880*/  FFMA.FTZ R117, R121, c[0x0][0x23c], -R2.reuse ;  /* 0x00008f0079757a23 */ /* 0x100fe40000010802 */
[--C-:B------:R-:W-:Y:S02]  /*7890*/  FFMA.FTZ R118, R120, c[0x0][0x23c], -R2.reuse ;  /* 0x00008f0078767a23 */ /* 0x100fe40000010802 */
[--C-:B------:R-:W-:Y:S01]  /*78a0*/  FFMA.FTZ R66, R209, c[0x0][0x23c], -R2.reuse ;  /* 0x00008f00d1427a23 */ /* 0x100fe20000010802 */
[----:B------:R-:W-:Y:S01]  /*78b0*/  HMMA.16816.F32 R56, R12, R30, R60 ;  /* 0x0000001e0c38723c */ /* 0x000fe2000000183c */
[----:B------:R-:W-:Y:S01]  /*78c0*/  FFMA.FTZ R67, R206, c[0x0][0x23c], -R2 ;  /* 0x00008f00ce437a23 */ /* 0x000fe20000010802 */
[----:B------:R-:W-:Y:S01]  /*78d0*/  MOV R201, R172 ;  /* 0x000000ac00c97202 */ /* 0x000fe20000000f00 */
[----:B------:R-:W-:-:S05]  /*78e0*/  FFMA.FTZ R29, R225, c[0x0][0x23c], -R0 ;  /* 0x00008f00e11d7a23 */ /* 0x000fca0000010800 */
[----:B-1----:R-:W-:Y:S01]  /*78f0*/  HMMA.16816.F32 R40, R12, R22, R76 ;  /* 0x000000160c28723c */ /* 0x002fe2000000184c */
[--C-:B------:R-:W-:Y:S02]  /*7900*/  FFMA.FTZ R28, R220, c[0x0][0x23c], -R0.reuse ;  /* 0x00008f00dc1c7a23 */ /* 0x100fe40000010800 */
[--C-:B------:R-:W-:Y:S02]  /*7910*/  FFMA.FTZ R119, R146, c[0x0][0x23c], -R0.reuse ;  /* 0x00008f0092777a23 */ /* 0x100fe40000010800 */
[----:B------:R-:W-:-:S03]  /*7920*/  FFMA.FTZ R120, R133, c[0x0][0x23c], -R0 ;  /* 0x00008f0085787a23 */ /* 0x000fc60000010800 */
[----:B------:R-:W-:Y:S01]  /*7930*/  HMMA.16816.F32 R76, R16, R26, R92 ;  /* 0x0000001a104c723c */ /* 0x000fe2000000185c */
[----:B------:R-:W-:Y:S02]  /*7940*/  FFMA.FTZ R121, R132, c[0x0][0x23c], -R0 ;  /* 0x00008f0084797a23 */ /* 0x000fe40000010800 */
[----:B------:R-:W-:-:S04]  /*7950*/  IMAD.MOV.U32 R172, RZ, RZ, R114 ;  /* 0x000000ffffac7224 */ /* 0x000fc800078e0072 */
[--C-:B------:R-:W-:Y:S01]  /*7960*/  FFMA.FTZ R93, R178, c[0x0][0x23c], -R2.reuse ;  /* 0x00008f00b25d7a23 */ /* 0x100fe20000010802 */
[----:B------:R-:W-:Y:S01]  /*7970*/  HMMA.16816.F32 R48, R12, R26, R68 ;  /* 0x0000001a0c30723c */ /* 0x000fe20000001844 */
[----:B------:R-:W-:Y:S02]  /*7980*/  FFMA.FTZ R94, R161, c[0x0][0x23c], -R2 ;  /* 0x00008f00a15e7a23 */ /* 0x000fe40000010802 */
[----:B------:R-:W-:-:S05]  /*7990*/  FFMA.FTZ R95, R218, c[0x0][0x23c], -R0 ;  /* 0x00008f00da5f7a23 */ /* 0x000fca0000010800 */
[C---:B------:R-:W-:Y:S07]  /*79a0*/  HMMA.16816.F32 R60, R16.reuse, R30, R88 ;  /* 0x0000001e103c723c */ /* 0x040fee0000001858 */
[--C-:B------:R-:W-:Y:S01]  /*79b0*/  FFMA.FTZ R31, R216, c[0x0][0x23c], -R0.reuse ;  /* 0x00008f00d81f7a23 */ /* 0x100fe20000010800 */
[----:B------:R-:W-:Y:S01]  /*79c0*/  HMMA.16816.F32 R68, R16, R24, R96 ;  /* 0x000000181044723c */ /* 0x000fe20000001860 */
[----:B------:R-:W-:Y:S01]  /*79d0*/  FFMA.FTZ R30, R252, c[0x0][0x23c], -R0 ;  /* 0x00008f00fc1e7a23 */ /* 0x000fe20000010800 */
[----:B------:R-:W3:Y:S01]  /*79e0*/  LDL.LU R216, [R1+0x164] ;  /* 0x0001640001d87983 */ /* 0x000ee20000300800 */
[----:B------:R-:W-:-:S02]  /*79f0*/  FADD.FTZ R92, R3, R134 ;  /* 0x00000086035c7221 */ /* 0x000fc40000010000 */
[----:B------:R-:W-:Y:S01]  /*7a00*/  FFMA.FTZ R4, R224, c[0x0][0x23c], -R7 ;  /* 0x00008f00e0047a23 */ /* 0x000fe20000010807 */
[----:B------:R-:W1:Y:S01]  /*7a10*/  LDSM.16.MT88.4 R24, [R228+0xa800] ;  /* 0x00a80000e418783b */ /* 0x000e620000004200 */
[--C-:B------:R-:W-:Y:S02]  /*7a20*/  FFMA.FTZ R96, R208, c[0x0][0x23c], -R0.reuse ;  /* 0x00008f00d0607a23 */ /* 0x100fe40000010800 */
[--C-:B------:R-:W-:Y:S02]  /*7a30*/  FFMA.FTZ R97, R205, c[0x0][0x23c], -R0.reuse ;  /* 0x00008f00cd617a23 */ /* 0x100fe40000010800 */
[--C-:B------:R-:W-:Y:S02]  /*7a40*/  FFMA.FTZ R98, R176, c[0x0][0x23c], -R0.reuse ;  /* 0x00008f00b0627a23 */ /* 0x100fe40000010800 */
[----:B----4-:R-:W-:Y:S02]  /*7a50*/  FFMA.FTZ R2, R122, c[0x0][0x23c], -R5 ;  /* 0x00008f007a027a23 */ /* 0x010fe40000010805 */
[----:B------:R-:W-:-:S02]  /*7a60*/  FFMA.FTZ R122, R123, c[0x0][0x23c], -R0 ;  /* 0x00008f007b7a7a23 */ /* 0x000fc40000010800 */
[----:B------:R-:W-:Y:S02]  /*7a70*/  FFMA.FTZ R0, R222, c[0x0][0x23c], -R5 ;  /* 0x00008f00de007a23 */ /* 0x000fe40000010805 */
[----:B------:R-:W4:Y:S04]  /*7a80*/  LDL.LU R222, [R1+0x160] ;  /* 0x0001600001de7983 */ /* 0x000f280000300800 */
[----:B------:R-:W4:Y:S04]  /*7a90*/  LDL.LU R114, [R1+0xc] ;  /* 0x00000c0001727983 */ /* 0x000f280000300800 */
[----:B------:R-:W4:Y:S04]  /*7aa0*/  LDL.LU R134, [R1+0x15c] ;  /* 0x00015c0001867983 */ /* 0x000f280000300800 */
[----:B------:R-:W4:Y:S01]  /*7ab0*/  LDL.LU R3, [R1+0x158] ;  /* 0x0001580001037983 */ /* 0x000f220000300800 */
[-C--:B------:R-:W-:Y:S01]  /*7ac0*/  HMMA.16816.F32 R44, R12, R20.reuse, R80 ;  /* 0x000000140c2c723c */ /* 0x080fe20000001850 */
[----:B------:R1:W-:Y:S02]  /*7ad0*/  MUFU.EX2 R224, R4 ;  /* 0x0000000400e07308 */ /* 0x0003e40000000800 */
[----:B------:R-:W-:Y:S05]  /*7ae0*/  LDSM.16.MT88.4 R12, [R230+0xa800] ;  /* 0x00a80000e60c783b */ /* 0x000fea0000004200 */
[----:B------:R-:W-:Y:S01]  /*7af0*/  HMMA.16816.F32 R80, R16, R20, R72 ;  /* 0x000000141050723c */ /* 0x000fe20000001848 */
[----:B------:R-:W-:-:S07]  /*7b00*/  IMAD.MOV.U32 R173, RZ, RZ, R186 ;  /* 0x000000ffffad7224 */ /* 0x000fce00078e00ba */
[----:B------:R-:W-:Y:S01]  /*7b10*/  HMMA.16816.F32 R72, R16, R22, R32 ;  /* 0x000000161048723c */ /* 0x000fe20000001820 */
[----:B------:R-:W2:Y:S01]  /*7b20*/  LDSM.16.MT88.4 R20, [R231+0xa800] ;  /* 0x00a80000e714783b */ /* 0x000ea20000004200 */
[----:B-1----:R-:W-:-:S03]  /*7b30*/  FFMA.FTZ R4, R221, c[0x0][0x23c], -R7 ;  /* 0x00008f00dd047a23 */ /* 0x002fc60000010807 */
[----:B------:R-:W1:Y:S01]  /*7b40*/  LDSM.16.MT88.4 R16, [R229+0xa800] ;  /* 0x00a80000e510783b */ /* 0x000e620000004200 */
[----:B------:R-:W-:Y:S01]  /*7b50*/  MOV R186, R138 ;  /* 0x0000008a00ba7202 */ /* 0x000fe20000000f00 */
[----:B------:R2:W1:Y:S08]  /*7b60*/  MUFU.EX2 R221, R4 ;  /* 0x0000000400dd7308 */ /* 0x0004700000000800 */
[----:B------:R-:W-:Y:S01]  /*7b70*/  MUFU.EX2 R138, R2 ;  /* 0x00000002008a7308 */ /* 0x000fe20000000800 */
[----:B--2---:R-:W-:-:S07]  /*7b80*/  FFMA.FTZ R4, R217, c[0x0][0x23c], -R7 ;  /* 0x00008f00d9047a23 */ /* 0x004fce0000010807 */
[----:B------:R2:W-:Y:S01]  /*7b90*/  MUFU.EX2 R217, R4 ;  /* 0x0000000400d97308 */ /* 0x0005e20000000800 */
[----:B------:R-:W-:-:S07]  /*7ba0*/  MOV R203, R131 ;  /* 0x0000008300cb7202 */ /* 0x000fce0000000f00 */
[----:B------:R-:W-:Y:S01]  /*7bb0*/  MUFU.EX2 R132, R0 ;  /* 0x0000000000847308 */ /* 0x000fe20000000800 */
[----:B--2---:R-:W-:-:S07]  /*7bc0*/  FFMA.FTZ R4, R219, c[0x0][0x23c], -R7 ;  /* 0x00008f00db047a23 */ /* 0x004fce0000010807 */
[----:B------:R1:W2:Y:S01]  /*7bd0*/  MUFU.EX2 R204, R4 ;  /* 0x0000000400cc7308 */ /* 0x0002a20000000800 */
        /* <DEDUP_REMOVED lines=10> */
[----:B------:R-:W-:-:S02]  /*7c80*/  MOV R182, R128 ;  /* 0x0000008000b67202 */ /* 0x000fc40000000f00 */
        /* <DEDUP_REMOVED lines=8> */
[--C-:B------:R-:W-:Y:S01]  /*7d10*/  FFMA.FTZ R33, R214, c[0x0][0x23c], -R7.reuse ;  /* 0x00008f00d6217a23 */ /* 0x100fe20000010807 */
[----:B------:R-:W-:Y:S01]  /*7d20*/  MOV R90, R113 ;  /* 0x00000071005a7202 */ /* 0x000fe20000000f00 */
[--C-:B------:R-:W-:Y:S01]  /*7d30*/  FFMA.FTZ R32, R213, c[0x0][0x23c], -R7.reuse ;  /* 0x00008f00d5207a23 */ /* 0x100fe20000010807 */
[----:B------:R-:W-:Y:S01]  /*7d40*/  MOV R226, R203 ;  /* 0x000000cb00e27202 */ /* 0x000fe20000000f00 */
[----:B------:R-:W-:Y:S01]  /*7d50*/  MUFU.EX2 R129, R37 ;  /* 0x0000002500817308 */ /* 0x000fe20000000800 */
[--C-:B------:R-:W-:Y:S01]  /*7d60*/  FFMA.FTZ R99, R207, c[0x0][0x23c], -R7.reuse ;  /* 0x00008f00cf637a23 */ /* 0x100fe20000010807 */
[----:B------:R-:W-:Y:S01]  /*7d70*/  MOV R203, R6 ;  /* 0x0000000600cb7202 */ /* 0x000fe20000000f00 */
[--C-:B------:R-:W-:Y:S01]  /*7d80*/  FFMA.FTZ R108, R177, c[0x0][0x23c], -R7.reuse ;  /* 0x00008f00b16c7a23 */ /* 0x100fe20000010807 */
[----:B-1----:R-:W-:Y:S01]  /*7d90*/  F2FP.PACK_AB R4, R221, R224 ;  /* 0x000000e0dd04723e */ /* 0x002fe200000000ff */
[----:B------:R-:W-:-:S03]  /*7da0*/  FFMA.FTZ R109, R147, c[0x0][0x23c], -R7 ;  /* 0x00008f00936d7a23 */ /* 0x000fc60000010807 */
[----:B------:R-:W-:Y:S01]  /*7db0*/  MUFU.EX2 R130, R36 ;  /* 0x0000002400827308 */ /* 0x000fe20000000800 */
[----:B------:R-:W-:Y:S01]  /*7dc0*/  FFMA.FTZ R110, R145, c[0x0][0x23c], -R7 ;  /* 0x00008f00916e7a23 */ /* 0x000fe20000010807 */
[----:B--2---:R-:W-:Y:S01]  /*7dd0*/  F2FP.PACK_AB R6, R204, R217 ;  /* 0x000000d9cc06723e */ /* 0x004fe200000000ff */
[--C-:B------:R-:W-:Y:S02]  /*7de0*/  FFMA.FTZ R0, R247, c[0x0][0x23c], -R5.reuse ;  /* 0x00008f00f7007a23 */ /* 0x100fe40000010805 */
[----:B------:R-:W-:-:S03]  /*7df0*/  FFMA.FTZ R64, R215, c[0x0][0x23c], -R5 ;  /* 0x00008f00d7407a23 */ /* 0x000fc60000010805 */
[----:B------:R-:W-:Y:S01]  /*7e00*/  MUFU.EX2 R123, R31 ;  /* 0x0000001f007b7308 */ /* 0x000fe20000000800 */
[--C-:B------:R-:W-:Y:S02]  /*7e10*/  FFMA.FTZ R65, R212, c[0x0][0x23c], -R5.reuse ;  /* 0x00008f00d4417a23 */ /* 0x100fe40000010805 */
[--C-:B------:R-:W-:Y:S02]  /*7e20*/  FFMA.FTZ R111, R210, c[0x0][0x23c], -R5.reuse ;  /* 0x00008f00d26f7a23 */ /* 0x100fe40000010805 */
[----:B------:R-:W-:-:S03]  /*7e30*/  FFMA.FTZ R112, R179, c[0x0][0x23c], -R5 ;  /* 0x00008f00b3707a23 */ /* 0x000fc60000010805 */
[----:B------:R-:W-:Y:S01]  /*7e40*/  MUFU.EX2 R124, R30 ;  /* 0x0000001e007c7308 */ /* 0x000fe20000000800 */
[----:B------:R-:W-:-:S07]  /*7e50*/  FFMA.FTZ R113, R163, c[0x0][0x23c], -R5 ;  /* 0x00008f00a3717a23 */ /* 0x000fce0000010805 */
[----:B------:R-:W-:Y:S01]  /*7e60*/  MUFU.EX2 R126, R29 ;  /* 0x0000001d007e7308 */ /* 0x000fe20000000800 */
[----:B------:R-:W-:-:S07]  /*7e70*/  FFMA.FTZ R2, R137, c[0x0][0x23c], -R5 ;  /* 0x00008f0089027a23 */ /* 0x000fce0000010805 */
[----:B------:R1:W-:Y:S02]  /*7e80*/  MUFU.EX2 R137, R2 ;  /* 0x0000000200897308 */ /* 0x0003e40000000800 */
[----:B-1----:R-:W-:-:S06]  /*7e90*/  FFMA.FTZ R2, R227, c[0x0][0x23c], -R5 ;  /* 0x00008f00e3027a23 */ /* 0x002fcc0000010805 */
[----:B------:R-:W1:Y:S01]  /*7ea0*/  MUFU.EX2 R131, R2 ;  /* 0x0000000200837308 */ /* 0x000e620000000800 */
[----:B------:R-:W-:-:S07]  /*7eb0*/  IMAD.MOV.U32 R227, RZ, RZ, R166 ;  /* 0x000000ffffe37224 */ /* 0x000fce00078e00a6 */
[----:B------:R-:W2:Y:S01]  /*7ec0*/  MUFU.EX2 R128, R28 ;  /* 0x0000001c00807308 */ /* 0x000ea20000000800 */
        /* <DEDUP_REMOVED lines=11> */
[----:B------:R-:W-:Y:S02]  /*7f80*/  MOV R181, R165 ;  /* 0x000000a500b57202 */ /* 0x000fe40000000f00 */
[----:B------:R-:W-:Y:S01]  /*7f90*/  MOV R172, R164 ;  /* 0x000000a400ac7202 */ /* 0x000fe20000000f00 */
[--C-:B---3--:R-:W-:Y:S01]  /*7fa0*/  FFMA.FTZ R34, R216, c[0x0][0x23c], -R7.reuse ;  /* 0x00008f00d8227a23 */ /* 0x108fe20000010807 */
[----:B------:R-:W-:Y:S01]  /*7fb0*/  MOV R216, R167 ;  /* 0x000000a700d87202 */ /* 0x000fe20000000f00 */
[----:B------:R-:W-:Y:S08]  /*7fc0*/  MUFU.EX2 R64, R64 ;  /* 0x0000004000407308 */ /* 0x000ff00000000800 */
[----:B------:R-:W-:Y:S08]  /*7fd0*/  MUFU.EX2 R65, R65 ;  /* 0x0000004100417308 */ /* 0x000ff00000000800 */
[----:B------:R-:W-:Y:S01]  /*7fe0*/  MUFU.EX2 R66, R66 ;  /* 0x0000004200427308 */ /* 0x000fe20000000800 */
[----:B----4-:R-:W-:Y:S01]  /*7ff0*/  FFMA.FTZ R35, R222, c[0x0][0x23c], -R7 ;  /* 0x00008f00de237a23 */ /* 0x010fe20000010807 */
[----:B-1----:R-:W-:Y:S01]  /*8000*/  F2FP.PACK_AB R7, R131, R132 ;  /* 0x000000848307723e */ /* 0x002fe200000000ff */
[----:B------:R-:W-:-:S02]  /*8010*/  FFMA.FTZ R2, R114, c[0x0][0x23c], -R5 ;  /* 0x00008f0072027a23 */ /* 0x000fc40000010805 */
[----:B------:R-:W-:Y:S01]  /*8020*/  FFMA.FTZ R114, R162, c[0x0][0x23c], -R5 ;  /* 0x00008f00a2727a23 */ /* 0x000fe20000010805 */
[----:B------:R-:W-:Y:S02]  /*8030*/  F2FP.PACK_AB R5, R137, R138 ;  /* 0x0000008a8905723e */ /* 0x000fe400000000ff */
[----:B------:R-:W-:-:S05]  /*8040*/  MOV R222, R193 ;  /* 0x000000c100de7202 */ /* 0x000fca0000000f00 */
        /* <DEDUP_REMOVED lines=8> */
[----:B------:R-:W-:-:S02]  /*80d0*/  FADD.FTZ R7, R227, R188 ;  /* 0x000000bce3077221 */ /* 0x000fc40000010000 */
[----:B------:R-:W-:Y:S02]  /*80e0*/  FADD.FTZ R6, R134, R3 ;  /* 0x0000000386067221 */ /* 0x000fe40000010000 */
[----:B------:R-:W-:Y:S01]  /*80f0*/  FADD.FTZ R5, R245, R246 ;  /* 0x000000f6f5057221 */ /* 0x000fe20000010000 */
[----:B------:R-:W-:Y:S01]  /*8100*/  MUFU.EX2 R67, R67 ;  /* 0x0000004300437308 */ /* 0x000fe20000000800 */
[----:B------:R-:W-:-:S07]  /*8110*/  FADD.FTZ R4, R244, R92 ;  /* 0x0000005cf4047221 */ /* 0x000fce0000010000 */
[----:B------:R-:W-:Y:S01]  /*8120*/  MUFU.EX2 R93, R93 ;  /* 0x0000005d005d7308 */ /* 0x000fe20000000800 */
[----:B------:R-:W-:Y:S01]  /*8130*/  FADD.FTZ R29, R189, R7 ;  /* 0x00000007bd1d7221 */ /* 0x000fe20000010000 */
[----:B--2---:R-:W-:Y:S01]  /*8140*/  F2FP.PACK_AB R7, R128, R126 ;  /* 0x0000007e8007723e */ /* 0x004fe200000000ff */
[----:B------:R-:W-:Y:S01]  /*8150*/  FADD.FTZ R31, R216, R6 ;  /* 0x00000006d81f7221 */ /* 0x000fe20000010000 */
[----:B------:R-:W-:Y:S01]  /*8160*/  F2FP.PACK_AB R6, R130, R129 ;  /* 0x000000818206723e */ /* 0x000fe200000000ff */
[----:B------:R-:W-:Y:S01]  /*8170*/  FADD.FTZ R30, R222, R5 ;  /* 0x00000005de1e7221 */ /* 0x000fe20000010000 */
[----:B------:R-:W-:Y:S01]  /*8180*/  F2FP.PACK_AB R5, R124, R123 ;  /* 0x0000007b7c05723e */ /* 0x000fe200000000ff */
[----:B------:R-:W-:Y:S01]  /*8190*/  FADD.FTZ R28, R133, R4 ;  /* 0x00000004851c7221 */ /* 0x000fe20000010000 */
[----:B------:R-:W-:Y:S01]  /*81a0*/  F2FP.PACK_AB R4, R127, R125 ;  /* 0x0000007d7f04723e */ /* 0x000fe200000000ff */
[----:B------:R-:W-:Y:S08]  /*81b0*/  MUFU.EX2 R92, R34 ;  /* 0x00000022005c7308 */ /* 0x000ff00000000800 */
[----:B------:R-:W-:Y:S01]  /*81c0*/  MUFU.EX2 R94, R94 ;  /* 0x0000005e005e7308 */ /* 0x000fe20000000800 */
[C---:B------:R-:W-:Y:S07]  /*81d0*/  HMMA.16816.F32 R52, R4.reuse, R26, R100 ;  /* 0x0000001a0434723c */ /* 0x040fee0000001864 */
[----:B------:R-:W-:Y:S01]  /*81e0*/  MUFU.EX2 R95, R95 ;  /* 0x0000005f005f7308 */ /* 0x000fe20000000800 */
[C---:B------:R-:W-:Y:S07]  /*81f0*/  HMMA.16816.F32 R40, R4.reuse, R22, R60 ;  /* 0x000000160428723c */ /* 0x040fee000000183c */
[----:B------:R-:W-:Y:S01]  /*8200*/  MUFU.EX2 R96, R96 ;  /* 0x0000006000607308 */ /* 0x000fe20000000800 */
[C---:B------:R-:W-:Y:S07]  /*8210*/  HMMA.16816.F32 R36, R4.reuse, R16, R68 ;  /* 0x000000100424723c */ /* 0x040fee0000001844 */
[----:B------:R-:W-:Y:S01]  /*8220*/  MUFU.EX2 R97, R97 ;  /* 0x0000006100617308 */ /* 0x000fe20000000800 */
[C---:B------:R-:W-:Y:S01]  /*8230*/  HMMA.16816.F32 R56, R4.reuse, R24, R104 ;  /* 0x000000180438723c */ /* 0x040fe20000001868 */
[----:B------:R-:W1:Y:S06]  /*8240*/  LDSM.16.MT88.4 R24, [R228+0xb000] ;  /* 0x00b00000e418783b */ /* 0x000e6c0000004200 */
[----:B------:R-:W-:Y:S01]  /*8250*/  MUFU.EX2 R98, R98 ;  /* 0x0000006200627308 */ /* 0x000fe20000000800 */
[C---:B------:R-:W-:Y:S01]  /*8260*/  HMMA.16816.F32 R156, R4.reuse, R20, R156 ;  /* 0x00000014049c723c */ /* 0x040fe2000000189c */
[----:B------:R-:W-:Y:S01]  /*8270*/  LDSM.16.MT88.4 R20, [R231+0xb000] ;  /* 0x00b00000e714783b */ /* 0x000fe20000004200 */
[----:B------:R-:W-:Y:S01]  /*8280*/  IMAD.MOV.U32 R215, RZ, RZ, R154 ;  /* 0x000000ffffd77224 */ /* 0x000fe200078e009a */
[----:B------:R-:W-:Y:S01]  /*8290*/  MOV R213, R211 ;  /* 0x000000d300d57202 */ /* 0x000fe20000000f00 */
[----:B------:R-:W-:Y:S01]  /*82a0*/  IMAD.MOV.U32 R147, RZ, RZ, R190 ;  /* 0x000000ffff937224 */ /* 0x000fe200078e00be */
[----:B------:R-:W-:Y:S01]  /*82b0*/  MOV R145, R155 ;  /* 0x0000009b00917202 */ /* 0x000fe20000000f00 */
[----:B------:R-:W-:Y:S01]  /*82c0*/  IMAD.MOV.U32 R207, RZ, RZ, R223 ;  /* 0x000000ffffcf7224 */ /* 0x000fe200078e00df */
[----:B------:R-:W-:Y:S01]  /*82d0*/  MUFU.EX2 R62, R35 ;  /* 0x00000023003e7308 */ /* 0x000fe20000000800 */
[C---:B------:R-:W-:Y:S01]  /*82e0*/  HMMA.16816.F32 R80, R4.reuse, R12, R80 ;  /* 0x0000000c0450723c */ /* 0x040fe20000001850 */
[----:B------:R-:W-:Y:S01]  /*82f0*/  MOV R214, R209 ;  /* 0x000000d100d67202 */ /* 0x000fe20000000f00 */
[----:B------:R-:W-:Y:S01]  /*8300*/  IMAD.MOV.U32 R227, RZ, RZ, R206 ;  /* 0x000000ffffe37224 */ /* 0x000fe200078e00ce */
[----:B------:R-:W-:Y:S01]  /*8310*/  MOV R247, R184 ;  /* 0x000000b800f77202 */ /* 0x000fe20000000f00 */
[----:B------:R2:W5:Y:S03]  /*8320*/  LDL.LU R3, [R1+0x154] ;  /* 0x0001540001037983 */ /* 0x0005660000300800 */
[----:B------:R-:W-:Y:S01]  /*8330*/  MUFU.EX2 R100, R33 ;  /* 0x0000002100647308 */ /* 0x000fe20000000800 */
[C---:B------:R-:W-:Y:S01]  /*8340*/  HMMA.16816.F32 R44, R4.reuse, R14, R72 ;  /* 0x0000000e042c723c */ /* 0x040fe20000001848 */
[----:B------:R-:W-:Y:S06]  /*8350*/  LDSM.16.MT88.4 R12, [R230+0xb000] ;  /* 0x00b00000e60c783b */ /* 0x000fec0000004200 */
[----:B------:R3:W4:Y:S08]  /*8360*/  MUFU.EX2 R63, R32 ;  /* 0x00000020003f7308 */ /* 0x0007300000000800 */
[----:B------:R1:W-:Y:S08]  /*8370*/  MUFU.EX2 R61, R2 ;  /* 0x00000002003d7308 */ /* 0x0003f00000000800 */
[----:B------:R-:W2:Y:S01]  /*8380*/  MUFU.EX2 R60, R0 ;  /* 0x00000000003c7308 */ /* 0x000ea20000000800 */
[----:B---3--:R-:W-:Y:S01]  /*8390*/  HMMA.16816.F32 R32, R4, R18, R76 ;  /* 0x000000120420723c */ /* 0x008fe2000000184c */
[----:B------:R-:W3:Y:S01]  /*83a0*/  LDSM.16.MT88.4 R16, [R229+0xb000] ;  /* 0x00b00000e510783b */ /* 0x000ee20000004200 */
[----:B------:R-:W-:Y:S01]  /*83b0*/  IMAD.MOV.U32 R211, RZ, RZ, R191 ;  /* 0x000000ffffd37224 */ /* 0x000fe200078e00bf */
[----:B------:R-:W-:Y:S01]  /*83c0*/  MOV R216, R219 ;  /* 0x000000db00d87202 */ /* 0x000fe20000000f00 */
[----:B------:R-:W-:Y:S01]  /*83d0*/  IMAD.MOV.U32 R107, RZ, RZ, R172 ;  /* 0x000000ffff6b7224 */ /* 0x000fe200078e00ac */
[----:B------:R-:W-:Y:S01]  /*83e0*/  MOV R210, R202 ;  /* 0x000000ca00d27202 */ /* 0x000fe20000000f00 */
[----:B------:R3:W5:Y:S01]  /*83f0*/  LDL.LU R134, [R1+0x150] ;  /* 0x0001500001867983 */ /* 0x0007620000300800 */
[----:B------:R-:W-:-:S02]  /*8400*/  FADD.FTZ R4, R205, R31 ;  /* 0x0000001fcd047221 */ /* 0x000fc40000010000 */
[----:B------:R-:W-:Y:S01]  /*8410*/  FADD.FTZ R5, R208, R30 ;  /* 0x0000001ed0057221 */ /* 0x000fe20000010000 */
[----:B----4-:R-:W-:Y:S01]  /*8420*/  F2FP.PACK_AB R6, R63, R100 ;  /* 0x000000643f06723e */ /* 0x010fe200000000ff */
[----:B-1----:R-:W-:Y:S01]  /*8430*/  FADD.FTZ R2, R146, R29 ;  /* 0x0000001d92027221 */ /* 0x002fe20000010000 */
[----:B------:R-:W-:Y:S01]  /*8440*/  F2FP.PACK_AB R7, R65, R64 ;  /* 0x000000404107723e */ /* 0x000fe200000000ff */
[----:B------:R-:W-:Y:S01]  /*8450*/  FADD.FTZ R30, R225, R4 ;  /* 0x00000004e11e7221 */ /* 0x000fe20000010000 */
[----:B------:R-:W-:Y:S01]  /*8460*/  F2FP.PACK_AB R4, R92, R62 ;  /* 0x0000003e5c04723e */ /* 0x000fe200000000ff */
[----:B------:R-:W-:Y:S01]  /*8470*/  FADD.FTZ R31, R252, R5 ;  /* 0x00000005fc1f7221 */ /* 0x000fe20000010000 */
[----:B--2---:R-:W-:Y:S01]  /*8480*/  F2FP.PACK_AB R5, R60, R61 ;  /* 0x0000003d3c05723e */ /* 0x004fe200000000ff */
        /* <DEDUP_REMOVED lines=14> */
[----:B------:R-:W-:Y:S01]  /*8570*/  FADD.FTZ R28, R205, R2 ;  /* 0x00000002cd1c7221 */ /* 0x000fe20000010000 */
[----:B------:R-:W-:-:S02]  /*8580*/  MOV R102, R211 ;  /* 0x000000d300667202 */ /* 0x000fc40000000f00 */
[----:B------:R-:W-:Y:S01]  /*8590*/  MOV R212, R200 ;  /* 0x000000c800d47202 */ /* 0x000fe20000000f00 */
[----:B------:R-:W-:Y:S01]  /*85a0*/  IMAD.MOV.U32 R219, RZ, RZ, R170 ;  /* 0x000000ffffdb7224 */ /* 0x000fe200078e00aa */
[----:B------:R-:W-:Y:S01]  /*85b0*/  MOV R223, R152 ;  /* 0x0000009800df7202 */ /* 0x000fe20000000f00 */
[C---:B------:R-:W-:Y:S01]  /*85c0*/  HMMA.16816.F32 R148, R4.reuse, R26, R148 ;  /* 0x0000001a0494723c */ /* 0x040fe20000001894 */
[----:B------:R-:W-:Y:S01]  /*85d0*/  FADD.FTZ R28, R240, R28 ;  /* 0x0000001cf01c7221 */ /* 0x000fe20000010000 */
[----:B------:R-:W-:Y:S01]  /*85e0*/  MOV R206, R169 ;  /* 0x000000a900ce7202 */ /* 0x000fe20000000f00 */
[----:B------:R-:W1:Y:S01]  /*85f0*/  MUFU.EX2 R115, R115 ;  /* 0x0000007300737308 */ /* 0x000e620000000800 */
[----:B------:R-:W-:Y:S01]  /*8600*/  MOV R209, R168 ;  /* 0x000000a800d17202 */ /* 0x000fe20000000f00 */
[----:B------:R2:W5:Y:S03]  /*8610*/  LDL.LU R246, [R1+0x14c] ;  /* 0x00014c0001f67983 */ /* 0x0005660000300800 */
[C---:B---3--:R-:W-:Y:S08]  /*8620*/  HMMA.16816.F32 R180, R4.reuse, R18, R48 ;  /* 0x0000001204b4723c */ /* 0x048ff00000001830 */
[C---:B------:R-:W-:Y:S08]  /*8630*/  HMMA.16816.F32 R160, R4.reuse, R20, R84 ;  /* 0x0000001404a0723c */ /* 0x040ff00000001854 */
[C---:B------:R-:W-:Y:S08]  /*8640*/  HMMA.16816.F32 R164, R4.reuse, R22, R164 ;  /* 0x0000001604a4723c */ /* 0x040ff000000018a4 */
[C---:B------:R-:W-:Y:S08]  /*8650*/  HMMA.16816.F32 R176, R4.reuse, R16, R176 ;  /* 0x0000001004b0723c */ /* 0x040ff000000018b0 */
[----:B------:R-:W-:Y:S01]  /*8660*/  HMMA.16816.F32 R192, R4, R12, R192 ;  /* 0x0000000c04c0723c */ /* 0x000fe200000018c0 */
[----:B------:R-:W-:Y:S01]  /*8670*/  FADD.FTZ R29, R243, R0 ;  /* 0x00000000f31d7221 */ /* 0x000fe20000010000 */
[----:B------:R-:W-:Y:S01]  /*8680*/  MOV R222, R144 ;  /* 0x0000009000de7202 */ /* 0x000fe20000000f00 */
[----:B------:R-:W-:Y:S01]  /*8690*/  IMAD.MOV.U32 R133, RZ, RZ, R252 ;  /* 0x000000ffff857224 */ /* 0x000fe200078e00fc */
[----:B------:R-:W-:Y:S01]  /*86a0*/  MOV R205, R225 ;  /* 0x000000e100cd7202 */ /* 0x000fe20000000f00 */
[----:B------:R-:W-:Y:S01]  /*86b0*/  FADD.FTZ R2, R208, R30 ;  /* 0x0000001ed0027221 */ /* 0x000fe20000010000 */
[----:B------:R-:W-:-:S02]  /*86c0*/  MOV R146, R226 ;  /* 0x000000e200927202 */ /* 0x000fc40000000f00 */
[----:B------:R-:W-:Y:S01]  /*86d0*/  MOV R103, R203 ;  /* 0x000000cb00677202 */ /* 0x000fe20000000f00 */
[----:B------:R-:W-:Y:S01]  /*86e0*/  HMMA.16816.F32 R48, R4, R14, R88 ;  /* 0x0000000e0430723c */ /* 0x000fe20000001858 */
[----:B------:R-:W-:Y:S01]  /*86f0*/  IMAD.MOV.U32 R104, RZ, RZ, R173 ;  /* 0x000000ffff687224 */ /* 0x000fe200078e00ad */
[----:B------:R-:W-:Y:S01]  /*8700*/  MOV R105, R174 ;  /* 0x000000ae00697202 */ /* 0x000fe20000000f00 */
[----:B------:R-:W3:Y:S01]  /*8710*/  MUFU.EX2 R119, R119 ;  /* 0x0000007700777308 */ /* 0x000ee20000000800 */
[----:B------:R-:W-:Y:S01]  /*8720*/  MOV R106, R201 ;  /* 0x000000c9006a7202 */ /* 0x000fe20000000f00 */
[----:B------:R2:W5:Y:S02]  /*8730*/  LDL.LU R245, [R1+0x148] ;  /* 0x0001480001f57983 */ /* 0x0005640000300800 */
[----:B------:R-:W-:Y:S02]  /*8740*/  F2FP.PACK_AB R4, R67, R66 ;  /* 0x000000424304723e */ /* 0x000fe400000000ff */
[----:B------:R-:W-:Y:S01]  /*8750*/  F2FP.PACK_AB R5, R96, R95 ;  /* 0x0000005f6005723e */ /* 0x000fe200000000ff */
[----:B------:R-:W-:Y:S01]  /*8760*/  FADD.FTZ R0, R242, R31 ;  /* 0x0000001ff2007221 */ /* 0x000fe20000010000 */
[----:B------:R-:W-:Y:S01]  /*8770*/  F2FP.PACK_AB R6, R94, R93 ;  /* 0x0000005d5e06723e */ /* 0x000fe200000000ff */
[----:B------:R-:W-:Y:S01]  /*8780*/  FADD.FTZ R29, R241, R29 ;  /* 0x0000001df11d7221 */ /* 0x000fe20000010000 */
[----:B------:R-:W-:-:S02]  /*8790*/  F2FP.PACK_AB R7, R98, R97 ;  /* 0x000000616207723e */ /* 0x000fc400000000ff */
[----:B------:R-:W-:Y:S01]  /*87a0*/  MOV R208, R220 ;  /* 0x000000dc00d07202 */ /* 0x000fe20000000f00 */
[----:B------:R-:W-:Y:S01]  /*87b0*/  FADD.FTZ R2, R239, R2 ;  /* 0x00000002ef027221 */ /* 0x000fe20000010000 */
[----:B------:R-:W-:Y:S01]  /*87c0*/  MOV R144, R186 ;  /* 0x000000ba00907202 */ /* 0x000fe20000000f00 */
[----:B------:R-:W-:Y:S01]  /*87d0*/  IMAD.MOV.U32 R225, RZ, RZ, R185 ;  /* 0x000000ffffe17224 */ /* 0x000fe200078e00b9 */
[----:B------:R-:W-:Y:S01]  /*87e0*/  MOV R71, R146 ;  /* 0x0000009200477202 */ /* 0x000fe20000000f00 */
[C---:B------:R-:W-:Y:S01]  /*87f0*/  HMMA.16816.F32 R188, R4.reuse, R12, R80 ;  /* 0x0000000c04bc723c */ /* 0x040fe20000001850 */
[----:B------:R-:W-:Y:S01]  /*8800*/  MOV R252, R171 ;  /* 0x000000ab00fc7202 */ /* 0x000fe20000000f00 */
[----:B------:R-:W-:Y:S01]  /*8810*/  FADD.FTZ R0, R238, R0 ;  /* 0x00000000ee007221 */ /* 0x000fe20000010000 */
[----:B------:R-:W-:Y:S01]  /*8820*/  MOV R226, R153 ;  /* 0x0000009900e27202 */ /* 0x000fe20000000f00 */
[----:B------:R-:W-:Y:S01]  /*8830*/  FADD.FTZ R29, R237, R29 ;  /* 0x0000001ded1d7221 */ /* 0x000fe20000010000 */
[----:B------:R-:W-:Y:S01]  /*8840*/  MOV R211, R223 ;  /* 0x000000df00d37202 */ /* 0x000fe20000000f00 */
[----:B------:R-:W4:Y:S01]  /*8850*/  MUFU.EX2 R111, R111 ;  /* 0x0000006f006f7308 */ /* 0x000f220000000800 */
        /* <DEDUP_REMOVED lines=10> */
[----:B------:R-:W1:Y:S01]  /*8900*/  MUFU.EX2 R99, R99 ;  /* 0x0000006300637308 */ /* 0x000e620000000800 */
[----:B------:R-:W-:Y:S01]  /*8910*/  MOV R216, R222 ;  /* 0x000000de00d87202 */ /* 0x000fe20000000f00 */
[----:B------:R-:W-:Y:S01]  /*8920*/  IMAD.MOV.U32 R222, RZ, RZ, R133 ;  /* 0x000000ffffde7224 */ /* 0x000fe200078e0085 */
[----:B------:R-:W-:Y:S01]  /*8930*/  MOV R133, R205 ;  /* 0x000000cd00857202 */ /* 0x000fe20000000f00 */
[----:B------:R-:W-:Y:S01]  /*8940*/  HMMA.16816.F32 R52, R4, R26, R52 ;  /* 0x0000001a0434723c */ /* 0x000fe20000001834 */
[----:B------:R-:W-:Y:S01]  /*8950*/  MOV R205, R208 ;  /* 0x000000d000cd7202 */ /* 0x000fe20000000f00 */
[----:B------:R-:W-:Y:S01]  /*8960*/  IMAD.MOV.U32 R208, RZ, RZ, R218 ;  /* 0x000000ffffd07224 */ /* 0x000fe200078e00da */
[----:B------:R2:W5:Y:S01]  /*8970*/  LDL.LU R244, [R1+0x144] ;  /* 0x0001440001f47983 */ /* 0x0005620000300800 */
[----:B------:R-:W-:-:S02]  /*8980*/  FADD.FTZ R2, R235, R0 ;  /* 0x00000000eb027221 */ /* 0x000fc40000010000 */
[----:B------:R-:W-:Y:S01]  /*8990*/  FADD.FTZ R0, R215, R29 ;  /* 0x0000001dd7007221 */ /* 0x000fe20000010000 */
[----:B------:R-:W-:Y:S01]  /*89a0*/  MOV R215, R208 ;  /* 0x000000d000d77202 */ /* 0x000fe20000000f00 */
[----:B------:R-:W-:Y:S01]  /*89b0*/  HMMA.16816.F32 R156, R4, R20, R156 ;  /* 0x00000014049c723c */ /* 0x000fe2000000189c */
[----:B------:R-:W-:-:S07]  /*89c0*/  MOV R218, R234 ;  /* 0x000000ea00da7202 */ /* 0x000fce0000000f00 */
[C---:B------:R-:W-:Y:S08]  /*89d0*/  HMMA.16816.F32 R40, R4.reuse, R22, R40 ;  /* 0x000000160428723c */ /* 0x040ff00000001828 */
[C---:B------:R-:W-:Y:S08]  /*89e0*/  HMMA.16816.F32 R36, R4.reuse, R16, R36 ;  /* 0x000000100424723c */ /* 0x040ff00000001824 */
[C---:B------:R-:W-:Y:S08]  /*89f0*/  HMMA.16816.F32 R32, R4.reuse, R18, R32 ;  /* 0x000000120420723c */ /* 0x040ff00000001820 */
[----:B------:R-:W-:Y:S01]  /*8a00*/  HMMA.16816.F32 R44, R4, R14, R44 ;  /* 0x0000000e042c723c */ /* 0x000fe2000000182c */
[----:B------:R-:W-:Y:S01]  /*8a10*/  IMAD.MOV.U32 R101, RZ, RZ, R144 ;  /* 0x000000ffff657224 */ /* 0x000fe200078e0090 */
[----:B------:R-:W-:-:S02]  /*8a20*/  MOV R208, R198 ;  /* 0x000000c600d07202 */ /* 0x000fc40000000f00 */
[----:B------:R-:W-:Y:S01]  /*8a30*/  MOV R220, R187 ;  /* 0x000000bb00dc7202 */ /* 0x000fe20000000f00 */
[----:B------:R-:W-:Y:S01]  /*8a40*/  IMAD.MOV.U32 R223, RZ, RZ, R226 ;  /* 0x000000ffffdf7224 */ /* 0x000fe200078e00e2 */
[----:B------:R-:W1:Y:S01]  /*8a50*/  MUFU.EX2 R116, R116 ;  /* 0x0000007400747308 */ /* 0x000e620000000800 */
[----:B------:R-:W-:Y:S01]  /*8a60*/  FADD.FTZ R4, R233, R13 ;  /* 0x0000000de9047221 */ /* 0x000fe20000010000 */
[----:B------:R-:W1:Y:S01]  /*8a70*/  LDSM.16.MT88.4 R152, [R228+0xb800] ;  /* 0x00b80000e498783b */ /* 0x000e620000004200 */
[----:B------:R-:W-:Y:S02]  /*8a80*/  FADD.FTZ R6, R247, R12 ;  /* 0x0000000cf7067221 */ /* 0x000fe40000010000 */
[----:B------:R-:W-:Y:S01]  /*8a90*/  FADD.FTZ R5, R196, R2 ;  /* 0x00000002c4057221 */ /* 0x000fe20000010000 */
[----:B------:R-:W1:Y:S01]  /*8aa0*/  LDSM.16.MT88.4 R168, [R231+0xb800] ;  /* 0x00b80000e7a8783b */ /* 0x000e620000004200 */
[----:B------:R-:W-:Y:S02]  /*8ab0*/  FADD.FTZ R7, R145, R0 ;  /* 0x0000000091077221 */ /* 0x000fe40000010000 */
[----:B------:R-:W-:Y:S01]  /*8ac0*/  FADD.FTZ R4, R215, R4 ;  /* 0x00000004d7047221 */ /* 0x000fe20000010000 */
[----:B------:R-:W-:Y:S01]  /*8ad0*/  MOV R247, R218 ;  /* 0x000000da00f77202 */ /* 0x000fe20000000f00 */
[----:B------:R-:W-:Y:S01]  /*8ae0*/  FADD.FTZ R2, R232, R6 ;  /* 0x00000006e8027221 */ /* 0x000fe20000010000 */
[----:B------:R-:W1:Y:S01]  /*8af0*/  MUFU.EX2 R120, R120 ;  /* 0x0000007800787308 */ /* 0x000e620000000800 */
[----:B------:R-:W-:Y:S01]  /*8b00*/  FADD.FTZ R0, R139, R5 ;  /* 0x000000058b007221 */ /* 0x000fe20000010000 */
[----:B------:R-:W1:Y:S01]  /*8b10*/  LDSM.16.MT88.4 R184, [R229+0xb800] ;  /* 0x00b80000e5b8783b */ /* 0x000e620000004200 */
[----:B------:R-:W-:-:S02]  /*8b20*/  FADD.FTZ R5, R11, R7 ;  /* 0x000000070b057221 */ /* 0x000fc40000010000 */
[----:B------:R-:W-:Y:S01]  /*8b30*/  FADD.FTZ R7, R10, R4 ;  /* 0x000000040a077221 */ /* 0x000fe20000010000 */
[----:B------:R-:W1:Y:S01]  /*8b40*/  LDSM.16.MT88.4 R16, [R230+0xb800] ;  /* 0x00b80000e610783b */ /* 0x000e620000004200 */
[----:B------:R-:W-:Y:S02]  /*8b50*/  FADD.FTZ R6, R9, R2 ;  /* 0x0000000209067221 */ /* 0x000fe40000010000 */
[----:B------:R-:W-:Y:S01]  /*8b60*/  FADD.FTZ R4, R8, R0 ;  /* 0x0000000008047221 */ /* 0x000fe20000010000 */
[----:B------:R-:W1:Y:S01]  /*8b70*/  MUFU.EX2 R112, R112 ;  /* 0x0000007000707308 */ /* 0x000e620000000800 */
[----:B------:R-:W-:Y:S01]  /*8b80*/  FADD.FTZ R5, R247, R5 ;  /* 0x00000005f7057221 */ /* 0x000fe20000010000 */
[----:B------:R2:W5:Y:S01]  /*8b90*/  LDL.LU R243, [R1+0x140] ;  /* 0x0001400001f37983 */ /* 0x0005620000300800 */
[----:B------:R-:W-:Y:S02]  /*8ba0*/  FADD.FTZ R2, R71, R7 ;  /* 0x0000000747027221 */ /* 0x000fe40000010000 */
[----:B------:R-:W-:Y:S01]  /*8bb0*/  FADD.FTZ R0, R101, R6 ;  /* 0x0000000665007221 */ /* 0x000fe20000010000 */
        /* <DEDUP_REMOVED lines=12> */
[----:B------:R-:W-:Y:S01]  /*8c80*/  IMAD.MOV.U32 R247, RZ, RZ, R145 ;  /* 0x000000fffff77224 */ /* 0x000fe200078e0091 */
[----:B------:R-:W-:Y:S01]  /*8c90*/  MOV R214, R227 ;  /* 0x000000e300d67202 */ /* 0x000fe20000000f00 */
[----:B------:R-:W-:Y:S01]  /*8ca0*/  FADD.FTZ R6, R107, R6 ;  /* 0x000000066b067221 */ /* 0x000fe20000010000 */
[----:B------:R-:W1:Y:S01]  /*8cb0*/  MUFU.EX2 R117, R117 ;  /* 0x0000007500757308 */ /* 0x000e620000000800 */
[----:B------:R-:W-:Y:S01]  /*8cc0*/  FADD.FTZ R4, R210, R5 ;  /* 0x00000005d2047221 */ /* 0x000fe20000010000 */
[----:B------:R2:W5:Y:S01]  /*8cd0*/  LDL.LU R241, [R1+0x138] ;  /* 0x0001380001f17983 */ /* 0x0005620000300800 */
[----:B------:R-:W-:Y:S02]  /*8ce0*/  FADD.FTZ R0, R215, R0 ;  /* 0x00000000d7007221 */ /* 0x000fe40000010000 */
[----:B------:R-:W-:Y:S01]  /*8cf0*/  IMAD.MOV.U32 R227, RZ, RZ, R216 ;  /* 0x000000ffffe37224 */ /* 0x000fe200078e00d8 */
[----:B------:R-:W-:Y:S01]  /*8d00*/  MOV R216, R222 ;  /* 0x000000de00d87202 */ /* 0x000fe20000000f00 */
        /* <DEDUP_REMOVED lines=16> */
[----:B------:R-:W-:Y:S01]  /*8e10*/  IMAD.MOV.U32 R218, RZ, RZ, R199 ;  /* 0x000000ffffda7224 */ /* 0x000fe200078e00c7 */
        /* <DEDUP_REMOVED lines=65> */
[----:B-1----:R-:W-:-:S02]  /*9230*/  FADD.FTZ R5, R115, R5 ;  /* 0x0000000573057221 */ /* 0x002fc40000010000 */
[----:B---3--:R-:W-:Y:S02]  /*9240*/  FADD.FTZ R4, R119, R4 ;  /* 0x0000000477047221 */ /* 0x008fe40000010000 */
[----:B----4-:R-:W-:Y:S02]  /*9250*/  FADD.FTZ R0, R111, R0 ;  /* 0x000000006f007221 */ /* 0x010fe40000010000 */
        /* <DEDUP_REMOVED lines=42> */
[----:B--2---:R-:W2:Y:S04]  /*9500*/  LDL.64 R208, [R1+0xa8] ;  /* 0x0000a80001d07983 */ /* 0x004ea80000100a00 */
[----:B------:R-:W3:Y:S01]  /*9510*/  LDL.64 R218, [R1+0xf0] ;  /* 0x0000f00001da7983 */ /* 0x000ee20000100a00 */
[----:B------:R-:W-:Y:S01]  /*9520*/  UIADD3 UR5, UR33, -0x2, URZ ;  /* 0xfffffffe21057890 */ /* 0x000fe2000fffe03f */
[----:B------:R-:W-:Y:S01]  /*9530*/  IMAD.U32 R2, RZ, RZ, UR10 ;  /* 0x0000000aff027e24 */ /* 0x000fe2000f8e00ff */
[----:B------:R-:W-:-:S04]  /*9540*/  DEPBAR.LE SB0, 0x0 ;  /* 0x000080000000791a */ /* 0x000fc80000000000 */
[----:B------:R-:W-:Y:S01]  /*9550*/  USHF.R.S32.HI UR8, URZ, 0x1f, UR5 ;  /* 0x0000001f3f087899 */ /* 0x000fe20008011405 */
[----:B------:R-:W-:Y:S01]  /*9560*/  IMAD.U32 R4, RZ, RZ, UR5 ;  /* 0x00000005ff047e24 */ /* 0x000fe2000f8e00ff */
[----:B------:R-:W-:Y:S01]  /*9570*/  UIMAD UR7, UR26, UR5, URZ ;  /* 0x000000051a0772a4 */ /* 0x000fe2000f8e023f */
[----:B------:R-:W-:Y:S01]  /*9580*/  IMAD.U32 R6, RZ, RZ, UR10 ;  /* 0x0000000aff067e24 */ /* 0x000fe2000f8e00ff */
[----:B------:R-:W-:Y:S01]  /*9590*/  UISETP.GE.AND UP0, UPT, UR33, 0x3, UPT ;  /* 0x000000032100788c */ /* 0x000fe2000bf06270 */
[----:B------:R-:W-:Y:S01]  /*95a0*/  IMAD.U32 R7, RZ, RZ, UR10 ;  /* 0x0000000aff077e24 */ /* 0x000fe2000f8e00ff */
[----:B------:R-:W-:Y:S01]  /*95b0*/  UIMAD UR7, UR8, UR27, UR7 ;  /* 0x0000001b080772a4 */ /* 0x000fe2000f8e0207 */
[----:B------:R-:W-:Y:S01]  /*95c0*/  IMAD.U32 R12, RZ, RZ, UR10 ;  /* 0x0000000aff0c7e24 */ /* 0x000fe2000f8e00ff */
[----:B------:R-:W-:Y:S01]  /*95d0*/  BAR.SYNC.DEFER_BLOCKING 0x0 ;  /* 0x0000000000007b1d */ /* 0x000fe20000010000 */
[----:B--2---:R-:W-:Y:S01]  /*95e0*/  ISETP.GE.AND P1, PT, R208, c[0x0][0x220], PT ;  /* 0x00008800d0007a0c */ /* 0x004fe20003f26270 */
[----:B---3--:R-:W-:-:S05]  /*95f0*/  IMAD.WIDE.U32 R4, R4, UR27, R218 ;  /* 0x0000001b04047c25 */ /* 0x008fca000f8e00da */
[----:B------:R-:W-:-:S07]  /*9600*/  IADD3 R5, R5, UR7, RZ ;  /* 0x0000000705057c10 */ /* 0x000fce000fffe0ff */
[----:B------:R-:W-:Y:S01]  /*9610*/  @!P1 IMAD.MOV.U32 R14, RZ, RZ, c[0x0][0x1a4] ;  /* 0x00006900ff0e9624 */ /* 0x000fe200078e00ff */
[-C--:B------:R-:W-:Y:S01]  /*9620*/  @!P1 LEA R2, P2, R2, R4.reuse, 0x5 ;  /* 0x0000000402029211 */ /* 0x080fe200078428ff */
[----:B------:R-:W-:Y:S01]  /*9630*/  @!P1 IMAD.MOV.U32 R22, RZ, RZ, c[0x0][0x1a4] ;  /* 0x00006900ff169624 */ /* 0x000fe200078e00ff */
[----:B------:R-:W-:Y:S01]  /*9640*/  @!P1 IADD3 R0, P3, R4, UR29, RZ ;  /* 0x0000001d04009c10 */ /* 0x000fe2000ff7e0ff */
[--C-:B------:R-:W-:Y:S01]  /*9650*/  @!P1 IMAD.MOV.U32 R13, RZ, RZ, R5.reuse ;  /* 0x000000ffff0d9224 */ /* 0x100fe200078e0005 */
[----:B------:R-:W-:Y:S01]  /*9660*/  @!P1 LEA R6, P0, R6, R4, 0x6 ;  /* 0x0000000406069211 */ /* 0x000fe200078030ff */
[----:B------:R-:W-:Y:S01]  /*9670*/  @!P1 IMAD.MOV.U32 R20, RZ, RZ, R4 ;  /* 0x000000ffff149224 */ /* 0x000fe200078e0004 */
[-C--:B------:R-:W-:Y:S01]  /*9680*/  @!P1 LEA.HI.X R14, R7, R5.reuse, R14, 0x5, P2 ;  /* 0x00000005070e9211 */ /* 0x080fe200010f2c0e */
[--C-:B------:R-:W-:Y:S01]  /*9690*/  @!P1 IMAD.MOV.U32 R21, RZ, RZ, R5.reuse ;  /* 0x000000ffff159224 */ /* 0x100fe200078e0005 */
[----:B------:R-:W-:Y:S01]  /*96a0*/  @!P1 IADD3.X R7, R5, UR28, RZ, P3, !PT ;  /* 0x0000001c05079c10 */ /* 0x000fe20009ffe4ff */
[----:B------:R-:W-:Y:S01]  /*96b0*/  @!P1 IMAD.MOV.U32 R18, RZ, RZ, R4 ;  /* 0x000000ffff129224 */ /* 0x000fe200078e0004 */
[----:B------:R-:W-:Y:S01]  /*96c0*/  @!P1 LEA R28, P2, R0, c[0x0][0x170], 0x1 ;  /* 0x00005c00001c9a11 */ /* 0x000fe200078408ff */
[----:B------:R-:W-:Y:S01]  /*96d0*/  @!P1 IMAD.MOV.U32 R19, RZ, RZ, R5 ;  /* 0x000000ffff139224 */ /* 0x000fe200078e0005 */
[----:B------:R-:W-:Y:S01]  /*96e0*/  @!P1 LEA.HI.X R22, R12, R5, R22, 0x6, P0 ;  /* 0x000000050c169211 */ /* 0x000fe200000f3416 */
[----:B------:R-:W-:Y:S01]  /*96f0*/  @!P1 IMAD.MOV.U32 R12, RZ, RZ, R4 ;  /* 0x000000ffff0c9224 */ /* 0x000fe200078e0004 */
[----:B------:R-:W-:Y:S01]  /*9700*/  @!P1 LEA R26, P0, R2, c[0x0][0x170], 0x1 ;  /* 0x00005c00021a9a11 */ /* 0x000fe200078008ff */
[----:B-----5:R-:W-:Y:S01]  /*9710*/  @P1 STS.128 [R246+0x8000], RZ ;  /* 0x008000fff6001388 */ /* 0x020fe20000000c00 */
[----:B------:R-:W-:Y:S01]  /*9720*/  @!P1 LEA.HI.X R29, R0, c[0x0][0x174], R7, 0x1, P2 ;  /* 0x00005d00001d9a11 */ /* 0x000fe200010f0c07 */
[----:B------:R-:W-:Y:S01]  /*9730*/  IMAD.U32 R0, RZ, RZ, UR10 ;  /* 0x0000000aff007e24 */ /* 0x000fe2000f8e00ff */
[----:B------:R-:W-:Y:S01]  /*9740*/  @!P1 LEA.HI.X R27, R2, c[0x0][0x174], R14, 0x1, P0 ;  /* 0x00005d00021b9a11 */ /* 0x000fe200000f0c0e */
[----:B------:R-:W-:Y:S01]  /*9750*/  IMAD.U32 R14, RZ, RZ, UR10 ;  /* 0x0000000aff0e7e24 */ /* 0x000fe2000f8e00ff */
[----:B------:R-:W-:Y:S01]  /*9760*/  @!P1 LEA R16, P4, R4, c[0x0][0x170], 0x1 ;  /* 0x00005c0004109a11 */ /* 0x000fe200078808ff */
[----:B------:R-:W-:Y:S01]  /*9770*/  IMAD.U32 R2, RZ, RZ, UR10 ;  /* 0x0000000aff027e24 */ /* 0x000fe2000f8e00ff */
[----:B------:R-:W-:Y:S01]  /*9780*/  @!P1 LEA R24, P0, R6, c[0x0][0x170], 0x1 ;  /* 0x00005c0006189a11 */ /* 0x000fe200078008ff */
[----:B------:R-:W-:Y:S01]  /*9790*/  @!P1 IMAD.WIDE.U32 R12, R0, 0x50, R12 ;  /* 0x00000050000c9825 */ /* 0x000fe200078e000c */
[----:B------:R-:W-:-:S02]  /*97a0*/  @!P1 LEA.HI.X R17, R4, c[0x0][0x174], R5, 0x1, P4 ;  /* 0x00005d0004119a11 */ /* 0x000fc400020f0c05 */
[----:B------:R-:W-:Y:S01]  /*97b0*/  @!P1 LEA.HI.X R25, R6, c[0x0][0x174], R22, 0x1, P0 ;  /* 0x00005d0006199a11 */ /* 0x000fe200000f0c16 */
[----:B------:R-:W-:Y:S02]  /*97c0*/  @!P1 IMAD.MOV.U32 R0, RZ, RZ, c[0x0][0x1a4] ;  /* 0x00006900ff009624 */ /* 0x000fe400078e00ff */
[----:B------:R-:W-:Y:S01]  /*97d0*/  IMAD.U32 R7, RZ, RZ, UR10 ;  /* 0x0000000aff077e24 */ /* 0x000fe2000f8e00ff */
[----:B------:R-:W-:Y:S01]  /*97e0*/  @!PT LDS RZ, [RZ] ;  /* 0x00000000fffff984 */ /* 0x000fe20000000800 */
[----:B------:R-:W-:Y:S01]  /*97f0*/  @!PT LDS RZ, [RZ] ;  /* 0x00000000fffff984 */ /* 0x000fe20000000800 */
[----:B------:R-:W-:Y:S01]  /*9800*/  @!PT LDS RZ, [RZ] ;  /* 0x00000000fffff984 */ /* 0x000fe20000000800 */
[----:B------:R1:W-:Y:S01]  /*9810*/  @!P1 LDGSTS.E.BYPASS.LTC128B.128 [R246+0x8000], [R16.64] ;  /* 0x0800000010f69fae */ /* 0x0003e2000b901d74 */
[----:B------:R-:W-:-:S03]  /*9820*/  @!P1 IMAD.WIDE.U32 R14, R14, 0x30, R4 ;  /* 0x000000300e0e9825 */ /* 0x000fc600078e0004 */
[----:B------:R-:W-:Y:S01]  /*9830*/  @P1 STS.128 [R246+0x8800], RZ ;  /* 0x008800fff6001388 */ /* 0x000fe20000000c00 */
[----:B------:R-:W-:Y:S01]  /*9840*/  @!P1 IMAD.WIDE.U32 R4, R2, 0x70, R20 ;  /* 0x0000007002049825 */ /* 0x000fe200078e0014 */
[----:B------:R-:W-:Y:S02]  /*9850*/  @!P1 LEA R22, P4, R14, c[0x0][0x170], 0x1 ;  /* 0x00005c000e169a11 */ /* 0x000fe400078808ff */
[----:B------:R-:W-:Y:S01]  /*9860*/  @!P1 LEA R20, P3, R12, c[0x0][0x170], 0x1 ;  /* 0x00005c000c149a11 */ /* 0x000fe200078608ff */
[----:B------:R-:W-:Y:S01]  /*9870*/  @!P1 IMAD.MOV.U32 R2, RZ, RZ, c[0x0][0x1a4] ;  /* 0x00006900ff029624 */ /* 0x000fe200078e00ff */
[----:B------:R-:W-:Y:S01]  /*9880*/  @!PT LDS RZ, [RZ] ;  /* 0x00000000fffff984 */ /* 0x000fe20000000800 */
[----:B------:R-:W-:Y:S01]  /*9890*/  @!PT LDS RZ, [RZ] ;  /* 0x00000000fffff984 */ /* 0x000fe20000000800 */
[----:B------:R-:W-:Y:S01]  /*98a0*/  @!PT LDS RZ, [RZ] ;  /* 0x00000000fffff984 */ /* 0x000fe20000000800 */
[----:B------:R2:W-:Y:S01]  /*98b0*/  @!P1 LDGSTS.E.BYPASS.LTC128B.128 [R246+0x8800], [R28.64] ;  /* 0x088000001cf69fae */ /* 0x0005e2000b901d74 */
[----:B------:R-:W-:Y:S02]  /*98c0*/  @!P1 IMAD R0, R0, 0x30, RZ ;  /* 0x0000003000009824 */ /* 0x000fe400078e02ff */
[----:B------:R-:W-:Y:S01]  /*98d0*/  @!P1 IMAD.WIDE.U32 R6, R7, 0x60, R18 ;  /* 0x0000006007069825 */ /* 0x000fe200078e0012 */
[----:B------:R-:W-:Y:S03]  /*98e0*/  @P1 STS.128 [R246+0x9000], RZ ;  /* 0x009000fff6001388 */ /* 0x000fe60000000c00 */
[----:B------:R-:W-:Y:S01]  /*98f0*/  @!P1 IMAD.MOV.U32 R18, RZ, RZ, c[0x0][0x1a4] ;  /* 0x00006900ff129624 */ /* 0x000fe200078e00ff */
[----:B------:R-:W-:Y:S01]  /*9900*/  @!PT LDS RZ, [RZ] ;  /* 0x00000000fffff984 */ /* 0x000fe20000000800 */
[----:B------:R-:W-:Y:S01]  /*9910*/  @!PT LDS RZ, [RZ] ;  /* 0x00000000fffff984 */ /* 0x000fe20000000800 */
[----:B------:R-:W-:Y:S01]  /*9920*/  @!PT LDS RZ, [RZ] ;  /* 0x00000000fffff984 */ /* 0x000fe20000000800 */
[----:B------:R3:W-:Y:S01]  /*9930*/  @!P1 LDGSTS.E.BYPASS.LTC128B.128 [R246+0x9000], [R26.64] ;  /* 0x090000001af69fae */ /* 0x0007e2000b901d74 */
[----:B------:R-:W-:-:S02]  /*9940*/  @!P1 IMAD.MOV.U32 R19, RZ, RZ, c[0x0][0x1a4] ;  /* 0x00006900ff139624 */ /* 0x000fc400078e00ff */
[----:B------:R-:W-:Y:S01]  /*9950*/  @!P1 IMAD R2, R2, 0x50, RZ ;  /* 0x0000005002029824 */ /* 0x000fe200078e02ff */
[----:B------:R-:W-:Y:S01]  /*9960*/  @P1 STS.128 [R246+0x9800], RZ ;  /* 0x009800fff6001388 */ /* 0x000fe20000000c00 */
[----:B------:R-:W-:Y:S02]  /*9970*/  @!P1 IMAD.IADD R0, R0, 0x1, R15 ;  /* 0x0000000100009824 */ /* 0x000fe400078e020f */
[----:B------:R-:W-:Y:S02]  /*9980*/  @!P1 IMAD R18, R18, 0x60, RZ ;  /* 0x0000006012129824 */ /* 0x000fe400078e02ff */
[----:B------:R-:W-:Y:S01]  /*9990*/  @!P1 IMAD R19, R19, 0x70, RZ ;  /* 0x0000007013139824 */ /* 0x000fe200078e02ff */
[----:B------:R-:W-:Y:S01]  /*99a0*/  @!P1 LEA.HI.X R23, R14, c[0x0][0x174], R0, 0x1, P4 ;  /* 0x00005d000e179a11 */ /* 0x000fe200020f0c00 */
[----:B------:R-:W-:Y:S01]  /*99b0*/  @!P1 IMAD.IADD R2, R2, 0x1, R13 ;  /* 0x0000000102029824 */ /* 0x000fe200078e020d */
[----:B-1----:R-:W-:Y:S01]  /*99c0*/  @!P1 LEA R16, P0, R4, c[0x0][0x170], 0x1 ;  /* 0x00005c0004109a11 */ /* 0x002fe200078008ff */
[----:B------:R-:W-:Y:S01]  /*99d0*/  @!P1 IMAD.IADD R7, R18, 0x1, R7 ;  /* 0x0000000112079824 */ /* 0x000fe200078e0207 */
[----:B------:R-:W-:Y:S01]  /*99e0*/  @!P1 LEA R18, P2, R6, c[0x0][0x170], 0x1 ;  /* 0x00005c0006129a11 */ /* 0x000fe200078408ff */
[----:B------:R-:W-:Y:S01]  /*99f0*/  @!P1 IMAD.IADD R5, R19, 0x1, R5 ;  /* 0x0000000113059824 */ /* 0x000fe200078e0205 */
[----:B------:R-:W-:Y:S01]  /*9a00*/  @!P1 LEA.HI.X R21, R12, c[0x0][0x174], R2, 0x1, P3 ;  /* 0x00005d000c159a11 */ /* 0x000fe200018f0c02 */
[----:B------:R-:W-:Y:S01]  /*9a10*/  @!PT LDS RZ, [RZ] ;  /* 0x00000000fffff984 */ /* 0x000fe20000000800 */
[----:B------:R-:W-:Y:S01]  /*9a20*/  @!PT LDS RZ, [RZ] ;  /* 0x00000000fffff984 */ /* 0x000fe20000000800 */
[----:B------:R-:W-:Y:S01]  /*9a30*/  @!PT LDS RZ, [RZ] ;  /* 0x00000000fffff984 */ /* 0x000fe20000000800 */
[----:B------:R1:W-:Y:S01]  /*9a40*/  @!P1 LDGSTS.E.BYPASS.LTC128B.128 [R246+0x9800], [R22.64] ;  /* 0x0980000016f69fae */ /* 0x0003e2000b901d74 */
[----:B------:R-:W-:-:S02]  /*9a50*/  @!P1 LEA.HI.X R19, R6, c[0x0][0x174], R7, 0x1, P2 ;  /* 0x00005d0006139a11 */ /* 0x000fc400010f0c07 */
[----:B------:R-:W-:Y:S01]  /*9a60*/  @!P1 LEA.HI.X R17, R4, c[0x0][0x174], R5, 0x1, P0 ;  /* 0x00005d0004119a11 */ /* 0x000fe200000f0c05 */
[----:B------:R-:W-:Y:S04]  /*9a70*/  @P1 STS.128 [R246+0xa000], RZ ;  /* 0x00a000fff6001388 */ /* 0x000fe80000000c00 */
[----:B------:R-:W-:Y:S01]  /*9a80*/  @!PT LDS RZ, [RZ] ;  /* 0x00000000fffff984 */ /* 0x000fe20000000800 */
[----:B------:R-:W-:Y:S01]  /*9a90*/  @!PT LDS RZ, [RZ] ;  /* 0x00000000fffff984 */ /* 0x000fe20000000800 */
[----:B------:R-:W-:Y:S01]  /*9aa0*/  @!PT LDS RZ, [RZ] ;  /* 0x00000000fffff984 */ /* 0x000fe20000000800 */
[----:B------:R3:W-:Y:S04]  /*9ab0*/  @!P1 LDGSTS.E.BYPASS.LTC128B.128 [R246+0xa000], [R24.64] ;  /* 0x0a00000018f69fae */ /* 0x0007e8000b901d74 */
        /* <DEDUP_REMOVED lines=15> */
[----:B------:R-:W-:Y:S04]  /*9bb0*/  LDSM.16.M88.4 R36, [R234] ;  /* 0x00000000ea24783b */ /* 0x000fe80000000200 */
[----:B------:R-:W4:Y:S04]  /*9bc0*/  LDSM.16.M88.4 R4, [R139+0x4000] ;  /* 0x004000008b04783b */ /* 0x000f280000000200 */
[----:B------:R-:W4:Y:S04]  /*9bd0*/  LDSM.16.M88.4 R32, [R234+0x2000] ;  /* 0x00200000ea20783b */ /* 0x000f280000000200 */
[----:B-1----:R-:W1:Y:S04]  /*9be0*/  LDSM.16.M88.4 R20, [R139+0x4800] ;  /* 0x004800008b14783b */ /* 0x002e680000000200 */
[----:B------:R-:W1:Y:S04]  /*9bf0*/  LDSM.16.M88.4 R48, [R139+0x5000] ;  /* 0x005000008b30783b */ /* 0x000e680000000200 */
[----:B--2---:R-:W-:Y:S04]  /*9c00*/  LDSM.16.M88.4 R28, [R237] ;  /* 0x00000000ed1c783b */ /* 0x004fe80000000200 */
[----:B------:R-:W-:Y:S04]  /*9c10*/  LDSM.16.M88.4 R44, [R233+0x4000] ;  /* 0x00400000e92c783b */ /* 0x000fe80000000200 */
[----:B---3--:R-:W2:Y:S04]  /*9c20*/  LDSM.16.M88.4 R24, [R237+0x2000] ;  /* 0x00200000ed18783b */ /* 0x008ea80000000200 */
[----:B------:R-:W3:Y:S04]  /*9c30*/  LDSM.16.M88.4 R40, [R233+0x4800] ;  /* 0x00480000e928783b */ /* 0x000ee80000000200 */
[----:B----4-:R-:W4:Y:S04]  /*9c40*/  LDSM.16.M88.4 R16, [R139+0x5800] ;  /* 0x005800008b10783b */ /* 0x010f280000000200 */
[----:B------:R-:W-:Y:S01]  /*9c50*/  LDSM.16.M88.4 R12, [R139+0x6000] ;  /* 0x006000008b0c783b */ /* 0x000fe20000000200 */
[-C--:B------:R-:W-:Y:S03]  /*9c60*/  HMMA.16816.F32 R92, R36, R4.reuse, RZ ;  /* 0x00000004245c723c */ /* 0x080fe600000018ff */
[----:B------:R-:W-:Y:S04]  /*9c70*/  LDSM.16.M88.4 R60, [R139+0x6800] ;  /* 0x006800008b3c783b */ /* 0x000fe80000000200 */
[----:B------:R-:W0:Y:S01]  /*9c80*/  LDGDEPBAR ;  /* 0x00000000000079af */ /* 0x000e220000000000 */
[C---:B------:R-:W-:Y:S08]  /*9c90*/  HMMA.16816.F32 R88, R32.reuse, R4, RZ ;  /* 0x000000042058723c */ /* 0x040ff000000018ff */
[-C--:B------:R-:W-:Y:S08]  /*9ca0*/  HMMA.16816.F32 R84, R32, R6.reuse, RZ ;  /* 0x000000062054723c */ /* 0x080ff000000018ff */
[C---:B------:R-:W-:Y:S01]  /*9cb0*/  HMMA.16816.F32 R80, R36.reuse, R6, RZ ;  /* 0x000000062450723c */ /* 0x040fe200000018ff */
[----:B------:R-:W2:Y:S07]  /*9cc0*/  LDSM.16.M88.4 R4, [R233+0x5000] ;  /* 0x00500000e904783b */ /* 0x000eae0000000200 */
[----:B-1----:R-:W-:Y:S08]  /*9cd0*/  HMMA.16816.F32 R76, R36, R20, RZ ;  /* 0x00000014244c723c */ /* 0x002ff000000018ff */
[-C--:B------:R-:W-:Y:S08]  /*9ce0*/  HMMA.16816.F32 R68, R32, R22.reuse, RZ ;  /* 0x000000162044723c */ /* 0x080ff000000018ff */
[----:B------:R-:W-:Y:S08]  /*9cf0*/  HMMA.16816.F32 R64, R36, R22, RZ ;  /* 0x000000162440723c */ /* 0x000ff000000018ff */
[C---:B------:R-:W-:Y:S08]  /*9d00*/  HMMA.16816.F32 R52, R32.reuse, R48, RZ ;  /* 0x000000302034723c */ /* 0x040ff000000018ff */
[C---:B------:R-:W-:Y:S08]  /*9d10*/  HMMA.16816.F32 R72, R32.reuse, R20, RZ ;  /* 0x000000142048723c */ /* 0x040ff000000018ff */
[----:B------:R-:W-:Y:S08]  /*9d20*/  HMMA.16816.F32 R20, R32, R50, RZ ;  /* 0x000000322014723c */ /* 0x000ff000000018ff */
[C---:B------:R-:W-:Y:S08]  /*9d30*/  HMMA.16816.F32 R56, R36.reuse, R48, RZ ;  /* 0x000000302438723c */ /* 0x040ff000000018ff */
[----:B------:R-:W-:Y:S08]  /*9d40*/  HMMA.16816.F32 R48, R36, R50, RZ ;  /* 0x000000322430723c */ /* 0x000ff000000018ff */
[----:B--2---:R-:W-:Y:S08]  /*9d50*/  HMMA.16816.F32 R220, R24, R44, R88 ;  /* 0x0000002c18dc723c */ /* 0x004ff00000001858 */
[----:B---3--:R-:W-:Y:S08]  /*9d60*/  HMMA.16816.F32 R208, R28, R40, R76 ;  /* 0x000000281cd0723c */ /* 0x008ff0000000184c */
[-C--:B------:R-:W-:Y:S08]  /*9d70*/  HMMA.16816.F32 R128, R24, R42.reuse, R68 ;  /* 0x0000002a1880723c */ /* 0x080ff00000001844 */
[C---:B------:R-:W-:Y:S08]  /*9d80*/  HMMA.16816.F32 R124, R28.reuse, R42, R64 ;  /* 0x0000002a1c7c723c */ /* 0x040ff00000001840 */
[----:B------:R-:W-:Y:S08]  /*9d90*/  HMMA.16816.F32 R248, R28, R44, R92 ;  /* 0x0000002c1cf8723c */ /* 0x000ff0000000185c */
[-C--:B------:R-:W-:Y:S08]  /*9da0*/  HMMA.16816.F32 R216, R24, R46.reuse, R84 ;  /* 0x0000002e18d8723c */ /* 0x080ff00000001854 */
[----:B------:R-:W-:Y:S01]  /*9db0*/  HMMA.16816.F32 R212, R28, R46, R80 ;  /* 0x0000002e1cd4723c */ /* 0x000fe20000001850 */
[----:B------:R-:W-:Y:S07]  /*9dc0*/  LDSM.16.M88.4 R44, [R238] ;  /* 0x00000000ee2c783b */ /* 0x000fee0000000200 */
[-C--:B----4-:R-:W-:Y:S08]  /*9dd0*/  HMMA.16816.F32 R68, R36, R16.reuse, RZ ;  /* 0x000000102444723c */ /* 0x090ff000000018ff */
[C---:B------:R-:W-:Y:S08]  /*9de0*/  HMMA.16816.F32 R64, R32.reuse, R16, RZ ;  /* 0x000000102040723c */ /* 0x040ff000000018ff */
[-C--:B------:R-:W-:Y:S08]  /*9df0*/  HMMA.16816.F32 R76, R32, R18.reuse, RZ ;  /* 0x00000012204c723c */ /* 0x080ff000000018ff */
[----:B------:R-:W-:Y:S01]  /*9e00*/  HMMA.16816.F32 R88, R36, R18, RZ ;  /* 0x000000122458723c */ /* 0x000fe200000018ff */
[----:B------:R-:W1:Y:S07]  /*9e10*/  LDSM.16.M88.4 R16, [R235+0x2000] ;  /* 0x00200000eb10783b */ /* 0x000e6e0000000200 */
[C---:B------:R-:W-:Y:S01]  /*9e20*/  HMMA.16816.F32 R116, R24.reuse, R4, R52 ;  /* 0x000000041874723c */ /* 0x040fe20000001834 */
[----:B------:R-:W2:Y:S07]  /*9e30*/  LDSM.16.M88.4 R52, [R233+0x5800] ;  /* 0x00580000e934783b */ /* 0x000eae0000000200 */
[C---:B------:R-:W-:Y:S01]  /*9e40*/  HMMA.16816.F32 R204, R24.reuse, R40, R72 ;  /* 0x0000002818cc723c */ /* 0x040fe20000001848 */
[----:B------:R-:W3:Y:S07]  /*9e50*/  LDSM.16.M88.4 R40, [R245] ;  /* 0x00000000f528783b */ /* 0x000eee0000000200 */
[----:B------:R-:W-:Y:S01]  /*9e60*/  HMMA.16816.F32 R112, R24, R6, R20 ;  /* 0x000000061870723c */ /* 0x000fe20000001814 */
[----:B------:R-:W-:Y:S07]  /*9e70*/  LDSM.16.M88.4 R20, [R235] ;  /* 0x00000000eb14783b */ /* 0x000fee0000000200 */
[-C--:B------:R-:W-:Y:S08]  /*9e80*/  HMMA.16816.F32 R100, R36, R12.reuse, RZ ;  /* 0x0000000c2464723c */ /* 0x080ff000000018ff */
[C---:B------:R-:W-:Y:S08]  /*9e90*/  HMMA.16816.F32 R96, R32.reuse, R12, RZ ;  /* 0x0000000c2060723c */ /* 0x040ff000000018ff */
[-C--:B------:R-:W-:Y:S08]  /*9ea0*/  HMMA.16816.F32 R92, R32, R14.reuse, RZ ;  /* 0x0000000e205c723c */ /* 0x080ff000000018ff */
[----:B------:R-:W-:Y:S01]  /*9eb0*/  HMMA.16816.F32 R84, R36, R14, RZ ;  /* 0x0000000e2454723c */ /* 0x000fe200000018ff */
[----:B------:R-:W4:Y:S07]  /*9ec0*/  LDSM.16.M88.4 R12, [R244] ;  /* 0x00000000f40c783b */ /* 0x000f2e0000000200 */
[C---:B------:R-:W-:Y:S01]  /*9ed0*/  HMMA.16816.F32 R120, R28.reuse, R4, R56 ;  /* 0x000000041c78723c */ /* 0x040fe20000001838 */
[----:B------:R-:W-:Y:S07]  /*9ee0*/  LDSM.16.M88.4 R56, [R233+0x6800] ;  /* 0x00680000e938783b */ /* 0x000fee0000000200 */
[----:B------:R-:W-:Y:S01]  /*9ef0*/  HMMA.16816.F32 R108, R28, R6, R48 ;  /* 0x000000061c6c723c */ /* 0x000fe20000001830 */
[----:B------:R-:W3:Y:S04]  /*9f00*/  LDSM.16.M88.4 R48, [R233+0x6000] ;  /* 0x00600000e930783b */ /* 0x000ee80000000200 */
[----:B------:R-:W3:Y:S03]  /*9f10*/  LDSM.16.M88.4 R4, [R243] ;  /* 0x00000000f304783b */ /* 0x000ee60000000200 */
[----:B-1----:R-:W-:Y:S08]  /*9f20*/  HMMA.16816.F32 R224, R16, R44, R220 ;  /* 0x0000002c10e0723c */ /* 0x002ff000000018dc */
[----:B------:R-:W-:Y:S08]  /*9f30*/  HMMA.16816.F32 R72, R32, R60, RZ ;  /* 0x0000003c2048723c */ /* 0x000ff000000018ff */
[-C--:B--2---:R-:W-:Y:S08]  /*9f40*/  HMMA.16816.F32 R104, R28, R52.reuse, R68 ;  /* 0x000000341c68723c */ /* 0x084ff00000001844 */
[C---:B------:R-:W-:Y:S08]  /*9f50*/  HMMA.16816.F32 R64, R24.reuse, R52, R64 ;  /* 0x000000341840723c */ /* 0x040ff00000001840 */
[----:B------:R-:W-:Y:S08]  /*9f60*/  HMMA.16816.F32 R68, R24, R54, R76 ;  /* 0x000000361844723c */ /* 0x000ff0000000184c */
[----:B------:R-:W-:Y:S08]  /*9f70*/  HMMA.16816.F32 R220, R16, R46, R216 ;  /* 0x0000002e10dc723c */ /* 0x000ff000000018d8 */
[----:B------:R-:W-:Y:S08]  /*9f80*/  HMMA.16816.F32 R52, R28, R54, R88 ;  /* 0x000000361c34723c */ /* 0x000ff00000001858 */
[----:B---3--:R-:W-:Y:S08]  /*9f90*/  HMMA.16816.F32 R216, R16, R42, R128 ;  /* 0x0000002a10d8723c */ /* 0x008ff00000001880 */
[-C--:B----4-:R-:W-:Y:S08]  /*9fa0*/  HMMA.16816.F32 R128, R20, R12.reuse, R120 ;  /* 0x0000000c1480723c */ /* 0x090ff00000001878 */
[C---:B------:R-:W-:Y:S08]  /*9fb0*/  HMMA.16816.F32 R116, R16.reuse, R12, R116 ;  /* 0x0000000c1074723c */ /* 0x040ff00000001874 */
[-C--:B------:R-:W-:Y:S08]  /*9fc0*/  HMMA.16816.F32 R112, R16, R14.reuse, R112 ;  /* 0x0000000e1070723c */ /* 0x080ff00000001870 */
[----:B------:R-:W-:Y:S08]  /*9fd0*/  HMMA.16816.F32 R108, R20, R14, R108 ;  /* 0x0000000e146c723c */ /* 0x000ff0000000186c */
[----:B------:R-:W-:Y:S08]  /*9fe0*/  HMMA.16816.F32 R12, R32, R62, RZ ;  /* 0x0000003e200c723c */ /* 0x000ff000000018ff */
[-C--:B------:R-:W-:Y:S08]  /*9ff0*/  HMMA.16816.F32 R100, R28, R48.reuse, R100 ;  /* 0x000000301c64723c */ /* 0x080ff00000001864 */
[C---:B------:R-:W-:Y:S07]  /*a000*/  HMMA.16816.F32 R96, R24.reuse, R48, R96 ;  /* 0x000000301860723c */ /* 0x040fee0000001860 */
[----:B------:R-:W-:Y:S01]  /*a010*/  IMAD.MOV.U32 R49, RZ, RZ, R226 ;  /* 0x000000ffff317224 */ /* 0x000fe200078e00e2 */
[----:B------:R-:W-:Y:S01]  /*a020*/  HMMA.16816.F32 R88, R24, R50, R92 ;  /* 0x000000321858723c */ /* 0x000fe2000000185c */
[----:B------:R-:W-:-:S07]  /*a030*/  IMAD.MOV.U32 R48, RZ, RZ, R227 ;  /* 0x000000ffff307224 */ /* 0x000fce00078e00e3 */
[----:B------:R-:W-:Y:S07]  /*a040*/  HMMA.16816.F32 R84, R28, R50, R84 ;  /* 0x000000321c54723c */ /* 0x000fee0000001854 */
[----:B------:R-:W-:Y:S01]  /*a050*/  IMAD.MOV.U32 R51, RZ, RZ, R224 ;  /* 0x000000ffff337224 */ /* 0x000fe200078e00e0 */
[----:B------:R-:W-:Y:S01]  /*a060*/  HMMA.16816.F32 R76, R24, R56, R72 ;  /* 0x00000038184c723c */ /* 0x000fe20000001848 */
[----:B------:R-:W-:-:S07]  /*a070*/  IMAD.MOV.U32 R50, RZ, RZ, R225 ;  /* 0x000000ffff327224 */ /* 0x000fce00078e00e1 */
[C---:B------:R-:W-:Y:S08]  /*a080*/  HMMA.16816.F32 R248, R20.reuse, R44, R248 ;  /* 0x0000002c14f8723c */ /* 0x040ff000000018f8 */
[----:B------:R-:W-:Y:S08]  /*a090*/  HMMA.16816.F32 R72, R20, R46, R212 ;  /* 0x0000002e1448723c */ /* 0x000ff000000018d4 */
[----:B------:R-:W-:Y:S08]  /*a0a0*/  HMMA.16816.F32 R80, R36, R60, RZ ;  /* 0x0000003c2450723c */ /* 0x000ff000000018ff */
[----:B------:R-:W-:Y:S08]  /*a0b0*/  HMMA.16816.F32 R224, R16, R40, R204 ;  /* 0x0000002810e0723c */ /* 0x000ff000000018cc */
[C---:B------:R-:W-:Y:S08]  /*a0c0*/  HMMA.16816.F32 R44, R20.reuse, R4, R104 ;  /* 0x00000004142c723c */ /* 0x040ff00000001868 */
[----:B------:R-:W-:Y:S08]  /*a0d0*/  HMMA.16816.F32 R92, R20, R40, R208 ;  /* 0x00000028145c723c */ /* 0x000ff000000018d0 */
[----:B------:R-:W-:Y:S07]  /*a0e0*/  HMMA.16816.F32 R104, R16, R4, R64 ;  /* 0x000000041068723c */ /* 0x000fee0000001840 */
[----:B------:R-:W-:Y:S01]  /*a0f0*/  IMAD.MOV.U32 R64, RZ, RZ, R51 ;  /* 0x000000ffff407224 */ /* 0x000fe200078e0033 */
[----:B------:R-:W-:Y:S01]  /*a100*/  HMMA.16816.F32 R204, R20, R6, R52 ;  /* 0x0000000614cc723c */ /* 0x000fe20000001834 */
[----:B------:R-:W-:-:S02]  /*a110*/  IMAD.MOV.U32 R65, RZ, RZ, R50 ;  /* 0x000000ffff417224 */ /* 0x000fc400078e0032 */
[----:B------:R-:W-:Y:S02]  /*a120*/  IMAD.MOV.U32 R66, RZ, RZ, R49 ;  /* 0x000000ffff427224 */ /* 0x000fe400078e0031 */
[----:B------:R-:W-:Y:S02]  /*a130*/  IMAD.MOV.U32 R67, RZ, RZ, R48 ;  /* 0x000000ffff437224 */ /* 0x000fe400078e0030 */
[----:B------:R-:W1:Y:S01]  /*a140*/  LDSM.16.M88.4 R48, [R242] ;  /* 0x00000000f230783b */ /* 0x000e620000000200 */
[----:B------:R-:W-:Y:S01]  /*a150*/  HMMA.16816.F32 R208, R20, R42, R124 ;  /* 0x0000002a14d0723c */ /* 0x000fe2000000187c */
[----:B------:R-:W-:Y:S02]  /*a160*/  IMAD.MOV.U32 R120, RZ, RZ, R44 ;  /* 0x000000ffff787224 */ /* 0x000fe400078e002c */
[----:B------:R-:W-:Y:S01]  /*a170*/  LDSM.16.M88.4 R40, [R232] ;  /* 0x00000000e828783b */ /* 0x000fe20000000200 */
[----:B------:R-:W-:Y:S02]  /*a180*/  IMAD.MOV.U32 R0, RZ, RZ, R47 ;  /* 0x000000ffff007224 */ /* 0x000fe400078e002f */
[----:B------:R-:W-:-:S02]  /*a190*/  IMAD.MOV.U32 R247, RZ, RZ, R92 ;  /* 0x000000fffff77224 */ /* 0x000fc400078e005c */
[----:B------:R-:W-:Y:S01]  /*a1a0*/  HMMA.16816.F32 R212, R16, R6, R68 ;  /* 0x0000000610d4723c */ /* 0x000fe20000001844 */
[----:B------:R-:W2:Y:S01]  /*a1b0*/  LDSM.16.M88.4 R4, [R236+0x2000] ;  /* 0x00200000ec04783b */ /* 0x000ea20000000200 */
[----:B------:R-:W-:Y:S02]  /*a1c0*/  IMAD.MOV.U32 R138, RZ, RZ, R93 ;  /* 0x000000ffff8a7224 */ /* 0x000fe400078e005d */
[----:B------:R-:W-:Y:S02]  /*a1d0*/  IMAD.MOV.U32 R133, RZ, RZ, R94 ;  /* 0x000000ffff857224 */ /* 0x000fe400078e005e */
[----:B------:R-:W-:Y:S02]  /*a1e0*/  IMAD.MOV.U32 R2, RZ, RZ, R95 ;  /* 0x000000ffff027224 */ /* 0x000fe400078e005f */
[----:B------:R-:W-:Y:S08]  /*a1f0*/  HMMA.16816.F32 R52, R36, R62, RZ ;  /* 0x0000003e2434723c */ /* 0x000ff000000018ff */
[----:B------:R-:W-:Y:S01]  /*a200*/  HMMA.16816.F32 R60, R24, R58, R12 ;  /* 0x0000003a183c723c */ /* 0x000fe2000000180c */
[----:B------:R-:W3:Y:S07]  /*a210*/  LDSM.16.M88.4 R12, [R236] ;  /* 0x00000000ec0c783b */ /* 0x000eee0000000200 */
[----:B------:R-:W-:Y:S07]  /*a220*/  HMMA.16816.F32 R80, R28, R56, R80 ;  /* 0x000000381c50723c */ /* 0x000fee0000001850 */
[----:B------:R-:W-:Y:S01]  /*a230*/  IMAD.MOV.U32 R57, RZ, RZ, R45 ;  /* 0x000000ffff397224 */ /* 0x000fe200078e002d */
[----:B-1----:R-:W-:Y:S01]  /*a240*/  HMMA.16816.F32 R100, R20, R48, R100 ;  /* 0x000000301464723c */ /* 0x002fe20000001864 */
[----:B------:R-:W-:-:S02]  /*a250*/  IMAD.MOV.U32 R56, RZ, RZ, R46 ;  /* 0x000000ffff387224 */ /* 0x000fc400078e002e */
[----:B------:R-:W1:Y:S05]  /*a260*/  LDSM.16.M88.4 R44, [R241] ;  /* 0x00000000f12c783b */ /* 0x000e6a0000000200 */
[C---:B------:R-:W-:Y:S07]  /*a270*/  HMMA.16816.F32 R92, R16.reuse, R48, R96 ;  /* 0x00000030105c723c */ /* 0x040fee0000001860 */
[----:B------:R-:W-:Y:S01]  /*a280*/  IMAD.MOV.U32 R96, RZ, RZ, R120 ;  /* 0x000000ffff607224 */ /* 0x000fe200078e0078 */
[----:B------:R-:W-:Y:S01]  /*a290*/  HMMA.16816.F32 R88, R16, R50, R88 ;  /* 0x000000321058723c */ /* 0x000fe20000001858 */
[----:B------:R-:W-:-:S02]  /*a2a0*/  IMAD.MOV.U32 R99, RZ, RZ, R0 ;  /* 0x000000ffff637224 */ /* 0x000fc400078e0000 */
[----:B------:R-:W-:Y:S02]  /*a2b0*/  IMAD.MOV.U32 R97, RZ, RZ, R57 ;  /* 0x000000ffff617224 */ /* 0x000fe400078e0039 */
[----:B------:R-:W-:-:S03]  /*a2c0*/  IMAD.MOV.U32 R98, RZ, RZ, R56 ;  /* 0x000000ffff627224 */ /* 0x000fc600078e0038 */
[----:B------:R-:W-:Y:S08]  /*a2d0*/  HMMA.16816.F32 R84, R20, R50, R84 ;  /* 0x000000321454723c */ /* 0x000ff00000001854 */
[-C--:B--2---:R-:W-:Y:S08]  /*a2e0*/  HMMA.16816.F32 R64, R4, R40.reuse, R64 ;  /* 0x000000280440723c */ /* 0x084ff00000001840 */
[----:B---3--:R-:W-:Y:S07]  /*a2f0*/  HMMA.16816.F32 R48, R12, R40, R248 ;  /* 0x000000280c30723c */ /* 0x008fee00000018f8 */
[----:B------:R-:W-:Y:S01]  /*a300*/  IMAD.MOV.U32 R249, RZ, RZ, R138 ;  /* 0x000000fffff97224 */ /* 0x000fe200078e008a */
[----:B-1----:R-:W-:Y:S01]  /*a310*/  HMMA.16816.F32 R124, R20, R44, R80 ;  /* 0x0000002c147c723c */ /* 0x002fe20000001850 */
[----:B------:R-:W-:-:S02]  /*a320*/  IMAD.MOV.U32 R251, RZ, RZ, R2 ;  /* 0x000000fffffb7224 */ /* 0x000fc400078e0002 */
[----:B------:R-:W-:Y:S02]  /*a330*/  IMAD.MOV.U32 R248, RZ, RZ, R247 ;  /* 0x000000fffff87224 */ /* 0x000fe400078e00f7 */
[----:B------:R-:W-:-:S03]  /*a340*/  IMAD.MOV.U32 R250, RZ, RZ, R133 ;  /* 0x000000fffffa7224 */ /* 0x000fc600078e0085 */
[----:B------:R-:W-:Y:S01]  /*a350*/  HMMA.16816.F32 R120, R16, R44, R76 ;  /* 0x0000002c1078723c */ /* 0x000fe2000000184c */
[----:B------:R-:W-:Y:S02]  /*a360*/  IMAD.MOV.U32 R137, RZ, RZ, R65 ;  /* 0x000000ffff897224 */ /* 0x000fe400078e0041 */
[----:B------:R-:W-:-:S04]  /*a370*/  IMAD.MOV.U32 R132, RZ, RZ, R66 ;  /* 0x000000ffff847224 */ /* 0x000fc800078e0042 */
[----:B------:R-:W-:Y:S01]  /*a380*/  IMAD.MOV.U32 R44, RZ, RZ, R64 ;  /* 0x000000ffff2c7224 */ /* 0x000fe200078e0040 */
[----:B------:R-:W-:Y:S01]  /*a390*/  HMMA.16816.F32 R52, R28, R58, R52 ;  /* 0x0000003a1c34723c */ /* 0x000fe20000001834 */
[----:B------:R-:W-:Y:S01]  /*a3a0*/  IMAD.MOV.U32 R41, RZ, RZ, R50 ;  /* 0x000000ffff297224 */ /* 0x000fe200078e0032 */
[----:B------:R-:W1:Y:S01]  /*a3b0*/  LDSM.16.M88.4 R56, [R139+0x7000] ;  /* 0x007000008b38783b */ /* 0x000e620000000200 */
[----:B------:R-:W-:Y:S02]  /*a3c0*/  IMAD.MOV.U32 R40, RZ, RZ, R51 ;  /* 0x000000ffff287224 */ /* 0x000fe400078e0033 */
[----:B------:R-:W-:Y:S02]  /*a3d0*/  IMAD.MOV.U32 R64, RZ, RZ, R48 ;  /* 0x000000ffff407224 */ /* 0x000fe400078e0030 */
[----:B------:R-:W-:Y:S01]  /*a3e0*/  IMAD.MOV.U32 R0, RZ, RZ, R49 ;  /* 0x000000ffff007224 */ /* 0x000fe200078e0031 */
[----:B------:R-:W-:Y:S01]  /*a3f0*/  HMMA.16816.F32 R80, R16, R46, R60 ;  /* 0x0000002e1050723c */ /* 0x000fe2000000183c */
[----:B------:R-:W-:-:S07]  /*a400*/  IMAD.MOV.U32 R79, RZ, RZ, R67 ;  /* 0x000000ffff4f7224 */ /* 0x000fce00078e0043 */
[----:B------:R-:W-:Y:S08]  /*a410*/  HMMA.16816.F32 R48, R4, R42, R220 ;  /* 0x0000002a0430723c */ /* 0x000ff000000018dc */
[----:B------:R-:W-:Y:S01]  /*a420*/  HMMA.16816.F32 R68, R20, R46, R52 ;  /* 0x0000002e1444723c */ /* 0x000fe20000001834 */
[----:B------:R-:W-:Y:S11]  /*a430*/  LDSM.16.M88.4 R52, [R233+0x7000] ;  /* 0x00700000e934783b */ /* 0x000ff60000000200 */
[----:B------:R-:W-:Y:S04]  /*a440*/  @!UPT UIADD3 URZ, URZ, URZ, URZ ;  /* 0x0000003f3f3ff290 */ /* 0x000fe8000fffe03f */
[----:B------:R-:W-:Y:S02]  /*a450*/  IMAD.MOV.U32 R65, RZ, RZ, R49 ;  /* 0x000000ffff417224 */ /* 0x000fe400078e0031 */
[----:B------:R-:W-:Y:S01]  /*a460*/  IMAD.MOV.U32 R76, RZ, RZ, R50 ;  /* 0x000000ffff4c7224 */ /* 0x000fe200078e0032 */
[----:B-1----:R-:W-:Y:S01]  /*a470*/  HMMA.16816.F32 R60, R36, R56, RZ ;  /* 0x00000038243c723c */ /* 0x002fe200000018ff */
[----:B------:R-:W-:Y:S02]  /*a480*/  IMAD.MOV.U32 R2, RZ, RZ, R51 ;  /* 0x000000ffff027224 */ /* 0x000fe400078e0033 */
[----:B------:R-:W-:-:S05]  /*a490*/  IMAD.MOV.U32 R138, RZ, RZ, R48 ;  /* 0x000000ffff8a7224 */ /* 0x000fca00078e0030 */
[----:B------:R-:W-:Y:S07]  /*a4a0*/  HMMA.16816.F32 R48, R12, R42, R72 ;  /* 0x0000002a0c30723c */ /* 0x000fee0000001848 */
[----:B------:R-:W-:Y:S02]  /*a4b0*/  IMAD.MOV.U32 R75, RZ, RZ, R44 ;  /* 0x000000ffff4b7224 */ /* 0x000fe400078e002c */
[----:B------:R-:W1:Y:S01]  /*a4c0*/  LDSM.16.M88.4 R44, [R232+0x800] ;  /* 0x00080000e82c783b */ /* 0x000e620000000200 */
[----:B------:R-:W-:-:S02]  /*a4d0*/  IMAD.MOV.U32 R73, RZ, RZ, R41 ;  /* 0x000000ffff497224 */ /* 0x000fc400078e0029 */
[----:B------:R-:W-:Y:S02]  /*a4e0*/  IMAD.MOV.U32 R74, RZ, RZ, R40 ;  /* 0x000000ffff4a7224 */ /* 0x000fe400078e0028 */
[----:B------:R-:W2:Y:S10]  /*a4f0*/  LDSM.16.M88.4 R40, [R232+0x1000] ;  /* 0x00100000e828783b */ /* 0x000eb40000000200 */
[----:B------:R-:W-:-:S02]  /*a500*/  IMAD.MOV.U32 R78, RZ, RZ, R49 ;  /* 0x000000ffff4e7224 */ /* 0x000fc400078e0031 */
[----:B------:R-:W-:Y:S02]  /*a510*/  IMAD.MOV.U32 R77, RZ, RZ, R50 ;  /* 0x000000ffff4d7224 */ /* 0x000fe400078e0032 */
[----:B------:R-:W-:Y:S02]  /*a520*/  IMAD.MOV.U32 R72, RZ, RZ, R48 ;  /* 0x000000ffff487224 */ /* 0x000fe400078e0030 */
[----:B------:R-:W-:Y:S02]  /*a530*/  IMAD.MOV.U32 R133, RZ, RZ, R51 ;  /* 0x000000ffff857224 */ /* 0x000fe400078e0033 */
[----:B------:R-:W-:Y:S07]  /*a540*/  HMMA.16816.F32 R48, R32, R56, RZ ;  /* 0x000000382030723c */ /* 0x000fee00000018ff */
[----:B------:R-:W-:Y:S01]  /*a550*/  IMAD.MOV.U32 R57, RZ, RZ, R65 ;  /* 0x000000ffff397224 */ /* 0x000fe200078e0041 */
[-C--:B-1----:R-:W-:Y:S08]  /*a560*/  HMMA.16816.F32 R220, R12, R44.reuse, R248 ;  /* 0x0000002c0cdc723c */ /* 0x082ff000000018f8 */
[C---:B------:R-:W-:Y:S07]  /*a570*/  HMMA.16816.F32 R248, R4.reuse, R44, R224 ;  /* 0x0000002c04f8723c */ /* 0x040fee00000018e0 */
[----:B------:R-:W-:Y:S01]  /*a580*/  IMAD.MOV.U32 R45, RZ, RZ, R64 ;  /* 0x000000ffff2d7224 */ /* 0x000fe200078e0040 */
[----:B------:R-:W-:Y:S08]  /*a590*/  HMMA.16816.F32 R224, R4, R46, R216 ;  /* 0x0000002e04e0723c */ /* 0x000ff000000018d8 */
[----:B------:R-:W-:Y:S01]  /*a5a0*/  IMAD.MOV.U32 R65, RZ, RZ, R223 ;  /* 0x000000ffff417224 */ /* 0x000fe200078e00df */
[----:B--2---:R-:W-:Y:S01]  /*a5b0*/  HMMA.16816.F32 R216, R12, R40, R128 ;  /* 0x000000280cd8723c */ /* 0x004fe20000001880 */
[----:B------:R-:W-:-:S02]  /*a5c0*/  IMAD.MOV.U32 R56, RZ, RZ, R222 ;  /* 0x000000ffff387224 */ /* 0x000fc400078e00de */
[----:B------:R-:W-:Y:S02]  /*a5d0*/  IMAD.MOV.U32 R252, RZ, RZ, R220 ;  /* 0x000000fffffc7224 */ /* 0x000fe400078e00dc */
[----:B------:R-:W-:Y:S02]  /*a5e0*/  IMAD.MOV.U32 R247, RZ, RZ, R221 ;  /* 0x000000fffff77224 */ /* 0x000fe400078e00dd */
[----:B------:R-:W-:Y:S01]  /*a5f0*/  IMAD.MOV.U32 R44, RZ, RZ, R65 ;  /* 0x000000ffff2c7224 */ /* 0x000fe200078e0041 */
[----:B------:R-:W-:Y:S08]  /*a600*/  HMMA.16816.F32 R220, R12, R46, R208 ;  /* 0x0000002e0cdc723c */ /* 0x000ff000000018d0 */
[C---:B------:R-:W-:Y:S08]  /*a610*/  HMMA.16816.F32 R208, R4.reuse, R40, R116 ;  /* 0x0000002804d0723c */ /* 0x040ff00000001874 */
[-C--:B------:R-:W-:Y:S08]  /*a620*/  HMMA.16816.F32 R128, R4, R42.reuse, R112 ;  /* 0x0000002a0480723c */ /* 0x080ff00000001870 */
[----:B------:R-:W-:Y:S01]  /*a630*/  HMMA.16816.F32 R116, R12, R42, R108 ;  /* 0x0000002a0c74723c */ /* 0x000fe2000000186c */
[----:B------:R-:W1:Y:S07]  /*a640*/  LDSM.16.M88.4 R40, [R232+0x2000] ;  /* 0x00200000e828783b */ /* 0x000e6e0000000200 */
[-C--:B------:R-:W-:Y:S08]  /*a650*/  HMMA.16816.F32 R64, R28, R52.reuse, R60 ;  /* 0x000000341c40723c */ /* 0x080ff0000000183c */
[----:B------:R-:W-:Y:S01]  /*a660*/  HMMA.16816.F32 R60, R24, R52, R48 ;  /* 0x00000034183c723c */ /* 0x000fe20000001830 */
[----:B------:R-:W-:Y:S06]  /*a670*/  LDSM.16.M88.4 R48, [R240] ;  /* 0x00000000f030783b */ /* 0x000fec0000000200 */
[----:B------:R-:W-:-:S02]  /*a680*/  IMAD.MOV.U32 R52, RZ, RZ, R44 ;  /* 0x000000ffff347224 */ /* 0x000fc400078e002c */
[----:B------:R-:W-:Y:S02]  /*a690*/  IMAD.MOV.U32 R53, RZ, RZ, R45 ;  /* 0x000000ffff357224 */ /* 0x000fe400078e002d */
[----:B------:R-:W2:Y:S01]  /*a6a0*/  LDSM.16.M88.4 R44, [R232+0x1800] ;  /* 0x00180000e82c783b */ /* 0x000ea20000000200 */
[-C--:B-1----:R-:W-:Y:S08]  /*a6b0*/  HMMA.16816.F32 R100, R12, R40.reuse, R100 ;  /* 0x000000280c64723c */ /* 0x082ff00000001864 */
[C---:B------:R-:W-:Y:S08]  /*a6c0*/  HMMA.16816.F32 R92, R4.reuse, R40, R92 ;  /* 0x00000028045c723c */ /* 0x040ff0000000185c */
[-C--:B------:R-:W-:Y:S08]  /*a6d0*/  HMMA.16816.F32 R88, R4, R42.reuse, R88 ;  /* 0x0000002a0458723c */ /* 0x080ff00000001858 */
[C---:B------:R-:W-:Y:S01]  /*a6e0*/  HMMA.16816.F32 R84, R12.reuse, R42, R84 ;  /* 0x0000002a0c54723c */ /* 0x040fe20000001854 */
[----:B------:R-:W1:Y:S07]  /*a6f0*/  LDSM.16.M88.4 R40, [R232+0x2800] ;  /* 0x00280000e828783b */ /* 0x000e6e0000000200 */
[C---:B--2---:R-:W-:Y:S08]  /*a700*/  HMMA.16816.F32 R108, R12.reuse, R44, R96 ;  /* 0x0000002c0c6c723c */ /* 0x044ff00000001860 */
[-C--:B------:R-:W-:Y:S01]  /*a710*/  HMMA.16816.F32 R96, R12, R46.reuse, R204 ;  /* 0x0000002e0c60723c */ /* 0x080fe200000018cc */
[----:B------:R-:W2:Y:S06]  /*a720*/  S2R R204, SR_TID.X ;  /* 0x0000000000cc7919 */ /* 0x000eac0000002100 */
[----:B------:R-:W-:Y:S01]  /*a730*/  IMAD.MOV.U32 R205, RZ, RZ, R78 ;  /* 0x000000ffffcd7224 */ /* 0x000fe200078e004e */
[----:B------:R-:W-:Y:S01]  /*a740*/  HMMA.16816.F32 R112, R4, R46, R212 ;  /* 0x0000002e0470723c */ /* 0x000fe200000018d4 */
[----:B------:R-:W-:-:S02]  /*a750*/  IMAD.MOV.U32 R206, RZ, RZ, R56 ;  /* 0x000000ffffce7224 */ /* 0x000fc400078e0038 */
[----:B------:R-:W-:-:S04]  /*a760*/  IMAD.MOV.U32 R207, RZ, RZ, R52 ;  /* 0x000000ffffcf7224 */ /* 0x000fc800078e0034 */
[----:B------:R-:W-:Y:S01]  /*a770*/  IMAD.MOV.U32 R213, RZ, RZ, R79 ;  /* 0x000000ffffd57224 */ /* 0x000fe200078e004f */
[----:B------:R-:W-:Y:S01]  /*a780*/  HMMA.16816.F32 R104, R4, R44, R104 ;  /* 0x0000002c0468723c */ /* 0x000fe20000001868 */
[----:B------:R-:W-:Y:S02]  /*a790*/  IMAD.MOV.U32 R214, RZ, RZ, R77 ;  /* 0x000000ffffd67224 */ /* 0x000fe400078e004d */
[----:B------:R-:W-:Y:S02]  /*a7a0*/  IMAD.MOV.U32 R215, RZ, RZ, R76 ;  /* 0x000000ffffd77224 */ /* 0x000fe400078e004c */
[----:B------:R-:W-:-:S03]  /*a7b0*/  IMAD.MOV.U32 R212, RZ, RZ, R57 ;  /* 0x000000ffffd47224 */ /* 0x000fc600078e0039 */
[----:B------:R-:W-:Y:S01]  /*a7c0*/  HMMA.16816.F32 R44, R32, R58, RZ ;  /* 0x0000003a202c723c */ /* 0x000fe200000018ff */
[----:B--2---:R-:W-:-:S05]  /*a7d0*/  IMAD.SHL.U32 R204, R204, 0x2, RZ ;  /* 0x00000002cccc7824 */ /* 0x004fca00078e00ff */
[----:B------:R-:W-:Y:S02]  /*a7e0*/  LOP3.LUT R204, R204, 0x6, RZ, 0xc0, !PT ;  /* 0x00000006cccc7812 */ /* 0x000fe400078ec0ff */
[----:B-1----:R-:W-:Y:S07]  /*a7f0*/  HMMA.16816.F32 R76, R12, R40, R124 ;  /* 0x000000280c4c723c */ /* 0x002fee000000187c */
        /* <DEDUP_REMOVED lines=8> */
[----:B------:R-:W-:Y:S02]  /*a880*/  IMAD.U32 R0, RZ, RZ, UR5 ;  /* 0x00000005ff007e24 */ /* 0x000fe4000f8e00ff */
[----:B------:R-:W-:-:S02]  /*a890*/  IMAD.MOV.U32 R122, RZ, RZ, R53 ;  /* 0x000000ffff7a7224 */ /* 0x000fc400078e0035 */
[----:B------:R-:W-:Y:S02]  /*a8a0*/  IMAD R0, R0, 0x80, R204 ;  /* 0x0000008000007824 */ /* 0x000fe400078e02cc */
[----:B------:R-:W-:Y:S01]  /*a8b0*/  IMAD.MOV.U32 R204, RZ, RZ, R205 ;  /* 0x000000ffffcc7224 */ /* 0x000fe200078e00cd */
[----:B------:R-:W-:Y:S01]  /*a8c0*/  HMMA.16816.F32 R68, R12, R42, R68 ;  /* 0x0000002a0c44723c */ /* 0x000fe20000001844 */
[----:B------:R-:W-:Y:S01]  /*a8d0*/  IMAD.MOV.U32 R205, RZ, RZ, R214 ;  /* 0x000000ffffcd7224 */ /* 0x000fe200078e00d6 */
[----:B------:R-:W1:Y:S01]  /*a8e0*/  LDSM.16.M88.4 R40, [R232+0x3000] ;  /* 0x00300000e828783b */ /* 0x000e620000000200 */
[----:B------:R-:W-:Y:S01]  /*a8f0*/  IMAD.MOV.U32 R214, RZ, RZ, R215 ;  /* 0x000000ffffd67224 */ /* 0x000fe200078e00d7 */
[CC--:B------:R-:W-:Y:S01]  /*a900*/  ISETP.GE.AND P0, PT, R0.reuse, R8.reuse, PT ;  /* 0x000000080000720c */ /* 0x0c0fe20003f06270 */
[----:B------:R-:W-:Y:S01]  /*a910*/  IMAD.MOV.U32 R215, RZ, RZ, R2 ;  /* 0x000000ffffd77224 */ /* 0x000fe200078e0002 */
[----:B------:R-:W-:Y:S02]  /*a920*/  IADD3 R2, R0, 0x1, RZ ;  /* 0x0000000100027810 */ /* 0x000fe40007ffe0ff */
[----:B------:R-:W-:Y:S01]  /*a930*/  FSEL R120, R122, -INF , !P0 ;  /* 0xff8000007a787808 */ /* 0x000fe20004000000 */
[----:B------:R-:W-:Y:S01]  /*a940*/  HMMA.16816.F32 R44, R24, R54, R44 ;  /* 0x00000036182c723c */ /* 0x000fe2000000182c */
[----:B------:R-:W-:-:S02]  /*a950*/  ISETP.GE.AND P4, PT, R2, R8, PT ;  /* 0x000000080200720c */ /* 0x000fc40003f86270 */
[CC--:B------:R-:W-:Y:S02]  /*a960*/  ISETP.GE.AND P5, PT, R2.reuse, R10.reuse, PT ;  /* 0x0000000a0200720c */ /* 0x0c0fe40003fa6270 */
[C---:B------:R-:W-:Y:S02]  /*a970*/  ISETP.GE.AND P2, PT, R2.reuse, R9, PT ;  /* 0x000000090200720c */ /* 0x040fe40003f46270 */
[----:B------:R-:W-:Y:S01]  /*a980*/  ISETP.GE.AND P3, PT, R2, R11, PT ;  /* 0x0000000b0200720c */ /* 0x000fe20003f66270 */
[----:B------:R-:W-:Y:S01]  /*a990*/  HMMA.16816.F32 R52, R28, R54, R56 ;  /* 0x000000361c34723c */ /* 0x000fe20000001838 */
[C---:B------:R-:W-:Y:S02]  /*a9a0*/  IADD3 R2, R0.reuse, 0x8, RZ ;  /* 0x0000000800027810 */ /* 0x040fe40007ffe0ff */
[----:B------:R-:W-:Y:S02]  /*a9b0*/  ISETP.GE.AND P0, PT, R0, R10, PT ;  /* 0x0000000a0000720c */ /* 0x000fe40003f06270 */
[----:B------:R-:W-:-:S02]  /*a9c0*/  ISETP.GE.AND P6, PT, R2, R8, PT ;  /* 0x000000080200720c */ /* 0x000fc40003fc6270 */
[----:B------:R-:W-:Y:S01]  /*a9d0*/  FSEL R122, R123, -INF , !P4 ;  /* 0xff8000007b7a7808 */ /* 0x000fe20006000000 */
[-C--:B------:R-:W-:Y:S01]  /*a9e0*/  HMMA.16816.F32 R64, R20, R48.reuse, R64 ;  /* 0x000000301440723c */ /* 0x080fe20000001840 */
[----:B------:R-:W-:Y:S02]  /*a9f0*/  FSEL R124, R124, -INF , !P6 ;  /* 0xff8000007c7c7808 */ /* 0x000fe40007000000 */
[----:B------:R-:W-:Y:S02]  /*aa00*/  FSEL R121, R125, -INF , !P0 ;  /* 0xff8000007d797808 */ /* 0x000fe40004000000 */
[----:B------:R-:W-:Y:S02]  /*aa10*/  FSEL R127, R127, -INF , !P5 ;  /* 0xff8000007f7f7808 */ /* 0x000fe40006800000 */
[C---:B------:R-:W-:Y:S01]  /*aa20*/  ISETP.GE.AND P4, PT, R2.reuse, R10, PT ;  /* 0x0000000a0200720c */ /* 0x040fe20003f86270 */
[----:B------:R-:W-:Y:S01]  /*aa30*/  HMMA.16816.F32 R60, R16, R48, R60 ;  /* 0x00000030103c723c */ /* 0x000fe2000000183c */
[----:B------:R-:W-:-:S02]  /*aa40*/  ISETP.GE.AND P6, PT, R2, R9, PT ;  /* 0x000000090200720c */ /* 0x000fc40003fc6270 */
[----:B------:R-:W-:Y:S02]  /*aa50*/  ISETP.GE.AND P0, PT, R2, R11, PT ;  /* 0x0000000b0200720c */ /* 0x000fe40003f06270 */
[CC--:B------:R-:W-:Y:S02]  /*aa60*/  ISETP.GE.AND P5, PT, R0.reuse, R9.reuse, PT ;  /* 0x000000090000720c */ /* 0x0c0fe40003fa6270 */
[----:B------:R-:W-:Y:S01]  /*aa70*/  IADD3 R2, R0, 0x9, RZ ;  /* 0x0000000900027810 */ /* 0x000fe20007ffe0ff */
[----:B------:R-:W-:Y:S01]  /*aa80*/  HMMA.16816.F32 R44, R16, R50, R44 ;  /* 0x00000032102c723c */ /* 0x000fe2000000182c */
[----:B------:R-:W-:Y:S02]  /*aa90*/  FSEL R125, R126, -INF , !P5 ;  /* 0xff8000007e7d7808 */ /* 0x000fe40006800000 */
[----:B------:R-:W-:Y:S02]  /*aaa0*/  FSEL R137, R137, -INF , !P2 ;  /* 0xff80000089897808 */ /* 0x000fe40005000000 */
[----:B------:R-:W-:-:S02]  /*aab0*/  ISETP.GE.AND P5, PT, R2, R9, PT ;  /* 0x000000090200720c */ /* 0x000fc40003fa6270 */
[----:B------:R-:W-:Y:S01]  /*aac0*/  ISETP.GE.AND P2, PT, R0, R11, PT ;  /* 0x0000000b0000720c */ /* 0x000fe20003f46270 */
[----:B------:R-:W-:Y:S01]  /*aad0*/  HMMA.16816.F32 R48, R20, R50, R52 ;  /* 0x000000321430723c */ /* 0x000fe20000001834 */
[----:B------:R-:W-:Y:S02]  /*aae0*/  FSEL R138, R138, -INF , !P6 ;  /* 0xff8000008a8a7808 */ /* 0x000fe40007000000 */
[----:B------:R-:W-:Y:S02]  /*aaf0*/  FSEL R212, R212, -INF , !P5 ;  /* 0xff800000d4d47808 */ /* 0x000fe40006800000 */
[----:B------:R-:W-:Y:S02]  /*ab00*/  FSEL R132, R132, -INF , !P2 ;  /* 0xff80000084847808 */ /* 0x000fe40005000000 */
[C---:B------:R-:W-:Y:S01]  /*ab10*/  ISETP.GE.AND P6, PT, R2.reuse, R8, PT ;  /* 0x000000080200720c */ /* 0x040fe20003fc6270 */
        /* <DEDUP_REMOVED lines=8> */
[----:B------:R-:W-:-:S02]  /*aba0*/  FSEL R214, R214, -INF , !P0 ;  /* 0xff800000d6d67808 */ /* 0x000fc40004000000 */
[C---:B------:R-:W-:Y:S01]  /*abb0*/  ISETP.GE.AND P3, PT, R2.reuse, R8, PT ;  /* 0x000000080200720c */ /* 0x040fe20003f66270 */
[-C--:B------:R-:W-:Y:S01]  /*abc0*/  HMMA.16816.F32 R56, R4, R42.reuse, R44 ;  /* 0x0000002a0438723c */ /* 0x080fe2000000182c */
[C---:B------:R-:W-:Y:S02]  /*abd0*/  ISETP.GE.AND P6, PT, R2.reuse, R10, PT ;  /* 0x0000000a0200720c */ /* 0x040fe40003fc6270 */
[C---:B------:R-:W-:Y:S02]  /*abe0*/  ISETP.GE.AND P4, PT, R2.reuse, R9, PT ;  /* 0x000000090200720c */ /* 0x040fe40003f86270 */
[----:B------:R-:W-:Y:S02]  /*abf0*/  ISETP.GE.AND P0, PT, R2, R11, PT ;  /* 0x0000000b0200720c */ /* 0x000fe40003f06270 */
[----:B------:R-:W-:Y:S01]  /*ac00*/  IADD3 R2, R0, 0x11, RZ ;  /* 0x0000001100027810 */ /* 0x000fe20007ffe0ff */
[----:B------:R-:W-:Y:S01]  /*ac10*/  HMMA.16816.F32 R64, R12, R42, R48 ;  /* 0x0000002a0c40723c */ /* 0x000fe20000001830 */
[----:B------:R-:W-:-:S02]  /*ac20*/  FSEL R133, R133, -INF , !P5 ;  /* 0xff80000085857808 */ /* 0x000fc40006800000 */
        /* <DEDUP_REMOVED lines=10> */
[----:B------:R-:W-:Y:S01]  /*acd0*/  FSEL R40, R207, -INF , !P2 ;  /* 0xff800000cf287808 */ /* 0x000fe20005000000 */
[----:B------:R1:W-:Y:S01]  /*ace0*/  STL [R1+0x4], R41 ;  /* 0x0000042901007387 */ /* 0x0003e20000100800 */
[----:B------:R-:W-:-:S02]  /*acf0*/  FSEL R220, R220, -INF , !P6 ;  /* 0xff800000dcdc7808 */ /* 0x000fc40007000000 */
[----:B------:R-:W-:Y:S01]  /*ad00*/  FSEL R248, R248, -INF , !P4 ;  /* 0xff800000f8f87808 */ /* 0x000fe20006000000 */
[----:B------:R2:W-:Y:S01]  /*ad10*/  STL [R1], R40 ;  /* 0x0000002801007387 */ /* 0x0005e20000100800 */
        /* <DEDUP_REMOVED lines=14> */
[----:B------:R-:W-:Y:S02]  /*ae00*/  FSEL R221, R221, -INF , !P6 ;  /* 0xff800000dddd7808 */ /* 0x000fe40007000000 */
[----:B------:R-:W-:Y:S02]  /*ae10*/  FSEL R222, R222, -INF , !P2 ;  /* 0xff800000dede7808 */ /* 0x000fe40005000000 */
[----:B------:R-:W-:-:S02]  /*ae20*/  FSEL R226, R226, -INF , !P4 ;  /* 0xff800000e2e27808 */ /* 0x000fc40006000000 */
[C---:B------:R-:W-:Y:S02]  /*ae30*/  ISETP.GE.AND P5, PT, R2.reuse, R8, PT ;  /* 0x000000080200720c */ /* 0x040fe40003fa6270 */
[C---:B------:R-:W-:Y:S02]  /*ae40*/  ISETP.GE.AND P6, PT, R2.reuse, R10, PT ;  /* 0x0000000a0200720c */ /* 0x040fe40003fc6270 */
[C---:B------:R-:W-:Y:S02]  /*ae50*/  ISETP.GE.AND P2, PT, R2.reuse, R9, PT ;  /* 0x000000090200720c */ /* 0x040fe40003f46270 */
[----:B------:R-:W-:Y:S02]  /*ae60*/  ISETP.GE.AND P4, PT, R2, R11, PT ;  /* 0x0000000b0200720c */ /* 0x000fe40003f86270 */
[----:B------:R-:W-:Y:S02]  /*ae70*/  IADD3 R2, R0, 0x21, RZ ;  /* 0x0000002100027810 */ /* 0x000fe40007ffe0ff */
[----:B------:R-:W-:-:S02]  /*ae80*/  FSEL R223, R223, -INF , !P3 ;  /* 0xff800000dfdf7808 */ /* 0x000fc40005800000 */
[----:B------:R-:W-:Y:S02]  /*ae90*/  ISETP.GE.AND P3, PT, R2, R8, PT ;  /* 0x000000080200720c */ /* 0x000fe40003f66270 */
[----:B-1----:R-:W-:Y:S02]  /*aea0*/  FSEL R41, R216, -INF , !P5 ;  /* 0xff800000d8297808 */ /* 0x002fe40006800000 */
[----:B--2---:R-:W-:Y:S02]  /*aeb0*/  FSEL R40, R217, -INF , !P3 ;  /* 0xff800000d9287808 */ /* 0x004fe40005800000 */
[----:B------:R-:W-:Y:S01]  /*aec0*/  FSEL R227, R227, -INF , !P0 ;  /* 0xff800000e3e37808 */ /* 0x000fe20004000000 */
[----:B------:R1:W-:Y:S01]  /*aed0*/  STL [R1+0x70], R41 ;  /* 0x0000702901007387 */ /* 0x0003e20000100800 */
[C---:B------:R-:W-:Y:S02]  /*aee0*/  ISETP.GE.AND P0, PT, R2.reuse, R10, PT ;  /* 0x0000000a0200720c */ /* 0x040fe40003f06270 */
[C---:B------:R-:W-:Y:S01]  /*aef0*/  ISETP.GE.AND P5, PT, R2.reuse, R9, PT ;  /* 0x000000090200720c */ /* 0x040fe20003fa6270 */
[----:B------:R2:W-:Y:S01]  /*af00*/  STL [R1+0x6c], R40 ;  /* 0x00006c2801007387 */ /* 0x0005e20000100800 */
[----:B------:R-:W-:-:S02]  /*af10*/  ISETP.GE.AND P3, PT, R2, R11, PT ;  /* 0x0000000b0200720c */ /* 0x000fc40003f66270 */
[----:B------:R-:W-:Y:S02]  /*af20*/  IADD3 R2, R0, 0x28, RZ ;  /* 0x0000002800027810 */ /* 0x000fe40007ffe0ff */
[----:B------:R-:W-:Y:S02]  /*af30*/  FSEL R208, R208, -INF , !P2 ;  /* 0xff800000d0d07808 */ /* 0x000fe40005000000 */
[----:B------:R-:W-:Y:S02]  /*af40*/  ISETP.GE.AND P2, PT, R2, R11, PT ;  /* 0x0000000b0200720c */ /* 0x000fe40003f46270 */
[----:B------:R-:W-:Y:S02]  /*af50*/  FSEL R209, R209, -INF , !P5 ;  /* 0xff800000d1d17808 */ /* 0x000fe40006800000 */
[----:B------:R-:W-:Y:S02]  /*af60*/  FSEL R210, R210, -INF , !P4 ;  /* 0xff800000d2d27808 */ /* 0x000fe40006000000 */
[----:B------:R-:W-:-:S02]  /*af70*/  FSEL R211, R211, -INF , !P3 ;  /* 0xff800000d3d37808 */ /* 0x000fc40005800000 */
[----:B------:R-:W-:Y:S02]  /*af80*/  FSEL R130, R130, -INF , !P2 ;  /* 0xff80000082827808 */ /* 0x000fe40005000000 */
[----:B-1----:R-:W-:Y:S02]  /*af90*/  FSEL R41, R219, -INF , !P0 ;  /* 0xff800000db297808 */ /* 0x002fe40004000000 */
[----:B------:R-:W-:Y:S02]  /*afa0*/  ISETP.GE.AND P0, PT, R2, R10, PT ;  /* 0x0000000a0200720c */ /* 0x000fe40003f06270 */
[----:B--2---:R-:W-:Y:S02]  /*afb0*/  FSEL R40, R218, -INF , !P6 ;  /* 0xff800000da287808 */ /* 0x004fe40007000000 */
[----:B------:R-:W-:-:S03]  /*afc0*/  ISETP.GE.AND P6, PT, R2, R8, PT ;  /* 0x000000080200720c */ /* 0x000fc60003fc6270 */
[----:B------:R1:W-:Y:S04]  /*afd0*/  STL [R1+0x84], R40 ;  /* 0x0000842801007387 */ /* 0x0003e80000100800 */
[----:B------:R2:W-:Y:S01]  /*afe0*/  STL [R1+0x88], R41 ;  /* 0x0000882901007387 */ /* 0x0005e20000100800 */
[----:B-1----:R-:W-:Y:S02]  /*aff0*/  FSEL R40, R116, -INF , !P6 ;  /* 0xff80000074287808 */ /* 0x002fe40007000000 */
[----:B------:R-:W-:Y:S02]  /*b000*/  ISETP.GE.AND P6, PT, R2, R9, PT ;  /* 0x000000090200720c */ /* 0x000fe40003fc6270 */
[----:B------:R-:W-:Y:S01]  /*b010*/  IADD3 R2, R0, 0x29, RZ ;  /* 0x0000002900027810 */ /* 0x000fe20007ffe0ff */
[----:B------:R1:W-:Y:S01]  /*b020*/  STL [R1+0x68], R40 ;  /* 0x0000682801007387 */ /* 0x0003e20000100800 */
[----:B------:R-:W-:-:S02]  /*b030*/  FSEL R128, R128, -INF , !P6 ;  /* 0xff80000080807808 */ /* 0x000fc40007000000 */
[C---:B------:R-:W-:Y:S02]  /*b040*/  ISETP.GE.AND P5, PT, R2.reuse, R9, PT ;  /* 0x000000090200720c */ /* 0x040fe40003fa6270 */
[C---:B------:R-:W-:Y:S02]  /*b050*/  ISETP.GE.AND P6, PT, R2.reuse, R8, PT ;  /* 0x000000080200720c */ /* 0x040fe40003fc6270 */
[----:B------:R-:W-:Y:S02]  /*b060*/  FSEL R129, R129, -INF , !P5 ;  /* 0xff80000081817808 */ /* 0x000fe40006800000 */
[C---:B------:R-:W-:Y:S02]  /*b070*/  ISETP.GE.AND P5, PT, R2.reuse, R10, PT ;  /* 0x0000000a0200720c */ /* 0x040fe40003fa6270 */
[----:B------:R-:W-:Y:S02]  /*b080*/  ISETP.GE.AND P4, PT, R2, R11, PT ;  /* 0x0000000b0200720c */ /* 0x000fe40003f86270 */
[----:B------:R-:W-:-:S02]  /*b090*/  IADD3 R2, R0, 0x30, RZ ;  /* 0x0000003000027810 */ /* 0x000fc40007ffe0ff */
[----:B--2---:R-:W-:Y:S02]  /*b0a0*/  FSEL R41, R117, -INF , !P6 ;  /* 0xff80000075297808 */ /* 0x004fe40007000000 */
[C---:B------:R-:W-:Y:S02]  /*b0b0*/  ISETP.GE.AND P3, PT, R2.reuse, R8, PT ;  /* 0x000000080200720c */ /* 0x040fe40003f66270 */
[C---:B------:R-:W-:Y:S01]  /*b0c0*/  ISETP.GE.AND P6, PT, R2.reuse, R10, PT ;  /* 0x0000000a0200720c */ /* 0x040fe20003fc6270 */
[----:B------:R2:W-:Y:S01]  /*b0d0*/  STL [R1+0x60], R41 ;  /* 0x0000602901007387 */ /* 0x0005e20000100800 */
[----:B------:R-:W-:Y:S02]  /*b0e0*/  ISETP.GE.AND P2, PT, R2, R11, PT ;  /* 0x0000000b0200720c */ /* 0x000fe40003f46270 */
[----:B------:R-:W-:Y:S02]  /*b0f0*/  FSEL R131, R131, -INF , !P4 ;  /* 0xff80000083837808 */ /* 0x000fe40006000000 */
[----:B-1----:R-:W-:-:S02]  /*b100*/  FSEL R40, R118, -INF , !P0 ;  /* 0xff80000076287808 */ /* 0x002fc40004000000 */
[-C--:B------:R-:W-:Y:S02]  /*b110*/  ISETP.GE.AND P0, PT, R2, R9.reuse, PT ;  /* 0x000000090200720c */ /* 0x080fe40003f06270 */
[----:B------:R-:W-:Y:S01]  /*b120*/  IADD3 R2, R0, 0x31, RZ ;  /* 0x0000003100027810 */ /* 0x000fe20007ffe0ff */
[----:B------:R1:W-:Y:S01]  /*b130*/  STL [R1+0x80], R40 ;  /* 0x0000802801007387 */ /* 0x0003e20000100800 */
[----:B------:R-:W-:Y:S02]  /*b140*/  FSEL R206, R106, -INF , !P2 ;  /* 0xff8000006ace7808 */ /* 0x000fe40005000000 */
[----:B------:R-:W-:Y:S02]  /*b150*/  ISETP.GE.AND P4, PT, R2, R10, PT ;  /* 0x0000000a0200720c */ /* 0x000fe40003f86270 */
[----:B--2---:R-:W-:Y:S02]  /*b160*/  FSEL R41, R108, -INF , !P3 ;  /* 0xff8000006c297808 */ /* 0x004fe40005800000 */
[----:B------:R-:W-:-:S02]  /*b170*/  ISETP.GE.AND P3, PT, R2, R9, PT ;  /* 0x000000090200720c */ /* 0x000fc40003f66270 */
[----:B-1----:R-:W-:Y:S02]  /*b180*/  FSEL R40, R119, -INF , !P5 ;  /* 0xff80000077287808 */ /* 0x002fe40006800000 */
[----:B------:R-:W-:-:S03]  /*b190*/  ISETP.GE.AND P5, PT, R2, R8, PT ;  /* 0x000000080200720c */ /* 0x000fc60003fa6270 */
[----:B------:R1:W-:Y:S04]  /*b1a0*/  STL [R1+0x7c], R40 ;  /* 0x00007c2801007387 */ /* 0x0003e80000100800 */
[----:B------:R2:W-:Y:S01]  /*b1b0*/  STL [R1+0x50], R41 ;  /* 0x0000502901007387 */ /* 0x0005e20000100800 */
[----:B-1----:R-:W-:Y:S02]  /*b1c0*/  FSEL R40, R109, -INF , !P5 ;  /* 0xff8000006d287808 */ /* 0x002fe40006800000 */
[----:B------:R-:W-:Y:S02]  /*b1d0*/  ISETP.GE.AND P5, PT, R2, R11, PT ;  /* 0x0000000b0200720c */ /* 0x000fe40003fa6270 */
[----:B------:R-:W-:Y:S01]  /*b1e0*/  IADD3 R2, R0, 0x38, RZ ;  /* 0x0000003800027810 */ /* 0x000fe20007ffe0ff */
[----:B------:R1:W-:Y:S01]  /*b1f0*/  STL [R1+0x4c], R40 ;  /* 0x00004c2801007387 */ /* 0x0003e20000100800 */
[----:B--2---:R-:W-:-:S02]  /*b200*/  FSEL R41, R111, -INF , !P4 ;  /* 0xff8000006f297808 */ /* 0x004fc40006000000 */
[----:B------:R-:W-:Y:S02]  /*b210*/  ISETP.GE.AND P4, PT, R2, R10, PT ;  /* 0x0000000a0200720c */ /* 0x000fe40003f86270 */
[----:B------:R-:W-:Y:S02]  /*b220*/  FSEL R207, R107, -INF , !P5 ;  /* 0xff8000006bcf7808 */ /* 0x000fe40006800000 */
[----:B-1----:R-:W-:Y:S02]  /*b230*/  FSEL R40, R110, -INF , !P6 ;  /* 0xff8000006e287808 */ /* 0x002fe40007000000 */
[----:B------:R-:W-:-:S03]  /*b240*/  ISETP.GE.AND P6, PT, R2, R8, PT ;  /* 0x000000080200720c */ /* 0x000fc60003fc6270 */
[----:B------:R1:W-:Y:S04]  /*b250*/  STL [R1+0x78], R40 ;  /* 0x0000782801007387 */ /* 0x0003e80000100800 */
[----:B------:R2:W-:Y:S01]  /*b260*/  STL [R1+0x74], R41 ;  /* 0x0000742901007387 */ /* 0x0005e20000100800 */
[----:B-1----:R-:W-:Y:S02]  /*b270*/  FSEL R40, R96, -INF , !P6 ;  /* 0xff80000060287808 */ /* 0x002fe40007000000 */
[----:B------:R-:W-:-:S03]  /*b280*/  ISETP.GE.AND P6, PT, R2, R9, PT ;  /* 0x000000090200720c */ /* 0x000fc60003fc6270 */
[----:B------:R1:W-:Y:S01]  /*b290*/  STL [R1+0x44], R40 ;  /* 0x0000442801007387 */ /* 0x0003e20000100800 */
[----:B--2---:R-:W-:Y:S02]  /*b2a0*/  FSEL R41, R112, -INF , !P6 ;  /* 0xff80000070297808 */ /* 0x004fe40007000000 */
[----:B-1----:R-:W-:Y:S02]  /*b2b0*/  FSEL R40, R104, -INF , !P0 ;  /* 0xff80000068287808 */ /* 0x002fe40004000000 */
[----:B------:R-:W-:Y:S02]  /*b2c0*/  ISETP.GE.AND P0, PT, R2, R11, PT ;  /* 0x0000000b0200720c */ /* 0x000fe40003f06270 */
[----:B------:R-:W-:Y:S01]  /*b2d0*/  IADD3 R2, R0, 0x39, RZ ;  /* 0x0000003900027810 */ /* 0x000fe20007ffe0ff */
[----:B------:R1:W-:Y:S01]  /*b2e0*/  STL [R1+0xc0], R40 ;  /* 0x0000c02801007387 */ /* 0x0003e20000100800 */
[----:B------:R-:W-:Y:S02]  /*b2f0*/  FSEL R204, R114, -INF , !P0 ;  /* 0xff80000072cc7808 */ /* 0x000fe40004000000 */
[----:B------:R-:W-:-:S02]  /*b300*/  ISETP.GE.AND P6, PT, R2, R8, PT ;  /* 0x000000080200720c */ /* 0x000fc40003fc6270 */
[C---:B------:R-:W-:Y:S02]  /*b310*/  ISETP.GE.AND P2, PT, R2.reuse, R11, PT ;  /* 0x0000000b0200720c */ /* 0x040fe40003f46270 */
[----:B-1----:R-:W-:Y:S02]  /*b320*/  FSEL R40, R105, -INF , !P3 ;  /* 0xff80000069287808 */ /* 0x002fe40005800000 */
[----:B------:R-:W-:-:S03]  /*b330*/  ISETP.GE.AND P3, PT, R2, R9, PT ;  /* 0x000000090200720c */ /* 0x000fc60003f66270 */
[----:B------:R1:W-:Y:S04]  /*b340*/  STL [R1+0xa4], R40 ;  /* 0x0000a42801007387 */ /* 0x0003e80000100800 */
[----:B------:R-:W-:Y:S01]  /*b350*/  STL [R1+0xa0], R41 ;  /* 0x0000a02901007387 */ /* 0x000fe20000100800 */
[----:B-1----:R-:W-:Y:S02]  /*b360*/  FSEL R40, R113, -INF , !P3 ;  /* 0xff80000071287808 */ /* 0x002fe40005800000 */
[----:B------:R-:W-:Y:S02]  /*b370*/  ISETP.GE.AND P3, PT, R2, R10, PT ;  /* 0x0000000a0200720c */ /* 0x000fe40003f66270 */
[----:B------:R-:W-:Y:S01]  /*b380*/  IADD3 R2, R0, 0x40, RZ ;  /* 0x0000004000027810 */ /* 0x000fe20007ffe0ff */
[----:B------:R1:W-:Y:S03]  /*b390*/  STL [R1+0x98], R40 ;  /* 0x0000982801007387 */ /* 0x0003e60000100800 */
[----:B------:R-:W-:-:S02]  /*b3a0*/  ISETP.GE.AND P5, PT, R2, R8, PT ;  /* 0x000000080200720c */ /* 0x000fc40003fa6270 */
[C---:B------:R-:W-:Y:S02]  /*b3b0*/  ISETP.GE.AND P0, PT, R2.reuse, R11, PT ;  /* 0x0000000b0200720c */ /* 0x040fe40003f06270 */
[----:B-1----:R-:W-:Y:S02]  /*b3c0*/  FSEL R40, R97, -INF , !P6 ;  /* 0xff80000061287808 */ /* 0x002fe40007000000 */
[----:B------:R-:W-:-:S03]  /*b3d0*/  ISETP.GE.AND P6, PT, R2, R9, PT ;  /* 0x000000090200720c */ /* 0x000fc60003fc6270 */
[----:B------:R1:W-:Y:S01]  /*b3e0*/  STL [R1+0x3c], R40 ;  /* 0x00003c2801007387 */ /* 0x0003e20000100800 */
[----:B------:R-:W-:Y:S02]  /*b3f0*/  FSEL R96, R92, -INF , !P6 ;  /* 0xff8000005c607808 */ /* 0x000fe40007000000 */
[----:B-1----:R-:W-:Y:S02]  /*b400*/  FSEL R40, R98, -INF , !P4 ;  /* 0xff80000062287808 */ /* 0x002fe40006000000 */
[-C--:B------:R-:W-:Y:S02]  /*b410*/  ISETP.GE.AND P4, PT, R2, R10.reuse, PT ;  /* 0x0000000a0200720c */ /* 0x080fe40003f86270 */
[----:B------:R-:W-:Y:S01]  /*b420*/  IADD3 R2, R0, 0x41, RZ ;  /* 0x0000004100027810 */ /* 0x000fe20007ffe0ff */
[----:B------:R1:W-:Y:S01]  /*b430*/  STL [R1+0x64], R40 ;  /* 0x0000642801007387 */ /* 0x0003e20000100800 */
[----:B------:R-:W-:Y:S02]  /*b440*/  FSEL R98, R115, -INF , !P2 ;  /* 0xff80000073627808 */ /* 0x000fe40005000000 */
[----:B------:R-:W-:-:S04]  /*b450*/  ISETP.GE.AND P2, PT, R2, R10, PT ;  /* 0x0000000a0200720c */ /* 0x000fc80003f46270 */
[----:B------:R-:W-:Y:S02]  /*b460*/  FSEL R205, R103, -INF , !P2 ;  /* 0xff80000067cd7808 */ /* 0x000fe40005000000 */
[----:B-1----:R-:W-:Y:S02]  /*b470*/  FSEL R40, R99, -INF , !P3 ;  /* 0xff80000063287808 */ /* 0x002fe40005800000 */
[----:B------:R-:W-:-:S03]  /*b480*/  ISETP.GE.AND P3, PT, R2, R8, PT ;  /* 0x000000080200720c */ /* 0x000fc60003f66270 */
[----:B------:R1:W-:Y:S01]  /*b490*/  STL [R1+0x5c], R40 ;  /* 0x00005c2801007387 */ /* 0x0003e20000100800 */
[----:B------:R-:W-:Y:S02]  /*b4a0*/  FSEL R101, R101, -INF , !P3 ;  /* 0xff80000065657808 */ /* 0x000fe40005800000 */
[----:B------:R-:W-:Y:S02]  /*b4b0*/  ISETP.GE.AND P3, PT, R2, R11, PT ;  /* 0x0000000b0200720c */ /* 0x000fe40003f66270 */
[----:B-1----:R-:W-:Y:S02]  /*b4c0*/  FSEL R40, R100, -INF , !P5 ;  /* 0xff80000064287808 */ /* 0x002fe40006800000 */
[----:B------:R-:W-:Y:S02]  /*b4d0*/  ISETP.GE.AND P5, PT, R2, R9, PT ;  /* 0x000000090200720c */ /* 0x000fe40003fa6270 */
[----:B------:R-:W-:Y:S01]  /*b4e0*/  IADD3 R2, R0, 0x48, RZ ;  /* 0x0000004800027810 */ /* 0x000fe20007ffe0ff */
[----:B------:R1:W-:Y:S03]  /*b4f0*/  STL [R1+0x34], R40 ;  /* 0x0000342801007387 */ /* 0x0003e60000100800 */
[----:B------:R-:W-:-:S02]  /*b500*/  ISETP.GE.AND P2, PT, R2, R10, PT ;  /* 0x0000000a0200720c */ /* 0x000fc40003f46270 */
[----:B------:R-:W-:Y:S02]  /*b510*/  ISETP.GE.AND P6, PT, R2, R11, PT ;  /* 0x0000000b0200720c */ /* 0x000fe40003fc6270 */
[----:B------:R-:W-:Y:S02]  /*b520*/  FSEL R92, R86, -INF , !P2 ;  /* 0xff800000565c7808 */ /* 0x000fe40005000000 */
[----:B-1----:R-:W-:Y:S02]  /*b530*/  FSEL R40, R102, -INF , !P4 ;  /* 0xff80000066287808 */ /* 0x002fe40006000000 */
[----:B------:R-:W-:-:S03]  /*b540*/  ISETP.GE.AND P4, PT, R2, R8, PT ;  /* 0x000000080200720c */ /* 0x000fc60003f86270 */
[----:B------:R1:W-:Y:S02]  /*b550*/  STL [R1+0x58], R40 ;  /* 0x0000582801007387 */ /* 0x0003e40000100800 */
[----:B-1----:R-:W-:Y:S02]  /*b560*/  FSEL R40, R84, -INF , !P4 ;  /* 0xff80000054287808 */ /* 0x002fe40006000000 */
[----:B------:R-:W-:Y:S02]  /*b570*/  ISETP.GE.AND P4, PT, R2, R9, PT ;  /* 0x000000090200720c */ /* 0x000fe40003f86270 */
[----:B------:R-:W-:Y:S01]  /*b580*/  IADD3 R2, R0, 0x49, RZ ;  /* 0x0000004900027810 */ /* 0x000fe20007ffe0ff */
[----:B------:R1:W-:Y:S01]  /*b590*/  STL [R1+0x2c], R40 ;  /* 0x00002c2801007387 */ /* 0x0003e20000100800 */
[----:B------:R-:W-:Y:S02]  /*b5a0*/  FSEL R97, R88, -INF , !P4 ;  /* 0xff80000058617808 */ /* 0x000fe40006000000 */
[----:B------:R-:W-:Y:S01]  /*b5b0*/  ISETP.GE.AND P4, PT, R2, R8, PT ;  /* 0x000000080200720c */ /* 0x000fe20003f86270 */
[----:B------:R-:W-:Y:S01]  /*b5c0*/  STL [R1+0x54], R205 ;  /* 0x000054cd01007387 */ /* 0x000fe20000100800 */
[----:B------:R-:W-:-:S02]  /*b5d0*/  FSEL R88, R95, -INF , !P3 ;  /* 0xff8000005f587808 */ /* 0x000fc40005800000 */
[----:B-1----:R-:W-:Y:S02]  /*b5e0*/  FSEL R40, R93, -INF , !P5 ;  /* 0xff8000005d287808 */ /* 0x002fe40006800000 */
[----:B------:R-:W-:-:S03]  /*b5f0*/  ISETP.GE.AND P5, PT, R2, R9, PT ;  /* 0x000000090200720c */ /* 0x000fc60003fa6270 */
[----:B------:R1:W-:Y:S02]  /*b600*/  STL [R1+0xe4], R40 ;  /* 0x0000e42801007387 */ /* 0x0003e40000100800 */
[----:B-1----:R-:W-:Y:S02]  /*b610*/  FSEL R40, R89, -INF , !P5 ;  /* 0xff80000059287808 */ /* 0x002fe40006800000 */
[----:B------:R-:W-:-:S03]  /*b620*/  ISETP.GE.AND P5, PT, R2, R10, PT ;  /* 0x0000000a0200720c */ /* 0x000fc60003fa6270 */
[----:B------:R1:W-:Y:S01]  /*b630*/  STL [R1+0xe0], R40 ;  /* 0x0000e02801007387 */ /* 0x0003e20000100800 */
[----:B------:R-:W-:Y:S02]  /*b640*/  FSEL R89, R87, -INF , !P5 ;  /* 0xff80000057597808 */ /* 0x000fe40006800000 */
[----:B-1----:R-:W-:Y:S02]  /*b650*/  FSEL R40, R94, -INF , !P0 ;  /* 0xff8000005e287808 */ /* 0x002fe40004000000 */
[----:B------:R-:W-:Y:S02]  /*b660*/  ISETP.GE.AND P0, PT, R2, R11, PT ;  /* 0x0000000b0200720c */ /* 0x000fe40003f06270 */
[----:B------:R-:W-:Y:S01]  /*b670*/  IADD3 R2, R0, 0x50, RZ ;  /* 0x0000005000027810 */ /* 0x000fe20007ffe0ff */
[----:B------:R1:W-:Y:S01]  /*b680*/  STL [R1+0xec], R40 ;  /* 0x0000ec2801007387 */ /* 0x0003e20000100800 */
[----:B------:R-:W-:Y:S02]  /*b690*/  FSEL R102, R91, -INF , !P0 ;  /* 0xff8000005b667808 */ /* 0x000fe40004000000 */
[----:B------:R-:W-:-:S02]  /*b6a0*/  ISETP.GE.AND P3, PT, R2, R8, PT ;  /* 0x000000080200720c */ /* 0x000fc40003f66270 */
[----:B------:R-:W-:-:S04]  /*b6b0*/  ISETP.GE.AND P2, PT, R2, R10, PT ;  /* 0x0000000a0200720c */ /* 0x000fc80003f46270 */
[----:B------:R-:W-:Y:S02]  /*b6c0*/  FSEL R99, R78, -INF , !P2 ;  /* 0xff8000004e637808 */ /* 0x000fe40005000000 */
[----:B-1----:R-:W-:Y:S02]  /*b6d0*/  FSEL R40, R85, -INF , !P4 ;  /* 0xff80000055287808 */ /* 0x002fe40006000000 */
[----:B------:R-:W-:-:S03]  /*b6e0*/  ISETP.GE.AND P4, PT, R2, R9, PT ;  /* 0x000000090200720c */ /* 0x000fc60003f86270 */
[----:B------:R1:W-:Y:S04]  /*b6f0*/  STL [R1+0x28], R40 ;  /* 0x0000282801007387 */ /* 0x0003e80000100800 */
[----:B------:R-:W-:Y:S01]  /*b700*/  STL [R1+0x40], R92 ;  /* 0x0000405c01007387 */ /* 0x000fe20000100800 */
        /* <DEDUP_REMOVED lines=8> */
[----:B------:R-:W-:Y:S02]  /*b790*/  ISETP.GE.AND P5, PT, R2, R11, PT ;  /* 0x0000000b0200720c */ /* 0x000fe40003fa6270 */
[----:B------:R-:W-:Y:S02]  /*b7a0*/  FSEL R100, R79, -INF , !P0 ;  /* 0xff8000004f647808 */ /* 0x000fe40004000000 */
[----:B------:R-:W-:-:S02]  /*b7b0*/  FSEL R79, R72, -INF , !P4 ;  /* 0xff800000484f7808 */ /* 0x000fc40006000000 */
[----:B------:R-:W-:Y:S02]  /*b7c0*/  FSEL R103, R75, -INF , !P5 ;  /* 0xff8000004b677808 */ /* 0x000fe40006800000 */
[----:B-1----:R-:W-:Y:S02]  /*b7d0*/  FSEL R40, R76, -INF , !P3 ;  /* 0xff8000004c287808 */ /* 0x002fe40005800000 */
[-C--:B------:R-:W-:Y:S02]  /*b7e0*/  ISETP.GE.AND P3, PT, R2, R9.reuse, PT ;  /* 0x000000090200720c */ /* 0x080fe40003f66270 */
[----:B------:R-:W-:Y:S01]  /*b7f0*/  IADD3 R2, R0, 0x58, RZ ;  /* 0x0000005800027810 */ /* 0x000fe20007ffe0ff */
[----:B------:R1:W-:Y:S03]  /*b800*/  STL [R1+0x14], R40 ;  /* 0x0000142801007387 */ /* 0x0003e60000100800 */
[C---:B------:R-:W-:Y:S01]  /*b810*/  ISETP.GE.AND P0, PT, R2.reuse, R9, PT ;  /* 0x000000090200720c */ /* 0x040fe20003f06270 */
[----:B------:R-:W-:Y:S01]  /*b820*/  STL [R1+0x10], R93 ;  /* 0x0000105d01007387 */ /* 0x000fe20000100800 */
[----:B------:R-:W-:-:S02]  /*b830*/  ISETP.GE.AND P2, PT, R2, R8, PT ;  /* 0x000000080200720c */ /* 0x000fc40003f46270 */
[----:B------:R-:W-:Y:S02]  /*b840*/  ISETP.GE.AND P4, PT, R2, R10, PT ;  /* 0x0000000a0200720c */ /* 0x000fe40003f86270 */
[----:B------:R-:W-:Y:S02]  /*b850*/  FSEL R76, R80, -INF , !P0 ;  /* 0xff800000504c7808 */ /* 0x000fe40004000000 */
[----:B------:R-:W-:Y:S02]  /*b860*/  FSEL R117, R68, -INF , !P2 ;  /* 0xff80000044757808 */ /* 0x000fe40005000000 */
[----:B------:R-:W-:Y:S02]  /*b870*/  FSEL R90, R70, -INF , !P4 ;  /* 0xff800000465a7808 */ /* 0x000fe40006000000 */
[----:B-1----:R-:W-:Y:S02]  /*b880*/  FSEL R40, R73, -INF , !P3 ;  /* 0xff80000049287808 */ /* 0x002fe40005800000 */
[----:B------:R-:W-:-:S02]  /*b890*/  ISETP.GE.AND P3, PT, R2, R11, PT ;  /* 0x0000000b0200720c */ /* 0x000fc40003f66270 */
[----:B------:R-:W-:Y:S01]  /*b8a0*/  IADD3 R2, R0, 0x59, RZ ;  /* 0x0000005900027810 */ /* 0x000fe20007ffe0ff */
[----:B------:R-:W-:Y:S01]  /*b8b0*/  STL [R1+0xd8], R40 ;  /* 0x0000d82801007387 */ /* 0x000fe20000100800 */
[----:B------:R-:W-:Y:S02]  /*b8c0*/  FSEL R82, R82, -INF , !P3 ;  /* 0xff80000052527808 */ /* 0x000fe40005800000 */
[C---:B------:R-:W-:Y:S01]  /*b8d0*/  ISETP.GE.AND P6, PT, R2.reuse, R9, PT ;  /* 0x000000090200720c */ /* 0x040fe20003fc6270 */
[----:B------:R-:W1:Y:S01]  /*b8e0*/  LDSM.16.M88.4 R40, [R139+0x7800] ;  /* 0x007800008b28783b */ /* 0x000e620000000200 */
[C---:B------:R-:W-:Y:S02]  /*b8f0*/  ISETP.GE.AND P5, PT, R2.reuse, R8, PT ;  /* 0x000000080200720c */ /* 0x040fe40003fa6270 */
[C---:B------:R-:W-:Y:S02]  /*b900*/  ISETP.GE.AND P0, PT, R2.reuse, R10, PT ;  /* 0x0000000a0200720c */ /* 0x040fe40003f06270 */
[----:B------:R-:W-:-:S02]  /*b910*/  ISETP.GE.AND P3, PT, R2, R11, PT ;  /* 0x0000000b0200720c */ /* 0x000fc40003f66270 */
[----:B------:R-:W-:Y:S02]  /*b920*/  IADD3 R2, R0, 0x60, RZ ;  /* 0x0000006000027810 */ /* 0x000fe40007ffe0ff */
[----:B------:R-:W-:Y:S02]  /*b930*/  FSEL R87, R81, -INF , !P6 ;  /* 0xff80000051577808 */ /* 0x000fe40007000000 */
[----:B------:R-:W-:Y:S02]  /*b940*/  FSEL R77, R83, -INF , !P3 ;  /* 0xff800000534d7808 */ /* 0x000fe40005800000 */
[----:B------:R-:W-:Y:S01]  /*b950*/  FSEL R116, R69, -INF , !P5 ;  /* 0xff80000045747808 */ /* 0x000fe20006800000 */
[----:B------:R-:W-:Y:S01]  /*b960*/  STL [R1+0xd4], R87 ;  /* 0x0000d45701007387 */ /* 0x000fe20000100800 */
[C---:B------:R-:W-:Y:S02]  /*b970*/  ISETP.GE.AND P3, PT, R2.reuse, R8, PT ;  /* 0x000000080200720c */ /* 0x040fe40003f66270 */
[----:B------:R-:W-:-:S02]  /*b980*/  ISETP.GE.AND P6, PT, R2, R10, PT ;  /* 0x0000000a0200720c */ /* 0x000fc40003fc6270 */
[C---:B------:R-:W-:Y:S02]  /*b990*/  ISETP.GE.AND P2, PT, R2.reuse, R9, PT ;  /* 0x000000090200720c */ /* 0x040fe40003f46270 */
[----:B------:R-:W-:Y:S02]  /*b9a0*/  ISETP.GE.AND P5, PT, R2, R11, PT ;  /* 0x0000000b0200720c */ /* 0x000fe40003fa6270 */
[----:B------:R-:W-:Y:S02]  /*b9b0*/  IADD3 R2, R0, 0x61, RZ ;  /* 0x0000006100027810 */ /* 0x000fe40007ffe0ff */
[----:B------:R-:W-:Y:S02]  /*b9c0*/  FSEL R91, R71, -INF , !P0 ;  /* 0xff800000475b7808 */ /* 0x000fe40004000000 */
[C---:B------:R-:W-:Y:S02]  /*b9d0*/  ISETP.GE.AND P4, PT, R2.reuse, R8, PT ;  /* 0x000000080200720c */ /* 0x040fe40003f86270 */
[----:B------:R-:W-:-:S02]  /*b9e0*/  ISETP.GE.AND P0, PT, R2, R10, PT ;  /* 0x0000000a0200720c */ /* 0x000fc40003f06270 */
[----:B------:R-:W-:Y:S02]  /*b9f0*/  FSEL R115, R52, -INF , !P3 ;  /* 0xff80000034737808 */ /* 0x000fe40005800000 */
[----:B------:R-:W-:Y:S02]  /*ba00*/  FSEL R114, R53, -INF , !P4 ;  /* 0xff80000035727808 */ /* 0x000fe40006000000 */
[----:B------:R-:W-:Y:S02]  /*ba10*/  FSEL R119, R54, -INF , !P6 ;  /* 0xff80000036777808 */ /* 0x000fe40007000000 */
[----:B------:R-:W-:Y:S02]  /*ba20*/  FSEL R118, R55, -INF , !P0 ;  /* 0xff80000037767808 */ /* 0x000fe40004000000 */
[C---:B------:R-:W-:Y:S01]  /*ba30*/  ISETP.GE.AND P3, PT, R2.reuse, R9, PT ;  /* 0x000000090200720c */ /* 0x040fe20003f66270 */
[----:B-1----:R-:W-:Y:S01]  /*ba40*/  HMMA.16816.F32 R52, R32, R40, RZ ;  /* 0x000000282034723c */ /* 0x002fe200000018ff */
[----:B------:R-:W-:-:S02]  /*ba50*/  ISETP.GE.AND P4, PT, R2, R11, PT ;  /* 0x0000000b0200720c */ /* 0x000fc40003f86270 */
[----:B------:R-:W-:Y:S02]  /*ba60*/  IADD3 R2, R0, 0x68, RZ ;  /* 0x0000006800027810 */ /* 0x000fe40007ffe0ff */
[----:B------:R-:W-:Y:S02]  /*ba70*/  FSEL R60, R60, -INF , !P2 ;  /* 0xff8000003c3c7808 */ /* 0x000fe40005000000 */
[----:B------:R-:W-:Y:S01]  /*ba80*/  FSEL R61, R61, -INF , !P3 ;  /* 0xff8000003d3d7808 */ /* 0x000fe20005800000 */
[----:B------:R-:W-:Y:S01]  /*ba90*/  HMMA.16816.F32 R48, R32, R42, RZ ;  /* 0x0000002a2030723c */ /* 0x000fe200000018ff */
[----:B------:R-:W1:Y:S01]  /*baa0*/  LDSM.16.M88.4 R32, [R233+0x7800] ;  /* 0x00780000e920783b */ /* 0x000e620000000200 */
[C---:B------:R-:W-:Y:S02]  /*bab0*/  ISETP.GE.AND P0, PT, R2.reuse, R9, PT ;  /* 0x000000090200720c */ /* 0x040fe40003f06270 */
[C---:B------:R-:W-:Y:S01]  /*bac0*/  ISETP.GE.AND P6, PT, R2.reuse, R8, PT ;  /* 0x000000080200720c */ /* 0x040fe20003fc6270 */
[----:B------:R-:W-:Y:S01]  /*bad0*/  STL [R1+0xcc], R60 ;  /* 0x0000cc3c01007387 */ /* 0x000fe20000100800 */
[----:B------:R-:W-:-:S02]  /*bae0*/  ISETP.GE.AND P2, PT, R2, R10, PT ;  /* 0x0000000a0200720c */ /* 0x000fc40003f46270 */
[C---:B------:R-:W-:Y:S01]  /*baf0*/  HMMA.16816.F32 R44, R36.reuse, R40, RZ ;  /* 0x00000028242c723c */ /* 0x040fe200000018ff */
[----:B------:R-:W-:Y:S01]  /*bb00*/  ISETP.GE.AND P3, PT, R2, R11, PT ;  /* 0x0000000b0200720c */ /* 0x000fe20003f66270 */
[----:B------:R-:W-:Y:S01]  /*bb10*/  STL [R1+0xc8], R61 ;  /* 0x0000c83d01007387 */ /* 0x000fe20000100800 */
[----:B------:R-:W-:Y:S02]  /*bb20*/  IADD3 R2, R0, 0x69, RZ ;  /* 0x0000006900027810 */ /* 0x000fe40007ffe0ff */
[----:B------:R-:W-:Y:S02]  /*bb30*/  FSEL R56, R56, -INF , !P0 ;  /* 0xff80000038387808 */ /* 0x000fe40004000000 */
[----:B------:R-:W-:Y:S01]  /*bb40*/  ISETP.GE.AND P0, PT, R2, R10, PT ;  /* 0x0000000a0200720c */ /* 0x000fe20003f06270 */
[----:B------:R-:W-:Y:S01]  /*bb50*/  HMMA.16816.F32 R36, R36, R42, RZ ;  /* 0x0000002a2424723c */ /* 0x000fe200000018ff */
[----:B------:R-:W-:Y:S02]  /*bb60*/  FSEL R72, R58, -INF , !P3 ;  /* 0xff8000003a487808 */ /* 0x000fe40005800000 */
[----:B------:R-:W-:-:S02]  /*bb70*/  FSEL R112, R67, -INF , !P0 ;  /* 0xff80000043707808 */ /* 0x000fc40004000000 */
[----:B------:R-:W-:Y:S02]  /*bb80*/  FSEL R78, R62, -INF , !P5 ;  /* 0xff8000003e4e7808 */ /* 0x000fe40006800000 */
[----:B------:R-:W-:Y:S02]  /*bb90*/  FSEL R63, R63, -INF , !P4 ;  /* 0xff8000003f3f7808 */ /* 0x000fe40006000000 */
[C---:B------:R-:W-:Y:S02]  /*bba0*/  ISETP.GE.AND P3, PT, R2.reuse, R11, PT ;  /* 0x0000000b0200720c */ /* 0x040fe40003f66270 */
[C---:B------:R-:W-:Y:S01]  /*bbb0*/  ISETP.GE.AND P4, PT, R2.reuse, R9, PT ;  /* 0x000000090200720c */ /* 0x040fe20003f86270 */
[----:B------:R-:W-:Y:S01]  /*bbc0*/  STL [R1+0xd0], R63 ;  /* 0x0000d03f01007387 */ /* 0x000fe20000100800 */
[----:B------:R-:W-:Y:S02]  /*bbd0*/  ISETP.GE.AND P5, PT, R2, R8, PT ;  /* 0x000000080200720c */ /* 0x000fe40003fa6270 */
[----:B------:R-:W-:Y:S01]  /*bbe0*/  IADD3 R2, R0, 0x78, RZ ;  /* 0x0000007800027810 */ /* 0x000fe20007ffe0ff */
[----:B------:R-:W-:Y:S01]  /*bbf0*/  STL [R1+0xc4], R56 ;  /* 0x0000c43801007387 */ /* 0x000fe20000100800 */
[----:B------:R-:W-:-:S02]  /*bc00*/  FSEL R113, R66, -INF , !P2 ;  /* 0xff80000042717808 */ /* 0x000fc40005000000 */
[----:B------:R-:W-:Y:S02]  /*bc10*/  FSEL R59, R59, -INF , !P3 ;  /* 0xff8000003b3b7808 */ /* 0x000fe40005800000 */
[----:B------:R-:W-:Y:S02]  /*bc20*/  FSEL R57, R57, -INF , !P4 ;  /* 0xff80000039397808 */ /* 0x000fe40006000000 */
[----:B------:R-:W-:Y:S01]  /*bc30*/  FSEL R110, R65, -INF , !P5 ;  /* 0xff800000416e7808 */ /* 0x000fe20006800000 */
[C---:B-1----:R-:W-:Y:S02]  /*bc40*/  HMMA.16816.F32 R40, R24.reuse, R32, R52 ;  /* 0x000000201828723c */ /* 0x042fe40000001834 */
[----:B------:R-:W-:Y:S01]  /*bc50*/  STL [R1+0x30], R57 ;  /* 0x0000303901007387 */ /* 0x000fe20000100800 */
[----:B------:R-:W-:Y:S02]  /*bc60*/  FSEL R111, R64, -INF , !P6 ;  /* 0xff800000406f7808 */ /* 0x000fe40007000000 */
[----:B------:R-:W-:Y:S01]  /*bc70*/  ISETP.GE.AND P6, PT, R2, R8, PT ;  /* 0x000000080200720c */ /* 0x000fe20003fc6270 */
[----:B------:R-:W-:Y:S02]  /*bc80*/  STL [R1+0x48], R59 ;  /* 0x0000483b01007387 */ /* 0x000fe40000100800 */
[----:B------:R-:W-:Y:S02]  /*bc90*/  HMMA.16816.F32 R48, R24, R34, R48 ;  /* 0x000000221830723c */ /* 0x000fe40000001830 */
[----:B------:R-:W1:Y:S06]  /*bca0*/  LDSM.16.M88.4 R24, [R239] ;  /* 0x00000000ef18783b */ /* 0x000e6c0000000200 */
[C---:B------:R-:W-:Y:S08]  /*bcb0*/  HMMA.16816.F32 R44, R28.reuse, R32, R44 ;  /* 0x000000201c2c723c */ /* 0x040ff0000000182c */
[----:B------:R-:W-:Y:S01]  /*bcc0*/  HMMA.16816.F32 R32, R28, R34, R36 ;  /* 0x000000221c20723c */ /* 0x000fe20000001824 */
[----:B------:R-:W2:Y:S01]  /*bcd0*/  LDSM.16.M88.4 R28, [R232+0x3800] ;  /* 0x00380000e81c783b */ /* 0x000ea20000000200 */
[----:B------:R-:W-:Y:S11]  /*bce0*/  DEPBAR.LE SB0, 0x0 ;  /* 0x000080000000791a */ /* 0x000ff60000000000 */
[----:B------:R-:W-:Y:S03]  /*bcf0*/  @!UPT UIADD3 URZ, URZ, URZ, URZ ;  /* 0x0000003f3f3ff290 */ /* 0x000fe6000fffe03f */
[-C--:B-1----:R-:W-:Y:S08]  /*bd00*/  HMMA.16816.F32 R36, R20, R24.reuse, R44 ;  /* 0x000000181424723c */ /* 0x082ff0000000182c */
[C---:B------:R-:W-:Y:S08]  /*bd10*/  HMMA.16816.F32 R40, R16.reuse, R24, R40 ;  /* 0x000000181028723c */ /* 0x040ff00000001828 */
[-C--:B------:R-:W-:Y:S08]  /*bd20*/  HMMA.16816.F32 R16, R16, R26.reuse, R48 ;  /* 0x0000001a1010723c */ /* 0x080ff00000001830 */
[----:B------:R-:W-:Y:S08]  /*bd30*/  HMMA.16816.F32 R20, R20, R26, R32 ;  /* 0x0000001a1414723c */ /* 0x000ff00000001820 */
[-C--:B--2---:R-:W-:Y:S08]  /*bd40*/  HMMA.16816.F32 R32, R12, R28.reuse, R36 ;  /* 0x0000001c0c20723c */ /* 0x084ff00000001824 */
[C---:B------:R-:W-:Y:S08]  /*bd50*/  HMMA.16816.F32 R24, R4.reuse, R28, R40 ;  /* 0x0000001c0418723c */ /* 0x040ff00000001828 */
[-C--:B------:R-:W-:Y:S07]  /*bd60*/  HMMA.16816.F32 R16, R4, R30.reuse, R16 ;  /* 0x0000001e0410723c */ /* 0x080fee0000001810 */
[C---:B------:R-:W-:Y:S01]  /*bd70*/  IADD3 R4, R0.reuse, 0x71, RZ ;  /* 0x0000007100047810 */ /* 0x040fe20007ffe0ff */
[----:B------:R-:W-:Y:S01]  /*bd80*/  HMMA.16816.F32 R12, R12, R30, R20 ;  /* 0x0000001e0c0c723c */ /* 0x000fe20000001814 */
[----:B------:R-:W-:Y:S01]  /*bd90*/  IADD3 R5, R0, 0x70, RZ ;  /* 0x0000007000057810 */ /* 0x000fe20007ffe0ff */
[----:B------:R-:W-:Y:S01]  /*bda0*/  BAR.SYNC.DEFER_BLOCKING 0x0 ;  /* 0x0000000000007b1d */ /* 0x000fe20000010000 */
[----:B------:R-:W-:-:S02]  /*bdb0*/  ISETP.GE.AND P0, PT, R4, R10, PT ;  /* 0x0000000a0400720c */ /* 0x000fc40003f06270 */
[----:B------:R-:W-:Y:S02]  /*bdc0*/  IADD3 R0, R0, 0x79, RZ ;  /* 0x0000007900007810 */ /* 0x000fe40007ffe0ff */
[----:B------:R-:W-:Y:S02]  /*bdd0*/  FSEL R107, R35, -INF , !P0 ;  /* 0xff800000236b7808 */ /* 0x000fe40004000000 */
[C---:B------:R-:W-:Y:S02]  /*bde0*/  ISETP.GE.AND P0, PT, R4.reuse, R9, PT ;  /* 0x000000090400720c */ /* 0x040fe40003f06270 */
[----:B------:R-:W-:Y:S02]  /*bdf0*/  ISETP.GE.AND P2, PT, R5, R10, PT ;  /* 0x0000000a0500720c */ /* 0x000fe40003f46270 */
[----:B------:R-:W-:Y:S02]  /*be00*/  ISETP.GE.AND P3, PT, R4, R8, PT ;  /* 0x000000080400720c */ /* 0x000fe40003f66270 */
[----:B------:R-:W-:-:S02]  /*be10*/  FSEL R218, R25, -INF , !P0 ;  /* 0xff80000019da7808 */ /* 0x000fc40004000000 */
[----:B------:R-:W-:Y:S02]  /*be20*/  FSEL R109, R34, -INF , !P2 ;  /* 0xff800000226d7808 */ /* 0x000fe40005000000 */
[----:B------:R-:W-:Y:S02]  /*be30*/  ISETP.GE.AND P0, PT, R0, R9, PT ;  /* 0x000000090000720c */ /* 0x000fe40003f06270 */
[-C--:B------:R-:W-:Y:S02]  /*be40*/  ISETP.GE.AND P2, PT, R4, R11.reuse, PT ;  /* 0x0000000b0400720c */ /* 0x080fe40003f46270 */
[----:B------:R-:W-:Y:S02]  /*be50*/  FSEL R106, R33, -INF , !P3 ;  /* 0xff800000216a7808 */ /* 0x000fe40005800000 */
[----:B------:R-:W-:Y:S02]  /*be60*/  ISETP.GE.AND P3, PT, R5, R11, PT ;  /* 0x0000000b0500720c */ /* 0x000fe40003f66270 */
[----:B------:R-:W-:-:S02]  /*be70*/  FSEL R216, R17, -INF , !P0 ;  /* 0xff80000011d87808 */ /* 0x000fc40004000000 */
[-C--:B------:R-:W-:Y:S02]  /*be80*/  ISETP.GE.AND P0, PT, R2, R11.reuse, PT ;  /* 0x0000000b0200720c */ /* 0x080fe40003f06270 */
[----:B------:R-:W-:Y:S02]  /*be90*/  FSEL R85, R27, -INF , !P2 ;  /* 0xff8000001b557808 */ /* 0x000fe40005000000 */
[----:B------:R-:W-:Y:S02]  /*bea0*/  ISETP.GE.AND P2, PT, R0, R11, PT ;  /* 0x0000000b0000720c */ /* 0x000fe40003f46270 */
[----:B------:R-:W-:Y:S02]  /*beb0*/  FSEL R86, R26, -INF , !P3 ;  /* 0xff8000001a567808 */ /* 0x000fe40005800000 */
[C---:B------:R-:W-:Y:S02]  /*bec0*/  ISETP.GE.AND P5, PT, R0.reuse, R8, PT ;  /* 0x000000080000720c */ /* 0x040fe40003fa6270 */
[----:B------:R-:W-:Y:S01]  /*bed0*/  ISETP.GE.AND P3, PT, R0, R10, PT ;  /* 0x0000000a0000720c */ /* 0x000fe20003f66270 */
[----:B------:R1:W-:Y:S01]  /*bee0*/  STL [R1+0x1c], R86 ;  /* 0x00001c5601007387 */ /* 0x0003e20000100800 */
[----:B------:R-:W-:-:S02]  /*bef0*/  FSEL R84, R18, -INF , !P0 ;  /* 0xff80000012547808 */ /* 0x000fc40004000000 */
[----:B------:R-:W-:Y:S01]  /*bf00*/  FSEL R0, R19, -INF , !P2 ;  /* 0xff80000013007808 */ /* 0x000fe20005000000 */
[----:B------:R1:W-:Y:S01]  /*bf10*/  STL [R1+0x18], R85 ;  /* 0x0000185501007387 */ /* 0x0003e20000100800 */
[C---:B------:R-:W-:Y:S02]  /*bf20*/  ISETP.GE.AND P4, PT, R5.reuse, R8, PT ;  /* 0x000000080500720c */ /* 0x040fe40003f86270 */
[----:B------:R-:W-:Y:S01]  /*bf30*/  PLOP3.LUT P0, PT, PT, PT, UP0, 0x80, 0x0 ;  /* 0x000000000000781c */ /* 0x000fe20003f0f008 */
[----:B------:R1:W-:Y:S01]  /*bf40*/  STL [R1+0xc], R84 ;  /* 0x00000c5401007387 */ /* 0x0003e20000100800 */
[----:B------:R-:W-:Y:S02]  /*bf50*/  FSEL R108, R32, -INF , !P4 ;  /* 0xff800000206c7808 */ /* 0x000fe40006000000 */
[----:B------:R-:W-:Y:S01]  /*bf60*/  ISETP.GE.AND P4, PT, R5, R9, PT ;  /* 0x000000090500720c */ /* 0x000fe20003f86270 */
[----:B------:R1:W-:Y:S01]  /*bf70*/  STL [R1+0x8], R0 ;  /* 0x0000080001007387 */ /* 0x0003e20000100800 */
[----:B------:R-:W-:-:S02]  /*bf80*/  FSEL R95, R12, -INF , !P6 ;  /* 0xff8000000c5f7808 */ /* 0x000fc40007000000 */
[----:B------:R-:W-:Y:S02]  /*bf90*/  FSEL R219, R24, -INF , !P4 ;  /* 0xff80000018db7808 */ /* 0x000fe40006000000 */
[----:B------:R-:W-:Y:S02]  /*bfa0*/  ISETP.GE.AND P4, PT, R2, R9, PT ;  /* 0x000000090200720c */ /* 0x000fe40003f86270 */
[----:B------:R-:W-:Y:S02]  /*bfb0*/  FSEL R94, R13, -INF , !P5 ;  /* 0xff8000000d5e7808 */ /* 0x000fe40006800000 */
[----:B------:R-:W-:Y:S02]  /*bfc0*/  FSEL R217, R16, -INF , !P4 ;  /* 0xff80000010d97808 */ /* 0x000fe40006000000 */
[----:B------:R-:W-:Y:S02]  /*bfd0*/  ISETP.GE.AND P4, PT, R2, R10, PT ;  /* 0x0000000a0200720c */ /* 0x000fe40003f86270 */
[----:B------:R-:W-:-:S02]  /*bfe0*/  FSEL R104, R15, -INF , !P3 ;  /* 0xff8000000f687808 */ /* 0x000fc40005800000 */
[----:B------:R-:W-:Y:S01]  /*bff0*/  FSEL R105, R14, -INF , !P4 ;  /* 0xff8000000e697808 */ /* 0x000fe20006000000 */
[----:B------:R-:W-:Y:S05]  /*c000*/  @!P0 BRA `(.L_x_167) ;  /* 0x000006c000008947 */ /* 0x000fea0003800000 */
[----:B------:R-:W2:Y:S04]  /*c010*/  LDL.64 R68, [R1+0xb8] ;  /* 0x0000b80001447983 */ /* 0x000ea80000100a00 */
[----:B------:R-:W3:Y:S01]  /*c020*/  LDL.64 R80, [R1+0xb0] ;  /* 0x0000b00001507983 */ /* 0x000ee20000100a00 */
[----:B------:R-:W-:Y:S01]  /*c030*/  UIADD3 UR11, UR33, -0x3, URZ ;  /* 0xfffffffd210b7890 */ /* 0x000fe2000fffe03f */
[----:B------:R-:W-:Y:S01]  /*c040*/  MOV R2, UR4 ;  /* 0x0000000400027c02 */ /* 0x000fe20008000f00 */
[----:B------:R-:W-:Y:S01]  /*c050*/  ULDC.64 UR8, c[0x0][0x198] ;  /* 0x0000660000087ab9 */ /* 0x000fe20000000a00 */
[----:B------:R4:W-:Y:S01]  /*c060*/  @P1 STS.128 [R246+0x4000], RZ ;  /* 0x004000fff6001388 */ /* 0x0009e20000000c00 */
[----:B------:R-:W-:Y:S01]  /*c070*/  USHF.R.S32.HI UR7, URZ, 0x1f, UR11 ;  /* 0x0000001f3f077899 */ /* 0x000fe2000801140b */
[----:B------:R-:W-:Y:S01]  /*c080*/  BSSY B0, `(.L_x_168) ;  /* 0x0000063000007945 */ /* 0x000fe20003800000 */
[----:B------:R-:W-:-:S02]  /*c090*/  UIMAD.WIDE.U32 UR12, UR11, UR8, URZ ;  /* 0x000000080b0c72a5 */ /* 0x000fc4000f8e003f */
[----:B------:R-:W-:-:S04]  /*c0a0*/  UIMAD UR7, UR7, UR8, URZ ;  /* 0x00000008070772a4 */ /* 0x000fc8000f8e023f */
[----:B------:R-:W-:Y:S01]  /*c0b0*/  UIMAD UR7, UR11, UR9, UR7 ;  /* 0x000000090b0772a4 */ /* 0x000fe2000f8e0207 */
[----:B------:R-:W-:Y:S02]  /*c0c0*/  IMAD.U32 R6, RZ, RZ, UR12 ;  /* 0x0000000cff067e24 */ /* 0x000fe4000f8e00ff */
[----:B------:R-:W-:Y:S01]  /*c0d0*/  IMAD.U32 R7, RZ, RZ, UR13 ;  /* 0x0000000dff077e24 */ /* 0x000fe2000f8e00ff */
[----:B------:R-:W-:-:S06]  /*c0e0*/  UIADD3 UR7, UR13, UR7, URZ ;  /* 0x000000070d077290 */ /* 0x000fcc000fffe03f */
[----:B-1----:R-:W-:Y:S01]  /*c0f0*/  IMAD.U32 R0, RZ, RZ, UR7 ;  /* 0x00000007ff007e24 */ /* 0x002fe2000f8e00ff */
[----:B--2---:R-:W-:-:S04]  /*c100*/  LEA R4, P2, R6, R68, 0x7 ;  /* 0x0000004406047211 */ /* 0x004fc800078438ff */
[----:B---3--:R-:W-:Y:S01]  /*c110*/  LEA.HI.X R5, R6, R81, R0, 0x7, P2 ;  /* 0x0000005106057211 */ /* 0x008fe200010f3c00 */
[----:B------:R-:W-:Y:S01]  /*c120*/  IMAD.U32 R6, RZ, RZ, UR4 ;  /* 0x00000004ff067e24 */ /* 0x000fe2000f8e00ff */
[----:B------:R-:W-:Y:S01]  /*c130*/  @!P1 LEA R8, P2, R4, c[0x0][0x168], 0x1 ;  /* 0x00005a0004089a11 */ /* 0x000fe200078408ff */
[----:B------:R-:W-:Y:S02]  /*c140*/  @!P1 IMAD.MOV.U32 R0, RZ, RZ, c[0x0][0x19c] ;  /* 0x00006700ff009624 */ /* 0x000fe400078e00ff */
[----:B------:R-:W-:Y:S01]  /*c150*/  @!P1 IMAD.WIDE.U32 R6, R6, 0x30, R4 ;  /* 0x0000003006069825 */ /* 0x000fe200078e0004 */
[----:B------:R-:W-:-:S03]  /*c160*/  @!P1 LEA.HI.X R9, R4, c[0x0][0x16c], R5, 0x1, P2 ;  /* 0x00005b0004099a11 */ /* 0x000fc600010f0c05 */
[----:B------:R-:W-:Y:S01]  /*c170*/  @!P1 IMAD R0, R0, 0x30, RZ ;  /* 0x0000003000009824 */ /* 0x000fe200078e02ff */
[----:B------:R-:W-:Y:S01]  /*c180*/  @!P1 LEA R14, P2, R6, c[0x0][0x168], 0x1 ;  /* 0x00005a00060e9a11 */ /* 0x000fe200078408ff */
[----:B------:R-:W-:Y:S01]  /*c190*/  @!PT LDS RZ, [RZ] ;  /* 0x00000000fffff984 */ /* 0x000fe20000000800 */
[----:B------:R-:W-:Y:S01]  /*c1a0*/  @!PT LDS RZ, [RZ] ;  /* 0x00000000fffff984 */ /* 0x000fe20000000800 */
[----:B------:R-:W-:Y:S01]  /*c1b0*/  @!PT LDS RZ, [RZ] ;  /* 0x00000000fffff984 */ /* 0x000fe20000000800 */
[----:B------:R1:W-:Y:S02]  /*c1c0*/  @!P1 LDGSTS.E.BYPASS.LTC128B.128 [R246+0x4000], [R8.64] ;  /* 0x0400000008f69fae */ /* 0x0003e4000b901d74 */
[----:B------:R-:W-:Y:S02]  /*c1d0*/  @!P1 IMAD.IADD R0, R0, 0x1, R7 ;  /* 0x0000000100009824 */ /* 0x000fe400078e0207 */
[----:B------:R-:W-:Y:S01]  /*c1e0*/  @!P1 IMAD.MOV.U32 R7, RZ, RZ, R5 ;  /* 0x000000ffff079224 */ /* 0x000fe200078e0005 */
[----:B------:R4:W-:Y:S02]  /*c1f0*/  @P1 STS.128 [R246+0x4800], RZ ;  /* 0x004800fff6001388 */ /* 0x0009e40000000c00 */
[----:B------:R-:W-:Y:S01]  /*c200*/  @!P1 LEA.HI.X R15, R6, c[0x0][0x16c], R0, 0x1, P2 ;  /* 0x00005b00060f9a11 */ /* 0x000fe200010f0c00 */
[----:B------:R-:W-:-:S02]  /*c210*/  @!P1 IMAD.MOV.U32 R0, RZ, RZ, c[0x0][0x19c] ;  /* 0x00006700ff009624 */ /* 0x000fc400078e00ff */
[----:B------:R-:W-:Y:S02]  /*c220*/  @!P1 IMAD.MOV.U32 R6, RZ, RZ, R4 ;  /* 0x000000ffff069224 */ /* 0x000fe400078e0004 */
[----:B------:R-:W-:Y:S02]  /*c230*/  @!P1 IMAD R0, R0, 0x50, RZ ;  /* 0x0000005000009824 */ /* 0x000fe400078e02ff */
[----:B------:R-:W-:-:S04]  /*c240*/  @!P1 IMAD.WIDE.U32 R6, R2, 0x50, R6 ;  /* 0x0000005002069825 */ /* 0x000fc800078e0006 */
[----:B------:R-:W-:Y:S01]  /*c250*/  @!P1 IMAD.IADD R0, R0, 0x1, R7 ;  /* 0x0000000100009824 */ /* 0x000fe200078e0207 */
[----:B------:R-:W-:Y:S01]  /*c260*/  @!P1 LEA R12, P2, R6, c[0x0][0x168], 0x1 ;  /* 0x00005a00060c9a11 */ /* 0x000fe200078408ff */
[----:B------:R-:W-:-:S03]  /*c270*/  @!P1 IMAD.MOV.U32 R7, RZ, RZ, R5 ;  /* 0x000000ffff079224 */ /* 0x000fc600078e0005 */
[----:B------:R-:W-:Y:S01]  /*c280*/  @!P1 LEA.HI.X R13, R6, c[0x0][0x16c], R0, 0x1, P2 ;  /* 0x00005b00060d9a11 */ /* 0x000fe200010f0c00 */
[----:B------:R-:W-:Y:S01]  /*c290*/  @!P1 IMAD.MOV.U32 R6, RZ, RZ, R4 ;  /* 0x000000ffff069224 */ /* 0x000fe200078e0004 */
[----:B------:R-:W-:-:S03]  /*c2a0*/  @!P1 MOV R0, c[0x0][0x19c] ;  /* 0x0000670000009a02 */ /* 0x000fc60000000f00 */
[----:B------:R-:W-:-:S04]  /*c2b0*/  @!P1 IMAD.WIDE.U32 R6, R2, 0x60, R6 ;  /* 0x0000006002069825 */ /* 0x000fc800078e0006 */
[----:B------:R-:W-:Y:S01]  /*c2c0*/  @!P1 IMAD R0, R0, 0x60, RZ ;  /* 0x0000006000009824 */ /* 0x000fe200078e02ff */
[----:B------:R-:W-:-:S03]  /*c2d0*/  @!P1 LEA R10, P2, R6, c[0x0][0x168], 0x1 ;  /* 0x00005a00060a9a11 */ /* 0x000fc600078408ff */
[----:B------:R-:W-:Y:S02]  /*c2e0*/  @!P1 IMAD.IADD R0, R0, 0x1, R7 ;  /* 0x0000000100009824 */ /* 0x000fe400078e0207 */
[----:B------:R-:W-:-:S03]  /*c2f0*/  @!P1 IMAD.MOV.U32 R7, RZ, RZ, c[0x0][0x19c] ;  /* 0x00006700ff079624 */ /* 0x000fc600078e00ff */
[----:B------:R-:W-:Y:S02]  /*c300*/  @!P1 LEA.HI.X R11, R6, c[0x0][0x16c], R0, 0x1, P2 ;  /* 0x00005b00060b9a11 */ /* 0x000fe400010f0c00 */
[----:B------:R-:W-:Y:S02]  /*c310*/  @!P1 LEA R2, P2, R2, R4, 0x5 ;  /* 0x0000000402029211 */ /* 0x000fe400078428ff */
[----:B------:R-:W-:-:S04]  /*c320*/  MOV R0, UR4 ;  /* 0x0000000400007c02 */ /* 0x000fc80008000f00 */
[----:B------:R-:W-:Y:S02]  /*c330*/  @!P1 LEA.HI.X R7, R0, R5, R7, 0x5, P2 ;  /* 0x0000000500079211 */ /* 0x000fe400010f2c07 */
[----:B------:R-:W-:-:S04]  /*c340*/  @!P1 IADD3 R0, P3, R4, UR25, RZ ;  /* 0x0000001904009c10 */ /* 0x000fc8000ff7e0ff */
[----:B-1----:R-:W-:Y:S02]  /*c350*/  @!P1 LEA R8, P2, R0, c[0x0][0x168], 0x1 ;  /* 0x00005a0000089a11 */ /* 0x002fe400078408ff */
[----:B------:R-:W-:-:S04]  /*c360*/  @!P1 IADD3.X R6, R5, UR24, RZ, P3, !PT ;  /* 0x0000001805069c10 */ /* 0x000fc80009ffe4ff */
[----:B------:R-:W-:Y:S01]  /*c370*/  @!P1 LEA.HI.X R9, R0, c[0x0][0x16c], R6, 0x1, P2 ;  /* 0x00005b0000099a11 */ /* 0x000fe200010f0c06 */
[----:B------:R-:W-:Y:S01]  /*c380*/  IMAD.U32 R0, RZ, RZ, UR4 ;  /* 0x00000004ff007e24 */ /* 0x000fe2000f8e00ff */
[----:B------:R-:W-:-:S03]  /*c390*/  @!P1 LEA R6, P2, R2, c[0x0][0x168], 0x1 ;  /* 0x00005a0002069a11 */ /* 0x000fc600078408ff */
[----:B------:R-:W-:Y:S01]  /*c3a0*/  @!PT LDS RZ, [RZ] ;  /* 0x00000000fffff984 */ /* 0x000fe20000000800 */
[----:B------:R-:W-:Y:S01]  /*c3b0*/  @!PT LDS RZ, [RZ] ;  /* 0x00000000fffff984 */ /* 0x000fe20000000800 */
[----:B------:R-:W-:Y:S01]  /*c3c0*/  @!PT LDS RZ, [RZ] ;  /* 0x00000000fffff984 */ /* 0x000fe20000000800 */
[----:B------:R4:W-:Y:S01]  /*c3d0*/  @!P1 LDGSTS.E.BYPASS.LTC128B.128 [R246+0x4800], [R8.64] ;  /* 0x0480000008f69fae */ /* 0x0009e2000b901d74 */
[----:B------:R-:W-:Y:S01]  /*c3e0*/  @!P1 LEA.HI.X R7, R2, c[0x0][0x16c], R7, 0x1, P2 ;  /* 0x00005b0002079a11 */ /* 0x000fe200010f0c07 */
[----:B------:R-:W-:Y:S01]  /*c3f0*/  @!P1 IMAD.MOV.U32 R2, RZ, RZ, c[0x0][0x19c] ;  /* 0x00006700ff029624 */ /* 0x000fe200078e00ff */
[----:B------:R-:W-:Y:S01]  /*c400*/  @!P1 LEA R0, P2, R0, R4, 0x6 ;  /* 0x0000000400009211 */ /* 0x000fe200078430ff */
        /* <DEDUP_REMOVED lines=11> */
[----:B-1----:R-:W-:-:S05]  /*c4c0*/  IMAD.U32 R6, RZ, RZ, UR4 ;  /* 0x00000004ff067e24 */ /* 0x002fca000f8e00ff */
[----:B------:R-:W-:Y:S02]  /*c4d0*/  @!P1 LEA.HI.X R2, R6, R5, R2, 0x6, P2 ;  /* 0x0000000506029211 */ /* 0x000fe400010f3402 */
[----:B------:R-:W-:-:S04]  /*c4e0*/  @!P1 LEA R6, P2, R0, c[0x0][0x168], 0x1 ;  /* 0x00005a0000069a11 */ /* 0x000fc800078408ff */
[----:B------:R-:W-:-:S05]  /*c4f0*/  @!P1 LEA.HI.X R7, R0, c[0x0][0x16c], R2, 0x1, P2 ;  /* 0x00005b0000079a11 */ /* 0x000fca00010f0c02 */
        /* <DEDUP_REMOVED lines=16> */
[----:B----4-:R-:W-:Y:S01]  /*c600*/  IMAD.U32 R6, RZ, RZ, UR4 ;  /* 0x00000004ff067e24 */ /* 0x010fe2000f8e00ff */
[----:B------:R-:W-:-:S02]  /*c610*/  ULDC UR7, c[0x0][0x19c] ;  /* 0x0000670000077ab9 */ /* 0x000fc40000000800 */
[----:B------:R-:W-:Y:S01]  /*c620*/  UIMAD UR7, UR7, 0x70, URZ ;  /* 0x00000070070778a4 */ /* 0x000fe2000f8e023f */
        /* <DEDUP_REMOVED lines=8> */
.L_x_169:
[----:B------:R-:W-:Y:S05]  /*c6b0*/  BSYNC B0 ;  /* 0x0000000000007941 */ /* 0x000fea0003800000 */
.L_x_168:
[----:B------:R-:W0:Y:S02]  /*c6c0*/  LDGDEPBAR ;  /* 0x00000000000079af */ /* 0x000e240000000000 */
.L_x_167:
[----:B----4-:R-:W2:Y:S04]  /*c6d0*/  LDL.LU R9, [R1+0xe0] ;  /* 0x0000e00001097983 */ /* 0x010ea80000300800 */
[----:B------:R-:W3:Y:S04]  /*c6e0*/  LDL.LU R6, [R1+0x74] ;  /* 0x0000740001067983 */ /* 0x000ee80000300800 */
[----:B-1----:R-:W4:Y:S04]  /*c6f0*/  LDL.LU R4, [R1+0xa4] ;  /* 0x0000a40001047983 */ /* 0x002f280000300800 */
[----:B------:R-:W3:Y:S04]  /*c700*/  LDL.LU R8, [R1+0x88] ;  /* 0x0000880001087983 */ /* 0x000ee80000300800 */
[----:B------:R-:W3:Y:S04]  /*c710*/  LDL.LU R5, [R1+0x80] ;  /* 0x0000800001057983 */ /* 0x000ee80000300800 */
[----:B------:R-:W3:Y:S04]  /*c720*/  LDL.LU R2, [R1+0xa0] ;  /* 0x0000a00001027983 */ /* 0x000ee80000300800 */
[----:B------:R-:W3:Y:S04]  /*c730*/  LDL.LU R0, [R1+0x98] ;  /* 0x0000980001007983 */ /* 0x000ee80000300800 */
[----:B------:R-:W4:Y:S04]  /*c740*/  LDL.LU R64, [R1+0x6c] ;  /* 0x00006c0001407983 */ /* 0x000f280000300800 */
[----:B------:R-:W4:Y:S04]  /*c750*/  LDL.LU R65, [R1+0x68] ;  /* 0x0000680001417983 */ /* 0x000f280000300800 */
[----:B------:R-:W4:Y:S04]  /*c760*/  LDL.LU R66, [R1+0x60] ;  /* 0x0000600001427983 */ /* 0x000f280000300800 */
[----:B------:R1:W-:Y:S01]  /*c770*/  STL [R1+0x13c], R246 ;  /* 0x00013cf601007387 */ /* 0x0003e20000100800 */
[----:B------:R-:W-:Y:S01]  /*c780*/  MOV R71, R206 ;  /* 0x000000ce00477202 */ /* 0x000fe20000000f00 */
[----:B------:R-:W-:-:S02]  /*c790*/  IMAD.MOV.U32 R68, RZ, RZ, R207 ;  /* 0x000000ffff447224 */ /* 0x000fc400078e00cf */
[----:B------:R-:W-:Y:S01]  /*c7a0*/  IMAD.MOV.U32 R73, RZ, RZ, R204 ;  /* 0x000000ffff497224 */ /* 0x000fe200078e00cc */
[----:B------:R-:W-:Y:S04]  /*c7b0*/  LDSM.16.MT88.4 R20, [R229+0x8000] ;  /* 0x00800000e514783b */ /* 0x000fe80000004200 */
[----:B------:R-:W-:Y:S04]  /*c7c0*/  LDSM.16.MT88.4 R24, [R231+0x8000] ;  /* 0x00800000e718783b */ /* 0x000fe80000004200 */
[----:B-1----:R-:W4:Y:S04]  /*c7d0*/  LDL.LU R246, [R1+0x8] ;  /* 0x0000080001f67983 */ /* 0x002f280000300800 */
[----:B------:R-:W-:Y:S04]  /*c7e0*/  STL [R1+0x138], R245 ;  /* 0x000138f501007387 */ /* 0x000fe80000100800 */
[----:B------:R-:W-:Y:S04]  /*c7f0*/  STL [R1+0x134], R244 ;  /* 0x000134f401007387 */ /* 0x000fe80000100800 */
[----:B------:R-:W-:Y:S04]  /*c800*/  STL [R1+0x130], R243 ;  /* 0x000130f301007387 */ /* 0x000fe80000100800 */
[----:B------:R-:W-:Y:S04]  /*c810*/  STL [R1+0x12c], R242 ;  /* 0x00012cf201007387 */ /* 0x000fe80000100800 */
[----:B------:R-:W-:Y:S04]  /*c820*/  STL [R1+0x128], R241 ;  /* 0x000128f101007387 */ /* 0x000fe80000100800 */
[----:B------:R1:W-:Y:S04]  /*c830*/  STL [R1+0x124], R240 ;  /* 0x000124f001007387 */ /* 0x0003e80000100800 */
[----:B------:R-:W4:Y:S04]  /*c840*/  LDL R7, [R1+0x70] ;  /* 0x0000700001077983 */ /* 0x000f280000100800 */
[----:B------:R-:W4:Y:S04]  /*c850*/  LDL.LU R83, [R1+0x4] ;  /* 0x0000040001537983 */ /* 0x000f280000300800 */
[----:B------:R2:W-:Y:S04]  /*c860*/  STL [R1+0x120], R239 ;  /* 0x000120ef01007387 */ /* 0x0005e80000100800 */
[----:B------:R-:W4:Y:S04]  /*c870*/  LDL.LU R81, [R1] ;  /* 0x0000000001517983 */ /* 0x000f280000300800 */
[----:B------:R-:W4:Y:S04]  /*c880*/  LDL R12, [R1+0x50] ;  /* 0x00005000010c7983 */ /* 0x000f280000100800 */
[----:B------:R-:W4:Y:S01]  /*c890*/  LDL R11, [R1+0x44] ;  /* 0x00004400010b7983 */ /* 0x000f220000100800 */
[----:B-1----:R-:W-:-:S03]  /*c8a0*/  MOV R240, R79 ;  /* 0x0000004f00f07202 */ /* 0x002fc60000000f00 */
[----:B------:R-:W4:Y:S01]  /*c8b0*/  LDL R17, [R1+0x3c] ;  /* 0x00003c0001117983 */ /* 0x000f220000100800 */
[----:B--2---:R-:W-:Y:S02]  /*c8c0*/  IMAD.MOV.U32 R239, RZ, RZ, R9 ;  /* 0x000000ffffef7224 */ /* 0x004fe400078e0009 */
[----:B---3--:R-:W-:Y:S01]  /*c8d0*/  IMAD.MOV.U32 R9, RZ, RZ, R0 ;  /* 0x000000ffff097224 */ /* 0x008fe200078e0000 */
[----:B------:R-:W-:-:S04]  /*c8e0*/  FMNMX.FTZ R0, R136, R120, !PT ;  /* 0x0000007888007209 */ /* 0x000fc80007810000 */
[----:B------:R-:W-:-:S04]  /*c8f0*/  FMNMX.FTZ R0, R122, R0, !PT ;  /* 0x000000007a007209 */ /* 0x000fc80007810000 */
[----:B------:R-:W-:-:S04]  /*c900*/  FMNMX.FTZ R0, R124, R0, !PT ;  /* 0x000000007c007209 */ /* 0x000fc80007810000 */
[----:B------:R-:W-:-:S04]  /*c910*/  FMNMX.FTZ R0, R123, R0, !PT ;  /* 0x000000007b007209 */ /* 0x000fc80007810000 */
[----:B------:R-:W-:Y:S01]  /*c920*/  FMNMX.FTZ R0, R252, R0, !PT ;  /* 0x00000000fc007209 */ /* 0x000fe20007810000 */
[----:B------:R-:W-:Y:S02]  /*c930*/  IMAD.MOV.U32 R79, RZ, RZ, R5 ;  /* 0x000000ffff4f7224 */ /* 0x000fe400078e0005 */
[----:B------:R-:W2:Y:S01]  /*c940*/  LDL R5, [R1+0x4c] ;  /* 0x00004c0001057983 */ /* 0x000ea20000100800 */
[----:B------:R-:W-:Y:S02]  /*c950*/  FMNMX.FTZ R0, R247, R0, !PT ;  /* 0x00000000f7007209 */ /* 0x000fe40007810000 */
[----:B------:R-:W-:Y:S02]  /*c960*/  MOV R69, R8 ;  /* 0x0000000800457202 */ /* 0x000fe40000000f00 */
[----:B------:R-:W3:Y:S01]  /*c970*/  LDL R8, [R1+0x84] ;  /* 0x0000840001087983 */ /* 0x000ee20000100800 */
[----:B------:R-:W-:-:S03]  /*c980*/  FMNMX.FTZ R0, R220, R0, !PT ;  /* 0x00000000dc007209 */ /* 0x000fc60007810000 */
[----:B------:R-:W-:Y:S01]  /*c990*/  STL [R1+0x11c], R238 ;  /* 0x00011cee01007387 */ /* 0x000fe20000100800 */
[----:B------:R-:W-:-:S03]  /*c9a0*/  MOV R10, R2 ;  /* 0x00000002000a7202 */ /* 0x000fc60000000f00 */
[----:B------:R-:W-:Y:S01]  /*c9b0*/  STL [R1+0x118], R237 ;  /* 0x000118ed01007387 */ /* 0x000fe20000100800 */
[----:B------:R-:W-:-:S03]  /*c9c0*/  FMNMX.FTZ R2, R221, R0, !PT ;  /* 0x00000000dd027209 */ /* 0x000fc60007810000 */
[----:B------:R-:W-:Y:S04]  /*c9d0*/  STL [R1+0x114], R236 ;  /* 0x000114ec01007387 */ /* 0x000fe80000100800 */
[----:B------:R-:W-:Y:S04]  /*c9e0*/  STL [R1+0x110], R235 ;  /* 0x000110eb01007387 */ /* 0x000fe80000100800 */
[----:B------:R-:W-:Y:S04]  /*c9f0*/  STL [R1+0x10c], R234 ;  /* 0x00010cea01007387 */ /* 0x000fe80000100800 */
[----:B------:R-:W-:Y:S04]  /*ca00*/  STL [R1+0x108], R233 ;  /* 0x000108e901007387 */ /* 0x000fe80000100800 */
[----:B------:R-:W-:Y:S01]  /*ca10*/  STL [R1+0x104], R232 ;  /* 0x000104e801007387 */ /* 0x000fe20000100800 */
[----:B----4-:R-:W-:-:S03]  /*ca20*/  IMAD.MOV.U32 R15, RZ, RZ, R4 ;  /* 0x000000ffff0f7224 */ /* 0x010fc600078e0004 */
[----:B------:R-:W-:Y:S01]  /*ca30*/  STL [R1+0x100], R139 ;  /* 0x0001008b01007387 */ /* 0x000fe20000100800 */
[----:B------:R-:W-:-:S03]  /*ca40*/  MOV R80, R6 ;  /* 0x0000000600507202 */ /* 0x000fc60000000f00 */
[----:B------:R-:W4:Y:S04]  /*ca50*/  LDL R6, [R1+0x2c] ;  /* 0x00002c0001067983 */ /* 0x000f280000100800 */
[----:B------:R-:W4:Y:S01]  /*ca60*/  LDL R14, [R1+0x28] ;  /* 0x00002800010e7983 */ /* 0x000f220000100800 */
[----:B------:R-:W-:-:S03]  /*ca70*/  FMNMX.FTZ R2, R7, R2, !PT ;  /* 0x0000000207027209 */ /* 0x000fc60007810000 */
[----:B------:R-:W4:Y:S04]  /*ca80*/  LDL R16, [R1+0x7c] ;  /* 0x00007c0001107983 */ /* 0x000f280000100800 */
[----:B------:R-:W4:Y:S01]  /*ca90*/  LDL R7, [R1+0x34] ;  /* 0x0000340001077983 */ /* 0x000f220000100800 */
[----:B------:R-:W-:Y:S02]  /*caa0*/  FMNMX.FTZ R4, R64, R2, !PT ;  /* 0x0000000240047209 */ /* 0x000fe40007810000 */
[----:B------:R-:W-:Y:S01]  /*cab0*/  FMNMX.FTZ R0, R135, R121, !PT ;  /* 0x0000007987007209 */ /* 0x000fe20007810000 */
[----:B------:R-:W4:Y:S01]  /*cac0*/  LDL R13, [R1+0x78] ;  /* 0x00007800010d7983 */ /* 0x000f220000100800 */
[----:B------:R-:W-:-:S04]  /*cad0*/  FMNMX.FTZ R4, R65, R4, !PT ;  /* 0x0000000441047209 */ /* 0x000fc80007810000 */
[----:B------:R-:W-:-:S04]  /*cae0*/  FMNMX.FTZ R4, R66, R4, !PT ;  /* 0x0000000442047209 */ /* 0x000fc80007810000 */
[----:B------:R-:W-:Y:S02]  /*caf0*/  FMNMX.FTZ R4, R12, R4, !PT ;  /* 0x000000040c047209 */ /* 0x000fe40007810000 */
[----:B------:R-:W4:Y:S01]  /*cb00*/  LDL R12, [R1+0x14] ;  /* 0x00001400010c7983 */ /* 0x000f220000100800 */
[----:B------:R-:W-:-:S04]  /*cb10*/  FMNMX.FTZ R0, R127, R0, !PT ;  /* 0x000000007f007209 */ /* 0x000fc80007810000 */
[----:B------:R-:W-:-:S04]  /*cb20*/  FMNMX.FTZ R0, R126, R0, !PT ;  /* 0x000000007e007209 */ /* 0x000fc80007810000 */
[----:B------:R-:W-:-:S04]  /*cb30*/  FMNMX.FTZ R0, R133, R0, !PT ;  /* 0x0000000085007209 */ /* 0x000fc80007810000 */
[----:B------:R-:W-:-:S04]  /*cb40*/  FMNMX.FTZ R2, R83, R0, !PT ;  /* 0x0000000053027209 */ /* 0x000fc80007810000 */
[----:B------:R-:W-:Y:S02]  /*cb50*/  FMNMX.FTZ R2, R81, R2, !PT ;  /* 0x0000000251027209 */ /* 0x000fe40007810000 */
[----:B--2---:R-:W-:-:S04]  /*cb60*/  FMNMX.FTZ R5, R5, R4, !PT ;  /* 0x0000000405057209 */ /* 0x004fc80007810000 */
[----:B------:R-:W-:Y:S02]  /*cb70*/  FMNMX.FTZ R5, R11, R5, !PT ;  /* 0x000000050b057209 */ /* 0x000fe40007810000 */
[----:B------:R-:W-:Y:S01]  /*cb80*/  FMNMX.FTZ R4, R222, R2, !PT ;  /* 0x00000002de047209 */ /* 0x000fe20007810000 */
[----:B------:R-:W2:Y:S01]  /*cb90*/  LDL R11, [R1+0x64] ;  /* 0x00006400010b7983 */ /* 0x000ea20000100800 */
[----:B------:R-:W-:Y:S02]  /*cba0*/  FMNMX.FTZ R5, R17, R5, !PT ;  /* 0x0000000511057209 */ /* 0x000fe40007810000 */
[----:B------:R-:W-:-:S04]  /*cbb0*/  FMNMX.FTZ R4, R223, R4, !PT ;  /* 0x00000004df047209 */ /* 0x000fc80007810000 */
[----:B---3--:R-:W-:Y:S02]  /*cbc0*/  FMNMX.FTZ R4, R8, R4, !PT ;  /* 0x0000000408047209 */ /* 0x008fe40007810000 */
[----:B------:R-:W3:Y:S01]  /*cbd0*/  LDL R8, [R1+0x5c] ;  /* 0x00005c0001087983 */ /* 0x000ee20000100800 */
[----:B----4-:R-:W-:-:S03]  /*cbe0*/  FMNMX.FTZ R5, R7, R5, !PT ;  /* 0x0000000507057209 */ /* 0x010fc60007810000 */
[----:B------:R-:W4:Y:S01]  /*cbf0*/  LDL R7, [R1+0x58] ;  /* 0x0000580001077983 */ /* 0x000f220000100800 */
[----:B------:R-:W-:-:S04]  /*cc00*/  FMNMX.FTZ R5, R101, R5, !PT ;  /* 0x0000000565057209 */ /* 0x000fc80007810000 */
[----:B------:R-:W-:-:S04]  /*cc10*/  FMNMX.FTZ R6, R6, R5, !PT ;  /* 0x0000000506067209 */ /* 0x000fc80007810000 */
[----:B------:R-:W-:-:S04]  /*cc20*/  FMNMX.FTZ R6, R14, R6, !PT ;  /* 0x000000060e067209 */ /* 0x000fc80007810000 */
[----:B------:R-:W-:-:S04]  /*cc30*/  FMNMX.FTZ R6, R12, R6, !PT ;  /* 0x000000060c067209 */ /* 0x000fc80007810000 */
[----:B------:R-:W-:Y:S01]  /*cc40*/  FMNMX.FTZ R6, R93, R6, !PT ;  /* 0x000000065d067209 */ /* 0x000fe20007810000 */
[----:B------:R-:W-:Y:S03]  /*cc50*/  STL [R1+0x148], R117 ;  /* 0x0001487501007387 */ /* 0x000fe60000100800 */
[----:B------:R-:W-:Y:S01]  /*cc60*/  FMNMX.FTZ R6, R117, R6, !PT ;  /* 0x0000000675067209 */ /* 0x000fe20007810000 */
[----:B------:R1:W-:Y:S03]  /*cc70*/  STL [R1+0x14c], R116 ;  /* 0x00014c7401007387 */ /* 0x0003e60000100800 */
[----:B------:R-:W-:-:S04]  /*cc80*/  FMNMX.FTZ R6, R116, R6, !PT ;  /* 0x0000000674067209 */ /* 0x000fc80007810000 */
[----:B------:R-:W-:Y:S01]  /*cc90*/  FMNMX.FTZ R6, R115, R6, !PT ;  /* 0x0000000673067209 */ /* 0x000fe20007810000 */
[----:B-1----:R-:W2:Y:S03]  /*cca0*/  LDL.LU R116, [R1+0xc0] ;  /* 0x0000c00001747983 */ /* 0x002ea60000300800 */
[----:B------:R-:W-:Y:S01]  /*ccb0*/  FMNMX.FTZ R6, R114, R6, !PT ;  /* 0x0000000672067209 */ /* 0x000fe20007810000 */
[----:B------:R1:W-:Y:S03]  /*ccc0*/  STL [R1+0x150], R115 ;  /* 0x0001507301007387 */ /* 0x0003e60000100800 */
[----:B------:R-:W-:Y:S01]  /*ccd0*/  FMNMX.FTZ R6, R111, R6, !PT ;  /* 0x000000066f067209 */ /* 0x000fe20007810000 */
[----:B-1----:R-:W3:Y:S04]  /*cce0*/  LDL.LU R115, [R1+0xe8] ;  /* 0x0000e80001737983 */ /* 0x002ee80000300800 */
[----:B------:R-:W3:Y:S04]  /*ccf0*/  LDL.LU R117, [R1+0xd8] ;  /* 0x0000d80001757983 */ /* 0x000ee80000300800 */
[----:B------:R1:W-:Y:S04]  /*cd00*/  STL [R1+0x144], R111 ;  /* 0x0001446f01007387 */ /* 0x0003e80000100800 */
[----:B-1----:R-:W3:Y:S01]  /*cd10*/  LDL.LU R111, [R1+0xe4] ;  /* 0x0000e400016f7983 */ /* 0x002ee20000300800 */
        /* <DEDUP_REMOVED lines=11> */
[----:B------:R-:W-:Y:S01]  /*cdd0*/  MOV R67, R15 ;  /* 0x0000000f00437202 */ /* 0x000fe20000000f00 */
[----:B------:R-:W-:Y:S01]  /*cde0*/  IMAD.MOV.U32 R75, RZ, RZ, R10 ;  /* 0x000000ffff4b7224 */ /* 0x000fe200078e000a */
[----:B------:R-:W-:Y:S02]  /*cdf0*/  FMNMX.FTZ R4, R208, R4, !PT ;  /* 0x00000004d0047209 */ /* 0x000fe40007810000 */
[----:B------:R-:W-:Y:S01]  /*ce00*/  MOV R70, R9 ;  /* 0x0000000900467202 */ /* 0x000fe20000000f00 */
[----:B------:R1:W-:Y:S01]  /*ce10*/  STL [R1+0x140], R239 ;  /* 0x000140ef01007387 */ /* 0x0003e20000100800 */
[----:B------:R-:W-:Y:S02]  /*ce20*/  FMNMX.FTZ R4, R209, R4, !PT ;  /* 0x00000004d1047209 */ /* 0x000fe40007810000 */
[----:B------:R-:W-:Y:S01]  /*ce30*/  FMNMX.FTZ R0, R3, R132, !PT ;  /* 0x0000008403007209 */ /* 0x000fe20007810000 */
[----:B------:R-:W-:Y:S01]  /*ce40*/  LDSM.16.MT88.4 R16, [R228+0x8000] ;  /* 0x00800000e410783b */ /* 0x000fe20000004200 */
[----:B------:R-:W-:-:S04]  /*ce50*/  FMNMX.FTZ R4, R128, R4, !PT ;  /* 0x0000000480047209 */ /* 0x000fc80007810000 */
[----:B------:R-:W-:-:S04]  /*ce60*/  FMNMX.FTZ R4, R129, R4, !PT ;  /* 0x0000000481047209 */ /* 0x000fc80007810000 */
[----:B--2---:R-:W-:-:S04]  /*ce70*/  FMNMX.FTZ R4, R116, R4, !PT ;  /* 0x0000000474047209 */ /* 0x004fc80007810000 */
[----:B------:R-:W-:-:S04]  /*ce80*/  FMNMX.FTZ R4, R67, R4, !PT ;  /* 0x0000000443047209 */ /* 0x000fc80007810000 */
[----:B------:R-:W-:-:S04]  /*ce90*/  FMNMX.FTZ R4, R75, R4, !PT ;  /* 0x000000044b047209 */ /* 0x000fc80007810000 */
[----:B------:R-:W-:-:S04]  /*cea0*/  FMNMX.FTZ R4, R70, R4, !PT ;  /* 0x0000000446047209 */ /* 0x000fc80007810000 */
[----:B------:R-:W-:-:S04]  /*ceb0*/  FMNMX.FTZ R4, R96, R4, !PT ;  /* 0x0000000460047209 */ /* 0x000fc80007810000 */
[----:B---3--:R-:W-:-:S04]  /*cec0*/  FMNMX.FTZ R4, R111, R4, !PT ;  /* 0x000000046f047209 */ /* 0x008fc80007810000 */
[----:B------:R-:W-:-:S04]  /*ced0*/  FMNMX.FTZ R4, R97, R4, !PT ;  /* 0x0000000461047209 */ /* 0x000fc80007810000 */
[----:B------:R-:W-:Y:S02]  /*cee0*/  FMNMX.FTZ R4, R239, R4, !PT ;  /* 0x00000004ef047209 */ /* 0x000fe40007810000 */
[----:B-1----:R-:W2:Y:S01]  /*cef0*/  LDL.LU R239, [R1+0xec] ;  /* 0x0000ec0001ef7983 */ /* 0x002ea20000300800 */
[----:B------:R-:W-:Y:S02]  /*cf00*/  FMNMX.FTZ R0, R213, R0, !PT ;  /* 0x00000000d5007209 */ /* 0x000fe40007810000 */
[----:B------:R-:W-:Y:S01]  /*cf10*/  FMNMX.FTZ R5, R13, R5, !PT ;  /* 0x000000050d057209 */ /* 0x000fe20007810000 */
[----:B------:R-:W3:Y:S01]  /*cf20*/  LDL.LU R237, [R1+0x38] ;  /* 0x0000380001ed7983 */ /* 0x000ee20000300800 */
[----:B------:R-:W-:Y:S02]  /*cf30*/  FMNMX.FTZ R0, R214, R0, !PT ;  /* 0x00000000d6007209 */ /* 0x000fe40007810000 */
[----:B------:R-:W-:Y:S02]  /*cf40*/  FMNMX.FTZ R5, R80, R5, !PT ;  /* 0x0000000550057209 */ /* 0x000fe40007810000 */
[----:B------:R-:W-:-:S02]  /*cf50*/  FMNMX.FTZ R0, R215, R0, !PT ;  /* 0x00000000d7007209 */ /* 0x000fc40007810000 */
[----:B------:R-:W-:Y:S02]  /*cf60*/  FMNMX.FTZ R5, R11, R5, !PT ;  /* 0x000000050b057209 */ /* 0x000fe40007810000 */
[----:B------:R-:W-:Y:S02]  /*cf70*/  FMNMX.FTZ R0, R250, R0, !PT ;  /* 0x00000000fa007209 */ /* 0x000fe40007810000 */
[----:B------:R-:W-:Y:S02]  /*cf80*/  FMNMX.FTZ R5, R8, R5, !PT ;  /* 0x0000000508057209 */ /* 0x000fe40007810000 */
[----:B------:R-:W-:Y:S02]  /*cf90*/  FMNMX.FTZ R0, R251, R0, !PT ;  /* 0x00000000fb007209 */ /* 0x000fe40007810000 */
[----:B----4-:R-:W-:Y:S02]  /*cfa0*/  FMNMX.FTZ R5, R7, R5, !PT ;  /* 0x0000000507057209 */ /* 0x010fe40007810000 */
        /* <DEDUP_REMOVED lines=37> */
[----:B------:R-:W-:-:S03]  /*d200*/  FMNMX.FTZ R5, R56, R5, !PT ;  /* 0x0000000538057209 */ /* 0x000fc60007810000 */
[----:B------:R-:W1:Y:S01]  /*d210*/  SHFL.BFLY PT, R8, R0, 0x1, 0x1f ;  /* 0x0c201f0000087f89 */ /* 0x000e6200000e0000 */
[----:B------:R-:W-:-:S04]  /*d220*/  FMNMX.FTZ R5, R57, R5, !PT ;  /* 0x0000000539057209 */ /* 0x000fc80007810000 */
[----:B------:R-:W-:-:S04]  /*d230*/  FMNMX.FTZ R5, R219, R5, !PT ;  /* 0x00000005db057209 */ /* 0x000fc80007810000 */
[----:B------:R-:W-:-:S04]  /*d240*/  FMNMX.FTZ R5, R218, R5, !PT ;  /* 0x00000005da057209 */ /* 0x000fc80007810000 */
[----:B------:R-:W-:-:S04]  /*d250*/  FMNMX.FTZ R5, R217, R5, !PT ;  /* 0x00000005d9057209 */ /* 0x000fc80007810000 */
[----:B------:R-:W-:-:S05]  /*d260*/  FMNMX.FTZ R5, R216, R5, !PT ;  /* 0x00000005d8057209 */ /* 0x000fca0007810000 */
[----:B------:R-:W4:Y:S01]  /*d270*/  SHFL.BFLY PT, R7, R5, 0x2, 0x1f ;  /* 0x0c401f0005077f89 */ /* 0x000f2200000e0000 */
[----:B-1----:R-:W-:-:S04]  /*d280*/  FMNMX.FTZ R207, R0, R8, !PT ;  /* 0x0000000800cf7209 */ /* 0x002fc80007810000 */
[----:B------:R-:W-:Y:S02]  /*d290*/  FSETP.NEU.FTZ.AND P4, PT, R207, -INF , PT ;  /* 0xff800000cf00780b */ /* 0x000fe40003f9d000 */
[----:B----4-:R-:W-:-:S05]  /*d2a0*/  FMNMX.FTZ R5, R5, R7, !PT ;  /* 0x0000000705057209 */ /* 0x010fca0007810000 */
[----:B------:R-:W1:Y:S02]  /*d2b0*/  SHFL.BFLY PT, R8, R5, 0x1, 0x1f ;  /* 0x0c201f0005087f89 */ /* 0x000e6400000e0000 */
[----:B-1----:R-:W-:-:S04]  /*d2c0*/  FMNMX.FTZ R205, R5, R8, !PT ;  /* 0x0000000805cd7209 */ /* 0x002fc80007810000 */
[C---:B------:R-:W-:Y:S01]  /*d2d0*/  FSETP.NEU.FTZ.AND P2, PT, R205.reuse, -INF , PT ;  /* 0xff800000cd00780b */ /* 0x040fe20003f5d000 */
[----:B------:R-:W-:-:S05]  /*d2e0*/  FMUL.FTZ R13, R205, c[0x0][0x23c] ;  /* 0x00008f00cd0d7a20 */ /* 0x000fca0000410000 */
[----:B------:R-:W-:Y:S02]  /*d2f0*/  FSEL R13, R13, RZ, P2 ;  /* 0x000000ff0d0d7208 */ /* 0x000fe40001000000 */
[----:B--2---:R-:W-:-:S04]  /*d300*/  FMNMX.FTZ R2, R239, R2, !PT ;  /* 0x00000002ef027209 */ /* 0x004fc80007810000 */
[----:B------:R-:W-:-:S04]  /*d310*/  FMNMX.FTZ R2, R88, R2, !PT ;  /* 0x0000000258027209 */ /* 0x000fc80007810000 */
[----:B------:R-:W-:-:S04]  /*d320*/  FMNMX.FTZ R2, R115, R2, !PT ;  /* 0x0000000273027209 */ /* 0x000fc80007810000 */
[----:B------:R-:W-:-:S04]  /*d330*/  FMNMX.FTZ R2, R102, R2, !PT ;  /* 0x0000000266027209 */ /* 0x000fc80007810000 */
        /* <DEDUP_REMOVED lines=10> */
[----:B-1----:R-:W-:Y:S02]  /*d3e0*/  FMNMX.FTZ R0, R2, R6, !PT ;  /* 0x0000000602007209 */ /* 0x002fe40007810000 */
[----:B------:R-:W-:-:S03]  /*d3f0*/  FMNMX.FTZ R4, R86, R4, !PT ;  /* 0x0000000456047209 */ /* 0x000fc60007810000 */
[----:B------:R-:W1:Y:S01]  /*d400*/  SHFL.BFLY PT, R9, R0, 0x1, 0x1f ;  /* 0x0c201f0000097f89 */ /* 0x000e6200000e0000 */
[----:B------:R-:W-:-:S04]  /*d410*/  FMNMX.FTZ R4, R85, R4, !PT ;  /* 0x0000000455047209 */ /* 0x000fc80007810000 */
[----:B------:R-:W-:Y:S01]  /*d420*/  FMNMX.FTZ R4, R84, R4, !PT ;  /* 0x0000000454047209 */ /* 0x000fe20007810000 */
[----:B------:R-:W-:-:S03]  /*d430*/  FMUL.FTZ R2, R207, c[0x0][0x23c] ;  /* 0x00008f00cf027a20 */ /* 0x000fc60000410000 */
[----:B------:R-:W-:Y:S02]  /*d440*/  FMNMX.FTZ R4, R246, R4, !PT ;  /* 0x00000004f6047209 */ /* 0x000fe40007810000 */
[----:B------:R-:W-:-:S03]  /*d450*/  FSEL R2, R2, RZ, P4 ;  /* 0x000000ff02027208 */ /* 0x000fc60002000000 */
[----:B------:R-:W2:Y:S02]  /*d460*/  SHFL.BFLY PT, R7, R4, 0x2, 0x1f ;  /* 0x0c401f0004077f89 */ /* 0x000ea400000e0000 */
[--C-:B------:R-:W-:Y:S01]  /*d470*/  FFMA.FTZ R6, R120, c[0x0][0x23c], -R2.reuse ;  /* 0x00008f0078067a23 */ /* 0x100fe20000010802 */
[----:B-1----:R-:W-:Y:S01]  /*d480*/  FMNMX.FTZ R206, R0, R9, !PT ;  /* 0x0000000900ce7209 */ /* 0x002fe20007810000 */
[----:B------:R-:W-:Y:S02]  /*d490*/  FFMA.FTZ R0, R124, c[0x0][0x23c], -R2 ;  /* 0x00008f007c007a23 */ /* 0x000fe40000010802 */
[----:B------:R1:W-:Y:S01]  /*d4a0*/  MUFU.EX2 R93, R6 ;  /* 0x00000006005d7308 */ /* 0x0003e20000000800 */
[----:B------:R-:W-:-:S07]  /*d4b0*/  FSETP.NEU.FTZ.AND P3, PT, R206, -INF , PT ;  /* 0xff800000ce00780b */ /* 0x000fce0003f7d000 */
[----:B------:R4:W-:Y:S01]  /*d4c0*/  MUFU.EX2 R242, R0 ;  /* 0x0000000000f27308 */ /* 0x0009e20000000800 */
[----:B-1----:R-:W-:-:S07]  /*d4d0*/  FFMA.FTZ R6, R122, c[0x0][0x23c], -R2 ;  /* 0x00008f007a067a23 */ /* 0x002fce0000010802 */
[----:B------:R1:W-:Y:S01]  /*d4e0*/  MUFU.EX2 R245, R6 ;  /* 0x0000000600f57308 */ /* 0x0003e20000000800 */
[----:B----4-:R-:W-:-:S05]  /*d4f0*/  FMUL.FTZ R0, R206, c[0x0][0x23c] ;  /* 0x00008f00ce007a20 */ /* 0x010fca0000410000 */
[----:B------:R-:W-:Y:S01]  /*d500*/  FSEL R0, R0, RZ, P3 ;  /* 0x000000ff00007208 */ /* 0x000fe20001800000 */
[----:B-1----:R-:W-:Y:S01]  /*d510*/  FFMA.FTZ R6, R123, c[0x0][0x23c], -R2 ;  /* 0x00008f007b067a23 */ /* 0x002fe20000010802 */
[----:B--2---:R-:W-:-:S03]  /*d520*/  FMNMX.FTZ R4, R4, R7, !PT ;  /* 0x0000000704047209 */ /* 0x004fc60007810000 */
[----:B------:R1:W-:Y:S02]  /*d530*/  MUFU.EX2 R10, R6 ;  /* 0x00000006000a7308 */ /* 0x0003e40000000800 */
[----:B-1----:R-:W-:-:S06]  /*d540*/  FFMA.FTZ R6, R121, c[0x0][0x23c], -R0 ;  /* 0x00008f0079067a23 */ /* 0x002fcc0000010800 */
[----:B------:R1:W-:Y:S02]  /*d550*/  MUFU.EX2 R92, R6 ;  /* 0x00000006005c7308 */ /* 0x0003e40000000800 */
[----:B-1----:R-:W1:Y:S01]  /*d560*/  SHFL.BFLY PT, R6, R4, 0x1, 0x1f ;  /* 0x0c201f0004067f89 */ /* 0x002e6200000e0000 */
[----:B------:R-:W-:-:S05]  /*d570*/  FFMA.FTZ R5, R127, c[0x0][0x23c], -R0 ;  /* 0x00008f007f057a23 */ /* 0x000fca0000010800 */
[----:B------:R2:W-:Y:S01]  /*d580*/  MUFU.EX2 R244, R5 ;  /* 0x0000000500f47308 */ /* 0x0005e20000000800 */
[----:B-1----:R-:W-:Y:S01]  /*d590*/  FMNMX.FTZ R204, R4, R6, !PT ;  /* 0x0000000604cc7209 */ /* 0x002fe20007810000 */
[----:B------:R-:W-:-:S06]  /*d5a0*/  FFMA.FTZ R4, R137, c[0x0][0x23c], -R13 ;  /* 0x00008f0089047a23 */ /* 0x000fcc000001080d */
[----:B------:R1:W-:Y:S01]  /*d5b0*/  MUFU.EX2 R243, R4 ;  /* 0x0000000400f37308 */ /* 0x0003e20000000800 */
[C---:B------:R-:W-:Y:S01]  /*d5c0*/  FMUL.FTZ R12, R204.reuse, c[0x0][0x23c] ;  /* 0x00008f00cc0c7a20 */ /* 0x040fe20000410000 */
[----:B------:R-:W-:Y:S01]  /*d5d0*/  FSETP.NEU.FTZ.AND P1, PT, R204, -INF , PT ;  /* 0xff800000cc00780b */ /* 0x000fe20003f3d000 */
[----:B--2---:R-:W-:-:S03]  /*d5e0*/  FFMA.FTZ R5, R126, c[0x0][0x23c], -R0 ;  /* 0x00008f007e057a23 */ /* 0x004fc60000010800 */
[----:B------:R-:W-:Y:S01]  /*d5f0*/  FSEL R12, R12, RZ, P1 ;  /* 0x000000ff0c0c7208 */ /* 0x000fe20000800000 */
[----:B-1----:R-:W-:-:S04]  /*d600*/  FFMA.FTZ R4, R138, c[0x0][0x23c], -R13 ;  /* 0x00008f008a047a23 */ /* 0x002fc8000001080d */
[----:B------:R1:W-:Y:S08]  /*d610*/  MUFU.EX2 R124, R4 ;  /* 0x00000004007c7308 */ /* 0x0003f00000000800 */
[----:B------:R2:W-:Y:S01]  /*d620*/  MUFU.EX2 R241, R5 ;  /* 0x0000000500f17308 */ /* 0x0005e20000000800 */
[----:B-1----:R-:W-:-:S07]  /*d630*/  FFMA.FTZ R4, R212, c[0x0][0x23c], -R13 ;  /* 0x00008f00d4047a23 */ /* 0x002fce000001080d */
[----:B------:R1:W-:Y:S01]  /*d640*/  MUFU.EX2 R238, R4 ;  /* 0x0000000400ee7308 */ /* 0x0003e20000000800 */
[----:B--2---:R-:W-:-:S07]  /*d650*/  FFMA.FTZ R5, R133, c[0x0][0x23c], -R0 ;  /* 0x00008f0085057a23 */ /* 0x004fce0000010800 */
[----:B------:R2:W4:Y:S01]  /*d660*/  MUFU.EX2 R7, R5 ;  /* 0x0000000500077308 */ /* 0x0005220000000800 */
[----:B-1----:R-:W-:-:S07]  /*d670*/  FFMA.FTZ R4, R132, c[0x0][0x23c], -R12 ;  /* 0x00008f0084047a23 */ /* 0x002fce000001080c */
[----:B------:R1:W-:Y:S01]  /*d680*/  MUFU.EX2 R62, R4 ;  /* 0x00000004003e7308 */ /* 0x0003e20000000800 */
[----:B--2---:R-:W-:-:S07]  /*d690*/  FFMA.FTZ R5, R125, c[0x0][0x23c], -R13 ;  /* 0x00008f007d057a23 */ /* 0x004fce000001080d */
[----:B------:R2:W2:Y:S01]  /*d6a0*/  MUFU.EX2 R63, R5 ;  /* 0x00000005003f7308 */ /* 0x0004a20000000800 */
[----:B-1----:R-:W-:-:S07]  /*d6b0*/  FFMA.FTZ R4, R213, c[0x0][0x23c], -R12 ;  /* 0x00008f00d5047a23 */ /* 0x002fce000001080c */
[----:B------:R1:W-:Y:S01]  /*d6c0*/  MUFU.EX2 R212, R4 ;  /* 0x0000000400d47308 */ /* 0x0003e20000000800 */
[----:B--2---:R-:W-:-:S05]  /*d6d0*/  FSEL R5, R207, RZ, P4 ;  /* 0x000000ffcf057208 */ /* 0x004fca0002000000 */
[----:B------:R-:W-:Y:S02]  /*d6e0*/  FADD.FTZ R5, R136, -R5 ;  /* 0x8000000588057221 */ /* 0x000fe40000010000 */
[----:B-1----:R-:W-:-:S04]  /*d6f0*/  FFMA.FTZ R4, R214, c[0x0][0x23c], -R12 ;  /* 0x00008f00d6047a23 */ /* 0x002fc8000001080c */
[----:B------:R1:W-:Y:S01]  /*d700*/  MUFU.EX2 R214, R4 ;  /* 0x0000000400d67308 */ /* 0x0003e20000000800 */
[----:B------:R-:W-:Y:S01]  /*d710*/  FMUL.FTZ R14, R5, c[0x0][0x23c] ;  /* 0x00008f00050e7a20 */ /* 0x000fe20000410000 */
[----:B-1----:R-:W-:-:S05]  /*d720*/  FSEL R4, R206, RZ, P3 ;  /* 0x000000ffce047208 */ /* 0x002fca0001800000 */
[----:B------:R-:W-:Y:S01]  /*d730*/  FADD.FTZ R5, R135, -R4 ;  /* 0x8000000487057221 */ /* 0x000fe20000010000 */
[----:B------:R-:W-:-:S03]  /*d740*/  FSEL R4, R205, RZ, P2 ;  /* 0x000000ffcd047208 */ /* 0x000fc60001000000 */
[----:B------:R-:W-:Y:S02]  /*d750*/  FMUL.FTZ R61, R5, c[0x0][0x23c] ;  /* 0x00008f00053d7a20 */ /* 0x000fe40000410000 */
[----:B------:R-:W-:Y:S01]  /*d760*/  FADD.FTZ R5, R134, -R4 ;  /* 0x8000000486057221 */ /* 0x000fe20000010000 */
[----:B------:R-:W-:-:S05]  /*d770*/  FSEL R4, R204, RZ, P1 ;  /* 0x000000ffcc047208 */ /* 0x000fca0000800000 */
[----:B------:R-:W-:-:S04]  /*d780*/  FADD.FTZ R3, R3, -R4 ;  /* 0x8000000403037221 */ /* 0x000fc80000010000 */
[----:B------:R-:W-:Y:S02]  /*d790*/  FMUL.FTZ R3, R3, c[0x0][0x23c] ;  /* 0x00008f0003037a20 */ /* 0x000fe40000410000 */
[----:B------:R-:W-:Y:S02]  /*d7a0*/  FMUL.FTZ R5, R5, c[0x0][0x23c] ;  /* 0x00008f0005057a20 */ /* 0x000fe40000410000 */
[----:B------:R1:W2:Y:S08]  /*d7b0*/  MUFU.EX2 R15, R3 ;  /* 0x00000003000f7308 */ /* 0x0002b00000000800 */
[----:B------:R3:W3:Y:S01]  /*d7c0*/  MUFU.EX2 R60, R5 ;  /* 0x00000005003c7308 */ /* 0x0006e20000000800 */
[----:B-1----:R-:W-:-:S07]  /*d7d0*/  FFMA.FTZ R3, R215, c[0x0][0x23c], -R12 ;  /* 0x00008f00d7037a23 */ /* 0x002fce000001080c */
[----:B------:R-:W1:Y:S01]  /*d7e0*/  MUFU.EX2 R213, R3 ;  /* 0x0000000300d57308 */ /* 0x000e620000000800 */
[----:B----4-:R-:W-:Y:S01]  /*d7f0*/  IMAD.MOV.U32 R134, RZ, RZ, R7 ;  /* 0x000000ffff867224 */ /* 0x010fe200078e0007 */
[----:B------:R-:W-:Y:S01]  /*d800*/  F2FP.PACK_AB R4, R243, R63 ;  /* 0x0000003ff304723e */ /* 0x000fe200000000ff */
[-C--:B--2---:R-:W-:Y:S01]  /*d810*/  FMUL.FTZ R182, R182, R15.reuse ;  /* 0x0000000fb6b67220 */ /* 0x084fe20000410000 */
[----:B---3--:R-:W-:Y:S01]  /*d820*/  F2FP.PACK_AB R5, R212, R62 ;  /* 0x0000003ed405723e */ /* 0x008fe200000000ff */
[----:B------:R-:W-:Y:S01]  /*d830*/  FMUL.FTZ R180, R180, R60 ;  /* 0x0000003cb4b47220 */ /* 0x000fe20000410000 */
[----:B------:R-:W-:Y:S01]  /*d840*/  F2FP.PACK_AB R6, R238, R124 ;  /* 0x0000007cee06723e */ /* 0x000fe200000000ff */
[----:B------:R-:W-:Y:S02]  /*d850*/  FMUL.FTZ R181, R181, R60 ;  /* 0x0000003cb5b57220 */ /* 0x000fe40000410000 */
[----:B------:R-:W-:Y:S01]  /*d860*/  FMUL.FTZ R183, R183, R15 ;  /* 0x0000000fb7b77220 */ /* 0x000fe20000410000 */
[----:B-1----:R-:W-:-:S07]  /*d870*/  F2FP.PACK_AB R7, R213, R214 ;  /* 0x000000d6d507723e */ /* 0x002fce00000000ff */
[----:B------:R-:W-:Y:S01]  /*d880*/  HMMA.16816.F32 R32, R4, R22, R180 ;  /* 0x000000160420723c */ /* 0x000fe200000018b4 */
[----:B------:R-:W2:Y:S01]  /*d890*/  LDL.LU R183, [R1+0x90] ;  /* 0x0000900001b77983 */ /* 0x000ea20000300800 */
[----:B------:R-:W2:Y:S01]  /*d8a0*/  MUFU.EX2 R61, R61 ;  /* 0x0000003d003d7308 */ /* 0x000ea20000000800 */
[----:B------:R-:W-:Y:S01]  /*d8b0*/  F2FP.PACK_AB R9, R244, R92 ;  /* 0x0000005cf409723e */ /* 0x000fe200000000ff */
[-C--:B--2---:R-:W-:Y:S02]  /*d8c0*/  FFMA.FTZ R92, R183, R61.reuse, R92 ;  /* 0x0000003db75c7223 */ /* 0x084fe4000001005c */
[----:B------:R-:W2:Y:S02]  /*d8d0*/  LDL.LU R183, [R1+0x8c] ;  /* 0x00008c0001b77983 */ /* 0x000ea40000300800 */
[----:B--2---:R-:W-:Y:S02]  /*d8e0*/  FFMA.FTZ R63, R183, R60, R63 ;  /* 0x0000003cb73f7223 */ /* 0x004fe4000001003f */
[----:B------:R-:W2:Y:S01]  /*d8f0*/  LDL.LU R183, [R1+0x94] ;  /* 0x0000940001b77983 */ /* 0x000ea20000300800 */
[----:B------:R-:W1:Y:S01]  /*d900*/  MUFU.EX2 R14, R14 ;  /* 0x0000000e000e7308 */ /* 0x000e620000000800 */
[----:B------:R-:W-:Y:S01]  /*d910*/  MOV R133, R10 ;  /* 0x0000000a00857202 */ /* 0x000fe20000000f00 */
[----:B------:R-:W-:Y:S01]  /*d920*/  FMUL.FTZ R146, R146, R61 ;  /* 0x0000003d92927220 */ /* 0x000fe20000410000 */
[----:B------:R-:W-:Y:S01]  /*d930*/  F2FP.PACK_AB R8, R245, R93 ;  /* 0x0000005df508723e */ /* 0x000fe200000000ff */
[----:B------:R-:W-:Y:S01]  /*d940*/  FMUL.FTZ R147, R147, R61 ;  /* 0x0000003d93937220 */ /* 0x000fe20000410000 */
[----:B------:R-:W-:Y:S01]  /*d950*/  F2FP.PACK_AB R10, R133, R242 ;  /* 0x000000f2850a723e */ /* 0x000fe200000000ff */
[-C--:B------:R-:W-:Y:S01]  /*d960*/  FMUL.FTZ R140, R140, R60.reuse ;  /* 0x0000003c8c8c7220 */ /* 0x080fe20000410000 */
[----:B------:R-:W-:Y:S01]  /*d970*/  F2FP.PACK_AB R11, R134, R241 ;  /* 0x000000f1860b723e */ /* 0x000fe200000000ff */
[----:B------:R-:W-:-:S02]  /*d980*/  FMUL.FTZ R141, R141, R60 ;  /* 0x0000003c8d8d7220 */ /* 0x000fc40000410000 */
[-C--:B------:R-:W-:Y:S02]  /*d990*/  FMUL.FTZ R142, R142, R15.reuse ;  /* 0x0000000f8e8e7220 */ /* 0x080fe40000410000 */
[----:B------:R-:W-:Y:S02]  /*d9a0*/  FMUL.FTZ R143, R143, R15 ;  /* 0x0000000f8f8f7220 */ /* 0x000fe40000410000 */
[----:B------:R-:W-:Y:S02]  /*d9b0*/  FMUL.FTZ R148, R148, R60 ;  /* 0x0000003c94947220 */ /* 0x000fe40000410000 */
[-C--:B-1----:R-:W-:Y:S02]  /*d9c0*/  FMUL.FTZ R144, R144, R14.reuse ;  /* 0x0000000e90907220 */ /* 0x082fe40000410000 */
[----:B------:R-:W-:Y:S02]  /*d9d0*/  FMUL.FTZ R145, R145, R14 ;  /* 0x0000000e91917220 */ /* 0x000fe40000410000 */
[----:B------:R-:W-:-:S02]  /*d9e0*/  FMUL.FTZ R149, R149, R60 ;  /* 0x0000003c95957220 */ /* 0x000fc40000410000 */
[-C--:B------:R-:W-:Y:S02]  /*d9f0*/  FMUL.FTZ R150, R150, R15.reuse ;  /* 0x0000000f96967220 */ /* 0x080fe40000410000 */
[----:B------:R-:W-:Y:S02]  /*da00*/  FMUL.FTZ R151, R151, R15 ;  /* 0x0000000f97977220 */ /* 0x000fe40000410000 */
[-C--:B------:R-:W-:Y:S02]  /*da10*/  FMUL.FTZ R152, R152, R14.reuse ;  /* 0x0000000e98987220 */ /* 0x080fe40000410000 */
[----:B------:R-:W-:Y:S02]  /*da20*/  FMUL.FTZ R153, R153, R14 ;  /* 0x0000000e99997220 */ /* 0x000fe40000410000 */
[-C--:B------:R-:W-:Y:S02]  /*da30*/  FMUL.FTZ R154, R154, R61.reuse ;  /* 0x0000003d9a9a7220 */ /* 0x080fe40000410000 */
[----:B------:R-:W-:Y:S01]  /*da40*/  FMUL.FTZ R155, R155, R61 ;  /* 0x0000003d9b9b7220 */ /* 0x000fe20000410000 */
[-C--:B------:R-:W-:Y:S08]  /*da50*/  HMMA.16816.F32 R144, R8, R16.reuse, R144 ;  /* 0x000000100890723c */ /* 0x080ff00000001890 */
[C---:B------:R-:W-:Y:S08]  /*da60*/  HMMA.16816.F32 R52, R4.reuse, R16, R140 ;  /* 0x000000100434723c */ /* 0x040ff0000000188c */
[-C--:B------:R-:W-:Y:S08]  /*da70*/  HMMA.16816.F32 R48, R4, R18.reuse, R148 ;  /* 0x000000120430723c */ /* 0x080ff00000001894 */
[----:B------:R-:W-:Y:S01]  /*da80*/  HMMA.16816.F32 R152, R8, R18, R152 ;  /* 0x000000120898723c */ /* 0x000fe20000001898 */
[----:B------:R-:W1:Y:S01]  /*da90*/  LDSM.16.MT88.4 R16, [R230+0x8000] ;  /* 0x00800000e610783b */ /* 0x000e620000004200 */
[----:B------:R-:W-:-:S02]  /*daa0*/  FMUL.FTZ R196, R196, R60 ;  /* 0x0000003cc4c47220 */ /* 0x000fc40000410000 */
[-C--:B------:R-:W-:Y:S02]  /*dab0*/  FMUL.FTZ R197, R197, R60.reuse ;  /* 0x0000003cc5c57220 */ /* 0x080fe40000410000 */
[-C--:B------:R-:W-:Y:S02]  /*dac0*/  FMUL.FTZ R198, R198, R15.reuse ;  /* 0x0000000fc6c67220 */ /* 0x080fe40000410000 */
[----:B------:R-:W-:Y:S02]  /*dad0*/  FMUL.FTZ R199, R199, R15 ;  /* 0x0000000fc7c77220 */ /* 0x000fe40000410000 */
[----:B------:R-:W-:Y:S02]  /*dae0*/  FFMA.FTZ R3, R252, c[0x0][0x23c], -R2 ;  /* 0x00008f00fc037a23 */ /* 0x000fe40000010802 */
[-C--:B------:R-:W-:Y:S02]  /*daf0*/  FMUL.FTZ R160, R160, R60.reuse ;  /* 0x0000003ca0a07220 */ /* 0x080fe40000410000 */
[----:B------:R-:W-:-:S02]  /*db00*/  FMUL.FTZ R161, R161, R60 ;  /* 0x0000003ca1a17220 */ /* 0x000fc40000410000 */
[-C--:B------:R-:W-:Y:S02]  /*db10*/  FMUL.FTZ R162, R162, R15.reuse ;  /* 0x0000000fa2a27220 */ /* 0x080fe40000410000 */
[-C--:B------:R-:W-:Y:S02]  /*db20*/  FMUL.FTZ R163, R163, R15.reuse ;  /* 0x0000000fa3a37220 */ /* 0x080fe40000410000 */
[-C--:B------:R-:W-:Y:S02]  /*db30*/  FMUL.FTZ R164, R164, R60.reuse ;  /* 0x0000003ca4a47220 */ /* 0x080fe40000410000 */
[----:B------:R-:W-:Y:S02]  /*db40*/  FMUL.FTZ R165, R165, R60 ;  /* 0x0000003ca5a57220 */ /* 0x000fe40000410000 */
        /* <DEDUP_REMOVED lines=9> */
[----:B------:R-:W-:Y:S01]  /*dbe0*/  FMUL.FTZ R195, R195, R15 ;  /* 0x0000000fc3c37220 */ /* 0x000fe20000410000 */
[C---:B-1----:R-:W-:Y:S01]  /*dbf0*/  HMMA.16816.F32 R28, R4.reuse, R18, R196 ;  /* 0x00000012041c723c */ /* 0x042fe200000018c4 */
[----:B------:R1:W-:Y:S07]  /*dc00*/  MUFU.EX2 R197, R3 ;  /* 0x0000000300c57308 */ /* 0x0003ee0000000800 */
[----:B------:R-:W-:Y:S01]  /*dc10*/  HMMA.16816.F32 R44, R4, R24, R160 ;  /* 0x00000018042c723c */ /* 0x000fe200000018a0 */
[----:B-1----:R-:W-:-:S07]  /*dc20*/  FFMA.FTZ R3, R247, c[0x0][0x23c], -R2 ;  /* 0x00008f00f7037a23 */ /* 0x002fce0000010802 */
[C---:B------:R-:W-:Y:S08]  /*dc30*/  HMMA.16816.F32 R40, R4.reuse, R26, R164 ;  /* 0x0000001a0428723c */ /* 0x040ff000000018a4 */
[C---:B------:R-:W-:Y:S08]  /*dc40*/  HMMA.16816.F32 R36, R4.reuse, R20, R176 ;  /* 0x000000140424723c */ /* 0x040ff000000018b0 */
[----:B------:R-:W-:Y:S01]  /*dc50*/  HMMA.16816.F32 R56, R4, R16, R192 ;  /* 0x000000100438723c */ /* 0x000fe200000018c0 */
[----:B------:R1:W3:Y:S02]  /*dc60*/  MUFU.EX2 R5, R3 ;  /* 0x0000000300057308 */ /* 0x0002e40000000800 */
[----:B-1----:R-:W-:-:S06]  /*dc70*/  FFMA.FTZ R3, R220, c[0x0][0x23c], -R2 ;  /* 0x00008f00dc037a23 */ /* 0x002fcc0000010802 */
[----:B------:R1:W4:Y:S01]  /*dc80*/  MUFU.EX2 R4, R3 ;  /* 0x0000000300047308 */ /* 0x0003220000000800 */
[----:B--2---:R-:W-:Y:S02]  /*dc90*/  FFMA.FTZ R62, R183, R15, R62 ;  /* 0x0000000fb73e7223 */ /* 0x004fe4000001003e */
[----:B------:R-:W2:Y:S01]  /*dca0*/  LDL.LU R183, [R1+0x70] ;  /* 0x0000700001b77983 */ /* 0x000ea20000300800 */
[----:B-1----:R-:W-:-:S04]  /*dcb0*/  FFMA.FTZ R3, R221, c[0x0][0x23c], -R2 ;  /* 0x00008f00dd037a23 */ /* 0x002fc80000010802 */
[----:B------:R1:W-:Y:S01]  /*dcc0*/  MUFU.EX2 R140, R3 ;  /* 0x00000003008c7308 */ /* 0x0003e20000000800 */
[-C--:B------:R-:W-:Y:S02]  /*dcd0*/  FMUL.FTZ R156, R156, R14.reuse ;  /* 0x0000000e9c9c7220 */ /* 0x080fe40000410000 */
[----:B------:R-:W-:Y:S02]  /*dce0*/  FMUL.FTZ R157, R157, R14 ;  /* 0x0000000e9d9d7220 */ /* 0x000fe40000410000 */
[-C--:B------:R-:W-:Y:S02]  /*dcf0*/  FMUL.FTZ R158, R158, R61.reuse ;  /* 0x0000003d9e9e7220 */ /* 0x080fe40000410000 */
[----:B------:R-:W-:Y:S02]  /*dd00*/  FMUL.FTZ R159, R159, R61 ;  /* 0x0000003d9f9f7220 */ /* 0x000fe40000410000 */
[----:B-1----:R-:W-:-:S04]  /*dd10*/  FFMA.FTZ R3, R83, c[0x0][0x23c], -R0 ;  /* 0x00008f0053037a23 */ /* 0x002fc80000010800 */
[----:B------:R1:W-:Y:S01]  /*dd20*/  MUFU.EX2 R196, R3 ;  /* 0x0000000300c47308 */ /* 0x0003e20000000800 */
[----:B------:R-:W-:Y:S01]  /*dd30*/  HMMA.16816.F32 R84, R8, R24, R156 ;  /* 0x000000180854723c */ /* 0x000fe2000000189c */
[----:B-1----:R-:W-:-:S06]  /*dd40*/  FFMA.FTZ R3, R81, c[0x0][0x23c], -R0 ;  /* 0x00008f0051037a23 */ /* 0x002fcc0000010800 */
[----:B------:R1:W-:Y:S02]  /*dd50*/  MUFU.EX2 R234, R3 ;  /* 0x0000000300ea7308 */ /* 0x0003e40000000800 */
[----:B-1----:R-:W-:-:S06]  /*dd60*/  FFMA.FTZ R3, R222, c[0x0][0x23c], -R0 ;  /* 0x00008f00de037a23 */ /* 0x002fcc0000010800 */
[----:B------:R1:W-:Y:S02]  /*dd70*/  MUFU.EX2 R157, R3 ;  /* 0x00000003009d7308 */ /* 0x0003e40000000800 */
[----:B-1----:R-:W-:-:S06]  /*dd80*/  FFMA.FTZ R3, R223, c[0x0][0x23c], -R0 ;  /* 0x00008f00df037a23 */ /* 0x002fcc0000010800 */
[----:B------:R1:W-:Y:S01]  /*dd90*/  MUFU.EX2 R235, R3 ;  /* 0x0000000300eb7308 */ /* 0x0003e20000000800 */
[----:B------:R-:W-:Y:S02]  /*dda0*/  FMUL.FTZ R188, R188, R14 ;  /* 0x0000000ebcbc7220 */ /* 0x000fe40000410000 */
[----:B-1----:R-:W-:-:S05]  /*ddb0*/  FFMA.FTZ R3, R248, c[0x0][0x23c], -R13 ;  /* 0x00008f00f8037a23 */ /* 0x002fca000001080d */
[----:B------:R1:W-:Y:S01]  /*ddc0*/  MUFU.EX2 R222, R3 ;  /* 0x0000000300de7308 */ /* 0x0003e20000000800 */
[-C--:B------:R-:W-:Y:S02]  /*ddd0*/  FMUL.FTZ R189, R189, R14.reuse ;  /* 0x0000000ebdbd7220 */ /* 0x080fe40000410000 */
[-C--:B------:R-:W-:Y:S02]  /*dde0*/  FMUL.FTZ R190, R190, R61.reuse ;  /* 0x0000003dbebe7220 */ /* 0x080fe40000410000 */
[----:B------:R-:W-:Y:S02]  /*ddf0*/  FMUL.FTZ R191, R191, R61 ;  /* 0x0000003dbfbf7220 */ /* 0x000fe40000410000 */
[----:B------:R-:W-:Y:S02]  /*de00*/  FMUL.FTZ R200, R200, R14 ;  /* 0x0000000ec8c87220 */ /* 0x000fe40000410000 */
[----:B-1----:R-:W-:-:S04]  /*de10*/  FFMA.FTZ R3, R249, c[0x0][0x23c], -R13 ;  /* 0x00008f00f9037a23 */ /* 0x002fc8000001080d */
[----:B------:R1:W1:Y:S01]  /*de20*/  MUFU.EX2 R233, R3 ;  /* 0x0000000300e97308 */ /* 0x0002620000000800 */
[----:B------:R-:W-:Y:S02]  /*de30*/  FMUL.FTZ R201, R201, R14 ;  /* 0x0000000ec9c97220 */ /* 0x000fe40000410000 */
[-C--:B------:R-:W-:Y:S02]  /*de40*/  FMUL.FTZ R202, R202, R61.reuse ;  /* 0x0000003dcaca7220 */ /* 0x080fe40000410000 */
[----:B------:R-:W-:Y:S02]  /*de50*/  FMUL.FTZ R203, R203, R61 ;  /* 0x0000003dcbcb7220 */ /* 0x000fe40000410000 */
[----:B-1----:R-:W-:-:S04]  /*de60*/  FFMA.FTZ R3, R224, c[0x0][0x23c], -R13 ;  /* 0x00008f00e0037a23 */ /* 0x002fc8000001080d */
[----:B------:R1:W-:Y:S01]  /*de70*/  MUFU.EX2 R141, R3 ;  /* 0x00000003008d7308 */ /* 0x0003e20000000800 */
[C---:B------:R-:W-:Y:S08]  /*de80*/  HMMA.16816.F32 R188, R8.reuse, R16, R188 ;  /* 0x0000001008bc723c */ /* 0x040ff000000018bc */
[----:B------:R-:W-:Y:S01]  /*de90*/  HMMA.16816.F32 R200, R8, R18, R200 ;  /* 0x0000001208c8723c */ /* 0x000fe200000018c8 */
[----:B------:R-:W3:Y:S01]  /*dea0*/  LDSM.16.MT88.4 R16, [R228+0x8800] ;  /* 0x00880000e410783b */ /* 0x000ee20000004200 */
[----:B-1----:R-:W-:-:S04]  /*deb0*/  FFMA.FTZ R3, R225, c[0x0][0x23c], -R13 ;  /* 0x00008f00e1037a23 */ /* 0x002fc8000001080d */
[----:B------:R1:W-:Y:S02]  /*dec0*/  MUFU.EX2 R215, R3 ;  /* 0x0000000300d77308 */ /* 0x0003e40000000800 */
[----:B-1----:R-:W-:-:S06]  /*ded0*/  FFMA.FTZ R3, R250, c[0x0][0x23c], -R12 ;  /* 0x00008f00fa037a23 */ /* 0x002fcc000001080c */
[----:B------:R1:W-:Y:S02]  /*dee0*/  MUFU.EX2 R236, R3 ;  /* 0x0000000300ec7308 */ /* 0x0003e40000000800 */
[----:B-1----:R-:W-:-:S06]  /*def0*/  FFMA.FTZ R3, R251, c[0x0][0x23c], -R12 ;  /* 0x00008f00fb037a23 */ /* 0x002fcc000001080c */
[----:B------:R1:W1:Y:S02]  /*df00*/  MUFU.EX2 R232, R3 ;  /* 0x0000000300e87308 */ /* 0x0002640000000800 */
[----:B-1----:R-:W-:-:S06]  /*df10*/  FFMA.FTZ R3, R226, c[0x0][0x23c], -R12 ;  /* 0x00008f00e2037a23 */ /* 0x002fcc000001080c */
[----:B------:R1:W-:Y:S01]  /*df20*/  MUFU.EX2 R139, R3 ;  /* 0x00000003008b7308 */ /* 0x0003e20000000800 */
[-C--:B------:R-:W-:Y:S02]  /*df30*/  FMUL.FTZ R168, R168, R14.reuse ;  /* 0x0000000ea8a87220 */ /* 0x080fe40000410000 */
[----:B------:R-:W-:Y:S02]  /*df40*/  FMUL.FTZ R169, R169, R14 ;  /* 0x0000000ea9a97220 */ /* 0x000fe40000410000 */
[----:B-1----:R-:W-:-:S04]  /*df50*/  FFMA.FTZ R3, R227, c[0x0][0x23c], -R12 ;  /* 0x00008f00e3037a23 */ /* 0x002fc8000001080c */
[----:B------:R-:W1:Y:S01]  /*df60*/  MUFU.EX2 R158, R3 ;  /* 0x00000003009e7308 */ /* 0x000e620000000800 */
[-C--:B------:R-:W-:Y:S02]  /*df70*/  FMUL.FTZ R170, R170, R61.reuse ;  /* 0x0000003daaaa7220 */ /* 0x080fe40000410000 */
[-C--:B------:R-:W-:Y:S02]  /*df80*/  FMUL.FTZ R171, R171, R61.reuse ;  /* 0x0000003dabab7220 */ /* 0x080fe40000410000 */
[-C--:B------:R-:W-:Y:S02]  /*df90*/  FMUL.FTZ R172, R172, R14.reuse ;  /* 0x0000000eacac7220 */ /* 0x080fe40000410000 */
[----:B------:R-:W-:Y:S02]  /*dfa0*/  FMUL.FTZ R173, R173, R14 ;  /* 0x0000000eadad7220 */ /* 0x000fe40000410000 */
[-C--:B------:R-:W-:Y:S02]  /*dfb0*/  FMUL.FTZ R174, R174, R61.reuse ;  /* 0x0000003daeae7220 */ /* 0x080fe40000410000 */
[----:B------:R-:W-:-:S02]  /*dfc0*/  FMUL.FTZ R175, R175, R61 ;  /* 0x0000003dafaf7220 */ /* 0x000fc40000410000 */
[-C--:B------:R-:W-:Y:S02]  /*dfd0*/  FMUL.FTZ R184, R184, R14.reuse ;  /* 0x0000000eb8b87220 */ /* 0x080fe40000410000 */
[----:B------:R-:W-:Y:S02]  /*dfe0*/  FMUL.FTZ R185, R185, R14 ;  /* 0x0000000eb9b97220 */ /* 0x000fe40000410000 */
[-C--:B------:R-:W-:Y:S02]  /*dff0*/  FMUL.FTZ R186, R186, R61.reuse ;  /* 0x0000003dbaba7220 */ /* 0x080fe40000410000 */
[----:B------:R-:W-:Y:S01]  /*e000*/  FMUL.FTZ R187, R187, R61 ;  /* 0x0000003dbbbb7220 */ /* 0x000fe20000410000 */
[----:B---3--:R-:W-:Y:S01]  /*e010*/  MOV R223, R5 ;  /* 0x0000000500df7202 */ /* 0x008fe20000000f00 */
[----:B----4-:R-:W-:Y:S01]  /*e020*/  IMAD.MOV.U32 R249, RZ, RZ, R4 ;  /* 0x000000fffff97224 */ /* 0x010fe200078e0004 */
[C---:B------:R-:W-:Y:S01]  /*e030*/  HMMA.16816.F32 R168, R8.reuse, R26, R168 ;  /* 0x0000001a08a8723c */ /* 0x040fe200000018a8 */
[----:B------:R-:W-:Y:S01]  /*e040*/  F2FP.PACK_AB R4, R233, R222 ;  /* 0x000000dee904723e */ /* 0x000fe200000000ff */
[----:B------:R-:W-:Y:S01]  /*e050*/  IMAD.MOV.U32 R178, RZ, RZ, R66 ;  /* 0x000000ffffb27224 */ /* 0x000fe200078e0042 */
[----:B------:R-:W-:Y:S01]  /*e060*/  F2FP.PACK_AB R5, R232, R236 ;  /* 0x000000ece805723e */ /* 0x000fe200000000ff */
[----:B------:R-:W-:Y:S01]  /*e070*/  IMAD.MOV.U32 R177, RZ, RZ, R65 ;  /* 0x000000ffffb17224 */ /* 0x000fe200078e0041 */
[----:B------:R-:W-:Y:S01]  /*e080*/  F2FP.PACK_AB R6, R215, R141 ;  /* 0x0000008dd706723e */ /* 0x000fe200000000ff */
[----:B------:R-:W3:Y:S01]  /*e090*/  LDSM.16.MT88.4 R24, [R231+0x8800] ;  /* 0x00880000e718783b */ /* 0x000ee20000004200 */
[----:B-1----:R-:W-:Y:S01]  /*e0a0*/  F2FP.PACK_AB R7, R158, R139 ;  /* 0x0000008b9e07723e */ /* 0x002fe200000000ff */
[----:B------:R-:W-:Y:S01]  /*e0b0*/  HMMA.16816.F32 R172, R8, R20, R172 ;  /* 0x0000001408ac723c */ /* 0x000fe200000018ac */
[----:B------:R-:W-:-:S07]  /*e0c0*/  MOV R125, R67 ;  /* 0x00000043007d7202 */ /* 0x000fce0000000f00 */
[----:B------:R-:W-:Y:S01]  /*e0d0*/  HMMA.16816.F32 R184, R8, R22, R184 ;  /* 0x0000001608b8723c */ /* 0x000fe200000018b8 */
[----:B------:R-:W-:Y:S01]  /*e0e0*/  MOV R176, R64 ;  /* 0x0000004000b07202 */ /* 0x000fe20000000f00 */
[----:B------:R-:W1:Y:S05]  /*e0f0*/  LDSM.16.MT88.4 R20, [R229+0x8800] ;  /* 0x00880000e514783b */ /* 0x000e6a0000004200 */
[----:B------:R-:W-:Y:S02]  /*e100*/  F2FP.PACK_AB R8, R223, R197 ;  /* 0x000000c5df08723e */ /* 0x000fe400000000ff */
[----:B------:R-:W-:Y:S02]  /*e110*/  F2FP.PACK_AB R9, R234, R196 ;  /* 0x000000c4ea09723e */ /* 0x000fe400000000ff */
[----:B------:R-:W-:-:S02]  /*e120*/  F2FP.PACK_AB R10, R140, R249 ;  /* 0x000000f98c0a723e */ /* 0x000fc400000000ff */
[----:B------:R-:W-:Y:S01]  /*e130*/  F2FP.PACK_AB R11, R235, R157 ;  /* 0x0000009deb0b723e */ /* 0x000fe200000000ff */
[-C--:B------:R-:W-:Y:S08]  /*e140*/  HMMA.16816.F32 R52, R4, R16.reuse, R52 ;  /* 0x000000100434723c */ /* 0x080ff00000001834 */
[----:B------:R-:W-:Y:S08]  /*e150*/  HMMA.16816.F32 R64, R8, R16, R144 ;  /* 0x000000100840723c */ /* 0x000ff00000001890 */
[-C--:B------:R-:W-:Y:S08]  /*e160*/  HMMA.16816.F32 R48, R4, R18.reuse, R48 ;  /* 0x000000120430723c */ /* 0x080ff00000001830 */
[----:B------:R-:W-:Y:S01]  /*e170*/  HMMA.16816.F32 R152, R8, R18, R152 ;  /* 0x000000120898723c */ /* 0x000fe20000001898 */
[----:B------:R-:W4:Y:S01]  /*e180*/  LDSM.16.MT88.4 R16, [R230+0x8800] ;  /* 0x00880000e610783b */ /* 0x000f220000004200 */
[----:B------:R-:W-:-:S04]  /*e190*/  FFMA.FTZ R3, R208, c[0x0][0x23c], -R13 ;  /* 0x00008f00d0037a23 */ /* 0x000fc8000001080d */
[----:B------:R1:W-:Y:S02]  /*e1a0*/  MUFU.EX2 R247, R3 ;  /* 0x0000000300f77308 */ /* 0x0003e40000000800 */
[----:B-1----:R-:W-:-:S06]  /*e1b0*/  FFMA.FTZ R3, R209, c[0x0][0x23c], -R13 ;  /* 0x00008f00d1037a23 */ /* 0x002fcc000001080d */
[----:B------:R1:W1:Y:S01]  /*e1c0*/  MUFU.EX2 R160, R3 ;  /* 0x0000000300a07308 */ /* 0x0002620000000800 */
[----:B---3--:R-:W-:Y:S01]  /*e1d0*/  HMMA.16816.F32 R44, R4, R24, R44 ;  /* 0x00000018042c723c */ /* 0x008fe2000000182c */
[----:B------:R-:W-:Y:S02]  /*e1e0*/  FFMA.FTZ R93, R237, R14, R93 ;  /* 0x0000000eed5d7223 */ /* 0x000fe4000001005d */
[----:B-1----:R-:W-:-:S04]  /*e1f0*/  FFMA.FTZ R3, R128, c[0x0][0x23c], -R13 ;  /* 0x00008f0080037a23 */ /* 0x002fc8000001080d */
[----:B------:R1:W-:Y:S01]  /*e200*/  MUFU.EX2 R251, R3 ;  /* 0x0000000300fb7308 */ /* 0x0003e20000000800 */
[C---:B------:R-:W-:Y:S08]  /*e210*/  HMMA.16816.F32 R40, R4.reuse, R26, R40 ;  /* 0x0000001a0428723c */ /* 0x040ff00000001828 */
[----:B------:R-:W-:Y:S01]  /*e220*/  HMMA.16816.F32 R36, R4, R20, R36 ;  /* 0x000000140424723c */ /* 0x000fe20000001824 */
[----:B-1----:R-:W-:-:S07]  /*e230*/  FFMA.FTZ R3, R129, c[0x0][0x23c], -R13 ;  /* 0x00008f0081037a23 */ /* 0x002fce000001080d */
[C---:B------:R-:W-:Y:S01]  /*e240*/  HMMA.16816.F32 R32, R4.reuse, R22, R32 ;  /* 0x000000160420723c */ /* 0x040fe20000001820 */
[----:B------:R1:W-:Y:S07]  /*e250*/  MUFU.EX2 R224, R3 ;  /* 0x0000000300e07308 */ /* 0x0003ee0000000800 */
[C---:B----4-:R-:W-:Y:S08]  /*e260*/  HMMA.16816.F32 R56, R4.reuse, R16, R56 ;  /* 0x000000100438723c */ /* 0x050ff00000001838 */
[----:B------:R-:W-:Y:S01]  /*e270*/  HMMA.16816.F32 R28, R4, R18, R28 ;  /* 0x00000012041c723c */ /* 0x000fe2000000181c */
[----:B-1----:R-:W-:-:S07]  /*e280*/  FFMA.FTZ R3, R210, c[0x0][0x23c], -R12 ;  /* 0x00008f00d2037a23 */ /* 0x002fce000001080c */
[C---:B------:R-:W-:Y:S01]  /*e290*/  HMMA.16816.F32 R84, R8.reuse, R24, R84 ;  /* 0x000000180854723c */ /* 0x040fe20000001854 */
[----:B------:R1:W-:Y:S07]  /*e2a0*/  MUFU.EX2 R237, R3 ;  /* 0x0000000300ed7308 */ /* 0x0003ee0000000800 */
[C---:B------:R-:W-:Y:S01]  /*e2b0*/  HMMA.16816.F32 R168, R8.reuse, R26, R168 ;  /* 0x0000001a08a8723c */ /* 0x040fe200000018a8 */
[----:B------:R-:W-:Y:S07]  /*e2c0*/  LDSM.16.MT88.4 R24, [R230+0x9000] ;  /* 0x00900000e618783b */ /* 0x000fee0000004200 */
[----:B------:R-:W-:Y:S01]  /*e2d0*/  HMMA.16816.F32 R172, R8, R20, R172 ;  /* 0x0000001408ac723c */ /* 0x000fe200000018ac */
[----:B-1----:R-:W-:-:S07]  /*e2e0*/  FFMA.FTZ R3, R211, c[0x0][0x23c], -R12 ;  /* 0x00008f00d3037a23 */ /* 0x002fce000001080c */
[C---:B------:R-:W-:Y:S01]  /*e2f0*/  HMMA.16816.F32 R184, R8.reuse, R22, R184 ;  /* 0x0000001608b8723c */ /* 0x040fe200000018b8 */
[----:B------:R-:W1:Y:S07]  /*e300*/  LDSM.16.MT88.4 R20, [R228+0x9000] ;  /* 0x00900000e414783b */ /* 0x000e6e0000004200 */
[C---:B------:R-:W-:Y:S08]  /*e310*/  HMMA.16816.F32 R188, R8.reuse, R16, R188 ;  /* 0x0000001008bc723c */ /* 0x040ff000000018bc */
[----:B------:R-:W-:Y:S01]  /*e320*/  HMMA.16816.F32 R200, R8, R18, R200 ;  /* 0x0000001208c8723c */ /* 0x000fe200000018c8 */
[----:B------:R-:W3:Y:S04]  /*e330*/  LDSM.16.MT88.4 R16, [R231+0x9000] ;  /* 0x00900000e710783b */ /* 0x000ee80000004200 */
[----:B------:R-:W4:Y:S01]  /*e340*/  LDSM.16.MT88.4 R8, [R229+0x9000] ;  /* 0x00900000e508783b */ /* 0x000f220000004200 */
[----:B------:R2:W1:Y:S02]  /*e350*/  MUFU.EX2 R159, R3 ;  /* 0x00000003009f7308 */ /* 0x0004640000000800 */
[----:B--2---:R-:W-:-:S06]  /*e360*/  FFMA.FTZ R3, R130, c[0x0][0x23c], -R12 ;  /* 0x00008f0082037a23 */ /* 0x004fcc000001080c */
[----:B------:R2:W-:Y:S02]  /*e370*/  MUFU.EX2 R226, R3 ;  /* 0x0000000300e27308 */ /* 0x0005e40000000800 */
[----:B--2---:R-:W-:-:S06]  /*e380*/  FFMA.FTZ R3, R131, c[0x0][0x23c], -R12 ;  /* 0x00008f0083037a23 */ /* 0x004fcc000001080c */
[----:B------:R2:W2:Y:S01]  /*e390*/  MUFU.EX2 R248, R3 ;  /* 0x0000000300f87308 */ /* 0x0004a20000000800 */
[----:B------:R-:W-:Y:S02]  /*e3a0*/  F2FP.PACK_AB R4, R160, R247 ;  /* 0x000000f7a004723e */ /* 0x000fe400000000ff */
[----:B-1----:R-:W-:Y:S02]  /*e3b0*/  F2FP.PACK_AB R5, R159, R237 ;  /* 0x000000ed9f05723e */ /* 0x002fe400000000ff */
[----:B------:R-:W-:Y:S01]  /*e3c0*/  F2FP.PACK_AB R6, R224, R251 ;  /* 0x000000fbe006723e */ /* 0x000fe200000000ff */
[----:B------:R-:W-:Y:S01]  /*e3d0*/  IMAD.MOV.U32 R164, RZ, RZ, R70 ;  /* 0x000000ffffa47224 */ /* 0x000fe200078e0046 */
[----:B------:R-:W-:Y:S01]  /*e3e0*/  MOV R165, R71 ;  /* 0x0000004700a57202 */ /* 0x000fe20000000f00 */
[----:B------:R-:W-:Y:S01]  /*e3f0*/  IMAD.MOV.U32 R179, RZ, RZ, R69 ;  /* 0x000000ffffb37224 */ /* 0x000fe200078e0045 */
[----:B------:R-:W-:Y:S01]  /*e400*/  MOV R167, R75 ;  /* 0x0000004b00a77202 */ /* 0x000fe20000000f00 */
[----:B------:R-:W-:-:S02]  /*e410*/  IMAD.MOV.U32 R166, RZ, RZ, R73 ;  /* 0x000000ffffa67224 */ /* 0x000fc400078e0049 */
[----:B--2---:R-:W-:Y:S01]  /*e420*/  FFMA.FTZ R3, R183, c[0x0][0x23c], -R2 ;  /* 0x00008f00b7037a23 */ /* 0x004fe20000010802 */
[----:B------:R-:W-:Y:S02]  /*e430*/  MOV R183, R176 ;  /* 0x000000b000b77202 */ /* 0x000fe40000000f00 */
[----:B------:R-:W-:Y:S01]  /*e440*/  F2FP.PACK_AB R7, R248, R226 ;  /* 0x000000e2f807723e */ /* 0x000fe200000000ff */
[----:B------:R1:W-:Y:S01]  /*e450*/  MUFU.EX2 R199, R3 ;  /* 0x0000000300c77308 */ /* 0x0003e20000000800 */
        /* <DEDUP_REMOVED lines=14> */
[----:B-1----:R-:W-:Y:S01]  /*e540*/  FFMA.FTZ R3, R183, c[0x0][0x23c], -R2 ;  /* 0x00008f00b7037a23 */ /* 0x002fe20000010802 */
        /* <DEDUP_REMOVED lines=10> */
[----:B------:R-:W-:Y:S01]  /*e5f0*/  HMMA.16816.F32 R96, R4, R20, R52 ;  /* 0x000000140460723c */ /* 0x000fe20000001834 */
[----:B------:R-:W-:Y:S01]  /*e600*/  MOV R179, R164 ;  /* 0x000000a400b37202 */ /* 0x000fe20000000f00 */
[----:B------:R-:W-:Y:S01]  /*e610*/  IMAD.MOV.U32 R164, RZ, RZ, R165 ;  /* 0x000000ffffa47224 */ /* 0x000fe200078e00a5 */
[----:B------:R-:W-:Y:S01]  /*e620*/  MOV R165, R166 ;  /* 0x000000a600a57202 */ /* 0x000fe20000000f00 */
[----:B------:R-:W-:-:S04]  /*e630*/  IMAD.MOV.U32 R166, RZ, RZ, R167 ;  /* 0x000000ffffa67224 */ /* 0x000fc800078e00a7 */
[----:B------:R-:W-:Y:S01]  /*e640*/  HMMA.16816.F32 R100, R4, R22, R48 ;  /* 0x000000160464723c */ /* 0x000fe20000001830 */
[----:B------:R-:W-:Y:S01]  /*e650*/  MOV R167, R161 ;  /* 0x000000a100a77202 */ /* 0x000fe20000000f00 */
[----:B------:R-:W-:-:S06]  /*e660*/  IMAD.MOV.U32 R161, RZ, RZ, R162 ;  /* 0x000000ffffa17224 */ /* 0x000fcc00078e00a2 */
[----:B---3--:R-:W-:Y:S01]  /*e670*/  HMMA.16816.F32 R128, R4, R16, R44 ;  /* 0x000000100480723c */ /* 0x008fe2000000182c */
[----:B------:R-:W-:-:S07]  /*e680*/  MOV R162, R163 ;  /* 0x000000a300a27202 */ /* 0x000fce0000000f00 */
[----:B------:R-:W-:Y:S01]  /*e690*/  HMMA.16816.F32 R88, R4, R18, R40 ;  /* 0x000000120458723c */ /* 0x000fe20000001828 */
[----:B------:R-:W-:-:S07]  /*e6a0*/  IMAD.MOV.U32 R163, RZ, RZ, R150 ;  /* 0x000000ffffa37224 */ /* 0x000fce00078e0096 */
[C---:B----4-:R-:W-:Y:S08]  /*e6b0*/  HMMA.16816.F32 R80, R4.reuse, R8, R36 ;  /* 0x000000080450723c */ /* 0x050ff00000001824 */
[C---:B------:R-:W-:Y:S08]  /*e6c0*/  HMMA.16816.F32 R76, R4.reuse, R10, R32 ;  /* 0x0000000a044c723c */ /* 0x040ff00000001820 */
[C---:B------:R-:W-:Y:S08]  /*e6d0*/  HMMA.16816.F32 R72, R4.reuse, R24, R56 ;  /* 0x000000180448723c */ /* 0x040ff00000001838 */
[----:B------:R-:W-:Y:S01]  /*e6e0*/  HMMA.16816.F32 R68, R4, R26, R28 ;  /* 0x0000001a0444723c */ /* 0x000fe2000000181c */
[----:B------:R1:W2:Y:S01]  /*e6f0*/  MUFU.EX2 R4, R3 ;  /* 0x0000000300047308 */ /* 0x0002a20000000800 */
[----:B------:R-:W-:Y:S01]  /*e700*/  MOV R150, R142 ;  /* 0x0000008e00967202 */ /* 0x000fe20000000f00 */
[----:B------:R-:W-:-:S02]  /*e710*/  IMAD.MOV.U32 R142, RZ, RZ, R135 ;  /* 0x000000ffff8e7224 */ /* 0x000fc400078e0087 */
[----:B-1----:R-:W-:Y:S02]  /*e720*/  FFMA.FTZ R3, R176, c[0x0][0x23c], -R2 ;  /* 0x00008f00b0037a23 */ /* 0x002fe40000010802 */
        /* <DEDUP_REMOVED lines=12> */
[----:B------:R-:W-:Y:S01]  /*e7f0*/  IMAD.MOV.U32 R142, RZ, RZ, R134 ;  /* 0x000000ffff8e7224 */ /* 0x000fe200078e0086 */
[----:B------:R-:W-:Y:S01]  /*e800*/  MOV R134, R126 ;  /* 0x0000007e00867202 */ /* 0x000fe20000000f00 */
[----:B------:R1:W-:Y:S01]  /*e810*/  MUFU.EX2 R221, R3 ;  /* 0x0000000300dd7308 */ /* 0x0003e20000000800 */
[----:B------:R-:W-:Y:S02]  /*e820*/  MOV R135, R115 ;  /* 0x0000007300877202 */ /* 0x000fe40000000f00 */
[----:B------:R-:W-:Y:S01]  /*e830*/  MOV R126, R127 ;  /* 0x0000007f007e7202 */ /* 0x000fe20000000f00 */
[----:B------:R-:W3:Y:S01]  /*e840*/  LDL.LU R115, [R1+0x150] ;  /* 0x0001500001737983 */ /* 0x000ee20000300800 */
[----:B------:R-:W-:-:S03]  /*e850*/  IMAD.MOV.U32 R127, RZ, RZ, R116 ;  /* 0x000000ffff7f7224 */ /* 0x000fc600078e0074 */
[----:B------:R-:W4:Y:S01]  /*e860*/  LDL.LU R116, [R1+0x14c] ;  /* 0x00014c0001747983 */ /* 0x000f220000300800 */
[----:B-1----:R-:W-:-:S03]  /*e870*/  FFMA.FTZ R3, R176, c[0x0][0x23c], -R2 ;  /* 0x00008f00b0037a23 */ /* 0x002fc60000010802 */
[----:B------:R-:W2:Y:S02]  /*e880*/  LDL.LU R176, [R1+0x50] ;  /* 0x0000500001b07983 */ /* 0x000ea40000300800 */
[--C-:B--2---:R-:W-:Y:S02]  /*e890*/  FFMA.FTZ R31, R176, c[0x0][0x23c], -R2.reuse ;  /* 0x00008f00b01f7a23 */ /* 0x104fe40000010802 */
[----:B------:R-:W2:Y:S02]  /*e8a0*/  LDL.LU R176, [R1+0x4c] ;  /* 0x00004c0001b07983 */ /* 0x000ea40000300800 */
[--C-:B--2---:R-:W-:Y:S02]  /*e8b0*/  FFMA.FTZ R28, R176, c[0x0][0x23c], -R2.reuse ;  /* 0x00008f00b01c7a23 */ /* 0x104fe40000010802 */
[----:B------:R-:W2:Y:S02]  /*e8c0*/  LDL.LU R176, [R1+0x44] ;  /* 0x0000440001b07983 */ /* 0x000ea40000300800 */
[----:B--2---:R-:W-:-:S02]  /*e8d0*/  FFMA.FTZ R15, R176, c[0x0][0x23c], -R2 ;  /* 0x00008f00b00f7a23 */ /* 0x004fc40000010802 */
[----:B------:R-:W2:Y:S02]  /*e8e0*/  LDL.LU R176, [R1+0x3c] ;  /* 0x00003c0001b07983 */ /* 0x000ea40000300800 */
[--C-:B--2---:R-:W-:Y:S02]  /*e8f0*/  FFMA.FTZ R14, R176, c[0x0][0x23c], -R2.reuse ;  /* 0x00008f00b00e7a23 */ /* 0x104fe40000010802 */
[----:B------:R-:W2:Y:S02]  /*e900*/  LDL.LU R176, [R1+0x34] ;  /* 0x0000340001b07983 */ /* 0x000ea40000300800 */
[----:B--2---:R-:W-:Y:S01]  /*e910*/  FFMA.FTZ R144, R176, c[0x0][0x23c], -R2 ;  /* 0x00008f00b0907a23 */ /* 0x004fe20000010802 */
[----:B------:R-:W-:Y:S02]  /*e920*/  MOV R176, R177 ;  /* 0x000000b100b07202 */ /* 0x000fe40000000f00 */
        /* <DEDUP_REMOVED lines=10> */
[----:B------:R-:W-:Y:S01]  /*e9d0*/  IMAD.MOV.U32 R162, RZ, RZ, R163 ;  /* 0x000000ffffa27224 */ /* 0x000fe200078e00a3 */
[----:B------:R-:W-:-:S02]  /*e9e0*/  MOV R179, R164 ;  /* 0x000000a400b37202 */ /* 0x000fc40000000f00 */
[----:B------:R-:W-:Y:S02]  /*e9f0*/  MOV R163, R150 ;  /* 0x0000009600a37202 */ /* 0x000fe40000000f00 */
[----:B------:R-:W-:Y:S01]  /*ea00*/  MOV R164, R165 ;  /* 0x000000a500a47202 */ /* 0x000fe20000000f00 */
[----:B------:R-:W-:Y:S01]  /*ea10*/  IMAD.MOV.U32 R165, RZ, RZ, R166 ;  /* 0x000000ffffa57224 */ /* 0x000fe200078e00a6 */
        /* <DEDUP_REMOVED lines=8> */
[----:B------:R-:W-:Y:S01]  /*eaa0*/  MOV R162, R163 ;  /* 0x000000a300a27202 */ /* 0x000fe20000000f00 */
[----:B------:R-:W2:Y:S01]  /*eab0*/  LDL.LU R117, [R1+0x148] ;  /* 0x0001480001757983 */ /* 0x000ea20000300800 */
[----:B------:R-:W-:Y:S01]  /*eac0*/  MOV R163, R150 ;  /* 0x0000009600a37202 */ /* 0x000fe20000000f00 */
[----:B------:R-:W-:Y:S02]  /*ead0*/  IMAD.MOV.U32 R150, RZ, RZ, R142 ;  /* 0x000000ffff967224 */ /* 0x000fe400078e008e */
[----:B------:R-:W2:Y:S04]  /*eae0*/  LDL.LU R142, [R1+0x2c] ;  /* 0x00002c00018e7983 */ /* 0x000ea80000300800 */
[----:B------:R-:W2:Y:S02]  /*eaf0*/  LDL.LU R182, [R1+0x28] ;  /* 0x0000280001b67983 */ /* 0x000ea40000300800 */
[----:B--2---:R-:W-:-:S02]  /*eb00*/  FFMA.FTZ R145, R182, c[0x0][0x23c], -R2 ;  /* 0x00008f00b6917a23 */ /* 0x004fc40000010802 */
[----:B------:R-:W2:Y:S01]  /*eb10*/  LDL.LU R182, [R1+0x84] ;  /* 0x0000840001b67983 */ /* 0x000ea20000300800 */
[----:B------:R2:W1:Y:S02]  /*eb20*/  MUFU.EX2 R225, R3 ;  /* 0x0000000300e17308 */ /* 0x0004640000000800 */
[----:B--2---:R-:W-:Y:S02]  /*eb30*/  FFMA.FTZ R3, R182, c[0x0][0x23c], -R0 ;  /* 0x00008f00b6037a23 */ /* 0x004fe40000010800 */
[----:B------:R-:W2:Y:S04]  /*eb40*/  LDL.LU R182, [R1+0x14] ;  /* 0x0000140001b67983 */ /* 0x000ea80000300800 */
[----:B------:R1:W-:Y:S01]  /*eb50*/  MUFU.EX2 R198, R3 ;  /* 0x0000000300c67308 */ /* 0x0003e20000000800 */
[----:B--2---:R-:W-:Y:S01]  /*eb60*/  FFMA.FTZ R147, R182, c[0x0][0x23c], -R2 ;  /* 0x00008f00b6937a23 */ /* 0x004fe20000010802 */
[----:B------:R-:W-:-:S02]  /*eb70*/  MOV R182, R183 ;  /* 0x000000b700b67202 */ /* 0x000fc40000000f00 */
[----:B------:R-:W-:Y:S01]  /*eb80*/  MOV R183, R176 ;  /* 0x000000b000b77202 */ /* 0x000fe20000000f00 */
[----:B------:R-:W-:Y:S01]  /*eb90*/  IMAD.MOV.U32 R176, RZ, RZ, R177 ;  /* 0x000000ffffb07224 */ /* 0x000fe200078e00b1 */
[----:B------:R-:W-:Y:S02]  /*eba0*/  MOV R177, R179 ;  /* 0x000000b300b17202 */ /* 0x000fe40000000f00 */
[----:B------:R-:W-:Y:S01]  /*ebb0*/  MOV R179, R164 ;  /* 0x000000a400b37202 */ /* 0x000fe20000000f00 */
[----:B------:R-:W-:Y:S01]  /*ebc0*/  IMAD.MOV.U32 R164, RZ, RZ, R165 ;  /* 0x000000ffffa47224 */ /* 0x000fe200078e00a5 */
[----:B------:R-:W-:Y:S02]  /*ebd0*/  MOV R193, R182 ;  /* 0x000000b600c17202 */ /* 0x000fe40000000f00 */
[----:B------:R-:W-:Y:S02]  /*ebe0*/  MOV R194, R179 ;  /* 0x000000b300c27202 */ /* 0x000fe40000000f00 */
[----:B------:R-:W-:Y:S01]  /*ebf0*/  MOV R195, R164 ;  /* 0x000000a400c37202 */ /* 0x000fe20000000f00 */
[----:B-1----:R-:W-:Y:S01]  /*ec00*/  FFMA.FTZ R3, R193, c[0x0][0x23c], -R0 ;  /* 0x00008f00c1037a23 */ /* 0x002fe20000010800 */
[----:B------:R-:W-:Y:S01]  /*ec10*/  MOV R179, R126 ;  /* 0x0000007e00b37202 */ /* 0x000fe20000000f00 */
[----:B------:R-:W-:Y:S01]  /*ec20*/  IMAD.MOV.U32 R126, RZ, RZ, R127 ;  /* 0x000000ffff7e7224 */ /* 0x000fe200078e007f */
[----:B------:R-:W-:-:S02]  /*ec30*/  MOV R165, R166 ;  /* 0x000000a600a57202 */ /* 0x000fc40000000f00 */
[----:B------:R-:W-:Y:S02]  /*ec40*/  MOV R220, R194 ;  /* 0x000000c200dc7202 */ /* 0x000fe40000000f00 */
[----:B------:R-:W-:Y:S01]  /*ec50*/  MOV R166, R167 ;  /* 0x000000a700a67202 */ /* 0x000fe20000000f00 */
[----:B------:R-:W-:Y:S01]  /*ec60*/  IMAD.MOV.U32 R167, RZ, RZ, R161 ;  /* 0x000000ffffa77224 */ /* 0x000fe200078e00a1 */
[----:B------:R-:W-:Y:S01]  /*ec70*/  MOV R127, R121 ;  /* 0x00000079007f7202 */ /* 0x000fe20000000f00 */
[----:B------:R-:W2:Y:S01]  /*ec80*/  LDL.LU R161, [R1+0x10] ;  /* 0x0000100001a17983 */ /* 0x000ea20000300800 */
[----:B------:R-:W-:Y:S01]  /*ec90*/  MOV R121, R123 ;  /* 0x0000007b00797202 */ /* 0x000fe20000000f00 */
[----:B------:R-:W-:Y:S01]  /*eca0*/  IMAD.MOV.U32 R123, RZ, RZ, R111 ;  /* 0x000000ffff7b7224 */ /* 0x000fe200078e006f */
[----:B------:R-:W-:Y:S01]  /*ecb0*/  MOV R252, R195 ;  /* 0x000000c300fc7202 */ /* 0x000fe20000000f00 */
[----:B------:R-:W2:Y:S01]  /*ecc0*/  LDL.LU R111, [R1+0x144] ;  /* 0x00014400016f7983 */ /* 0x000ea20000300800 */
[----:B------:R-:W-:Y:S01]  /*ecd0*/  MOV R195, R125 ;  /* 0x0000007d00c37202 */ /* 0x000fe20000000f00 */
[----:B------:R-:W-:Y:S01]  /*ece0*/  IMAD.MOV.U32 R125, RZ, RZ, R239 ;  /* 0x000000ffff7d7224 */ /* 0x000fe200078e00ef */
[----:B------:R1:W-:Y:S01]  /*ecf0*/  MUFU.EX2 R5, R3 ;  /* 0x0000000300057308 */ /* 0x0003e20000000800 */
[----:B------:R-:W2:Y:S01]  /*ed00*/  LDL.LU R239, [R1+0x140] ;  /* 0x0001400001ef7983 */ /* 0x000ea20000300800 */
[----:B-1----:R-:W-:-:S03]  /*ed10*/  FFMA.FTZ R3, R220, c[0x0][0x23c], -R0 ;  /* 0x00008f00dc037a23 */ /* 0x002fc60000010800 */
[----:B------:R-:W2:Y:S01]  /*ed20*/  LDL.LU R220, [R1+0x7c] ;  /* 0x00007c0001dc7983 */ /* 0x000ea20000300800 */
[----:B------:R-:W-:Y:S02]  /*ed30*/  MOV R181, R163 ;  /* 0x000000a300b57202 */ /* 0x000fe40000000f00 */
[----:B------:R-:W-:-:S03]  /*ed40*/  MOV R194, R179 ;  /* 0x000000b300c27202 */ /* 0x000fc60000000f00 */
[----:B------:R-:W-:Y:S01]  /*ed50*/  IMAD.MOV.U32 R192, RZ, RZ, R181 ;  /* 0x000000ffffc07224 */ /* 0x000fe200078e00b5 */
[----:B------:R-:W-:Y:S01]  /*ed60*/  MOV R182, R176 ;  /* 0x000000b000b67202 */ /* 0x000fe20000000f00 */
[----:B------:R-:W-:Y:S01]  /*ed70*/  IMAD.MOV.U32 R180, RZ, RZ, R177 ;  /* 0x000000ffffb47224 */ /* 0x000fe200078e00b1 */
        /* <DEDUP_REMOVED lines=11> */
[--C-:B------:R-:W-:Y:S01]  /*ee30*/  FFMA.FTZ R143, R143, c[0x0][0x23c], -R2.reuse ;  /* 0x00008f008f8f7a23 */ /* 0x100fe20000010802 */
[----:B------:R-:W-:Y:S01]  /*ee40*/  MOV R183, R178 ;  /* 0x000000b200b77202 */ /* 0x000fe20000000f00 */
[----:B------:R-:W-:-:S02]  /*ee50*/  FFMA.FTZ R142, R142, c[0x0][0x23c], -R2 ;  /* 0x00008f008e8e7a23 */ /* 0x000fc40000010802 */
[--C-:B------:R-:W-:Y:S02]  /*ee60*/  FFMA.FTZ R162, R117, c[0x0][0x23c], -R2.reuse ;  /* 0x00008f0075a27a23 */ /* 0x100fe40000010802 */
[--C-:B----4-:R-:W-:Y:S02]  /*ee70*/  FFMA.FTZ R163, R116, c[0x0][0x23c], -R2.reuse ;  /* 0x00008f0074a37a23 */ /* 0x110fe40000010802 */
[--C-:B---3--:R-:W-:Y:S02]  /*ee80*/  FFMA.FTZ R176, R115, c[0x0][0x23c], -R2.reuse ;  /* 0x00008f0073b07a23 */ /* 0x108fe40000010802 */
[--C-:B------:R-:W-:Y:S02]  /*ee90*/  FFMA.FTZ R177, R114, c[0x0][0x23c], -R2.reuse ;  /* 0x00008f0072b17a23 */ /* 0x100fe40000010802 */
[--C-:B------:R-:W-:Y:S02]  /*eea0*/  FFMA.FTZ R181, R110, c[0x0][0x23c], -R2.reuse ;  /* 0x00008f006eb57a23 */ /* 0x100fe40000010802 */
[----:B------:R-:W-:-:S02]  /*eeb0*/  FFMA.FTZ R193, R108, c[0x0][0x23c], -R2 ;  /* 0x00008f006cc17a23 */ /* 0x000fc40000010802 */
[--C-:B------:R-:W-:Y:S02]  /*eec0*/  FFMA.FTZ R208, R106, c[0x0][0x23c], -R2.reuse ;  /* 0x00008f006ad07a23 */ /* 0x100fe40000010802 */
[--C-:B------:R-:W-:Y:S02]  /*eed0*/  FFMA.FTZ R210, R95, c[0x0][0x23c], -R2.reuse ;  /* 0x00008f005fd27a23 */ /* 0x100fe40000010802 */
[----:B------:R-:W-:Y:S02]  /*eee0*/  FFMA.FTZ R211, R94, c[0x0][0x23c], -R2 ;  /* 0x00008f005ed37a23 */ /* 0x000fe40000010802 */
[----:B------:R-:W-:Y:S01]  /*eef0*/  IMAD.MOV.U32 R178, RZ, RZ, R156 ;  /* 0x000000ffffb27224 */ /* 0x000fe200078e009c */
[----:B------:R-:W-:Y:S01]  /*ef00*/  MOV R156, R151 ;  /* 0x00000097009c7202 */ /* 0x000fe20000000f00 */
[----:B------:R-:W-:Y:S02]  /*ef10*/  FFMA.FTZ R29, R250, c[0x0][0x23c], -R0 ;  /* 0x00008f00fa1d7a23 */ /* 0x000fe40000010800 */
[----:B--2---:R-:W-:-:S02]  /*ef20*/  FFMA.FTZ R161, R161, c[0x0][0x23c], -R2 ;  /* 0x00008f00a1a17a23 */ /* 0x004fc40000010802 */
[----:B------:R-:W-:Y:S02]  /*ef30*/  FFMA.FTZ R179, R111, c[0x0][0x23c], -R2 ;  /* 0x00008f006fb37a23 */ /* 0x000fe40000010802 */
[--C-:B------:R-:W-:Y:S02]  /*ef40*/  FFMA.FTZ R2, R220, c[0x0][0x23c], -R0.reuse ;  /* 0x00008f00dc027a23 */ /* 0x100fe40000010800 */
[----:B------:R-:W2:Y:S04]  /*ef50*/  LDL.LU R220, [R1+0x78] ;  /* 0x0000780001dc7983 */ /* 0x000ea80000300800 */
[----:B------:R-:W3:Y:S04]  /*ef60*/  LDL.LU R151, [R1+0x40] ;  /* 0x0000400001977983 */ /* 0x000ee80000300800 */
[----:B------:R-:W4:Y:S02]  /*ef70*/  LDL.LU R250, [R1+0x64] ;  /* 0x0000640001fa7983 */ /* 0x000f240000300800 */
[----:B----4-:R-:W-:-:S02]  /*ef80*/  FFMA.FTZ R60, R250, c[0x0][0x23c], -R0 ;  /* 0x00008f00fa3c7a23 */ /* 0x010fc40000010800 */
[----:B------:R-:W4:Y:S02]  /*ef90*/  LDL.LU R250, [R1+0x5c] ;  /* 0x00005c0001fa7983 */ /* 0x000f240000300800 */
[--C-:B----4-:R-:W-:Y:S02]  /*efa0*/  FFMA.FTZ R61, R250, c[0x0][0x23c], -R0.reuse ;  /* 0x00008f00fa3d7a23 */ /* 0x110fe40000010800 */
[----:B------:R-:W4:Y:S01]  /*efb0*/  LDL.LU R250, [R1+0x58] ;  /* 0x0000580001fa7983 */ /* 0x000f220000300800 */
[--C-:B--2---:R-:W-:Y:S01]  /*efc0*/  FFMA.FTZ R30, R220, c[0x0][0x23c], -R0.reuse ;  /* 0x00008f00dc1e7a23 */ /* 0x104fe20000010800 */
[----:B------:R-:W-:Y:S08]  /*efd0*/  MUFU.EX2 R94, R2 ;  /* 0x00000002005e7308 */ /* 0x000ff00000000800 */
[----:B------:R-:W1:Y:S01]  /*efe0*/  MUFU.EX2 R220, R3 ;  /* 0x0000000300dc7308 */ /* 0x000e620000000800 */
[----:B------:R-:W-:Y:S01]  /*eff0*/  FFMA.FTZ R209, R104, c[0x0][0x23c], -R0 ;  /* 0x00008f0068d17a23 */ /* 0x000fe20000010800 */
[----:B------:R-:W-:-:S02]  /*f000*/  MOV R104, R4 ;  /* 0x0000000400687202 */ /* 0x000fc40000000f00 */
[----:B------:R-:W-:Y:S02]  /*f010*/  F2FP.PACK_AB R6, R225, R221 ;  /* 0x000000dde106723e */ /* 0x000fe400000000ff */
[----:B------:R-:W-:Y:S02]  /*f020*/  F2FP.PACK_AB R4, R104, R199 ;  /* 0x000000c76804723e */ /* 0x000fe400000000ff */
[----:B-1----:R-:W-:Y:S01]  /*f030*/  F2FP.PACK_AB R7, R94, R220 ;  /* 0x000000dc5e07723e */ /* 0x002fe200000000ff */
[----:B------:R-:W-:Y:S01]  /*f040*/  IMAD.MOV.U32 R111, RZ, RZ, R148 ;  /* 0x000000ffff6f7224 */ /* 0x000fe200078e0094 */
[----:B------:R-:W-:Y:S01]  /*f050*/  MOV R106, R224 ;  /* 0x000000e0006a7202 */ /* 0x000fe20000000f00 */
[----:B------:R-:W-:Y:S02]  /*f060*/  IMAD.MOV.U32 R95, RZ, RZ, R248 ;  /* 0x000000ffff5f7224 */ /* 0x000fe400078e00f8 */
[----:B----4-:R-:W-:Y:S01]  /*f070*/  FFMA.FTZ R146, R250, c[0x0][0x23c], -R0 ;  /* 0x00008f00fa927a23 */ /* 0x010fe20000010800 */
        /* <DEDUP_REMOVED lines=8> */
[----:B------:R-:W-:Y:S02]  /*f100*/  MOV R156, R149 ;  /* 0x00000095009c7202 */ /* 0x000fe40000000f00 */
[----:B------:R-:W2:Y:S01]  /*f110*/  LDL.LU R149, [R1+0x54] ;  /* 0x0000540001957983 */ /* 0x000ea20000300800 */
[----:B------:R-:W-:Y:S01]  /*f120*/  MOV R53, R195 ;  /* 0x000000c300357202 */ /* 0x000fe20000000f00 */
[----:B------:R-:W-:Y:S01]  /*f130*/  FFMA.FTZ R195, R105, c[0x0][0x23c], -R0 ;  /* 0x00008f0069c37a23 */ /* 0x000fe20000010800 */
[----:B------:R-:W-:Y:S01]  /*f140*/  MOV R105, R5 ;  /* 0x0000000500697202 */ /* 0x000fe20000000f00 */
[----:B------:R-:W-:Y:S01]  /*f150*/  IMAD.MOV.U32 R54, RZ, RZ, R180 ;  /* 0x000000ffff367224 */ /* 0x000fe200078e00b4 */
[----:B------:R-:W-:Y:S01]  /*f160*/  MOV R52, R194 ;  /* 0x000000c200347202 */ /* 0x000fe20000000f00 */
[----:B------:R-:W4:Y:S01]  /*f170*/  LDL.LU R110, [R1+0xd4] ;  /* 0x0000d400016e7983 */ /* 0x000f220000300800 */
[----:B------:R-:W-:-:S02]  /*f180*/  F2FP.PACK_AB R5, R105, R198 ;  /* 0x000000c66905723e */ /* 0x000fc400000000ff */
[----:B------:R-:W-:Y:S01]  /*f190*/  MOV R55, R182 ;  /* 0x000000b600377202 */ /* 0x000fe20000000f00 */
[----:B------:R-:W-:Y:S01]  /*f1a0*/  FFMA.FTZ R194, R107, c[0x0][0x23c], -R0 ;  /* 0x00008f006bc27a23 */ /* 0x000fe20000010800 */
[----:B------:R-:W-:Y:S01]  /*f1b0*/  MOV R50, R250 ;  /* 0x000000fa00327202 */ /* 0x000fe20000000f00 */
[----:B------:R-:W-:Y:S01]  /*f1c0*/  IMAD.MOV.U32 R41, RZ, RZ, R53 ;  /* 0x000000ffff297224 */ /* 0x000fe200078e0035 */
[----:B------:R-:W-:Y:S01]  /*f1d0*/  MOV R40, R52 ;  /* 0x0000003400287202 */ /* 0x000fe20000000f00 */
[----:B------:R-:W-:Y:S01]  /*f1e0*/  HMMA.16816.F32 R56, R4, R22, R152 ;  /* 0x000000160438723c */ /* 0x000fe20000001898 */
[----:B------:R-:W-:Y:S01]  /*f1f0*/  MOV R43, R54 ;  /* 0x00000036002b7202 */ /* 0x000fe20000000f00 */
[----:B------:R-:W-:Y:S01]  /*f200*/  IMAD.MOV.U32 R250, RZ, RZ, R178 ;  /* 0x000000fffffa7224 */ /* 0x000fe200078e00b2 */
[----:B------:R-:W-:Y:S01]  /*f210*/  MOV R42, R55 ;  /* 0x00000037002a7202 */ /* 0x000fe20000000f00 */
[----:B------:R-:W4:Y:S01]  /*f220*/  LDL.LU R148, [R1+0xcc] ;  /* 0x0000cc0001947983 */ /* 0x000f220000300800 */
[----:B------:R-:W-:-:S02]  /*f230*/  MOV R107, R160 ;  /* 0x000000a0006b7202 */ /* 0x000fc40000000f00 */
[----:B------:R-:W-:Y:S01]  /*f240*/  MOV R155, R159 ;  /* 0x0000009f009b7202 */ /* 0x000fe20000000f00 */
[C---:B------:R-:W-:Y:S01]  /*f250*/  HMMA.16816.F32 R52, R4.reuse, R16, R84 ;  /* 0x000000100434723c */ /* 0x040fe20000001854 */
[----:B------:R-:W-:Y:S02]  /*f260*/  MOV R160, R124 ;  /* 0x0000007c00a07202 */ /* 0x000fe40000000f00 */
[----:B------:R-:W-:Y:S02]  /*f270*/  MOV R154, R150 ;  /* 0x00000096009a7202 */ /* 0x000fe40000000f00 */
[----:B------:R-:W4:Y:S02]  /*f280*/  LDL.LU R150, [R1+0xc8] ;  /* 0x0000c80001967983 */ /* 0x000f240000300800 */
[----:B------:R-:W-:Y:S01]  /*f290*/  MOV R87, R132 ;  /* 0x0000008400577202 */ /* 0x000fe20000000f00 */
[C---:B------:R-:W-:Y:S01]  /*f2a0*/  HMMA.16816.F32 R44, R4.reuse, R8, R172 ;  /* 0x00000008042c723c */ /* 0x040fe200000018ac */
[----:B------:R-:W-:Y:S01]  /*f2b0*/  MOV R86, R125 ;  /* 0x0000007d00567202 */ /* 0x000fe20000000f00 */
[----:B------:R-:W4:Y:S04]  /*f2c0*/  LDL.LU R152, [R1+0xc4] ;  /* 0x0000c40001987983 */ /* 0x000f280000300800 */
[----:B------:R-:W4:Y:S01]  /*f2d0*/  LDL.LU R153, [R1+0x30] ;  /* 0x0000300001997983 */ /* 0x000f220000300800 */
        /* <DEDUP_REMOVED lines=10> */
[----:B------:R-:W-:Y:S01]  /*f380*/  IMAD.MOV.U32 R187, RZ, RZ, R86 ;  /* 0x000000ffffbb7224 */ /* 0x000fe200078e0056 */
[----:B------:R-:W-:Y:S01]  /*f390*/  MOV R154, R106 ;  /* 0x0000006a009a7202 */ /* 0x000fe20000000f00 */
[----:B------:R-:W4:Y:S01]  /*f3a0*/  LDL.LU R160, [R1+0x48] ;  /* 0x0000480001a07983 */ /* 0x000f220000300800 */
[----:B------:R-:W-:Y:S02]  /*f3b0*/  MOV R94, R157 ;  /* 0x0000009d005e7202 */ /* 0x000fe40000000f00 */
[----:B------:R-:W-:Y:S01]  /*f3c0*/  MOV R86, R95 ;  /* 0x0000005f00567202 */ /* 0x000fe20000000f00 */
[----:B------:R-:W4:Y:S01]  /*f3d0*/  LDL.LU R157, [R1+0x1c] ;  /* 0x00001c00019d7983 */ /* 0x000f220000300800 */
[----:B------:R-:W-:Y:S01]  /*f3e0*/  MOV R106, R140 ;  /* 0x0000008c006a7202 */ /* 0x000fe20000000f00 */
[----:B------:R-:W-:Y:S02]  /*f3f0*/  IMAD.MOV.U32 R95, RZ, RZ, R141 ;  /* 0x000000ffff5f7224 */ /* 0x000fe400078e008d */
[----:B------:R-:W4:Y:S04]  /*f400*/  LDL.LU R140, [R1+0x18] ;  /* 0x00001800018c7983 */ /* 0x000f280000300800 */
[----:B------:R-:W4:Y:S01]  /*f410*/  LDL.LU R141, [R1+0xc] ;  /* 0x00000c00018d7983 */ /* 0x000f220000300800 */
[----:B------:R-:W-:-:S02]  /*f420*/  IMAD.MOV.U32 R51, RZ, RZ, R192 ;  /* 0x000000ffff337224 */ /* 0x000fc400078e00c0 */
[----:B------:R-:W-:Y:S01]  /*f430*/  IMAD.MOV.U32 R35, RZ, RZ, R50 ;  /* 0x000000ffff237224 */ /* 0x000fe200078e0032 */
[----:B------:R-:W-:Y:S01]  /*f440*/  MOV R227, R183 ;  /* 0x000000b700e37202 */ /* 0x000fe20000000f00 */
[--C-:B---3--:R-:W-:Y:S01]  /*f450*/  FFMA.FTZ R151, R151, c[0x0][0x23c], -R0.reuse ;  /* 0x00008f0097977a23 */ /* 0x108fe20000010800 */
[----:B------:R-:W-:Y:S01]  /*f460*/  MOV R34, R51 ;  /* 0x0000003300227202 */ /* 0x000fe20000000f00 */
[--C-:B------:R-:W-:Y:S02]  /*f470*/  FFMA.FTZ R156, R156, c[0x0][0x23c], -R0.reuse ;  /* 0x00008f009c9c7a23 */ /* 0x100fe40000010800 */
[--C-:B------:R-:W-:Y:S02]  /*f480*/  FFMA.FTZ R164, R164, c[0x0][0x23c], -R0.reuse ;  /* 0x00008f00a4a47a23 */ /* 0x100fe40000010800 */
[--C-:B------:R-:W-:Y:S02]  /*f490*/  FFMA.FTZ R165, R165, c[0x0][0x23c], -R0.reuse ;  /* 0x00008f00a5a57a23 */ /* 0x100fe40000010800 */
[----:B------:R-:W-:-:S02]  /*f4a0*/  FFMA.FTZ R166, R166, c[0x0][0x23c], -R0 ;  /* 0x00008f00a6a67a23 */ /* 0x000fc40000010800 */
[--C-:B------:R-:W-:Y:S02]  /*f4b0*/  FFMA.FTZ R167, R167, c[0x0][0x23c], -R0.reuse ;  /* 0x00008f00a7a77a23 */ /* 0x100fe40000010800 */
[--C-:B------:R-:W-:Y:S01]  /*f4c0*/  FFMA.FTZ R180, R118, c[0x0][0x23c], -R0.reuse ;  /* 0x00008f0076b47a23 */ /* 0x100fe20000010800 */
[----:B------:R-:W-:Y:S01]  /*f4d0*/  HMMA.16816.F32 R64, R4, R20, R64 ;  /* 0x000000140440723c */ /* 0x000fe20000001840 */
[--C-:B------:R-:W-:Y:S01]  /*f4e0*/  FFMA.FTZ R178, R119, c[0x0][0x23c], -R0.reuse ;  /* 0x00008f0077b27a23 */ /* 0x100fe20000010800 */
[----:B------:R-:W-:Y:S01]  /*f4f0*/  LDSM.16.MT88.4 R20, [R228+0x9800] ;  /* 0x00980000e414783b */ /* 0x000fe20000004200 */
[--C-:B------:R-:W-:Y:S02]  /*f500*/  FFMA.FTZ R182, R113, c[0x0][0x23c], -R0.reuse ;  /* 0x00008f0071b67a23 */ /* 0x100fe40000010800 */
[--C-:B------:R-:W-:Y:S01]  /*f510*/  FFMA.FTZ R183, R112, c[0x0][0x23c], -R0.reuse ;  /* 0x00008f0070b77a23 */ /* 0x100fe20000010800 */
[----:B------:R-:W-:Y:S01]  /*f520*/  LDSM.16.MT88.4 R8, [R229+0x9800] ;  /* 0x00980000e508783b */ /* 0x000fe20000004200 */
[----:B------:R-:W-:-:S02]  /*f530*/  FFMA.FTZ R192, R109, c[0x0][0x23c], -R0 ;  /* 0x00008f006dc07a23 */ /* 0x000fc40000010800 */
[----:B------:R-:W-:Y:S01]  /*f540*/  IMAD.MOV.U32 R117, RZ, RZ, R41 ;  /* 0x000000ffff757224 */ /* 0x000fe200078e0029 */
[----:B------:R-:W-:Y:S01]  /*f550*/  HMMA.16816.F32 R48, R4, R18, R168 ;  /* 0x000000120430723c */ /* 0x000fe200000018a8 */
[----:B------:R-:W-:Y:S01]  /*f560*/  LDSM.16.MT88.4 R16, [R231+0x9800] ;  /* 0x00980000e710783b */ /* 0x000fe20000004200 */
[----:B------:R-:W-:Y:S05]  /*f570*/  MUFU.EX2 R184, R28 ;  /* 0x0000001c00b87308 */ /* 0x000fea0000000800 */
[----:B------:R-:W-:-:S03]  /*f580*/  MOV R171, R240 ;  /* 0x000000f000ab7202 */ /* 0x000fc60000000f00 */
[----:B------:R1:W-:Y:S08]  /*f590*/  MUFU.EX2 R240, R31 ;  /* 0x0000001f00f07308 */ /* 0x0003f00000000800 */
[----:B------:R-:W-:Y:S01]  /*f5a0*/  MUFU.EX2 R224, R14 ;  /* 0x0000000e00e07308 */ /* 0x000fe20000000800 */
[----:B------:R-:W-:Y:S01]  /*f5b0*/  MOV R159, R134 ;  /* 0x00000086009f7202 */ /* 0x000fe20000000f00 */
[----:B------:R-:W-:Y:S01]  /*f5c0*/  IMAD.MOV.U32 R248, RZ, RZ, R133 ;  /* 0x000000fffff87224 */ /* 0x000fe200078e0085 */
[----:B------:R-:W-:Y:S01]  /*f5d0*/  MOV R109, R126 ;  /* 0x0000007e006d7202 */ /* 0x000fe20000000f00 */
[----:B------:R-:W-:Y:S01]  /*f5e0*/  IMAD.MOV.U32 R168, RZ, RZ, R121 ;  /* 0x000000ffffa87224 */ /* 0x000fe200078e0079 */
[----:B------:R-:W-:-:S02]  /*f5f0*/  MOV R108, R127 ;  /* 0x0000007f006c7202 */ /* 0x000fc40000000f00 */
[----:B------:R-:W-:Y:S01]  /*f600*/  MOV R169, R123 ;  /* 0x0000007b00a97202 */ /* 0x000fe20000000f00 */
[--C-:B-1----:R-:W-:Y:S02]  /*f610*/  FFMA.FTZ R31, R171, c[0x0][0x23c], -R13.reuse ;  /* 0x00008f00ab1f7a23 */ /* 0x102fe4000001080d */
        /* <DEDUP_REMOVED lines=10> */
[----:B--2---:R-:W-:-:S02]  /*f6c0*/  FFMA.FTZ R149, R149, c[0x0][0x23c], -R0 ;  /* 0x00008f0095957a23 */ /* 0x004fc40000010800 */
[--C-:B------:R-:W-:Y:S02]  /*f6d0*/  FFMA.FTZ R0, R35, c[0x0][0x23c], -R13.reuse ;  /* 0x00008f0023007a23 */ /* 0x100fe4000001080d */
[----:B------:R-:W-:Y:S01]  /*f6e0*/  IMAD.MOV.U32 R35, RZ, RZ, R122 ;  /* 0x000000ffff237224 */ /* 0x000fe200078e007a */
[----:B------:R-:W-:Y:S02]  /*f6f0*/  MOV R122, R120 ;  /* 0x00000078007a7202 */ /* 0x000fe40000000f00 */
[----:B------:R-:W-:Y:S02]  /*f700*/  MOV R120, R239 ;  /* 0x000000ef00787202 */ /* 0x000fe40000000f00 */
        /* <DEDUP_REMOVED lines=8> */
[----:B------:R-:W1:Y:S01]  /*f790*/  MUFU.EX2 R0, R0 ;  /* 0x0000000000007308 */ /* 0x000e620000000800 */
[C---:B------:R-:W-:Y:S07]  /*f7a0*/  HMMA.16816.F32 R40, R4.reuse, R24, R188 ;  /* 0x000000180428723c */ /* 0x040fee00000018bc */
[----:B-1----:R-:W-:Y:S01]  /*f7b0*/  MOV R189, R0 ;  /* 0x0000000000bd7202 */ /* 0x002fe20000000f00 */
[--C-:B------:R-:W-:Y:S02]  /*f7c0*/  FFMA.FTZ R0, R35, c[0x0][0x23c], -R12.reuse ;  /* 0x00008f0023007a23 */ /* 0x100fe4000001080c */
[----:B------:R-:W-:Y:S01]  /*f7d0*/  HMMA.16816.F32 R32, R4, R26, R200 ;  /* 0x0000001a0420723c */ /* 0x000fe200000018c8 */
[----:B------:R-:W1:Y:S03]  /*f7e0*/  LDSM.16.MT88.4 R24, [R230+0x9800] ;  /* 0x00980000e618783b */ /* 0x000e660000004200 */
[----:B------:R-:W2:Y:S03]  /*f7f0*/  MUFU.EX2 R0, R0 ;  /* 0x0000000000007308 */ /* 0x000ea60000000800 */
[----:B------:R-:W-:Y:S01]  /*f800*/  MOV R202, R2 ;  /* 0x0000000200ca7202 */ /* 0x000fe20000000f00 */
[----:B------:R-:W-:-:S04]  /*f810*/  FFMA.FTZ R2, R227, c[0x0][0x23c], -R12 ;  /* 0x00008f00e3027a23 */ /* 0x000fc8000001080c */
[----:B------:R3:W-:Y:S01]  /*f820*/  MUFU.EX2 R185, R2 ;  /* 0x0000000200b97308 */ /* 0x0007e20000000800 */
[----:B--2---:R-:W-:Y:S02]  /*f830*/  IMAD.MOV.U32 R203, RZ, RZ, R0 ;  /* 0x000000ffffcb7224 */ /* 0x004fe400078e0000 */
[----:B------:R-:W-:-:S05]  /*f840*/  FFMA.FTZ R0, R117, c[0x0][0x23c], -R12 ;  /* 0x00008f0075007a23 */ /* 0x000fca000001080c */
[----:B------:R-:W2:Y:S01]  /*f850*/  MUFU.EX2 R84, R0 ;  /* 0x0000000000547308 */ /* 0x000ea20000000800 */
[----:B------:R-:W-:Y:S01]  /*f860*/  F2FP.PACK_AB R4, R202, R239 ;  /* 0x000000efca04723e */ /* 0x000fe200000000ff */
[----:B---3--:R-:W-:Y:S01]  /*f870*/  FFMA.FTZ R2, R187, c[0x0][0x23c], -R12 ;  /* 0x00008f00bb027a23 */ /* 0x008fe2000001080c */
[----:B------:R-:W-:Y:S02]  /*f880*/  F2FP.PACK_AB R5, R203, R189 ;  /* 0x000000bdcb05723e */ /* 0x000fe400000000ff */
[----:B------:R-:W-:Y:S02]  /*f890*/  F2FP.PACK_AB R6, R186, R85 ;  /* 0x00000055ba06723e */ /* 0x000fe400000000ff */
[----:B------:R-:W-:Y:S01]  /*f8a0*/  MOV R227, R252 ;  /* 0x000000fc00e37202 */ /* 0x000fe20000000f00 */
[----:B------:R-:W-:Y:S01]  /*f8b0*/  IMAD.MOV.U32 R252, RZ, RZ, R135 ;  /* 0x000000fffffc7224 */ /* 0x000fe200078e0087 */
[----:B------:R-:W-:Y:S02]  /*f8c0*/  MOV R187, R87 ;  /* 0x0000005700bb7202 */ /* 0x000fe40000000f00 */
[----:B------:R-:W-:-:S02]  /*f8d0*/  MOV R87, R107 ;  /* 0x0000006b00577202 */ /* 0x000fc40000000f00 */
[----:B--2---:R-:W-:Y:S02]  /*f8e0*/  F2FP.PACK_AB R7, R185, R84 ;  /* 0x00000054b907723e */ /* 0x004fe400000000ff */
[----:B------:R-:W-:Y:S01]  /*f8f0*/  MOV R107, R94 ;  /* 0x0000005e006b7202 */ /* 0x000fe20000000f00 */
[----:B------:R-:W-:Y:S01]  /*f900*/  IMAD.MOV.U32 R94, RZ, RZ, R95 ;  /* 0x000000ffff5e7224 */ /* 0x000fe200078e005f */
[----:B------:R2:W-:Y:S01]  /*f910*/  MUFU.EX2 R201, R29 ;  /* 0x0000001d00c97308 */ /* 0x0005e20000000800 */
[----:B------:R-:W-:Y:S02]  /*f920*/  MOV R95, R106 ;  /* 0x0000006a005f7202 */ /* 0x000fe40000000f00 */
[----:B-1----:R-:W-:Y:S01]  /*f930*/  HMMA.16816.F32 R112, R4, R26, R68 ;  /* 0x0000001a0470723c */ /* 0x002fe20000001844 */
[----:B------:R-:W-:-:S04]  /*f940*/  MOV R106, R251 ;  /* 0x000000fb006a7202 */ /* 0x000fc80000000f00 */
[----:B------:R-:W1:Y:S01]  /*f950*/  MUFU.EX2 R200, R15 ;  /* 0x0000000f00c87308 */ /* 0x000e620000000800 */
[----:B--2---:R-:W-:-:S07]  /*f960*/  FFMA.FTZ R29, R252, c[0x0][0x23c], -R12 ;  /* 0x00008f00fc1d7a23 */ /* 0x004fce000001080c */
[----:B------:R2:W3:Y:S08]  /*f970*/  MUFU.EX2 R68, R30 ;  /* 0x0000001e00447308 */ /* 0x0004f00000000800 */
[----:B------:R-:W-:Y:S08]  /*f980*/  MUFU.EX2 R252, R60 ;  /* 0x0000003c00fc7308 */ /* 0x000ff00000000800 */
[----:B------:R-:W1:Y:S01]  /*f990*/  MUFU.EX2 R251, R61 ;  /* 0x0000003d00fb7308 */ /* 0x000e620000000800 */
[----:B------:R-:W-:Y:S01]  /*f9a0*/  IMAD.MOV.U32 R170, RZ, RZ, R122 ;  /* 0x000000ffffaa7224 */ /* 0x000fe200078e007a */
[----:B------:R-:W-:Y:S01]  /*f9b0*/  MOV R3, R120 ;  /* 0x0000007800037202 */ /* 0x000fe20000000f00 */
[----:B------:R-:W-:Y:S01]  /*f9c0*/  HMMA.16816.F32 R96, R4, R20, R96 ;  /* 0x000000140460723c */ /* 0x000fe20000001860 */
[--C-:B--2---:R-:W-:Y:S01]  /*f9d0*/  FFMA.FTZ R30, R173, c[0x0][0x23c], -R12.reuse ;  /* 0x00008f00ad1e7a23 */ /* 0x104fe2000001080c */
[----:B------:R-:W-:Y:S01]  /*f9e0*/  MOV R188, R174 ;  /* 0x000000ae00bc7202 */ /* 0x000fe20000000f00 */
[----:B----4-:R-:W-:-:S05]  /*f9f0*/  FFMA.FTZ R173, R140, c[0x0][0x23c], -R12 ;  /* 0x00008f008cad7a23 */ /* 0x010fca000001080c */
[----:B------:R-:W-:Y:S01]  /*fa00*/  HMMA.16816.F32 R100, R4, R22, R100 ;  /* 0x000000160464723c */ /* 0x000fe20000001864 */
[----:B------:R-:W-:-:S07]  /*fa10*/  FFMA.FTZ R174, R141, c[0x0][0x23c], -R12 ;  /* 0x00008f008dae7a23 */ /* 0x000fce000001080c */
[C---:B------:R-:W-:Y:S08]  /*fa20*/  HMMA.16816.F32 R128, R4.reuse, R16, R128 ;  /* 0x000000100480723c */ /* 0x040ff00000001880 */
[C---:B------:R-:W-:Y:S08]  /*fa30*/  HMMA.16816.F32 R124, R4.reuse, R18, R88 ;  /* 0x00000012047c723c */ /* 0x040ff00000001858 */
[C---:B------:R-:W-:Y:S08]  /*fa40*/  HMMA.16816.F32 R120, R4.reuse, R8, R80 ;  /* 0x000000080478723c */ /* 0x040ff00000001850 */
[C---:B------:R-:W-:Y:S08]  /*fa50*/  HMMA.16816.F32 R116, R4.reuse, R10, R76 ;  /* 0x0000000a0474723c */ /* 0x040ff0000000184c */
[----:B------:R-:W-:Y:S07]  /*fa60*/  HMMA.16816.F32 R132, R4, R24, R72 ;  /* 0x000000180484723c */ /* 0x000fee0000001848 */
[----:B------:R-:W-:-:S02]  /*fa70*/  FADD.FTZ R5, R245, R93 ;  /* 0x0000005df5057221 */ /* 0x000fc40000010000 */
[----:B------:R-:W-:Y:S01]  /*fa80*/  FADD.FTZ R4, R244, R92 ;  /* 0x0000005cf4047221 */ /* 0x000fe20000010000 */
[----:B-1----:R-:W-:Y:S01]  /*fa90*/  F2FP.PACK_AB R6, R224, R200 ;  /* 0x000000c8e006723e */ /* 0x002fe200000000ff */
[----:B------:R-:W-:Y:S01]  /*faa0*/  FADD.FTZ R140, R242, R5 ;  /* 0x00000005f28c7221 */ /* 0x000fe20000010000 */
[----:B---3--:R-:W-:Y:S01]  /*fab0*/  F2FP.PACK_AB R5, R201, R68 ;  /* 0x00000044c905723e */ /* 0x008fe200000000ff */
[----:B------:R-:W-:Y:S01]  /*fac0*/  FADD.FTZ R141, R241, R4 ;  /* 0x00000004f18d7221 */ /* 0x000fe20000010000 */
[----:B------:R-:W-:Y:S02]  /*fad0*/  F2FP.PACK_AB R4, R184, R240 ;  /* 0x000000f0b804723e */ /* 0x000fe400000000ff */
[----:B------:R-:W-:Y:S02]  /*fae0*/  F2FP.PACK_AB R7, R251, R252 ;  /* 0x000000fcfb07723e */ /* 0x000fe400000000ff */
[----:B------:R-:W-:Y:S01]  /*faf0*/  MOV R191, R86 ;  /* 0x0000005600bf7202 */ /* 0x000fe20000000f00 */
[----:B------:R-:W-:Y:S01]  /*fb00*/  IMAD.MOV.U32 R86, RZ, RZ, R154 ;  /* 0x000000ffff567224 */ /* 0x000fe200078e009a */
[----:B------:R-:W-:Y:S01]  /*fb10*/  MOV R82, R187 ;  /* 0x000000bb00527202 */ /* 0x000fe20000000f00 */
[----:B------:R-:W-:Y:S01]  /*fb20*/  FFMA.FTZ R3, R3, c[0x0][0x23c], -R13 ;  /* 0x00008f0003037a23 */ /* 0x000fe2000001080d */
[----:B------:R-:W-:Y:S01]  /*fb30*/  MOV R80, R191 ;  /* 0x000000bf00507202 */ /* 0x000fe20000000f00 */
[----:B------:R-:W-:Y:S01]  /*fb40*/  IMAD.MOV.U32 R75, RZ, RZ, R188 ;  /* 0x000000ffff4b7224 */ /* 0x000fe200078e00bc */
[----:B------:R-:W-:Y:S01]  /*fb50*/  HMMA.16816.F32 R88, R4, R16, R52 ;  /* 0x000000100458723c */ /* 0x000fe20000001834 */
[----:B------:R-:W-:Y:S01]  /*fb60*/  IMAD.MOV.U32 R81, RZ, RZ, R186 ;  /* 0x000000ffff517224 */ /* 0x000fe200078e00ba */
[----:B------:R-:W-:Y:S01]  /*fb70*/  MOV R83, R185 ;  /* 0x000000b900537202 */ /* 0x000fe20000000f00 */
[----:B------:R-:W-:Y:S01]  /*fb80*/  IMAD.MOV.U32 R188, RZ, RZ, R107 ;  /* 0x000000ffffbc7224 */ /* 0x000fe200078e006b */
[----:B------:R-:W-:Y:S01]  /*fb90*/  MOV R71, R85 ;  /* 0x0000005500477202 */ /* 0x000fe20000000f00 */
[----:B------:R-:W-:Y:S01]  /*fba0*/  IMAD.MOV.U32 R190, RZ, RZ, R175 ;  /* 0x000000ffffbe7224 */ /* 0x000fe200078e00af */
[----:B------:R-:W-:-:S02]  /*fbb0*/  MOV R191, R95 ;  /* 0x0000005f00bf7202 */ /* 0x000fc40000000f00 */
[----:B------:R-:W-:Y:S01]  /*fbc0*/  HMMA.16816.F32 R76, R4, R18, R48 ;  /* 0x00000012044c723c */ /* 0x000fe20000001830 */
[----:B------:R-:W1:Y:S01]  /*fbd0*/  LDSM.16.MT88.4 R16, [R228+0xa000] ;  /* 0x00a00000e410783b */ /* 0x000e620000004200 */
        /* <DEDUP_REMOVED lines=8> */
[--C-:B------:R-:W-:Y:S01]  /*fc60*/  FFMA.FTZ R15, R169, c[0x0][0x23c], -R13.reuse ;  /* 0x00008f00a90f7a23 */ /* 0x100fe2000001080d */
[----:B------:R2:W-:Y:S01]  /*fc70*/  MUFU.EX2 R247, R3 ;  /* 0x0000000300f77308 */ /* 0x0005e20000000800 */
        /* <DEDUP_REMOVED lines=11> */
[----:B------:R-:W-:-:S02]  /*fd30*/  MOV R186, R104 ;  /* 0x0000006800ba7202 */ /* 0x000fc40000000f00 */
[----:B--2---:R-:W-:Y:S02]  /*fd40*/  MOV R3, R80 ;  /* 0x0000005000037202 */ /* 0x004fe40000000f00 */
[C---:B------:R-:W-:Y:S01]  /*fd50*/  HMMA.16816.F32 R80, R4.reuse, R8, R44 ;  /* 0x000000080450723c */ /* 0x040fe2000000182c */
[----:B------:R-:W-:Y:S01]  /*fd60*/  MOV R187, R105 ;  /* 0x0000006900bb7202 */ /* 0x000fe20000000f00 */
[--C-:B------:R-:W-:Y:S01]  /*fd70*/  FFMA.FTZ R110, R110, c[0x0][0x23c], -R13.reuse ;  /* 0x00008f006e6e7a23 */ /* 0x100fe2000001080d */
[----:B------:R-:W-:Y:S01]  /*fd80*/  MOV R190, R94 ;  /* 0x0000005e00be7202 */ /* 0x000fe20000000f00 */
[--C-:B------:R-:W-:Y:S01]  /*fd90*/  FFMA.FTZ R148, R148, c[0x0][0x23c], -R13.reuse ;  /* 0x00008f0094947a23 */ /* 0x100fe2000001080d */
[----:B------:R-:W-:Y:S02]  /*fda0*/  MOV R185, R87 ;  /* 0x0000005700b97202 */ /* 0x000fe40000000f00 */
[----:B------:R-:W-:Y:S01]  /*fdb0*/  IMAD.MOV.U32 R46, RZ, RZ, R70 ;  /* 0x000000ffff2e7224 */ /* 0x000fe200078e0046 */
[----:B------:R-:W-:Y:S01]  /*fdc0*/  MOV R45, R71 ;  /* 0x00000047002d7202 */ /* 0x000fe20000000f00 */
[--C-:B------:R-:W-:Y:S01]  /*fdd0*/  FFMA.FTZ R150, R150, c[0x0][0x23c], -R13.reuse ;  /* 0x00008f0096967a23 */ /* 0x100fe2000001080d */
[----:B------:R-:W-:Y:S01]  /*fde0*/  MOV R70, R84 ;  /* 0x0000005400467202 */ /* 0x000fe20000000f00 */
[--C-:B------:R-:W-:Y:S01]  /*fdf0*/  FFMA.FTZ R152, R152, c[0x0][0x23c], -R13.reuse ;  /* 0x00008f0098987a23 */ /* 0x100fe2000001080d */
[----:B------:R-:W-:Y:S01]  /*fe00*/  MOV R71, R86 ;  /* 0x0000005600477202 */ /* 0x000fe20000000f00 */
[--C-:B------:R-:W-:Y:S01]  /*fe10*/  FFMA.FTZ R153, R153, c[0x0][0x23c], -R13.reuse ;  /* 0x00008f0099997a23 */ /* 0x100fe2000001080d */
[----:B------:R-:W-:Y:S01]  /*fe20*/  HMMA.16816.F32 R104, R4, R20, R64 ;  /* 0x000000140468723c */ /* 0x000fe20000001840 */
[----:B------:R-:W-:Y:S01]  /*fe30*/  FFMA.FTZ R170, R217, c[0x0][0x23c], -R13 ;  /* 0x00008f00d9aa7a23 */ /* 0x000fe2000001080d */
[----:B------:R-:W-:Y:S01]  /*fe40*/  MUFU.EX2 R250, R15 ;  /* 0x0000000f00fa7308 */ /* 0x000fe20000000800 */
[----:B------:R-:W-:-:S02]  /*fe50*/  FFMA.FTZ R154, R155, c[0x0][0x23c], -R12 ;  /* 0x00008f009b9a7a23 */ /* 0x000fc4000001080c */
[--C-:B------:R-:W-:Y:S02]  /*fe60*/  FFMA.FTZ R158, R158, c[0x0][0x23c], -R12.reuse ;  /* 0x00008f009e9e7a23 */ /* 0x100fe4000001080c */
[--C-:B------:R-:W-:Y:S01]  /*fe70*/  FFMA.FTZ R160, R160, c[0x0][0x23c], -R12.reuse ;  /* 0x00008f00a0a07a23 */ /* 0x100fe2000001080c */
[C---:B------:R-:W-:Y:S01]  /*fe80*/  HMMA.16816.F32 R92, R4.reuse, R22, R56 ;  /* 0x00000016045c723c */ /* 0x040fe20000001838 */
[--C-:B------:R-:W-:Y:S01]  /*fe90*/  FFMA.FTZ R172, R157, c[0x0][0x23c], -R12.reuse ;  /* 0x00008f009dac7a23 */ /* 0x100fe2000001080c */
[----:B------:R2:W-:Y:S01]  /*fea0*/  MUFU.EX2 R248, R14 ;  /* 0x0000000e00f87308 */ /* 0x0005e20000000800 */
[----:B------:R-:W-:Y:S01]  /*feb0*/  FFMA.FTZ R175, R246, c[0x0][0x23c], -R12 ;  /* 0x00008f00f6af7a23 */ /* 0x000fe2000001080c */
[----:B------:R-:W-:Y:S04]  /*fec0*/  LDSM.16.MT88.4 R20, [R229+0xa000] ;  /* 0x00a00000e514783b */ /* 0x000fe80000004200 */
[----:B------:R-:W-:Y:S01]  /*fed0*/  HMMA.16816.F32 R84, R4, R10, R36 ;  /* 0x0000000a0454723c */ /* 0x000fe20000001824 */
[----:B------:R-:W-:Y:S01]  /*fee0*/  LDSM.16.MT88.4 R8, [R230+0xa000] ;  /* 0x00a00000e608783b */ /* 0x000fe20000004200 */
[----:B------:R-:W-:Y:S01]  /*fef0*/  MOV R44, R72 ;  /* 0x00000048002c7202 */ /* 0x000fe20000000f00 */
[----:B------:R-:W-:Y:S01]  /*ff00*/  IMAD.MOV.U32 R217, RZ, RZ, R73 ;  /* 0x000000ffffd97224 */ /* 0x000fe200078e0049 */
[----:B------:R-:W-:Y:S01]  /*ff10*/  MOV R219, R190 ;  /* 0x000000be00db7202 */ /* 0x000fe20000000f00 */
[----:B------:R3:W4:Y:S01]  /*ff20*/  MUFU.EX2 R249, R28 ;  /* 0x0000001c00f97308 */ /* 0x0007220000000800 */
[----:B------:R-:W-:Y:S01]  /*ff30*/  FADD.FTZ R155, R212, R62 ;  /* 0x0000003ed49b7221 */ /* 0x000fe20000010000 */
[----:B------:R-:W-:Y:S01]  /*ff40*/  MOV R47, R68 ;  /* 0x00000044002f7202 */ /* 0x000fe20000000f00 */
[----:B------:R-:W-:Y:S01]  /*ff50*/  FADD.FTZ R157, R243, R63 ;  /* 0x0000003ff39d7221 */ /* 0x000fe20000010000 */
[----:B------:R1:W5:Y:S04]  /*ff60*/  LDL.LU R246, [R1+0x13c] ;  /* 0x00013c0001f67983 */ /* 0x0003680000300800 */
[----:B--2---:R-:W2:Y:S01]  /*ff70*/  LDSM.16.MT88.4 R12, [R231+0xa000] ;  /* 0x00a00000e70c783b */ /* 0x004ea20000004200 */
[----:B------:R-:W-:-:S02]  /*ff80*/  MOV R39, R74 ;  /* 0x0000004a00277202 */ /* 0x000fc40000000f00 */
[----:B------:R-:W-:Y:S01]  /*ff90*/  MOV R38, R75 ;  /* 0x0000004b00267202 */ /* 0x000fe20000000f00 */
[----:B------:R-:W-:Y:S01]  /*ffa0*/  IMAD.MOV.U32 R190, RZ, RZ, R227 ;  /* 0x000000ffffbe7224 */ /* 0x000fe200078e00e3 */
[C---:B------:R-:W-:Y:S01]  /*ffb0*/  HMMA.16816.F32 R72, R4.reuse, R24, R40 ;  /* 0x000000180448723c */ /* 0x040fe20000001828 */
[----:B------:R-:W-:Y:S01]  /*ffc0*/  IMAD.MOV.U32 R37, RZ, RZ, R226 ;  /* 0x000000ffff257224 */ /* 0x000fe200078e00e2 */
[----:B------:R-:W-:Y:S01]  /*ffd0*/  MOV R36, R225 ;  /* 0x000000e100247202 */ /* 0x000fe20000000f00 */
[----:B------:R-:W-:Y:S01]  /*ffe0*/  MUFU.EX2 R227, R2 ;  /* 0x0000000200e37308 */ /* 0x000fe20000000800 */
[----:B---3--:R-:W-:Y:S01]  /*fff0*/  MOV R28, R219 ;  /* 0x000000db001c7202 */ /* 0x008fe20000000f00 */
[----:B------:R3:W5:Y:S03]  /*10000*/  LDL.LU R245, [R1+0x138] ;  /* 0x0001380001f57983 */ /* 0x0007660000300800 */
[----:B------:R-:W-:Y:S01]  /*10010*/  HMMA.16816.F32 R40, R4, R26, R32 ;  /* 0x0000001a0428723c */ /* 0x000fe20000001820 */
[----:B------:R-:W-:-:S02]  /*10020*/  MOV R212, R189 ;  /* 0x000000bd00d47202 */ /* 0x000fc40000000f00 */
[----:B------:R-:W-:Y:S01]  /*10030*/  MOV R24, R70 ;  /* 0x0000004600187202 */ /* 0x000fe20000000f00 */
[----:B------:R1:W1:Y:S01]  /*10040*/  MUFU.EX2 R226, R0 ;  /* 0x0000000000e27308 */ /* 0x0002620000000800 */
[----:B------:R-:W-:Y:S01]  /*10050*/  IMAD.MOV.U32 R25, RZ, RZ, R221 ;  /* 0x000000ffff197224 */ /* 0x000fe200078e00dd */
[----:B------:R3:W5:Y:S01]  /*10060*/  LDL.LU R244, [R1+0x134] ;  /* 0x0001340001f47983 */ /* 0x0007620000300800 */
[----:B------:R-:W-:-:S05]  /*10070*/  MOV R32, R224 ;  /* 0x000000e000207202 */ /* 0x000fca0000000f00 */
[----:B------:R2:W-:Y:S01]  /*10080*/  MUFU.EX2 R225, R29 ;  /* 0x0000001d00e17308 */ /* 0x0005e20000000800 */
[----:B------:R-:W-:Y:S01]  /*10090*/  IMAD.MOV.U32 R34, RZ, RZ, R60 ;  /* 0x000000ffff227224 */ /* 0x000fe200078e003c */
[----:B------:R-:W-:Y:S02]  /*100a0*/  MOV R33, R216 ;  /* 0x000000d800217202 */ /* 0x000fe40000000f00 */
[----:B------:R-:W-:-:S04]  /*100b0*/  MOV R189, R223 ;  /* 0x000000df00bd7202 */ /* 0x000fc80000000f00 */
[----:B------:R3:W-:Y:S01]  /*100c0*/  MUFU.EX2 R219, R144 ;  /* 0x0000009000db7308 */ /* 0x0007e20000000800 */
[----:B-1----:R-:W-:Y:S02]  /*100d0*/  MOV R0, R190 ;  /* 0x000000be00007202 */ /* 0x002fe40000000f00 */
[----:B------:R-:W-:Y:S02]  /*100e0*/  MOV R35, R61 ;  /* 0x0000003d00237202 */ /* 0x000fe40000000f00 */
[----:B------:R-:W-:Y:S02]  /*100f0*/  MOV R27, R220 ;  /* 0x000000dc001b7202 */ /* 0x000fe40000000f00 */
[----:B----4-:R-:W-:Y:S01]  /*10100*/  F2FP.PACK_AB R4, R250, R249 ;  /* 0x000000f9fa04723e */ /* 0x010fe200000000ff */
[----:B------:R1:W4:Y:S01]  /*10110*/  MUFU.EX2 R224, R30 ;  /* 0x0000001e00e07308 */ /* 0x0003220000000800 */
[----:B------:R-:W-:Y:S01]  /*10120*/  IMAD.MOV.U32 R190, RZ, RZ, R191 ;  /* 0x000000ffffbe7224 */ /* 0x000fe200078e00bf */
[----:B--2---:R-:W-:-:S02]  /*10130*/  MOV R29, R218 ;  /* 0x000000da001d7202 */ /* 0x004fc40000000f00 */
[----:B------:R-:W-:Y:S01]  /*10140*/  F2FP.PACK_AB R6, R247, R248 ;  /* 0x000000f8f706723e */ /* 0x000fe200000000ff */
[----:B------:R-:W-:Y:S01]  /*10150*/  IMAD.MOV.U32 R26, RZ, RZ, R69 ;  /* 0x000000ffff1a7224 */ /* 0x000fe200078e0045 */
[----:B------:R-:W-:Y:S01]  /*10160*/  F2FP.PACK_AB R5, R226, R227 ;  /* 0x000000e3e205723e */ /* 0x000fe200000000ff */
[----:B------:R-:W-:Y:S01]  /*10170*/  IMAD.MOV.U32 R2, RZ, RZ, R71 ;  /* 0x000000ffff027224 */ /* 0x000fe200078e0047 */
[----:B---3--:R-:W-:Y:S01]  /*10180*/  MOV R144, R215 ;  /* 0x000000d700907202 */ /* 0x008fe20000000f00 */
[----:B------:R2:W-:Y:S01]  /*10190*/  MUFU.EX2 R223, R142 ;  /* 0x0000008e00df7308 */ /* 0x0005e20000000800 */
[----:B------:R-:W-:Y:S01]  /*101a0*/  MOV R191, R222 ;  /* 0x000000de00bf7202 */ /* 0x000fe20000000f00 */
[----:B------:R-:W-:Y:S01]  /*101b0*/  FADD.FTZ R24, R24, R157 ;  /* 0x0000009d18187221 */ /* 0x000fe20000010000 */
[----:B------:R3:W5:Y:S01]  /*101c0*/  LDL.LU R243, [R1+0x130] ;  /* 0x0001300001f37983 */ /* 0x0007620000300800 */
[----:B-1----:R-:W-:-:S04]  /*101d0*/  IMAD.MOV.U32 R30, RZ, RZ, R217 ;  /* 0x000000ffff1e7224 */ /* 0x002fc800078e00d9 */
[----:B------:R1:W1:Y:S01]  /*101e0*/  MUFU.EX2 R220, R143 ;  /* 0x0000008f00dc7308 */ /* 0x0002620000000800 */
[----:B----4-:R-:W-:-:S07]  /*101f0*/  F2FP.PACK_AB R7, R224, R225 ;  /* 0x000000e1e007723e */ /* 0x010fce00000000ff */
[----:B------:R-:W-:Y:S01]  /*10200*/  MUFU.EX2 R218, R146 ;  /* 0x0000009200da7308 */ /* 0x000fe20000000800 */
[----:B--2---:R-:W-:Y:S01]  /*10210*/  IMAD.MOV.U32 R142, RZ, RZ, R144 ;  /* 0x000000ffff8e7224 */ /* 0x004fe200078e0090 */
[----:B------:R-:W-:-:S06]  /*10220*/  MOV R144, R32 ;  /* 0x0000002000907202 */ /* 0x000fcc0000000f00 */
[----:B------:R-:W-:Y:S01]  /*10230*/  MUFU.EX2 R216, R151 ;  /* 0x0000009700d87308 */ /* 0x000fe20000000800 */
[----:B-1----:R-:W-:Y:S01]  /*10240*/  MOV R143, R30 ;  /* 0x0000001e008f7202 */ /* 0x002fe20000000f00 */
[----:B------:R-:W-:Y:S01]  /*10250*/  IMAD.MOV.U32 R30, RZ, RZ, R33 ;  /* 0x000000ffff1e7224 */ /* 0x000fe200078e0021 */
[----:B------:R-:W-:Y:S01]  /*10260*/  MOV R32, R34 ;  /* 0x0000002200207202 */ /* 0x000fe20000000f00 */
[----:B------:R-:W-:Y:S01]  /*10270*/  IMAD.MOV.U32 R34, RZ, RZ, R36 ;  /* 0x000000ffff227224 */ /* 0x000fe200078e0024 */
[----:B------:R-:W-:-:S03]  /*10280*/  MOV R33, R35 ;  /* 0x0000002300217202 */ /* 0x000fc60000000f00 */
[----:B------:R-:W-:Y:S01]  /*10290*/  MUFU.EX2 R221, R147 ;  /* 0x0000009300dd7308 */ /* 0x000fe20000000800 */
[----:B------:R-:W-:Y:S01]  /*102a0*/  MOV R35, R37 ;  /* 0x0000002500237202 */ /* 0x000fe20000000f00 */
[----:B------:R-:W-:Y:S01]  /*102b0*/  IMAD.MOV.U32 R37, RZ, RZ, R39 ;  /* 0x000000ffff257224 */ /* 0x000fe200078e0027 */
[----:B------:R-:W-:Y:S01]  /*102c0*/  MOV R36, R38 ;  /* 0x0000002600247202 */ /* 0x000fe20000000f00 */
[----:B------:R-:W-:Y:S01]  /*102d0*/  FADD.FTZ R2, R2, R140 ;  /* 0x0000008c02027221 */ /* 0x000fe20000010000 */
[----:B------:R3:W5:Y:S03]  /*102e0*/  LDL.LU R242, [R1+0x12c] ;  /* 0x00012c0001f27983 */ /* 0x0007660000300800 */
[----:B------:R1:W-:Y:S01]  /*102f0*/  MUFU.EX2 R222, R145 ;  /* 0x0000009100de7308 */ /* 0x0003e20000000800 */
[----:B------:R-:W-:Y:S01]  /*10300*/  MOV R38, R44 ;  /* 0x0000002c00267202 */ /* 0x000fe20000000f00 */
[----:B------:R-:W-:Y:S01]  /*10310*/  IMAD.MOV.U32 R44, RZ, RZ, R46 ;  /* 0x000000ffff2c7224 */ /* 0x000fe200078e002e */
[----:B------:R-:W-:-:S05]  /*10320*/  MOV R39, R45 ;  /* 0x0000002d00277202 */ /* 0x000fca0000000f00 */
[----:B------:R-:W2:Y:S01]  /*10330*/  MUFU.EX2 R217, R149 ;  /* 0x0000009500d97308 */ /* 0x000ea20000000800 */
[----:B------:R-:W-:Y:S01]  /*10340*/  HMMA.16816.F32 R68, R4, R16, R96 ;  /* 0x000000100444723c */ /* 0x000fe20000001860 */
[----:B------:R-:W-:-:S06]  /*10350*/  MOV R45, R3 ;  /* 0x00000003002d7202 */ /* 0x000fcc0000000f00 */
[----:B------:R-:W4:Y:S01]  /*10360*/  MUFU.EX2 R215, R156 ;  /* 0x0000009c00d77308 */ /* 0x000f220000000800 */
[----:B------:R-:W-:Y:S01]  /*10370*/  MOV R46, R240 ;  /* 0x000000f0002e7202 */ /* 0x000fe20000000f00 */
[----:B-1----:R-:W-:Y:S01]  /*10380*/  IMAD.MOV.U32 R145, RZ, RZ, R142 ;  /* 0x000000ffff917224 */ /* 0x002fe200078e008e */
        /* <DEDUP_REMOVED lines=10> */
[----:B------:R-:W-:-:S05]  /*10430*/  MOV R30, R36 ;  /* 0x00000024001e7202 */ /* 0x000fca0000000f00 */
[----:B------:R-:W-:Y:S01]  /*10440*/  HMMA.16816.F32 R60, R4, R12, R128 ;  /* 0x0000000c043c723c */ /* 0x000fe20000001880 */
[----:B------:R-:W-:Y:S01]  /*10450*/  MOV R33, R38 ;  /* 0x0000002600217202 */ /* 0x000fe20000000f00 */
[----:B------:R-:W-:Y:S01]  /*10460*/  IMAD.MOV.U32 R38, RZ, RZ, R47 ;  /* 0x000000ffff267224 */ /* 0x000fe200078e002f */
[----:B------:R-:W-:-:S05]  /*10470*/  MOV R34, R39 ;  /* 0x0000002700227202 */ /* 0x000fca0000000f00 */
[----:B------:R-:W-:Y:S01]  /*10480*/  HMMA.16816.F32 R56, R4, R14, R124 ;  /* 0x0000000e0438723c */ /* 0x000fe2000000187c */
[----:B------:R-:W-:-:S07]  /*10490*/  MOV R36, R45 ;  /* 0x0000002d00247202 */ /* 0x000fce0000000f00 */
[----:B------:R-:W-:Y:S01]  /*104a0*/  HMMA.16816.F32 R52, R4, R20, R120 ;  /* 0x000000140434723c */ /* 0x000fe20000001878 */
[----:B------:R-:W-:-:S07]  /*104b0*/  MOV R37, R46 ;  /* 0x0000002e00257202 */ /* 0x000fce0000000f00 */
        /* <DEDUP_REMOVED lines=8> */
[C---:B------:R-:W-:Y:S01]  /*10540*/  HMMA.16816.F32 R44, R4.reuse, R8, R132 ;  /* 0x00000008042c723c */ /* 0x040fe20000001884 */
[----:B------:R-:W-:Y:S01]  /*10550*/  MOV R144, R36 ;  /* 0x0000002400907202 */ /* 0x000fe20000000f00 */
[----:B------:R-:W-:Y:S01]  /*10560*/  FADD.FTZ R2, R197, R2 ;  /* 0x00000002c5027221 */ /* 0x000fe20000010000 */
[----:B------:R-:W-:Y:S01]  /*10570*/  MOV R30, R37 ;  /* 0x00000025001e7202 */ /* 0x000fe20000000f00 */
[----:B------:R-:W-:Y:S01]  /*10580*/  MUFU.EX2 R137, R137 ;  /* 0x0000008900897308 */ /* 0x000fe20000000800 */
[----:B------:R-:W-:Y:S01]  /*10590*/  MOV R33, R39 ;  /* 0x0000002700217202 */ /* 0x000fe20000000f00 */
[----:B------:R3:W5:Y:S02]  /*105a0*/  LDL.LU R241, [R1+0x128] ;  /* 0x0001280001f17983 */ /* 0x0007640000300800 */
[----:B------:R-:W-:Y:S01]  /*105b0*/  HMMA.16816.F32 R36, R4, R10, R112 ;  /* 0x0000000a0424723c */ /* 0x000fe20000001870 */
[----:B------:R-:W-:Y:S01]  /*105c0*/  MOV R121, R145 ;  /* 0x0000009100797202 */ /* 0x000fe20000000f00 */
[----:B------:R-:W-:Y:S01]  /*105d0*/  IMAD.MOV.U32 R145, RZ, RZ, R35 ;  /* 0x000000ffff917224 */ /* 0x000fe200078e0023 */
[----:B------:R-:W-:Y:S01]  /*105e0*/  MOV R103, R34 ;  /* 0x0000002200677202 */ /* 0x000fe20000000f00 */
[----:B------:R-:W-:Y:S01]  /*105f0*/  IMAD.MOV.U32 R128, RZ, RZ, R96 ;  /* 0x000000ffff807224 */ /* 0x000fe200078e0060 */
[----:B------:R-:W-:Y:S01]  /*10600*/  MOV R129, R97 ;  /* 0x0000006100817202 */ /* 0x000fe20000000f00 */
[----:B------:R-:W-:Y:S01]  /*10610*/  IMAD.MOV.U32 R131, RZ, RZ, R99 ;  /* 0x000000ffff837224 */ /* 0x000fe200078e0063 */
[----:B------:R-:W-:Y:S01]  /*10620*/  F2FP.PACK_AB R4, R220, R219 ;  /* 0x000000dbdc04723e */ /* 0x000fe200000000ff */
[----:B------:R-:W-:Y:S01]  /*10630*/  FADD.FTZ R3, R214, R155 ;  /* 0x0000009bd6037221 */ /* 0x000fe20000010000 */
[----:B--2---:R-:W-:-:S02]  /*10640*/  F2FP.PACK_AB R5, R217, R218 ;  /* 0x000000dad905723e */ /* 0x004fc400000000ff */
[----:B------:R-:W-:Y:S01]  /*10650*/  MOV R130, R98 ;  /* 0x0000006200827202 */ /* 0x000fe20000000f00 */
[----:B------:R-:W-:Y:S01]  /*10660*/  FADD.FTZ R0, R196, R0 ;  /* 0x00000000c4007221 */ /* 0x000fe20000010000 */
[----:B------:R-:W-:Y:S01]  /*10670*/  F2FP.PACK_AB R6, R222, R223 ;  /* 0x000000dfde06723e */ /* 0x000fe200000000ff */
[----:B------:R-:W-:Y:S01]  /*10680*/  IMAD.MOV.U32 R141, RZ, RZ, R147 ;  /* 0x000000ffff8d7224 */ /* 0x000fe200078e0093 */
[----:B----4-:R-:W-:Y:S01]  /*10690*/  F2FP.PACK_AB R7, R215, R216 ;  /* 0x000000d8d707723e */ /* 0x010fe200000000ff */
[----:B------:R-:W-:Y:S01]  /*106a0*/  IMAD.MOV.U32 R35, RZ, RZ, R185 ;  /* 0x000000ffff237224 */ /* 0x000fe200078e00b9 */
[----:B------:R-:W-:Y:S01]  /*106b0*/  MOV R34, R212 ;  /* 0x000000d400227202 */ /* 0x000fe20000000f00 */
[----:B------:R-:W-:Y:S01]  /*106c0*/  IMAD.MOV.U32 R157, RZ, RZ, R144 ;  /* 0x000000ffff9d7224 */ /* 0x000fe200078e0090 */
[----:B------:R-:W-:Y:S01]  /*106d0*/  MOV R155, R145 ;  /* 0x00000091009b7202 */ /* 0x000fe20000000f00 */
[----:B------:R1:W-:Y:S01]  /*106e0*/  MUFU.EX2 R214, R31 ;  /* 0x0000001f00d67308 */ /* 0x0003e20000000800 */
[----:B------:R-:W-:Y:S01]  /*106f0*/  FADD.FTZ R120, R238, R24 ;  /* 0x00000018ee787221 */ /* 0x000fe20000010000 */
[----:B------:R-:W-:Y:S01]  /*10700*/  HMMA.16816.F32 R96, R4, R16, R104 ;  /* 0x000000100460723c */ /* 0x000fe20000001868 */
[----:B------:R-:W-:Y:S01]  /*10710*/  MOV R197, R26 ;  /* 0x0000001a00c57202 */ /* 0x000fe20000000f00 */
[----:B------:R-:W-:Y:S01]  /*10720*/  IMAD.MOV.U32 R147, RZ, RZ, R33 ;  /* 0x000000ffff937224 */ /* 0x000fe200078e0021 */
[----:B------:R-:W-:-:S02]  /*10730*/  MOV R196, R27 ;  /* 0x0000001b00c47202 */ /* 0x000fc40000000f00 */
[----:B------:R-:W-:Y:S01]  /*10740*/  MOV R146, R32 ;  /* 0x0000002000927202 */ /* 0x000fe20000000f00 */
[----:B------:R-:W-:Y:S01]  /*10750*/  MUFU.EX2 R133, R110 ;  /* 0x0000006e00857308 */ /* 0x000fe20000000800 */
[----:B------:R-:W-:Y:S01]  /*10760*/  MOV R156, R30 ;  /* 0x0000001e009c7202 */ /* 0x000fe20000000f00 */
[----:B------:R-:W-:Y:S01]  /*10770*/  HMMA.16816.F32 R92, R4, R18, R92 ;  /* 0x00000012045c723c */ /* 0x000fe2000000185c */
[----:B------:R-:W-:-:S05]  /*10780*/  MOV R145, R34 ;  /* 0x0000002200917202 */ /* 0x000fca0000000f00 */
[----:B------:R-:W-:Y:S01]  /*10790*/  MUFU.EX2 R132, R111 ;  /* 0x0000006f00847308 */ /* 0x000fe20000000800 */
[----:B------:R-:W-:Y:S01]  /*107a0*/  IMAD.MOV.U32 R18, RZ, RZ, R25 ;  /* 0x000000ffff127224 */ /* 0x000fe200078e0019 */
[----:B------:R-:W-:Y:S01]  /*107b0*/  HMMA.16816.F32 R104, R4, R12, R88 ;  /* 0x0000000c0468723c */ /* 0x000fe20000001858 */
[----:B------:R-:W-:Y:S01]  /*107c0*/  MOV R144, R35 ;  /* 0x0000002300907202 */ /* 0x000fe20000000f00 */
[----:B------:R-:W-:Y:S01]  /*107d0*/  LDSM.16.MT88.4 R24, [R231+0xa800] ;  /* 0x00a80000e718783b */ /* 0x000fe20000004200 */
[----:B------:R-:W-:-:S03]  /*107e0*/  MOV R17, R28 ;  /* 0x0000001c00117202 */ /* 0x000fc60000000f00 */
[----:B------:R-:W-:Y:S02]  /*107f0*/  LDSM.16.MT88.4 R32, [R229+0xa800] ;  /* 0x00a80000e520783b */ /* 0x000fe40000004200 */
[C---:B------:R-:W-:Y:S02]  /*10800*/  HMMA.16816.F32 R116, R4.reuse, R14, R76 ;  /* 0x0000000e0474723c */ /* 0x040fe4000000184c */
[----:B------:R-:W2:Y:S01]  /*10810*/  LDSM.16.MT88.4 R12, [R228+0xa800] ;  /* 0x00a80000e40c783b */ /* 0x000ea20000004200 */
[----:B------:R-:W-:Y:S08]  /*10820*/  MUFU.EX2 R138, R138 ;  /* 0x0000008a008a7308 */ /* 0x000ff00000000800 */
[----:B------:R-:W-:Y:S01]  /*10830*/  MUFU.EX2 R127, R164 ;  /* 0x000000a4007f7308 */ /* 0x000fe20000000800 */
[----:B------:R-:W-:Y:S07]  /*10840*/  HMMA.16816.F32 R112, R4, R20, R80 ;  /* 0x000000140470723c */ /* 0x000fee0000001850 */
[----:B------:R-:W-:Y:S01]  /*10850*/  MUFU.EX2 R126, R165 ;  /* 0x000000a5007e7308 */ /* 0x000fe20000000800 */
[----:B------:R-:W-:Y:S01]  /*10860*/  IMAD.MOV.U32 R20, RZ, RZ, R29 ;  /* 0x000000ffff147224 */ /* 0x000fe200078e001d */
[----:B------:R3:W5:Y:S04]  /*10870*/  LDL.LU R240, [R1+0x124] ;  /* 0x0001240001f07983 */ /* 0x0007680000300800 */
[----:B-1----:R-:W1:Y:S01]  /*10880*/  LDSM.16.MT88.4 R28, [R230+0xa800] ;  /* 0x00a80000e61c783b */ /* 0x002e620000004200 */
[----:B------:R-:W-:Y:S01]  /*10890*/  FADD.FTZ R3, R213, R3 ;  /* 0x00000003d5037221 */ /* 0x000fe20000010000 */
[----:B------:R-:W-:Y:S01]  /*108a0*/  MOV R140, R131 ;  /* 0x00000083008c7202 */ /* 0x000fe20000000f00 */
[----:B------:R-:W4:Y:S01]  /*108b0*/  MUFU.EX2 R213, R108 ;  /* 0x0000006c00d57308 */ /* 0x000f220000000800 */
[----:B------:R-:W-:-:S07]  /*108c0*/  MOV R151, R130 ;  /* 0x0000008200977202 */ /* 0x000fce0000000f00 */
[----:B------:R1:W-:Y:S01]  /*108d0*/  MUFU.EX2 R212, R109 ;  /* 0x0000006d00d47308 */ /* 0x0003e20000000800 */
[----:B------:R-:W-:Y:S01]  /*108e0*/  MOV R19, R128 ;  /* 0x0000008000137202 */ /* 0x000fe20000000f00 */
[----:B------:R-:W-:Y:S01]  /*108f0*/  IMAD.MOV.U32 R149, RZ, RZ, R129 ;  /* 0x000000ffff957224 */ /* 0x000fe200078e0081 */
[----:B------:R-:W-:Y:S02]  /*10900*/  MOV R21, R100 ;  /* 0x0000006400157202 */ /* 0x000fe40000000f00 */
[----:B------:R-:W-:-:S03]  /*10910*/  MOV R16, R188 ;  /* 0x000000bc00107202 */ /* 0x000fc60000000f00 */
[----:B------:R-:W-:Y:S01]  /*10920*/  MUFU.EX2 R125, R166 ;  /* 0x000000a6007d7308 */ /* 0x000fe20000000800 */
[----:B------:R-:W-:Y:S07]  /*10930*/  HMMA.16816.F32 R88, R4, R10, R40 ;  /* 0x0000000a0458723c */ /* 0x000fee0000001828 */
[----:B------:R-:W-:Y:S01]  /*10940*/  MUFU.EX2 R124, R167 ;  /* 0x000000a7007c7308 */ /* 0x000fe20000000800 */
[----:B------:R-:W-:Y:S01]  /*10950*/  IMAD.MOV.U32 R134, RZ, RZ, R102 ;  /* 0x000000ffff867224 */ /* 0x000fe200078e0066 */
[----:B------:R-:W-:Y:S01]  /*10960*/  MOV R135, R103 ;  /* 0x0000006700877202 */ /* 0x000fe20000000f00 */
[----:B------:R-:W-:-:S05]  /*10970*/  FADD.FTZ R0, R234, R0 ;  /* 0x00000000ea007221 */ /* 0x000fca0000010000 */
[----:B------:R-:W-:Y:S08]  /*10980*/  MUFU.EX2 R123, R148 ;  /* 0x00000094007b7308 */ /* 0x000ff00000000800 */
[----:B------:R-:W-:Y:S01]  /*10990*/  MUFU.EX2 R122, R150 ;  /* 0x00000096007a7308 */ /* 0x000fe20000000800 */
[----:B------:R-:W-:Y:S01]  /*109a0*/  MOV R185, R237 ;  /* 0x000000ed00b97202 */ /* 0x000fe20000000f00 */
[----:B------:R3:W5:Y:S06]  /*109b0*/  LDL.LU R239, [R1+0x120] ;  /* 0x0001200001ef7983 */ /* 0x00076c0000300800 */
[----:B------:R-:W2:Y:S01]  /*109c0*/  MUFU.EX2 R131, R136 ;  /* 0x0000008800837308 */ /* 0x000ea20000000800 */
[----:B-1----:R-:W-:Y:S07]  /*109d0*/  HMMA.16816.F32 R108, R4, R22, R84 ;  /* 0x00000016046c723c */ /* 0x002fee0000001854 */
[----:B------:R1:W1:Y:S01]  /*109e0*/  MUFU.EX2 R130, R161 ;  /* 0x000000a100827308 */ /* 0x0002620000000800 */
[----:B------:R-:W-:Y:S01]  /*109f0*/  IMAD.MOV.U32 R22, RZ, RZ, R189 ;  /* 0x000000ffff167224 */ /* 0x000fe200078e00bd */
[----:B------:R-:W-:-:S06]  /*10a00*/  MOV R23, R190 ;  /* 0x000000be00177202 */ /* 0x000fcc0000000f00 */
[----:B------:R2:W-:Y:S08]  /*10a10*/  MUFU.EX2 R129, R162 ;  /* 0x000000a200817308 */ /* 0x0005f00000000800 */
[----:B------:R2:W2:Y:S01]  /*10a20*/  MUFU.EX2 R128, R163 ;  /* 0x000000a300807308 */ /* 0x0004a20000000800 */
[----:B-1----:R-:W-:Y:S01]  /*10a30*/  MOV R161, R191 ;  /* 0x000000bf00a17202 */ /* 0x002fe20000000f00 */
[----:B------:R-:W-:Y:S01]  /*10a40*/  IMAD.MOV.U32 R148, RZ, RZ, R17 ;  /* 0x000000ffff947224 */ /* 0x000fe200078e0011 */
[----:B------:R-:W-:Y:S01]  /*10a50*/  HMMA.16816.F32 R188, R4, R8, R72 ;  /* 0x0000000804bc723c */ /* 0x000fe20000001848 */
[----:B------:R-:W-:Y:S01]  /*10a60*/  FADD.FTZ R3, R236, R3 ;  /* 0x00000003ec037221 */ /* 0x000fe20000010000 */
[----:B------:R3:W5:Y:S05]  /*10a70*/  LDL.LU R238, [R1+0x11c] ;  /* 0x00011c0001ee7983 */ /* 0x00076a0000300800 */
[----:B------:R-:W-:Y:S01]  /*10a80*/  FADD.FTZ R8, R161, R120 ;  /* 0x00000078a1087221 */ /* 0x000fe20000010000 */
[----:B------:R-:W-:Y:S01]  /*10a90*/  MOV R161, R23 ;  /* 0x0000001700a17202 */ /* 0x000fe20000000f00 */
[----:B------:R-:W-:Y:S01]  /*10aa0*/  IMAD.MOV.U32 R9, RZ, RZ, R22 ;  /* 0x000000ffff097224 */ /* 0x000fe200078e0016 */
[----:B------:R-:W-:Y:S01]  /*10ab0*/  MOV R22, R20 ;  /* 0x0000001400167202 */ /* 0x000fe20000000f00 */
[----:B------:R-:W-:Y:S01]  /*10ac0*/  IMAD.MOV.U32 R23, RZ, RZ, R21 ;  /* 0x000000ffff177224 */ /* 0x000fe200078e0015 */
[----:B----4-:R-:W-:-:S02]  /*10ad0*/  F2FP.PACK_AB R4, R213, R214 ;  /* 0x000000d6d504723e */ /* 0x010fc400000000ff */
[----:B--2---:R-:W-:Y:S02]  /*10ae0*/  F2FP.PACK_AB R5, R131, R132 ;  /* 0x000000848305723e */ /* 0x004fe400000000ff */
[----:B------:R-:W-:Y:S02]  /*10af0*/  F2FP.PACK_AB R6, R133, R212 ;  /* 0x000000d48506723e */ /* 0x000fe400000000ff */
[----:B------:R-:W-:Y:S01]  /*10b00*/  F2FP.PACK_AB R7, R138, R137 ;  /* 0x000000898a07723e */ /* 0x000fe200000000ff */
[----:B------:R-:W-:Y:S01]  /*10b10*/  FADD.FTZ R2, R9, R2 ;  /* 0x0000000209027221 */ /* 0x000fe20000010000 */
[----:B------:R-:W-:Y:S01]  /*10b20*/  MOV R20, R18 ;  /* 0x0000001200147202 */ /* 0x000fe20000000f00 */
[----:B------:R-:W-:Y:S01]  /*10b30*/  IMAD.MOV.U32 R18, RZ, RZ, R121 ;  /* 0x000000ffff127224 */ /* 0x000fe200078e0079 */
[----:B------:R-:W-:Y:S02]  /*10b40*/  MOV R21, R19 ;  /* 0x0000001300157202 */ /* 0x000fe40000000f00 */
[----:B------:R-:W-:Y:S01]  /*10b50*/  MOV R136, R101 ;  /* 0x0000006500887202 */ /* 0x000fe20000000f00 */
[----:B------:R-:W-:Y:S01]  /*10b60*/  FADD.FTZ R3, R232, R3 ;  /* 0x00000003e8037221 */ /* 0x000fe20000010000 */
[----:B------:R-:W-:Y:S01]  /*10b70*/  MOV R9, R161 ;  /* 0x000000a100097202 */ /* 0x000fe20000000f00 */
[----:B------:R-:W-:Y:S01]  /*10b80*/  IMAD.MOV.U32 R161, RZ, RZ, R22 ;  /* 0x000000ffffa17224 */ /* 0x000fe200078e0016 */
[----:B------:R-:W-:Y:S01]  /*10b90*/  MOV R19, R235 ;  /* 0x000000eb00137202 */ /* 0x000fe20000000f00 */
[----:B------:R3:W5:Y:S01]  /*10ba0*/  LDL.LU R237, [R1+0x118] ;  /* 0x0001180001ed7983 */ /* 0x0007620000300800 */
[----:B------:R-:W-:Y:S01]  /*10bb0*/  MOV R22, R23 ;  /* 0x0000001700167202 */ /* 0x000fe20000000f00 */
[----:B------:R-:W-:Y:S01]  /*10bc0*/  HMMA.16816.F32 R100, R4, R12, R68 ;  /* 0x0000000c0464723c */ /* 0x000fe20000001844 */
[----:B------:R-:W-:Y:S01]  /*10bd0*/  MOV R23, R20 ;  /* 0x0000001400177202 */ /* 0x000fe20000000f00 */
[----:B------:R-:W-:Y:S01]  /*10be0*/  IMAD.MOV.U32 R20, RZ, RZ, R21 ;  /* 0x000000ffff147224 */ /* 0x000fe200078e0015 */
[----:B------:R-:W-:-:S05]  /*10bf0*/  MOV R21, R18 ;  /* 0x0000001200157202 */ /* 0x000fca0000000f00 */
[----:B------:R-:W-:Y:S01]  /*10c00*/  HMMA.16816.F32 R84, R4, R14, R64 ;  /* 0x0000000e0454723c */ /* 0x000fe20000001840 */
[----:B------:R-:W-:Y:S01]  /*10c10*/  MOV R18, R19 ;  /* 0x0000001300127202 */ /* 0x000fe20000000f00 */
[----:B------:R-:W-:Y:S01]  /*10c20*/  IMAD.MOV.U32 R19, RZ, RZ, R16 ;  /* 0x000000ffff137224 */ /* 0x000fe200078e0010 */
[----:B------:R-:W-:-:S05]  /*10c30*/  MOV R16, R139 ;  /* 0x0000008b00107202 */ /* 0x000fca0000000f00 */
[----:B------:R-:W-:Y:S01]  /*10c40*/  HMMA.16816.F32 R80, R4, R24, R60 ;  /* 0x000000180450723c */ /* 0x000fe2000000183c */
[----:B------:R-:W-:-:S07]  /*10c50*/  FADD.FTZ R0, R161, R0 ;  /* 0x00000000a1007221 */ /* 0x000fce0000010000 */
[C---:B------:R-:W-:Y:S08]  /*10c60*/  HMMA.16816.F32 R76, R4.reuse, R26, R56 ;  /* 0x0000001a044c723c */ /* 0x040ff00000001838 */
[C---:B------:R-:W-:Y:S08]  /*10c70*/  HMMA.16816.F32 R72, R4.reuse, R32, R52 ;  /* 0x000000200448723c */ /* 0x040ff00000001834 */
[C---:B------:R-:W-:Y:S01]  /*10c80*/  HMMA.16816.F32 R40, R4.reuse, R30, R36 ;  /* 0x0000001e0428723c */ /* 0x040fe20000001824 */
[----:B------:R-:W-:Y:S01]  /*10c90*/  FADD.FTZ R2, R9, R2 ;  /* 0x0000000209027221 */ /* 0x000fe20000010000 */
[----:B------:R-:W-:Y:S01]  /*10ca0*/  MUFU.EX2 R121, R152 ;  /* 0x0000009800797308 */ /* 0x000fe20000000800 */
[----:B------:R3:W5:Y:S05]  /*10cb0*/  LDL.LU R236, [R1+0x114] ;  /* 0x0001140001ec7983 */ /* 0x00076a0000300800 */
[C---:B------:R-:W-:Y:S08]  /*10cc0*/  HMMA.16816.F32 R68, R4.reuse, R34, R48 ;  /* 0x000000220444723c */ /* 0x040ff00000001830 */
[----:B------:R-:W-:Y:S01]  /*10cd0*/  HMMA.16816.F32 R64, R4, R28, R44 ;  /* 0x0000001c0440723c */ /* 0x000fe2000000182c */
[----:B------:R-:W-:Y:S01]  /*10ce0*/  FADD.FTZ R60, R233, R8 ;  /* 0x00000008e93c7221 */ /* 0x000fe20000010000 */
[----:B------:R-:W-:Y:S01]  /*10cf0*/  MOV R162, R22 ;  /* 0x0000001600a27202 */ /* 0x000fe20000000f00 */
[----:B------:R-:W-:Y:S01]  /*10d00*/  IMAD.MOV.U32 R161, RZ, RZ, R23 ;  /* 0x000000ffffa17224 */ /* 0x000fe200078e0017 */
[----:B------:R-:W-:Y:S01]  /*10d10*/  MOV R163, R20 ;  /* 0x0000001400a37202 */ /* 0x000fe20000000f00 */
[----:B------:R-:W-:Y:S01]  /*10d20*/  IMAD.MOV.U32 R165, RZ, RZ, R18 ;  /* 0x000000ffffa57224 */ /* 0x000fe200078e0012 */
[----:B------:R-:W-:Y:S01]  /*10d30*/  MOV R164, R21 ;  /* 0x0000001500a47202 */ /* 0x000fe20000000f00 */
[----:B------:R-:W-:Y:S01]  /*10d40*/  LDSM.16.MT88.4 R8, [R230+0xb000] ;  /* 0x00b00000e608783b */ /* 0x000fe20000004200 */
[----:B------:R-:W-:-:S02]  /*10d50*/  F2FP.PACK_AB R4, R130, R221 ;  /* 0x000000dd8204723e */ /* 0x000fc400000000ff */
[----:B------:R-:W-:Y:S01]  /*10d60*/  F2FP.PACK_AB R5, R126, R127 ;  /* 0x0000007f7e05723e */ /* 0x000fe200000000ff */
[----:B------:R-:W1:Y:S01]  /*10d70*/  LDSM.16.MT88.4 R20, [R228+0xb000] ;  /* 0x00b00000e414783b */ /* 0x000e620000004200 */
[----:B------:R-:W-:Y:S02]  /*10d80*/  F2FP.PACK_AB R6, R128, R129 ;  /* 0x000000818006723e */ /* 0x000fe400000000ff */
[----:B------:R-:W-:Y:S02]  /*10d90*/  F2FP.PACK_AB R7, R124, R125 ;  /* 0x0000007d7c07723e */ /* 0x000fe400000000ff */
[----:B------:R-:W-:Y:S02]  /*10da0*/  MOV R166, R19 ;  /* 0x0000001300a67202 */ /* 0x000fe40000000f00 */
[----:B------:R-:W-:Y:S01]  /*10db0*/  MOV R167, R16 ;  /* 0x0000001000a77202 */ /* 0x000fe20000000f00 */
[----:B------:R-:W-:Y:S01]  /*10dc0*/  MUFU.EX2 R120, R153 ;  /* 0x0000009900787308 */ /* 0x000fe20000000800 */
[----:B------:R-:W2:Y:S01]  /*10dd0*/  LDSM.16.MT88.4 R16, [R231+0xb000] ;  /* 0x00b00000e710783b */ /* 0x000ea20000004200 */
[C---:B------:R-:W-:Y:S03]  /*10de0*/  HMMA.16816.F32 R56, R4.reuse, R12, R96 ;  /* 0x0000000c0438723c */ /* 0x040fe60000001860 */
[----:B------:R3:W5:Y:S05]  /*10df0*/  LDL.LU R235, [R1+0x110] ;  /* 0x0001100001eb7983 */ /* 0x00076a0000300800 */
[C---:B------:R-:W-:Y:S01]  /*10e00*/  HMMA.16816.F32 R52, R4.reuse, R14, R92 ;  /* 0x0000000e0434723c */ /* 0x040fe2000000185c */
[----:B------:R-:W4:Y:S01]  /*10e10*/  LDSM.16.MT88.4 R12, [R229+0xb000] ;  /* 0x00b00000e50c783b */ /* 0x000f220000004200 */
[----:B------:R-:W-:Y:S06]  /*10e20*/  MUFU.EX2 R96, R154 ;  /* 0x0000009a00607308 */ /* 0x000fec0000000800 */
[C---:B------:R-:W-:Y:S02]  /*10e30*/  HMMA.16816.F32 R36, R4.reuse, R32, R112 ;  /* 0x000000200424723c */ /* 0x040fe40000001870 */
[----:B------:R-:W-:Y:S06]  /*10e40*/  MUFU.EX2 R63, R180 ;  /* 0x000000b4003f7308 */ /* 0x000fec0000000800 */
[C---:B------:R-:W-:Y:S02]  /*10e50*/  HMMA.16816.F32 R188, R4.reuse, R28, R188 ;  /* 0x0000001c04bc723c */ /* 0x040fe400000018bc */
[----:B------:R-:W-:Y:S06]  /*10e60*/  MUFU.EX2 R62, R182 ;  /* 0x000000b6003e7308 */ /* 0x000fec0000000800 */
[C---:B------:R-:W-:Y:S02]  /*10e70*/  HMMA.16816.F32 R48, R4.reuse, R24, R104 ;  /* 0x000000180430723c */ /* 0x040fe40000001868 */
[----:B------:R-:W-:Y:S06]  /*10e80*/  MUFU.EX2 R61, R183 ;  /* 0x000000b7003d7308 */ /* 0x000fec0000000800 */
[----:B------:R-:W-:Y:S01]  /*10e90*/  HMMA.16816.F32 R44, R4, R26, R116 ;  /* 0x0000001a042c723c */ /* 0x000fe20000001874 */
[----:B------:R-:W-:Y:S01]  /*10ea0*/  FADD.FTZ R3, R167, R3 ;  /* 0x00000003a7037221 */ /* 0x000fe20000010000 */
[----:B------:R-:W1:Y:S01]  /*10eb0*/  MUFU.EX2 R95, R158 ;  /* 0x0000009e005f7308 */ /* 0x000e620000000800 */
[----:B------:R-:W-:-:S02]  /*10ec0*/  FADD.FTZ R2, R166, R2 ;  /* 0x00000002a6027221 */ /* 0x000fc40000010000 */
[----:B------:R-:W-:Y:S01]  /*10ed0*/  FADD.FTZ R0, R165, R0 ;  /* 0x00000000a5007221 */ /* 0x000fe20000010000 */
[----:B------:R-:W-:Y:S02]  /*10ee0*/  MOV R97, R143 ;  /* 0x0000008f00617202 */ /* 0x000fe40000000f00 */
[----:B------:R-:W-:Y:S01]  /*10ef0*/  MOV R98, R142 ;  /* 0x0000008e00627202 */ /* 0x000fe20000000f00 */
[----:B------:R-:W-:Y:S01]  /*10f00*/  IMAD.MOV.U32 R99, RZ, RZ, R149 ;  /* 0x000000ffff637224 */ /* 0x000fe200078e0095 */
[----:B------:R1:W-:Y:S01]  /*10f10*/  MUFU.EX2 R94, R159 ;  /* 0x0000009f005e7308 */ /* 0x0003e20000000800 */
[C---:B------:R-:W-:Y:S01]  /*10f20*/  HMMA.16816.F32 R32, R4.reuse, R34, R108 ;  /* 0x000000220420723c */ /* 0x040fe2000000186c */
[----:B------:R3:W5:Y:S06]  /*10f30*/  LDL.LU R234, [R1+0x10c] ;  /* 0x00010c0001ea7983 */ /* 0x00076c0000300800 */
[----:B------:R-:W1:Y:S01]  /*10f40*/  MUFU.EX2 R93, R160 ;  /* 0x000000a0005d7308 */ /* 0x000e620000000800 */
[----:B------:R-:W-:Y:S07]  /*10f50*/  HMMA.16816.F32 R28, R4, R30, R88 ;  /* 0x0000001e041c723c */ /* 0x000fee0000001858 */
[----:B------:R-:W-:Y:S01]  /*10f60*/  MUFU.EX2 R92, R176 ;  /* 0x000000b0005c7308 */ /* 0x000fe20000000800 */
[----:B------:R-:W-:Y:S01]  /*10f70*/  FADD.FTZ R24, R148, R60 ;  /* 0x0000003c94187221 */ /* 0x000fe20000010000 */
[----:B------:R-:W-:Y:S01]  /*10f80*/  MOV R167, R144 ;  /* 0x0000009000a77202 */ /* 0x000fe20000000f00 */
[----:B------:R-:W-:Y:S01]  /*10f90*/  FADD.FTZ R3, R163, R3 ;  /* 0x00000003a3037221 */ /* 0x000fe20000010000 */
[----:B------:R-:W-:Y:S01]  /*10fa0*/  MOV R165, R186 ;  /* 0x000000ba00a57202 */ /* 0x000fe20000000f00 */
[----:B------:R-:W-:Y:S01]  /*10fb0*/  IMAD.MOV.U32 R166, RZ, RZ, R185 ;  /* 0x000000ffffa67224 */ /* 0x000fe200078e00b9 */
[----:B------:R-:W-:Y:S01]  /*10fc0*/  MOV R119, R162 ;  /* 0x000000a200777202 */ /* 0x000fe20000000f00 */
[----:B------:R-:W-:Y:S01]  /*10fd0*/  FADD.FTZ R2, R199, R2 ;  /* 0x00000002c7027221 */ /* 0x000fe20000010000 */
[----:B------:R-:W2:Y:S01]  /*10fe0*/  MUFU.EX2 R91, R177 ;  /* 0x000000b1005b7308 */ /* 0x000ea20000000800 */
[----:B------:R-:W-:Y:S01]  /*10ff0*/  FADD.FTZ R0, R198, R0 ;  /* 0x00000000c6007221 */ /* 0x000fe20000010000 */
[----:B------:R-:W-:Y:S01]  /*11000*/  MOV R104, R196 ;  /* 0x000000c400687202 */ /* 0x000fe20000000f00 */
[----:B-1----:R-:W-:Y:S01]  /*11010*/  IMAD.MOV.U32 R159, RZ, RZ, R161 ;  /* 0x000000ffff9f7224 */ /* 0x002fe200078e00a1 */
[----:B------:R-:W-:Y:S01]  /*11020*/  MOV R105, R197 ;  /* 0x000000c500697202 */ /* 0x000fe20000000f00 */
[----:B------:R-:W-:Y:S01]  /*11030*/  IMAD.MOV.U32 R106, RZ, RZ, R141 ;  /* 0x000000ffff6a7224 */ /* 0x000fe200078e008d */
[----:B------:R-:W-:Y:S01]  /*11040*/  MOV R107, R140 ;  /* 0x0000008c006b7202 */ /* 0x000fe20000000f00 */
[----:B------:R-:W-:Y:S01]  /*11050*/  IMAD.MOV.U32 R112, RZ, RZ, R157 ;  /* 0x000000ffff707224 */ /* 0x000fe200078e009d */
[----:B------:R-:W-:Y:S01]  /*11060*/  MUFU.EX2 R90, R179 ;  /* 0x000000b3005a7308 */ /* 0x000fe20000000800 */
[----:B------:R-:W-:-:S02]  /*11070*/  MOV R158, R151 ;  /* 0x00000097009e7202 */ /* 0x000fc40000000f00 */
[----:B------:R-:W-:Y:S02]  /*11080*/  MOV R113, R156 ;  /* 0x0000009c00717202 */ /* 0x000fe40000000f00 */
[----:B------:R-:W-:Y:S01]  /*11090*/  MOV R114, R146 ;  /* 0x0000009200727202 */ /* 0x000fe20000000f00 */
[----:B------:R-:W-:Y:S01]  /*110a0*/  IMAD.MOV.U32 R115, RZ, RZ, R147 ;  /* 0x000000ffff737224 */ /* 0x000fe200078e0093 */
[----:B------:R-:W-:Y:S01]  /*110b0*/  MOV R116, R145 ;  /* 0x0000009100747202 */ /* 0x000fe20000000f00 */
[----:B------:R-:W-:Y:S01]  /*110c0*/  MUFU.EX2 R89, R181 ;  /* 0x000000b500597308 */ /* 0x000fe20000000800 */
[----:B------:R3:W5:Y:S07]  /*110d0*/  LDL.LU R233, [R1+0x108] ;  /* 0x0001080001e97983 */ /* 0x00076e0000300800 */
[----:B------:R-:W1:Y:S01]  /*110e0*/  MUFU.EX2 R88, R178 ;  /* 0x000000b200587308 */ /* 0x000e620000000800 */
[----:B------:R-:W-:-:S02]  /*110f0*/  F2FP.PACK_AB R4, R122, R123 ;  /* 0x0000007b7a04723e */ /* 0x000fc400000000ff */
[----:B------:R-:W-:Y:S02]  /*11100*/  F2FP.PACK_AB R5, R95, R96 ;  /* 0x000000605f05723e */ /* 0x000fe400000000ff */
[----:B------:R-:W-:Y:S02]  /*11110*/  F2FP.PACK_AB R6, R120, R121 ;  /* 0x000000797806723e */ /* 0x000fe400000000ff */
[----:B------:R-:W-:Y:S01]  /*11120*/  F2FP.PACK_AB R7, R93, R94 ;  /* 0x0000005e5d07723e */ /* 0x000fe200000000ff */
[----:B------:R-:W-:Y:S01]  /*11130*/  FADD.FTZ R24, R164, R24 ;  /* 0x00000018a4187221 */ /* 0x000fe20000010000 */
[----:B------:R-:W-:Y:S01]  /*11140*/  MOV R163, R136 ;  /* 0x0000008800a37202 */ /* 0x000fe20000000f00 */
[----:B------:R-:W-:Y:S01]  /*11150*/  FADD.FTZ R3, R166, R3 ;  /* 0x00000003a6037221 */ /* 0x000fe20000010000 */
[----:B------:R-:W-:Y:S01]  /*11160*/  MUFU.EX2 R27, R168 ;  /* 0x000000a8001b7308 */ /* 0x000fe20000000800 */
[----:B------:R-:W-:Y:S01]  /*11170*/  IMAD.MOV.U32 R144, RZ, RZ, R184 ;  /* 0x000000ffff907224 */ /* 0x000fe200078e00b8 */
[----:B------:R3:W5:Y:S01]  /*11180*/  LDL.LU R232, [R1+0x104] ;  /* 0x0001040001e87983 */ /* 0x0007620000300800 */
[----:B------:R-:W-:Y:S01]  /*11190*/  HMMA.16816.F32 R100, R4, R20, R100 ;  /* 0x000000140464723c */ /* 0x000fe20000001864 */
[----:B------:R-:W-:-:S07]  /*111a0*/  MOV R164, R187 ;  /* 0x000000bb00a47202 */ /* 0x000fce0000000f00 */
[C---:B------:R-:W-:Y:S08]  /*111b0*/  HMMA.16816.F32 R84, R4.reuse, R22, R84 ;  /* 0x000000160454723c */ /* 0x040ff00000001854 */
[C---:B--2---:R-:W-:Y:S08]  /*111c0*/  HMMA.16816.F32 R80, R4.reuse, R16, R80 ;  /* 0x000000100450723c */ /* 0x044ff00000001850 */
[C---:B------:R-:W-:Y:S08]  /*111d0*/  HMMA.16816.F32 R76, R4.reuse, R18, R76 ;  /* 0x00000012044c723c */ /* 0x040ff0000000184c */
[C---:B----4-:R-:W-:Y:S08]  /*111e0*/  HMMA.16816.F32 R72, R4.reuse, R12, R72 ;  /* 0x0000000c0448723c */ /* 0x050ff00000001848 */
[C---:B------:R-:W-:Y:S08]  /*111f0*/  HMMA.16816.F32 R68, R4.reuse, R14, R68 ;  /* 0x0000000e0444723c */ /* 0x040ff00000001844 */
[C---:B------:R-:W-:Y:S08]  /*11200*/  HMMA.16816.F32 R64, R4.reuse, R8, R64 ;  /* 0x000000080440723c */ /* 0x040ff00000001840 */
[----:B------:R-:W-:Y:S01]  /*11210*/  HMMA.16816.F32 R40, R4, R10, R40 ;  /* 0x0000000a0428723c */ /* 0x000fe20000001828 */
[----:B------:R-:W-:Y:S01]  /*11220*/  MOV R118, R163 ;  /* 0x000000a300767202 */ /* 0x000fe20000000f00 */
[----:B------:R-:W-:Y:S01]  /*11230*/  MUFU.EX2 R26, R169 ;  /* 0x000000a9001a7308 */ /* 0x000fe20000000800 */
[----:B------:R-:W-:Y:S01]  /*11240*/  MOV R136, R134 ;  /* 0x0000008600887202 */ /* 0x000fe20000000f00 */
[----:B------:R-:W-:Y:S03]  /*11250*/  LDSM.16.MT88.4 R184, [R229+0xb800] ;  /* 0x00b80000e5b8783b */ /* 0x000fe60000004200 */
[----:B------:R-:W-:Y:S01]  /*11260*/  F2FP.PACK_AB R4, R91, R92 ;  /* 0x0000005c5b04723e */ /* 0x000fe200000000ff */
[----:B------:R3:W5:Y:S01]  /*11270*/  LDL.LU R139, [R1+0x100] ;  /* 0x00010000018b7983 */ /* 0x0007620000300800 */
[----:B-1----:R-:W-:-:S02]  /*11280*/  F2FP.PACK_AB R5, R63, R88 ;  /* 0x000000583f05723e */ /* 0x002fc400000000ff */
[----:B------:R-:W-:Y:S02]  /*11290*/  F2FP.PACK_AB R6, R89, R90 ;  /* 0x0000005a5906723e */ /* 0x000fe400000000ff */
[----:B------:R-:W-:Y:S01]  /*112a0*/  F2FP.PACK_AB R7, R61, R62 ;  /* 0x0000003e3d07723e */ /* 0x000fe200000000ff */
[----:B------:R-:W-:Y:S01]  /*112b0*/  IMAD.MOV.U32 R134, RZ, RZ, R135 ;  /* 0x000000ffff867224 */ /* 0x000fe200078e0087 */
[----:B------:R-:W-:Y:S02]  /*112c0*/  MOV R135, R155 ;  /* 0x0000009b00877202 */ /* 0x000fe40000000f00 */
[----:B------:R-:W-:Y:S01]  /*112d0*/  MOV R117, R144 ;  /* 0x0000009000757202 */ /* 0x000fe20000000f00 */
[----:B------:R-:W-:Y:S02]  /*112e0*/  MUFU.EX2 R25, R170 ;  /* 0x000000aa00197308 */ /* 0x000fe40000000800 */
        /* <DEDUP_REMOVED lines=8> */
[----:B------:R-:W-:Y:S01]  /*11370*/  MOV R111, R135 ;  /* 0x00000087006f7202 */ /* 0x000fe20000000f00 */
[----:B------:R-:W1:Y:S01]  /*11380*/  MUFU.EX2 R18, R193 ;  /* 0x000000c100127308 */ /* 0x000e620000000800 */
[----:B------:R-:W2:Y:S04]  /*11390*/  LDSM.16.MT88.4 R152, [R228+0xb800] ;  /* 0x00b80000e498783b */ /* 0x000ea80000004200 */
[----:B------:R-:W-:Y:S01]  /*113a0*/  FADD.FTZ R4, R167, R24 ;  /* 0x00000018a7047221 */ /* 0x000fe20000010000 */
[----:B------:R-:W-:Y:S01]  /*113b0*/  LDSM.16.MT88.4 R12, [R230+0xb800] ;  /* 0x00b80000e60c783b */ /* 0x000fe20000004200 */
        /* <DEDUP_REMOVED lines=12> */
[----:B------:R-:W-:Y:S01]  /*11480*/  MOV R119, R202 ;  /* 0x000000ca00777202 */ /* 0x000fe20000000f00 */
[----:B------:R-:W-:Y:S01]  /*11490*/  FADD.FTZ R5, R113, R5 ;  /* 0x0000000571057221 */ /* 0x000fe20000010000 */
[----:B------:R-:W-:Y:S01]  /*114a0*/  MOV R104, R203 ;  /* 0x000000cb00687202 */ /* 0x000fe20000000f00 */
[----:B------:R-:W-:-:S02]  /*114b0*/  IMAD.MOV.U32 R118, RZ, RZ, R201 ;  /* 0x000000ffff767224 */ /* 0x000fc400078e00c9 */
[----:B------:R-:W-:Y:S02]  /*114c0*/  FADD.FTZ R4, R114, R4 ;  /* 0x0000000472047221 */ /* 0x000fe40000010000 */
[----:B------:R-:W-:Y:S02]  /*114d0*/  FADD.FTZ R2, R115, R2 ;  /* 0x0000000273027221 */ /* 0x000fe40000010000 */
[----:B------:R-:W-:Y:S01]  /*114e0*/  FADD.FTZ R0, R116, R0 ;  /* 0x0000000074007221 */ /* 0x000fe20000010000 */
[----:B------:R-:W-:Y:S01]  /*114f0*/  MOV R106, R134 ;  /* 0x00000086006a7202 */ /* 0x000fe20000000f00 */
[----:B------:R-:W-:Y:S02]  /*11500*/  IMAD.MOV.U32 R105, RZ, RZ, R200 ;  /* 0x000000ffff697224 */ /* 0x000fe400078e00c8 */
[----:B------:R-:W-:Y:S02]  /*11510*/  FADD.FTZ R5, R117, R5 ;  /* 0x0000000575057221 */ /* 0x000fe40000010000 */
[----:B------:R-:W-:-:S02]  /*11520*/  FADD.FTZ R4, R118, R4 ;  /* 0x0000000476047221 */ /* 0x000fc40000010000 */
[----:B------:R-:W-:Y:S02]  /*11530*/  FADD.FTZ R2, R119, R2 ;  /* 0x0000000277027221 */ /* 0x000fe40000010000 */
[----:B------:R-:W-:Y:S02]  /*11540*/  IMAD.MOV.U32 R107, RZ, RZ, R136 ;  /* 0x000000ffff6b7224 */ /* 0x000fe400078e0088 */
        /* <DEDUP_REMOVED lines=40> */
[----:B------:R-:W-:Y:S01]  /*117d0*/  FADD.FTZ R0, R138, R0 ;  /* 0x000000008a007221 */ /* 0x000fe20000010000 */
[----:B------:R-:W4:Y:S01]  /*117e0*/  MUFU.EX2 R10, R192 ;  /* 0x000000c0000a7308 */ /* 0x000f220000000800 */
[----:B------:R-:W-:Y:S02]  /*117f0*/  FADD.FTZ R5, R92, R5 ;  /* 0x000000055c057221 */ /* 0x000fe40000010000 */
[----:B------:R-:W-:Y:S02]  /*11800*/  FADD.FTZ R4, R88, R4 ;  /* 0x0000000458047221 */ /* 0x000fe40000010000 */
[----:B------:R-:W-:Y:S02]  /*11810*/  FADD.FTZ R2, R123, R2 ;  /* 0x000000027b027221 */ /* 0x000fe40000010000 */
[----:B------:R-:W-:Y:S01]  /*11820*/  FADD.FTZ R0, R96, R0 ;  /* 0x0000000060007221 */ /* 0x000fe20000010000 */
[----:B------:R-:W1:Y:S01]  /*11830*/  MUFU.EX2 R22, R172 ;  /* 0x000000ac00167308 */ /* 0x000e620000000800 */
[----:B------:R-:W-:-:S02]  /*11840*/  FADD.FTZ R5, R91, R5 ;  /* 0x000000055b057221 */ /* 0x000fc40000010000 */
        /* <DEDUP_REMOVED lines=14> */
[----:B------:R-:W2:Y:S01]  /*11930*/  MUFU.EX2 R8, R195 ;  /* 0x000000c300087308 */ /* 0x000ea20000000800 */
[----:B------:R-:W-:-:S07]  /*11940*/  FADD.FTZ R0, R93, R0 ;  /* 0x000000005d007221 */ /* 0x000fce0000010000 */
[----:B------:R2:W-:Y:S01]  /*11950*/  MUFU.EX2 R23, R171 ;  /* 0x000000ab00177308 */ /* 0x0005e20000000800 */
[----:B-1----:R-:W-:-:S07]  /*11960*/  FADD.FTZ R5, R18, R5 ;  /* 0x0000000512057221 */ /* 0x002fce0000010000 */
[----:B------:R-:W1:Y:S01]  /*11970*/  MUFU.EX2 R20, R174 ;  /* 0x000000ae00147308 */ /* 0x000e620000000800 */
[----:B----4-:R-:W-:Y:S01]  /*11980*/  FADD.FTZ R4, R10, R4 ;  /* 0x000000040a047221 */ /* 0x010fe20000010000 */
[----:B--2---:R-:W2:Y:S06]  /*11990*/  LDSM.16.MT88.4 R168, [R231+0xb800] ;  /* 0x00b80000e7a8783b */ /* 0x004eac0000004200 */
[----:B------:R-:W4:Y:S01]  /*119a0*/  MUFU.EX2 R11, R211 ;  /* 0x000000d3000b7308 */ /* 0x000f220000000800 */
[----:B------:R-:W-:-:S07]  /*119b0*/  FADD.FTZ R2, R27, R2 ;  /* 0x000000021b027221 */ /* 0x000fce0000010000 */
[----:B------:R-:W1:Y:S01]  /*119c0*/  MUFU.EX2 R7, R209 ;  /* 0x000000d100077308 */ /* 0x000e620000000800 */
[----:B------:R-:W-:Y:S02]  /*119d0*/  FADD.FTZ R0, R22, R0 ;  /* 0x0000000016007221 */ /* 0x000fe40000010000 */
[----:B------:R-:W-:-:S05]  /*119e0*/  FADD.FTZ R5, R17, R5 ;  /* 0x0000000511057221 */ /* 0x000fca0000010000 */
[----:B------:R-:W3:Y:S01]  /*119f0*/  MUFU.EX2 R19, R175 ;  /* 0x000000af00137308 */ /* 0x000ee20000000800 */
[----:B------:R-:W-:Y:S02]  /*11a00*/  FADD.FTZ R4, R9, R4 ;  /* 0x0000000409047221 */ /* 0x000fe40000010000 */
[----:B------:R-:W-:Y:S02]  /*11a10*/  FADD.FTZ R2, R26, R2 ;  /* 0x000000021a027221 */ /* 0x000fe40000010000 */
[----:B------:R-:W-:Y:S02]  /*11a20*/  FADD.FTZ R0, R21, R0 ;  /* 0x0000000015007221 */ /* 0x000fe40000010000 */
[----:B------:R-:W-:Y:S02]  /*11a30*/  FADD.FTZ R5, R16, R5 ;  /* 0x0000000510057221 */ /* 0x000fe40000010000 */
[----:B------:R-:W-:Y:S02]  /*11a40*/  FADD.FTZ R4, R8, R4 ;  /* 0x0000000408047221 */ /* 0x000fe40000010000 */
[----:B------:R-:W-:-:S02]  /*11a50*/  FADD.FTZ R2, R25, R2 ;  /* 0x0000000219027221 */ /* 0x000fc40000010000 */
[----:B-1----:R-:W-:Y:S02]  /*11a60*/  FADD.FTZ R0, R20, R0 ;  /* 0x0000000014007221 */ /* 0x002fe40000010000 */
[----:B----4-:R-:W-:Y:S02]  /*11a70*/  FADD.FTZ R5, R11, R5 ;  /* 0x000000050b057221 */ /* 0x010fe40000010000 */
[----:B------:R-:W-:Y:S02]  /*11a80*/  FADD.FTZ R4, R7, R4 ;  /* 0x0000000407047221 */ /* 0x000fe40000010000 */
[----:B------:R-:W-:Y:S02]  /*11a90*/  FADD.FTZ R2, R23, R2 ;  /* 0x0000000217027221 */ /* 0x000fe40000010000 */
[----:B---3--:R-:W-:Y:S01]  /*11aa0*/  FADD.FTZ R0, R19, R0 ;  /* 0x0000000013007221 */ /* 0x008fe20000010000 */
        /* <DEDUP_REMOVED lines=13> */
[----:B------:R-:W-:Y:S02]  /*11b80*/  @UP0 UIADD3 UR33, UR33, -0x3, URZ ;  /* 0xfffffffd21210890 */ /* 0x000fe4000fffe03f */
[----:B------:R-:W-:Y:S01]  /*11b90*/  UMOV UR8, UR5 ;  /* 0x0000000500087c82 */ /* 0x000fe20008000000 */
[----:B------:R-:W-:-:S04]  /*11ba0*/  MOV R135, R206 ;  /* 0x000000ce00877202 */ /* 0x000fc80000000f00 */
[----:B------:R-:W-:Y:S01]  /*11bb0*/  HMMA.16816.F32 R148, R196, R154, R84 ;  /* 0x0000009ac494723c */ /* 0x000fe20000001854 */
[----:B------:R-:W-:Y:S01]  /*11bc0*/  MOV R136, R207 ;  /* 0x000000cf00887202 */ /* 0x000fe20000000f00 */
[----:B------:R-:W-:Y:S01]  /*11bd0*/  IMAD.MOV.U32 R3, RZ, RZ, R204 ;  /* 0x000000ffff037224 */ /* 0x000fe200078e00cc */
[----:B------:R-:W-:-:S05]  /*11be0*/  MOV R134, R205 ;  /* 0x000000cd00867202 */ /* 0x000fca0000000f00 */
[----:B--2---:R-:W-:Y:S01]  /*11bf0*/  HMMA.16816.F32 R160, R196, R168, R80 ;  /* 0x000000a8c4a0723c */ /* 0x004fe20000001850 */
[----:B------:R-:W-:Y:S01]  /*11c00*/  @P0 MOV R135, R206 ;  /* 0x000000ce00870202 */ /* 0x000fe20000000f00 */
[----:B------:R-:W-:Y:S01]  /*11c10*/  @P0 IMAD.MOV.U32 R136, RZ, RZ, R207 ;  /* 0x000000ffff880224 */ /* 0x000fe200078e00cf */
        /* <DEDUP_REMOVED lines=16> */
.L_x_166:
[----:B-12---:R-:W-:-:S12]  /*11d20*/  UIADD3 UR33, UR8, -0x1, URZ ;  /* 0xffffffff08217890 */ /* 0x006fd8000fffe03f */
.L_x_170:
[----:B-1----:R-:W-:-:S13]  /*11d30*/  ISETP.LE.AND P0, PT, RZ, UR33, PT ;  /* 0x00000021ff007c0c */ /* 0x002fda000bf03270 */
[----:B------:R-:W-:Y:S05]  /*11d40*/  @!P0 BRA `(.L_x_171) ;  /* 0x0000523000008947 */ /* 0x000fea0003800000 */
[----:B-----5:R-:W2:Y:S01]  /*11d50*/  LDL.64 R8, [R1+0xa8] ;  /* 0x0000a80001087983 */ /* 0x020ea20000100a00 */
[----:B------:R-:W-:Y:S01]  /*11d60*/  MOV R138, R3 ;  /* 0x00000003008a7202 */ /* 0x000fe20000000f00 */
[----:B------:R-:W-:Y:S01]  /*11d70*/  ULDC UR15, c[0x0][0x1a4] ;  /* 0x00006900000f7ab9 */ /* 0x000fe20000000800 */
[----:B------:R-:W-:Y:S01]  /*11d80*/  IMAD.MOV.U32 R133, RZ, RZ, R135 ;  /* 0x000000ffff857224 */ /* 0x000fe200078e0087 */
[----:B------:R-:W3:Y:S01]  /*11d90*/  LDL.LU.64 R6, [R1+0xf0] ;  /* 0x0000f00001067983 */ /* 0x000ee20000300a00 */
[----:B------:R-:W-:Y:S01]  /*11da0*/  ULDC UR23, c[0x0][0x19c] ;  /* 0x0000670000177ab9 */ /* 0x000fe20000000800 */
[----:B------:R-:W-:Y:S01]  /*11db0*/  IMAD.MOV.U32 R132, RZ, RZ, R136 ;  /* 0x000000ffff847224 */ /* 0x000fe200078e0088 */
[----:B------:R-:W-:Y:S01]  /*11dc0*/  USHF.L.U32 UR9, UR10, 0x5, URZ ;  /* 0x000000050a097899 */ /* 0x000fe2000800063f */
[----:B------:R-:W4:Y:S01]  /*11dd0*/  LDL.LU.64 R4, [R1+0xf8] ;  /* 0x0000f80001047983 */ /* 0x000f220000300a00 */
[----:B------:R-:W-:Y:S01]  /*11de0*/  UIMAD.WIDE.U32 UR50, UR10, 0x30, URZ ;  /* 0x000000300a3278a5 */ /* 0x000fe2000f8e003f */
[----:B------:R-:W-:Y:S01]  /*11df0*/  IMAD.MOV.U32 R137, RZ, RZ, R134 ;  /* 0x000000ffff897224 */ /* 0x000fe200078e0086 */
[----:B------:R-:W-:-:S02]  /*11e00*/  USHF.L.U32 UR12, UR10, 0x6, URZ ;  /* 0x000000060a0c7899 */ /* 0x000fc4000800063f */
[----:B------:R-:W-:Y:S02]  /*11e10*/  UIMAD.WIDE.U32 UR48, UR10, 0x50, URZ ;  /* 0x000000500a3078a5 */ /* 0x000fe4000f8e003f */
[----:B------:R-:W-:Y:S02]  /*11e20*/  UIMAD.WIDE.U32 UR46, UR10, 0x60, URZ ;  /* 0x000000600a2e78a5 */ /* 0x000fe4000f8e003f */
[----:B------:R-:W-:Y:S02]  /*11e30*/  UIMAD.WIDE.U32 UR44, UR10, 0x70, URZ ;  /* 0x000000700a2c78a5 */ /* 0x000fe4000f8e003f */
[----:B------:R-:W-:Y:S02]  /*11e40*/  USHF.L.U64.HI UR8, UR10, 0x5, UR15 ;  /* 0x000000050a087899 */ /* 0x000fe4000801020f */
[----:B------:R-:W-:Y:S02]  /*11e50*/  USHF.L.U64.HI UR11, UR10, 0x6, UR15 ;  /* 0x000000060a0b7899 */ /* 0x000fe4000801020f */
[----:B------:R-:W-:-:S02]  /*11e60*/  USHF.L.U64.HI UR16, UR4, 0x5, UR23 ;  /* 0x0000000504107899 */ /* 0x000fc40008010217 */
[----:B------:R-:W-:Y:S02]  /*11e70*/  USHF.L.U64.HI UR19, UR4, 0x6, UR23 ;  /* 0x0000000604137899 */ /* 0x000fe40008010217 */
[----:B------:R-:W-:Y:S02]  /*11e80*/  UIMAD UR10, UR15, 0x30, URZ ;  /* 0x000000300f0a78a4 */ /* 0x000fe4000f8e023f */
[----:B------:R-:W-:Y:S02]  /*11e90*/  UIMAD UR13, UR15, 0x50, URZ ;  /* 0x000000500f0d78a4 */ /* 0x000fe4000f8e023f */
[----:B------:R-:W-:Y:S02]  /*11ea0*/  UIMAD UR14, UR15, 0x60, URZ ;  /* 0x000000600f0e78a4 */ /* 0x000fe4000f8e023f */
[----:B------:R-:W-:Y:S02]  /*11eb0*/  UIMAD UR18, UR23, 0x30, URZ ;  /* 0x00000030171278a4 */ /* 0x000fe4000f8e023f */
[----:B------:R-:W-:-:S02]  /*11ec0*/  UIMAD UR21, UR23, 0x50, URZ ;  /* 0x00000050171578a4 */ /* 0x000fc4000f8e023f */
[----:B------:R-:W-:Y:S02]  /*11ed0*/  UIMAD UR22, UR23, 0x60, URZ ;  /* 0x00000060171678a4 */ /* 0x000fe4000f8e023f */
[----:B------:R-:W-:Y:S02]  /*11ee0*/  UIMAD.WIDE.U32 UR42, UR4, 0x30, URZ ;  /* 0x00000030042a78a5 */ /* 0x000fe4000f8e003f */
[----:B------:R-:W-:Y:S02]  /*11ef0*/  UIMAD.WIDE.U32 UR40, UR4, 0x50, URZ ;  /* 0x00000050042878a5 */ /* 0x000fe4000f8e003f */
[----:B------:R-:W-:Y:S02]  /*11f00*/  UIMAD.WIDE.U32 UR38, UR4, 0x60, URZ ;  /* 0x00000060042678a5 */ /* 0x000fe4000f8e003f */
[----:B------:R-:W-:Y:S02]  /*11f10*/  UIMAD.WIDE.U32 UR36, UR4, 0x70, URZ ;  /* 0x00000070042478a5 */ /* 0x000fe4000f8e003f */
[----:B------:R-:W-:-:S02]  /*11f20*/  UIMAD UR15, UR15, 0x70, URZ ;  /* 0x000000700f0f78a4 */ /* 0x000fc4000f8e023f */
[----:B------:R-:W-:Y:S02]  /*11f30*/  UIMAD UR23, UR23, 0x70, URZ ;  /* 0x00000070171778a4 */ /* 0x000fe4000f8e023f */
[----:B------:R-:W-:Y:S02]  /*11f40*/  USHF.L.U32 UR17, UR4, 0x5, URZ ;  /* 0x0000000504117899 */ /* 0x000fe4000800063f */
[----:B------:R-:W-:Y:S02]  /*11f50*/  USHF.L.U32 UR20, UR4, 0x6, URZ ;  /* 0x0000000604147899 */ /* 0x000fe4000800063f */
[----:B------:R-:W-:Y:S02]  /*11f60*/  UIADD3 UR10, UR10, UR51, URZ ;  /* 0x000000330a0a7290 */ /* 0x000fe4000fffe03f */
[----:B------:R-:W-:Y:S02]  /*11f70*/  UIADD3 UR13, UR13, UR49, URZ ;  /* 0x000000310d0d7290 */ /* 0x000fe4000fffe03f */
[----:B------:R-:W-:-:S02]  /*11f80*/  UIADD3 UR14, UR14, UR47, URZ ;  /* 0x0000002f0e0e7290 */ /* 0x000fc4000fffe03f */
[----:B------:R-:W-:Y:S02]  /*11f90*/  UIADD3 UR15, UR15, UR45, URZ ;  /* 0x0000002d0f0f7290 */ /* 0x000fe4000fffe03f */
[----:B------:R-:W-:Y:S02]  /*11fa0*/  UIADD3 UR18, UR18, UR43, URZ ;  /* 0x0000002b12127290 */ /* 0x000fe4000fffe03f */
[----:B------:R-:W-:Y:S02]  /*11fb0*/  UIADD3 UR21, UR21, UR41, URZ ;  /* 0x0000002915157290 */ /* 0x000fe4000fffe03f */
[----:B------:R-:W-:Y:S02]  /*11fc0*/  UIADD3 UR22, UR22, UR39, URZ ;  /* 0x0000002716167290 */ /* 0x000fe4000fffe03f */
[----:B------:R-:W-:Y:S01]  /*11fd0*/  UIADD3 UR23, UR23, UR37, URZ ;  /* 0x0000002517177290 */ /* 0x000fe2000fffe03f */
[----:B---3--:R-:W-:Y:S02]  /*11fe0*/  MOV R3, R7 ;  /* 0x0000000700037202 */ /* 0x008fe40000000f00 */
[----:B----4-:R-:W-:-:S05]  /*11ff0*/  MOV R2, R4 ;  /* 0x0000000400027202 */ /* 0x010fca0000000f00 */
[----:B------:R1:W-:Y:S01]  /*12000*/  STL.64 [R1+0xa0], R2 ;  /* 0x0000a00201007387 */ /* 0x0003e20000100a00 */
[----:B--2---:R-:W-:Y:S01]  /*12010*/  ISETP.GE.AND P0, PT, R8, c[0x0][0x220], PT ;  /* 0x0000880008007a0c */ /* 0x004fe20003f06270 */
[----:B------:R-:W-:Y:S05]  /*12020*/  BRA `(.L_x_172) ;  /* 0x0000056000007947 */ /* 0x000fea0003800000 */
.L_x_174:
[----:B------:R-:W2:Y:S01]  /*12030*/  LDL.64 R134, [R1+0xb8] ;  /* 0x0000b80001867983 */ /* 0x000ea20000100a00 */
[----:B------:R-:W-:Y:S02]  /*12040*/  ULDC.64 UR4, c[0x0][0x198] ;  /* 0x0000660000047ab9 */ /* 0x000fe40000000a00 */
[----:B------:R-:W-:Y:S01]  /*12050*/  UIADD3 UR32, UR33, -0x1, URZ ;  /* 0xffffffff21207890 */ /* 0x000fe2000fffe03f */
[----:B------:R-:W3:Y:S03]  /*12060*/  LDL.64 R248, [R1+0xb0] ;  /* 0x0000b00001f87983 */ /* 0x000ee60000100a00 */
[----:B------:R-:W-:Y:S01]  /*12070*/  USHF.R.S32.HI UR7, URZ, 0x1f, UR32 ;  /* 0x0000001f3f077899 */ /* 0x000fe20008011420 */
[----:B------:R1:W-:Y:S01]  /*12080*/  @P0 STS.128 [R246+0x4000], RZ ;  /* 0x004000fff6000388 */ /* 0x0003e20000000c00 */
[----:B------:R-:W-:Y:S02]  /*12090*/  UIMAD.WIDE.U32 UR54, UR32, UR4, URZ ;  /* 0x00000004203672a5 */ /* 0x000fe4000f8e003f */
[----:B------:R-:W-:Y:S04]  /*120a0*/  UIMAD UR7, UR7, UR4, URZ ;  /* 0x00000004070772a4 */ /* 0x000fe8000f8e023f */
[----:B------:R-:W-:Y:S01]  /*120b0*/  UIMAD UR7, UR32, UR5, UR7 ;  /* 0x00000005200772a4 */ /* 0x000fe2000f8e0207 */
[----:B------:R-:W-:Y:S03]  /*120c0*/  IMAD.U32 R0, RZ, RZ, UR54 ;  /* 0x00000036ff007e24 */ /* 0x000fe6000f8e00ff */
[----:B------:R-:W-:Y:S06]  /*120d0*/  UIADD3 UR7, UR55, UR7, URZ ;  /* 0x0000000737077290 */ /* 0x000fec000fffe03f */
[----:B------:R-:W-:Y:S02]  /*120e0*/  IMAD.U32 R2, RZ, RZ, UR7 ;  /* 0x00000007ff027e24 */ /* 0x000fe4000f8e00ff */
[----:B--2---:R-:W-:Y:S01]  /*120f0*/  IMAD.U32 R135, RZ, RZ, UR54 ;  /* 0x00000036ff877e24 */ /* 0x004fe2000f8e00ff */
[----:B------:R-:W-:Y:S04]  /*12100*/  LEA R0, P3, R0, R134, 0x7 ;  /* 0x0000008600007211 */ /* 0x000fe800078638ff */
[----:B------:R-:W-:Y:S02]  /*12110*/  @!P0 IADD3 R3, P2, R0, UR25, RZ ;  /* 0x0000001900038c10 */ /* 0x000fe4000ff5e0ff */
[----:B---3--:R-:W-:Y:S02]  /*12120*/  LEA.HI.X R2, R135, R249, R2, 0x7, P3 ;  /* 0x000000f987027211 */ /* 0x008fe400018f3c02 */
[C---:B------:R-:W-:Y:S02]  /*12130*/  @!P0 LEA R216, P6, R3.reuse, c[0x0][0x168], 0x1 ;  /* 0x00005a0003d88a11 */ /* 0x040fe400078c08ff */
[----:B------:R-:W-:Y:S02]  /*12140*/  @!P0 IADD3.X R136, R2, UR24, RZ, P2, !PT ;  /* 0x0000001802888c10 */ /* 0x000fe400097fe4ff */
[C---:B------:R-:W-:Y:S02]  /*12150*/  @!P0 IADD3 R134, P5, R0.reuse, UR17, RZ ;  /* 0x0000001100868c10 */ /* 0x040fe4000ffbe0ff */
[----:B------:R-:W-:Y:S02]  /*12160*/  @!P0 LEA.HI.X R217, R3, c[0x0][0x16c], R136, 0x1, P6 ;  /* 0x00005b0003d98a11 */ /* 0x000fe400030f0c88 */
[----:B------:R-:W-:Y:S02]  /*12170*/  @!P0 LEA R210, P6, R0, c[0x0][0x168], 0x1 ;  /* 0x00005a0000d28a11 */ /* 0x000fe400078c08ff */
[----:B------:R-:W-:Y:S02]  /*12180*/  @!P0 LEA R214, P4, R134, c[0x0][0x168], 0x1 ;  /* 0x00005a0086d68a11 */ /* 0x000fe400078808ff */
[----:B------:R-:W-:Y:S02]  /*12190*/  @!P0 LEA.HI.X R211, R0, c[0x0][0x16c], R2, 0x1, P6 ;  /* 0x00005b0000d38a11 */ /* 0x000fe400030f0c02 */
[----:B------:R-:W-:Y:S02]  /*121a0*/  @!P0 IADD3.X R204, R2, UR16, RZ, P5, !PT ;  /* 0x0000001002cc8c10 */ /* 0x000fe4000affe4ff */
[----:B------:R-:W-:Y:S01]  /*121b0*/  @!P0 IADD3 R135, P3, R0, UR42, RZ ;  /* 0x0000002a00878c10 */ /* 0x000fe2000ff7e0ff */
[----:B------:R-:W-:Y:S01]  /*121c0*/  @!PT LDS RZ, [RZ] ;  /* 0x00000000fffff984 */ /* 0x000fe20000000800 */
[----:B------:R-:W-:Y:S01]  /*121d0*/  @!PT LDS RZ, [RZ] ;  /* 0x00000000fffff984 */ /* 0x000fe20000000800 */
[----:B------:R-:W-:Y:S01]  /*121e0*/  @!PT LDS RZ, [RZ] ;  /* 0x00000000fffff984 */ /* 0x000fe20000000800 */
[----:B------:R1:W-:Y:S01]  /*121f0*/  @!P0 LDGSTS.E.BYPASS.LTC128B.128 [R246+0x4000], [R210.64] ;  /* 0x04000000d2f68fae */ /* 0x0003e2000b901d74 */
[----:B------:R-:W-:Y:S02]  /*12200*/  @!P0 LEA.HI.X R215, R134, c[0x0][0x16c], R204, 0x1, P4 ;  /* 0x00005b0086d78a11 */ /* 0x000fe400020f0ccc */
[C---:B------:R-:W-:Y:S01]  /*12210*/  @!P0 LEA R212, P2, R135.reuse, c[0x0][0x168], 0x1 ;  /* 0x00005a0087d48a11 */ /* 0x040fe200078408ff */
[----:B------:R1:W-:Y:S01]  /*12220*/  @P0 STS.128 [R246+0x4800], RZ ;  /* 0x004800fff6000388 */ /* 0x0003e20000000c00 */
[----:B------:R-:W-:Y:S02]  /*12230*/  @!P0 IADD3.X R205, R2, UR18, RZ, P3, !PT ;  /* 0x0000001202cd8c10 */ /* 0x000fe40009ffe4ff */
[C---:B------:R-:W-:Y:S01]  /*12240*/  @!P0 IADD3 R3, P5, R0.reuse, UR20, RZ ;  /* 0x0000001400038c10 */ /* 0x040fe2000ffbe0ff */
[----:B------:R-:W-:Y:S01]  /*12250*/  @!PT LDS RZ, [RZ] ;  /* 0x00000000fffff984 */ /* 0x000fe20000000800 */
[----:B------:R-:W-:Y:S01]  /*12260*/  @!PT LDS RZ, [RZ] ;  /* 0x00000000fffff984 */ /* 0x000fe20000000800 */
[----:B------:R-:W-:Y:S01]  /*12270*/  @!PT LDS RZ, [RZ] ;  /* 0x00000000fffff984 */ /* 0x000fe20000000800 */
[----:B------:R1:W-:Y:S01]  /*12280*/  @!P0 LDGSTS.E.BYPASS.LTC128B.128 [R246+0x4800], [R216.64] ;  /* 0x04800000d8f68fae */ /* 0x0003e2000b901d74 */
[----:B------:R-:W-:Y:S02]  /*12290*/  @!P0 LEA.HI.X R213, R135, c[0x0][0x16c], R205, 0x1, P2 ;  /* 0x00005b0087d58a11 */ /* 0x000fe400010f0ccd */
[----:B------:R-:W-:Y:S01]  /*122a0*/  @!P0 LEA R208, P6, R3, c[0x0][0x168], 0x1 ;  /* 0x00005a0003d08a11 */ /* 0x000fe200078c08ff */
[----:B------:R1:W-:Y:S01]  /*122b0*/  @P0 STS.128 [R246+0x5000], RZ ;  /* 0x005000fff6000388 */ /* 0x0003e20000000c00 */
[C---:B------:R-:W-:Y:S02]  /*122c0*/  @!P0 IADD3 R135, P4, R0.reuse, UR40, RZ ;  /* 0x0000002800878c10 */ /* 0x040fe4000ff9e0ff */
[C---:B------:R-:W-:Y:S01]  /*122d0*/  @!P0 IADD3 R136, P2, R0.reuse, UR38, RZ ;  /* 0x0000002600888c10 */ /* 0x040fe2000ff5e0ff */
[----:B------:R-:W-:Y:S01]  /*122e0*/  @!PT LDS RZ, [RZ] ;  /* 0x00000000fffff984 */ /* 0x000fe20000000800 */
[----:B------:R-:W-:Y:S01]  /*122f0*/  @!PT LDS RZ, [RZ] ;  /* 0x00000000fffff984 */ /* 0x000fe20000000800 */
[----:B------:R-:W-:Y:S01]  /*12300*/  @!PT LDS RZ, [RZ] ;  /* 0x00000000fffff984 */ /* 0x000fe20000000800 */
[----:B------:R1:W-:Y:S01]  /*12310*/  @!P0 LDGSTS.E.BYPASS.LTC128B.128 [R246+0x5000], [R214.64] ;  /* 0x05000000d6f68fae */ /* 0x0003e2000b901d74 */
[----:B------:R-:W-:Y:S02]  /*12320*/  @!P0 IADD3 R218, P3, R0, UR36, RZ ;  /* 0x0000002400da8c10 */ /* 0x000fe4000ff7e0ff */
[C---:B------:R-:W-:Y:S01]  /*12330*/  @!P0 IADD3.X R0, R2.reuse, UR19, RZ, P5, !PT ;  /* 0x0000001302008c10 */ /* 0x040fe2000affe4ff */
[----:B------:R1:W-:Y:S01]  /*12340*/  @P0 STS.128 [R246+0x5800], RZ ;  /* 0x005800fff6000388 */ /* 0x0003e20000000c00 */
[----:B------:R-:W-:Y:S02]  /*12350*/  @!P0 LEA R206, P5, R135, c[0x0][0x168], 0x1 ;  /* 0x00005a0087ce8a11 */ /* 0x000fe400078a08ff */
[----:B------:R-:W-:Y:S01]  /*12360*/  @!P0 LEA.HI.X R209, R3, c[0x0][0x16c], R0, 0x1, P6 ;  /* 0x00005b0003d18a11 */ /* 0x000fe200030f0c00 */
[----:B------:R-:W-:Y:S01]  /*12370*/  @!PT LDS RZ, [RZ] ;  /* 0x00000000fffff984 */ /* 0x000fe20000000800 */
[----:B------:R-:W-:Y:S01]  /*12380*/  @!PT LDS RZ, [RZ] ;  /* 0x00000000fffff984 */ /* 0x000fe20000000800 */
[----:B------:R-:W-:Y:S01]  /*12390*/  @!PT LDS RZ, [RZ] ;  /* 0x00000000fffff984 */ /* 0x000fe20000000800 */
[----:B------:R1:W-:Y:S01]  /*123a0*/  @!P0 LDGSTS.E.BYPASS.LTC128B.128 [R246+0x5800], [R212.64] ;  /* 0x05800000d4f68fae */ /* 0x0003e2000b901d74 */
[----:B------:R-:W-:Y:S02]  /*123b0*/  @!P0 IADD3.X R205, R2, UR21, RZ, P4, !PT ;  /* 0x0000001502cd8c10 */ /* 0x000fe4000a7fe4ff */
[----:B------:R-:W-:Y:S01]  /*123c0*/  @!P0 LEA R204, P4, R136, c[0x0][0x168], 0x1 ;  /* 0x00005a0088cc8a11 */ /* 0x000fe200078808ff */
[----:B------:R1:W-:Y:S01]  /*123d0*/  @P0 STS.128 [R246+0x6000], RZ ;  /* 0x006000fff6000388 */ /* 0x0003e20000000c00 */
[----:B------:R-:W-:Y:S02]  /*123e0*/  @!P0 LEA.HI.X R207, R135, c[0x0][0x16c], R205, 0x1, P5 ;  /* 0x00005b0087cf8a11 */ /* 0x000fe400028f0ccd */
[----:B------:R-:W-:Y:S01]  /*123f0*/  @!P0 IADD3.X R219, R2, UR22, RZ, P2, !PT ;  /* 0x0000001602db8c10 */ /* 0x000fe200097fe4ff */
[----:B------:R-:W-:Y:S01]  /*12400*/  @!PT LDS RZ, [RZ] ;  /* 0x00000000fffff984 */ /* 0x000fe20000000800 */
[----:B------:R-:W-:Y:S01]  /*12410*/  @!PT LDS RZ, [RZ] ;  /* 0x00000000fffff984 */ /* 0x000fe20000000800 */
[----:B------:R-:W-:Y:S01]  /*12420*/  @!PT LDS RZ, [RZ] ;  /* 0x00000000fffff984 */ /* 0x000fe20000000800 */
[----:B------:R1:W-:Y:S01]  /*12430*/  @!P0 LDGSTS.E.BYPASS.LTC128B.128 [R246+0x6000], [R208.64] ;  /* 0x06000000d0f68fae */ /* 0x0003e2000b901d74 */
[----:B------:R-:W-:Y:S02]  /*12440*/  @!P0 LEA R134, P2, R218, c[0x0][0x168], 0x1 ;  /* 0x00005a00da868a11 */ /* 0x000fe400078408ff */
[----:B------:R-:W-:Y:S01]  /*12450*/  @!P0 LEA.HI.X R205, R136, c[0x0][0x16c], R219, 0x1, P4 ;  /* 0x00005b0088cd8a11 */ /* 0x000fe200020f0cdb */
[----:B------:R1:W-:Y:S01]  /*12460*/  @P0 STS.128 [R246+0x6800], RZ ;  /* 0x006800fff6000388 */ /* 0x0003e20000000c00 */
[----:B------:R-:W-:Y:S03]  /*12470*/  @!P0 IADD3.X R2, R2, UR23, RZ, P3, !PT ;  /* 0x0000001702028c10 */ /* 0x000fe60009ffe4ff */
[----:B------:R-:W-:Y:S01]  /*12480*/  @!PT LDS RZ, [RZ] ;  /* 0x00000000fffff984 */ /* 0x000fe20000000800 */
[----:B------:R-:W-:Y:S01]  /*12490*/  @!PT LDS RZ, [RZ] ;  /* 0x00000000fffff984 */ /* 0x000fe20000000800 */
[----:B------:R-:W-:Y:S01]  /*124a0*/  @!PT LDS RZ, [RZ] ;  /* 0x00000000fffff984 */ /* 0x000fe20000000800 */
[----:B------:R1:W-:Y:S01]  /*124b0*/  @!P0 LDGSTS.E.BYPASS.LTC128B.128 [R246+0x6800], [R206.64] ;  /* 0x06800000cef68fae */ /* 0x0003e2000b901d74 */
[----:B------:R-:W-:Y:S03]  /*124c0*/  @!P0 LEA.HI.X R135, R218, c[0x0][0x16c], R2, 0x1, P2 ;  /* 0x00005b00da878a11 */ /* 0x000fe600010f0c02 */
        /* <DEDUP_REMOVED lines=10> */
[----:B------:R-:W0:Y:S01]  /*12570*/  LDGDEPBAR ;  /* 0x00000000000079af */ /* 0x000e220000000000 */
[----:B------:R-:W-:-:S05]  /*12580*/  BRA `(.L_x_173) ;  /* 0x00000fc000007947 */ /* 0x000fca0003800000 */
.L_x_172:
[----:B------:R-:W2:Y:S01]  /*12590*/  LDL.64 R4, [R1+0xa0] ;  /* 0x0000a00001047983 */ /* 0x000ea20000100a00 */
[----:B------:R-:W-:Y:S04]  /*125a0*/  DEPBAR.LE SB0, 0x0 ;  /* 0x000080000000791a */ /* 0x000fe80000000000 */
[----:B------:R-:W-:Y:S01]  /*125b0*/  USHF.R.S32.HI UR5, URZ, 0x1f, UR33 ;  /* 0x0000001f3f057899 */ /* 0x000fe20008011421 */
[----:B------:R-:W-:Y:S01]  /*125c0*/  BAR.SYNC.DEFER_BLOCKING 0x0 ;  /* 0x0000000000007b1d */ /* 0x000fe20000010000 */
[----:B------:R-:W-:Y:S01]  /*125d0*/  UIMAD UR4, UR26, UR33, URZ ;  /* 0x000000211a0472a4 */ /* 0x000fe2000f8e023f */
[----:B-1----:R-:W-:Y:S03]  /*125e0*/  IMAD.U32 R2, RZ, RZ, UR33 ;  /* 0x00000021ff027e24 */ /* 0x002fe6000f8e00ff */
[----:B------:R-:W-:Y:S01]  /*125f0*/  UIMAD UR4, UR5, UR27, UR4 ;  /* 0x0000001b050472a4 */ /* 0x000fe2000f8e0204 */
[----:B------:R-:W-:Y:S01]  /*12600*/  @P0 STS.128 [R246+0x8000], RZ ;  /* 0x008000fff6000388 */ /* 0x000fe20000000c00 */
[----:B--2---:R-:W-:Y:S05]  /*12610*/  IMAD.WIDE.U32 R2, R2, UR27, R4 ;  /* 0x0000001b02027c25 */ /* 0x004fea000f8e0004 */
[----:B------:R-:W-:Y:S02]  /*12620*/  IADD3 R0, R3, UR4, RZ ;  /* 0x0000000403007c10 */ /* 0x000fe4000fffe0ff */
[C---:B------:R-:W-:Y:S02]  /*12630*/  @!P0 IADD3 R3, P1, R2.reuse, UR29, RZ ;  /* 0x0000001d02038c10 */ /* 0x040fe4000ff3e0ff */
[----:B------:R-:W-:Y:S02]  /*12640*/  @!P0 IADD3 R4, P6, R2, UR9, RZ ;  /* 0x0000000902048c10 */ /* 0x000fe4000ffde0ff */
[----:B------:R-:W-:Y:S02]  /*12650*/  @!P0 IADD3.X R6, R0, UR28, RZ, P1, !PT ;  /* 0x0000001c00068c10 */ /* 0x000fe40008ffe4ff */
[C---:B------:R-:W-:Y:S02]  /*12660*/  @!P0 LEA R16, P1, R3.reuse, c[0x0][0x170], 0x1 ;  /* 0x00005c0003108a11 */ /* 0x040fe400078208ff */
[C---:B------:R-:W-:Y:S02]  /*12670*/  @!P0 IADD3 R5, P5, R2.reuse, UR50, RZ ;  /* 0x0000003202058c10 */ /* 0x040fe4000ffbe0ff */
[----:B------:R-:W-:Y:S02]  /*12680*/  @!P0 LEA.HI.X R17, R3, c[0x0][0x174], R6, 0x1, P1 ;  /* 0x00005d0003118a11 */ /* 0x000fe400008f0c06 */
[----:B------:R-:W-:Y:S02]  /*12690*/  @!P0 LEA R14, P1, R2, c[0x0][0x170], 0x1 ;  /* 0x00005c00020e8a11 */ /* 0x000fe400078208ff */
[----:B------:R-:W-:Y:S02]  /*126a0*/  @!P0 IADD3.X R6, R0, UR8, RZ, P6, !PT ;  /* 0x0000000800068c10 */ /* 0x000fe4000b7fe4ff */
[----:B------:R-:W-:Y:S02]  /*126b0*/  @!P0 LEA.HI.X R15, R2, c[0x0][0x174], R0, 0x1, P1 ;  /* 0x00005d00020f8a11 */ /* 0x000fe400008f0c00 */
[----:B------:R-:W-:Y:S02]  /*126c0*/  @!P0 LEA R12, P6, R4, c[0x0][0x170], 0x1 ;  /* 0x00005c00040c8a11 */ /* 0x000fe400078c08ff */
[----:B------:R-:W-:Y:S01]  /*126d0*/  @!P0 IADD3.X R8, R0, UR10, RZ, P5, !PT ;  /* 0x0000000a00088c10 */ /* 0x000fe2000affe4ff */
[----:B------:R-:W-:Y:S01]  /*126e0*/  @!PT LDS RZ, [RZ] ;  /* 0x00000000fffff984 */ /* 0x000fe20000000800 */
[----:B------:R-:W-:Y:S01]  /*126f0*/  @!PT LDS RZ, [RZ] ;  /* 0x00000000fffff984 */ /* 0x000fe20000000800 */
[----:B------:R-:W-:Y:S01]  /*12700*/  @!PT LDS RZ, [RZ] ;  /* 0x00000000fffff984 */ /* 0x000fe20000000800 */
[----:B------:R1:W-:Y:S01]  /*12710*/  @!P0 LDGSTS.E.BYPASS.LTC128B.128 [R246+0x8000], [R14.64] ;  /* 0x080000000ef68fae */ /* 0x0003e2000b901d74 */
[----:B------:R-:W-:Y:S02]  /*12720*/  @!P0 LEA.HI.X R13, R4, c[0x0][0x174], R6, 0x1, P6 ;  /* 0x00005d00040d8a11 */ /* 0x000fe400030f0c06 */
[C---:B------:R-:W-:Y:S02]  /*12730*/  @!P0 LEA R10, P5, R5.reuse, c[0x0][0x170], 0x1 ;  /* 0x00005c00050a8a11 */ /* 0x040fe400078a08ff */
[----:B------:R-:W-:Y:S01]  /*12740*/  @!P0 IADD3 R7, P4, R2, UR12, RZ ;  /* 0x0000000c02078c10 */ /* 0x000fe2000ff9e0ff */
[----:B------:R-:W-:Y:S01]  /*12750*/  @P0 STS.128 [R246+0x8800], RZ ;  /* 0x008800fff6000388 */ /* 0x000fe20000000c00 */
[----:B------:R-:W-:Y:S02]  /*12760*/  @!P0 LEA.HI.X R11, R5, c[0x0][0x174], R8, 0x1, P5 ;  /* 0x00005d00050b8a11 */ /* 0x000fe400028f0c08 */
[----:B------:R-:W-:Y:S02]  /*12770*/  @!P0 IADD3.X R5, R0, UR11, RZ, P4, !PT ;  /* 0x0000000b00058c10 */ /* 0x000fe4000a7fe4ff */
[C---:B------:R-:W-:Y:S01]  /*12780*/  @!P0 LEA R8, P4, R7.reuse, c[0x0][0x170], 0x1 ;  /* 0x00005c0007088a11 */ /* 0x040fe200078808ff */
[----:B------:R-:W-:Y:S01]  /*12790*/  @!PT LDS RZ, [RZ] ;  /* 0x00000000fffff984 */ /* 0x000fe20000000800 */
[----:B------:R-:W-:Y:S01]  /*127a0*/  @!PT LDS RZ, [RZ] ;  /* 0x00000000fffff984 */ /* 0x000fe20000000800 */
[----:B------:R-:W-:Y:S01]  /*127b0*/  @!PT LDS RZ, [RZ] ;  /* 0x00000000fffff984 */ /* 0x000fe20000000800 */
[----:B------:R2:W-:Y:S01]  /*127c0*/  @!P0 LDGSTS.E.BYPASS.LTC128B.128 [R246+0x8800], [R16.64] ;  /* 0x0880000010f68fae */ /* 0x0005e2000b901d74 */
[----:B------:R-:W-:Y:S02]  /*127d0*/  @!P0 IADD3 R18, P3, R2, UR48, RZ ;  /* 0x0000003002128c10 */ /* 0x000fe4000ff7e0ff */
[----:B------:R-:W-:Y:S02]  /*127e0*/  @!P0 LEA.HI.X R9, R7, c[0x0][0x174], R5, 0x1, P4 ;  /* 0x00005d0007098a11 */ /* 0x000fe400020f0c05 */
[----:B------:R-:W-:Y:S01]  /*127f0*/  @!P0 IADD3.X R20, R0, UR13, RZ, P3, !PT ;  /* 0x0000000d00148c10 */ /* 0x000fe20009ffe4ff */
[----:B------:R-:W-:Y:S01]  /*12800*/  @P0 STS.128 [R246+0x9000], RZ ;  /* 0x009000fff6000388 */ /* 0x000fe20000000c00 */
[----:B------:R-:W-:Y:S02]  /*12810*/  @!P0 LEA R6, P3, R18, c[0x0][0x170], 0x1 ;  /* 0x00005c0012068a11 */ /* 0x000fe400078608ff */
[----:B------:R-:W-:Y:S02]  /*12820*/  @!P0 IADD3 R19, P2, R2, UR46, RZ ;  /* 0x0000002e02138c10 */ /* 0x000fe4000ff5e0ff */
[----:B------:R-:W-:Y:S01]  /*12830*/  @!P0 LEA.HI.X R7, R18, c[0x0][0x174], R20, 0x1, P3 ;  /* 0x00005d0012078a11 */ /* 0x000fe200018f0c14 */
[----:B------:R-:W-:Y:S01]  /*12840*/  @!PT LDS RZ, [RZ] ;  /* 0x00000000fffff984 */ /* 0x000fe20000000800 */
[----:B------:R-:W-:Y:S01]  /*12850*/  @!PT LDS RZ, [RZ] ;  /* 0x00000000fffff984 */ /* 0x000fe20000000800 */
[----:B------:R-:W-:Y:S01]  /*12860*/  @!PT LDS RZ, [RZ] ;  /* 0x00000000fffff984 */ /* 0x000fe20000000800 */
[----:B------:R1:W-:Y:S01]  /*12870*/  @!P0 LDGSTS.E.BYPASS.LTC128B.128 [R246+0x9000], [R12.64] ;  /* 0x090000000cf68fae */ /* 0x0003e2000b901d74 */
[----:B------:R-:W-:Y:S02]  /*12880*/  @!P0 IADD3.X R21, R0, UR14, RZ, P2, !PT ;  /* 0x0000000e00158c10 */ /* 0x000fe400097fe4ff */
        /* <DEDUP_REMOVED lines=9> */
[----:B------:R3:W-:Y:S03]  /*12920*/  @!P0 LDGSTS.E.BYPASS.LTC128B.128 [R246+0x9800], [R10.64] ;  /* 0x098000000af68fae */ /* 0x0007e6000b901d74 */
[----:B------:R-:W-:Y:S02]  /*12930*/  @!P0 LEA.HI.X R3, R3, c[0x0][0x174], R0, 0x1, P1 ;  /* 0x00005d0003038a11 */ /* 0x000fe400008f0c00 */
[----:B------:R-:W-:Y:S01]  /*12940*/  ISETP.LT.AND P1, PT, RZ, UR33, PT ;  /* 0x00000021ff007c0c */ /* 0x000fe2000bf21270 */
[----:B------:R-:W-:Y:S06]  /*12950*/  @P0 STS.128 [R246+0xa000], RZ ;  /* 0x00a000fff6000388 */ /* 0x000fec0000000c00 */
[----:B------:R-:W-:Y:S01]  /*12960*/  @!PT LDS RZ, [RZ] ;  /* 0x00000000fffff984 */ /* 0x000fe20000000800 */
[----:B------:R-:W-:Y:S01]  /*12970*/  @!PT LDS RZ, [RZ] ;  /* 0x00000000fffff984 */ /* 0x000fe20000000800 */
[----:B------:R-:W-:Y:S01]  /*12980*/  @!PT LDS RZ, [RZ] ;  /* 0x00000000fffff984 */ /* 0x000fe20000000800 */
[----:B------:R3:W-:Y:S06]  /*12990*/  @!P0 LDGSTS.E.BYPASS.LTC128B.128 [R246+0xa000], [R8.64] ;  /* 0x0a00000008f68fae */ /* 0x0007ec000b901d74 */
        /* <DEDUP_REMOVED lines=15> */
[----:B------:R-:W-:Y:S06]  /*12a90*/  LDSM.16.M88.4 R128, [R234] ;  /* 0x00000000ea80783b */ /* 0x000fec0000000200 */
[----:B--2---:R-:W4:Y:S06]  /*12aa0*/  LDSM.16.M88.4 R16, [R139+0x4000] ;  /* 0x004000008b10783b */ /* 0x004f2c0000000200 */
[----:B------:R-:W3:Y:S06]  /*12ab0*/  LDSM.16.M88.4 R124, [R234+0x2000] ;  /* 0x00200000ea7c783b */ /* 0x000eec0000000200 */
[----:B------:R-:W2:Y:S06]  /*12ac0*/  LDSM.16.M88.4 R32, [R139+0x4800] ;  /* 0x004800008b20783b */ /* 0x000eac0000000200 */
[----:B------:R-:W0:Y:S06]  /*12ad0*/  LDGDEPBAR ;  /* 0x00000000000079af */ /* 0x000e2c0000000000 */
[----:B------:R-:W5:Y:S06]  /*12ae0*/  LDSM.16.M88.4 R48, [R139+0x5000] ;  /* 0x005000008b30783b */ /* 0x000f6c0000000200 */
[----:B------:R-:W2:Y:S06]  /*12af0*/  LDSM.16.M88.4 R64, [R139+0x5800] ;  /* 0x005800008b40783b */ /* 0x000eac0000000200 */
[----:B------:R-:W5:Y:S01]  /*12b00*/  LDSM.16.M88.4 R80, [R139+0x6000] ;  /* 0x006000008b50783b */ /* 0x000f620000000200 */
[-C--:B----4-:R-:W-:Y:S05]  /*12b10*/  HMMA.16816.F32 R4, R128, R16.reuse, RZ ;  /* 0x000000108004723c */ /* 0x090fea00000018ff */
[----:B------:R-:W4:Y:S03]  /*12b20*/  LDSM.16.M88.4 R96, [R139+0x6800] ;  /* 0x006800008b60783b */ /* 0x000f260000000200 */
[C---:B---3--:R-:W-:Y:S03]  /*12b30*/  HMMA.16816.F32 R8, R124.reuse, R16, RZ ;  /* 0x000000107c08723c */ /* 0x048fe600000018ff */
[----:B------:R-:W3:Y:S06]  /*12b40*/  LDSM.16.M88.4 R112, [R139+0x7000] ;  /* 0x007000008b70783b */ /* 0x000eec0000000200 */
[----:B------:R-:W3:Y:S01]  /*12b50*/  LDSM.16.M88.4 R204, [R139+0x7800] ;  /* 0x007800008bcc783b */ /* 0x000ee20000000200 */
[-C--:B-1----:R-:W-:Y:S05]  /*12b60*/  HMMA.16816.F32 R12, R124, R18.reuse, RZ ;  /* 0x000000127c0c723c */ /* 0x082fea00000018ff */
[----:B------:R-:W-:Y:S03]  /*12b70*/  LDSM.16.M88.4 R208, [R237] ;  /* 0x00000000edd0783b */ /* 0x000fe60000000200 */
[C---:B------:R-:W-:Y:S03]  /*12b80*/  HMMA.16816.F32 R16, R128.reuse, R18, RZ ;  /* 0x000000128010723c */ /* 0x040fe600000018ff */
[----:B------:R-:W1:Y:S05]  /*12b90*/  LDSM.16.M88.4 R212, [R233+0x4000] ;  /* 0x00400000e9d4783b */ /* 0x000e6a0000000200 */
[-C--:B--2---:R-:W-:Y:S01]  /*12ba0*/  HMMA.16816.F32 R20, R128, R32.reuse, RZ ;  /* 0x000000208014723c */ /* 0x084fe200000018ff */
[----:B------:R-:W2:Y:S06]  /*12bb0*/  LDSM.16.M88.4 R216, [R237+0x2000] ;  /* 0x00200000edd8783b */ /* 0x000eac0000000200 */
[----:B------:R-:W1:Y:S01]  /*12bc0*/  LDSM.16.M88.4 R220, [R233+0x4800] ;  /* 0x00480000e9dc783b */ /* 0x000e620000000200 */
[C---:B------:R-:W-:Y:S05]  /*12bd0*/  HMMA.16816.F32 R24, R124.reuse, R32, RZ ;  /* 0x000000207c18723c */ /* 0x040fea00000018ff */
[----:B------:R-:W-:Y:S03]  /*12be0*/  LDSM.16.M88.4 R224, [R233+0x6000] ;  /* 0x00600000e9e0783b */ /* 0x000fe60000000200 */
[-C--:B------:R-:W-:Y:S08]  /*12bf0*/  HMMA.16816.F32 R28, R124, R34.reuse, RZ ;  /* 0x000000227c1c723c */ /* 0x080ff000000018ff */
[C---:B------:R-:W-:Y:S08]  /*12c00*/  HMMA.16816.F32 R32, R128.reuse, R34, RZ ;  /* 0x000000228020723c */ /* 0x040ff000000018ff */
[-C--:B-----5:R-:W-:Y:S08]  /*12c10*/  HMMA.16816.F32 R36, R128, R48.reuse, RZ ;  /* 0x000000308024723c */ /* 0x0a0ff000000018ff */
        /* <DEDUP_REMOVED lines=23> */
[----:B------:R-:W3:Y:S07]  /*12d90*/  LDSM.16.M88.4 R204, [R233+0x5000] ;  /* 0x00500000e9cc783b */ /* 0x000eee0000000200 */
[-C--:B-1----:R-:W-:Y:S08]  /*12da0*/  HMMA.16816.F32 R4, R208, R212.reuse, R4 ;  /* 0x000000d4d004723c */ /* 0x082ff00000001804 */
[C---:B--2---:R-:W-:Y:S08]  /*12db0*/  HMMA.16816.F32 R8, R216.reuse, R212, R8 ;  /* 0x000000d4d808723c */ /* 0x044ff00000001808 */
[-C--:B------:R-:W-:Y:S08]  /*12dc0*/  HMMA.16816.F32 R12, R216, R214.reuse, R12 ;  /* 0x000000d6d80c723c */ /* 0x080ff0000000180c */
[C---:B------:R-:W-:Y:S01]  /*12dd0*/  HMMA.16816.F32 R16, R208.reuse, R214, R16 ;  /* 0x000000d6d010723c */ /* 0x040fe20000001810 */
[----:B------:R-:W1:Y:S07]  /*12de0*/  LDSM.16.M88.4 R212, [R233+0x5800] ;  /* 0x00580000e9d4783b */ /* 0x000e6e0000000200 */
[-C--:B------:R-:W-:Y:S08]  /*12df0*/  HMMA.16816.F32 R20, R208, R220.reuse, R20 ;  /* 0x000000dcd014723c */ /* 0x080ff00000001814 */
[C---:B------:R-:W-:Y:S08]  /*12e00*/  HMMA.16816.F32 R24, R216.reuse, R220, R24 ;  /* 0x000000dcd818723c */ /* 0x040ff00000001818 */
[-C--:B------:R-:W-:Y:S08]  /*12e10*/  HMMA.16816.F32 R28, R216, R222.reuse, R28 ;  /* 0x000000ded81c723c */ /* 0x080ff0000000181c */
[C---:B------:R-:W-:Y:S01]  /*12e20*/  HMMA.16816.F32 R32, R208.reuse, R222, R32 ;  /* 0x000000ded020723c */ /* 0x040fe20000001820 */
[----:B------:R-:W-:Y:S07]  /*12e30*/  LDSM.16.M88.4 R220, [R233+0x7800] ;  /* 0x00780000e9dc783b */ /* 0x000fee0000000200 */
        /* <DEDUP_REMOVED lines=15> */
[-C--:B--2---:R-:W-:Y:S08]  /*12f30*/  HMMA.16816.F32 R84, R208, R204.reuse, R84 ;  /* 0x000000ccd054723c */ /* 0x084ff00000001854 */
[C---:B------:R-:W-:Y:S08]  /*12f40*/  HMMA.16816.F32 R88, R216.reuse, R204, R88 ;  /* 0x000000ccd858723c */ /* 0x040ff00000001858 */
[-C--:B------:R-:W-:Y:S08]  /*12f50*/  HMMA.16816.F32 R92, R216, R206.reuse, R92 ;  /* 0x000000ced85c723c */ /* 0x080ff0000000185c */
[C---:B------:R-:W-:Y:S01]  /*12f60*/  HMMA.16816.F32 R96, R208.reuse, R206, R96 ;  /* 0x000000ced060723c */ /* 0x040fe20000001860 */
[----:B------:R-:W-:Y:S07]  /*12f70*/  LDSM.16.M88.4 R204, [R235] ;  /* 0x00000000ebcc783b */ /* 0x000fee0000000200 */
[-C--:B-1----:R-:W-:Y:S08]  /*12f80*/  HMMA.16816.F32 R100, R208, R212.reuse, R100 ;  /* 0x000000d4d064723c */ /* 0x082ff00000001864 */
[C---:B------:R-:W-:Y:S08]  /*12f90*/  HMMA.16816.F32 R104, R216.reuse, R212, R104 ;  /* 0x000000d4d868723c */ /* 0x040ff00000001868 */
[-C--:B------:R-:W-:Y:S08]  /*12fa0*/  HMMA.16816.F32 R108, R216, R214.reuse, R108 ;  /* 0x000000d6d86c723c */ /* 0x080ff0000000186c */
[C---:B------:R-:W-:Y:S01]  /*12fb0*/  HMMA.16816.F32 R112, R208.reuse, R214, R112 ;  /* 0x000000d6d070723c */ /* 0x040fe20000001870 */
[----:B------:R-:W1:Y:S07]  /*12fc0*/  LDSM.16.M88.4 R212, [R238] ;  /* 0x00000000eed4783b */ /* 0x000e6e0000000200 */
[-C--:B------:R-:W-:Y:S08]  /*12fd0*/  HMMA.16816.F32 R116, R208, R220.reuse, R116 ;  /* 0x000000dcd074723c */ /* 0x080ff00000001874 */
[C---:B------:R-:W-:Y:S08]  /*12fe0*/  HMMA.16816.F32 R120, R216.reuse, R220, R120 ;  /* 0x000000dcd878723c */ /* 0x040ff00000001878 */
[-C--:B------:R-:W-:Y:S01]  /*12ff0*/  HMMA.16816.F32 R124, R216, R222.reuse, R124 ;  /* 0x000000ded87c723c */ /* 0x080fe2000000187c */
[----:B------:R-:W2:Y:S07]  /*13000*/  LDSM.16.M88.4 R216, [R245] ;  /* 0x00000000f5d8783b */ /* 0x000eae0000000200 */
[----:B------:R-:W-:Y:S01]  /*13010*/  HMMA.16816.F32 R128, R208, R222, R128 ;  /* 0x000000ded080723c */ /* 0x000fe20000001880 */
[----:B------:R-:W3:Y:S06]  /*13020*/  LDSM.16.M88.4 R208, [R244] ;  /* 0x00000000f4d0783b */ /* 0x000eec0000000200 */
[----:B------:R-:W-:Y:S01]  /*13030*/  LDSM.16.M88.4 R220, [R242] ;  /* 0x00000000f2dc783b */ /* 0x000fe20000000200 */
        /* <DEDUP_REMOVED lines=9> */
[----:B------:R-:W-:Y:S07]  /*130d0*/  LDSM.16.M88.4 R216, [R239] ;  /* 0x00000000efd8783b */ /* 0x000fee0000000200 */
        /* <DEDUP_REMOVED lines=28> */
[----:B------:R-:W2:Y:S07]  /*132a0*/  LDSM.16.M88.4 R224, [R232+0x800] ;  /* 0x00080000e8e0783b */ /* 0x000eae0000000200 */
[----:B------:R-:W-:Y:S01]  /*132b0*/  HMMA.16816.F32 R128, R204, R218, R128 ;  /* 0x000000dacc80723c */ /* 0x000fe20000001880 */
[----:B------:R-:W3:Y:S06]  /*132c0*/  LDSM.16.M88.4 R204, [R232+0x1000] ;  /* 0x00100000e8cc783b */ /* 0x000eec0000000200 */
[----:B------:R-:W-:Y:S01]  /*132d0*/  LDSM.16.M88.4 R216, [R232+0x2000] ;  /* 0x00200000e8d8783b */ /* 0x000fe20000000200 */
        /* <DEDUP_REMOVED lines=19> */
[----:B------:R-:W1:Y:S01]  /*13410*/  LDSM.16.M88.4 R212, [R232+0x3000] ;  /* 0x00300000e8d4783b */ /* 0x000e620000000200 */
[----:B------:R-:W-:Y:S05]  /*13420*/  DEPBAR.LE SB0, 0x0 ;  /* 0x000080000000791a */ /* 0x000fea0000000000 */
[----:B------:R-:W-:Y:S01]  /*13430*/  BAR.SYNC.DEFER_BLOCKING 0x0 ;  /* 0x0000000000007b1d */ /* 0x000fe20000010000 */
[-C--:B------:R-:W-:Y:S08]  /*13440*/  HMMA.16816.F32 R68, R208, R216.reuse, R68 ;  /* 0x000000d8d044723c */ /* 0x080ff00000001844 */
[C---:B------:R-:W-:Y:S08]  /*13450*/  HMMA.16816.F32 R72, R220.reuse, R216, R72 ;  /* 0x000000d8dc48723c */ /* 0x040ff00000001848 */
[-C--:B------:R-:W-:Y:S08]  /*13460*/  HMMA.16816.F32 R76, R220, R218.reuse, R76 ;  /* 0x000000dadc4c723c */ /* 0x080ff0000000184c */
[C---:B------:R-:W-:Y:S08]  /*13470*/  HMMA.16816.F32 R80, R208.reuse, R218, R80 ;  /* 0x000000dad050723c */ /* 0x040ff00000001850 */
[-C--:B--2---:R-:W-:Y:S08]  /*13480*/  HMMA.16816.F32 R84, R208, R204.reuse, R84 ;  /* 0x000000ccd054723c */ /* 0x084ff00000001854 */
[C---:B------:R-:W-:Y:S08]  /*13490*/  HMMA.16816.F32 R88, R220.reuse, R204, R88 ;  /* 0x000000ccdc58723c */ /* 0x040ff00000001858 */
[-C--:B------:R-:W-:Y:S08]  /*134a0*/  HMMA.16816.F32 R92, R220, R206.reuse, R92 ;  /* 0x000000cedc5c723c */ /* 0x080ff0000000185c */
[C---:B------:R-:W-:Y:S08]  /*134b0*/  HMMA.16816.F32 R96, R208.reuse, R206, R96 ;  /* 0x000000ced060723c */ /* 0x040ff00000001860 */
[-C--:B-1----:R-:W-:Y:S08]  /*134c0*/  HMMA.16816.F32 R100, R208, R212.reuse, R100 ;  /* 0x000000d4d064723c */ /* 0x082ff00000001864 */
[C---:B------:R-:W-:Y:S08]  /*134d0*/  HMMA.16816.F32 R104, R220.reuse, R212, R104 ;  /* 0x000000d4dc68723c */ /* 0x040ff00000001868 */
[-C--:B------:R-:W-:Y:S08]  /*134e0*/  HMMA.16816.F32 R108, R220, R214.reuse, R108 ;  /* 0x000000d6dc6c723c */ /* 0x080ff0000000186c */
[C---:B------:R-:W-:Y:S08]  /*134f0*/  HMMA.16816.F32 R112, R208.reuse, R214, R112 ;  /* 0x000000d6d070723c */ /* 0x040ff00000001870 */
[-C--:B------:R-:W-:Y:S08]  /*13500*/  HMMA.16816.F32 R116, R208, R224.reuse, R116 ;  /* 0x000000e0d074723c */ /* 0x080ff00000001874 */
[C---:B------:R-:W-:Y:S08]  /*13510*/  HMMA.16816.F32 R120, R220.reuse, R224, R120 ;  /* 0x000000e0dc78723c */ /* 0x040ff00000001878 */
[-C--:B------:R-:W-:Y:S08]  /*13520*/  HMMA.16816.F32 R124, R220, R226.reuse, R124 ;  /* 0x000000e2dc7c723c */ /* 0x080ff0000000187c */
[----:B------:R-:W-:Y:S01]  /*13530*/  HMMA.16816.F32 R128, R208, R226, R128 ;  /* 0x000000e2d080723c */ /* 0x000fe20000001880 */
[----:B------:R-:W-:-:S07]  /*13540*/  @P1 BRA `(.L_x_174) ;  /* 0xffffeae000001947 */ /* 0x000fce000383ffff */
.L_x_173:
[----:B------:R-:W-:Y:S01]  /*13550*/  FMNMX.FTZ R0, R4, R132, !PT ;  /* 0x0000008404007209 */ /* 0x000fe20007810000 */
[----:B------:R-:W-:Y:S01]  /*13560*/  STL [R1+0x13c], R246 ;  /* 0x00013cf601007387 */ /* 0x000fe20000100800 */
[----:B------:R-:W-:Y:S02]  /*13570*/  UIADD3 UR33, UR33, -0x1, URZ ;  /* 0xffffffff21217890 */ /* 0x000fe4000fffe03f */
[----:B------:R-:W-:Y:S01]  /*13580*/  FMNMX.FTZ R2, R5, R0, !PT ;  /* 0x0000000005027209 */ /* 0x000fe20007810000 */
[----:B------:R-:W-:Y:S01]  /*13590*/  STL [R1+0x138], R245 ;  /* 0x000138f501007387 */ /* 0x000fe20000100800 */
[----:B------:R-:W-:Y:S02]  /*135a0*/  FMNMX.FTZ R0, R6, R133, !PT ;  /* 0x0000008506007209 */ /* 0x000fe40007810000 */
[----:B------:R-:W-:Y:S01]  /*135b0*/  FMNMX.FTZ R3, R16, R2, !PT ;  /* 0x0000000210037209 */ /* 0x000fe20007810000 */
[----:B------:R-:W-:Y:S01]  /*135c0*/  STL [R1+0x134], R244 ;  /* 0x000134f401007387 */ /* 0x000fe20000100800 */
[----:B------:R-:W-:Y:S02]  /*135d0*/  FMNMX.FTZ R2, R7, R0, !PT ;  /* 0x0000000007027209 */ /* 0x000fe40007810000 */
[----:B-1----:R-:W-:Y:S01]  /*135e0*/  FMNMX.FTZ R134, R17, R3, !PT ;  /* 0x0000000311867209 */ /* 0x002fe20007810000 */
        /* <DEDUP_REMOVED lines=144> */
[----:B------:R-:W-:Y:S04]  /*13ef0*/  STL [R1+0x140], R136 ;  /* 0x0001408801007387 */ /* 0x000fe80000100800 */
[----:B------:R-:W2:Y:S01]  /*13f00*/  SHFL.BFLY PT, R206, R135, 0x1, 0x1f ;  /* 0x0c201f0087ce7f89 */ /* 0x000ea200000e0000 */
[----:B---3--:R-:W-:Y:S01]  /*13f10*/  FMNMX.FTZ R2, R0, R2, !PT ;  /* 0x0000000200027209 */ /* 0x008fe20007810000 */
[----:B------:R-:W-:Y:S04]  /*13f20*/  FADD.FTZ R0, -R136, R132 ;  /* 0x0000008488007221 */ /* 0x000fe80000010100 */
[----:B------:R-:W-:Y:S02]  /*13f30*/  FMUL.FTZ R0, R0, c[0x0][0x23c] ;  /* 0x00008f0000007a20 */ /* 0x000fe40000410000 */
[----:B------:R-:W3:Y:S02]  /*13f40*/  SHFL.BFLY PT, R3, R2, 0x1, 0x1f ;  /* 0x0c201f0002037f89 */ /* 0x000ee400000e0000 */
[----:B------:R4:W4:Y:S01]  /*13f50*/  MUFU.EX2 R132, R0 ;  /* 0x0000000000847308 */ /* 0x0009220000000800 */
[----:B-1----:R-:W-:Y:S05]  /*13f60*/  FMNMX.FTZ R134, R134, R204, !PT ;  /* 0x000000cc86867209 */ /* 0x002fea0007810000 */
[----:B------:R-:W1:Y:S01]  /*13f70*/  SHFL.BFLY PT, R204, R134, 0x1, 0x1f ;  /* 0x0c201f0086cc7f89 */ /* 0x000e6200000e0000 */
[----:B--2---:R-:W-:Y:S07]  /*13f80*/  FMNMX.FTZ R135, R135, R206, !PT ;  /* 0x000000ce87877209 */ /* 0x004fee0007810000 */
[----:B------:R-:W-:Y:S01]  /*13f90*/  STL [R1+0x144], R135 ;  /* 0x0001448701007387 */ /* 0x000fe20000100800 */
[----:B---3--:R-:W-:Y:S01]  /*13fa0*/  FMNMX.FTZ R3, R2, R3, !PT ;  /* 0x0000000302037209 */ /* 0x008fe20007810000 */
[----:B----4-:R-:W-:Y:S04]  /*13fb0*/  FADD.FTZ R0, -R135, R133 ;  /* 0x0000008587007221 */ /* 0x010fe80000010100 */
[----:B------:R-:W-:Y:S02]  /*13fc0*/  FMUL.FTZ R205, R3, c[0x0][0x23c] ;  /* 0x00008f0003cd7a20 */ /* 0x000fe40000410000 */
[----:B------:R-:W-:Y:S01]  /*13fd0*/  FMUL.FTZ R0, R0, c[0x0][0x23c] ;  /* 0x00008f0000007a20 */ /* 0x000fe20000410000 */
[----:B-1----:R-:W-:Y:S03]  /*13fe0*/  FMNMX.FTZ R134, R134, R204, !PT ;  /* 0x000000cc86867209 */ /* 0x002fe60007810000 */
[----:B------:R1:W-:Y:S02]  /*13ff0*/  MUFU.EX2 R133, R0 ;  /* 0x0000000000857308 */ /* 0x0003e40000000800 */
[----:B------:R-:W-:Y:S01]  /*14000*/  STL [R1+0x148], R134 ;  /* 0x0001488601007387 */ /* 0x000fe20000100800 */
[C---:B------:R-:W-:Y:S03]  /*14010*/  FMUL.FTZ R204, R134.reuse, c[0x0][0x23c] ;  /* 0x00008f0086cc7a20 */ /* 0x040fe60000410000 */
[----:B------:R2:W-:Y:S01]  /*14020*/  STL [R1+0x14c], R3 ;  /* 0x00014c0301007387 */ /* 0x0005e20000100800 */
[----:B-1----:R-:W-:Y:S02]  /*14030*/  FADD.FTZ R0, -R134, R137 ;  /* 0x0000008986007221 */ /* 0x002fe40000010100 */
[----:B------:R-:W-:Y:S02]  /*14040*/  FMUL.FTZ R137, R136, c[0x0][0x23c] ;  /* 0x00008f0088897a20 */ /* 0x000fe40000410000 */
[----:B------:R-:W-:Y:S03]  /*14050*/  FMUL.FTZ R0, R0, c[0x0][0x23c] ;  /* 0x00008f0000007a20 */ /* 0x000fe60000410000 */
[----:B------:R-:W-:Y:S01]  /*14060*/  FSEL R137, R137, RZ, P2 ;  /* 0x000000ff89897208 */ /* 0x000fe20001000000 */
[----:B------:R1:W-:Y:S01]  /*14070*/  MUFU.EX2 R2, R0 ;  /* 0x0000000000027308 */ /* 0x0003e20000000800 */
[----:B------:R-:W-:Y:S03]  /*14080*/  FSETP.NEU.FTZ.AND P2, PT, R135, -INF , PT ;  /* 0xff8000008700780b */ /* 0x000fe60003f5d000 */
[--C-:B------:R-:W-:Y:S02]  /*14090*/  FFMA.FTZ R33, R33, c[0x0][0x23c], -R137.reuse ;  /* 0x00008f0021217a23 */ /* 0x100fe40000010889 */
        /* <DEDUP_REMOVED lines=11> */
[----:B-1----:R-:W-:Y:S02]  /*14150*/  FADD.FTZ R0, -R3, R138 ;  /* 0x0000008a03007221 */ /* 0x002fe40000010100 */
[----:B------:R-:W-:Y:S02]  /*14160*/  FMUL.FTZ R138, R135, c[0x0][0x23c] ;  /* 0x00008f00878a7a20 */ /* 0x000fe40000410000 */
[----:B------:R-:W-:Y:S01]  /*14170*/  FMUL.FTZ R0, R0, c[0x0][0x23c] ;  /* 0x00008f0000007a20 */ /* 0x000fe20000410000 */
[----:B------:R1:W-:Y:S01]  /*14180*/  MUFU.EX2 R246, R48 ;  /* 0x0000003000f67308 */ /* 0x0003e20000000800 */
[--C-:B------:R-:W-:Y:S01]  /*14190*/  FFMA.FTZ R80, R80, c[0x0][0x23c], -R137.reuse ;  /* 0x00008f0050507a23 */ /* 0x100fe20000010889 */
[----:B------:R-:W-:Y:S01]  /*141a0*/  FSEL R138, R138, RZ, P2 ;  /* 0x000000ff8a8a7208 */ /* 0x000fe20001000000 */
[--C-:B------:R-:W-:Y:S01]  /*141b0*/  FFMA.FTZ R81, R81, c[0x0][0x23c], -R137.reuse ;  /* 0x00008f0051517a23 */ /* 0x100fe20000010889 */
[----:B------:R-:W-:Y:S01]  /*141c0*/  FSETP.NEU.FTZ.AND P2, PT, R134, -INF , PT ;  /* 0xff8000008600780b */ /* 0x000fe20003f5d000 */
[----:B------:R-:W-:Y:S02]  /*141d0*/  FFMA.FTZ R84, R84, c[0x0][0x23c], -R137 ;  /* 0x00008f0054547a23 */ /* 0x000fe40000010889 */
[--C-:B------:R-:W-:Y:S01]  /*141e0*/  FFMA.FTZ R34, R34, c[0x0][0x23c], -R138.reuse ;  /* 0x00008f0022227a23 */ /* 0x100fe2000001088a */
[----:B------:R-:W-:Y:S01]  /*141f0*/  FSEL R204, R204, RZ, P2 ;  /* 0x000000ffcccc7208 */ /* 0x000fe20001000000 */
[--C-:B------:R-:W-:Y:S01]  /*14200*/  FFMA.FTZ R38, R38, c[0x0][0x23c], -R138.reuse ;  /* 0x00008f0026267a23 */ /* 0x100fe2000001088a */
[----:B------:R-:W-:Y:S01]  /*14210*/  MUFU.EX2 R0, R0 ;  /* 0x0000000000007308 */ /* 0x000fe20000000800 */
[----:B------:R-:W-:Y:S01]  /*14220*/  FSETP.NEU.FTZ.AND P2, PT, R3, -INF , PT ;  /* 0xff8000000300780b */ /* 0x000fe20003f5d000 */
[--C-:B------:R-:W-:Y:S02]  /*14230*/  FFMA.FTZ R22, R22, c[0x0][0x23c], -R138.reuse ;  /* 0x00008f0016167a23 */ /* 0x100fe4000001088a */
[----:B---3--:R-:W-:Y:S01]  /*14240*/  FMUL.FTZ R32, R132, R168 ;  /* 0x000000a884207220 */ /* 0x008fe20000410000 */
[----:B------:R-:W-:Y:S01]  /*14250*/  FSEL R205, R205, RZ, P2 ;  /* 0x000000ffcdcd7208 */ /* 0x000fe20001000000 */
[--C-:B------:R-:W-:Y:S02]  /*14260*/  FFMA.FTZ R23, R23, c[0x0][0x23c], -R138.reuse ;  /* 0x00008f0017177a23 */ /* 0x100fe4000001088a */
[--C-:B------:R-:W-:Y:S02]  /*14270*/  FFMA.FTZ R39, R39, c[0x0][0x23c], -R138.reuse ;  /* 0x00008f0027277a23 */ /* 0x100fe4000001088a */
[----:B--2---:R-:W2:Y:S01]  /*14280*/  MUFU.EX2 R3, R33 ;  /* 0x0000002100037308 */ /* 0x004ea20000000800 */
[--C-:B------:R-:W-:Y:S02]  /*14290*/  FFMA.FTZ R54, R54, c[0x0][0x23c], -R138.reuse ;  /* 0x00008f0036367a23 */ /* 0x100fe4000001088a */
[--C-:B------:R-:W-:Y:S02]  /*142a0*/  FFMA.FTZ R55, R55, c[0x0][0x23c], -R138.reuse ;  /* 0x00008f0037377a23 */ /* 0x100fe4000001088a */
[----:B-1----:R-:W-:Y:S02]  /*142b0*/  FMUL.FTZ R48, R132, R184 ;  /* 0x000000b884307220 */ /* 0x002fe40000410000 */
[--C-:B------:R-:W-:Y:S02]  /*142c0*/  FFMA.FTZ R82, R82, c[0x0][0x23c], -R138.reuse ;  /* 0x00008f0052527a23 */ /* 0x100fe4000001088a */
[--C-:B------:R-:W-:Y:S01]  /*142d0*/  FFMA.FTZ R83, R83, c[0x0][0x23c], -R138.reuse ;  /* 0x00008f0053537a23 */ /* 0x100fe2000001088a */
[----:B------:R-:W1:Y:S01]  /*142e0*/  MUFU.EX2 R4, R34 ;  /* 0x0000002200047308 */ /* 0x000e620000000800 */
[----:B------:R-:W-:Y:S02]  /*142f0*/  FFMA.FTZ R35, R35, c[0x0][0x23c], -R138 ;  /* 0x00008f0023237a23 */ /* 0x000fe4000001088a */
[--C-:B------:R-:W-:Y:S02]  /*14300*/  FFMA.FTZ R28, R28, c[0x0][0x23c], -R204.reuse ;  /* 0x00008f001c1c7a23 */ /* 0x100fe400000108cc */
[--C-:B------:R-:W-:Y:S02]  /*14310*/  FFMA.FTZ R29, R29, c[0x0][0x23c], -R204.reuse ;  /* 0x00008f001d1d7a23 */ /* 0x100fe400000108cc */
[--C-:B------:R-:W-:Y:S02]  /*14320*/  FFMA.FTZ R30, R30, c[0x0][0x23c], -R205.reuse ;  /* 0x00008f001e1e7a23 */ /* 0x100fe400000108cd */
[--C-:B------:R-:W-:Y:S01]  /*14330*/  FFMA.FTZ R31, R31, c[0x0][0x23c], -R205.reuse ;  /* 0x00008f001f1f7a23 */ /* 0x100fe200000108cd */
[----:B------:R-:W-:Y:S01]  /*14340*/  MUFU.EX2 R218, R20 ;  /* 0x0000001400da7308 */ /* 0x000fe20000000800 */
[--C-:B------:R-:W-:Y:S02]  /*14350*/  FFMA.FTZ R40, R40, c[0x0][0x23c], -R204.reuse ;  /* 0x00008f0028287a23 */ /* 0x100fe400000108cc */
[--C-:B------:R-:W-:Y:S01]  /*14360*/  FFMA.FTZ R42, R42, c[0x0][0x23c], -R205.reuse ;  /* 0x00008f002a2a7a23 */ /* 0x100fe200000108cd */
[----:B--2---:R2:W-:Y:S01]  /*14370*/  STL [R1+0x34], R3 ;  /* 0x0000340301007387 */ /* 0x0045e20000100800 */
[----:B------:R-:W-:Y:S02]  /*14380*/  FMUL.FTZ R33, R132, R169 ;  /* 0x000000a984217220 */ /* 0x000fe40000410000 */
[--C-:B------:R-:W-:Y:S02]  /*14390*/  FFMA.FTZ R72, R72, c[0x0][0x23c], -R204.reuse ;  /* 0x00008f0048487a23 */ /* 0x100fe400000108cc */
[--C-:B------:R-:W-:Y:S01]  /*143a0*/  FFMA.FTZ R73, R73, c[0x0][0x23c], -R204.reuse ;  /* 0x00008f0049497a23 */ /* 0x100fe200000108cc */
[----:B------:R-:W-:Y:S01]  /*143b0*/  MUFU.EX2 R248, R21 ;  /* 0x0000001500f87308 */ /* 0x000fe20000000800 */
[--C-:B------:R-:W-:Y:S02]  /*143c0*/  FFMA.FTZ R74, R74, c[0x0][0x23c], -R205.reuse ;  /* 0x00008f004a4a7a23 */ /* 0x100fe400000108cd */
[----:B------:R-:W-:Y:S01]  /*143d0*/  FFMA.FTZ R75, R75, c[0x0][0x23c], -R205 ;  /* 0x00008f004b4b7a23 */ /* 0x000fe200000108cd */
[----:B-1----:R1:W-:Y:S01]  /*143e0*/  STL [R1+0x20], R4 ;  /* 0x0000200401007387 */ /* 0x0023e20000100800 */
[----:B------:R-:W-:Y:S02]  /*143f0*/  FMUL.FTZ R34, R133, R170 ;  /* 0x000000aa85227220 */ /* 0x000fe40000410000 */
[----:B------:R-:W-:Y:S02]  /*14400*/  FFMA.FTZ R85, R85, c[0x0][0x23c], -R137 ;  /* 0x00008f0055557a23 */ /* 0x000fe40000010889 */
[--C-:B------:R-:W-:Y:S01]  /*14410*/  FFMA.FTZ R88, R88, c[0x0][0x23c], -R204.reuse ;  /* 0x00008f0058587a23 */ /* 0x100fe200000108cc */
[----:B------:R-:W-:Y:S01]  /*14420*/  MUFU.EX2 R226, R22 ;  /* 0x0000001600e27308 */ /* 0x000fe20000000800 */
[--C-:B------:R-:W-:Y:S02]  /*14430*/  FFMA.FTZ R89, R89, c[0x0][0x23c], -R204.reuse ;  /* 0x00008f0059597a23 */ /* 0x100fe400000108cc */
[--C-:B------:R-:W-:Y:S02]  /*14440*/  FFMA.FTZ R90, R90, c[0x0][0x23c], -R205.reuse ;  /* 0x00008f005a5a7a23 */ /* 0x100fe400000108cd */
[--C-:B------:R-:W-:Y:S02]  /*14450*/  FFMA.FTZ R91, R91, c[0x0][0x23c], -R205.reuse ;  /* 0x00008f005b5b7a23 */ /* 0x100fe400000108cd */
[--C-:B------:R-:W-:Y:S02]  /*14460*/  FFMA.FTZ R25, R25, c[0x0][0x23c], -R204.reuse ;  /* 0x00008f0019197a23 */ /* 0x100fe400000108cc */
[--C-:B------:R-:W-:Y:S01]  /*14470*/  FFMA.FTZ R26, R26, c[0x0][0x23c], -R205.reuse ;  /* 0x00008f001a1a7a23 */ /* 0x100fe200000108cd */
[----:B--2---:R-:W2:Y:S01]  /*14480*/  MUFU.EX2 R3, R35 ;  /* 0x0000002300037308 */ /* 0x004ea20000000800 */
[----:B------:R-:W-:Y:S02]  /*14490*/  FFMA.FTZ R27, R27, c[0x0][0x23c], -R205 ;  /* 0x00008f001b1b7a23 */ /* 0x000fe400000108cd */
[--C-:B------:R-:W-:Y:S02]  /*144a0*/  FFMA.FTZ R49, R49, c[0x0][0x23c], -R137.reuse ;  /* 0x00008f0031317a23 */ /* 0x100fe40000010889 */
[----:B------:R-:W-:Y:S02]  /*144b0*/  FFMA.FTZ R56, R56, c[0x0][0x23c], -R204 ;  /* 0x00008f0038387a23 */ /* 0x000fe400000108cc */
[----:B------:R-:W-:Y:S02]  /*144c0*/  FFMA.FTZ R17, R17, c[0x0][0x23c], -R137 ;  /* 0x00008f0011117a23 */ /* 0x000fe40000010889 */
[--C-:B------:R-:W-:Y:S01]  /*144d0*/  FFMA.FTZ R18, R18, c[0x0][0x23c], -R138.reuse ;  /* 0x00008f0012127a23 */ /* 0x100fe2000001088a */
[----:B-1----:R-:W1:Y:S01]  /*144e0*/  MUFU.EX2 R4, R28 ;  /* 0x0000001c00047308 */ /* 0x002e620000000800 */
[----:B------:R-:W-:Y:S02]  /*144f0*/  FFMA.FTZ R19, R19, c[0x0][0x23c], -R138 ;  /* 0x00008f0013137a23 */ /* 0x000fe4000001088a */
[--C-:B------:R-:W-:Y:S02]  /*14500*/  FFMA.FTZ R8, R8, c[0x0][0x23c], -R204.reuse ;  /* 0x00008f0008087a23 */ /* 0x100fe400000108cc */
[--C-:B------:R-:W-:Y:S02]  /*14510*/  FFMA.FTZ R9, R9, c[0x0][0x23c], -R204.reuse ;  /* 0x00008f0009097a23 */ /* 0x100fe400000108cc */
[--C-:B------:R-:W-:Y:S02]  /*14520*/  FFMA.FTZ R12, R12, c[0x0][0x23c], -R204.reuse ;  /* 0x00008f000c0c7a23 */ /* 0x100fe400000108cc */
[--C-:B------:R-:W-:Y:S01]  /*14530*/  FFMA.FTZ R13, R13, c[0x0][0x23c], -R204.reuse ;  /* 0x00008f000d0d7a23 */ /* 0x100fe200000108cc */
[----:B------:R3:W-:Y:S01]  /*14540*/  MUFU.EX2 R225, R25 ;  /* 0x0000001900e17308 */ /* 0x0007e20000000800 */
[--C-:B------:R-:W-:Y:S02]  /*14550*/  FFMA.FTZ R14, R14, c[0x0][0x23c], -R205.reuse ;  /* 0x00008f000e0e7a23 */ /* 0x100fe400000108cd */
[--C-:B------:R-:W-:Y:S01]  /*14560*/  FFMA.FTZ R15, R15, c[0x0][0x23c], -R205.reuse ;  /* 0x00008f000f0f7a23 */ /* 0x100fe200000108cd */
[----:B--2---:R2:W-:Y:S01]  /*14570*/  STL [R1+0x30], R3 ;  /* 0x0000300301007387 */ /* 0x0045e20000100800 */
[----:B------:R-:W-:Y:S02]  /*14580*/  FMUL.FTZ R35, R133, R171 ;  /* 0x000000ab85237220 */ /* 0x000fe40000410000 */
[--C-:B------:R-:W-:Y:S02]  /*14590*/  FFMA.FTZ R24, R24, c[0x0][0x23c], -R204.reuse ;  /* 0x00008f0018187a23 */ /* 0x100fe400000108cc */
[--C-:B------:R-:W-:Y:S01]  /*145a0*/  FFMA.FTZ R41, R41, c[0x0][0x23c], -R204.reuse ;  /* 0x00008f0029297a23 */ /* 0x100fe200000108cc */
[----:B------:R4:W-:Y:S01]  /*145b0*/  MUFU.EX2 R223, R26 ;  /* 0x0000001a00df7308 */ /* 0x0009e20000000800 */
[--C-:B------:R-:W-:Y:S02]  /*145c0*/  FFMA.FTZ R43, R43, c[0x0][0x23c], -R205.reuse ;  /* 0x00008f002b2b7a23 */ /* 0x100fe400000108cd */
[--C-:B------:R-:W-:Y:S01]  /*145d0*/  FFMA.FTZ R44, R44, c[0x0][0x23c], -R204.reuse ;  /* 0x00008f002c2c7a23 */ /* 0x100fe200000108cc */
[----:B-1----:R1:W-:Y:S01]  /*145e0*/  STL [R1+0x14], R4 ;  /* 0x0000140401007387 */ /* 0x0023e20000100800 */
[----:B------:R-:W-:Y:S02]  /*145f0*/  FMUL.FTZ R28, R2, R164 ;  /* 0x000000a4021c7220 */ /* 0x000fe40000410000 */
[----:B------:R-:W-:Y:S02]  /*14600*/  FFMA.FTZ R45, R45, c[0x0][0x23c], -R204 ;  /* 0x00008f002d2d7a23 */ /* 0x000fe400000108cc */
[--C-:B------:R-:W-:Y:S01]  /*14610*/  FFMA.FTZ R46, R46, c[0x0][0x23c], -R205.reuse ;  /* 0x00008f002e2e7a23 */ /* 0x100fe200000108cd */
[----:B------:R1:W-:Y:S01]  /*14620*/  MUFU.EX2 R227, R27 ;  /* 0x0000001b00e37308 */ /* 0x0003e20000000800 */
[--C-:B------:R-:W-:Y:S02]  /*14630*/  FFMA.FTZ R47, R47, c[0x0][0x23c], -R205.reuse ;  /* 0x00008f002f2f7a23 */ /* 0x100fe400000108cd */
[--C-:B------:R-:W-:Y:S02]  /*14640*/  FFMA.FTZ R50, R50, c[0x0][0x23c], -R138.reuse ;  /* 0x00008f0032327a23 */ /* 0x100fe4000001088a */
[----:B---3--:R-:W-:Y:S02]  /*14650*/  FMUL.FTZ R25, R2, R161 ;  /* 0x000000a102197220 */ /* 0x008fe40000410000 */
[----:B------:R-:W-:Y:S02]  /*14660*/  FFMA.FTZ R51, R51, c[0x0][0x23c], -R138 ;  /* 0x00008f0033337a23 */ /* 0x000fe4000001088a */
[--C-:B------:R-:W-:Y:S01]  /*14670*/  FFMA.FTZ R60, R60, c[0x0][0x23c], -R204.reuse ;  /* 0x00008f003c3c7a23 */ /* 0x100fe200000108cc */
[----:B--2---:R-:W2:Y:S01]  /*14680*/  MUFU.EX2 R3, R29 ;  /* 0x0000001d00037308 */ /* 0x004ea20000000800 */
[--C-:B------:R-:W-:Y:S02]  /*14690*/  FFMA.FTZ R63, R63, c[0x0][0x23c], -R205.reuse ;  /* 0x00008f003f3f7a23 */ /* 0x100fe400000108cd */
[--C-:B------:R-:W-:Y:S02]  /*146a0*/  FFMA.FTZ R57, R57, c[0x0][0x23c], -R204.reuse ;  /* 0x00008f0039397a23 */ /* 0x100fe400000108cc */
[----:B----4-:R-:W-:Y:S02]  /*146b0*/  FMUL.FTZ R26, R0, R162 ;  /* 0x000000a2001a7220 */ /* 0x010fe40000410000 */
[----:B------:R-:W-:Y:S02]  /*146c0*/  FFMA.FTZ R61, R61, c[0x0][0x23c], -R204 ;  /* 0x00008f003d3d7a23 */ /* 0x000fe400000108cc */
[----:B------:R-:W-:Y:S01]  /*146d0*/  FFMA.FTZ R59, R59, c[0x0][0x23c], -R205 ;  /* 0x00008f003b3b7a23 */ /* 0x000fe200000108cd */
[----:B-1----:R-:W1:Y:S01]  /*146e0*/  MUFU.EX2 R4, R30 ;  /* 0x0000001e00047308 */ /* 0x002e620000000800 */
[----:B------:R-:W-:Y:S02]  /*146f0*/  FFMA.FTZ R64, R64, c[0x0][0x23c], -R137 ;  /* 0x00008f0040407a23 */ /* 0x000fe40000010889 */
[--C-:B------:R-:W-:Y:S02]  /*14700*/  FFMA.FTZ R66, R66, c[0x0][0x23c], -R138.reuse ;  /* 0x00008f0042427a23 */ /* 0x100fe4000001088a */
[----:B------:R-:W-:Y:S02]  /*14710*/  FMUL.FTZ R27, R0, R163 ;  /* 0x000000a3001b7220 */ /* 0x000fe40000410000 */
[--C-:B------:R-:W-:Y:S02]  /*14720*/  FFMA.FTZ R70, R70, c[0x0][0x23c], -R138.reuse ;  /* 0x00008f0046467a23 */ /* 0x100fe4000001088a */
[----:B------:R-:W-:Y:S01]  /*14730*/  FFMA.FTZ R71, R71, c[0x0][0x23c], -R138 ;  /* 0x00008f0047477a23 */ /* 0x000fe2000001088a */
[----:B------:R3:W-:Y:S01]  /*14740*/  MUFU.EX2 R242, R49 ;  /* 0x0000003100f27308 */ /* 0x0007e20000000800 */
[--C-:B------:R-:W-:Y:S02]  /*14750*/  FFMA.FTZ R76, R76, c[0x0][0x23c], -R204.reuse ;  /* 0x00008f004c4c7a23 */ /* 0x100fe400000108cc */
[----:B------:R-:W-:Y:S01]  /*14760*/  FFMA.FTZ R77, R77, c[0x0][0x23c], -R204 ;  /* 0x00008f004d4d7a23 */ /* 0x000fe200000108cc */
[----:B--2---:R2:W-:Y:S01]  /*14770*/  STL [R1+0x18], R3 ;  /* 0x0000180301007387 */ /* 0x0045e20000100800 */
[----:B------:R-:W-:Y:S02]  /*14780*/  FMUL.FTZ R29, R2, R165 ;  /* 0x000000a5021d7220 */ /* 0x000fe40000410000 */
[--C-:B------:R-:W-:Y:S02]  /*14790*/  FFMA.FTZ R78, R78, c[0x0][0x23c], -R205.reuse ;  /* 0x00008f004e4e7a23 */ /* 0x100fe400000108cd */
[----:B------:R-:W-:Y:S01]  /*147a0*/  FFMA.FTZ R79, R79, c[0x0][0x23c], -R205 ;  /* 0x00008f004f4f7a23 */ /* 0x000fe200000108cd */
[----:B------:R4:W-:Y:S01]  /*147b0*/  MUFU.EX2 R165, R56 ;  /* 0x0000003800a57308 */ /* 0x0009e20000000800 */
[--C-:B------:R-:W-:Y:S02]  /*147c0*/  FFMA.FTZ R5, R5, c[0x0][0x23c], -R137.reuse ;  /* 0x00008f0005057a23 */ /* 0x100fe40000010889 */
[--C-:B------:R-:W-:Y:S01]  /*147d0*/  FFMA.FTZ R6, R6, c[0x0][0x23c], -R138.reuse ;  /* 0x00008f0006067a23 */ /* 0x100fe2000001088a */
[----:B-1----:R1:W-:Y:S01]  /*147e0*/  STL [R1+0x10], R4 ;  /* 0x0000100401007387 */ /* 0x0023e20000100800 */
[----:B------:R-:W-:Y:S02]  /*147f0*/  FMUL.FTZ R30, R0, R166 ;  /* 0x000000a6001e7220 */ /* 0x000fe40000410000 */
[--C-:B------:R-:W-:Y:S02]  /*14800*/  FFMA.FTZ R7, R7, c[0x0][0x23c], -R138.reuse ;  /* 0x00008f0007077a23 */ /* 0x100fe4000001088a */
[----:B------:R-:W-:Y:S01]  /*14810*/  FFMA.FTZ R16, R16, c[0x0][0x23c], -R137 ;  /* 0x00008f0010107a23 */ /* 0x000fe20000010889 */
[----:B------:R1:W-:Y:S01]  /*14820*/  MUFU.EX2 R247, R23 ;  /* 0x0000001700f77308 */ /* 0x0003e20000000800 */
[--C-:B------:R-:W-:Y:S02]  /*14830*/  FFMA.FTZ R62, R62, c[0x0][0x23c], -R205.reuse ;  /* 0x00008f003e3e7a23 */ /* 0x100fe400000108cd */
[----:B------:R-:W-:Y:S02]  /*14840*/  FFMA.FTZ R58, R58, c[0x0][0x23c], -R205 ;  /* 0x00008f003a3a7a23 */ /* 0x000fe400000108cd */
[----:B---3--:R-:W-:Y:S02]  /*14850*/  FMUL.FTZ R49, R132, R185 ;  /* 0x000000b984317220 */ /* 0x008fe40000410000 */
[--C-:B------:R-:W-:Y:S02]  /*14860*/  FFMA.FTZ R65, R65, c[0x0][0x23c], -R137.reuse ;  /* 0x00008f0041417a23 */ /* 0x100fe40000010889 */
[--C-:B------:R-:W-:Y:S01]  /*14870*/  FFMA.FTZ R67, R67, c[0x0][0x23c], -R138.reuse ;  /* 0x00008f0043437a23 */ /* 0x100fe2000001088a */
[----:B--2---:R-:W2:Y:S01]  /*14880*/  MUFU.EX2 R3, R31 ;  /* 0x0000001f00037308 */ /* 0x004ea20000000800 */
[--C-:B------:R-:W-:Y:S02]  /*14890*/  FFMA.FTZ R68, R68, c[0x0][0x23c], -R137.reuse ;  /* 0x00008f0044447a23 */ /* 0x100fe40000010889 */
[--C-:B------:R-:W-:Y:S02]  /*148a0*/  FFMA.FTZ R69, R69, c[0x0][0x23c], -R137.reuse ;  /* 0x00008f0045457a23 */ /* 0x100fe40000010889 */
[----:B----4-:R-:W-:Y:S02]  /*148b0*/  FMUL.FTZ R56, R2, R192 ;  /* 0x000000c002387220 */ /* 0x010fe40000410000 */
[--C-:B------:R-:W-:Y:S02]  /*148c0*/  FFMA.FTZ R113, R113, c[0x0][0x23c], -R137.reuse ;  /* 0x00008f0071717a23 */ /* 0x100fe40000010889 */
[--C-:B------:R-:W-:Y:S01]  /*148d0*/  FFMA.FTZ R116, R116, c[0x0][0x23c], -R137.reuse ;  /* 0x00008f0074747a23 */ /* 0x100fe20000010889 */
[----:B-1----:R-:W1:Y:S01]  /*148e0*/  MUFU.EX2 R4, R36 ;  /* 0x0000002400047308 */ /* 0x002e620000000800 */
[--C-:B------:R-:W-:Y:S02]  /*148f0*/  FFMA.FTZ R117, R117, c[0x0][0x23c], -R137.reuse ;  /* 0x00008f0075757a23 */ /* 0x100fe40000010889 */
[----:B------:R-:W-:Y:S01]  /*14900*/  FFMA.FTZ R128, R128, c[0x0][0x23c], -R137 ;  /* 0x00008f0080807a23 */ /* 0x000fe20000010889 */
[----:B------:R-:W3:Y:S01]  /*14910*/  LDSM.16.MT88.4 R20, [R228+0x8000] ;  /* 0x00800000e414783b */ /* 0x000ee20000004200 */
[--C-:B------:R-:W-:Y:S02]  /*14920*/  FFMA.FTZ R103, R103, c[0x0][0x23c], -R138.reuse ;  /* 0x00008f0067677a23 */ /* 0x100fe4000001088a */
[--C-:B------:R-:W-:Y:S02]  /*14930*/  FFMA.FTZ R114, R114, c[0x0][0x23c], -R138.reuse ;  /* 0x00008f0072727a23 */ /* 0x100fe4000001088a */
[--C-:B------:R-:W-:Y:S01]  /*14940*/  FFMA.FTZ R115, R115, c[0x0][0x23c], -R138.reuse ;  /* 0x00008f0073737a23 */ /* 0x100fe2000001088a */
[----:B------:R4:W-:Y:S01]  /*14950*/  MUFU.EX2 R213, R5 ;  /* 0x0000000500d57308 */ /* 0x0009e20000000800 */
[--C-:B------:R-:W-:Y:S02]  /*14960*/  FFMA.FTZ R118, R118, c[0x0][0x23c], -R138.reuse ;  /* 0x00008f0076767a23 */ /* 0x100fe4000001088a */
[--C-:B------:R-:W-:Y:S01]  /*14970*/  FFMA.FTZ R119, R119, c[0x0][0x23c], -R138.reuse ;  /* 0x00008f0077777a23 */ /* 0x100fe2000001088a */
[----:B--2---:R-:W-:Y:S01]  /*14980*/  STL [R1+0x28], R3 ;  /* 0x0000280301007387 */ /* 0x004fe20000100800 */
[----:B------:R-:W-:Y:S02]  /*14990*/  FMUL.FTZ R31, R0, R167 ;  /* 0x000000a7001f7220 */ /* 0x000fe40000410000 */
[----:B------:R-:W-:Y:S02]  /*149a0*/  FFMA.FTZ R130, R130, c[0x0][0x23c], -R138 ;  /* 0x00008f0082827a23 */ /* 0x000fe4000001088a */
[--C-:B------:R-:W-:Y:S01]  /*149b0*/  FFMA.FTZ R93, R93, c[0x0][0x23c], -R204.reuse ;  /* 0x00008f005d5d7a23 */ /* 0x100fe200000108cc */
[----:B------:R2:W-:Y:S01]  /*149c0*/  MUFU.EX2 R208, R6 ;  /* 0x0000000600d07308 */ /* 0x0005e20000000800 */
[--C-:B------:R-:W-:Y:S02]  /*149d0*/  FFMA.FTZ R104, R104, c[0x0][0x23c], -R204.reuse ;  /* 0x00008f0068687a23 */ /* 0x100fe400000108cc */
[--C-:B------:R-:W-:Y:S01]  /*149e0*/  FFMA.FTZ R105, R105, c[0x0][0x23c], -R204.reuse ;  /* 0x00008f0069697a23 */ /* 0x100fe200000108cc */
[----:B-1----:R1:W-:Y:S01]  /*149f0*/  STL [R1+0x24], R4 ;  /* 0x0000240401007387 */ /* 0x0023e20000100800 */
[--C-:B------:R-:W-:Y:S02]  /*14a00*/  FFMA.FTZ R108, R108, c[0x0][0x23c], -R204.reuse ;  /* 0x00008f006c6c7a23 */ /* 0x100fe400000108cc */
[--C-:B------:R-:W-:Y:S02]  /*14a10*/  FFMA.FTZ R109, R109, c[0x0][0x23c], -R204.reuse ;  /* 0x00008f006d6d7a23 */ /* 0x100fe400000108cc */
[--C-:B------:R-:W-:Y:S01]  /*14a20*/  FFMA.FTZ R120, R120, c[0x0][0x23c], -R204.reuse ;  /* 0x00008f0078787a23 */ /* 0x100fe200000108cc */
[----:B------:R-:W3:Y:S01]  /*14a30*/  MUFU.EX2 R212, R7 ;  /* 0x0000000700d47308 */ /* 0x000ee20000000800 */
[--C-:B------:R-:W-:Y:S02]  /*14a40*/  FFMA.FTZ R121, R121, c[0x0][0x23c], -R204.reuse ;  /* 0x00008f0079797a23 */ /* 0x100fe400000108cc */
[----:B------:R-:W-:Y:S02]  /*14a50*/  FFMA.FTZ R124, R124, c[0x0][0x23c], -R204 ;  /* 0x00008f007c7c7a23 */ /* 0x000fe400000108cc */
[----:B----4-:R-:W-:Y:S02]  /*14a60*/  FMUL.FTZ R5, R132, R145 ;  /* 0x0000009184057220 */ /* 0x010fe40000410000 */
[--C-:B------:R-:W-:Y:S02]  /*14a70*/  FFMA.FTZ R10, R10, c[0x0][0x23c], -R205.reuse ;  /* 0x00008f000a0a7a23 */ /* 0x100fe400000108cd */
[--C-:B------:R-:W-:Y:S01]  /*14a80*/  FFMA.FTZ R11, R11, c[0x0][0x23c], -R205.reuse ;  /* 0x00008f000b0b7a23 */ /* 0x100fe200000108cd */
[----:B------:R4:W-:Y:S01]  /*14a90*/  MUFU.EX2 R214, R16 ;  /* 0x0000001000d67308 */ /* 0x0009e20000000800 */
[--C-:B------:R-:W-:Y:S02]  /*14aa0*/  FFMA.FTZ R94, R94, c[0x0][0x23c], -R205.reuse ;  /* 0x00008f005e5e7a23 */ /* 0x100fe400000108cd */
[--C-:B------:R-:W-:Y:S02]  /*14ab0*/  FFMA.FTZ R95, R95, c[0x0][0x23c], -R205.reuse ;  /* 0x00008f005f5f7a23 */ /* 0x100fe400000108cd */
[----:B--2---:R-:W-:Y:S02]  /*14ac0*/  FMUL.FTZ R6, R133, R146 ;  /* 0x0000009285067220 */ /* 0x004fe40000410000 */
[--C-:B------:R-:W-:Y:S02]  /*14ad0*/  FFMA.FTZ R106, R106, c[0x0][0x23c], -R205.reuse ;  /* 0x00008f006a6a7a23 */ /* 0x100fe400000108cd */
[--C-:B------:R-:W-:Y:S01]  /*14ae0*/  FFMA.FTZ R107, R107, c[0x0][0x23c], -R205.reuse ;  /* 0x00008f006b6b7a23 */ /* 0x100fe200000108cd */
[----:B-1----:R-:W1:Y:S01]  /*14af0*/  MUFU.EX2 R4, R38 ;  /* 0x0000002600047308 */ /* 0x002e620000000800 */
[--C-:B------:R-:W-:Y:S02]  /*14b00*/  FFMA.FTZ R110, R110, c[0x0][0x23c], -R205.reuse ;  /* 0x00008f006e6e7a23 */ /* 0x100fe400000108cd */
[--C-:B------:R-:W-:Y:S01]  /*14b10*/  FFMA.FTZ R111, R111, c[0x0][0x23c], -R205.reuse ;  /* 0x00008f006f6f7a23 */ /* 0x100fe200000108cd */
[----:B---3--:R-:W-:Y:S01]  /*14b20*/  F2FP.PACK_AB R145, R212, R208 ;  /* 0x000000d0d491723e */ /* 0x008fe200000000ff */
[----:B------:R-:W-:Y:S02]  /*14b30*/  FMUL.FTZ R7, R133, R147 ;  /* 0x0000009385077220 */ /* 0x000fe40000410000 */
[--C-:B------:R-:W-:Y:S02]  /*14b40*/  FFMA.FTZ R122, R122, c[0x0][0x23c], -R205.reuse ;  /* 0x00008f007a7a7a23 */ /* 0x100fe400000108cd */
[--C-:B------:R-:W-:Y:S01]  /*14b50*/  FFMA.FTZ R123, R123, c[0x0][0x23c], -R205.reuse ;  /* 0x00008f007b7b7a23 */ /* 0x100fe200000108cd */
[----:B------:R-:W2:Y:S01]  /*14b60*/  MUFU.EX2 R222, R17 ;  /* 0x0000001100de7308 */ /* 0x000ea20000000800 */
[--C-:B------:R-:W-:Y:S02]  /*14b70*/  FFMA.FTZ R126, R126, c[0x0][0x23c], -R205.reuse ;  /* 0x00008f007e7e7a23 */ /* 0x100fe400000108cd */
[----:B------:R-:W-:Y:S02]  /*14b80*/  FFMA.FTZ R205, R127, c[0x0][0x23c], -R205 ;  /* 0x00008f007fcd7a23 */ /* 0x000fe400000108cd */
[----:B----4-:R-:W-:Y:S05]  /*14b90*/  FMUL.FTZ R16, R132, R152 ;  /* 0x0000009884107220 */ /* 0x010fea0000410000 */
[----:B------:R3:W-:Y:S01]  /*14ba0*/  MUFU.EX2 R220, R18 ;  /* 0x0000001200dc7308 */ /* 0x0007e20000000800 */
[----:B-1----:R1:W-:Y:S09]  /*14bb0*/  STL [R1+0x68], R4 ;  /* 0x0000680401007387 */ /* 0x0023f20000100800 */
[----:B------:R-:W4:Y:S01]  /*14bc0*/  MUFU.EX2 R221, R19 ;  /* 0x0000001300dd7308 */ /* 0x000f220000000800 */
[----:B--2---:R-:W-:Y:S01]  /*14bd0*/  F2FP.PACK_AB R146, R222, R214 ;  /* 0x000000d6de92723e */ /* 0x004fe200000000ff */
[----:B------:R-:W-:Y:S08]  /*14be0*/  FMUL.FTZ R17, R132, R153 ;  /* 0x0000009984117220 */ /* 0x000ff00000410000 */
[----:B------:R-:W-:Y:S01]  /*14bf0*/  MUFU.EX2 R3, R37 ;  /* 0x0000002500037308 */ /* 0x000fe20000000800 */
[----:B---3--:R-:W-:Y:S09]  /*14c00*/  FMUL.FTZ R18, R133, R154 ;  /* 0x0000009a85127220 */ /* 0x008ff20000410000 */
[----:B-1----:R-:W1:Y:S01]  /*14c10*/  MUFU.EX2 R4, R40 ;  /* 0x0000002800047308 */ /* 0x002e620000000800 */
[----:B----4-:R-:W-:Y:S01]  /*14c20*/  F2FP.PACK_AB R147, R221, R220 ;  /* 0x000000dcdd93723e */ /* 0x010fe200000000ff */
[----:B------:R-:W-:Y:S08]  /*14c30*/  FMUL.FTZ R19, R133, R155 ;  /* 0x0000009b85137220 */ /* 0x000ff00000410000 */
[----:B------:R2:W-:Y:S10]  /*14c40*/  MUFU.EX2 R134, R39 ;  /* 0x0000002700867308 */ /* 0x0005f40000000800 */
[----:B------:R3:W-:Y:S01]  /*14c50*/  MUFU.EX2 R206, R8 ;  /* 0x0000000800ce7308 */ /* 0x0007e20000000800 */
[----:B-1----:R1:W-:Y:S01]  /*14c60*/  STL [R1+0x48], R4 ;  /* 0x0000480401007387 */ /* 0x0023e20000100800 */
[C---:B------:R-:W-:Y:S08]  /*14c70*/  FMUL.FTZ R40, R2.reuse, R176 ;  /* 0x000000b002287220 */ /* 0x040ff00000410000 */
[----:B------:R4:W4:Y:S01]  /*14c80*/  MUFU.EX2 R210, R9 ;  /* 0x0000000900d27308 */ /* 0x0009220000000800 */
[----:B--2---:R-:W2:Y:S09]  /*14c90*/  LDSM.16.MT88.4 R36, [R231+0x8000] ;  /* 0x00800000e724783b */ /* 0x004eb20000004200 */
[----:B------:R2:W-:Y:S01]  /*14ca0*/  MUFU.EX2 R216, R12 ;  /* 0x0000000c00d87308 */ /* 0x0005e20000000800 */
[C---:B---3--:R-:W-:Y:S09]  /*14cb0*/  FMUL.FTZ R8, R2.reuse, R140 ;  /* 0x0000008c02087220 */ /* 0x048ff20000410000 */
[----:B-1----:R-:W1:Y:S01]  /*14cc0*/  MUFU.EX2 R4, R42 ;  /* 0x0000002a00047308 */ /* 0x002e620000000800 */
[----:B----4-:R-:W-:Y:S01]  /*14cd0*/  FMUL.FTZ R9, R2, R141 ;  /* 0x0000008d02097220 */ /* 0x010fe20000410000 */
[----:B------:R-:W-:Y:S08]  /*14ce0*/  F2FP.PACK_AB R140, R210, R206 ;  /* 0x000000ced28c723e */ /* 0x000ff000000000ff */
[----:B------:R3:W2:Y:S02]  /*14cf0*/  MUFU.EX2 R217, R13 ;  /* 0x0000000d00d97308 */ /* 0x0006a40000000800 */
[----:B--2---:R-:W-:Y:S08]  /*14d00*/  FMUL.FTZ R12, R2, R148 ;  /* 0x00000094020c7220 */ /* 0x004ff00000410000 */
[----:B------:R2:W-:Y:S01]  /*14d10*/  MUFU.EX2 R215, R14 ;  /* 0x0000000e00d77308 */ /* 0x0005e20000000800 */
[----:B-1----:R1:W-:Y:S01]  /*14d20*/  STL [R1+0x40], R4 ;  /* 0x0000400401007387 */ /* 0x0023e20000100800 */
[----:B------:R-:W-:Y:S03]  /*14d30*/  FMUL.FTZ R42, R0, R178 ;  /* 0x000000b2002a7220 */ /* 0x000fe60000410000 */
[----:B------:R-:W3:Y:S05]  /*14d40*/  LDL.LU R161, [R1+0x40] ;  /* 0x0000400001a17983 */ /* 0x000eea0000300800 */
[----:B------:R1:W-:Y:S01]  /*14d50*/  MUFU.EX2 R219, R15 ;  /* 0x0000000f00db7308 */ /* 0x0003e20000000800 */
[----:B------:R-:W3:Y:S02]  /*14d60*/  LDL.LU R162, [R1+0x48] ;  /* 0x0000480001a27983 */ /* 0x000ee40000300800 */
[----:B---3--:R-:W-:Y:S02]  /*14d70*/  FMUL.FTZ R13, R2, R149 ;  /* 0x00000095020d7220 */ /* 0x008fe40000410000 */
[----:B------:R-:W3:Y:S04]  /*14d80*/  LDL.LU R163, [R1+0x68] ;  /* 0x0000680001a37983 */ /* 0x000ee80000300800 */
[----:B------:R-:W3:Y:S01]  /*14d90*/  LDL.LU R166, [R1+0x24] ;  /* 0x0000240001a67983 */ /* 0x000ee20000300800 */
[----:B------:R1:W-:Y:S03]  /*14da0*/  MUFU.EX2 R209, R10 ;  /* 0x0000000a00d17308 */ /* 0x0003e60000000800 */
[----:B------:R-:W3:Y:S01]  /*14db0*/  LDL.LU R167, [R1+0x28] ;  /* 0x0000280001a77983 */ /* 0x000ee20000300800 */
[----:B--2---:R-:W-:Y:S03]  /*14dc0*/  FMUL.FTZ R14, R0, R150 ;  /* 0x00000096000e7220 */ /* 0x004fe60000410000 */
[----:B------:R-:W2:Y:S01]  /*14dd0*/  LDL.LU R168, [R1+0x18] ;  /* 0x0000180001a87983 */ /* 0x000ea20000300800 */
[----:B-1----:R-:W-:Y:S01]  /*14de0*/  FMUL.FTZ R4, R132, R144 ;  /* 0x0000009084047220 */ /* 0x002fe20000410000 */
[----:B------:R-:W-:Y:S01]  /*14df0*/  F2FP.PACK_AB R144, R213, R207 ;  /* 0x000000cfd590723e */ /* 0x000fe200000000ff */
[----:B------:R-:W1:Y:S01]  /*14e00*/  MUFU.EX2 R211, R11 ;  /* 0x0000000b00d37308 */ /* 0x000e620000000800 */
[----:B------:R-:W2:Y:S01]  /*14e10*/  LDL.LU R169, [R1+0x30] ;  /* 0x0000300001a97983 */ /* 0x000ea20000300800 */
[C---:B------:R-:W-:Y:S03]  /*14e20*/  FMUL.FTZ R15, R0.reuse, R151 ;  /* 0x00000097000f7220 */ /* 0x040fe60000410000 */
[----:B------:R-:W2:Y:S01]  /*14e30*/  LDL.LU R170, [R1+0x34] ;  /* 0x0000340001aa7983 */ /* 0x000ea20000300800 */
[-C--:B------:R-:W-:Y:S03]  /*14e40*/  HMMA.16816.F32 R4, R144, R20.reuse, R4 ;  /* 0x000000149004723c */ /* 0x080fe60000001804 */
[----:B------:R-:W3:Y:S01]  /*14e50*/  LDL.LU R171, [R1+0x10] ;  /* 0x0000100001ab7983 */ /* 0x000ee20000300800 */
[----:B------:R-:W-:Y:S03]  /*14e60*/  MUFU.EX2 R238, R52 ;  /* 0x0000003400ee7308 */ /* 0x000fe60000000800 */
[----:B------:R-:W3:Y:S01]  /*14e70*/  LDL.LU R184, [R1+0x14] ;  /* 0x0000140001b87983 */ /* 0x000ee20000300800 */
[C---:B------:R-:W-:Y:S01]  /*14e80*/  FMUL.FTZ R10, R0.reuse, R142 ;  /* 0x0000008e000a7220 */ /* 0x040fe20000410000 */
[----:B------:R-:W-:Y:S02]  /*14e90*/  F2FP.PACK_AB R142, R217, R216 ;  /* 0x000000d8d98e723e */ /* 0x000fe400000000ff */
[----:B------:R-:W3:Y:S03]  /*14ea0*/  LDL.LU R185, [R1+0x20] ;  /* 0x0000200001b97983 */ /* 0x000ee60000300800 */
[----:B------:R-:W-:Y:S01]  /*14eb0*/  MUFU.EX2 R236, R53 ;  /* 0x0000003500ec7308 */ /* 0x000fe20000000800 */
[----:B------:R-:W3:Y:S01]  /*14ec0*/  LDL.LU R192, [R1+0x8c] ;  /* 0x00008c0001c07983 */ /* 0x000ee20000300800 */
[----:B-1----:R-:W-:Y:S01]  /*14ed0*/  F2FP.PACK_AB R141, R211, R209 ;  /* 0x000000d1d38d723e */ /* 0x002fe200000000ff */
[----:B------:R-:W-:Y:S01]  /*14ee0*/  FMUL.FTZ R11, R0, R143 ;  /* 0x0000008f000b7220 */ /* 0x000fe20000410000 */
[----:B------:R-:W-:Y:S01]  /*14ef0*/  F2FP.PACK_AB R143, R219, R215 ;  /* 0x000000d7db8f723e */ /* 0x000fe200000000ff */
[----:B------:R-:W-:Y:S05]  /*14f00*/  LDSM.16.MT88.4 R148, [R230+0x8000] ;  /* 0x00800000e694783b */ /* 0x000fea0000004200 */
[----:B------:R-:W-:Y:S01]  /*14f10*/  MUFU.EX2 R237, R54 ;  /* 0x0000003600ed7308 */ /* 0x000fe20000000800 */
[C---:B------:R-:W-:Y:S09]  /*14f20*/  HMMA.16816.F32 R8, R140.reuse, R20, R8 ;  /* 0x000000148c08723c */ /* 0x040ff20000001808 */
[----:B------:R1:W-:Y:S01]  /*14f30*/  MUFU.EX2 R235, R55 ;  /* 0x0000003700eb7308 */ /* 0x0003e20000000800 */
[-C--:B------:R-:W-:Y:S03]  /*14f40*/  HMMA.16816.F32 R12, R140, R22.reuse, R12 ;  /* 0x000000168c0c723c */ /* 0x080fe6000000180c */
[----:B------:R-:W-:Y:S02]  /*14f50*/  FMUL.FTZ R20, R132, R156 ;  /* 0x0000009c84147220 */ /* 0x000fe40000410000 */
[--C-:B------:R-:W-:Y:S03]  /*14f60*/  FFMA.FTZ R156, R96, c[0x0][0x23c], -R137.reuse ;  /* 0x00008f00609c7a23 */ /* 0x100fe60000010889 */
[C---:B------:R-:W-:Y:S01]  /*14f70*/  HMMA.16816.F32 R16, R144.reuse, R22, R16 ;  /* 0x000000169010723c */ /* 0x040fe20000001810 */
[----:B------:R1:W-:Y:S03]  /*14f80*/  MUFU.EX2 R224, R24 ;  /* 0x0000001800e07308 */ /* 0x0003e60000000800 */
[----:B------:R-:W-:Y:S02]  /*14f90*/  FMUL.FTZ R21, R132, R157 ;  /* 0x0000009d84157220 */ /* 0x000fe40000410000 */
[--C-:B------:R-:W-:Y:S02]  /*14fa0*/  FFMA.FTZ R157, R97, c[0x0][0x23c], -R137.reuse ;  /* 0x00008f00619d7a23 */ /* 0x100fe40000010889 */
[C---:B------:R-:W-:Y:S03]  /*14fb0*/  FMUL.FTZ R22, R133.reuse, R158 ;  /* 0x0000009e85167220 */ /* 0x040fe60000410000 */
[----:B------:R1:W-:Y:S01]  /*14fc0*/  MUFU.EX2 R135, R41 ;  /* 0x0000002900877308 */ /* 0x0003e20000000800 */
[----:B------:R-:W-:Y:S02]  /*14fd0*/  FMUL.FTZ R23, R133, R159 ;  /* 0x0000009f85177220 */ /* 0x000fe40000410000 */
[--C-:B------:R-:W-:Y:S01]  /*14fe0*/  FFMA.FTZ R158, R100, c[0x0][0x23c], -R137.reuse ;  /* 0x00008f00649e7a23 */ /* 0x100fe20000010889 */
[----:B-1----:R-:W1:Y:S01]  /*14ff0*/  LDSM.16.MT88.4 R52, [R229+0x8000] ;  /* 0x00800000e534783b */ /* 0x002e620000004200 */
[--C-:B------:R-:W-:Y:S02]  /*15000*/  FFMA.FTZ R100, R98, c[0x0][0x23c], -R138.reuse ;  /* 0x00008f0062647a23 */ /* 0x100fe4000001088a */
[--C-:B------:R-:W-:Y:S01]  /*15010*/  FFMA.FTZ R159, R101, c[0x0][0x23c], -R137.reuse ;  /* 0x00008f00659f7a23 */ /* 0x100fe20000010889 */
[-C--:B------:R-:W-:Y:S02]  /*15020*/  HMMA.16816.F32 R20, R144, R36.reuse, R20 ;  /* 0x000000249014723c */ /* 0x080fe40000001814 */
[----:B------:R1:W-:Y:S01]  /*15030*/  MUFU.EX2 R136, R43 ;  /* 0x0000002b00887308 */ /* 0x0003e20000000800 */
[--C-:B------:R-:W-:Y:S02]  /*15040*/  FFMA.FTZ R101, R99, c[0x0][0x23c], -R138.reuse ;  /* 0x00008f0063657a23 */ /* 0x100fe4000001088a */
[----:B------:R-:W-:Y:S01]  /*15050*/  LDSM.16.MT88.4 R96, [R229+0x9000] ;  /* 0x00900000e560783b */ /* 0x000fe20000004200 */
[----:B------:R-:W-:Y:S02]  /*15060*/  FMUL.FTZ R24, R2, R160 ;  /* 0x000000a002187220 */ /* 0x000fe40000410000 */
[--C-:B------:R-:W-:Y:S04]  /*15070*/  FFMA.FTZ R160, R112, c[0x0][0x23c], -R137.reuse ;  /* 0x00008f0070a07a23 */ /* 0x100fe80000010889 */
[----:B------:R1:W-:Y:S01]  /*15080*/  MUFU.EX2 R244, R44 ;  /* 0x0000002c00f47308 */ /* 0x0003e20000000800 */
[C---:B------:R-:W-:Y:S04]  /*15090*/  HMMA.16816.F32 R24, R140.reuse, R36, R24 ;  /* 0x000000248c18723c */ /* 0x040fe80000001818 */
[----:B------:R-:W-:Y:S02]  /*150a0*/  FMUL.FTZ R41, R2, R177 ;  /* 0x000000b102297220 */ /* 0x000fe40000410000 */
[----:B------:R-:W-:Y:S02]  /*150b0*/  FFMA.FTZ R137, R129, c[0x0][0x23c], -R137 ;  /* 0x00008f0081897a23 */ /* 0x000fe40000010889 */
[-C--:B------:R-:W-:Y:S01]  /*150c0*/  HMMA.16816.F32 R28, R140, R38.reuse, R28 ;  /* 0x000000268c1c723c */ /* 0x080fe2000000181c */
[----:B------:R1:W-:Y:S03]  /*150d0*/  MUFU.EX2 R240, R45 ;  /* 0x0000002d00f07308 */ /* 0x0003e60000000800 */
[C---:B------:R-:W-:Y:S02]  /*150e0*/  FMUL.FTZ R36, R132.reuse, R172 ;  /* 0x000000ac84247220 */ /* 0x040fe40000410000 */
[----:B------:R-:W-:Y:S02]  /*150f0*/  FMUL.FTZ R37, R132, R173 ;  /* 0x000000ad84257220 */ /* 0x000fe40000410000 */
[C---:B------:R-:W-:Y:S03]  /*15100*/  HMMA.16816.F32 R32, R144.reuse, R38, R32 ;  /* 0x000000269020723c */ /* 0x040fe60000001820 */
[----:B------:R1:W-:Y:S02]  /*15110*/  MUFU.EX2 R243, R46 ;  /* 0x0000002e00f37308 */ /* 0x0003e40000000800 */
[----:B-1----:R-:W-:Y:S02]  /*15120*/  FMUL.FTZ R43, R0, R179 ;  /* 0x000000b3002b7220 */ /* 0x002fe40000410000 */
[----:B------:R-:W-:Y:S02]  /*15130*/  FFMA.FTZ R112, R102, c[0x0][0x23c], -R138 ;  /* 0x00008f0066707a23 */ /* 0x000fe4000001088a */
[C---:B------:R-:W-:Y:S03]  /*15140*/  FMUL.FTZ R38, R133.reuse, R174 ;  /* 0x000000ae85267220 */ /* 0x040fe60000410000 */
[----:B------:R-:W-:Y:S01]  /*15150*/  FMUL.FTZ R39, R133, R175 ;  /* 0x000000af85277220 */ /* 0x000fe20000410000 */
[----:B------:R1:W-:Y:S01]  /*15160*/  MUFU.EX2 R239, R47 ;  /* 0x0000002f00ef7308 */ /* 0x0003e20000000800 */
[----:B------:R-:W-:Y:S02]  /*15170*/  FMUL.FTZ R44, R2, R180 ;  /* 0x000000b4022c7220 */ /* 0x000fe40000410000 */
[--C-:B------:R-:W-:Y:S02]  /*15180*/  FFMA.FTZ R102, R92, c[0x0][0x23c], -R204.reuse ;  /* 0x00008f005c667a23 */ /* 0x100fe400000108cc */
[----:B------:R-:W-:Y:S01]  /*15190*/  FMUL.FTZ R45, R2, R181 ;  /* 0x000000b5022d7220 */ /* 0x000fe20000410000 */
[-C--:B------:R-:W-:Y:S03]  /*151a0*/  HMMA.16816.F32 R36, R144, R52.reuse, R36 ;  /* 0x000000349024723c */ /* 0x080fe60000001824 */
[----:B------:R-:W-:Y:S01]  /*151b0*/  FFMA.FTZ R204, R125, c[0x0][0x23c], -R204 ;  /* 0x00008f007dcc7a23 */ /* 0x000fe200000108cc */
[----:B------:R1:W-:Y:S04]  /*151c0*/  MUFU.EX2 R245, R50 ;  /* 0x0000003200f57308 */ /* 0x0003e80000000800 */
[C---:B------:R-:W-:Y:S04]  /*151d0*/  HMMA.16816.F32 R40, R140.reuse, R52, R40 ;  /* 0x000000348c28723c */ /* 0x040fe80000001828 */
[----:B------:R-:W-:Y:S02]  /*151e0*/  FMUL.FTZ R46, R0, R182 ;  /* 0x000000b6002e7220 */ /* 0x000fe40000410000 */
[----:B------:R1:W-:Y:S01]  /*151f0*/  MUFU.EX2 R241, R51 ;  /* 0x0000003300f17308 */ /* 0x0003e20000000800 */
[C---:B------:R-:W-:Y:S02]  /*15200*/  FMUL.FTZ R52, R132.reuse, R188 ;  /* 0x000000bc84347220 */ /* 0x040fe40000410000 */
[----:B------:R-:W-:Y:S03]  /*15210*/  FMUL.FTZ R53, R132, R189 ;  /* 0x000000bd84357220 */ /* 0x000fe60000410000 */
[----:B-1----:R-:W-:Y:S04]  /*15220*/  FMUL.FTZ R47, R0, R183 ;  /* 0x000000b7002f7220 */ /* 0x002fe80000410000 */
[----:B------:R1:W-:Y:S03]  /*15230*/  MUFU.EX2 R234, R57 ;  /* 0x0000003900ea7308 */ /* 0x0003e60000000800 */
[-C--:B------:R-:W-:Y:S03]  /*15240*/  HMMA.16816.F32 R44, R140, R54.reuse, R44 ;  /* 0x000000368c2c723c */ /* 0x080fe6000000182c */
[C---:B------:R-:W-:Y:S04]  /*15250*/  FMUL.FTZ R50, R133.reuse, R186 ;  /* 0x000000ba85327220 */ /* 0x040fe80000410000 */
[----:B------:R1:W1:Y:S01]  /*15260*/  MUFU.EX2 R249, R60 ;  /* 0x0000003c00f97308 */ /* 0x0002620000000800 */
[C---:B------:R-:W-:Y:S09]  /*15270*/  FMUL.FTZ R51, R133.reuse, R187 ;  /* 0x000000bb85337220 */ /* 0x040ff20000410000 */
[----:B------:R1:W1:Y:S01]  /*15280*/  MUFU.EX2 R152, R61 ;  /* 0x0000003d00987308 */ /* 0x0002620000000800 */
[C---:B------:R-:W-:Y:S04]  /*15290*/  HMMA.16816.F32 R48, R144.reuse, R54, R48 ;  /* 0x000000369030723c */ /* 0x040fe80000001830 */
[C---:B-1----:R-:W-:Y:S03]  /*152a0*/  FMUL.FTZ R57, R2.reuse, R193 ;  /* 0x000000c102397220 */ /* 0x042fe60000410000 */
[C---:B------:R-:W-:Y:S02]  /*152b0*/  FMUL.FTZ R55, R133.reuse, R191 ;  /* 0x000000bf85377220 */ /* 0x040fe40000410000 */
[----:B------:R1:W-:Y:S03]  /*152c0*/  MUFU.EX2 R233, R59 ;  /* 0x0000003b00e97308 */ /* 0x0003e60000000800 */
[C---:B------:R-:W-:Y:S02]  /*152d0*/  FMUL.FTZ R54, R133.reuse, R190 ;  /* 0x000000be85367220 */ /* 0x040fe40000410000 */
[C---:B------:R-:W-:Y:S01]  /*152e0*/  FMUL.FTZ R60, R2.reuse, R196 ;  /* 0x000000c4023c7220 */ /* 0x040fe20000410000 */
[----:B------:R-:W-:Y:S01]  /*152f0*/  MOV R186, R249 ;  /* 0x000000f900ba7202 */ /* 0x000fe20000000f00 */
[----:B------:R-:W4:Y:S03]  /*15300*/  LDL.LU R196, [R1+0x90] ;  /* 0x0000900001c47983 */ /* 0x000f260000300800 */
[-C--:B------:R-:W-:Y:S01]  /*15310*/  HMMA.16816.F32 R52, R144, R148.reuse, R52 ;  /* 0x000000949034723c */ /* 0x080fe20000001834 */
[----:B------:R1:W-:Y:S02]  /*15320*/  MUFU.EX2 R191, R63 ;  /* 0x0000003f00bf7308 */ /* 0x0003e40000000800 */
[----:B------:R-:W-:Y:S01]  /*15330*/  FMUL.FTZ R61, R2, R197 ;  /* 0x000000c5023d7220 */ /* 0x000fe20000410000 */
[----:B------:R-:W-:Y:S02]  /*15340*/  MOV R188, R152 ;  /* 0x0000009800bc7202 */ /* 0x000fe40000000f00 */
[----:B------:R-:W2:Y:S05]  /*15350*/  LDSM.16.MT88.4 R152, [R228+0x8800] ;  /* 0x00880000e498783b */ /* 0x000eaa0000004200 */
[----:B------:R1:W-:Y:S02]  /*15360*/  MUFU.EX2 R190, R62 ;  /* 0x0000003e00be7308 */ /* 0x0003e40000000800 */
[C---:B-1----:R-:W-:Y:S08]  /*15370*/  FMUL.FTZ R59, R0.reuse, R195 ;  /* 0x000000c3003b7220 */ /* 0x042ff00000410000 */
[----:B------:R1:W-:Y:S01]  /*15380*/  MUFU.EX2 R164, R58 ;  /* 0x0000003a00a47308 */ /* 0x0003e20000000800 */
[C---:B------:R-:W-:Y:S02]  /*15390*/  FMUL.FTZ R63, R0.reuse, R199 ;  /* 0x000000c7003f7220 */ /* 0x040fe40000410000 */
[----:B------:R-:W4:Y:S07]  /*153a0*/  LDL.LU R199, [R1+0x38] ;  /* 0x0000380001c77983 */ /* 0x000f2e0000300800 */
[----:B------:R1:W-:Y:S01]  /*153b0*/  MUFU.EX2 R232, R64 ;  /* 0x0000004000e87308 */ /* 0x0003e20000000800 */
[C---:B------:R-:W-:Y:S09]  /*153c0*/  FMUL.FTZ R62, R0.reuse, R198 ;  /* 0x000000c6003e7220 */ /* 0x040ff20000410000 */
[----:B------:R1:W-:Y:S02]  /*153d0*/  MUFU.EX2 R139, R66 ;  /* 0x00000042008b7308 */ /* 0x0003e40000000800 */
[----:B-1----:R-:W-:Y:S08]  /*153e0*/  FMUL.FTZ R58, R0, R194 ;  /* 0x000000c2003a7220 */ /* 0x002ff00000410000 */
[----:B------:R1:W1:Y:S01]  /*153f0*/  MUFU.EX2 R251, R65 ;  /* 0x0000004100fb7308 */ /* 0x0002620000000800 */
[C---:B------:R-:W-:Y:S04]  /*15400*/  HMMA.16816.F32 R56, R140.reuse, R148, R56 ;  /* 0x000000948c38723c */ /* 0x040fe80000001838 */
[C---:B------:R-:W-:Y:S01]  /*15410*/  FMUL.FTZ R64, R132.reuse, R200 ;  /* 0x000000c884407220 */ /* 0x040fe20000410000 */
[----:B------:R-:W-:Y:S03]  /*15420*/  MOV R200, R188 ;  /* 0x000000bc00c87202 */ /* 0x000fe60000000f00 */
[-C--:B------:R-:W-:Y:S01]  /*15430*/  HMMA.16816.F32 R60, R140, R150.reuse, R60 ;  /* 0x000000968c3c723c */ /* 0x080fe2000000183c */
[----:B------:R1:W1:Y:S03]  /*15440*/  MUFU.EX2 R252, R67 ;  /* 0x0000004300fc7308 */ /* 0x0002660000000800 */
[----:B------:R-:W-:Y:S01]  /*15450*/  MOV R127, R200 ;  /* 0x000000c8007f7202 */ /* 0x000fe20000000f00 */
[----:B------:R-:W-:Y:S02]  /*15460*/  FMUL.FTZ R66, R133, R202 ;  /* 0x000000ca85427220 */ /* 0x000fe40000410000 */
[----:B------:R-:W-:Y:S02]  /*15470*/  F2FP.PACK_AB R140, R225, R224 ;  /* 0x000000e0e18c723e */ /* 0x000fe400000000ff */
[----:B------:R-:W-:Y:S02]  /*15480*/  F2FP.PACK_AB R141, R227, R223 ;  /* 0x000000dfe38d723e */ /* 0x000fe400000000ff */
[----:B------:R-:W-:Y:S01]  /*15490*/  MUFU.EX2 R174, R70 ;  /* 0x0000004600ae7308 */ /* 0x000fe20000000800 */
[----:B-1----:R-:W-:Y:S01]  /*154a0*/  FMUL.FTZ R65, R132, R201 ;  /* 0x000000c984417220 */ /* 0x002fe20000410000 */
[----:B------:R-:W-:Y:S08]  /*154b0*/  MOV R187, R251 ;  /* 0x000000fb00bb7202 */ /* 0x000ff00000000f00 */
[----:B------:R-:W-:Y:S01]  /*154c0*/  MUFU.EX2 R198, R71 ;  /* 0x0000004700c67308 */ /* 0x000fe20000000800 */
[----:B------:R-:W-:Y:S01]  /*154d0*/  FMUL.FTZ R67, R133, R203 ;  /* 0x000000cb85437220 */ /* 0x000fe20000410000 */
[----:B------:R-:W-:Y:S08]  /*154e0*/  MOV R189, R252 ;  /* 0x000000fc00bd7202 */ /* 0x000ff00000000f00 */
[----:B------:R1:W-:Y:S01]  /*154f0*/  MUFU.EX2 R175, R68 ;  /* 0x0000004400af7308 */ /* 0x0003e20000000800 */
[----:B------:R-:W-:Y:S01]  /*15500*/  HMMA.16816.F32 R64, R144, R150, R64 ;  /* 0x000000969040723c */ /* 0x000fe20000001840 */
[----:B------:R-:W3:Y:S08]  /*15510*/  LDSM.16.MT88.4 R144, [R231+0x8800] ;  /* 0x00880000e790783b */ /* 0x000ef00000004200 */
[----:B------:R2:W2:Y:S01]  /*15520*/  MUFU.EX2 R197, R69 ;  /* 0x0000004500c57308 */ /* 0x0004a20000000800 */
[----:B------:R-:W3:Y:S09]  /*15530*/  LDSM.16.MT88.4 R148, [R229+0x8800] ;  /* 0x00880000e594783b */ /* 0x000ef20000004200 */
[----:B------:R-:W-:Y:S01]  /*15540*/  MUFU.EX2 R252, R80 ;  /* 0x0000005000fc7308 */ /* 0x000fe20000000800 */
[----:B-1----:R-:W-:Y:S09]  /*15550*/  F2FP.PACK_AB R68, R248, R218 ;  /* 0x000000daf844723e */ /* 0x002ff200000000ff */
[----:B------:R-:W-:Y:S01]  /*15560*/  MUFU.EX2 R251, R81 ;  /* 0x0000005100fb7308 */ /* 0x000fe20000000800 */
[----:B--2---:R-:W-:Y:S02]  /*15570*/  F2FP.PACK_AB R69, R247, R226 ;  /* 0x000000e2f745723e */ /* 0x004fe400000000ff */
[----:B------:R-:W-:Y:S02]  /*15580*/  F2FP.PACK_AB R70, R170, R250 ;  /* 0x000000faaa46723e */ /* 0x000fe400000000ff */
[----:B---3--:R-:W-:Y:S05]  /*15590*/  F2FP.PACK_AB R143, R167, R171 ;  /* 0x000000aba78f723e */ /* 0x008fea00000000ff */
[----:B------:R-:W-:Y:S01]  /*155a0*/  MUFU.EX2 R179, R82 ;  /* 0x0000005200b37308 */ /* 0x000fe20000000800 */
[----:B------:R-:W-:Y:S02]  /*155b0*/  F2FP.PACK_AB R142, R168, R184 ;  /* 0x000000b8a88e723e */ /* 0x000fe400000000ff */
[----:B------:R-:W-:Y:S07]  /*155c0*/  F2FP.PACK_AB R71, R169, R185 ;  /* 0x000000b9a947723e */ /* 0x000fee00000000ff */
[----:B------:R1:W-:Y:S01]  /*155d0*/  MUFU.EX2 R249, R83 ;  /* 0x0000005300f97308 */ /* 0x0003e20000000800 */
[----:B------:R-:W-:Y:S01]  /*155e0*/  FFMA.FTZ R92, R2, R192, R206 ;  /* 0x000000c0025c7223 */ /* 0x000fe200000100ce */
[----:B------:R-:W-:Y:S01]  /*155f0*/  MOV R206, R191 ;  /* 0x000000bf00ce7202 */ /* 0x000fe20000000f00 */
[----:B------:R-:W2:Y:S01]  /*15600*/  LDL.LU R2, [R1+0x94] ;  /* 0x0000940001027983 */ /* 0x000ea20000300800 */
[-C--:B------:R-:W-:Y:S05]  /*15610*/  HMMA.16816.F32 R4, R68, R152.reuse, R4 ;  /* 0x000000984404723c */ /* 0x080fea0000001804 */
[----:B------:R-:W-:Y:S01]  /*15620*/  FADD.FTZ R92, R210, R92 ;  /* 0x0000005cd25c7221 */ /* 0x000fe20000010000 */
[----:B------:R-:W-:Y:S02]  /*15630*/  MUFU.EX2 R173, R72 ;  /* 0x0000004800ad7308 */ /* 0x000fe40000000800 */
[C---:B------:R-:W-:Y:S08]  /*15640*/  HMMA.16816.F32 R8, R140.reuse, R152, R8 ;  /* 0x000000988c08723c */ /* 0x040ff00000001808 */
[-C--:B------:R-:W-:Y:S01]  /*15650*/  HMMA.16816.F32 R12, R140, R154.reuse, R12 ;  /* 0x0000009a8c0c723c */ /* 0x080fe2000000180c */
[----:B------:R-:W-:Y:S01]  /*15660*/  MUFU.EX2 R178, R73 ;  /* 0x0000004900b27308 */ /* 0x000fe20000000800 */
[----:B-1----:R-:W1:Y:S06]  /*15670*/  LDSM.16.MT88.4 R80, [R230+0x8800] ;  /* 0x00880000e650783b */ /* 0x002e6c0000004200 */
[C---:B------:R-:W-:Y:S03]  /*15680*/  HMMA.16816.F32 R16, R68.reuse, R154, R16 ;  /* 0x0000009a4410723c */ /* 0x040fe60000001810 */
[----:B------:R-:W-:Y:S01]  /*15690*/  MUFU.EX2 R172, R74 ;  /* 0x0000004a00ac7308 */ /* 0x000fe20000000800 */
[----:B------:R-:W-:Y:S04]  /*156a0*/  LDSM.16.MT88.4 R152, [R228+0xb800] ;  /* 0x00b80000e498783b */ /* 0x000fe80000004200 */
[-C--:B------:R-:W-:Y:S05]  /*156b0*/  HMMA.16816.F32 R20, R68, R144.reuse, R20 ;  /* 0x000000904414723c */ /* 0x080fea0000001814 */
[----:B------:R3:W-:Y:S03]  /*156c0*/  MUFU.EX2 R177, R75 ;  /* 0x0000004b00b17308 */ /* 0x0007e60000000800 */
[C---:B------:R-:W-:Y:S07]  /*156d0*/  HMMA.16816.F32 R24, R140.reuse, R144, R24 ;  /* 0x000000908c18723c */ /* 0x040fee0000001818 */
[----:B------:R-:W-:Y:S01]  /*156e0*/  MUFU.EX2 R181, R84 ;  /* 0x0000005400b57308 */ /* 0x000fe20000000800 */
[-C--:B------:R-:W-:Y:S08]  /*156f0*/  HMMA.16816.F32 R28, R140, R146.reuse, R28 ;  /* 0x000000928c1c723c */ /* 0x080ff0000000181c */
[C---:B------:R-:W-:Y:S01]  /*15700*/  HMMA.16816.F32 R32, R68.reuse, R146, R32 ;  /* 0x000000924420723c */ /* 0x040fe20000001820 */
[----:B------:R-:W-:Y:S01]  /*15710*/  MUFU.EX2 R194, R85 ;  /* 0x0000005500c27308 */ /* 0x000fe20000000800 */
[----:B---3--:R-:W3:Y:S06]  /*15720*/  LDSM.16.MT88.4 R72, [R228+0x9000] ;  /* 0x00900000e448783b */ /* 0x008eec0000004200 */
[-C--:B------:R-:W-:Y:S03]  /*15730*/  HMMA.16816.F32 R36, R68, R148.reuse, R36 ;  /* 0x000000944424723c */ /* 0x080fe60000001824 */
[----:B------:R-:W-:Y:S05]  /*15740*/  MUFU.EX2 R188, R88 ;  /* 0x0000005800bc7308 */ /* 0x000fea0000000800 */
[C---:B------:R-:W-:Y:S05]  /*15750*/  HMMA.16816.F32 R40, R140.reuse, R148, R40 ;  /* 0x000000948c28723c */ /* 0x040fea0000001828 */
[----:B------:R-:W-:Y:S03]  /*15760*/  MUFU.EX2 R129, R90 ;  /* 0x0000005a00817308 */ /* 0x000fe60000000800 */
[-C--:B------:R-:W-:Y:S07]  /*15770*/  HMMA.16816.F32 R44, R140, R150.reuse, R44 ;  /* 0x000000968c2c723c */ /* 0x080fee000000182c */
[----:B------:R3:W-:Y:S01]  /*15780*/  MUFU.EX2 R176, R76 ;  /* 0x0000004c00b07308 */ /* 0x0007e20000000800 */
[C---:B------:R-:W-:Y:S08]  /*15790*/  HMMA.16816.F32 R48, R68.reuse, R150, R48 ;  /* 0x000000964430723c */ /* 0x040ff00000001830 */
[-C--:B-1----:R-:W-:Y:S01]  /*157a0*/  HMMA.16816.F32 R52, R68, R80.reuse, R52 ;  /* 0x000000504434723c */ /* 0x082fe20000001834 */
[----:B------:R1:W-:Y:S07]  /*157b0*/  MUFU.EX2 R195, R77 ;  /* 0x0000004d00c37308 */ /* 0x0003ee0000000800 */
[C---:B------:R-:W-:Y:S03]  /*157c0*/  HMMA.16816.F32 R56, R140.reuse, R80, R56 ;  /* 0x000000508c38723c */ /* 0x040fe60000001838 */
[----:B------:R1:W-:Y:S01]  /*157d0*/  MUFU.EX2 R183, R78 ;  /* 0x0000004e00b77308 */ /* 0x0003e20000000800 */
[--C-:B---3--:R-:W-:Y:S04]  /*157e0*/  FFMA.FTZ R76, R86, c[0x0][0x23c], -R138.reuse ;  /* 0x00008f00564c7a23 */ /* 0x108fe8000001088a */
[-C--:B------:R-:W-:Y:S05]  /*157f0*/  HMMA.16816.F32 R60, R140, R82.reuse, R60 ;  /* 0x000000528c3c723c */ /* 0x080fea000000183c */
[----:B------:R3:W-:Y:S03]  /*15800*/  MUFU.EX2 R182, R79 ;  /* 0x0000004f00b67308 */ /* 0x0007e60000000800 */
[----:B------:R-:W-:Y:S01]  /*15810*/  HMMA.16816.F32 R64, R68, R82, R64 ;  /* 0x000000524440723c */ /* 0x000fe20000001840 */
[----:B------:R-:W-:Y:S03]  /*15820*/  LDSM.16.MT88.4 R80, [R230+0x9000] ;  /* 0x00900000e650783b */ /* 0x000fe60000004200 */
[--C-:B-1----:R-:W-:Y:S02]  /*15830*/  FFMA.FTZ R77, R87, c[0x0][0x23c], -R138.reuse ;  /* 0x00008f00574d7a23 */ /* 0x102fe4000001088a */
[----:B------:R-:W-:Y:S01]  /*15840*/  FFMA.FTZ R138, R131, c[0x0][0x23c], -R138 ;  /* 0x00008f00838a7a23 */ /* 0x000fe2000001088a */
[----:B------:R1:W-:Y:S01]  /*15850*/  MUFU.EX2 R180, R76 ;  /* 0x0000004c00b47308 */ /* 0x0003e20000000800 */
[----:B------:R-:W-:Y:S01]  /*15860*/  F2FP.PACK_AB R68, R3, R166 ;  /* 0x000000a60344723e */ /* 0x000fe200000000ff */
[----:B------:R-:W4:Y:S03]  /*15870*/  LDSM.16.MT88.4 R84, [R231+0x9000] ;  /* 0x00900000e754783b */ /* 0x000f260000004200 */
[----:B------:R-:W-:Y:S02]  /*15880*/  F2FP.PACK_AB R69, R134, R163 ;  /* 0x000000a38645723e */ /* 0x000fe400000000ff */
[----:B------:R-:W-:Y:S02]  /*15890*/  F2FP.PACK_AB R70, R242, R246 ;  /* 0x000000f6f246723e */ /* 0x000fe400000000ff */
[----:B------:R-:W-:Y:S01]  /*158a0*/  F2FP.PACK_AB R71, R241, R245 ;  /* 0x000000f5f147723e */ /* 0x000fe200000000ff */
[----:B------:R4:W-:Y:S01]  /*158b0*/  MUFU.EX2 R193, R77 ;  /* 0x0000004d00c17308 */ /* 0x0009e20000000800 */
[----:B------:R-:W-:Y:S02]  /*158c0*/  F2FP.PACK_AB R78, R240, R244 ;  /* 0x000000f4f04e723e */ /* 0x000fe400000000ff */
[----:B---3--:R-:W-:Y:S03]  /*158d0*/  F2FP.PACK_AB R79, R239, R243 ;  /* 0x000000f3ef4f723e */ /* 0x008fe600000000ff */
[-C--:B------:R-:W-:Y:S04]  /*158e0*/  HMMA.16816.F32 R4, R68, R72.reuse, R4 ;  /* 0x000000484404723c */ /* 0x080fe80000001804 */
[----:B------:R-:W-:Y:S01]  /*158f0*/  MUFU.EX2 R131, R89 ;  /* 0x0000005900837308 */ /* 0x000fe20000000800 */
[----:B-1----:R-:W-:Y:S01]  /*15900*/  F2FP.PACK_AB R76, R135, R162 ;  /* 0x000000a2874c723e */ /* 0x002fe200000000ff */
[----:B----4-:R-:W-:Y:S01]  /*15910*/  FFMA.FTZ R133, R133, R196, R208 ;  /* 0x000000c485857223 */ /* 0x010fe200000100d0 */
[----:B------:R-:W-:Y:S05]  /*15920*/  MOV R196, R190 ;  /* 0x000000be00c47202 */ /* 0x000fea0000000f00 */
[----:B------:R-:W-:Y:S01]  /*15930*/  FADD.FTZ R133, R212, R133 ;  /* 0x00000085d4857221 */ /* 0x000fe20000010000 */
[----:B------:R-:W-:Y:S01]  /*15940*/  MOV R212, R186 ;  /* 0x000000ba00d47202 */ /* 0x000fe20000000f00 */
[----:B------:R1:W-:Y:S01]  /*15950*/  MUFU.EX2 R125, R91 ;  /* 0x0000005b007d7308 */ /* 0x0003e20000000800 */
[----:B------:R-:W-:Y:S02]  /*15960*/  MOV R208, R197 ;  /* 0x000000c500d07202 */ /* 0x000fe40000000f00 */
[----:B------:R-:W-:Y:S07]  /*15970*/  F2FP.PACK_AB R77, R136, R161 ;  /* 0x000000a1884d723e */ /* 0x000fee00000000ff */
[C---:B------:R-:W-:Y:S01]  /*15980*/  HMMA.16816.F32 R8, R76.reuse, R72, R8 ;  /* 0x000000484c08723c */ /* 0x040fe20000001808 */
[----:B------:R-:W-:Y:S07]  /*15990*/  MUFU.EX2 R137, R137 ;  /* 0x0000008900897308 */ /* 0x000fee0000000800 */
[-C--:B------:R-:W-:Y:S03]  /*159a0*/  HMMA.16816.F32 R12, R76, R74.reuse, R12 ;  /* 0x0000004a4c0c723c */ /* 0x080fe6000000180c */
[----:B------:R-:W-:Y:S01]  /*159b0*/  MUFU.EX2 R138, R138 ;  /* 0x0000008a008a7308 */ /* 0x000fe20000000800 */
[----:B-1----:R-:W-:Y:S01]  /*159c0*/  LDSM.16.MT88.4 R88, [R229+0x9800] ;  /* 0x00980000e558783b */ /* 0x002fe20000004200 */
[----:B------:R-:W-:Y:S03]  /*159d0*/  FFMA.FTZ R132, R132, R199, R207 ;  /* 0x000000c784847223 */ /* 0x000fe600000100cf */
[C---:B------:R-:W-:Y:S04]  /*159e0*/  HMMA.16816.F32 R16, R68.reuse, R74, R16 ;  /* 0x0000004a4410723c */ /* 0x040fe80000001810 */
[----:B------:R-:W-:Y:S01]  /*159f0*/  MOV R199, R189 ;  /* 0x000000bd00c77202 */ /* 0x000fe20000000f00 */
[----:B------:R-:W-:Y:S01]  /*15a00*/  MUFU.EX2 R204, R204 ;  /* 0x000000cc00cc7308 */ /* 0x000fe20000000800 */
[----:B------:R-:W1:Y:S01]  /*15a10*/  LDSM.16.MT88.4 R72, [R228+0x9800] ;  /* 0x00980000e448783b */ /* 0x000e620000004200 */
[----:B------:R-:W-:Y:S01]  /*15a20*/  MOV R207, R198 ;  /* 0x000000c600cf7202 */ /* 0x000fe20000000f00 */
[-C--:B------:R-:W-:Y:S07]  /*15a30*/  HMMA.16816.F32 R20, R68, R84.reuse, R20 ;  /* 0x000000544414723c */ /* 0x080fee0000001814 */
[----:B------:R-:W-:Y:S01]  /*15a40*/  MUFU.EX2 R205, R205 ;  /* 0x000000cd00cd7308 */ /* 0x000fe20000000800 */
[C---:B------:R-:W-:Y:S08]  /*15a50*/  HMMA.16816.F32 R24, R76.reuse, R84, R24 ;  /* 0x000000544c18723c */ /* 0x040ff00000001818 */
[-C--:B------:R-:W-:Y:S01]  /*15a60*/  HMMA.16816.F32 R28, R76, R86.reuse, R28 ;  /* 0x000000564c1c723c */ /* 0x080fe2000000181c */
[----:B------:R-:W-:Y:S07]  /*15a70*/  MUFU.EX2 R190, R100 ;  /* 0x0000006400be7308 */ /* 0x000fee0000000800 */
[C---:B------:R-:W-:Y:S01]  /*15a80*/  HMMA.16816.F32 R32, R68.reuse, R86, R32 ;  /* 0x000000564420723c */ /* 0x040fe20000001820 */
[----:B------:R-:W3:Y:S02]  /*15a90*/  LDSM.16.MT88.4 R84, [R231+0x9800] ;  /* 0x00980000e754783b */ /* 0x000ee40000004200 */
[----:B------:R-:W-:Y:S05]  /*15aa0*/  MUFU.EX2 R100, R94 ;  /* 0x0000005e00647308 */ /* 0x000fea0000000800 */
[-C--:B------:R-:W-:Y:S05]  /*15ab0*/  HMMA.16816.F32 R36, R68, R96.reuse, R36 ;  /* 0x000000604424723c */ /* 0x080fea0000001824 */
[----:B------:R-:W-:Y:S03]  /*15ac0*/  MUFU.EX2 R192, R156 ;  /* 0x0000009c00c07308 */ /* 0x000fe60000000800 */
[C---:B------:R-:W-:Y:S07]  /*15ad0*/  HMMA.16816.F32 R40, R76.reuse, R96, R40 ;  /* 0x000000604c28723c */ /* 0x040fee0000001828 */
[----:B------:R-:W-:Y:S01]  /*15ae0*/  MUFU.EX2 R191, R157 ;  /* 0x0000009d00bf7308 */ /* 0x000fe20000000800 */
[-C--:B------:R-:W-:Y:S08]  /*15af0*/  HMMA.16816.F32 R44, R76, R98.reuse, R44 ;  /* 0x000000624c2c723c */ /* 0x080ff0000000182c */
[C---:B------:R-:W-:Y:S01]  /*15b00*/  HMMA.16816.F32 R48, R68.reuse, R98, R48 ;  /* 0x000000624430723c */ /* 0x040fe20000001830 */
[----:B------:R-:W-:Y:S07]  /*15b10*/  MUFU.EX2 R99, R95 ;  /* 0x0000005f00637308 */ /* 0x000fee0000000800 */
[-C--:B------:R-:W-:Y:S03]  /*15b20*/  HMMA.16816.F32 R52, R68, R80.reuse, R52 ;  /* 0x000000504434723c */ /* 0x080fe60000001834 */
[----:B------:R-:W-:Y:S05]  /*15b30*/  MUFU.EX2 R189, R101 ;  /* 0x0000006500bd7308 */ /* 0x000fea0000000800 */
[C---:B------:R-:W-:Y:S05]  /*15b40*/  HMMA.16816.F32 R56, R76.reuse, R80, R56 ;  /* 0x000000504c38723c */ /* 0x040fea0000001838 */
[----:B------:R4:W-:Y:S03]  /*15b50*/  MUFU.EX2 R101, R93 ;  /* 0x0000005d00657308 */ /* 0x0009e60000000800 */
[-C--:B------:R-:W-:Y:S07]  /*15b60*/  HMMA.16816.F32 R60, R76, R82.reuse, R60 ;  /* 0x000000524c3c723c */ /* 0x080fee000000183c */
[----:B------:R-:W-:Y:S01]  /*15b70*/  F2FP.PACK_AB R76, R234, R165 ;  /* 0x000000a5ea4c723e */ /* 0x000fe200000000ff */
[----:B------:R-:W-:Y:S01]  /*15b80*/  HMMA.16816.F32 R64, R68, R82, R64 ;  /* 0x000000524440723c */ /* 0x000fe20000001840 */
[----:B------:R-:W3:Y:S01]  /*15b90*/  LDSM.16.MT88.4 R80, [R230+0x9800] ;  /* 0x00980000e650783b */ /* 0x000ee20000004200 */
[----:B------:R-:W-:Y:S02]  /*15ba0*/  MUFU.EX2 R102, R102 ;  /* 0x0000006600667308 */ /* 0x000fe40000000800 */
[----:B------:R-:W-:Y:S02]  /*15bb0*/  F2FP.PACK_AB R77, R233, R164 ;  /* 0x000000a4e94d723e */ /* 0x000fe400000000ff */
[----:B------:R-:W-:Y:S02]  /*15bc0*/  F2FP.PACK_AB R78, R127, R212 ;  /* 0x000000d47f4e723e */ /* 0x000fe400000000ff */
[----:B------:R-:W-:Y:S04]  /*15bd0*/  F2FP.PACK_AB R68, R236, R238 ;  /* 0x000000eeec44723e */ /* 0x000fe800000000ff */
[----:B------:R-:W-:Y:S01]  /*15be0*/  F2FP.PACK_AB R69, R235, R237 ;  /* 0x000000edeb45723e */ /* 0x000fe200000000ff */
[----:B------:R-:W-:Y:S01]  /*15bf0*/  MUFU.EX2 R98, R158 ;  /* 0x0000009e00627308 */ /* 0x000fe20000000800 */
[----:B--2---:R-:W-:Y:S01]  /*15c00*/  FFMA.FTZ R0, R0, R2, R209 ;  /* 0x0000000200007223 */ /* 0x004fe200000100d1 */
[----:B------:R-:W-:Y:S01]  /*15c10*/  MOV R209, R199 ;  /* 0x000000c700d17202 */ /* 0x000fe20000000f00 */
[----:B------:R-:W-:Y:S01]  /*15c20*/  FADD.FTZ R2, R213, R132 ;  /* 0x00000084d5027221 */ /* 0x000fe20000010000 */
[----:B------:R-:W-:Y:S06]  /*15c30*/  MOV R132, R187 ;  /* 0x000000bb00847202 */ /* 0x000fec0000000f00 */
[----:B------:R-:W-:Y:S01]  /*15c40*/  MUFU.EX2 R97, R159 ;  /* 0x0000009f00617308 */ /* 0x000fe20000000800 */
[----:B------:R-:W-:Y:S01]  /*15c50*/  F2FP.PACK_AB R71, R209, R139 ;  /* 0x0000008bd147723e */ /* 0x000fe200000000ff */
[----:B------:R-:W-:Y:S01]  /*15c60*/  FADD.FTZ R0, R211, R0 ;  /* 0x00000000d3007221 */ /* 0x000fe20000010000 */
[----:B------:R-:W-:Y:S01]  /*15c70*/  F2FP.PACK_AB R70, R132, R232 ;  /* 0x000000e88446723e */ /* 0x000fe200000000ff */
[----:B------:R-:W-:Y:S01]  /*15c80*/  FADD.FTZ R2, R214, R2 ;  /* 0x00000002d6027221 */ /* 0x000fe20000010000 */
[----:B------:R-:W-:Y:S01]  /*15c90*/  MOV R213, R196 ;  /* 0x000000c400d57202 */ /* 0x000fe20000000f00 */
[----:B------:R-:W-:Y:S02]  /*15ca0*/  FADD.FTZ R0, R215, R0 ;  /* 0x00000000d7007221 */ /* 0x000fe40000010000 */
[----:B------:R-:W-:Y:S01]  /*15cb0*/  FADD.FTZ R2, R222, R2 ;  /* 0x00000002de027221 */ /* 0x000fe20000010000 */
[----:B------:R-:W-:Y:S01]  /*15cc0*/  F2FP.PACK_AB R79, R206, R213 ;  /* 0x000000d5ce4f723e */ /* 0x000fe200000000ff */
[-C--:B-1----:R-:W-:Y:S01]  /*15cd0*/  HMMA.16816.F32 R4, R68, R72.reuse, R4 ;  /* 0x000000484404723c */ /* 0x082fe20000001804 */
[----:B------:R-:W-:Y:S02]  /*15ce0*/  MUFU.EX2 R112, R112 ;  /* 0x0000007000707308 */ /* 0x000fe40000000800 */
[----:B----4-:R-:W-:Y:S05]  /*15cf0*/  FADD.FTZ R93, R218, R2 ;  /* 0x00000002da5d7221 */ /* 0x010fea0000010000 */
[C---:B------:R-:W-:Y:S03]  /*15d00*/  HMMA.16816.F32 R8, R76.reuse, R72, R8 ;  /* 0x000000484c08723c */ /* 0x040fe60000001808 */
[----:B------:R-:W-:Y:S05]  /*15d10*/  MUFU.EX2 R103, R103 ;  /* 0x0000006700677308 */ /* 0x000fea0000000800 */
[-C--:B------:R-:W-:Y:S05]  /*15d20*/  HMMA.16816.F32 R12, R76, R74.reuse, R12 ;  /* 0x0000004a4c0c723c */ /* 0x080fea000000180c */
[----:B------:R-:W-:Y:S03]  /*15d30*/  MUFU.EX2 R96, R160 ;  /* 0x000000a000607308 */ /* 0x000fe60000000800 */
[C---:B------:R-:W-:Y:S01]  /*15d40*/  HMMA.16816.F32 R16, R68.reuse, R74, R16 ;  /* 0x0000004a4410723c */ /* 0x040fe20000001810 */
[----:B------:R-:W1:Y:S06]  /*15d50*/  LDSM.16.MT88.4 R72, [R228+0xa000] ;  /* 0x00a00000e448783b */ /* 0x000e6c0000004200 */
[----:B------:R-:W-:Y:S01]  /*15d60*/  MUFU.EX2 R113, R113 ;  /* 0x0000007100717308 */ /* 0x000fe20000000800 */
[-C--:B---3--:R-:W-:Y:S08]  /*15d70*/  HMMA.16816.F32 R20, R68, R84.reuse, R20 ;  /* 0x000000544414723c */ /* 0x088ff00000001814 */
        /* <DEDUP_REMOVED lines=8> */
[----:B------:R-:W3:Y:S01]  /*15e00*/  MUFU.EX2 R117, R117 ;  /* 0x0000007500757308 */ /* 0x000ee20000000800 */
[C---:B------:R-:W-:Y:S08]  /*15e10*/  HMMA.16816.F32 R40, R76.reuse, R88, R40 ;  /* 0x000000584c28723c */ /* 0x040ff00000001828 */
[-C--:B------:R-:W-:Y:S01]  /*15e20*/  HMMA.16816.F32 R44, R76, R90.reuse, R44 ;  /* 0x0000005a4c2c723c */ /* 0x080fe2000000182c */
[----:B------:R-:W-:Y:S07]  /*15e30*/  MUFU.EX2 R118, R118 ;  /* 0x0000007600767308 */ /* 0x000fee0000000800 */
[C---:B------:R-:W-:Y:S01]  /*15e40*/  HMMA.16816.F32 R48, R68.reuse, R90, R48 ;  /* 0x0000005a4430723c */ /* 0x040fe20000001830 */
[----:B------:R-:W4:Y:S02]  /*15e50*/  LDSM.16.MT88.4 R88, [R229+0xa000] ;  /* 0x00a00000e558783b */ /* 0x000f240000004200 */
[----:B------:R-:W1:Y:S01]  /*15e60*/  MUFU.EX2 R119, R119 ;  /* 0x0000007700777308 */ /* 0x000e620000000800 */
[----:B---3--:R-:W-:Y:S04]  /*15e70*/  F2FP.PACK_AB R200, R117, R116 ;  /* 0x0000007475c8723e */ /* 0x008fe800000000ff */
[-C--:B------:R-:W-:Y:S05]  /*15e80*/  HMMA.16816.F32 R52, R68, R80.reuse, R52 ;  /* 0x000000504434723c */ /* 0x080fea0000001834 */
[----:B------:R-:W3:Y:S03]  /*15e90*/  MUFU.EX2 R128, R128 ;  /* 0x0000008000807308 */ /* 0x000ee60000000800 */
[C---:B------:R-:W-:Y:S07]  /*15ea0*/  HMMA.16816.F32 R56, R76.reuse, R80, R56 ;  /* 0x000000504c38723c */ /* 0x040fee0000001838 */
[----:B------:R-:W2:Y:S01]  /*15eb0*/  MUFU.EX2 R130, R130 ;  /* 0x0000008200827308 */ /* 0x000ea20000000800 */
[-C--:B------:R-:W-:Y:S04]  /*15ec0*/  HMMA.16816.F32 R60, R76, R82.reuse, R60 ;  /* 0x000000524c3c723c */ /* 0x080fe8000000183c */
[----:B-1----:R-:W-:Y:S03]  /*15ed0*/  F2FP.PACK_AB R201, R119, R118 ;  /* 0x0000007677c9723e */ /* 0x002fe600000000ff */
[----:B------:R-:W-:Y:S01]  /*15ee0*/  F2FP.PACK_AB R78, R195, R176 ;  /* 0x000000b0c34e723e */ /* 0x000fe200000000ff */
[----:B------:R-:W-:Y:S01]  /*15ef0*/  HMMA.16816.F32 R64, R68, R82, R64 ;  /* 0x000000524440723c */ /* 0x000fe20000001840 */
[----:B------:R-:W1:Y:S01]  /*15f00*/  LDSM.16.MT88.4 R80, [R230+0xa000] ;  /* 0x00a00000e650783b */ /* 0x000e620000004200 */
        /* <DEDUP_REMOVED lines=15> */
[----:B---3--:R-:W-:Y:S01]  /*16000*/  F2FP.PACK_AB R202, R137, R128 ;  /* 0x0000008089ca723e */ /* 0x008fe200000000ff */
[-C--:B------:R-:W-:Y:S01]  /*16010*/  HMMA.16816.F32 R4, R68, R72.reuse, R4 ;  /* 0x000000484404723c */ /* 0x080fe20000001804 */
[----:B------:R-:W-:Y:S02]  /*16020*/  MUFU.EX2 R104, R104 ;  /* 0x0000006800687308 */ /* 0x000fe40000000800 */
[----:B------:R-:W-:Y:S01]  /*16030*/  FADD.FTZ R2, R247, R2 ;  /* 0x00000002f7027221 */ /* 0x000fe20000010000 */
[----:B--2---:R-:W-:Y:S01]  /*16040*/  F2FP.PACK_AB R203, R138, R130 ;  /* 0x000000828acb723e */ /* 0x004fe200000000ff */
[----:B------:R-:W-:Y:S02]  /*16050*/  FADD.FTZ R0, R225, R0 ;  /* 0x00000000e1007221 */ /* 0x000fe40000010000 */
[----:B------:R-:W-:Y:S01]  /*16060*/  FADD.FTZ R2, R185, R2 ;  /* 0x00000002b9027221 */ /* 0x000fe20000010000 */
[C---:B------:R-:W-:Y:S03]  /*16070*/  HMMA.16816.F32 R8, R76.reuse, R72, R8 ;  /* 0x000000484c08723c */ /* 0x040fe60000001808 */
[----:B------:R-:W-:Y:S01]  /*16080*/  MUFU.EX2 R105, R105 ;  /* 0x0000006900697308 */ /* 0x000fe20000000800 */
[----:B------:R-:W-:Y:S02]  /*16090*/  FADD.FTZ R0, R184, R0 ;  /* 0x00000000b8007221 */ /* 0x000fe40000010000 */
[----:B------:R-:W-:Y:S01]  /*160a0*/  LDSM.16.MT88.4 R184, [R229+0xb800] ;  /* 0x00b80000e5b8783b */ /* 0x000fe20000004200 */
[----:B------:R-:W-:Y:S01]  /*160b0*/  FADD.FTZ R2, R169, R2 ;  /* 0x00000002a9027221 */ /* 0x000fe20000010000 */
[-C--:B------:R-:W-:Y:S04]  /*160c0*/  HMMA.16816.F32 R12, R76, R74.reuse, R12 ;  /* 0x0000004a4c0c723c */ /* 0x080fe8000000180c */
[----:B------:R-:W-:Y:S01]  /*160d0*/  FADD.FTZ R0, R168, R0 ;  /* 0x00000000a8007221 */ /* 0x000fe20000010000 */
[----:B------:R-:W-:Y:S01]  /*160e0*/  MUFU.EX2 R106, R106 ;  /* 0x0000006a006a7308 */ /* 0x000fe20000000800 */
[----:B------:R-:W-:Y:S02]  /*160f0*/  FADD.FTZ R2, R163, R2 ;  /* 0x00000002a3027221 */ /* 0x000fe40000010000 */
[C---:B------:R-:W-:Y:S01]  /*16100*/  HMMA.16816.F32 R16, R68.reuse, R74, R16 ;  /* 0x0000004a4410723c */ /* 0x040fe20000001810 */
[----:B------:R-:W2:Y:S03]  /*16110*/  LDSM.16.MT88.4 R72, [R228+0xa800] ;  /* 0x00a80000e448783b */ /* 0x000ea60000004200 */
[----:B------:R-:W-:Y:S02]  /*16120*/  FADD.FTZ R2, R134, R2 ;  /* 0x0000000286027221 */ /* 0x000fe40000010000 */
[----:B------:R-:W-:Y:S01]  /*16130*/  FADD.FTZ R0, R162, R0 ;  /* 0x00000000a2007221 */ /* 0x000fe20000010000 */
[----:B------:R-:W-:Y:S01]  /*16140*/  MUFU.EX2 R107, R107 ;  /* 0x0000006b006b7308 */ /* 0x000fe20000000800 */
[-C--:B------:R-:W-:Y:S04]  /*16150*/  HMMA.16816.F32 R20, R68, R84.reuse, R20 ;  /* 0x000000544414723c */ /* 0x080fe80000001814 */
[----:B------:R-:W-:Y:S02]  /*16160*/  FADD.FTZ R0, R135, R0 ;  /* 0x0000000087007221 */ /* 0x000fe40000010000 */
[----:B------:R-:W-:Y:S02]  /*16170*/  FADD.FTZ R2, R245, R2 ;  /* 0x00000002f5027221 */ /* 0x000fe40000010000 */
[C---:B------:R-:W-:Y:S01]  /*16180*/  HMMA.16816.F32 R24, R76.reuse, R84, R24 ;  /* 0x000000544c18723c */ /* 0x040fe20000001818 */
[----:B------:R-:W-:Y:S03]  /*16190*/  MUFU.EX2 R108, R108 ;  /* 0x0000006c006c7308 */ /* 0x000fe60000000800 */
[----:B------:R-:W-:Y:S04]  /*161a0*/  FADD.FTZ R2, R241, R2 ;  /* 0x00000002f1027221 */ /* 0x000fe80000010000 */
[-C--:B------:R-:W-:Y:S03]  /*161b0*/  HMMA.16816.F32 R28, R76, R86.reuse, R28 ;  /* 0x000000564c1c723c */ /* 0x080fe6000000181c */
[----:B------:R-:W-:Y:S01]  /*161c0*/  MUFU.EX2 R109, R109 ;  /* 0x0000006d006d7308 */ /* 0x000fe20000000800 */
[----:B------:R-:W-:Y:S04]  /*161d0*/  FADD.FTZ R2, R237, R2 ;  /* 0x00000002ed027221 */ /* 0x000fe80000010000 */
[C---:B------:R-:W-:Y:S01]  /*161e0*/  HMMA.16816.F32 R32, R68.reuse, R86, R32 ;  /* 0x000000564420723c */ /* 0x040fe20000001820 */
[----:B------:R-:W3:Y:S04]  /*161f0*/  LDSM.16.MT88.4 R84, [R231+0xa800] ;  /* 0x00a80000e754783b */ /* 0x000ee80000004200 */
[----:B------:R-:W-:Y:S03]  /*16200*/  MUFU.EX2 R110, R110 ;  /* 0x0000006e006e7308 */ /* 0x000fe60000000800 */
[-C--:B----4-:R-:W-:Y:S07]  /*16210*/  HMMA.16816.F32 R36, R68, R88.reuse, R36 ;  /* 0x000000584424723c */ /* 0x090fee0000001824 */
[----:B------:R-:W-:Y:S01]  /*16220*/  MUFU.EX2 R111, R111 ;  /* 0x0000006f006f7308 */ /* 0x000fe20000000800 */
[C---:B------:R-:W-:Y:S08]  /*16230*/  HMMA.16816.F32 R40, R76.reuse, R88, R40 ;  /* 0x000000584c28723c */ /* 0x040ff00000001828 */
[-C--:B------:R-:W-:Y:S01]  /*16240*/  HMMA.16816.F32 R44, R76, R90.reuse, R44 ;  /* 0x0000005a4c2c723c */ /* 0x080fe2000000182c */
[----:B------:R-:W-:Y:S07]  /*16250*/  MUFU.EX2 R95, R120 ;  /* 0x00000078005f7308 */ /* 0x000fee0000000800 */
[C---:B------:R-:W-:Y:S01]  /*16260*/  HMMA.16816.F32 R48, R68.reuse, R90, R48 ;  /* 0x0000005a4430723c */ /* 0x040fe20000001830 */
[----:B------:R-:W4:Y:S02]  /*16270*/  LDSM.16.MT88.4 R88, [R229+0xa800] ;  /* 0x00a80000e558783b */ /* 0x000f240000004200 */
[----:B------:R-:W2:Y:S05]  /*16280*/  MUFU.EX2 R94, R121 ;  /* 0x00000079005e7308 */ /* 0x000eaa0000000800 */
[-C--:B-1----:R-:W-:Y:S05]  /*16290*/  HMMA.16816.F32 R52, R68, R80.reuse, R52 ;  /* 0x000000504434723c */ /* 0x082fea0000001834 */
[----:B------:R-:W1:Y:S03]  /*162a0*/  MUFU.EX2 R122, R122 ;  /* 0x0000007a007a7308 */ /* 0x000e660000000800 */
[C---:B------:R-:W-:Y:S08]  /*162b0*/  HMMA.16816.F32 R56, R76.reuse, R80, R56 ;  /* 0x000000504c38723c */ /* 0x040ff00000001838 */
[-C--:B------:R-:W-:Y:S04]  /*162c0*/  HMMA.16816.F32 R60, R76, R82.reuse, R60 ;  /* 0x000000524c3c723c */ /* 0x080fe8000000183c */
[----:B--2---:R-:W-:Y:S03]  /*162d0*/  F2FP.PACK_AB R196, R94, R95 ;  /* 0x0000005f5ec4723e */ /* 0x004fe600000000ff */
[----:B------:R-:W-:Y:S01]  /*162e0*/  F2FP.PACK_AB R78, R101, R102 ;  /* 0x00000066654e723e */ /* 0x000fe200000000ff */
        /* <DEDUP_REMOVED lines=11> */
[----:B------:R-:W-:Y:S02]  /*163a0*/  F2FP.PACK_AB R76, R131, R188 ;  /* 0x000000bc834c723e */ /* 0x000fe400000000ff */
[----:B------:R-:W-:Y:S02]  /*163b0*/  F2FP.PACK_AB R77, R125, R129 ;  /* 0x000000817d4d723e */ /* 0x000fe400000000ff */
[----:B-1----:R-:W-:Y:S01]  /*163c0*/  F2FP.PACK_AB R197, R123, R122 ;  /* 0x0000007a7bc5723e */ /* 0x002fe200000000ff */
[-C--:B------:R-:W-:Y:S08]  /*163d0*/  HMMA.16816.F32 R4, R68, R72.reuse, R4 ;  /* 0x000000484404723c */ /* 0x080ff00000001804 */
        /* <DEDUP_REMOVED lines=9> */
[-C--:B----4-:R-:W-:Y:S08]  /*16470*/  HMMA.16816.F32 R36, R68, R88.reuse, R36 ;  /* 0x000000584424723c */ /* 0x090ff00000001824 */
[C---:B------:R-:W-:Y:S08]  /*16480*/  HMMA.16816.F32 R40, R76.reuse, R88, R40 ;  /* 0x000000584c28723c */ /* 0x040ff00000001828 */
[-C--:B------:R-:W-:Y:S08]  /*16490*/  HMMA.16816.F32 R44, R76, R90.reuse, R44 ;  /* 0x0000005a4c2c723c */ /* 0x080ff0000000182c */
[C---:B------:R-:W-:Y:S01]  /*164a0*/  HMMA.16816.F32 R48, R68.reuse, R90, R48 ;  /* 0x0000005a4430723c */ /* 0x040fe20000001830 */
[----:B------:R-:W4:Y:S07]  /*164b0*/  LDSM.16.MT88.4 R88, [R229+0xb000] ;  /* 0x00b00000e558783b */ /* 0x000f2e0000004200 */
[-C--:B--2---:R-:W-:Y:S08]  /*164c0*/  HMMA.16816.F32 R52, R68, R80.reuse, R52 ;  /* 0x000000504434723c */ /* 0x084ff00000001834 */
        /* <DEDUP_REMOVED lines=11> */
[----:B------:R-:W3:Y:S02]  /*16580*/  LDSM.16.MT88.4 R168, [R231+0xb800] ;  /* 0x00b80000e7a8783b */ /* 0x000ee40000004200 */
[----:B------:R-:W-:Y:S02]  /*16590*/  F2FP.PACK_AB R70, R113, R96 ;  /* 0x000000607146723e */ /* 0x000fe400000000ff */
[----:B------:R-:W-:Y:S02]  /*165a0*/  F2FP.PACK_AB R71, R115, R114 ;  /* 0x000000727347723e */ /* 0x000fe400000000ff */
[----:B------:R-:W-:Y:S02]  /*165b0*/  F2FP.PACK_AB R76, R105, R104 ;  /* 0x00000068694c723e */ /* 0x000fe400000000ff */
[----:B------:R-:W-:Y:S02]  /*165c0*/  F2FP.PACK_AB R77, R107, R106 ;  /* 0x0000006a6b4d723e */ /* 0x000fe400000000ff */
[----:B------:R-:W-:Y:S01]  /*165d0*/  F2FP.PACK_AB R79, R111, R110 ;  /* 0x0000006e6f4f723e */ /* 0x000fe200000000ff */
[-C--:B-1----:R-:W-:Y:S08]  /*165e0*/  HMMA.16816.F32 R4, R68, R72.reuse, R4 ;  /* 0x000000484404723c */ /* 0x082ff00000001804 */
[C---:B------:R-:W-:Y:S07]  /*165f0*/  HMMA.16816.F32 R8, R76.reuse, R72, R8 ;  /* 0x000000484c08723c */ /* 0x040fee0000001808 */
[----:B------:R-:W-:Y:S01]  /*16600*/  FADD.FTZ R72, R3, R93 ;  /* 0x0000005d03487221 */ /* 0x000fe20000010000 */
[-C--:B------:R-:W-:Y:S01]  /*16610*/  HMMA.16816.F32 R12, R76, R74.reuse, R12 ;  /* 0x0000004a4c0c723c */ /* 0x080fe2000000180c */
[----:B------:R-:W2:Y:S03]  /*16620*/  LDL.LU R3, [R1+0x14c] ;  /* 0x00014c0001037983 */ /* 0x000ea60000300800 */
[----:B------:R-:W-:Y:S01]  /*16630*/  FADD.FTZ R72, R246, R72 ;  /* 0x00000048f6487221 */ /* 0x000fe20000010000 */
[----:B------:R-:W2:Y:S01]  /*16640*/  LDL.LU R134, [R1+0x148] ;  /* 0x0001480001867983 */ /* 0x000ea20000300800 */
[----:B------:R-:W-:Y:S02]  /*16650*/  FADD.FTZ R73, R161, R92 ;  /* 0x0000005ca1497221 */ /* 0x000fe40000010000 */
[C---:B------:R-:W-:Y:S01]  /*16660*/  HMMA.16816.F32 R16, R68.reuse, R74, R16 ;  /* 0x0000004a4410723c */ /* 0x040fe20000001810 */
[----:B------:R-:W2:Y:S01]  /*16670*/  LDL.LU R135, [R1+0x144] ;  /* 0x0001440001877983 */ /* 0x000ea20000300800 */
[----:B------:R-:W1:Y:S02]  /*16680*/  MUFU.EX2 R75, R126 ;  /* 0x0000007e004b7308 */ /* 0x000e640000000800 */
[----:B------:R-:W-:Y:S02]  /*16690*/  FADD.FTZ R72, R242, R72 ;  /* 0x00000048f2487221 */ /* 0x000fe40000010000 */
[----:B------:R-:W-:Y:S02]  /*166a0*/  FADD.FTZ R73, R136, R73 ;  /* 0x0000004988497221 */ /* 0x000fe40000010000 */
[-C--:B---3--:R-:W-:Y:S01]  /*166b0*/  HMMA.16816.F32 R20, R68, R84.reuse, R20 ;  /* 0x000000544414723c */ /* 0x088fe20000001814 */
[----:B------:R-:W3:Y:S03]  /*166c0*/  LDL.LU R136, [R1+0x140] ;  /* 0x0001400001887983 */ /* 0x000ee60000300800 */
[----:B------:R-:W-:Y:S01]  /*166d0*/  FADD.FTZ R74, R244, R0 ;  /* 0x00000000f44a7221 */ /* 0x000fe20000010000 */
[----:B------:R2:W5:Y:S01]  /*166e0*/  LDL.LU R246, [R1+0x13c] ;  /* 0x00013c0001f67983 */ /* 0x0005620000300800 */
[----:B------:R-:W-:Y:S02]  /*166f0*/  FADD.FTZ R0, R243, R73 ;  /* 0x00000049f3007221 */ /* 0x000fe40000010000 */
[C---:B------:R-:W-:Y:S01]  /*16700*/  HMMA.16816.F32 R24, R76.reuse, R84, R24 ;  /* 0x000000544c18723c */ /* 0x040fe20000001818 */
[----:B------:R2:W5:Y:S01]  /*16710*/  LDL.LU R245, [R1+0x138] ;  /* 0x0001380001f57983 */ /* 0x0005620000300800 */
[----:B------:R-:W4:Y:S02]  /*16720*/  MUFU.EX2 R84, R124 ;  /* 0x0000007c00547308 */ /* 0x000f240000000800 */
[----:B------:R-:W-:Y:S01]  /*16730*/  FADD.FTZ R0, R239, R0 ;  /* 0x00000000ef007221 */ /* 0x000fe20000010000 */
[----:B------:R2:W5:Y:S03]  /*16740*/  LDL.LU R244, [R1+0x134] ;  /* 0x0001340001f47983 */ /* 0x0005660000300800 */
[-C--:B------:R-:W-:Y:S01]  /*16750*/  HMMA.16816.F32 R28, R76, R86.reuse, R28 ;  /* 0x000000564c1c723c */ /* 0x080fe2000000181c */
[----:B------:R2:W5:Y:S03]  /*16760*/  LDL.LU R243, [R1+0x130] ;  /* 0x0001300001f37983 */ /* 0x0005660000300800 */
[----:B------:R-:W-:Y:S01]  /*16770*/  FADD.FTZ R0, R164, R0 ;  /* 0x00000000a4007221 */ /* 0x000fe20000010000 */
[----:B------:R2:W5:Y:S01]  /*16780*/  LDL.LU R242, [R1+0x12c] ;  /* 0x00012c0001f27983 */ /* 0x0005620000300800 */
[----:B-1----:R-:W-:Y:S02]  /*16790*/  F2FP.PACK_AB R199, R205, R75 ;  /* 0x0000004bcdc7723e */ /* 0x002fe400000000ff */
[C---:B------:R-:W-:Y:S01]  /*167a0*/  HMMA.16816.F32 R32, R68.reuse, R86, R32 ;  /* 0x000000564420723c */ /* 0x040fe20000001820 */
[----:B------:R1:W5:Y:S03]  /*167b0*/  LDL.LU R241, [R1+0x128] ;  /* 0x0001280001f17983 */ /* 0x0003660000300800 */
[----:B------:R-:W-:Y:S04]  /*167c0*/  FADD.FTZ R0, R233, R0 ;  /* 0x00000000e9007221 */ /* 0x000fe80000010000 */
[-C--:B----4-:R-:W-:Y:S04]  /*167d0*/  HMMA.16816.F32 R36, R68, R88.reuse, R36 ;  /* 0x000000584424723c */ /* 0x090fe80000001824 */
[----:B------:R-:W-:Y:S01]  /*167e0*/  F2FP.PACK_AB R198, R204, R84 ;  /* 0x00000054ccc6723e */ /* 0x000fe200000000ff */
[----:B------:R-:W-:Y:S03]  /*167f0*/  FADD.FTZ R0, R213, R0 ;  /* 0x00000000d5007221 */ /* 0x000fe60000010000 */
[C---:B------:R-:W-:Y:S04]  /*16800*/  HMMA.16816.F32 R40, R76.reuse, R88, R40 ;  /* 0x000000584c28723c */ /* 0x040fe80000001828 */
[----:B------:R-:W-:Y:S04]  /*16810*/  FADD.FTZ R0, R206, R0 ;  /* 0x00000000ce007221 */ /* 0x000fe80000010000 */
        /* <DEDUP_REMOVED lines=8> */
[C---:B------:R-:W-:Y:S01]  /*168a0*/  HMMA.16816.F32 R140, R196.reuse, R152, R8 ;  /* 0x00000098c48c723c */ /* 0x040fe20000001808 */
[----:B------:R1:W5:Y:S03]  /*168b0*/  LDL.LU R240, [R1+0x124] ;  /* 0x0001240001f07983 */ /* 0x0003660000300800 */
[----:B------:R-:W-:Y:S01]  /*168c0*/  FADD.FTZ R4, R238, R72 ;  /* 0x00000048ee047221 */ /* 0x000fe20000010000 */
[----:B------:R1:W5:Y:S01]  /*168d0*/  LDL.LU R239, [R1+0x120] ;  /* 0x0001200001ef7983 */ /* 0x0003620000300800 */
[----:B------:R-:W-:Y:S02]  /*168e0*/  FADD.FTZ R5, R165, R5 ;  /* 0x00000005a5057221 */ /* 0x000fe40000010000 */
[----:B------:R-:W-:Y:S01]  /*168f0*/  FADD.FTZ R4, R236, R4 ;  /* 0x00000004ec047221 */ /* 0x000fe20000010000 */
[----:B------:R1:W5:Y:S01]  /*16900*/  LDL.LU R238, [R1+0x11c] ;  /* 0x00011c0001ee7983 */ /* 0x0003620000300800 */
[-C--:B------:R-:W-:Y:S03]  /*16910*/  HMMA.16816.F32 R148, R196, R154.reuse, R12 ;  /* 0x0000009ac494723c */ /* 0x080fe6000000180c */
[----:B------:R-:W-:Y:S01]  /*16920*/  FADD.FTZ R6, R235, R2 ;  /* 0x00000002eb067221 */ /* 0x000fe20000010000 */
[----:B------:R1:W5:Y:S01]  /*16930*/  LDL.LU R237, [R1+0x118] ;  /* 0x0001180001ed7983 */ /* 0x0003620000300800 */
[----:B------:R-:W-:Y:S02]  /*16940*/  FADD.FTZ R2, R234, R5 ;  /* 0x00000005ea027221 */ /* 0x000fe40000010000 */
[----:B------:R-:W-:Y:S01]  /*16950*/  FADD.FTZ R4, R232, R4 ;  /* 0x00000004e8047221 */ /* 0x000fe20000010000 */
[----:B------:R1:W5:Y:S01]  /*16960*/  LDL.LU R236, [R1+0x114] ;  /* 0x0001140001ec7983 */ /* 0x0003620000300800 */
[----:B------:R-:W-:Y:S01]  /*16970*/  FADD.FTZ R8, R139, R6 ;  /* 0x000000068b087221 */ /* 0x000fe20000010000 */
[C---:B------:R-:W-:Y:S02]  /*16980*/  HMMA.16816.F32 R152, R200.reuse, R154, R16 ;  /* 0x0000009ac898723c */ /* 0x040fe40000001810 */
[----:B------:R1:W5:Y:S02]  /*16990*/  LDL.LU R235, [R1+0x110] ;  /* 0x0001100001eb7983 */ /* 0x0003640000300800 */
[----:B------:R-:W-:Y:S02]  /*169a0*/  FADD.FTZ R12, R132, R4 ;  /* 0x00000004840c7221 */ /* 0x000fe40000010000 */
[----:B------:R-:W-:Y:S01]  /*169b0*/  FADD.FTZ R2, R212, R2 ;  /* 0x00000002d4027221 */ /* 0x000fe20000010000 */
[----:B------:R1:W5:Y:S01]  /*169c0*/  LDL.LU R234, [R1+0x10c] ;  /* 0x00010c0001ea7983 */ /* 0x0003620000300800 */
[----:B------:R-:W-:Y:S01]  /*169d0*/  FADD.FTZ R8, R209, R8 ;  /* 0x00000008d1087221 */ /* 0x000fe20000010000 */
[-C--:B------:R-:W-:Y:S02]  /*169e0*/  HMMA.16816.F32 R156, R200, R168.reuse, R20 ;  /* 0x000000a8c89c723c */ /* 0x080fe40000001814 */
        /* <DEDUP_REMOVED lines=9> */
[----:B------:R-:W4:Y:S01]  /*16a80*/  LDSM.16.MT88.4 R4, [R230+0xb800] ;  /* 0x00b80000e604783b */ /* 0x000f220000004200 */
        /* <DEDUP_REMOVED lines=16> */
[----:B------:R-:W-:Y:S04]  /*16b90*/  FADD.FTZ R8, R181, R8 ;  /* 0x00000008b5087221 */ /* 0x000fe80000010000 */
        /* <DEDUP_REMOVED lines=9> */
[----:B------:R-:W-:Y:S02]  /*16c30*/  FADD.FTZ R11, R189, R8 ;  /* 0x00000008bd0b7221 */ /* 0x000fe40000010000 */
[-C--:B----4-:R-:W-:Y:S03]  /*16c40*/  HMMA.16816.F32 R188, R200, R4.reuse, R52 ;  /* 0x00000004c8bc723c */ /* 0x090fe60000001834 */
        /* <DEDUP_REMOVED lines=38> */
[----:B------:R-:W-:Y:S01]  /*16eb0*/  FADD.FTZ R2, R84, R0 ;  /* 0x0000000054027221 */ /* 0x000fe20000010000 */
[----:B--2---:R-:W-:Y:S01]  /*16ec0*/  MOV R137, R134 ;  /* 0x0000008600897202 */ /* 0x004fe20000000f00 */
[----:B------:R-:W-:Y:S02]  /*16ed0*/  FADD.FTZ R0, R75, R4 ;  /* 0x000000044b007221 */ /* 0x000fe40000010000 */
[----:B------:R-:W-:Y:S01]  /*16ee0*/  FADD.FTZ R4, R138, R5 ;  /* 0x000000058a047221 */ /* 0x000fe20000010000 */
[----:B------:R-:W-:Y:S01]  /*16ef0*/  MOV R138, R3 ;  /* 0x00000003008a7202 */ /* 0x000fe20000000f00 */
[----:B------:R-:W-:Y:S01]  /*16f00*/  FADD.FTZ R2, R204, R2 ;  /* 0x00000002cc027221 */ /* 0x000fe20000010000 */
[----:B------:R-:W-:Y:S01]  /*16f10*/  MOV R133, R135 ;  /* 0x0000008700857202 */ /* 0x000fe20000000f00 */
[----:B------:R-:W-:Y:S01]  /*16f20*/  FADD.FTZ R0, R205, R0 ;  /* 0x00000000cd007221 */ /* 0x000fe20000010000 */
[----:B------:R1:W-:Y:S01]  /*16f30*/  STL [R1+0x90], R4 ;  /* 0x0000900401007387 */ /* 0x0003e20000100800 */
[----:B---3--:R-:W-:Y:S03]  /*16f40*/  MOV R132, R136 ;  /* 0x0000008800847202 */ /* 0x008fe60000000f00 */
[----:B------:R1:W-:Y:S04]  /*16f50*/  STL [R1+0x8c], R2 ;  /* 0x00008c0201007387 */ /* 0x0003e80000100800 */
[----:B------:R1:W-:Y:S02]  /*16f60*/  STL [R1+0x94], R0 ;  /* 0x0000940001007387 */ /* 0x0003e40000100800 */
[----:B-1---5:R-:W-:-:S05]  /*16f70*/  @P1 BRA `(.L_x_172) ;  /* 0xffffb61000001947 */ /* 0x022fca000383ffff */
.L_x_171:
        /* <DEDUP_REMOVED lines=19> */
[----:B------:R-:W-:Y:S01]  /*170b0*/  @!UP0 UIMAD.WIDE.U32 UR18, UR7, UR4, URZ ;  /* 0x00000004071282a5 */ /* 0x000fe2000f8e003f */
[----:B------:R-:W-:Y:S01]  /*170c0*/  LEA.HI R42, R52, R43, RZ, 0x5 ;  /* 0x0000002b342a7211 */ /* 0x000fe200078f28ff */
[----:B------:R-:W-:-:S03]  /*170d0*/  @!UP0 UIMAD UR12, UR12, UR4, URZ ;  /* 0x000000040c0c82a4 */ /* 0x000fc6000f8e023f */
[----:B------:R-:W-:Y:S01]  /*170e0*/  SHF.R.S32.HI R33, RZ, 0x5, R42 ;  /* 0x00000005ff217819 */ /* 0x000fe2000001142a */
        /* <DEDUP_REMOVED lines=104> */
[----:B------:R-:W-:Y:S01]  /*17770*/  LEA.HI R4, R52, R43, RZ, 0x2 ;  /* 0x0000002b34047211 */ /* 0x000fe200078f10ff */
[C---:B--2---:R-:W-:Y:S01]  /*17780*/  FMUL.FTZ R140, R2.reuse, R140 ;  /* 0x0000008c028c7220 */ /* 0x044fe20000410000 */
[----:B------:R-:W-:Y:S01]  /*17790*/  F2FP.PACK_AB R25, R25, R190 ;  /* 0x000000be1919723e */ /* 0x000fe200000000ff */
[C---:B------:R-:W-:Y:S01]  /*177a0*/  FMUL.FTZ R37, R2.reuse, R141 ;  /* 0x0000008d02257220 */ /* 0x040fe20000410000 */
[----:B------:R-:W-:Y:S01]  /*177b0*/  SHF.R.S32.HI R6, RZ, 0x2, R4 ;  /* 0x00000002ff067819 */ /* 0x000fe20000011404 */
[C---:B------:R-:W-:Y:S01]  /*177c0*/  FMUL.FTZ R148, R2.reuse, R148 ;  /* 0x0000009402947220 */ /* 0x040fe20000410000 */
[----:B------:R-:W-:Y:S01]  /*177d0*/  F2FP.PACK_AB R11, R11, R202 ;  /* 0x000000ca0b0b723e */ /* 0x000fe200000000ff */
        /* <DEDUP_REMOVED lines=91> */
[----:B------:R-:W-:Y:S02]  /*17d90*/  @P5 MUFU.LG2 R6, R39 ;  /* 0x0000002700065308 */ /* 0x000fe40000000c00 */
[C---:B------:R-:W-:Y:S01]  /*17da0*/  IADD3 R4, R7.reuse, R2, RZ ;  /* 0x0000000207047210 */ /* 0x040fe20007ffe0ff */
[----:B------:R-:W-:Y:S04]  /*17db0*/  STS [R2], R28 ;  /* 0x0000001c02007388 */ /* 0x000fe80000000800 */
[----:B------:R-:W-:Y:S04]  /*17dc0*/  STS [R2+0x400], R27 ;  /* 0x0004001b02007388 */ /* 0x000fe80000000800 */
[----:B------:R-:W-:Y:S04]  /*17dd0*/  STS [R0+0x2000], R30 ;  /* 0x0020001e00007388 */ /* 0x000fe80000000800 */
[----:B------:R1:W-:Y:S04]  /*17de0*/  STS [R0+0x2400], R29 ;  /* 0x0024001d00007388 */ /* 0x0003e80000000800 */
[----:B------:R-:W-:Y:S04]  /*17df0*/  STS [R2+0x2000], R26 ;  /* 0x0020001a02007388 */ /* 0x000fe80000000800 */
[----:B------:R2:W-:Y:S01]  /*17e00*/  STS [R2+0x2400], R35 ;  /* 0x0024002302007388 */ /* 0x0005e20000000800 */
[----:B-1----:R-:W-:-:S05]  /*17e10*/  IADD3 R0, R7, R0, RZ ;  /* 0x0000000007007210 */ /* 0x002fca0007ffe0ff */
[----:B------:R-:W-:Y:S01]  /*17e20*/  STS [R0], R34 ;  /* 0x0000002200007388 */ /* 0x000fe20000000800 */
[----:B--2---:R-:W1:Y:S03]  /*17e30*/  @P3 MUFU.LG2 R2, R41 ;  /* 0x0000002900023308 */ /* 0x004e660000000c00 */
[----:B------:R-:W-:Y:S04]  /*17e40*/  STS [R0+0x400], R25 ;  /* 0x0004001900007388 */ /* 0x000fe80000000800 */
[----:B------:R2:W-:Y:S04]  /*17e50*/  STS [R4], R13 ;  /* 0x0000000d04007388 */ /* 0x0005e80000000800 */
[----:B------:R-:W-:Y:S04]  /*17e60*/  STS [R5], R11 ;  /* 0x0000000b05007388 */ /* 0x000fe80000000800 */
[----:B------:R-:W-:Y:S01]  /*17e70*/  STS [R0+0x2000], R23 ;  /* 0x0020001700007388 */ /* 0x000fe20000000800 */
[----:B-1----:R-:W-:-:S03]  /*17e80*/  @P3 FMUL.FTZ R2, R2, 0.69314718246459960938 ;  /* 0x3f31721802023820 */ /* 0x002fc60000410000 */
[----:B------:R1:W-:Y:S01]  /*17e90*/  STS [R0+0x2400], R14 ;  /* 0x0024000e00007388 */ /* 0x0003e20000000800 */
[----:B------:R-:W-:-:S03]  /*17ea0*/  @P3 FFMA.FTZ R9, R134, c[0x0][0x238], R2 ;  /* 0x00008e0086093a23 */ /* 0x000fc60000010002 */
[----:B------:R3:W-:Y:S04]  /*17eb0*/  STS [R4+0x2000], R12 ;  /* 0x0020000c04007388 */ /* 0x0007e80000000800 */
[----:B------:R4:W-:Y:S04]  /*17ec0*/  STS [R5+0x2000], R10 ;  /* 0x0020000a05007388 */ /* 0x0009e80000000800 */
[----:B------:R-:W-:Y:S01]  /*17ed0*/  BAR.SYNC.DEFER_BLOCKING 0x0 ;  /* 0x0000000000007b1d */ /* 0x000fe20000010000 */
[----:B--2---:R-:W-:Y:S02]  /*17ee0*/  MOV R13, 0x7f800000 ;  /* 0x7f800000000d7802 */ /* 0x004fe40000000f00 */
[----:B-1----:R-:W-:-:S02]  /*17ef0*/  LOP3.LUT R0, R42, 0xffffffe0, RZ, 0xc0, !PT ;  /* 0xffffffe02a007812 */ /* 0x002fc400078ec0ff */
[----:B------:R-:W-:Y:S01]  /*17f00*/  MOV R14, 0x7f800000 ;  /* 0x7f800000000e7802 */ /* 0x000fe20000000f00 */
[----:B---3--:R-:W1:Y:S01]  /*17f10*/  @P4 MUFU.LG2 R4, R38 ;  /* 0x0000002600044308 */ /* 0x008e620000000c00 */
[----:B------:R-:W-:Y:S02]  /*17f20*/  IADD3 R0, -R0, R43, RZ ;  /* 0x0000002b00007210 */ /* 0x000fe40007ffe1ff */
[----:B------:R-:W-:Y:S01]  /*17f30*/  MOV R12, 0x7f800000 ;  /* 0x7f800000000c7802 */ /* 0x000fe20000000f00 */
[----:B----4-:R-:W-:Y:S01]  /*17f40*/  @P5 FMUL.FTZ R5, R6, 0.69314718246459960938 ;  /* 0x3f31721806055820 */ /* 0x010fe20000410000 */
[----:B------:R-:W-:Y:S01]  /*17f50*/  LOP3.LUT P1, RZ, R0, 0x3, RZ, 0xc0, !PT ;  /* 0x0000000300ff7812 */ /* 0x000fe2000782c0ff */
[----:B------:R2:W3:Y:S02]  /*17f60*/  LDS.128 R16, [R246] ;  /* 0x00000000f6107984 */ /* 0x0004e40000000c00 */
[----:B------:R-:W4:Y:S01]  /*17f70*/  @P0 MUFU.LG2 R0, R40 ;  /* 0x0000002800000308 */ /* 0x000f220000000c00 */
[----:B------:R-:W-:Y:S01]  /*17f80*/  @P5 FFMA.FTZ R13, R136, c[0x0][0x238], R5 ;  /* 0x00008e00880d5a23 */ /* 0x000fe20000010005 */
[----:B------:R2:W2:Y:S04]  /*17f90*/  LDS.128 R20, [R246+0x800] ;  /* 0x00080000f6147984 */ /* 0x0004a80000000c00 */
[----:B------:R2:W2:Y:S01]  /*17fa0*/  LDS.128 R24, [R246+0x1000] ;  /* 0x00100000f6187984 */ /* 0x0004a20000000c00 */
[----:B-1----:R-:W-:-:S03]  /*17fb0*/  @P4 FMUL.FTZ R4, R4, 0.69314718246459960938 ;  /* 0x3f31721804044820 */ /* 0x002fc60000410000 */
[----:B------:R1:W1:Y:S01]  /*17fc0*/  LDS.128 R28, [R246+0x1800] ;  /* 0x00180000f61c7984 */ /* 0x0002620000000c00 */
[----:B------:R-:W-:-:S03]  /*17fd0*/  @P4 FFMA.FTZ R14, R135, c[0x0][0x238], R4 ;  /* 0x00008e00870e4a23 */ /* 0x000fc60000010004 */
[----:B------:R1:W1:Y:S01]  /*17fe0*/  LDS.128 R36, [R246+0x2000] ;  /* 0x00200000f6247984 */ /* 0x0002620000000c00 */
[----:B----4-:R-:W-:-:S03]  /*17ff0*/  @P0 FMUL.FTZ R0, R0, 0.69314718246459960938 ;  /* 0x3f31721800000820 */ /* 0x010fc60000410000 */
[----:B------:R4:W1:Y:S01]  /*18000*/  LDS.128 R44, [R246+0x2800] ;  /* 0x00280000f62c7984 */ /* 0x0008620000000c00 */
[----:B------:R-:W-:-:S03]  /*18010*/  @P0 FFMA.FTZ R12, R3, c[0x0][0x238], R0 ;  /* 0x00008e00030c0a23 */ /* 0x000fc60000010000 */
[----:B------:R4:W1:Y:S04]  /*18020*/  LDS.128 R48, [R246+0x3000] ;  /* 0x00300000f6307984 */ /* 0x0008680000000c00 */
[----:B------:R-:W1:Y:S01]  /*18030*/  LDS.128 R244, [R246+0x3800] ;  /* 0x00380000f6f47984 */ /* 0x000e620000000c00 */
[----:B------:R-:W-:Y:S05]  /*18040*/  @P1 BRA `(.L_x_176) ;  /* 0x000002c000001947 */ /* 0x000fea0003800000 */
[----:B------:R-:W5:Y:S01]  /*18050*/  S2R R3, SR_TID.X ;  /* 0x0000000000037919 */ /* 0x000f620000002100 */
[----:B------:R-:W-:-:S04]  /*18060*/  SHF.R.S32.HI R2, RZ, 0x1f, R33 ;  /* 0x0000001fff027819 */ /* 0x000fc80000011421 */
[----:B------:R-:W-:-:S04]  /*18070*/  LEA.HI R2, R2, R33, RZ, 0x2 ;  /* 0x0000002102027211 */ /* 0x000fc800078f10ff */
[----:B------:R-:W-:-:S05]  /*18080*/  LOP3.LUT R2, R2, 0xffffffc, RZ, 0xc0, !PT ;  /* 0x0ffffffc02027812 */ /* 0x000fca00078ec0ff */
[----:B------:R-:W-:Y:S01]  /*18090*/  IMAD.IADD R2, R33, 0x1, -R2 ;  /* 0x0000000121027824 */ /* 0x000fe200078e0a02 */
[----:B-----5:R-:W-:-:S04]  /*180a0*/  SHF.R.S32.HI R0, RZ, 0x1f, R3 ;  /* 0x0000001fff007819 */ /* 0x020fc80000011403 */
[----:B------:R-:W-:-:S04]  /*180b0*/  LEA.HI R0, R0, R3, RZ, 0x5 ;  /* 0x0000000300007211 */ /* 0x000fc800078f28ff */
[----:B------:R-:W-:-:S05]  /*180c0*/  LOP3.LUT R0, R0, 0xffffffe0, RZ, 0xc0, !PT ;  /* 0xffffffe000007812 */ /* 0x000fca00078ec0ff */
[----:B------:R-:W-:-:S05]  /*180d0*/  IMAD.IADD R0, R3, 0x1, -R0 ;  /* 0x0000000103007824 */ /* 0x000fca00078e0a00 */
[----:B------:R-:W-:-:S04]  /*180e0*/  SHF.R.S32.HI R3, RZ, 0x1f, R0 ;  /* 0x0000001fff037819 */ /* 0x000fc80000011400 */
[----:B------:R-:W-:-:S04]  /*180f0*/  LEA.HI R0, R3, R0, RZ, 0x2 ;  /* 0x0000000003007211 */ /* 0x000fc800078f10ff */
[----:B------:R-:W-:-:S05]  /*18100*/  SHF.R.S32.HI R0, RZ, 0x2, R0 ;  /* 0x00000002ff007819 */ /* 0x000fca0000011400 */
[----:B------:R-:W-:-:S05]  /*18110*/  IMAD R0, R2, 0x10, R0 ;  /* 0x0000001002007824 */ /* 0x000fca00078e0200 */
        /* <DEDUP_REMOVED lines=31> */
.L_x_176:
[----:B------:R-:W-:Y:S05]  /*18310*/  BSYNC B0 ;  /* 0x0000000000007941 */ /* 0x000fea0003800000 */
.L_x_175:
[----:B----4-:R-:W4:Y:S01]  /*18320*/  LDL.LU.64 R4, [R1+0xa8] ;  /* 0x0000a80001047983 */ /* 0x010f220000300a00 */
[----:B------:R-:W-:Y:S01]  /*18330*/  LEA.HI R12, R52, R43, RZ, 0x3 ;  /* 0x0000002b340c7211 */ /* 0x000fe200078f18ff */
[----:B------:R-:W-:Y:S01]  /*18340*/  UIMAD UR10, UR10, -0x80, UR34 ;  /* 0xffffff800a0a78a4 */ /* 0x000fe2000f8e0222 */
[----:B------:R-:W-:Y:S01]  /*18350*/  BSSY B0, `(.L_x_177) ;  /* 0x0000021000007945 */ /* 0x000fe20003800000 */
[----:B------:R-:W5:Y:S01]  /*18360*/  S2R R3, SR_TID.X ;  /* 0x0000000000037919 */ /* 0x000f620000002100 */
[----:B------:R-:W-:Y:S02]  /*18370*/  USHF.R.S32.HI UR6, URZ, 0x1f, UR11 ;  /* 0x0000001f3f067899 */ /* 0x000fe4000801140b */
[----:B------:R-:W-:Y:S01]  /*18380*/  ULDC.64 UR4, c[0x0][0x1f0] ;  /* 0x00007c0000047ab9 */ /* 0x000fe20000000a00 */
[----:B------:R-:W3:Y:S01]  /*18390*/  S2R R10, SR_CTAID.Z ;  /* 0x00000000000a7919 */ /* 0x000ee20000002700 */
[----:B------:R-:W-:-:S04]  /*183a0*/  UIMAD UR4, UR6, UR4, URZ ;  /* 0x00000004060472a4 */ /* 0x000fc8000f8e023f */
[----:B------:R-:W-:Y:S01]  /*183b0*/  UIMAD UR4, UR11, UR5, UR4 ;  /* 0x000000050b0472a4 */ /* 0x000fe2000f8e0204 */
[----:B-----5:R-:W-:-:S04]  /*183c0*/  SHF.R.S32.HI R2, RZ, 0x1f, R3 ;  /* 0x0000001fff027819 */ /* 0x020fc80000011403 */
[----:B------:R-:W-:-:S04]  /*183d0*/  LEA.HI R2, R2, R3, RZ, 0x3 ;  /* 0x0000000302027211 */ /* 0x000fc800078f18ff */
[----:B------:R-:W-:Y:S02]  /*183e0*/  LOP3.LUT R0, R2, 0xfffffff8, RZ, 0xc0, !PT ;  /* 0xfffffff802007812 */ /* 0x000fe400078ec0ff */
[----:B------:R-:W-:-:S03]  /*183f0*/  SHF.R.S32.HI R2, RZ, 0x3, R2 ;  /* 0x00000003ff027819 */ /* 0x000fc60000011402 */
[----:B------:R-:W-:Y:S01]  /*18400*/  IMAD.IADD R0, R3, 0x1, -R0 ;  /* 0x0000000103007824 */ /* 0x000fe200078e0a00 */
[----:B------:R-:W-:-:S03]  /*18410*/  SHF.R.S32.HI R3, RZ, 0x3, R12 ;  /* 0x00000003ff037819 */ /* 0x000fc6000001140c */
[----:B------:R-:W-:-:S05]  /*18420*/  IMAD.SHL.U32 R0, R0, 0x8, RZ ;  /* 0x0000000800007824 */ /* 0x000fca00078e00ff */
[----:B------:R-:W-:Y:S02]  /*18430*/  SHF.R.S32.HI R0, RZ, 0x1f, R0 ;  /* 0x0000001fff007819 */ /* 0x000fe40000011400 */
[C---:B----4-:R-:W-:Y:S02]  /*18440*/  ISETP.GE.AND P1, PT, R4.reuse, c[0x0][0x220], PT ;  /* 0x0000880004007a0c */ /* 0x050fe40003f26270 */
[----:B------:R-:W-:-:S04]  /*18450*/  IADD3 R4, P0, R4, UR14, RZ ;  /* 0x0000000e04047c10 */ /* 0x000fc8000ff1e0ff */
[----:B------:R-:W-:Y:S01]  /*18460*/  IADD3.X R5, R0, UR8, RZ, P0, !PT ;  /* 0x0000000800057c10 */ /* 0x000fe200087fe4ff */
[----:B------:R-:W-:Y:S01]  /*18470*/  IMAD.U32 R0, RZ, RZ, UR31 ;  /* 0x0000001fff007e24 */ /* 0x000fe2000f8e00ff */
[----:B------:R-:W-:Y:S02]  /*18480*/  ISETP.GE.OR P0, PT, R3, UR10, P1 ;  /* 0x0000000a03007c0c */ /* 0x000fe40008f06670 */
[----:B------:R-:W-:Y:S01]  /*18490*/  SHF.R.S32.HI R3, RZ, 0x1f, R2 ;  /* 0x0000001fff037819 */ /* 0x000fe20000011402 */
[----:B---3--:R-:W-:-:S04]  /*184a0*/  IMAD.WIDE.U32 R10, R10, c[0x0][0x1f0], R4 ;  /* 0x00007c000a0a7a25 */ /* 0x008fc800078e0004 */
[----:B------:R-:W-:Y:S01]  /*184b0*/  IMAD.WIDE R6, R0, 0x80, R2 ;  /* 0x0000008000067825 */ /* 0x000fe200078e0202 */
[----:B------:R-:W-:-:S05]  /*184c0*/  IADD3 R9, R11, UR4, RZ ;  /* 0x000000040b097c10 */ /* 0x000fca000fffe0ff */
        /* <DEDUP_REMOVED lines=8> */
[----:B------:R3:W-:Y:S02]  /*18550*/  STG.E.128 [R4.64], R16 ;  /* 0x0000001004007986 */ /* 0x0007e4000c101d34 */
.L_x_178:
[----:B------:R-:W-:Y:S05]  /*18560*/  BSYNC B0 ;  /* 0x0000000000007941 */ /* 0x000fea0003800000 */
.L_x_177:
[----:B------:R-:W-:Y:S01]  /*18570*/  LEA.HI.SX32 R0, R12, 0x10, 0x1d ;  /* 0x000000100c007811 */ /* 0x000fe200078feaff */
[----:B------:R-:W-:Y:S03]  /*18580*/  BSSY B0, `(.L_x_179) ;  /* 0x000000e000007945 */ /* 0x000fe60003800000 */
[----:B------:R-:W-:-:S13]  /*18590*/  ISETP.GE.OR P0, PT, R0, UR10, P1 ;  /* 0x0000000a00007c0c */ /* 0x000fda0008f06670 */
[----:B------:R-:W-:Y:S05]  /*185a0*/  @P0 BRA `(.L_x_180) ;  /* 0x000000b000000947 */ /* 0x000fea0003800000 */
[----:B---3--:R-:W-:Y:S01]  /*185b0*/  IADD3 R4, P0, R6, 0x10, RZ ;  /* 0x0000001006047810 */ /* 0x008fe20007f1e0ff */
        /* <DEDUP_REMOVED lines=9> */
[----:B--2---:R2:W-:Y:S02]  /*18650*/  STG.E.128 [R4.64], R20 ;  /* 0x0000001404007986 */ /* 0x0045e4000c101d34 */
.L_x_180:
[----:B------:R-:W-:Y:S05]  /*18660*/  BSYNC B0 ;  /* 0x0000000000007941 */ /* 0x000fea0003800000 */
.L_x_179:
[----:B------:R-:W-:Y:S01]  /*18670*/  LEA.HI.SX32 R0, R12, 0x20, 0x1d ;  /* 0x000000200c007811 */ /* 0x000fe200078feaff */
[----:B------:R-:W-:Y:S03]  /*18680*/  BSSY B0, `(.L_x_181) ;  /* 0x000000e000007945 */ /* 0x000fe60003800000 */
[----:B------:R-:W-:-:S13]  /*18690*/  ISETP.GE.OR P0, PT, R0, UR10, P1 ;  /* 0x0000000a00007c0c */ /* 0x000fda0008f06670 */
[----:B------:R-:W-:Y:S05]  /*186a0*/  @P0 BRA `(.L_x_182) ;  /* 0x000000b000000947 */ /* 0x000fea0003800000 */
[----:B--23--:R-:W-:Y:S01]  /*186b0*/  IADD3 R4, P0, R6, 0x20, RZ ;  /* 0x0000002006047810 */ /* 0x00cfe20007f1e0ff */
        /* <DEDUP_REMOVED lines=10> */
.L_x_182:
[----:B------:R-:W-:Y:S05]  /*18760*/  BSYNC B0 ;  /* 0x0000000000007941 */ /* 0x000fea0003800000 */
.L_x_181:
        /* <DEDUP_REMOVED lines=14> */
[----:B-1----:R1:W-:Y:S02]  /*18850*/  STG.E.128 [R4.64], R28 ;  /* 0x0000001c04007986 */ /* 0x0023e4000c101d34 */
.L_x_184:
[----:B------:R-:W-:Y:S05]  /*18860*/  BSYNC B0 ;  /* 0x0000000000007941 */ /* 0x000fea0003800000 */
.L_x_183:
[----:B------:R-:W-:Y:S01]  /*18870*/  LEA.HI.SX32 R0, R12, 0x40, 0x1d ;  /* 0x000000400c007811 */ /* 0x000fe200078feaff */
[----:B------:R-:W-:Y:S03]  /*18880*/  BSSY B0, `(.L_x_185) ;  /* 0x000000e000007945 */ /* 0x000fe60003800000 */
[----:B------:R-:W-:-:S13]  /*18890*/  ISETP.GE.OR P0, PT, R0, UR10, P1 ;  /* 0x0000000a00007c0c */ /* 0x000fda0008f06670 */
[----:B------:R-:W-:Y:S05]  /*188a0*/  @P0 BRA `(.L_x_186) ;  /* 0x000000b000000947 */ /* 0x000fea0003800000 */
[----:B-123--:R-:W-:Y:S01]  /*188b0*/  IADD3 R4, P0, R6, 0x40, RZ ;  /* 0x0000004006047810 */ /* 0x00efe20007f1e0ff */
        /* <DEDUP_REMOVED lines=10> */
.L_x_186:
[----:B------:R-:W-:Y:S05]  /*18960*/  BSYNC B0 ;  /* 0x0000000000007941 */ /* 0x000fea0003800000 */
.L_x_185:
        /* <DEDUP_REMOVED lines=15> */
.L_x_188:
[----:B------:R-:W-:Y:S05]  /*18a60*/  BSYNC B0 ;  /* 0x0000000000007941 */ /* 0x000fea0003800000 */
.L_x_187:
        /* <DEDUP_REMOVED lines=15> */
.L_x_190:
[----:B------:R-:W-:Y:S05]  /*18b60*/  BSYNC B0 ;  /* 0x0000000000007941 */ /* 0x000fea0003800000 */
.L_x_189:
[----:B------:R-:W-:-:S04]  /*18b70*/  LEA.HI.SX32 R0, R12, 0x70, 0x1d ;  /* 0x000000700c007811 */ /* 0x000fc800078feaff */
[----:B------:R-:W-:-:S13]  /*18b80*/  ISETP.GE.OR P1, PT, R0, UR10, P1 ;  /* 0x0000000a00007c0c */ /* 0x000fda0008f26670 */
[----:B------:R-:W-:Y:S05]  /*18b90*/  @P1 EXIT ;  /* 0x000000000000194d */ /* 0x000fea0003800000 */
[----:B------:R-:W-:Y:S01]  /*18ba0*/  IADD3 R6, P0, R6, 0x70, RZ ;  /* 0x0000007006067810 */ /* 0x000fe20007f1e0ff */
[----:B------:R-:W-:Y:S01]  /*18bb0*/  IMAD.MOV.U32 R2, RZ, RZ, R10 ;  /* 0x000000ffff027224 */ /* 0x000fe200078e000a */
[----:B------:R-:W-:-:S03]  /*18bc0*/  MOV R3, R9 ;  /* 0x0000000900037202 */ /* 0x000fc60000000f00 */
[----:B------:R-:W-:Y:S02]  /*18bd0*/  IMAD.X R0, RZ, RZ, R7, P0 ;  /* 0x000000ffff007224 */ /* 0x000fe400000e0607 */
[----:B-123--:R-:W-:-:S04]  /*18be0*/  IMAD.WIDE.U32 R4, R6, c[0x0][0x1e8], R2 ;  /* 0x00007a0006047a25 */ /* 0x00efc800078e0002 */
[----:B------:R-:W-:Y:S01]  /*18bf0*/  IMAD R0, R0, c[0x0][0x1e8], RZ ;  /* 0x00007a0000007a24 */ /* 0x000fe200078e02ff */
[----:B------:R-:W-:-:S03]  /*18c00*/  LEA R2, P0, R4, c[0x0][0x1d0], 0x1 ;  /* 0x0000740004027a11 */ /* 0x000fc600078008ff */
[----:B------:R-:W-:-:S05]  /*18c10*/  IMAD R0, R6, c[0x0][0x1ec], R0 ;  /* 0x00007b0006007a24 */ /* 0x000fca00078e0200 */
[----:B------:R-:W-:-:S04]  /*18c20*/  IADD3 R0, R5, R0, RZ ;  /* 0x0000000005007210 */ /* 0x000fc80007ffe0ff */
[----:B------:R-:W-:-:S05]  /*18c30*/  LEA.HI.X R3, R4, c[0x0][0x1d4], R0, 0x1, P0 ;  /* 0x0000750004037a11 */ /* 0x000fca00000f0c00 */
[----:B------:R-:W-:Y:S01]  /*18c40*/  STG.E.128 [R2.64], R244 ;  /* 0x000000f402007986 */ /* 0x000fe2000c101d34 */
[----:B------:R-:W-:Y:S05]  /*18c50*/  EXIT ;  /* 0x000000000000794d */ /* 0x000fea0003800000 */
.L_x_112:
[----:B-1----:R-:W-:Y:S01]  /*18c60*/  UISETP.NE.AND UP4, UPT, UR30, -0x1, UPT ;  /* 0xffffffff1e00788c */ /* 0x002fe2000bf85270 */
[----:B------:R-:W-:Y:S01]  /*18c70*/  SHF.R.S32.HI R4, RZ, 0x1f, R26 ;  /* 0x0000001fff047819 */ /* 0x000fe2000001141a */
[----:B------:R-:W-:Y:S01]  /*18c80*/  ULDC.64 UR4, c[0x0][0x1e8] ;  /* 0x00007a0000047ab9 */ /* 0x000fe20000000a00 */
[----:B------:R-:W1:Y:S01]  /*18c90*/  S2R R8, SR_CTAID.Z ;  /* 0x0000000000087919 */ /* 0x000e620000002700 */
[----:B------:R-:W-:Y:S01]  /*18ca0*/  USHF.R.S32.HI UR11, URZ, 0x1f, UR10 ;  /* 0x0000001f3f0b7899 */ /* 0x000fe2000801140a */
[----:B------:R-:W-:Y:S01]  /*18cb0*/  LEA.HI R4, R4, R26, RZ, 0x3 ;  /* 0x0000001a04047211 */ /* 0x000fe200078f18ff */
[----:B------:R-:W-:Y:S01]  /*18cc0*/  ULDC.64 UR8, c[0x0][0x1e0] ;  /* 0x0000780000087ab9 */ /* 0x000fe20000000a00 */
[----:B------:R-:W-:Y:S01]  /*18cd0*/  BSSY B0, `(.L_x_191) ;  /* 0x0000042000007945 */ /* 0x000fe20003800000 */
[----:B------:R-:W-:Y:S01]  /*18ce0*/  ULDC.U8 UR13, c[0x0][0x328] ;  /* 0x0000ca00000d7ab9 */ /* 0x000fe20000000000 */
[----:B------:R-:W-:Y:S01]  /*18cf0*/  LOP3.LUT R0, R4, 0xfffffff8, RZ, 0xc0, !PT ;  /* 0xfffffff804007812 */ /* 0x000fe200078ec0ff */
[----:B------:R-:W-:Y:S01]  /*18d00*/  UISETP.NE.AND UP3, UPT, UR13, URZ, UPT ;  /* 0x0000003f0d00728c */ /* 0x000fe2000bf65270 */
[----:B------:R-:W-:Y:S01]  /*18d10*/  SHF.R.S32.HI R4, RZ, 0x3, R4 ;  /* 0x00000003ff047819 */ /* 0x000fe20000011404 */
[----:B------:R-:W-:-:S02]  /*18d20*/  @UP4 UIMAD.WIDE.U32 UR14, UR30, UR4, URZ ;  /* 0x000000041e0e42a5 */ /* 0x000fc4000f8e003f */
[----:B------:R-:W-:Y:S01]  /*18d30*/  @!UP4 UIMAD.WIDE.U32 UR16, UR6, UR8, URZ ;  /* 0x000000080610c2a5 */ /* 0x000fe2000f8e003f */
[----:B------:R-:W-:Y:S01]  /*18d40*/  IMAD.IADD R14, R26, 0x1, -R0 ;  /* 0x000000011a0e7824 */ /* 0x000fe200078e0a00 */
[----:B------:R-:W-:Y:S01]  /*18d50*/  @UP4 UIMAD UR7, UR30, UR5, UR15 ;  /* 0x000000051e0742a4 */ /* 0x000fe2000f8e020f */
[----:B------:R-:W-:Y:S01]  /*18d60*/  SHF.R.S32.HI R5, RZ, 0x1f, R4 ;  /* 0x0000001fff057819 */ /* 0x000fe20000011404 */
[----:B------:R-:W-:Y:S01]  /*18d70*/  @!UP4 USHF.R.S32.HI UR15, URZ, 0x1f, UR6 ;  /* 0x0000001f3f0fc899 */ /* 0x000fe20008011406 */
[----:B------:R-:W-:Y:S01]  /*18d80*/  IMAD.SHL.U32 R0, R14, 0x8, RZ ;  /* 0x000000080e007824 */ /* 0x000fe200078e00ff */
[----:B------:R-:W-:Y:S02]  /*18d90*/  ULDC.64 UR4, c[0x0][0x1f0] ;  /* 0x00007c0000047ab9 */ /* 0x000fe40000000a00 */
[----:B------:R-:W-:Y:S02]  /*18da0*/  UIMAD UR4, UR11, UR4, URZ ;  /* 0x000000040b0472a4 */ /* 0x000fe4000f8e023f */
[----:B------:R-:W-:Y:S01]  /*18db0*/  @!UP4 UIMAD UR15, UR15, UR8, URZ ;  /* 0x000000080f0fc2a4 */ /* 0x000fe2000f8e023f */
[----:B------:R-:W-:Y:S01]  /*18dc0*/  ISETP.GE.AND P1, PT, R0, c[0x0][0x220], PT ;  /* 0x0000880000007a0c */ /* 0x000fe20003f26270 */
[----:B------:R-:W-:-:S02]  /*18dd0*/  ULDC.U8 UR11, c[0x0][0x329] ;  /* 0x0000ca40000b7ab9 */ /* 0x000fc40000000000 */
[----:B------:R-:W-:Y:S02]  /*18de0*/  UISETP.NE.AND UP1, UPT, UR11, URZ, UPT ;  /* 0x0000003f0b00728c */ /* 0x000fe4000bf25270 */
[----:B------:R-:W-:Y:S02]  /*18df0*/  @!UP4 UIMAD UR15, UR6, UR9, UR15 ;  /* 0x00000009060fc2a4 */ /* 0x000fe4000f8e020f */
[----:B------:R-:W-:Y:S02]  /*18e00*/  UISETP.NE.OR UP2, UPT, UR11, URZ, !UP3 ;  /* 0x0000003f0b00728c */ /* 0x000fe4000df45670 */
[----:B------:R-:W-:Y:S02]  /*18e10*/  ULDC UR9, c[0x0][0x214] ;  /* 0x0000850000097ab9 */ /* 0x000fe40000000800 */
[----:B------:R-:W-:Y:S02]  /*18e20*/  ULDC UR8, c[0x0][0x234] ;  /* 0x00008d0000087ab9 */ /* 0x000fe40000000800 */
[----:B------:R-:W-:-:S02]  /*18e30*/  UISETP.NE.OR UP0, UPT, UR30, -0x1, UP2 ;  /* 0xffffffff1e00788c */ /* 0x000fc40009705670 */
[----:B------:R-:W-:Y:S02]  /*18e40*/  @UP1 ULDC UR11, c[0x0][0x210] ;  /* 0x00008400000b1ab9 */ /* 0x000fe40000000800 */
[----:B------:R-:W-:Y:S02]  /*18e50*/  @UP1 UIMAD UR11, UR11, UR9, URZ ;  /* 0x000000090b0b12a4 */ /* 0x000fe4000f8e023f */
[----:B------:R-:W-:Y:S02]  /*18e60*/  @!UP1 USEL UR11, UR9, UR8, !UP3 ;  /* 0x00000008090b9287 */ /* 0x000fe4000d800000 */
[----:B------:R-:W-:Y:S02]  /*18e70*/  UIMAD UR5, UR10, UR5, UR4 ;  /* 0x000000050a0572a4 */ /* 0x000fe4000f8e0204 */
[----:B------:R-:W-:Y:S02]  /*18e80*/  @UP1 UMOV UR13, 0x1 ;  /* 0x00000001000d1882 */ /* 0x000fe40000000000 */
[----:B------:R-:W-:-:S02]  /*18e90*/  ULDC UR4, c[0x0][0x1c0] ;  /* 0x0000700000047ab9 */ /* 0x000fc40000000800 */
[----:B------:R-:W-:Y:S02]  /*18ea0*/  @!UP1 UIMAD UR13, UR11, UR4, URZ ;  /* 0x000000040b0d92a4 */ /* 0x000fe4000f8e023f */
[----:B------:R-:W-:Y:S02]  /*18eb0*/  @!UP4 UMOV UR14, UR16 ;  /* 0x00000010000ecc82 */ /* 0x000fe40008000000 */
[----:B------:R-:W-:Y:S01]  /*18ec0*/  @!UP4 UIADD3 UR7, UR17, UR15, URZ ;  /* 0x0000000f1107c290 */ /* 0x000fe2000fffe03f */
[C---:B------:R-:W-:Y:S01]  /*18ed0*/  IADD3 R2, P0, R0.reuse, UR14, RZ ;  /* 0x0000000e00027c10 */ /* 0x040fe2000ff1e0ff */
[----:B------:R-:W-:Y:S02]  /*18ee0*/  UIADD3 UR34, -UR12, UR34, URZ ;  /* 0x000000220c227290 */ /* 0x000fe4000fffe13f */
[----:B------:R-:W-:Y:S02]  /*18ef0*/  UIMAD UR13, UR6, UR13, URZ ;  /* 0x0000000d060d72a4 */ /* 0x000fe4000f8e023f */
[----:B------:R-:W-:Y:S01]  /*18f00*/  @!UP0 UIMAD UR30, UR6, UR9, URZ ;  /* 0x00000009061e82a4 */ /* 0x000fe2000f8e023f */
[----:B------:R-:W-:Y:S01]  /*18f10*/  LEA.HI.X.SX32 R3, R0, UR7, 0x1, P0 ;  /* 0x0000000700037c11 */ /* 0x000fe200080f0eff */
[----:B------:R-:W-:Y:S01]  /*18f20*/  @UP1 ULDC UR20, c[0x0][0x210] ;  /* 0x0000840000141ab9 */ /* 0x000fe20000000800 */
[C---:B------:R-:W-:Y:S01]  /*18f30*/  ISETP.GE.OR P0, PT, R4.reuse, UR34, P1 ;  /* 0x0000002204007c0c */ /* 0x040fe20008f06670 */
[----:B------:R-:W-:Y:S01]  /*18f40*/  USEL UR13, UR13, URZ, UP2 ;  /* 0x0000003f0d0d7287 */ /* 0x000fe20009000000 */
[----:B------:R-:W-:Y:S01]  /*18f50*/  ISETP.GE.AND P2, PT, R4, UR34, PT ;  /* 0x0000002204007c0c */ /* 0x000fe2000bf46270 */
[----:B------:R-:W-:Y:S01]  /*18f60*/  @!UP1 UMOV UR20, 0x1 ;  /* 0x0000000100149882 */ /* 0x000fe20000000000 */
[----:B-1----:R-:W-:Y:S01]  /*18f70*/  IMAD.WIDE.U32 R8, R8, c[0x0][0x1f0], R2 ;  /* 0x00007c0008087a25 */ /* 0x002fe200078e0002 */
[----:B------:R-:W-:Y:S01]  /*18f80*/  UIMAD UR12, UR12, UR20, URZ ;  /* 0x000000140c0c72a4 */ /* 0x000fe2000f8e023f */
[----:B------:R-:W-:Y:S01]  /*18f90*/  P2R R22, PR, RZ, 0x4 ;  /* 0x00000004ff167803 */ /* 0x000fe20000000000 */
[----:B------:R-:W-:Y:S01]  /*18fa0*/  UIMAD UR13, UR10, UR11, UR13 ;  /* 0x0000000b0a0d72a4 */ /* 0x000fe2000f8e020d */
[----:B------:R-:W-:Y:S01]  /*18fb0*/  IMAD.U32 R2, RZ, RZ, UR31 ;  /* 0x0000001fff027e24 */ /* 0x000fe2000f8e00ff */
[----:B------:R-:W-:Y:S01]  /*18fc0*/  UMOV UR18, URZ ;  /* 0x0000003f00127c82 */ /* 0x000fe20008000000 */
[----:B------:R-:W-:Y:S01]  /*18fd0*/  IADD3 R7, R9, UR5, RZ ;  /* 0x0000000509077c10 */ /* 0x000fe2000fffe0ff */
[----:B------:R-:W-:Y:S01]  /*18fe0*/  @!UP2 UMOV UR18, UR30 ;  /* 0x0000001e0012ac82 */ /* 0x000fe20008000000 */
[----:B------:R-:W-:Y:S01]  /*18ff0*/  IMAD.WIDE R2, R2, 0x80, R4 ;  /* 0x0000008002027825 */ /* 0x000fe200078e0204 */
[----:B------:R-:W-:-:S02]  /*19000*/  UMOV UR19, URZ ;  /* 0x0000003f00137c82 */ /* 0x000fc40008000000 */
[----:B------:R-:W-:Y:S02]  /*19010*/  USHF.R.S32.HI UR4, URZ, 0x1f, UR12 ;  /* 0x0000001f3f047899 */ /* 0x000fe4000801140c */
[----:B------:R-:W-:Y:S02]  /*19020*/  @!UP2 USHF.R.S32.HI UR19, URZ, 0x1f, UR30 ;  /* 0x0000001f3f13a899 */ /* 0x000fe4000801141e */
        /* <DEDUP_REMOVED lines=12> */
.L_x_192:
[----:B------:R-:W-:Y:S05]  /*190f0*/  BSYNC B0 ;  /* 0x0000000000007941 */ /* 0x000fea0003800000 */
.L_x_191:
[----:B------:R-:W-:Y:S01]  /*19100*/  IADD3 R20, R4, 0x10, RZ ;  /* 0x0000001004147810 */ /* 0x000fe20007ffe0ff */
[----:B------:R-:W-:Y:S03]  /*19110*/  BSSY B0, `(.L_x_193) ;  /* 0x0000010000007945 */ /* 0x000fe60003800000 */
[C---:B------:R-:W-:Y:S02]  /*19120*/  ISETP.GE.OR P0, PT, R20.reuse, UR34, P1 ;  /* 0x0000002214007c0c */ /* 0x040fe40008f06670 */
[----:B------:R-:W-:-:S04]  /*19130*/  ISETP.GE.AND P2, PT, R20, UR34, PT ;  /* 0x0000002214007c0c */ /* 0x000fc8000bf46270 */
[----:B------:R-:W-:-:S07]  /*19140*/  P2R R21, PR, RZ, 0x4 ;  /* 0x00000004ff157803 */ /* 0x000fce0000000000 */
        /* <DEDUP_REMOVED lines=12> */
.L_x_194:
[----:B------:R-:W-:Y:S05]  /*19210*/  BSYNC B0 ;  /* 0x0000000000007941 */ /* 0x000fea0003800000 */
.L_x_193:
[----:B------:R-:W-:Y:S01]  /*19220*/  IADD3 R19, R4, 0x20, RZ ;  /* 0x0000002004137810 */ /* 0x000fe20007ffe0ff */
[----:B------:R-:W-:Y:S03]  /*19230*/  BSSY B0, `(.L_x_195) ;  /* 0x000000f000007945 */ /* 0x000fe60003800000 */
[C---:B------:R-:W-:Y:S02]  /*19240*/  ISETP.GE.OR P0, PT, R19.reuse, UR34, P1 ;  /* 0x0000002213007c0c */ /* 0x040fe40008f06670 */
[----:B------:R-:W-:-:S11]  /*19250*/  ISETP.GE.AND P6, PT, R19, UR34, PT ;  /* 0x0000002213007c0c */ /* 0x000fd6000bfc6270 */
        /* <DEDUP_REMOVED lines=12> */
.L_x_196:
[----:B------:R-:W-:Y:S05]  /*19320*/  BSYNC B0 ;  /* 0x0000000000007941 */ /* 0x000fea0003800000 */
.L_x_195:
        /* <DEDUP_REMOVED lines=16> */
.L_x_198:
[----:B------:R-:W-:Y:S05]  /*19430*/  BSYNC B0 ;  /* 0x0000000000007941 */ /* 0x000fea0003800000 */
.L_x_197:
        /* <DEDUP_REMOVED lines=16> */
.L_x_200:
[----:B------:R-:W-:Y:S05]  /*19540*/  BSYNC B0 ;  /* 0x0000000000007941 */ /* 0x000fea0003800000 */
.L_x_199:
        /* <DEDUP_REMOVED lines=16> */
.L_x_202:
[----:B------:R-:W-:Y:S05]  /*19650*/  BSYNC B0 ;  /* 0x0000000000007941 */ /* 0x000fea0003800000 */
.L_x_201:
        /* <DEDUP_REMOVED lines=16> */
.L_x_204:
[----:B------:R-:W-:Y:S05]  /*19760*/  BSYNC B0 ;  /* 0x0000000000007941 */ /* 0x000fea0003800000 */
.L_x_203:
[----:B-1----:R-:W-:Y:S01]  /*19770*/  IADD3 R13, R4, 0x70, RZ ;  /* 0x00000070040d7810 */ /* 0x002fe20007ffe0ff */
[----:B------:R-:W-:Y:S03]  /*19780*/  BSSY B0, `(.L_x_205) ;  /* 0x000000e000007945 */ /* 0x000fe60003800000 */
[C---:B------:R-:W-:Y:S02]  /*19790*/  ISETP.GE.OR P0, PT, R13.reuse, UR34, P1 ;  /* 0x000000220d007c0c */ /* 0x040fe40008f06670 */
[----:B------:R-:W-:-:S11]  /*197a0*/  ISETP.GE.AND P1, PT, R13, UR34, PT ;  /* 0x000000220d007c0c */ /* 0x000fd6000bf26270 */
        /* <DEDUP_REMOVED lines=11> */
.L_x_206:
[----:B------:R-:W-:Y:S05]  /*19860*/  BSYNC B0 ;  /* 0x0000000000007941 */ /* 0x000fea0003800000 */
.L_x_205:
[----:B------:R-:W-:Y:S02]  /*19870*/  ISETP.NE.AND P0, PT, R22, RZ, PT ;  /* 0x000000ff1600720c */ /* 0x000fe40003f05270 */
[----:B------:R-:W-:Y:S02]  /*19880*/  P2R R7, PR, RZ, 0x2 ;  /* 0x00000002ff077803 */ /* 0x000fe40000000000 */
[C---:B------:R-:W-:Y:S02]  /*19890*/  ISETP.NE.OR P0, PT, R14.reuse, RZ, P0 ;  /* 0x000000ff0e00720c */ /* 0x040fe40000705670 */
[----:B------:R-:W-:Y:S02]  /*198a0*/  P2R R6, PR, RZ, 0x4 ;  /* 0x00000004ff067803 */ /* 0x000fe40000000000 */
[----:B------:R-:W-:Y:S02]  /*198b0*/  ISETP.NE.AND P2, PT, R21, RZ, PT ;  /* 0x000000ff1500720c */ /* 0x000fe40003f45270 */
[----:B------:R-:W-:-:S02]  /*198c0*/  ISETP.NE.OR P6, PT, R14, RZ, P6 ;  /* 0x000000ff0e00720c */ /* 0x000fc400037c5670 */
[C---:B------:R-:W-:Y:S02]  /*198d0*/  ISETP.NE.OR P5, PT, R14.reuse, RZ, P5 ;  /* 0x000000ff0e00720c */ /* 0x040fe40002fa5670 */
[C---:B------:R-:W-:Y:S02]  /*198e0*/  ISETP.NE.OR P4, PT, R14.reuse, RZ, P4 ;  /* 0x000000ff0e00720c */ /* 0x040fe40002785670 */
[----:B------:R-:W-:Y:S01]  /*198f0*/  ISETP.NE.OR P3, PT, R14, RZ, P3 ;  /* 0x000000ff0e00720c */ /* 0x000fe20001f65670 */
[----:B------:R-:W-:-:S05]  /*19900*/  @!P0 IMAD R4, R4, UR20, RZ ;  /* 0x0000001404048c24 */ /* 0x000fca000f8e02ff */
[----:B-1----:R-:W-:Y:S01]  /*19910*/  @!P0 IADD3 R2, P1, R4, UR12, RZ ;  /* 0x0000000c04028c10 */ /* 0x002fe2000ff3e0ff */
[----:B------:R-:W-:-:S03]  /*19920*/  @!P6 IMAD.MOV.U32 R12, RZ, RZ, 0x7f800000 ;  /* 0x7f800000ff0ce424 */ /* 0x000fc600078e00ff */
[----:B------:R-:W-:Y:S02]  /*19930*/  @!P0 LEA.HI.X.SX32 R5, R4, UR4, 0x1, P1 ;  /* 0x0000000404058c11 */ /* 0x000fe400088f0eff */
[----:B------:R-:W-:-:S13]  /*19940*/  ISETP.NE.OR P1, PT, R14, RZ, P2 ;  /* 0x000000ff0e00720c */ /* 0x000fda0001725670 */
[----:B------:R-:W-:-:S05]  /*19950*/  @!P1 IMAD R0, R20, UR20, RZ ;  /* 0x0000001414009c24 */ /* 0x000fca000f8e02ff */
[----:B------:R-:W-:-:S04]  /*19960*/  @!P1 IADD3 R3, P2, R0, UR12, RZ ;  /* 0x0000000c00039c10 */ /* 0x000fc8000ff5e0ff */
[----:B------:R-:W-:Y:S02]  /*19970*/  @!P1 LEA.HI.X.SX32 R0, R0, UR4, 0x1, P2 ;  /* 0x0000000400009c11 */ /* 0x000fe400090f0eff */
[----:B------:R-:W-:-:S04]  /*19980*/  @!P0 LEA R4, P2, R2, c[0x0][0x200], 0x2 ;  /* 0x0000800002048a11 */ /* 0x000fc800078410ff */
[----:B------:R-:W-:Y:S02]  /*19990*/  @!P0 LEA.HI.X R5, R2, c[0x0][0x204], R5, 0x2, P2 ;  /* 0x0000810002058a11 */ /* 0x000fe400010f1405 */
[----:B------:R-:W-:-:S04]  /*199a0*/  @!P1 LEA R2, P2, R3, c[0x0][0x200], 0x2 ;  /* 0x0000800003029a11 */ /* 0x000fc800078410ff */
[----:B------:R-:W-:Y:S01]  /*199b0*/  @!P1 LEA.HI.X R3, R3, c[0x0][0x204], R0, 0x2, P2 ;  /* 0x0000810003039a11 */ /* 0x000fe200010f1400 */
[----:B------:R-:W-:Y:S01]  /*199c0*/  @!P0 IMAD.MOV.U32 R0, RZ, RZ, 0x7f800000 ;  /* 0x7f800000ff008424 */ /* 0x000fe200078e00ff */
[----:B------:R-:W-:-:S04]  /*199d0*/  ISETP.NE.AND P2, PT, R6, RZ, PT ;  /* 0x000000ff0600720c */ /* 0x000fc80003f45270 */
[----:B------:R1:W-:Y:S01]  /*199e0*/  @!P0 STG.E [R4.64], R0 ;  /* 0x0000000004008986 */ /* 0x0003e2000c101934 */
[----:B------:R-:W-:Y:S01]  /*199f0*/  ISETP.NE.OR P2, PT, R14, RZ, P2 ;  /* 0x000000ff0e00720c */ /* 0x000fe20001745670 */
[----:B-1----:R-:W-:Y:S02]  /*19a00*/  @!P1 IMAD.MOV.U32 R0, RZ, RZ, 0x7f800000 ;  /* 0x7f800000ff009424 */ /* 0x002fe400078e00ff */
[----:B------:R-:W-:-:S03]  /*19a10*/  @!P6 IMAD R4, R19, UR20, RZ ;  /* 0x000000141304ec24 */ /* 0x000fc6000f8e02ff */
[----:B------:R1:W-:Y:S01]  /*19a20*/  @!P1 STG.E [R2.64], R0 ;  /* 0x0000000002009986 */ /* 0x0003e2000c101934 */
[----:B------:R-:W-:-:S04]  /*19a30*/  ISETP.NE.AND P1, PT, R7, RZ, PT ;  /* 0x000000ff0700720c */ /* 0x000fc80003f25270 */
[----:B------:R-:W-:Y:S02]  /*19a40*/  ISETP.NE.OR P1, PT, R14, RZ, P1 ;  /* 0x000000ff0e00720c */ /* 0x000fe40000f25670 */
[----:B-1----:R-:W-:Y:S01]  /*19a50*/  @!P6 IADD3 R0, P0, R4, UR12, RZ ;  /* 0x0000000c0400ec10 */ /* 0x002fe2000ff1e0ff */
[----:B------:R-:W-:-:S03]  /*19a60*/  @!P5 IMAD R2, R18, UR20, RZ ;  /* 0x000000141202dc24 */ /* 0x000fc6000f8e02ff */
[----:B------:R-:W-:Y:S02]  /*19a70*/  @!P6 LEA.HI.X.SX32 R3, R4, UR4, 0x1, P0 ;  /* 0x000000040403ec11 */ /* 0x000fe400080f0eff */
[----:B------:R-:W-:-:S04]  /*19a80*/  @!P6 LEA R10, P0, R0, c[0x0][0x200], 0x2 ;  /* 0x00008000000aea11 */ /* 0x000fc800078010ff */
[----:B------:R-:W-:Y:S02]  /*19a90*/  @!P6 LEA.HI.X R11, R0, c[0x0][0x204], R3, 0x2, P0 ;  /* 0x00008100000bea11 */ /* 0x000fe400000f1403 */
[----:B------:R-:W-:-:S03]  /*19aa0*/  @!P5 IADD3 R0, P0, R2, UR12, RZ ;  /* 0x0000000c0200dc10 */ /* 0x000fc6000ff1e0ff */
[----:B------:R1:W-:Y:S01]  /*19ab0*/  @!P6 STG.E [R10.64], R12 ;  /* 0x0000000c0a00e986 */ /* 0x0003e2000c101934 */
[----:B------:R-:W-:Y:S01]  /*19ac0*/  @!P5 LEA.HI.X.SX32 R3, R2, UR4, 0x1, P0 ;  /* 0x000000040203dc11 */ /* 0x000fe200080f0eff */
[----:B------:R-:W-:Y:S01]  /*19ad0*/  @!P4 IMAD R2, R17, UR20, RZ ;  /* 0x000000141102cc24 */ /* 0x000fe2000f8e02ff */
[----:B------:R-:W-:-:S04]  /*19ae0*/  @!P5 LEA R8, P0, R0, c[0x0][0x200], 0x2 ;  /* 0x000080000008da11 */ /* 0x000fc800078010ff */
[----:B------:R-:W-:Y:S01]  /*19af0*/  @!P5 LEA.HI.X R9, R0, c[0x0][0x204], R3, 0x2, P0 ;  /* 0x000081000009da11 */ /* 0x000fe200000f1403 */
[----:B------:R-:W-:Y:S01]  /*19b00*/  @!P3 IMAD R3, R16, UR20, RZ ;  /* 0x000000141003bc24 */ /* 0x000fe2000f8e02ff */
[----:B------:R-:W-:-:S04]  /*19b10*/  @!P4 IADD3 R0, P0, R2, UR12, RZ ;  /* 0x0000000c0200cc10 */ /* 0x000fc8000ff1e0ff */
[----:B------:R-:W-:Y:S02]  /*19b20*/  @!P4 LEA.HI.X.SX32 R2, R2, UR4, 0x1, P0 ;  /* 0x000000040202cc11 */ /* 0x000fe400080f0eff */
[----:B------:R-:W-:-:S04]  /*19b30*/  @!P4 LEA R6, P0, R0, c[0x0][0x200], 0x2 ;  /* 0x000080000006ca11 */ /* 0x000fc800078010ff */
[----:B------:R-:W-:Y:S01]  /*19b40*/  @!P4 LEA.HI.X R7, R0, c[0x0][0x204], R2, 0x2, P0 ;  /* 0x000081000007ca11 */ /* 0x000fe200000f1402 */
[----:B------:R-:W-:Y:S01]  /*19b50*/  @!P2 IMAD R2, R15, UR20, RZ ;  /* 0x000000140f02ac24 */ /* 0x000fe2000f8e02ff */
[----:B------:R-:W-:-:S04]  /*19b60*/  @!P3 IADD3 R0, P0, R3, UR12, RZ ;  /* 0x0000000c0300bc10 */ /* 0x000fc8000ff1e0ff */
[----:B------:R-:W-:Y:S02]  /*19b70*/  @!P3 LEA.HI.X.SX32 R3, R3, UR4, 0x1, P0 ;  /* 0x000000040303bc11 */ /* 0x000fe400080f0eff */
[----:B------:R-:W-:Y:S01]  /*19b80*/  @!P3 LEA R4, P0, R0, c[0x0][0x200], 0x2 ;  /* 0x000080000004ba11 */ /* 0x000fe200078010ff */
[----:B-1----:R-:W-:-:S03]  /*19b90*/  @!P4 IMAD.MOV.U32 R10, RZ, RZ, 0x7f800000 ;  /* 0x7f800000ff0ac424 */ /* 0x002fc600078e00ff */
        /* <DEDUP_REMOVED lines=21> */
.L_x_207:
        /* <DEDUP_REMOVED lines=9> */
.L_x_1134:


//--------------------- .text._ZN5flash16flash_fwd_kernelI23Flash_fwd_kernel_traitsILi64ELi128ELi128ELi4ELb0ELb0EN7cutlass6half_tE19Flash_kernel_traitsILi64ELi128ELi128ELi4ES3_EELb0ELb1ELb0ELb0ELb0ELb0ELb1ELb0EEEvNS_16Flash_fwd_paramsE --------------------------
	.section	.text._ZN5flash16flash_fwd_kernelI23Flash_fwd_kernel_traitsILi64ELi128ELi128ELi4ELb0ELb0EN7cutlass6half_tE19Flash_kernel_traitsILi64ELi128ELi128ELi4ES3_EELb0ELb1ELb0ELb0ELb0ELb0ELb1ELb0EEEvNS_16Flash_fwd_paramsE,"ax",@progbits
	.sectioninfo	@"SHI_REGISTERS=255"
	.align	128
        .global         _ZN5flash16flash_fwd_kernelI23Flash_fwd_kernel_traitsILi64ELi128ELi128ELi4ELb0ELb0EN7cutlass6half_tE19Flash_kernel_traitsILi64ELi128ELi128ELi4ES3_EELb0ELb1ELb0ELb0ELb0ELb0ELb1ELb0EEEvNS_16Flash_fwd_paramsE
        .type           _ZN5flash16flash_fwd_kernelI23Flash_fwd_kernel_traitsILi64ELi128ELi128ELi4ELb0ELb0EN7cutlass6half_tE19Flash_kernel_traitsILi64ELi128ELi128ELi4ES3_EELb0ELb1ELb0ELb0ELb0ELb0ELb1ELb0EEEvNS_16Flash_fwd_paramsE,@function
        .size           _ZN5flash16flash_fwd_kernelI23Flash_fwd_kernel_traitsILi64ELi128ELi128ELi4ELb0ELb0EN7cutlass6half_tE19Flash_kernel_traitsILi64ELi128ELi128ELi4ES3_EELb0ELb1ELb0ELb0ELb0ELb0ELb1ELb0EEEvNS_16Flash_fwd_paramsE,(.L_x_1135 - _ZN5flash16flash_fwd_kernelI23Flash_fwd_kernel_traitsILi64ELi128ELi128ELi4ELb0ELb0EN7cutlass6half_tE19Flash_kernel_traitsILi64ELi128ELi128ELi4ES3_EELb0ELb1ELb0ELb0ELb0ELb0ELb1ELb0EEEvNS_16Flash_fwd_paramsE)
        .other          _ZN5flash16flash_fwd_kernelI23Flash_fwd_kernel_traitsILi64ELi128ELi128ELi4ELb0ELb0EN7cutlass6half_tE19Flash_kernel_traitsILi64ELi128ELi128ELi4ES3_EELb0ELb1ELb0ELb0ELb0ELb0ELb1ELb0EEEvNS_16Flash_fwd_paramsE,@"STO_CUDA_ENTRY STV_DEFAULT"
_ZN5flash16flash_fwd_kernelI23Flash_fwd_kernel_traitsILi64ELi128ELi128ELi4ELb0ELb0EN7cutlass6half_tE19Flash_kernel_traitsILi64ELi128ELi128ELi4ES3_EELb0ELb1ELb0ELb0ELb0ELb0ELb1ELb0EEEvNS_16Flash_fwd_paramsE:
.text._ZN5flash16flash_fwd_kernelI23Flash_fwd_kernel_traitsILi64ELi128ELi128ELi4ELb0ELb0EN7cutlass6half_tE19Flash_kernel_traitsILi64ELi128ELi128ELi4ES3_EELb0ELb1ELb0ELb0ELb0ELb0ELb1ELb0EEEvNS_16Flash_fwd_paramsE:
        /* <DEDUP_REMOVED lines=56> */
.L_x_208:
[----:B------:R-:W-:Y:S02]  /*0380*/  ULDC UR8, c[0x0][0x218] ;  /* 0x0000860000087ab9 */ /* 0x000fe40000000800 */
.L_x_209:
        /* <DEDUP_REMOVED lines=70> */
.L_x_211:
        /* <DEDUP_REMOVED lines=46> */
.L_x_212:
        /* <DEDUP_REMOVED lines=49> */
.L_x_214:
[----:B------:R-:W-:Y:S05]  /*0de0*/  BSYNC B0 ;  /* 0x0000000000007941 */ /* 0x000fea0003800000 */
.L_x_213:
        /* <DEDUP_REMOVED lines=21> */
.L_x_216:
[----:B------:R-:W-:Y:S05]  /*0f40*/  BSYNC B0 ;  /* 0x0000000000007941 */ /* 0x000fea0003800000 */
.L_x_215:
        /* <DEDUP_REMOVED lines=21> */
.L_x_218:
[----:B------:R-:W-:Y:S05]  /*10a0*/  BSYNC B0 ;  /* 0x0000000000007941 */ /* 0x000fea0003800000 */
.L_x_217:
        /* <DEDUP_REMOVED lines=21> */
.L_x_220:
[----:B------:R-:W-:Y:S05]  /*1200*/  BSYNC B0 ;  /* 0x0000000000007941 */ /* 0x000fea0003800000 */
.L_x_219:
        /* <DEDUP_REMOVED lines=21> */
.L_x_222:
[----:B------:R-:W-:Y:S05]  /*1360*/  BSYNC B0 ;  /* 0x0000000000007941 */ /* 0x000fea0003800000 */
.L_x_221:
        /* <DEDUP_REMOVED lines=21> */
.L_x_224:
[----:B------:R-:W-:Y:S05]  /*14c0*/  BSYNC B0 ;  /* 0x0000000000007941 */ /* 0x000fea0003800000 */
.L_x_223:
        /* <DEDUP_REMOVED lines=21> */
.L_x_226:
[----:B------:R-:W-:Y:S05]  /*1620*/  BSYNC B0 ;  /* 0x0000000000007941 */ /* 0x000fea0003800000 */
.L_x_225:
        /* <DEDUP_REMOVED lines=24> */
.L_x_228:
[----:B------:R-:W-:Y:S05]  /*17b0*/  BSYNC B0 ;  /* 0x0000000000007941 */ /* 0x000fea0003800000 */
.L_x_227:
        /* <DEDUP_REMOVED lines=19> */
[C---:B------:R-:W-:Y:S01]  /*18f0*/  IMAD.WIDE.U32 R36, R14.reuse, c[0x0][0x1b0], R4 ;  /* 0x00006c000e247a25 */ /* 0x040fe200078e0004 */
[----:B------:R-:W-:Y:S01]  /*1900*/  UIMAD UR13, UR8, -0x80, UR7 ;  /* 0xffffff80080d78a4 */ /* 0x000fe2000f8e0207 */
[----:B------:R-:W-:Y:S01]  /*1910*/  MOV R4, 0x20 ;  /* 0x0000002000047802 */ /* 0x000fe20000000f00 */
[----:B------:R-:W-:Y:S01]  /*1920*/  USHF.R.S32.HI UR14, URZ, 0x1f, UR8 ;  /* 0x0000001f3f0e7899 */ /* 0x000fe20008011408 */
[C---:B------:R-:W-:Y:S01]  /*1930*/  IMAD R11, R14.reuse, c[0x0][0x1bc], R9 ;  /* 0x00006f000e0b7a24 */ /* 0x040fe200078e0209 */
[----:B---3--:R-:W-:Y:S01]  /*1940*/  IADD3 R13, R37, R10, RZ ;  /* 0x0000000a250d7210 */ /* 0x008fe20007ffe0ff */
        /* <DEDUP_REMOVED lines=34> */
.L_x_230:
[----:B------:R-:W-:Y:S05]  /*1b70*/  BSYNC B0 ;  /* 0x0000000000007941 */ /* 0x000fea0003800000 */
.L_x_229:
        /* <DEDUP_REMOVED lines=17> */
.L_x_232:
[----:B------:R-:W-:Y:S05]  /*1c90*/  BSYNC B0 ;  /* 0x0000000000007941 */ /* 0x000fea0003800000 */
.L_x_231:
        /* <DEDUP_REMOVED lines=17> */
.L_x_234:
[----:B------:R-:W-:Y:S05]  /*1db0*/  BSYNC B0 ;  /* 0x0000000000007941 */ /* 0x000fea0003800000 */
.L_x_233:
        /* <DEDUP_REMOVED lines=18> */
.L_x_236:
[----:B------:R-:W-:Y:S05]  /*1ee0*/  BSYNC B0 ;  /* 0x0000000000007941 */ /* 0x000fea0003800000 */
.L_x_235:
        /* <DEDUP_REMOVED lines=17> */
.L_x_238:
[----:B------:R-:W-:Y:S05]  /*2000*/  BSYNC B0 ;  /* 0x0000000000007941 */ /* 0x000fea0003800000 */
.L_x_237:
        /* <DEDUP_REMOVED lines=19> */
.L_x_240:
[----:B------:R-:W-:Y:S05]  /*2140*/  BSYNC B0 ;  /* 0x0000000000007941 */ /* 0x000fea0003800000 */
.L_x_239:
        /* <DEDUP_REMOVED lines=19> */
.L_x_242:
[----:B------:R-:W-:Y:S05]  /*2280*/  BSYNC B0 ;  /* 0x0000000000007941 */ /* 0x000fea0003800000 */
.L_x_241:
        /* <DEDUP_REMOVED lines=21> */
.L_x_244:
[----:B------:R-:W-:Y:S05]  /*23e0*/  BSYNC B0 ;  /* 0x0000000000007941 */ /* 0x000fea0003800000 */
.L_x_243:
        /* <DEDUP_REMOVED lines=57> */
.L_x_246:
[----:B------:R-:W-:Y:S05]  /*2780*/  BSYNC B0 ;  /* 0x0000000000007941 */ /* 0x000fea0003800000 */
.L_x_245:
        /* <DEDUP_REMOVED lines=18> */
.L_x_248:
[----:B------:R-:W-:Y:S05]  /*28b0*/  BSYNC B0 ;  /* 0x0000000000007941 */ /* 0x000fea0003800000 */
.L_x_247:
        /* <DEDUP_REMOVED lines=18> */
.L_x_250:
[----:B------:R-:W-:Y:S05]  /*29e0*/  BSYNC B0 ;  /* 0x0000000000007941 */ /* 0x000fea0003800000 */
.L_x_249:
        /* <DEDUP_REMOVED lines=19> */
.L_x_252:
[----:B------:R-:W-:Y:S05]  /*2b20*/  BSYNC B0 ;  /* 0x0000000000007941 */ /* 0x000fea0003800000 */
.L_x_251:
        /* <DEDUP_REMOVED lines=18> */
.L_x_254:
[----:B------:R-:W-:Y:S05]  /*2c50*/  BSYNC B0 ;  /* 0x0000000000007941 */ /* 0x000fea0003800000 */
.L_x_253:
        /* <DEDUP_REMOVED lines=20> */
.L_x_256:
[----:B------:R-:W-:Y:S05]  /*2da0*/  BSYNC B0 ;  /* 0x0000000000007941 */ /* 0x000fea0003800000 */
.L_x_255:
        /* <DEDUP_REMOVED lines=20> */
.L_x_258:
[----:B------:R-:W-:Y:S05]  /*2ef0*/  BSYNC B0 ;  /* 0x0000000000007941 */ /* 0x000fea0003800000 */
.L_x_257:
        /* <DEDUP_REMOVED lines=19> */
.L_x_260:
[----:B------:R-:W-:Y:S05]  /*3030*/  BSYNC B0 ;  /* 0x0000000000007941 */ /* 0x000fea0003800000 */
.L_x_259:
[----:B------:R-:W-:Y:S01]  /*3040*/  IMAD.SHL.U32 R231, R5, 0x2, RZ ;  /* 0x0000000205e77824 */ /* 0x000fe200078e00ff */
[----:B------:R-:W-:Y:S01]  /*3050*/  LOP3.LUT P0, RZ, R28, 0x4, RZ, 0xc0, !PT ;  /* 0x000000041cff7812 */ /* 0x000fe2000780c0ff */
[----:B------:R-:W-:Y:S01]  /*3060*/  IMAD.SHL.U32 R224, R3, 0x2, RZ ;  /* 0x0000000203e07824 */ /* 0x000fe200078e00ff */
[----:B------:R-:W-:Y:S01]  /*3070*/  IADD3 R5, R128, 0x40, RZ ;  /* 0x0000004080057810 */ /* 0x000fe20007ffe0ff */
[--C-:B------:R-:W-:Y:S01]  /*3080*/  IMAD R234, R0, 0x2, R231.reuse ;  /* 0x0000000200ea7824 */ /* 0x100fe200078e02e7 */
[----:B------:R-:W-:Y:S01]  /*3090*/  LDSM.16.M88.4 R16, [R231+0x2000] ;  /* 0x00200000e710783b */ /* 0x000fe20000000200 */
[----:B------:R-:W-:Y:S01]  /*30a0*/  IMAD R230, R2, 0x2, R224 ;  /* 0x0000000202e67824 */ /* 0x000fe200078e02e0 */
[----:B------:R-:W-:Y:S01]  /*30b0*/  IADD3 R3, R224, 0x4000, RZ ;  /* 0x00004000e0037810 */ /* 0x000fe20007ffe0ff */
[----:B------:R-:W-:Y:S01]  /*30c0*/  IMAD R232, R4, 0x2, R231 ;  /* 0x0000000204e87824 */ /* 0x000fe200078e02e7 */
[----:B------:R-:W5:Y:S01]  /*30d0*/  LDSM.16.M88.4 R24, [R224+0x4000] ;  /* 0x00400000e018783b */ /* 0x000f620000000200 */
[----:B------:R-:W-:Y:S01]  /*30e0*/  IADD3 R235, R224, 0x4040, RZ ;  /* 0x00004040e0eb7810 */ /* 0x000fe20007ffe0ff */
[----:B------:R-:W-:Y:S01]  /*30f0*/  UISETP.GE.AND UP0, UPT, UR33, 0x2, UPT ;  /* 0x000000022100788c */ /* 0x000fe2000bf06270 */
[----:B------:R-:W-:Y:S01]  /*3100*/  IMAD R233, R0, 0x2, R232 ;  /* 0x0000000200e97824 */ /* 0x000fe200078e02e8 */
[----:B------:R-:W1:Y:S01]  /*3110*/  LDSM.16.M88.4 R20, [R231] ;  /* 0x00000000e714783b */ /* 0x000e620000000200 */
[----:B------:R-:W-:-:S02]  /*3120*/  @P0 IADD3 R235, R3, -0x40, RZ ;  /* 0xffffffc003eb0810 */ /* 0x000fc40007ffe0ff */
[----:B------:R-:W-:Y:S01]  /*3130*/  IADD3 R7, R128, 0x48, RZ ;  /* 0x0000004880077810 */ /* 0x000fe20007ffe0ff */
[----:B------:R-:W-:Y:S01]  /*3140*/  LDSM.16.M88.4 R48, [R230+0x4000] ;  /* 0x00400000e630783b */ /* 0x000fe20000000200 */
[C---:B------:R-:W-:Y:S01]  /*3150*/  IADD3 R242, R235.reuse, 0x800, RZ ;  /* 0x00000800ebf27810 */ /* 0x040fe20007ffe0ff */
[----:B------:R-:W-:Y:S01]  /*3160*/  IMAD R229, R2, 0x2, R235 ;  /* 0x0000000202e57824 */ /* 0x000fe200078e02eb */
[C---:B------:R-:W-:Y:S01]  /*3170*/  IADD3 R241, R235.reuse, 0x1000, RZ ;  /* 0x00001000ebf17810 */ /* 0x040fe20007ffe0ff */
[----:B-1----:R-:W-:Y:S01]  /*3180*/  LDSM.16.M88.4 R8, [R234+0x2000] ;  /* 0x00200000ea08783b */ /* 0x002fe20000000200 */
[C---:B------:R-:W-:Y:S02]  /*3190*/  IADD3 R240, R235.reuse, 0x1800, RZ ;  /* 0x00001800ebf07810 */ /* 0x040fe40007ffe0ff */
[C---:B------:R-:W-:Y:S01]  /*31a0*/  IADD3 R239, R235.reuse, 0x2000, RZ ;  /* 0x00002000ebef7810 */ /* 0x040fe20007ffe0ff */
[----:B------:R-:W1:Y:S01]  /*31b0*/  LDSM.16.M88.4 R56, [R224+0x4800] ;  /* 0x00480000e038783b */ /* 0x000e620000000200 */
[----:B------:R-:W-:-:S02]  /*31c0*/  IADD3 R238, R235, 0x2800, RZ ;  /* 0x00002800ebee7810 */ /* 0x000fc40007ffe0ff */
[----:B------:R-:W-:Y:S01]  /*31d0*/  IADD3 R237, R235, 0x3000, RZ ;  /* 0x00003000ebed7810 */ /* 0x000fe20007ffe0ff */
[----:B------:R-:W2:Y:S04]  /*31e0*/  LDSM.16.M88.4 R12, [R234] ;  /* 0x00000000ea0c783b */ /* 0x000ea80000000200 */
[----:B------:R-:W3:Y:S04]  /*31f0*/  LDSM.16.M88.4 R44, [R230+0x4800] ;  /* 0x00480000e62c783b */ /* 0x000ee80000000200 */
[----:B------:R-:W-:Y:S04]  /*3200*/  LDSM.16.M88.4 R40, [R235] ;  /* 0x00000000eb28783b */ /* 0x000fe80000000200 */
[----:B------:R-:W4:Y:S04]  /*3210*/  LDSM.16.M88.4 R36, [R232] ;  /* 0x00000000e824783b */ /* 0x000f280000000200 */
[----:B------:R-:W3:Y:S01]  /*3220*/  LDSM.16.M88.4 R32, [R232+0x2000] ;  /* 0x00200000e820783b */ /* 0x000ee20000000200 */
[-C--:B--2--5:R-:W-:Y:S03]  /*3230*/  HMMA.16816.F32 R28, R16, R24.reuse, RZ ;  /* 0x00000018101c723c */ /* 0x0a4fe600000018ff */
[----:B------:R-:W2:Y:S04]  /*3240*/  LDSM.16.M88.4 R100, [R224+0x5800] ;  /* 0x00580000e064783b */ /* 0x000ea80000000200 */
[----:B------:R-:W5:Y:S01]  /*3250*/  LDSM.16.M88.4 R64, [R224+0x5000] ;  /* 0x00500000e040783b */ /* 0x000f620000000200 */
[----:B------:R-:W-:Y:S03]  /*3260*/  HMMA.16816.F32 R68, R20, R24, RZ ;  /* 0x000000181444723c */ /* 0x000fe600000018ff */
[----:B------:R-:W-:Y:S04]  /*3270*/  LDSM.16.M88.4 R108, [R230+0x5800] ;  /* 0x00580000e66c783b */ /* 0x000fe80000000200 */
[----:B------:R-:W0:Y:S01]  /*3280*/  LDGDEPBAR ;  /* 0x00000000000079af */ /* 0x000e220000000000 */
[----:B-1----:R-:W-:Y:S08]  /*3290*/  HMMA.16816.F32 R60, R16, R56, RZ ;  /* 0x00000038103c723c */ /* 0x002ff000000018ff */
[-C--:B------:R-:W-:Y:S08]  /*32a0*/  HMMA.16816.F32 R52, R8, R48.reuse, R28 ;  /* 0x000000300834723c */ /* 0x080ff0000000181c */
[----:B------:R-:W-:Y:S08]  /*32b0*/  HMMA.16816.F32 R28, R12, R48, R68 ;  /* 0x000000300c1c723c */ /* 0x000ff00000001844 */
[----:B---3--:R-:W-:Y:S01]  /*32c0*/  HMMA.16816.F32 R120, R8, R44, R60 ;  /* 0x0000002c0878723c */ /* 0x008fe2000000183c */
[----:B------:R-:W-:Y:S07]  /*32d0*/  LDSM.16.M88.4 R60, [R229] ;  /* 0x00000000e53c783b */ /* 0x000fee0000000200 */
[----:B------:R-:W-:Y:S08]  /*32e0*/  HMMA.16816.F32 R80, R20, R26, RZ ;  /* 0x0000001a1450723c */ /* 0x000ff000000018ff */
[----:B----4-:R-:W-:Y:S01]  /*32f0*/  HMMA.16816.F32 R96, R36, R40, R28 ;  /* 0x000000282460723c */ /* 0x010fe2000000181c */
[----:B------:R-:W1:Y:S07]  /*3300*/  LDSM.16.M88.4 R28, [R233] ;  /* 0x00000000e91c783b */ /* 0x000e6e0000000200 */
[----:B------:R-:W-:Y:S08]  /*3310*/  HMMA.16816.F32 R72, R20, R56, RZ ;  /* 0x000000381448723c */ /* 0x000ff000000018ff */
[----:B------:R-:W-:Y:S01]  /*3320*/  HMMA.16816.F32 R104, R32, R40, R52 ;  /* 0x000000282068723c */ /* 0x000fe20000001834 */
[----:B------:R-:W3:Y:S07]  /*3330*/  LDSM.16.M88.4 R52, [R230+0x5000] ;  /* 0x00500000e634783b */ /* 0x000eee0000000200 */
[C---:B------:R-:W-:Y:S01]  /*3340*/  HMMA.16816.F32 R92, R16.reuse, R26, RZ ;  /* 0x0000001a105c723c */ /* 0x040fe200000018ff */
[----:B------:R-:W4:Y:S07]  /*3350*/  LDSM.16.M88.4 R24, [R233+0x2000] ;  /* 0x00200000e918783b */ /* 0x000f2e0000000200 */
[----:B--2---:R-:W-:Y:S08]  /*3360*/  HMMA.16816.F32 R68, R16, R100, RZ ;  /* 0x000000641044723c */ /* 0x004ff000000018ff */
[----:B-----5:R-:W-:Y:S08]  /*3370*/  HMMA.16816.F32 R84, R20, R64, RZ ;  /* 0x000000401454723c */ /* 0x020ff000000018ff */
[-C--:B------:R-:W-:Y:S08]  /*3380*/  HMMA.16816.F32 R88, R16, R58.reuse, RZ ;  /* 0x0000003a1058723c */ /* 0x080ff000000018ff */
[----:B------:R-:W-:Y:S08]  /*3390*/  HMMA.16816.F32 R56, R20, R58, RZ ;  /* 0x0000003a1438723c */ /* 0x000ff000000018ff */
[C---:B------:R-:W-:Y:S08]  /*33a0*/  HMMA.16816.F32 R80, R12.reuse, R50, R80 ;  /* 0x000000320c50723c */ /* 0x040ff00000001850 */
[----:B------:R-:W-:Y:S08]  /*33b0*/  HMMA.16816.F32 R124, R12, R44, R72 ;  /* 0x0000002c0c7c723c */ /* 0x000ff00000001848 */
[----:B------:R-:W-:Y:S08]  /*33c0*/  HMMA.16816.F32 R72, R20, R100, RZ ;  /* 0x000000641448723c */ /* 0x000ff000000018ff */
[----:B-1----:R-:W-:Y:S08]  /*33d0*/  HMMA.16816.F32 R96, R28, R60, R96 ;  /* 0x0000003c1c60723c */ /* 0x002ff00000001860 */
[----:B------:R-:W-:Y:S08]  /*33e0*/  HMMA.16816.F32 R76, R16, R64, RZ ;  /* 0x00000040104c723c */ /* 0x000ff000000018ff */
[C---:B------:R-:W-:Y:S08]  /*33f0*/  HMMA.16816.F32 R160, R8.reuse, R108, R68 ;  /* 0x0000006c08a0723c */ /* 0x040ff00000001844 */
[----:B------:R-:W-:Y:S01]  /*3400*/  HMMA.16816.F32 R68, R8, R50, R92 ;  /* 0x000000320844723c */ /* 0x000fe2000000185c */
[----:B------:R-:W1:Y:S01]  /*3410*/  LDSM.16.M88.4 R48, [R235+0x800] ;  /* 0x00080000eb30783b */ /* 0x000e620000000200 */
[----:B------:R-:W-:-:S04]  /*3420*/  FMUL.FTZ R2, R96, c[0x0][0x2ec] ;  /* 0x0000bb0060027a20 */ /* 0x000fc80000410000 */
[----:B------:R2:W-:Y:S02]  /*3430*/  MUFU.TANH R228, R2 ;  /* 0x0000000200e47308 */ /* 0x0005e40000002400 */
[C---:B---3--:R-:W-:Y:S08]  /*3440*/  HMMA.16816.F32 R116, R12.reuse, R52, R84 ;  /* 0x000000340c74723c */ /* 0x048ff00000001854 */
[----:B------:R-:W-:Y:S01]  /*3450*/  HMMA.16816.F32 R84, R12, R46, R56 ;  /* 0x0000002e0c54723c */ /* 0x000fe20000001838 */
[----:B--2---:R-:W-:-:S07]  /*3460*/  FMUL.FTZ R2, R97, c[0x0][0x2ec] ;  /* 0x0000bb0061027a20 */ /* 0x004fce0000410000 */
[----:B------:R-:W-:Y:S01]  /*3470*/  HMMA.16816.F32 R92, R8, R46, R88 ;  /* 0x0000002e085c723c */ /* 0x000fe20000001858 */
[----:B------:R2:W3:Y:S07]  /*3480*/  MUFU.TANH R223, R2 ;  /* 0x0000000200df7308 */ /* 0x0004ee0000002400 */
[----:B------:R-:W-:Y:S08]  /*3490*/  HMMA.16816.F32 R56, R16, R66, RZ ;  /* 0x000000421038723c */ /* 0x000ff000000018ff */
[----:B------:R-:W-:Y:S01]  /*34a0*/  HMMA.16816.F32 R44, R36, R42, R80 ;  /* 0x0000002a242c723c */ /* 0x000fe20000001850 */
[----:B--2---:R-:W-:-:S04]  /*34b0*/  FMUL.FTZ R2, R98, c[0x0][0x2ec] ;  /* 0x0000bb0062027a20 */ /* 0x004fc80000410000 */
[----:B------:R2:W-:Y:S03]  /*34c0*/  MUFU.TANH R227, R2 ;  /* 0x0000000200e37308 */ /* 0x0005e60000002400 */
[----:B------:R-:W-:Y:S08]  /*34d0*/  HMMA.16816.F32 R148, R12, R108, R72 ;  /* 0x0000006c0c94723c */ /* 0x000ff00000001848 */
[----:B----4-:R-:W-:Y:S01]  /*34e0*/  HMMA.16816.F32 R72, R24, R60, R104 ;  /* 0x0000003c1848723c */ /* 0x010fe20000001868 */
[----:B--2---:R-:W-:-:S07]  /*34f0*/  FMUL.FTZ R2, R99, c[0x0][0x2ec] ;  /* 0x0000bb0063027a20 */ /* 0x004fce0000410000 */
[----:B------:R-:W-:Y:S01]  /*3500*/  HMMA.16816.F32 R64, R20, R66, RZ ;  /* 0x000000421440723c */ /* 0x000fe200000018ff */
[----:B------:R2:W4:Y:S07]  /*3510*/  MUFU.TANH R222, R2 ;  /* 0x0000000200de7308 */ /* 0x00052e0000002400 */
[----:B------:R-:W-:Y:S08]  /*3520*/  HMMA.16816.F32 R112, R8, R52, R76 ;  /* 0x000000340870723c */ /* 0x000ff0000000184c */
[----:B------:R-:W-:Y:S01]  /*3530*/  HMMA.16816.F32 R76, R32, R42, R68 ;  /* 0x0000002a204c723c */ /* 0x000fe20000001844 */
[----:B------:R-:W5:Y:S01]  /*3540*/  LDSM.16.M88.4 R40, [R229+0x800] ;  /* 0x00080000e528783b */ /* 0x000f620000000200 */
[----:B--2---:R-:W-:-:S04]  /*3550*/  FMUL.FTZ R2, R72, c[0x0][0x2ec] ;  /* 0x0000bb0048027a20 */ /* 0x004fc80000410000 */
[----:B------:R2:W-:Y:S02]  /*3560*/  MUFU.TANH R226, R2 ;  /* 0x0000000200e27308 */ /* 0x0005e40000002400 */
[----:B------:R-:W-:Y:S08]  /*3570*/  HMMA.16816.F32 R88, R8, R54, R56 ;  /* 0x000000360858723c */ /* 0x000ff00000001838 */
[----:B------:R-:W-:Y:S01]  /*3580*/  HMMA.16816.F32 R56, R28, R62, R44 ;  /* 0x0000003e1c38723c */ /* 0x000fe2000000182c */
[----:B------:R-:W3:Y:S01]  /*3590*/  LDSM.16.M88.4 R44, [R235+0x1000] ;  /* 0x00100000eb2c783b */ /* 0x000ee20000000200 */
[----:B--2---:R-:W-:-:S06]  /*35a0*/  FMUL.FTZ R2, R73, c[0x0][0x2ec] ;  /* 0x0000bb0049027a20 */ /* 0x004fcc0000410000 */
[----:B------:R-:W-:Y:S01]  /*35b0*/  HMMA.16816.F32 R80, R12, R54, R64 ;  /* 0x000000360c50723c */ /* 0x000fe20000001840 */
[----:B------:R2:W2:Y:S07]  /*35c0*/  MUFU.TANH R221, R2 ;  /* 0x0000000200dd7308 */ /* 0x0004ae0000002400 */
[----:B-1----:R-:W-:Y:S08]  /*35d0*/  HMMA.16816.F32 R52, R36, R48, R124 ;  /* 0x000000302434723c */ /* 0x002ff0000000187c */
[----:B------:R-:W-:Y:S01]  /*35e0*/  HMMA.16816.F32 R64, R24, R62, R76 ;  /* 0x0000003e1840723c */ /* 0x000fe2000000184c */
[----:B--2---:R-:W-:-:S04]  /*35f0*/  FMUL.FTZ R2, R74, c[0x0][0x2ec] ;  /* 0x0000bb004a027a20 */ /* 0x004fc80000410000 */
[----:B------:R1:W-:Y:S03]  /*3600*/  MUFU.TANH R225, R2 ;  /* 0x0000000200e17308 */ /* 0x0003e60000002400 */
[----:B------:R-:W-:Y:S08]  /*3610*/  HMMA.16816.F32 R68, R32, R48, R120 ;  /* 0x000000302044723c */ /* 0x000ff00000001878 */
[----:B-----5:R-:W-:Y:S01]  /*3620*/  HMMA.16816.F32 R60, R28, R40, R52 ;  /* 0x000000281c3c723c */ /* 0x020fe20000001834 */
[----:B------:R-:W2:Y:S01]  /*3630*/  LDSM.16.M88.4 R52, [R224+0x6800] ;  /* 0x00680000e034783b */ /* 0x000ea20000000200 */
[----:B-1----:R-:W-:-:S06]  /*3640*/  FMUL.FTZ R2, R75, c[0x0][0x2ec] ;  /* 0x0000bb004b027a20 */ /* 0x002fcc0000410000 */
[-C--:B------:R-:W-:Y:S01]  /*3650*/  HMMA.16816.F32 R72, R32, R50.reuse, R92 ;  /* 0x000000322048723c */ /* 0x080fe2000000185c */
[----:B------:R1:W5:Y:S07]  /*3660*/  MUFU.TANH R220, R2 ;  /* 0x0000000200dc7308 */ /* 0x00036e0000002400 */
[----:B------:R-:W-:Y:S01]  /*3670*/  HMMA.16816.F32 R84, R36, R50, R84 ;  /* 0x000000322454723c */ /* 0x000fe20000001854 */
[----:B------:R-:W2:Y:S07]  /*3680*/  LDSM.16.M88.4 R48, [R224+0x6000] ;  /* 0x00600000e030783b */ /* 0x000eae0000000200 */
[----:B------:R-:W-:Y:S01]  /*3690*/  HMMA.16816.F32 R76, R24, R40, R68 ;  /* 0x00000028184c723c */ /* 0x000fe20000001844 */
[----:B-1----:R-:W-:-:S04]  /*36a0*/  FMUL.FTZ R2, R56, c[0x0][0x2ec] ;  /* 0x0000bb0038027a20 */ /* 0x002fc80000410000 */
[----:B------:R1:W1:Y:S03]  /*36b0*/  MUFU.TANH R218, R2 ;  /* 0x0000000200da7308 */ /* 0x0002660000002400 */
[-C--:B------:R-:W-:Y:S08]  /*36c0*/  HMMA.16816.F32 R72, R24, R42.reuse, R72 ;  /* 0x0000002a1848723c */ /* 0x080ff00000001848 */
[----:B------:R-:W-:Y:S01]  /*36d0*/  HMMA.16816.F32 R40, R28, R42, R84 ;  /* 0x0000002a1c28723c */ /* 0x000fe20000001854 */
[----:B-1----:R-:W-:-:S07]  /*36e0*/  FMUL.FTZ R2, R57, c[0x0][0x2ec] ;  /* 0x0000bb0039027a20 */ /* 0x002fce0000410000 */
[-C--:B---3--:R-:W-:Y:S01]  /*36f0*/  HMMA.16816.F32 R96, R36, R44.reuse, R116 ;  /* 0x0000002c2460723c */ /* 0x088fe20000001874 */
[----:B------:R1:W-:Y:S07]  /*3700*/  MUFU.TANH R219, R2 ;  /* 0x0000000200db7308 */ /* 0x0003ee0000002400 */
[C---:B------:R-:W-:Y:S08]  /*3710*/  HMMA.16816.F32 R92, R32.reuse, R44, R112 ;  /* 0x0000002c205c723c */ /* 0x040ff00000001870 */
[----:B------:R-:W-:Y:S01]  /*3720*/  HMMA.16816.F32 R88, R32, R46, R88 ;  /* 0x0000002e2058723c */ /* 0x000fe20000001858 */
[----:B-1----:R-:W-:-:S04]  /*3730*/  FMUL.FTZ R2, R58, c[0x0][0x2ec] ;  /* 0x0000bb003a027a20 */ /* 0x002fc80000410000 */
[----:B------:R1:W3:Y:S03]  /*3740*/  MUFU.TANH R216, R2 ;  /* 0x0000000200d87308 */ /* 0x0002e60000002400 */
[----:B------:R-:W-:Y:S01]  /*3750*/  HMMA.16816.F32 R80, R36, R46, R80 ;  /* 0x0000002e2450723c */ /* 0x000fe20000001850 */
[----:B------:R-:W3:Y:S07]  /*3760*/  LDSM.16.M88.4 R44, [R224+0x7000] ;  /* 0x00700000e02c783b */ /* 0x000eee0000000200 */
[----:B--2---:R-:W-:Y:S01]  /*3770*/  HMMA.16816.F32 R112, R16, R52, RZ ;  /* 0x000000341070723c */ /* 0x004fe200000018ff */
[----:B-1----:R-:W-:-:S02]  /*3780*/  FMUL.FTZ R2, R59, c[0x0][0x2ec] ;  /* 0x0000bb003b027a20 */ /* 0x002fc40000410000 */
[----:B------:R-:W1:Y:S05]  /*3790*/  LDSM.16.M88.4 R56, [R229+0x1000] ;  /* 0x00100000e538783b */ /* 0x000e6a0000000200 */
[C---:B------:R-:W-:Y:S01]  /*37a0*/  HMMA.16816.F32 R84, R16.reuse, R102, RZ ;  /* 0x000000661054723c */ /* 0x040fe200000018ff */
[----:B------:R2:W-:Y:S07]  /*37b0*/  MUFU.TANH R217, R2 ;  /* 0x0000000200d97308 */ /* 0x0005ee0000002400 */
[C---:B------:R-:W-:Y:S08]  /*37c0*/  HMMA.16816.F32 R104, R16.reuse, R50, RZ ;  /* 0x000000321068723c */ /* 0x040ff000000018ff */
[----:B------:R-:W-:Y:S01]  /*37d0*/  HMMA.16816.F32 R120, R16, R54, RZ ;  /* 0x000000361078723c */ /* 0x000fe200000018ff */
[----:B--2---:R-:W-:-:S04]  /*37e0*/  FMUL.FTZ R2, R64, c[0x0][0x2ec] ;  /* 0x0000bb0040027a20 */ /* 0x004fc80000410000 */
[----:B------:R2:W1:Y:S03]  /*37f0*/  MUFU.TANH R214, R2 ;  /* 0x0000000200d67308 */ /* 0x0004660000002400 */
[C---:B---3--:R-:W-:Y:S08]  /*3800*/  HMMA.16816.F32 R124, R16.reuse, R44, RZ ;  /* 0x0000002c107c723c */ /* 0x048ff000000018ff */
[----:B------:R-:W-:Y:S01]  /*3810*/  HMMA.16816.F32 R132, R16, R46, RZ ;  /* 0x0000002e1084723c */ /* 0x000fe200000018ff */
[----:B--2---:R-:W-:-:S07]  /*3820*/  FMUL.FTZ R2, R65, c[0x0][0x2ec] ;  /* 0x0000bb0041027a20 */ /* 0x004fce0000410000 */
[C---:B-1----:R-:W-:Y:S01]  /*3830*/  HMMA.16816.F32 R68, R24.reuse, R56, R92 ;  /* 0x000000381844723c */ /* 0x042fe2000000185c */
[----:B------:R1:W-:Y:S07]  /*3840*/  MUFU.TANH R215, R2 ;  /* 0x0000000200d77308 */ /* 0x0003ee0000002400 */
[-C--:B------:R-:W-:Y:S08]  /*3850*/  HMMA.16816.F32 R88, R24, R58.reuse, R88 ;  /* 0x0000003a1858723c */ /* 0x080ff00000001858 */
[----:B------:R-:W-:Y:S01]  /*3860*/  HMMA.16816.F32 R80, R28, R58, R80 ;  /* 0x0000003a1c50723c */ /* 0x000fe20000001850 */
[----:B-1----:R-:W-:-:S04]  /*3870*/  FMUL.FTZ R2, R66, c[0x0][0x2ec] ;  /* 0x0000bb0042027a20 */ /* 0x002fc80000410000 */
[----:B------:R1:W2:Y:S03]  /*3880*/  MUFU.TANH R108, R2 ;  /* 0x00000002006c7308 */ /* 0x0002a60000002400 */
[----:B------:R-:W-:Y:S08]  /*3890*/  HMMA.16816.F32 R92, R16, R48, RZ ;  /* 0x00000030105c723c */ /* 0x000ff000000018ff */
[----:B------:R-:W-:Y:S01]  /*38a0*/  HMMA.16816.F32 R152, R20, R54, RZ ;  /* 0x000000361498723c */ /* 0x000fe200000018ff */
[----:B-1----:R-:W-:-:S07]  /*38b0*/  FMUL.FTZ R2, R67, c[0x0][0x2ec] ;  /* 0x0000bb0043027a20 */ /* 0x002fce0000410000 */
[----:B------:R-:W-:Y:S01]  /*38c0*/  HMMA.16816.F32 R64, R28, R56, R96 ;  /* 0x000000381c40723c */ /* 0x000fe20000001860 */
[----:B------:R1:W-:Y:S01]  /*38d0*/  MUFU.TANH R109, R2 ;  /* 0x00000002006d7308 */ /* 0x0003e20000002400 */
[----:B------:R-:W-:Y:S06]  /*38e0*/  LDSM.16.M88.4 R56, [R229+0x1800] ;  /* 0x00180000e538783b */ /* 0x000fec0000000200 */
[C---:B------:R-:W-:Y:S08]  /*38f0*/  HMMA.16816.F32 R96, R20.reuse, R50, RZ ;  /* 0x000000321460723c */ /* 0x040ff000000018ff */
[----:B------:R-:W-:Y:S01]  /*3900*/  HMMA.16816.F32 R136, R20, R44, RZ ;  /* 0x0000002c1488723c */ /* 0x000fe200000018ff */
[----:B-1----:R-:W-:-:S04]  /*3910*/  FMUL.FTZ R2, R60, c[0x0][0x2ec] ;  /* 0x0000bb003c027a20 */ /* 0x002fc80000410000 */
[----:B------:R1:W-:Y:S03]  /*3920*/  MUFU.TANH R129, R2 ;  /* 0x0000000200817308 */ /* 0x0003e60000002400 */
[----:B------:R-:W-:Y:S01]  /*3930*/  HMMA.16816.F32 R156, R20, R46, RZ ;  /* 0x0000002e149c723c */ /* 0x000fe200000018ff */
[----:B-1----:R-:W-:-:S04]  /*3940*/  FMUL.FTZ R2, R61, c[0x0][0x2ec] ;  /* 0x0000bb003d027a20 */ /* 0x002fc80000410000 */
[----:B------:R1:W-:Y:S02]  /*3950*/  MUFU.TANH R213, R2 ;  /* 0x0000000200d57308 */ /* 0x0003e40000002400 */
[----:B-1----:R-:W-:-:S06]  /*3960*/  FMUL.FTZ R2, R62, c[0x0][0x2ec] ;  /* 0x0000bb003e027a20 */ /* 0x002fcc0000410000 */
[----:B------:R1:W3:Y:S02]  /*3970*/  MUFU.TANH R131, R2 ;  /* 0x0000000200837308 */ /* 0x0002e40000002400 */
        /* <DEDUP_REMOVED lines=11> */
[----:B------:R1:W2:Y:S02]  /*3a30*/  MUFU.TANH R130, R2 ;  /* 0x0000000200827308 */ /* 0x0002a40000002400 */
[----:B-1----:R-:W-:Y:S02]  /*3a40*/  FMUL.FTZ R2, R79, c[0x0][0x2ec] ;  /* 0x0000bb004f027a20 */ /* 0x002fe40000410000 */
[----:B------:R-:W-:Y:S01]  /*3a50*/  HMMA.16816.F32 R76, R20, R48, RZ ;  /* 0x00000030144c723c */ /* 0x000fe200000018ff */
[----:B------:R-:W-:Y:S03]  /*3a60*/  LDSM.16.M88.4 R48, [R230+0x6000] ;  /* 0x00600000e630783b */ /* 0x000fe60000000200 */
[----:B------:R1:W1:Y:S02]  /*3a70*/  MUFU.TANH R191, R2 ;  /* 0x0000000200bf7308 */ /* 0x0002640000002400 */
[----:B-1----:R-:W-:-:S06]  /*3a80*/  FMUL.FTZ R2, R40, c[0x0][0x2ec] ;  /* 0x0000bb0028027a20 */ /* 0x002fcc0000410000 */
[----:B------:R1:W1:Y:S02]  /*3a90*/  MUFU.TANH R189, R2 ;  /* 0x0000000200bd7308 */ /* 0x0002640000002400 */
[----:B-1----:R-:W-:-:S06]  /*3aa0*/  FMUL.FTZ R2, R41, c[0x0][0x2ec] ;  /* 0x0000bb0029027a20 */ /* 0x002fcc0000410000 */
[----:B------:R1:W-:Y:S02]  /*3ab0*/  MUFU.TANH R209, R2 ;  /* 0x0000000200d17308 */ /* 0x0003e40000002400 */
[----:B-1----:R-:W-:-:S06]  /*3ac0*/  FMUL.FTZ R2, R42, c[0x0][0x2ec] ;  /* 0x0000bb002a027a20 */ /* 0x002fcc0000410000 */
[----:B------:R1:W1:Y:S02]  /*3ad0*/  MUFU.TANH R197, R2 ;  /* 0x0000000200c57308 */ /* 0x0002640000002400 */
[----:B-1----:R-:W-:Y:S02]  /*3ae0*/  FMUL.FTZ R2, R43, c[0x0][0x2ec] ;  /* 0x0000bb002b027a20 */ /* 0x002fe40000410000 */
[----:B------:R-:W1:Y:S04]  /*3af0*/  LDSM.16.M88.4 R40, [R235+0x1800] ;  /* 0x00180000eb28783b */ /* 0x000e680000000200 */
[----:B------:R2:W-:Y:S02]  /*3b00*/  MUFU.TANH R211, R2 ;  /* 0x0000000200d37308 */ /* 0x0005e40000002400 */
[----:B--2---:R-:W-:-:S06]  /*3b10*/  FMUL.FTZ R2, R72, c[0x0][0x2ec] ;  /* 0x0000bb0048027a20 */ /* 0x004fcc0000410000 */
[----:B------:R2:W1:Y:S02]  /*3b20*/  MUFU.TANH R194, R2 ;  /* 0x0000000200c27308 */ /* 0x0004640000002400 */
[----:B--2---:R-:W-:Y:S01]  /*3b30*/  FMUL.FTZ R2, R73, c[0x0][0x2ec] ;  /* 0x0000bb0049027a20 */ /* 0x004fe20000410000 */
[----:B-1----:R-:W-:Y:S05]  /*3b40*/  HMMA.16816.F32 R16, R36, R40, R148 ;  /* 0x000000282410723c */ /* 0x002fea0000001894 */
[----:B------:R1:W-:Y:S03]  /*3b50*/  MUFU.TANH R210, R2 ;  /* 0x0000000200d27308 */ /* 0x0003e60000002400 */
[----:B------:R-:W-:Y:S08]  /*3b60*/  HMMA.16816.F32 R148, R20, R62, RZ ;  /* 0x0000003e1494723c */ /* 0x000ff000000018ff */
[----:B------:R-:W-:Y:S01]  /*3b70*/  HMMA.16816.F32 R60, R8, R48, R92 ;  /* 0x00000030083c723c */ /* 0x000fe2000000185c */
[----:B-1----:R-:W-:-:S04]  /*3b80*/  FMUL.FTZ R2, R74, c[0x0][0x2ec] ;  /* 0x0000bb004a027a20 */ /* 0x002fc80000410000 */
[----:B------:R1:W2:Y:S02]  /*3b90*/  MUFU.TANH R192, R2 ;  /* 0x0000000200c07308 */ /* 0x0002a40000002400 */
[----:B-1----:R-:W-:Y:S02]  /*3ba0*/  FMUL.FTZ R2, R75, c[0x0][0x2ec] ;  /* 0x0000bb004b027a20 */ /* 0x002fe40000410000 */
[C---:B------:R-:W-:Y:S04]  /*3bb0*/  HMMA.16816.F32 R72, R20.reuse, R102, RZ ;  /* 0x000000661448723c */ /* 0x040fe800000018ff */
[----:B------:R1:W1:Y:S04]  /*3bc0*/  MUFU.TANH R203, R2 ;  /* 0x0000000200cb7308 */ /* 0x0002680000002400 */
[----:B------:R-:W-:Y:S08]  /*3bd0*/  HMMA.16816.F32 R100, R20, R52, RZ ;  /* 0x000000341464723c */ /* 0x000ff000000018ff */
[----:B------:R-:W-:Y:S01]  /*3be0*/  HMMA.16816.F32 R20, R32, R40, R160 ;  /* 0x000000282014723c */ /* 0x000fe200000018a0 */
[----:B-1----:R-:W-:-:S04]  /*3bf0*/  FMUL.FTZ R2, R64, c[0x0][0x2ec] ;  /* 0x0000bb0040027a20 */ /* 0x002fc80000410000 */
[----:B------:R1:W1:Y:S03]  /*3c00*/  MUFU.TANH R195, R2 ;  /* 0x0000000200c37308 */ /* 0x0002660000002400 */
[C---:B------:R-:W-:Y:S08]  /*3c10*/  HMMA.16816.F32 R44, R12.reuse, R110, R72 ;  /* 0x0000006e0c2c723c */ /* 0x040ff00000001848 */
        /* <DEDUP_REMOVED lines=8> */
[----:B------:R2:W-:Y:S02]  /*3ca0*/  MUFU.TANH R205, R2 ;  /* 0x0000000200cd7308 */ /* 0x0005e40000002400 */
[----:B--2---:R-:W-:-:S06]  /*3cb0*/  FMUL.FTZ R2, R68, c[0x0][0x2ec] ;  /* 0x0000bb0044027a20 */ /* 0x004fcc0000410000 */
[----:B------:R2:W1:Y:S02]  /*3cc0*/  MUFU.TANH R188, R2 ;  /* 0x0000000200bc7308 */ /* 0x0004640000002400 */
[----:B--2---:R-:W-:Y:S01]  /*3cd0*/  FMUL.FTZ R2, R69, c[0x0][0x2ec] ;  /* 0x0000bb0045027a20 */ /* 0x004fe20000410000 */
[-C--:B-1----:R-:W-:Y:S05]  /*3ce0*/  HMMA.16816.F32 R72, R36, R16.reuse, R52 ;  /* 0x000000102448723c */ /* 0x082fea0000001834 */
[----:B------:R1:W-:Y:S01]  /*3cf0*/  MUFU.TANH R196, R2 ;  /* 0x0000000200c47308 */ /* 0x0003e20000002400 */
[----:B------:R-:W2:Y:S02]  /*3d00*/  LDSM.16.M88.4 R52, [R230+0x6800] ;  /* 0x00680000e634783b */ /* 0x000ea40000000200 */
[----:B------:R-:W-:Y:S01]  /*3d10*/  HMMA.16816.F32 R60, R32, R16, R60 ;  /* 0x00000010203c723c */ /* 0x000fe2000000183c */
[----:B-1----:R-:W-:-:S04]  /*3d20*/  FMUL.FTZ R2, R70, c[0x0][0x2ec] ;  /* 0x0000bb0046027a20 */ /* 0x002fc80000410000 */
[----:B------:R1:W1:Y:S02]  /*3d30*/  MUFU.TANH R185, R2 ;  /* 0x0000000200b97308 */ /* 0x0002640000002400 */
[----:B-1----:R-:W-:Y:S02]  /*3d40*/  FMUL.FTZ R2, R71, c[0x0][0x2ec] ;  /* 0x0000bb0047027a20 */ /* 0x002fe40000410000 */
[C---:B------:R-:W-:Y:S04]  /*3d50*/  HMMA.16816.F32 R68, R8.reuse, R110, R84 ;  /* 0x0000006e0844723c */ /* 0x040fe80000001854 */
[----:B------:R1:W1:Y:S04]  /*3d60*/  MUFU.TANH R190, R2 ;  /* 0x0000000200be7308 */ /* 0x0002680000002400 */
[-C--:B------:R-:W-:Y:S08]  /*3d70*/  HMMA.16816.F32 R84, R8, R50.reuse, R104 ;  /* 0x000000320854723c */ /* 0x080ff00000001868 */
[----:B------:R-:W-:Y:S01]  /*3d80*/  HMMA.16816.F32 R48, R12, R50, R96 ;  /* 0x000000320c30723c */ /* 0x000fe20000001860 */
[----:B-1----:R-:W-:-:S04]  /*3d90*/  FMUL.FTZ R2, R80, c[0x0][0x2ec] ;  /* 0x0000bb0050027a20 */ /* 0x002fc80000410000 */
[----:B------:R1:W1:Y:S03]  /*3da0*/  MUFU.TANH R187, R2 ;  /* 0x0000000200bb7308 */ /* 0x0002660000002400 */
[----:B------:R-:W-:Y:S01]  /*3db0*/  HMMA.16816.F32 R76, R32, R42, R68 ;  /* 0x0000002a204c723c */ /* 0x000fe20000001844 */
[----:B-1----:R-:W-:-:S04]  /*3dc0*/  FMUL.FTZ R2, R81, c[0x0][0x2ec] ;  /* 0x0000bb0051027a20 */ /* 0x002fc80000410000 */
[----:B------:R1:W-:Y:S02]  /*3dd0*/  MUFU.TANH R186, R2 ;  /* 0x0000000200ba7308 */ /* 0x0003e40000002400 */
[----:B-1----:R-:W-:-:S06]  /*3de0*/  FMUL.FTZ R2, R82, c[0x0][0x2ec] ;  /* 0x0000bb0052027a20 */ /* 0x002fcc0000410000 */
[----:B------:R1:W1:Y:S02]  /*3df0*/  MUFU.TANH R183, R2 ;  /* 0x0000000200b77308 */ /* 0x0002640000002400 */
[----:B-1----:R-:W-:Y:S02]  /*3e00*/  FMUL.FTZ R2, R83, c[0x0][0x2ec] ;  /* 0x0000bb0053027a20 */ /* 0x002fe40000410000 */
[----:B------:R-:W-:Y:S04]  /*3e10*/  HMMA.16816.F32 R80, R24, R56, R20 ;  /* 0x000000381850723c */ /* 0x000fe80000001814 */
[----:B------:R1:W-:Y:S04]  /*3e20*/  MUFU.TANH R184, R2 ;  /* 0x0000000200b87308 */ /* 0x0003e80000002400 */
[----:B------:R-:W-:Y:S01]  /*3e30*/  HMMA.16816.F32 R20, R36, R42, R44 ;  /* 0x0000002a2414723c */ /* 0x000fe2000000182c */
[----:B------:R-:W-:Y:S04]  /*3e40*/  LDSM.16.M88.4 R44, [R229+0x2000] ;  /* 0x00200000e52c783b */ /* 0x000fe80000000200 */
[----:B------:R-:W3:Y:S01]  /*3e50*/  LDSM.16.M88.4 R40, [R230+0x7000] ;  /* 0x00700000e628783b */ /* 0x000ee20000000200 */
[----:B-1----:R-:W-:-:S04]  /*3e60*/  FMUL.FTZ R2, R88, c[0x0][0x2ec] ;  /* 0x0000bb0058027a20 */ /* 0x002fc80000410000 */
[----:B------:R1:W1:Y:S11]  /*3e70*/  MUFU.TANH R180, R2 ;  /* 0x0000000200b47308 */ /* 0x0002760000002400 */
[----:B------:R-:W-:Y:S03]  /*3e80*/  @!UPT UIADD3 URZ, URZ, URZ, URZ ;  /* 0x0000003f3f3ff290 */ /* 0x000fe6000fffe03f */
[----:B------:R-:W-:Y:S01]  /*3e90*/  HMMA.16816.F32 R68, R28, R58, R20 ;  /* 0x0000003a1c44723c */ /* 0x000fe20000001814 */
[----:B------:R-:W4:Y:S01]  /*3ea0*/  LDSM.16.M88.4 R20, [R230+0x7800] ;  /* 0x00780000e614783b */ /* 0x000f220000000200 */
[----:B-1----:R-:W-:-:S06]  /*3eb0*/  FMUL.FTZ R2, R89, c[0x0][0x2ec] ;  /* 0x0000bb0059027a20 */ /* 0x002fcc0000410000 */
[----:B------:R-:W-:Y:S01]  /*3ec0*/  HMMA.16816.F32 R56, R24, R58, R76 ;  /* 0x0000003a1838723c */ /* 0x000fe2000000184c */
[----:B------:R1:W-:Y:S07]  /*3ed0*/  MUFU.TANH R181, R2 ;  /* 0x0000000200b57308 */ /* 0x0003ee0000002400 */
[C---:B--2---:R-:W-:Y:S08]  /*3ee0*/  HMMA.16816.F32 R76, R8.reuse, R52, R112 ;  /* 0x00000034084c723c */ /* 0x044ff00000001870 */
[----:B---3--:R-:W-:Y:S01]  /*3ef0*/  HMMA.16816.F32 R92, R8, R42, R132 ;  /* 0x0000002a085c723c */ /* 0x008fe20000001884 */
[----:B-1----:R-:W-:-:S04]  /*3f00*/  FMUL.FTZ R2, R90, c[0x0][0x2ec] ;  /* 0x0000bb005a027a20 */ /* 0x002fc80000410000 */
[----:B------:R1:W2:Y:S03]  /*3f10*/  MUFU.TANH R172, R2 ;  /* 0x0000000200ac7308 */ /* 0x0002a60000002400 */
[----:B----4-:R-:W-:Y:S01]  /*3f20*/  HMMA.16816.F32 R140, R8, R20, R140 ;  /* 0x00000014088c723c */ /* 0x010fe2000000188c */
[----:B-1----:R-:W-:-:S07]  /*3f30*/  FMUL.FTZ R2, R91, c[0x0][0x2ec] ;  /* 0x0000bb005b027a20 */ /* 0x002fce0000410000 */
[C---:B------:R-:W-:Y:S01]  /*3f40*/  HMMA.16816.F32 R88, R8.reuse, R40, R124 ;  /* 0x000000280858723c */ /* 0x040fe2000000187c */
[----:B------:R1:W3:Y:S07]  /*3f50*/  MUFU.TANH R179, R2 ;  /* 0x0000000200b37308 */ /* 0x0002ee0000002400 */
[----:B------:R-:W-:Y:S01]  /*3f60*/  HMMA.16816.F32 R144, R8, R22, R144 ;  /* 0x000000160890723c */ /* 0x000fe20000001890 */
[----:B-1----:R-:W-:-:S04]  /*3f70*/  FMUL.FTZ R2, R64, c[0x0][0x2ec] ;  /* 0x0000bb0040027a20 */ /* 0x002fc80000410000 */
[----:B------:R1:W4:Y:S02]  /*3f80*/  MUFU.TANH R174, R2 ;  /* 0x0000000200ae7308 */ /* 0x0003240000002400 */
[----:B-1----:R-:W-:-:S06]  /*3f90*/  FMUL.FTZ R2, R65, c[0x0][0x2ec] ;  /* 0x0000bb0041027a20 */ /* 0x002fcc0000410000 */
[----:B------:R1:W-:Y:S02]  /*3fa0*/  MUFU.TANH R178, R2 ;  /* 0x0000000200b27308 */ /* 0x0003e40000002400 */
[----:B-1----:R-:W-:-:S06]  /*3fb0*/  FMUL.FTZ R2, R66, c[0x0][0x2ec] ;  /* 0x0000bb0042027a20 */ /* 0x002fcc0000410000 */
[----:B------:R1:W1:Y:S02]  /*3fc0*/  MUFU.TANH R176, R2 ;  /* 0x0000000200b07308 */ /* 0x0002640000002400 */
[----:B-1----:R-:W-:Y:S02]  /*3fd0*/  FMUL.FTZ R2, R67, c[0x0][0x2ec] ;  /* 0x0000bb0043027a20 */ /* 0x002fe40000410000 */
[-C--:B------:R-:W-:Y:S04]  /*3fe0*/  HMMA.16816.F32 R64, R28, R44.reuse, R72 ;  /* 0x0000002c1c40723c */ /* 0x080fe80000001848 */
[----:B------:R1:W-:Y:S04]  /*3ff0*/  MUFU.TANH R169, R2 ;  /* 0x0000000200a97308 */ /* 0x0003e80000002400 */
        /* <DEDUP_REMOVED lines=8> */
[----:B------:R-:W-:Y:S04]  /*4080*/  HMMA.16816.F32 R80, R8, R54, R120 ;  /* 0x000000360850723c */ /* 0x000fe80000001878 */
[----:B------:R1:W-:Y:S04]  /*4090*/  MUFU.TANH R173, R2 ;  /* 0x0000000200ad7308 */ /* 0x0003e80000002400 */
[C---:B------:R-:W-:Y:S08]  /*40a0*/  HMMA.16816.F32 R8, R12.reuse, R52, R100 ;  /* 0x000000340c08723c */ /* 0x040ff00000001864 */
        /* <DEDUP_REMOVED lines=9> */
[----:B------:R1:W-:Y:S02]  /*4140*/  MUFU.TANH R163, R2 ;  /* 0x0000000200a37308 */ /* 0x0003e40000002400 */
[----:B-1----:R-:W-:-:S06]  /*4150*/  FMUL.FTZ R2, R56, c[0x0][0x2ec] ;  /* 0x0000bb0038027a20 */ /* 0x002fcc0000410000 */
        /* <DEDUP_REMOVED lines=8> */
[----:B------:R2:W1:Y:S04]  /*41e0*/  MUFU.TANH R168, R2 ;  /* 0x0000000200a87308 */ /* 0x0004680000002400 */
[----:B------:R-:W-:Y:S08]  /*41f0*/  HMMA.16816.F32 R16, R32, R18, R84 ;  /* 0x000000122010723c */ /* 0x000ff00000001854 */
[----:B------:R-:W-:Y:S01]  /*4200*/  HMMA.16816.F32 R84, R12, R20, R116 ;  /* 0x000000140c54723c */ /* 0x000fe20000001874 */
[----:B--2---:R-:W-:-:S04]  /*4210*/  FMUL.FTZ R2, R64, c[0x0][0x2ec] ;  /* 0x0000bb0040027a20 */ /* 0x004fc80000410000 */
[----:B------:R2:W1:Y:S03]  /*4220*/  MUFU.TANH R208, R2 ;  /* 0x0000000200d07308 */ /* 0x0004660000002400 */
[-C--:B------:R-:W-:Y:S01]  /*4230*/  HMMA.16816.F32 R60, R28, R46.reuse, R56 ;  /* 0x0000002e1c3c723c */ /* 0x080fe20000001838 */
[----:B------:R-:W3:Y:S07]  /*4240*/  LDSM.16.M88.4 R56, [R229+0x2800] ;  /* 0x00280000e538783b */ /* 0x000eee0000000200 */
[----:B------:R-:W-:Y:S01]  /*4250*/  HMMA.16816.F32 R44, R24, R46, R16 ;  /* 0x0000002e182c723c */ /* 0x000fe20000001810 */
[----:B--2---:R-:W-:-:S07]  /*4260*/  FMUL.FTZ R2, R65, c[0x0][0x2ec] ;  /* 0x0000bb0041027a20 */ /* 0x004fce0000410000 */
[-C--:B-1----:R-:W-:Y:S01]  /*4270*/  HMMA.16816.F32 R8, R36, R48.reuse, R8 ;  /* 0x000000302408723c */ /* 0x082fe20000001808 */
[----:B------:R1:W-:Y:S07]  /*4280*/  MUFU.TANH R199, R2 ;  /* 0x0000000200c77308 */ /* 0x0003ee0000002400 */
[----:B------:R-:W-:Y:S08]  /*4290*/  HMMA.16816.F32 R16, R32, R48, R76 ;  /* 0x000000302010723c */ /* 0x000ff0000000184c */
[----:B------:R-:W-:-:S02]  /*42a0*/  FMUL.FTZ R3, R45, c[0x0][0x2ec] ;  /* 0x0000bb002d037a20 */ /* 0x000fc40000410000 */
[----:B-1----:R-:W-:Y:S02]  /*42b0*/  FMUL.FTZ R2, R66, c[0x0][0x2ec] ;  /* 0x0000bb0042027a20 */ /* 0x002fe40000410000 */
[----:B------:R1:W-:Y:S01]  /*42c0*/  MUFU.TANH R116, R3 ;  /* 0x0000000300747308 */ /* 0x0003e20000002400 */
[----:B------:R-:W-:-:S07]  /*42d0*/  FMUL.FTZ R20, R47, c[0x0][0x2ec] ;  /* 0x0000bb002f147a20 */ /* 0x000fce0000410000 */
[----:B------:R2:W2:Y:S04]  /*42e0*/  MUFU.TANH R204, R2 ;  /* 0x0000000200cc7308 */ /* 0x0004a80000002400 */
[----:B---3--:R-:W-:Y:S01]  /*42f0*/  HMMA.16816.F32 R16, R24, R56, R16 ;  /* 0x000000381810723c */ /* 0x008fe20000001810 */
[----:B-1----:R-:W-:-:S03]  /*4300*/  IADD3 R3, R128, 0x8, RZ ;  /* 0x0000000880037810 */ /* 0x002fc60007ffe0ff */
[----:B------:R-:W-:Y:S01]  /*4310*/  MUFU.TANH R115, R20 ;  /* 0x0000001400737308 */ /* 0x000fe20000002400 */
[----:B--2---:R-:W-:-:S03]  /*4320*/  FMUL.FTZ R2, R67, c[0x0][0x2ec] ;  /* 0x0000bb0043027a20 */ /* 0x004fc60000410000 */
[----:B------:R-:W-:Y:S04]  /*4330*/  HMMA.16816.F32 R64, R12, R40, R136 ;  /* 0x000000280c40723c */ /* 0x000fe80000001888 */
[----:B------:R1:W-:Y:S02]  /*4340*/  MUFU.TANH R201, R2 ;  /* 0x0000000200c97308 */ /* 0x0003e40000002400 */
[----:B-1----:R-:W-:-:S06]  /*4350*/  FMUL.FTZ R2, R72, c[0x0][0x2ec] ;  /* 0x0000bb0048027a20 */ /* 0x002fcc0000410000 */
[----:B------:R1:W2:Y:S02]  /*4360*/  MUFU.TANH R207, R2 ;  /* 0x0000000200cf7308 */ /* 0x0002a40000002400 */
[----:B-1----:R-:W-:-:S06]  /*4370*/  FMUL.FTZ R2, R73, c[0x0][0x2ec] ;  /* 0x0000bb0049027a20 */ /* 0x002fcc0000410000 */
[----:B------:R1:W-:Y:S02]  /*4380*/  MUFU.TANH R200, R2 ;  /* 0x0000000200c87308 */ /* 0x0003e40000002400 */
[----:B-1----:R-:W-:-:S06]  /*4390*/  FMUL.FTZ R2, R74, c[0x0][0x2ec] ;  /* 0x0000bb004a027a20 */ /* 0x002fcc0000410000 */
[----:B------:R1:W3:Y:S02]  /*43a0*/  MUFU.TANH R122, R2 ;  /* 0x00000002007a7308 */ /* 0x0002e40000002400 */
[----:B-1----:R-:W-:Y:S02]  /*43b0*/  FMUL.FTZ R2, R75, c[0x0][0x2ec] ;  /* 0x0000bb004b027a20 */ /* 0x002fe40000410000 */
[----:B------:R-:W-:Y:S04]  /*43c0*/  HMMA.16816.F32 R72, R12, R22, R148 ;  /* 0x000000160c48723c */ /* 0x000fe80000001894 */
[----:B------:R1:W-:Y:S04]  /*43d0*/  MUFU.TANH R121, R2 ;  /* 0x0000000200797308 */ /* 0x0003e80000002400 */
[----:B------:R-:W-:Y:S07]  /*43e0*/  HMMA.16816.F32 R12, R28, R56, R8 ;  /* 0x000000381c0c723c */ /* 0x000fee0000001808 */
[----:B------:R-:W-:Y:S01]  /*43f0*/  FMUL.FTZ R10, R46, c[0x0][0x2ec] ;  /* 0x0000bb002e0a7a20 */ /* 0x000fe20000410000 */
[----:B------:R-:W-:Y:S01]  /*4400*/  IMNMX R11, R5, UR7, PT ;  /* 0x00000007050b7c17 */ /* 0x000fe2000b800200 */
[----:B-1----:R-:W-:-:S02]  /*4410*/  FMUL.FTZ R2, R60, c[0x0][0x2ec] ;  /* 0x0000bb003c027a20 */ /* 0x002fc40000410000 */
[----:B------:R1:W-:Y:S01]  /*4420*/  MUFU.TANH R114, R10 ;  /* 0x0000000a00727308 */ /* 0x0003e20000002400 */
[----:B------:R-:W-:Y:S02]  /*4430*/  IMNMX R8, R128, UR7, PT ;  /* 0x0000000780087c17 */ /* 0x000fe4000b800200 */
[----:B------:R-:W-:-:S05]  /*4440*/  IMNMX R9, R3, UR7, PT ;  /* 0x0000000703097c17 */ /* 0x000fca000b800200 */
[----:B------:R2:W-:Y:S01]  /*4450*/  MUFU.TANH R120, R2 ;  /* 0x0000000200787308 */ /* 0x0005e20000002400 */
[----:B-1----:R-:W-:-:S04]  /*4460*/  IMNMX R10, R7, UR7, PT ;  /* 0x00000007070a7c17 */ /* 0x002fc8000b800200 */
[----:B------:R-:W-:-:S04]  /*4470*/  FMUL.FTZ R7, R15, c[0x0][0x2ec] ;  /* 0x0000bb000f077a20 */ /* 0x000fc80000410000 */
[----:B------:R1:W-:Y:S01]  /*4480*/  MUFU.TANH R110, R7 ;  /* 0x00000007006e7308 */ /* 0x0003e20000002400 */
[----:B--2---:R-:W-:-:S07]  /*4490*/  FMUL.FTZ R2, R61, c[0x0][0x2ec] ;  /* 0x0000bb003d027a20 */ /* 0x004fce0000410000 */
[----:B------:R2:W-:Y:S01]  /*44a0*/  MUFU.TANH R182, R2 ;  /* 0x0000000200b67308 */ /* 0x0005e20000002400 */
[----:B-1----:R-:W-:Y:S02]  /*44b0*/  FMUL.FTZ R7, R17, c[0x0][0x2ec] ;  /* 0x0000bb0011077a20 */ /* 0x002fe40000410000 */
[----:B--2---:R-:W-:-:S05]  /*44c0*/  FMUL.FTZ R2, R62, c[0x0][0x2ec] ;  /* 0x0000bb003e027a20 */ /* 0x004fca0000410000 */
[----:B------:R1:W2:Y:S02]  /*44d0*/  MUFU.TANH R119, R2 ;  /* 0x0000000200777308 */ /* 0x0002a40000002400 */
[----:B-1----:R-:W-:-:S06]  /*44e0*/  FMUL.FTZ R2, R63, c[0x0][0x2ec] ;  /* 0x0000bb003f027a20 */ /* 0x002fcc0000410000 */
[----:B------:R1:W-:Y:S02]  /*44f0*/  MUFU.TANH R118, R2 ;  /* 0x0000000200767308 */ /* 0x0003e40000002400 */
[----:B-1----:R-:W-:-:S06]  /*4500*/  FMUL.FTZ R2, R44, c[0x0][0x2ec] ;  /* 0x0000bb002c027a20 */ /* 0x002fcc0000410000 */
[----:B------:R1:W1:Y:S02]  /*4510*/  MUFU.TANH R117, R2 ;  /* 0x0000000200757308 */ /* 0x0002640000002400 */
[----:B-1----:R-:W-:-:S04]  /*4520*/  IMAD.U32 R2, RZ, RZ, UR8 ;  /* 0x00000008ff027e24 */ /* 0x002fc8000f8e00ff */
[----:B------:R-:W-:Y:S01]  /*4530*/  IMAD R2, R2, 0x80, R236 ;  /* 0x0000008002027824 */ /* 0x000fe200078e02ec */
[----:B------:R-:W-:-:S04]  /*4540*/  IADD3 R236, R235, 0x3800, RZ ;  /* 0x00003800ebec7810 */ /* 0x000fc80007ffe0ff */
[C---:B------:R-:W-:Y:S02]  /*4550*/  IADD3 R5, R2.reuse, 0x1, RZ ;  /* 0x0000000102057810 */ /* 0x040fe40007ffe0ff */
[----:B------:R-:W-:Y:S02]  /*4560*/  IADD3 R3, R2, 0x8, RZ ;  /* 0x0000000802037810 */ /* 0x000fe40007ffe0ff */
[C---:B------:R-:W-:Y:S02]  /*4570*/  ISETP.GE.AND P3, PT, R5.reuse, R8, PT ;  /* 0x000000080500720c */ /* 0x040fe40003f66270 */
[C---:B------:R-:W-:Y:S02]  /*4580*/  ISETP.GE.AND P1, PT, R5.reuse, R9, PT ;  /* 0x000000090500720c */ /* 0x040fe40003f26270 */
[C---:B------:R-:W-:Y:S02]  /*4590*/  ISETP.GE.AND P0, PT, R5.reuse, R11, PT ;  /* 0x0000000b0500720c */ /* 0x040fe40003f06270 */
[----:B------:R-:W-:Y:S01]  /*45a0*/  ISETP.GE.AND P4, PT, R5, R10, PT ;  /* 0x0000000a0500720c */ /* 0x000fe20003f86270 */
[----:B------:R-:W-:Y:S01]  /*45b0*/  FMUL.FTZ R5, R12, c[0x0][0x2ec] ;  /* 0x0000bb000c057a20 */ /* 0x000fe20000410000 */
[----:B------:R-:W-:-:S02]  /*45c0*/  FSEL R133, R223, -INF , !P3 ;  /* 0xff800000df857808 */ /* 0x000fc40005800000 */
[C---:B------:R-:W-:Y:S01]  /*45d0*/  ISETP.GE.AND P2, PT, R3.reuse, R8, PT ;  /* 0x000000080300720c */ /* 0x040fe20003f46270 */
[----:B------:R1:W-:Y:S01]  /*45e0*/  MUFU.TANH R112, R5 ;  /* 0x0000000500707308 */ /* 0x0003e20000002400 */
[C---:B------:R-:W-:Y:S02]  /*45f0*/  ISETP.GE.AND P6, PT, R3.reuse, R9, PT ;  /* 0x000000090300720c */ /* 0x040fe40003fc6270 */
[C---:B------:R-:W-:Y:S02]  /*4600*/  ISETP.GE.AND P5, PT, R3.reuse, R11, PT ;  /* 0x0000000b0300720c */ /* 0x040fe40003fa6270 */
[----:B------:R-:W-:Y:S02]  /*4610*/  ISETP.GE.AND P3, PT, R3, R10, PT ;  /* 0x0000000a0300720c */ /* 0x000fe40003f66270 */
[----:B------:R-:W-:Y:S02]  /*4620*/  IADD3 R3, R2, 0x9, RZ ;  /* 0x0000000902037810 */ /* 0x000fe40007ffe0ff */
[----:B------:R-:W-:-:S02]  /*4630*/  FSEL R135, R222, -INF , !P1 ;  /* 0xff800000de877808 */ /* 0x000fc40004800000 */
[----:B------:R-:W-:Y:S02]  /*4640*/  FSEL R77, R221, -INF , !P0 ;  /* 0xff800000dd4d7808 */ /* 0x000fe40004000000 */
[----:B-----5:R-:W-:Y:S02]  /*4650*/  FSEL R79, R220, -INF , !P4 ;  /* 0xff800000dc4f7808 */ /* 0x020fe40006000000 */
[----:B------:R-:W-:Y:S01]  /*4660*/  FSEL R136, R218, -INF , !P2 ;  /* 0xff800000da887808 */ /* 0x000fe20005000000 */
[----:B-1----:R-:W-:Y:S01]  /*4670*/  FMUL.FTZ R5, R13, c[0x0][0x2ec] ;  /* 0x0000bb000d057a20 */ /* 0x002fe20000410000 */
[C---:B------:R-:W-:Y:S02]  /*4680*/  ISETP.GE.AND P1, PT, R3.reuse, R8, PT ;  /* 0x000000080300720c */ /* 0x040fe40003f26270 */
[C---:B------:R-:W-:Y:S01]  /*4690*/  ISETP.GE.AND P0, PT, R3.reuse, R9, PT ;  /* 0x000000090300720c */ /* 0x040fe20003f06270 */
[----:B------:R1:W-:Y:S01]  /*46a0*/  MUFU.TANH R113, R5 ;  /* 0x0000000500717308 */ /* 0x0003e20000002400 */
[----:B------:R-:W-:-:S02]  /*46b0*/  ISETP.GE.AND P4, PT, R3, R11, PT ;  /* 0x0000000b0300720c */ /* 0x000fc40003f86270 */
[----:B------:R-:W-:Y:S02]  /*46c0*/  ISETP.GE.AND P2, PT, R3, R10, PT ;  /* 0x0000000a0300720c */ /* 0x000fe40003f46270 */
[----:B------:R-:W-:Y:S02]  /*46d0*/  IADD3 R3, R2, 0x10, RZ ;  /* 0x0000001002037810 */ /* 0x000fe40007ffe0ff */
[----:B------:R-:W-:Y:S02]  /*46e0*/  FSEL R137, R216, -INF , !P6 ;  /* 0xff800000d8897808 */ /* 0x000fe40007000000 */
[----:B------:R-:W-:Y:S02]  /*46f0*/  FSEL R78, R214, -INF , !P5 ;  /* 0xff800000d64e7808 */ /* 0x000fe40006800000 */
[----:B------:R-:W-:Y:S02]  /*4700*/  FSEL R99, R108, -INF , !P3 ;  /* 0xff8000006c637808 */ /* 0x000fe40005800000 */
[----:B------:R-:W-:Y:S01]  /*4710*/  FSEL R132, R219, -INF , !P1 ;  /* 0xff800000db847808 */ /* 0x000fe20004800000 */
[----:B------:R5:W-:Y:S01]  /*4720*/  MUFU.TANH R108, R7 ;  /* 0x00000007006c7308 */ /* 0x000be20000002400 */
[C---:B------:R-:W-:Y:S01]  /*4730*/  ISETP.GE.AND P6, PT, R3.reuse, R8, PT ;  /* 0x000000080300720c */ /* 0x040fe20003fc6270 */
[----:B-1----:R-:W-:Y:S01]  /*4740*/  FMUL.FTZ R5, R14, c[0x0][0x2ec] ;  /* 0x0000bb000e057a20 */ /* 0x002fe20000410000 */
[C---:B------:R-:W-:Y:S01]  /*4750*/  ISETP.GE.AND P5, PT, R3.reuse, R9, PT ;  /* 0x000000090300720c */ /* 0x040fe20003fa6270 */
[----:B------:R-:W-:Y:S01]  /*4760*/  HMMA.16816.F32 R12, R36, R50, R52 ;  /* 0x00000032240c723c */ /* 0x000fe20000001834 */
[----:B------:R-:W-:-:S02]  /*4770*/  ISETP.GE.AND P3, PT, R3, R11, PT ;  /* 0x0000000b0300720c */ /* 0x000fc40003f66270 */
[----:B------:R-:W-:Y:S01]  /*4780*/  ISETP.GE.AND P1, PT, R3, R10, PT ;  /* 0x0000000a0300720c */ /* 0x000fe20003f26270 */
[----:B------:R1:W1:Y:S01]  /*4790*/  MUFU.TANH R111, R5 ;  /* 0x00000005006f7308 */ /* 0x0002620000002400 */
[----:B------:R-:W-:Y:S02]  /*47a0*/  IADD3 R3, R2, 0x11, RZ ;  /* 0x0000001102037810 */ /* 0x000fe40007ffe0ff */
[----:B------:R-:W-:Y:S01]  /*47b0*/  FSEL R134, R217, -INF , !P0 ;  /* 0xff800000d9867808 */ /* 0x000fe20004000000 */
[----:B------:R-:W-:Y:S01]  /*47c0*/  HMMA.16816.F32 R48, R32, R50, R80 ;  /* 0x000000322030723c */ /* 0x000fe20000001850 */
[----:B------:R-:W-:Y:S02]  /*47d0*/  ISETP.GE.AND P0, PT, R3, R8, PT ;  /* 0x000000080300720c */ /* 0x000fe40003f06270 */
[----:B------:R-:W-:Y:S01]  /*47e0*/  FSEL R131, R131, -INF , !P5 ;  /* 0xff80000083837808 */ /* 0x000fe20006800000 */
[----:B-----5:R-:W-:Y:S01]  /*47f0*/  FMUL.FTZ R7, R18, c[0x0][0x2ec] ;  /* 0x0000bb0012077a20 */ /* 0x020fe20000410000 */
[----:B------:R-:W-:-:S02]  /*4800*/  FSEL R97, R202, -INF , !P3 ;  /* 0xff800000ca617808 */ /* 0x000fc40005800000 */
[----:B------:R-:W-:Y:S01]  /*4810*/  FSEL R80, R109, -INF , !P2 ;  /* 0xff8000006d507808 */ /* 0x000fe20005000000 */
[----:B------:R-:W5:Y:S01]  /*4820*/  MUFU.TANH R105, R7 ;  /* 0x0000000700697308 */ /* 0x000f620000002400 */
[----:B------:R-:W-:Y:S02]  /*4830*/  FSEL R100, R130, -INF , !P1 ;  /* 0xff80000082647808 */ /* 0x000fe40004800000 */
[----:B------:R-:W-:Y:S01]  /*4840*/  FSEL R127, R213, -INF , !P0 ;  /* 0xff800000d57f7808 */ /* 0x000fe20004000000 */
[----:B-1----:R-:W-:Y:S01]  /*4850*/  FMUL.FTZ R5, R16, c[0x0][0x2ec] ;  /* 0x0000bb0010057a20 */ /* 0x002fe20000410000 */
[----:B------:R-:W-:Y:S02]  /*4860*/  FSEL R76, R215, -INF , !P4 ;  /* 0xff800000d74c7808 */ /* 0x000fe40006000000 */
[----:B------:R-:W-:Y:S01]  /*4870*/  FSEL R129, R129, -INF , !P6 ;  /* 0xff80000081817808 */ /* 0x000fe20007000000 */
[----:B------:R-:W-:Y:S01]  /*4880*/  HMMA.16816.F32 R20, R28, R58, R12 ;  /* 0x0000003a1c14723c */ /* 0x000fe2000000180c */
[----:B------:R-:W1:Y:S01]  /*4890*/  LDSM.16.M88.4 R12, [R235+0x3000] ;  /* 0x00300000eb0c783b */ /* 0x000e620000000200 */
[----:B------:R2:W1:Y:S01]  /*48a0*/  MUFU.TANH R109, R5 ;  /* 0x00000005006d7308 */ /* 0x0004620000002400 */
[----:B------:R-:W-:-:S02]  /*48b0*/  ISETP.GE.AND P4, PT, R3, R9, PT ;  /* 0x000000090300720c */ /* 0x000fc40003f86270 */
[C---:B------:R-:W-:Y:S02]  /*48c0*/  ISETP.GE.AND P2, PT, R3.reuse, R11, PT ;  /* 0x0000000b0300720c */ /* 0x040fe40003f46270 */
[----:B------:R-:W-:Y:S01]  /*48d0*/  ISETP.GE.AND P6, PT, R3, R10, PT ;  /* 0x0000000a0300720c */ /* 0x000fe20003fc6270 */
[----:B------:R-:W-:Y:S01]  /*48e0*/  HMMA.16816.F32 R48, R24, R58, R48 ;  /* 0x0000003a1830723c */ /* 0x000fe20000001830 */
[----:B------:R-:W-:Y:S02]  /*48f0*/  IADD3 R3, R2, 0x19, RZ ;  /* 0x0000001902037810 */ /* 0x000fe40007ffe0ff */
[----:B------:R-:W-:Y:S02]  /*4900*/  FSEL R130, R212, -INF , !P4 ;  /* 0xff800000d4827808 */ /* 0x000fe40006000000 */
[----:B------:R-:W-:Y:S02]  /*4910*/  FSEL R98, R198, -INF , !P2 ;  /* 0xff800000c6627808 */ /* 0x000fe40005000000 */
[----:B------:R-:W-:-:S02]  /*4920*/  FSEL R103, R191, -INF , !P6 ;  /* 0xff800000bf677808 */ /* 0x000fc40007000000 */
[CC--:B------:R-:W-:Y:S02]  /*4930*/  ISETP.GE.AND P4, PT, R3.reuse, R8.reuse, PT ;  /* 0x000000080300720c */ /* 0x0c0fe40003f86270 */
[----:B--2---:R-:W-:Y:S02]  /*4940*/  IADD3 R5, R2, 0x18, RZ ;  /* 0x0000001802057810 */ /* 0x004fe40007ffe0ff */
[-C--:B------:R-:W-:Y:S02]  /*4950*/  ISETP.GE.AND P2, PT, R3, R9.reuse, PT ;  /* 0x000000090300720c */ /* 0x080fe40003f46270 */
[----:B------:R-:W-:Y:S01]  /*4960*/  ISETP.GE.AND P5, PT, R5, R8, PT ;  /* 0x000000080500720c */ /* 0x000fe20003fa6270 */
[----:B------:R-:W-:Y:S01]  /*4970*/  FMUL.FTZ R7, R23, c[0x0][0x2ec] ;  /* 0x0000bb0017077a20 */ /* 0x000fe20000410000 */
[C---:B------:R-:W-:Y:S02]  /*4980*/  ISETP.GE.AND P3, PT, R5.reuse, R9, PT ;  /* 0x000000090500720c */ /* 0x040fe40003f66270 */
[CC--:B------:R-:W-:Y:S01]  /*4990*/  ISETP.GE.AND P1, PT, R5.reuse, R11.reuse, PT ;  /* 0x0000000b0500720c */ /* 0x0c0fe20003f26270 */
[----:B------:R-:W-:Y:S01]  /*49a0*/  MUFU.TANH R83, R7 ;  /* 0x0000000700537308 */ /* 0x000fe20000002400 */
[----:B------:R-:W-:Y:S01]  /*49b0*/  ISETP.GE.AND P0, PT, R5, R10, PT ;  /* 0x0000000a0500720c */ /* 0x000fe20003f06270 */
[----:B------:R-:W-:Y:S01]  /*49c0*/  FMUL.FTZ R5, R19, c[0x0][0x2ec] ;  /* 0x0000bb0013057a20 */ /* 0x000fe20000410000 */
[----:B------:R-:W-:Y:S01]  /*49d0*/  FSEL R125, R189, -INF , !P5 ;  /* 0xff800000bd7d7808 */ /* 0x000fe20006800000 */
[----:B------:R-:W2:Y:S01]  /*49e0*/  LDSM.16.M88.4 R16, [R229+0x3000] ;  /* 0x00300000e510783b */ /* 0x000ea20000000200 */
[----:B------:R-:W-:-:S02]  /*49f0*/  ISETP.GE.AND P6, PT, R3, R11, PT ;  /* 0x0000000b0300720c */ /* 0x000fc40003fc6270 */
[----:B------:R-:W-:Y:S01]  /*4a00*/  ISETP.GE.AND P5, PT, R3, R10, PT ;  /* 0x0000000a0300720c */ /* 0x000fe20003fa6270 */
[----:B------:R3:W-:Y:S01]  /*4a10*/  MUFU.TANH R107, R5 ;  /* 0x00000005006b7308 */ /* 0x0007e20000002400 */
[----:B------:R-:W-:Y:S02]  /*4a20*/  IADD3 R3, R2, 0x20, RZ ;  /* 0x0000002002037810 */ /* 0x000fe40007ffe0ff */
[----:B------:R-:W-:Y:S01]  /*4a30*/  FSEL R128, R197, -INF , !P3 ;  /* 0xff800000c5807808 */ /* 0x000fe20005800000 */
[----:B-1----:R-:W-:Y:S01]  /*4a40*/  HMMA.16816.F32 R40, R36, R12, R64 ;  /* 0x0000000c2428723c */ /* 0x002fe20000001840 */
[----:B------:R-:W-:Y:S02]  /*4a50*/  FSEL R96, R194, -INF , !P1 ;  /* 0xff800000c2607808 */ /* 0x000fe40004800000 */
[----:B------:R-:W-:Y:S02]  /*4a60*/  FSEL R102, R192, -INF , !P0 ;  /* 0xff800000c0667808 */ /* 0x000fe40004000000 */
[----:B------:R-:W-:-:S02]  /*4a70*/  FSEL R124, R209, -INF , !P4 ;  /* 0xff800000d17c7808 */ /* 0x000fc40006000000 */
[C---:B------:R-:W-:Y:S01]  /*4a80*/  ISETP.GE.AND P3, PT, R3.reuse, R8, PT ;  /* 0x000000080300720c */ /* 0x040fe20003f66270 */
[----:B------:R-:W-:Y:S01]  /*4a90*/  HMMA.16816.F32 R44, R36, R14, R68 ;  /* 0x0000000e242c723c */ /* 0x000fe20000001844 */
[C---:B------:R-:W-:Y:S01]  /*4aa0*/  ISETP.GE.AND P1, PT, R3.reuse, R9, PT ;  /* 0x000000090300720c */ /* 0x040fe20003f26270 */
[----:B---3--:R-:W-:Y:S01]  /*4ab0*/  FMUL.FTZ R5, R20, c[0x0][0x2ec] ;  /* 0x0000bb0014057a20 */ /* 0x008fe20000410000 */
[C---:B------:R-:W-:Y:S02]  /*4ac0*/  ISETP.GE.AND P0, PT, R3.reuse, R11, PT ;  /* 0x0000000b0300720c */ /* 0x040fe40003f06270 */
[----:B------:R-:W-:Y:S01]  /*4ad0*/  ISETP.GE.AND P4, PT, R3, R10, PT ;  /* 0x0000000a0300720c */ /* 0x000fe20003f86270 */
[----:B------:R1:W3:Y:S01]  /*4ae0*/  MUFU.TANH R104, R5 ;  /* 0x0000000500687308 */ /* 0x0002e20000002400 */
[----:B------:R-:W-:Y:S02]  /*4af0*/  IADD3 R3, R2, 0x21, RZ ;  /* 0x0000002102037810 */ /* 0x000fe40007ffe0ff */
[----:B------:R-:W-:-:S02]  /*4b00*/  FSEL R126, R211, -INF , !P2 ;  /* 0xff800000d37e7808 */ /* 0x000fc40005000000 */
[----:B------:R-:W-:Y:S02]  /*4b10*/  FSEL R64, R210, -INF , !P6 ;  /* 0xff800000d2407808 */ /* 0x000fe40007000000 */
[----:B------:R-:W-:Y:S02]  /*4b20*/  FSEL R101, R203, -INF , !P5 ;  /* 0xff800000cb657808 */ /* 0x000fe40006800000 */
[----:B------:R-:W-:Y:S02]  /*4b30*/  FSEL R160, R195, -INF , !P3 ;  /* 0xff800000c3a07808 */ /* 0x000fe40005800000 */
[C---:B------:R-:W-:Y:S02]  /*4b40*/  ISETP.GE.AND P2, PT, R3.reuse, R8, PT ;  /* 0x000000080300720c */ /* 0x040fe40003f46270 */
[C---:B------:R-:W-:Y:S02]  /*4b50*/  ISETP.GE.AND P6, PT, R3.reuse, R9, PT ;  /* 0x000000090300720c */ /* 0x040fe40003fc6270 */
[----:B------:R-:W-:Y:S01]  /*4b60*/  ISETP.GE.AND P5, PT, R3, R11, PT ;  /* 0x0000000b0300720c */ /* 0x000fe20003fa6270 */
[----:B-1----:R-:W-:Y:S01]  /*4b70*/  FMUL.FTZ R5, R21, c[0x0][0x2ec] ;  /* 0x0000bb0015057a20 */ /* 0x002fe20000410000 */
[----:B--2---:R-:W-:Y:S01]  /*4b80*/  HMMA.16816.F32 R40, R28, R16, R40 ;  /* 0x000000101c28723c */ /* 0x004fe20000001828 */
[----:B------:R-:W-:-:S02]  /*4b90*/  ISETP.GE.AND P3, PT, R3, R10, PT ;  /* 0x0000000a0300720c */ /* 0x000fc40003f66270 */
[----:B------:R1:W-:Y:S01]  /*4ba0*/  MUFU.TANH R106, R5 ;  /* 0x00000005006a7308 */ /* 0x0003e20000002400 */
[----:B------:R-:W-:Y:S02]  /*4bb0*/  IADD3 R3, R2, 0x28, RZ ;  /* 0x0000002802037810 */ /* 0x000fe40007ffe0ff */
[----:B------:R-:W-:Y:S02]  /*4bc0*/  FSEL R156, R193, -INF , !P1 ;  /* 0xff800000c19c7808 */ /* 0x000fe40004800000 */
[----:B------:R-:W-:Y:S01]  /*4bd0*/  FSEL R158, R188, -INF , !P0 ;  /* 0xff800000bc9e7808 */ /* 0x000fe20004000000 */
[----:B------:R-:W-:Y:S01]  /*4be0*/  HMMA.16816.F32 R44, R28, R18, R44 ;  /* 0x000000121c2c723c */ /* 0x000fe2000000182c */
[----:B------:R-:W-:Y:S02]  /*4bf0*/  FSEL R161, R185, -INF , !P4 ;  /* 0xff800000b9a17808 */ /* 0x000fe40006000000 */
[----:B------:R-:W-:Y:S02]  /*4c00*/  FSEL R154, R206, -INF , !P2 ;  /* 0xff800000ce9a7808 */ /* 0x000fe40005000000 */
[----:B------:R-:W-:-:S02]  /*4c10*/  ISETP.GE.AND P1, PT, R3, R8, PT ;  /* 0x000000080300720c */ /* 0x000fc40003f26270 */
[C---:B------:R-:W-:Y:S02]  /*4c20*/  ISETP.GE.AND P0, PT, R3.reuse, R9, PT ;  /* 0x000000090300720c */ /* 0x040fe40003f06270 */
[C---:B------:R-:W-:Y:S01]  /*4c30*/  ISETP.GE.AND P4, PT, R3.reuse, R11, PT ;  /* 0x0000000b0300720c */ /* 0x040fe20003f86270 */
[----:B-1----:R-:W-:Y:S01]  /*4c40*/  FMUL.FTZ R5, R22, c[0x0][0x2ec] ;  /* 0x0000bb0016057a20 */ /* 0x002fe20000410000 */
[----:B------:R-:W-:Y:S01]  /*4c50*/  ISETP.GE.AND P2, PT, R3, R10, PT ;  /* 0x0000000a0300720c */ /* 0x000fe20003f46270 */
[----:B------:R-:W-:Y:S01]  /*4c60*/  HMMA.16816.F32 R20, R32, R12, R88 ;  /* 0x0000000c2014723c */ /* 0x000fe20000001858 */
[----:B------:R-:W-:Y:S01]  /*4c70*/  IADD3 R3, R2, 0x29, RZ ;  /* 0x0000002902037810 */ /* 0x000fe20007ffe0ff */
[----:B------:R1:W2:Y:S01]  /*4c80*/  MUFU.TANH R82, R5 ;  /* 0x0000000500527308 */ /* 0x0002a20000002400 */
[----:B------:R-:W-:Y:S01]  /*4c90*/  FSEL R153, R205, -INF , !P6 ;  /* 0xff800000cd997808 */ /* 0x000fe20007000000 */
[----:B------:R-:W-:Y:S01]  /*4ca0*/  FMUL.FTZ R7, R40, c[0x0][0x2ec] ;  /* 0x0000bb0028077a20 */ /* 0x000fe20000410000 */
[----:B------:R-:W-:-:S02]  /*4cb0*/  FSEL R155, R196, -INF , !P5 ;  /* 0xff800000c49b7808 */ /* 0x000fc40006800000 */
[----:B------:R-:W-:Y:S02]  /*4cc0*/  FSEL R159, R190, -INF , !P3 ;  /* 0xff800000be9f7808 */ /* 0x000fe40005800000 */
[----:B------:R-:W-:Y:S01]  /*4cd0*/  FSEL R149, R187, -INF , !P1 ;  /* 0xff800000bb957808 */ /* 0x000fe20004800000 */
[----:B------:R2:W-:Y:S01]  /*4ce0*/  MUFU.TANH R62, R7 ;  /* 0x00000007003e7308 */ /* 0x0005e20000002400 */
[C---:B------:R-:W-:Y:S02]  /*4cf0*/  ISETP.GE.AND P6, PT, R3.reuse, R8, PT ;  /* 0x000000080300720c */ /* 0x040fe40003fc6270 */
[C---:B------:R-:W-:Y:S02]  /*4d00*/  ISETP.GE.AND P5, PT, R3.reuse, R9, PT ;  /* 0x000000090300720c */ /* 0x040fe40003fa6270 */
[C---:B------:R-:W-:Y:S02]  /*4d10*/  ISETP.GE.AND P3, PT, R3.reuse, R11, PT ;  /* 0x0000000b0300720c */ /* 0x040fe40003f66270 */
[----:B------:R-:W-:Y:S01]  /*4d20*/  ISETP.GE.AND P1, PT, R3, R10, PT ;  /* 0x0000000a0300720c */ /* 0x000fe20003f26270 */
[----:B-1----:R-:W-:Y:S01]  /*4d30*/  FMUL.FTZ R5, R48, c[0x0][0x2ec] ;  /* 0x0000bb0030057a20 */ /* 0x002fe20000410000 */
[----:B------:R-:W-:-:S02]  /*4d40*/  IADD3 R3, R2, 0x30, RZ ;  /* 0x0000003002037810 */ /* 0x000fc40007ffe0ff */
[----:B------:R-:W-:Y:S01]  /*4d50*/  FSEL R150, R183, -INF , !P0 ;  /* 0xff800000b7967808 */ /* 0x000fe20004000000 */
[----:B------:R1:W1:Y:S01]  /*4d60*/  MUFU.TANH R67, R5 ;  /* 0x0000000500437308 */ /* 0x0002620000002400 */
[----:B------:R-:W-:Y:S02]  /*4d70*/  FSEL R152, R180, -INF , !P4 ;  /* 0xff800000b4987808 */ /* 0x000fe40006000000 */
[----:B------:R-:W-:Y:S01]  /*4d80*/  FSEL R157, R172, -INF , !P2 ;  /* 0xff800000ac9d7808 */ /* 0x000fe20005000000 */
[----:B--2---:R-:W-:Y:S01]  /*4d90*/  FMUL.FTZ R7, R41, c[0x0][0x2ec] ;  /* 0x0000bb0029077a20 */ /* 0x004fe20000410000 */
[----:B------:R-:W-:Y:S02]  /*4da0*/  FSEL R148, R186, -INF , !P6 ;  /* 0xff800000ba947808 */ /* 0x000fe40007000000 */
[----:B------:R-:W-:Y:S01]  /*4db0*/  FSEL R138, R184, -INF , !P5 ;  /* 0xff800000b88a7808 */ /* 0x000fe20006800000 */
[----:B------:R2:W-:Y:S01]  /*4dc0*/  MUFU.TANH R65, R7 ;  /* 0x0000000700417308 */ /* 0x0005e20000002400 */
[----:B------:R-:W-:-:S02]  /*4dd0*/  ISETP.GE.AND P0, PT, R3, R8, PT ;  /* 0x000000080300720c */ /* 0x000fc40003f06270 */
[C---:B------:R-:W-:Y:S02]  /*4de0*/  ISETP.GE.AND P4, PT, R3.reuse, R9, PT ;  /* 0x000000090300720c */ /* 0x040fe40003f86270 */
[C---:B------:R-:W-:Y:S02]  /*4df0*/  ISETP.GE.AND P2, PT, R3.reuse, R11, PT ;  /* 0x0000000b0300720c */ /* 0x040fe40003f46270 */
[----:B------:R-:W-:Y:S01]  /*4e00*/  ISETP.GE.AND P6, PT, R3, R10, PT ;  /* 0x0000000a0300720c */ /* 0x000fe20003fc6270 */
[----:B-1----:R-:W-:Y:S01]  /*4e10*/  FMUL.FTZ R5, R49, c[0x0][0x2ec] ;  /* 0x0000bb0031057a20 */ /* 0x002fe20000410000 */
[----:B------:R-:W-:Y:S02]  /*4e20*/  IADD3 R3, R2, 0x38, RZ ;  /* 0x0000003802037810 */ /* 0x000fe40007ffe0ff */
[----:B------:R-:W-:Y:S01]  /*4e30*/  FSEL R139, R181, -INF , !P3 ;  /* 0xff800000b58b7808 */ /* 0x000fe20005800000 */
[----:B------:R1:W-:Y:S01]  /*4e40*/  MUFU.TANH R81, R5 ;  /* 0x0000000500517308 */ /* 0x0003e20000002400 */
[----:B------:R-:W-:-:S02]  /*4e50*/  FSEL R151, R179, -INF , !P1 ;  /* 0xff800000b3977808 */ /* 0x000fc40004800000 */
[----:B----4-:R-:W-:Y:S01]  /*4e60*/  FSEL R174, R174, -INF , !P0 ;  /* 0xff800000aeae7808 */ /* 0x010fe20004000000 */
[----:B--2---:R-:W-:Y:S01]  /*4e70*/  FMUL.FTZ R7, R43, c[0x0][0x2ec] ;  /* 0x0000bb002b077a20 */ /* 0x004fe20000410000 */
[----:B------:R-:W-:Y:S02]  /*4e80*/  FSEL R176, R176, -INF , !P4 ;  /* 0xff800000b0b07808 */ /* 0x000fe40006000000 */
[----:B------:R-:W-:Y:S01]  /*4e90*/  FSEL R175, R175, -INF , !P2 ;  /* 0xff800000afaf7808 */ /* 0x000fe20005000000 */
[----:B------:R-:W-:Y:S01]  /*4ea0*/  MUFU.TANH R60, R7 ;  /* 0x00000007003c7308 */ /* 0x000fe20000002400 */
[----:B------:R-:W-:Y:S02]  /*4eb0*/  FSEL R177, R177, -INF , !P6 ;  /* 0xff800000b1b17808 */ /* 0x000fe40007000000 */
[C---:B------:R-:W-:Y:S02]  /*4ec0*/  ISETP.GE.AND P4, PT, R3.reuse, R8, PT ;  /* 0x000000080300720c */ /* 0x040fe40003f86270 */
[----:B------:R-:W-:-:S02]  /*4ed0*/  ISETP.GE.AND P2, PT, R3, R9, PT ;  /* 0x000000090300720c */ /* 0x000fc40003f46270 */
[----:B------:R-:W-:Y:S01]  /*4ee0*/  ISETP.GE.AND P6, PT, R3, R11, PT ;  /* 0x0000000b0300720c */ /* 0x000fe20003fc6270 */
[----:B-1----:R-:W-:Y:S01]  /*4ef0*/  FMUL.FTZ R5, R50, c[0x0][0x2ec] ;  /* 0x0000bb0032057a20 */ /* 0x002fe20000410000 */
[----:B------:R-:W-:Y:S02]  /*4f00*/  FSEL R165, R165, -INF , !P4 ;  /* 0xff800000a5a57808 */ /* 0x000fe40006000000 */
[----:B------:R-:W-:Y:S01]  /*4f10*/  FSEL R167, R167, -INF , !P2 ;  /* 0xff800000a7a77808 */ /* 0x000fe20005000000 */
[----:B------:R1:W2:Y:S01]  /*4f20*/  MUFU.TANH R63, R5 ;  /* 0x00000005003f7308 */ /* 0x0002a20000002400 */
[----:B------:R-:W-:Y:S01]  /*4f30*/  FSEL R166, R166, -INF , !P6 ;  /* 0xff800000a6a67808 */ /* 0x000fe20007000000 */
[----:B-1----:R-:W-:Y:S02]  /*4f40*/  FMUL.FTZ R5, R51, c[0x0][0x2ec] ;  /* 0x0000bb0033057a20 */ /* 0x002fe40000410000 */
[----:B------:R-:W-:Y:S04]  /*4f50*/  HMMA.16816.F32 R48, R24, R16, R20 ;  /* 0x000000101830723c */ /* 0x000fe80000001814 */
[----:B------:R1:W4:Y:S04]  /*4f60*/  MUFU.TANH R66, R5 ;  /* 0x0000000500427308 */ /* 0x0003280000002400 */
[----:B------:R-:W-:Y:S01]  /*4f70*/  HMMA.16816.F32 R20, R32, R14, R92 ;  /* 0x0000000e2014723c */ /* 0x000fe2000000185c */
[----:B------:R-:W2:Y:S01]  /*4f80*/  LDSM.16.M88.4 R12, [R235+0x3800] ;  /* 0x00380000eb0c783b */ /* 0x000ea20000000200 */
[----:B-1----:R-:W-:-:S04]  /*4f90*/  IADD3 R5, R2, 0x31, RZ ;  /* 0x0000003102057810 */ /* 0x002fc80007ffe0ff */
[C---:B------:R-:W-:Y:S02]  /*4fa0*/  ISETP.GE.AND P5, PT, R5.reuse, R8, PT ;  /* 0x000000080500720c */ /* 0x040fe40003fa6270 */
[----:B------:R-:W-:-:S08]  /*4fb0*/  ISETP.GE.AND P3, PT, R5, R9, PT ;  /* 0x000000090500720c */ /* 0x000fd00003f66270 */
[----:B------:R-:W-:Y:S01]  /*4fc0*/  FMUL.FTZ R7, R48, c[0x0][0x2ec] ;  /* 0x0000bb0030077a20 */ /* 0x000fe20000410000 */
[----:B------:R-:W-:Y:S02]  /*4fd0*/  FSEL R172, R178, -INF , !P5 ;  /* 0xff800000b2ac7808 */ /* 0x000fe40006800000 */
[C---:B------:R-:W-:Y:S01]  /*4fe0*/  ISETP.GE.AND P1, PT, R5.reuse, R11, PT ;  /* 0x0000000b0500720c */ /* 0x040fe20003f26270 */
[----:B------:R1:W-:Y:S01]  /*4ff0*/  MUFU.TANH R59, R7 ;  /* 0x00000007003b7308 */ /* 0x0003e20000002400 */
[-C--:B------:R-:W-:Y:S01]  /*5000*/  ISETP.GE.AND P0, PT, R5, R10.reuse, PT ;  /* 0x0000000a0500720c */ /* 0x080fe20003f06270 */
[----:B------:R-:W-:Y:S01]  /*5010*/  FMUL.FTZ R5, R42, c[0x0][0x2ec] ;  /* 0x0000bb002a057a20 */ /* 0x000fe20000410000 */
[----:B------:R-:W-:Y:S02]  /*5020*/  ISETP.GE.AND P5, PT, R3, R10, PT ;  /* 0x0000000a0300720c */ /* 0x000fe40003fa6270 */
[----:B------:R-:W-:Y:S02]  /*5030*/  IADD3 R3, R2, 0x39, RZ ;  /* 0x0000003902037810 */ /* 0x000fe40007ffe0ff */
[----:B------:R-:W-:Y:S01]  /*5040*/  FSEL R169, R169, -INF , !P3 ;  /* 0xff800000a9a97808 */ /* 0x000fe20005800000 */
[----:B------:R3:W3:Y:S01]  /*5050*/  MUFU.TANH R61, R5 ;  /* 0x00000005003d7308 */ /* 0x0006e20000002400 */
[----:B------:R-:W-:-:S02]  /*5060*/  ISETP.GE.AND P3, PT, R3, R8, PT ;  /* 0x000000080300720c */ /* 0x000fc40003f66270 */
[----:B------:R-:W-:Y:S02]  /*5070*/  FSEL R171, R171, -INF , !P1 ;  /* 0xff800000abab7808 */ /* 0x000fe40004800000 */
[----:B------:R-:W-:Y:S02]  /*5080*/  FSEL R173, R173, -INF , !P0 ;  /* 0xff800000adad7808 */ /* 0x000fe40004000000 */
[----:B------:R-:W-:Y:S01]  /*5090*/  FSEL R170, R170, -INF , !P5 ;  /* 0xff800000aaaa7808 */ /* 0x000fe20006800000 */
[----:B-1----:R-:W-:Y:S01]  /*50a0*/  FMUL.FTZ R7, R50, c[0x0][0x2ec] ;  /* 0x0000bb0032077a20 */ /* 0x002fe20000410000 */
[----:B------:R-:W-:Y:S02]  /*50b0*/  FSEL R162, R162, -INF , !P3 ;  /* 0xff800000a2a27808 */ /* 0x000fe40005800000 */
[C---:B------:R-:W-:Y:S01]  /*50c0*/  ISETP.GE.AND P1, PT, R3.reuse, R9, PT ;  /* 0x000000090300720c */ /* 0x040fe20003f26270 */
[----:B--2---:R-:W-:Y:S01]  /*50d0*/  HMMA.16816.F32 R40, R32, R12, R140 ;  /* 0x0000000c2028723c */ /* 0x004fe2000000188c */
[C---:B------:R-:W-:Y:S01]  /*50e0*/  ISETP.GE.AND P0, PT, R3.reuse, R11, PT ;  /* 0x0000000b0300720c */ /* 0x040fe20003f06270 */
[----:B------:R1:W2:Y:S01]  /*50f0*/  MUFU.TANH R56, R7 ;  /* 0x0000000700387308 */ /* 0x0002a20000002400 */
[----:B------:R-:W-:Y:S01]  /*5100*/  ISETP.GE.AND P4, PT, R3, R10, PT ;  /* 0x0000000a0300720c */ /* 0x000fe20003f86270 */
[----:B------:R-:W-:Y:S01]  /*5110*/  FMUL.FTZ R3, R49, c[0x0][0x2ec] ;  /* 0x0000bb0031037a20 */ /* 0x000fe20000410000 */
[----:B---3--:R-:W-:-:S02]  /*5120*/  IADD3 R5, R2, 0x40, RZ ;  /* 0x0000004002057810 */ /* 0x008fc40007ffe0ff */
[----:B------:R-:W-:Y:S01]  /*5130*/  FSEL R163, R163, -INF , !P1 ;  /* 0xff800000a3a37808 */ /* 0x000fe20004800000 */
[----:B------:R-:W-:Y:S01]  /*5140*/  HMMA.16816.F32 R32, R32, R14, R144 ;  /* 0x0000000e2020723c */ /* 0x000fe20000001890 */
[C---:B------:R-:W-:Y:S01]  /*5150*/  ISETP.GE.AND P2, PT, R5.reuse, R8, PT ;  /* 0x000000080500720c */ /* 0x040fe20003f46270 */
[----:B------:R3:W-:Y:S01]  /*5160*/  MUFU.TANH R58, R3 ;  /* 0x00000003003a7308 */ /* 0x0007e20000002400 */
[C---:B------:R-:W-:Y:S02]  /*5170*/  ISETP.GE.AND P6, PT, R5.reuse, R9, PT ;  /* 0x000000090500720c */ /* 0x040fe40003fc6270 */
[C---:B------:R-:W-:Y:S02]  /*5180*/  ISETP.GE.AND P5, PT, R5.reuse, R11, PT ;  /* 0x0000000b0500720c */ /* 0x040fe40003fa6270 */
[----:B------:R-:W-:Y:S01]  /*5190*/  ISETP.GE.AND P3, PT, R5, R10, PT ;  /* 0x0000000a0500720c */ /* 0x000fe20003f66270 */
[----:B------:R-:W-:Y:S01]  /*51a0*/  FMUL.FTZ R5, R51, c[0x0][0x2ec] ;  /* 0x0000bb0033057a20 */ /* 0x000fe20000410000 */
[----:B------:R-:W-:Y:S01]  /*51b0*/  FSEL R164, R164, -INF , !P0 ;  /* 0xff800000a4a47808 */ /* 0x000fe20004000000 */
[----:B------:R-:W-:Y:S01]  /*51c0*/  HMMA.16816.F32 R48, R24, R18, R20 ;  /* 0x000000121830723c */ /* 0x000fe20000001814 */
[----:B------:R-:W2:Y:S01]  /*51d0*/  LDSM.16.M88.4 R16, [R229+0x3800] ;  /* 0x00380000e510783b */ /* 0x000ea20000000200 */
[----:B------:R4:W-:Y:S01]  /*51e0*/  MUFU.TANH R57, R5 ;  /* 0x0000000500397308 */ /* 0x0009e20000002400 */
[----:B-1----:R-:W-:Y:S01]  /*51f0*/  FMUL.FTZ R7, R44, c[0x0][0x2ec] ;  /* 0x0000bb002c077a20 */ /* 0x002fe20000410000 */
[----:B------:R-:W-:Y:S01]  /*5200*/  FSEL R168, R168, -INF , !P4 ;  /* 0xff800000a8a87808 */ /* 0x000fe20006000000 */
[----:B------:R-:W-:-:S04]  /*5210*/  DEPBAR.LE SB0, 0x0 ;  /* 0x000080000000791a */ /* 0x000fc80000000000 */
[C---:B------:R-:W-:Y:S01]  /*5220*/  HMMA.16816.F32 R20, R36.reuse, R12, R84 ;  /* 0x0000000c2414723c */ /* 0x040fe20000001854 */
[----:B---3--:R-:W-:Y:S01]  /*5230*/  IADD3 R3, R2, 0x41, RZ ;  /* 0x0000004102037810 */ /* 0x008fe20007ffe0ff */
[----:B------:R1:W3:Y:S01]  /*5240*/  MUFU.TANH R52, R7 ;  /* 0x0000000700347308 */ /* 0x0002e20000002400 */
[----:B------:R-:W-:Y:S02]  /*5250*/  FSEL R208, R208, -INF , !P2 ;  /* 0xff800000d0d07808 */ /* 0x000fe40005000000 */
[----:B------:R-:W-:Y:S02]  /*5260*/  ISETP.GE.AND P1, PT, R3, R8, PT ;  /* 0x000000080300720c */ /* 0x000fe40003f26270 */
[----:B------:R-:W-:Y:S01]  /*5270*/  FSEL R204, R204, -INF , !P6 ;  /* 0xff800000cccc7808 */ /* 0x000fe20007000000 */
[----:B------:R-:W-:Y:S01]  /*5280*/  HMMA.16816.F32 R36, R36, R14, R72 ;  /* 0x0000000e2424723c */ /* 0x000fe20000001848 */
[----:B----4-:R-:W-:Y:S02]  /*5290*/  IADD3 R5, R2, 0x48, RZ ;  /* 0x0000004802057810 */ /* 0x010fe40007ffe0ff */
[----:B------:R-:W-:-:S02]  /*52a0*/  FSEL R207, R207, -INF , !P5 ;  /* 0xff800000cfcf7808 */ /* 0x000fc40006800000 */
[----:B------:R-:W-:Y:S02]  /*52b0*/  FSEL R212, R122, -INF , !P3 ;  /* 0xff8000007ad47808 */ /* 0x000fe40005800000 */
[----:B------:R-:W-:Y:S02]  /*52c0*/  FSEL R199, R199, -INF , !P1 ;  /* 0xff800000c7c77808 */ /* 0x000fe40004800000 */
[----:B------:R-:W-:Y:S01]  /*52d0*/  ISETP.GE.AND P0, PT, R3, R9, PT ;  /* 0x000000090300720c */ /* 0x000fe20003f06270 */
[----:B-1----:R-:W-:Y:S01]  /*52e0*/  FMUL.FTZ R7, R45, c[0x0][0x2ec] ;  /* 0x0000bb002d077a20 */ /* 0x002fe20000410000 */
[C---:B------:R-:W-:Y:S02]  /*52f0*/  ISETP.GE.AND P4, PT, R3.reuse, R11, PT ;  /* 0x0000000b0300720c */ /* 0x040fe40003f86270 */
[----:B------:R-:W-:Y:S01]  /*5300*/  ISETP.GE.AND P2, PT, R3, R10, PT ;  /* 0x0000000a0300720c */ /* 0x000fe20003f46270 */
[----:B------:R1:W-:Y:S01]  /*5310*/  MUFU.TANH R55, R7 ;  /* 0x0000000700377308 */ /* 0x0003e20000002400 */
[----:B------:R-:W-:-:S02]  /*5320*/  ISETP.GE.AND P6, PT, R5, R8, PT ;  /* 0x000000080500720c */ /* 0x000fc40003fc6270 */
[C---:B------:R-:W-:Y:S02]  /*5330*/  ISETP.GE.AND P5, PT, R5.reuse, R9, PT ;  /* 0x000000090500720c */ /* 0x040fe40003fa6270 */
[C---:B------:R-:W-:Y:S02]  /*5340*/  ISETP.GE.AND P3, PT, R5.reuse, R11, PT ;  /* 0x0000000b0500720c */ /* 0x040fe40003f66270 */
[----:B------:R-:W-:Y:S01]  /*5350*/  ISETP.GE.AND P1, PT, R5, R10, PT ;  /* 0x0000000a0500720c */ /* 0x000fe20003f26270 */
[----:B------:R-:W-:Y:S01]  /*5360*/  FMUL.FTZ R5, R46, c[0x0][0x2ec] ;  /* 0x0000bb002e057a20 */ /* 0x000fe20000410000 */
[----:B------:R-:W-:Y:S01]  /*5370*/  IADD3 R3, R2, 0x49, RZ ;  /* 0x0000004902037810 */ /* 0x000fe20007ffe0ff */
[----:B--2---:R-:W-:Y:S01]  /*5380*/  HMMA.16816.F32 R20, R28, R16, R20 ;  /* 0x000000101c14723c */ /* 0x004fe20000001814 */
[----:B------:R-:W-:Y:S01]  /*5390*/  FSEL R201, R201, -INF , !P0 ;  /* 0xff800000c9c97808 */ /* 0x000fe20004000000 */
[----:B------:R2:W-:Y:S01]  /*53a0*/  MUFU.TANH R54, R5 ;  /* 0x0000000500367308 */ /* 0x0005e20000002400 */
[----:B------:R-:W-:-:S02]  /*53b0*/  ISETP.GE.AND P0, PT, R3, R8, PT ;  /* 0x000000080300720c */ /* 0x000fc40003f06270 */
[----:B------:R-:W-:Y:S01]  /*53c0*/  FSEL R188, R119, -INF , !P5 ;  /* 0xff80000077bc7808 */ /* 0x000fe20006800000 */
[----:B-1----:R-:W-:Y:S01]  /*53d0*/  FMUL.FTZ R7, R47, c[0x0][0x2ec] ;  /* 0x0000bb002f077a20 */ /* 0x002fe20000410000 */
[----:B------:R-:W-:Y:S01]  /*53e0*/  FSEL R189, R117, -INF , !P3 ;  /* 0xff80000075bd7808 */ /* 0x000fe20005800000 */
[----:B------:R-:W-:Y:S01]  /*53f0*/  HMMA.16816.F32 R40, R24, R16, R40 ;  /* 0x000000101828723c */ /* 0x000fe20000001828 */
[----:B------:R-:W-:Y:S01]  /*5400*/  FSEL R194, R114, -INF , !P1 ;  /* 0xff80000072c27808 */ /* 0x000fe20004800000 */
[----:B------:R1:W-:Y:S01]  /*5410*/  MUFU.TANH R53, R7 ;  /* 0x0000000700357308 */ /* 0x0003e20000002400 */
[----:B------:R-:W-:Y:S02]  /*5420*/  FSEL R182, R182, -INF , !P0 ;  /* 0xff800000b6b67808 */ /* 0x000fe40004000000 */
[----:B------:R-:W-:Y:S02]  /*5430*/  FSEL R200, R200, -INF , !P4 ;  /* 0xff800000c8c87808 */ /* 0x000fe40006000000 */
[----:B------:R-:W-:Y:S01]  /*5440*/  FSEL R206, R121, -INF , !P2 ;  /* 0xff80000079ce7808 */ /* 0x000fe20005000000 */
[----:B------:R-:W-:Y:S01]  /*5450*/  HMMA.16816.F32 R28, R28, R18, R36 ;  /* 0x000000121c1c723c */ /* 0x000fe20000001824 */
[----:B------:R-:W-:-:S02]  /*5460*/  FSEL R191, R120, -INF , !P6 ;  /* 0xff80000078bf7808 */ /* 0x000fc40007000000 */
[----:B--2---:R-:W-:Y:S02]  /*5470*/  IADD3 R5, R2, 0x50, RZ ;  /* 0x0000005002057810 */ /* 0x004fe40007ffe0ff */
[-C--:B------:R-:W-:Y:S02]  /*5480*/  ISETP.GE.AND P4, PT, R3, R9.reuse, PT ;  /* 0x000000090300720c */ /* 0x080fe40003f86270 */
[C---:B------:R-:W-:Y:S01]  /*5490*/  ISETP.GE.AND P5, PT, R5.reuse, R8, PT ;  /* 0x000000080500720c */ /* 0x040fe20003fa6270 */
[----:B------:R-:W-:Y:S01]  /*54a0*/  HMMA.16816.F32 R24, R24, R18, R32 ;  /* 0x000000121818723c */ /* 0x000fe20000001820 */
[C---:B------:R-:W-:Y:S01]  /*54b0*/  ISETP.GE.AND P3, PT, R5.reuse, R9, PT ;  /* 0x000000090500720c */ /* 0x040fe20003f66270 */
[----:B-1----:R-:W-:Y:S01]  /*54c0*/  FMUL.FTZ R7, R48, c[0x0][0x2ec] ;  /* 0x0000bb0030077a20 */ /* 0x002fe20000410000 */
[-C--:B------:R-:W-:Y:S01]  /*54d0*/  ISETP.GE.AND P1, PT, R5, R11.reuse, PT ;  /* 0x0000000b0500720c */ /* 0x080fe20003f26270 */
[----:B------:R-:W-:Y:S01]  /*54e0*/  FMUL.FTZ R23, R23, c[0x0][0x2ec] ;  /* 0x0000bb0017177a20 */ /* 0x000fe20000410000 */
[-C--:B------:R-:W-:Y:S01]  /*54f0*/  ISETP.GE.AND P0, PT, R5, R10.reuse, PT ;  /* 0x0000000a0500720c */ /* 0x080fe20003f06270 */
[----:B------:R-:W-:Y:S01]  /*5500*/  FMUL.FTZ R5, R49, c[0x0][0x2ec] ;  /* 0x0000bb0031057a20 */ /* 0x000fe20000410000 */
[C---:B------:R-:W-:Y:S01]  /*5510*/  ISETP.GE.AND P2, PT, R3.reuse, R11, PT ;  /* 0x0000000b0300720c */ /* 0x040fe20003f46270 */
[----:B------:R1:W-:Y:S01]  /*5520*/  MUFU.TANH R47, R7 ;  /* 0x00000007002f7308 */ /* 0x0003e20000002400 */
[----:B------:R-:W-:Y:S01]  /*5530*/  ISETP.GE.AND P6, PT, R3, R10, PT ;  /* 0x0000000a0300720c */ /* 0x000fe20003fc6270 */
[----:B------:R-:W-:Y:S01]  /*5540*/  FMUL.FTZ R41, R41, c[0x0][0x2ec] ;  /* 0x0000bb0029297a20 */ /* 0x000fe20000410000 */
[----:B------:R-:W-:Y:S01]  /*5550*/  IADD3 R3, R2, 0x51, RZ ;  /* 0x0000005102037810 */ /* 0x000fe20007ffe0ff */
[----:B------:R-:W-:Y:S01]  /*5560*/  FMUL.FTZ R40, R40, c[0x0][0x2ec] ;  /* 0x0000bb0028287a20 */ /* 0x000fe20000410000 */
[----:B------:R-:W-:-:S02]  /*5570*/  FSEL R181, R116, -INF , !P2 ;  /* 0xff80000074b57808 */ /* 0x000fc40005000000 */
[----:B------:R-:W-:Y:S01]  /*5580*/  FSEL R183, R118, -INF , !P4 ;  /* 0xff80000076b77808 */ /* 0x000fe20006000000 */
[----:B------:R2:W-:Y:S01]  /*5590*/  MUFU.TANH R46, R5 ;  /* 0x00000005002e7308 */ /* 0x0005e20000002400 */
[----:B------:R-:W-:Y:S01]  /*55a0*/  ISETP.GE.AND P2, PT, R3, R9, PT ;  /* 0x000000090300720c */ /* 0x000fe20003f46270 */
[----:B------:R-:W-:Y:S01]  /*55b0*/  FMUL.FTZ R28, R28, c[0x0][0x2ec] ;  /* 0x0000bb001c1c7a20 */ /* 0x000fe20000410000 */
[----:B------:R-:W-:Y:S01]  /*55c0*/  FSEL R186, R115, -INF , !P6 ;  /* 0xff80000073ba7808 */ /* 0x000fe20007000000 */
[----:B------:R-:W-:Y:S01]  /*55d0*/  FMUL.FTZ R30, R30, c[0x0][0x2ec] ;  /* 0x0000bb001e1e7a20 */ /* 0x000fe20000410000 */
[----:B------:R-:W-:Y:S01]  /*55e0*/  ISETP.GE.AND P4, PT, R3, R8, PT ;  /* 0x000000080300720c */ /* 0x000fe20003f86270 */
[----:B------:R-:W-:Y:S01]  /*55f0*/  FMUL.FTZ R29, R29, c[0x0][0x2ec] ;  /* 0x0000bb001d1d7a20 */ /* 0x000fe20000410000 */
[----:B------:R-:W-:Y:S01]  /*5600*/  ISETP.GE.AND P6, PT, R3, R11, PT ;  /* 0x0000000b0300720c */ /* 0x000fe20003fc6270 */
[----:B-1----:R-:W-:Y:S01]  /*5610*/  FMUL.FTZ R7, R51, c[0x0][0x2ec] ;  /* 0x0000bb0033077a20 */ /* 0x002fe20000410000 */
[----:B------:R-:W-:Y:S01]  /*5620*/  FSEL R12, R111, -INF , !P3 ;  /* 0xff8000006f0c7808 */ /* 0x000fe20005800000 */
[----:B------:R-:W-:Y:S01]  /*5630*/  MUFU.TANH R41, R41 ;  /* 0x0000002900297308 */ /* 0x000fe20000002400 */
[----:B-----5:R-:W-:Y:S01]  /*5640*/  FSEL R48, R105, -INF , !P0 ;  /* 0xff80000069307808 */ /* 0x020fe20004000000 */
[----:B------:R-:W-:Y:S01]  /*5650*/  FMUL.FTZ R24, R24, c[0x0][0x2ec] ;  /* 0x0000bb0018187a20 */ /* 0x000fe20000410000 */
[----:B------:R-:W-:Y:S01]  /*5660*/  FSEL R251, R109, -INF , !P1 ;  /* 0xff8000006dfb7808 */ /* 0x000fe20004800000 */
[----:B------:R-:W-:Y:S01]  /*5670*/  FMUL.FTZ R26, R26, c[0x0][0x2ec] ;  /* 0x0000bb001a1a7a20 */ /* 0x000fe20000410000 */
[----:B------:R-:W-:Y:S01]  /*5680*/  FSEL R252, R113, -INF , !P4 ;  /* 0xff80000071fc7808 */ /* 0x000fe20006000000 */
[----:B------:R-:W-:Y:S01]  /*5690*/  FMUL.FTZ R31, R31, c[0x0][0x2ec] ;  /* 0x0000bb001f1f7a20 */ /* 0x000fe20000410000 */
[----:B--2---:R-:W-:Y:S01]  /*56a0*/  FSEL R5, R112, -INF , !P5 ;  /* 0xff80000070057808 */ /* 0x004fe20006800000 */
[----:B------:R1:W2:Y:S01]  /*56b0*/  MUFU.TANH R44, R7 ;  /* 0x00000007002c7308 */ /* 0x0002a20000002400 */
[----:B------:R-:W-:Y:S01]  /*56c0*/  ISETP.GE.AND P5, PT, R3, R10, PT ;  /* 0x0000000a0300720c */ /* 0x000fe20003fa6270 */
[----:B------:R-:W-:Y:S01]  /*56d0*/  FMUL.FTZ R25, R25, c[0x0][0x2ec] ;  /* 0x0000bb0019197a20 */ /* 0x000fe20000410000 */
[----:B------:R-:W-:Y:S01]  /*56e0*/  IADD3 R3, R2, 0x58, RZ ;  /* 0x0000005802037810 */ /* 0x000fe20007ffe0ff */
[----:B------:R4:W-:Y:S01]  /*56f0*/  STL [R1+0x8], R5 ;  /* 0x0000080501007387 */ /* 0x0009e20000100800 */
[----:B------:R-:W-:Y:S01]  /*5700*/  FSEL R246, R108, -INF , !P6 ;  /* 0xff8000006cf67808 */ /* 0x000fe20007000000 */
[----:B------:R-:W-:Y:S01]  /*5710*/  FMUL.FTZ R27, R27, c[0x0][0x2ec] ;  /* 0x0000bb001b1b7a20 */ /* 0x000fe20000410000 */
[C---:B------:R-:W-:Y:S01]  /*5720*/  ISETP.GE.AND P3, PT, R3.reuse, R8, PT ;  /* 0x000000080300720c */ /* 0x040fe20003f66270 */
[----:B------:R-:W-:Y:S01]  /*5730*/  STL [R1+0x10], R12 ;  /* 0x0000100c01007387 */ /* 0x000fe20000100800 */
[C---:B------:R-:W-:Y:S01]  /*5740*/  ISETP.GE.AND P1, PT, R3.reuse, R9, PT ;  /* 0x000000090300720c */ /* 0x040fe20003f26270 */
[----:B------:R-:W-:Y:S01]  /*5750*/  MUFU.TANH R23, R23 ;  /* 0x0000001700177308 */ /* 0x000fe20000002400 */
[C---:B------:R-:W-:Y:S01]  /*5760*/  ISETP.GE.AND P0, PT, R3.reuse, R11, PT ;  /* 0x0000000b0300720c */ /* 0x040fe20003f06270 */
[----:B------:R-:W-:Y:S01]  /*5770*/  STL [R1+0xc], R48 ;  /* 0x00000c3001007387 */ /* 0x000fe20000100800 */
[----:B------:R-:W-:-:S02]  /*5780*/  ISETP.GE.AND P4, PT, R3, R10, PT ;  /* 0x0000000a0300720c */ /* 0x000fc40003f86270 */
[----:B------:R-:W-:Y:S02]  /*5790*/  IADD3 R3, R2, 0x59, RZ ;  /* 0x0000005902037810 */ /* 0x000fe40007ffe0ff */
[----:B-1----:R-:W-:Y:S01]  /*57a0*/  FSEL R7, R110, -INF , !P2 ;  /* 0xff8000006e077808 */ /* 0x002fe20005000000 */
[----:B------:R-:W-:Y:S01]  /*57b0*/  MUFU.TANH R40, R40 ;  /* 0x0000002800287308 */ /* 0x000fe20000002400 */
[----:B------:R-:W-:Y:S02]  /*57c0*/  FSEL R247, R104, -INF , !P3 ;  /* 0xff80000068f77808 */ /* 0x000fe40005800000 */
[C---:B------:R-:W-:Y:S01]  /*57d0*/  ISETP.GE.AND P2, PT, R3.reuse, R8, PT ;  /* 0x000000080300720c */ /* 0x040fe20003f46270 */
[----:B------:R1:W-:Y:S01]  /*57e0*/  STL [R1], R7 ;  /* 0x0000000701007387 */ /* 0x0003e20000100800 */
[C---:B------:R-:W-:Y:S02]  /*57f0*/  ISETP.GE.AND P6, PT, R3.reuse, R9, PT ;  /* 0x000000090300720c */ /* 0x040fe40003fc6270 */
[----:B------:R-:W-:Y:S01]  /*5800*/  ISETP.GE.AND P3, PT, R3, R10, PT ;  /* 0x0000000a0300720c */ /* 0x000fe20003f66270 */
[----:B------:R-:W-:Y:S01]  /*5810*/  MUFU.TANH R28, R28 ;  /* 0x0000001c001c7308 */ /* 0x000fe20000002400 */
[----:B------:R-:W-:Y:S01]  /*5820*/  FSEL R249, R82, -INF , !P1 ;  /* 0xff80000052f97808 */ /* 0x000fe20004800000 */
[----:B----4-:R-:W-:Y:S01]  /*5830*/  FMUL.FTZ R5, R50, c[0x0][0x2ec] ;  /* 0x0000bb0032057a20 */ /* 0x010fe20000410000 */
[----:B------:R-:W-:-:S02]  /*5840*/  FSEL R221, R67, -INF , !P0 ;  /* 0xff80000043dd7808 */ /* 0x000fc40004000000 */
[----:B------:R-:W-:-:S03]  /*5850*/  FSEL R250, R63, -INF , !P4 ;  /* 0xff8000003ffa7808 */ /* 0x000fc60006000000 */
[----:B------:R4:W5:Y:S01]  /*5860*/  MUFU.TANH R45, R5 ;  /* 0x00000005002d7308 */ /* 0x0009620000002400 */
[----:B------:R-:W-:Y:S02]  /*5870*/  FSEL R223, R106, -INF , !P2 ;  /* 0xff8000006adf7808 */ /* 0x000fe40005000000 */
[----:B------:R-:W-:Y:S02]  /*5880*/  FSEL R222, R83, -INF , !P6 ;  /* 0xff80000053de7808 */ /* 0x000fe40007000000 */
[----:B------:R-:W-:-:S03]  /*5890*/  FSEL R245, R66, -INF , !P3 ;  /* 0xff80000042f57808 */ /* 0x000fc60005800000 */
[----:B------:R-:W-:Y:S01]  /*58a0*/  MUFU.TANH R30, R30 ;  /* 0x0000001e001e7308 */ /* 0x000fe20000002400 */
[----:B-1----:R-:W-:Y:S02]  /*58b0*/  FSEL R7, R107, -INF , !P5 ;  /* 0xff8000006b077808 */ /* 0x002fe40006800000 */
[----:B------:R-:W-:Y:S01]  /*58c0*/  ISETP.GE.AND P5, PT, R3, R11, PT ;  /* 0x0000000b0300720c */ /* 0x000fe20003fa6270 */
[----:B----4-:R-:W-:Y:S01]  /*58d0*/  FMUL.FTZ R5, R20, c[0x0][0x2ec] ;  /* 0x0000bb0014057a20 */ /* 0x010fe20000410000 */
[----:B------:R-:W-:Y:S01]  /*58e0*/  IADD3 R3, R2, 0x60, RZ ;  /* 0x0000006002037810 */ /* 0x000fe20007ffe0ff */
[----:B------:R1:W-:Y:S01]  /*58f0*/  STL [R1+0x4], R7 ;  /* 0x0000040701007387 */ /* 0x0003e20000100800 */
[----:B------:R-:W-:Y:S01]  /*5900*/  FSEL R218, R81, -INF , !P5 ;  /* 0xff80000051da7808 */ /* 0x000fe20006800000 */
[----:B------:R4:W1:Y:S01]  /*5910*/  MUFU.TANH R17, R5 ;  /* 0x0000000500117308 */ /* 0x0008620000002400 */
[C---:B------:R-:W-:Y:S02]  /*5920*/  ISETP.GE.AND P1, PT, R3.reuse, R8, PT ;  /* 0x000000080300720c */ /* 0x040fe40003f26270 */
[----:B------:R-:W-:-:S02]  /*5930*/  ISETP.GE.AND P0, PT, R3, R9, PT ;  /* 0x000000090300720c */ /* 0x000fc40003f06270 */
[C---:B------:R-:W-:Y:S02]  /*5940*/  ISETP.GE.AND P4, PT, R3.reuse, R11, PT ;  /* 0x0000000b0300720c */ /* 0x040fe40003f86270 */
[----:B------:R-:W-:Y:S01]  /*5950*/  ISETP.GE.AND P2, PT, R3, R10, PT ;  /* 0x0000000a0300720c */ /* 0x000fe20003f46270 */
[----:B------:R-:W-:Y:S01]  /*5960*/  MUFU.TANH R24, R24 ;  /* 0x0000001800187308 */ /* 0x000fe20000002400 */
[----:B------:R-:W-:Y:S02]  /*5970*/  IADD3 R3, R2, 0x61, RZ ;  /* 0x0000006102037810 */ /* 0x000fe40007ffe0ff */
[----:B------:R-:W-:Y:S02]  /*5980*/  FSEL R213, R62, -INF , !P1 ;  /* 0xff8000003ed57808 */ /* 0x000fe40004800000 */
[C---:B------:R-:W-:Y:S02]  /*5990*/  ISETP.GE.AND P6, PT, R3.reuse, R8, PT ;  /* 0x000000080300720c */ /* 0x040fe40003fc6270 */
[----:B------:R-:W-:Y:S01]  /*59a0*/  ISETP.GE.AND P5, PT, R3, R9, PT ;  /* 0x000000090300720c */ /* 0x000fe20003fa6270 */
[----:B----4-:R-:W-:Y:S01]  /*59b0*/  FMUL.FTZ R5, R21, c[0x0][0x2ec] ;  /* 0x0000bb0015057a20 */ /* 0x010fe20000410000 */
[C---:B------:R-:W-:Y:S01]  /*59c0*/  ISETP.GE.AND P3, PT, R3.reuse, R11, PT ;  /* 0x0000000b0300720c */ /* 0x040fe20003f66270 */
[----:B------:R-:W-:Y:S01]  /*59d0*/  MUFU.TANH R26, R26 ;  /* 0x0000001a001a7308 */ /* 0x000fe20000002400 */
[----:B------:R-:W-:-:S02]  /*59e0*/  ISETP.GE.AND P1, PT, R3, R10, PT ;  /* 0x0000000a0300720c */ /* 0x000fc40003f26270 */
[----:B------:R-:W-:Y:S02]  /*59f0*/  IADD3 R3, R2, 0x68, RZ ;  /* 0x0000006802037810 */ /* 0x000fe40007ffe0ff */
[----:B------:R-:W-:Y:S01]  /*5a00*/  FSEL R216, R61, -INF , !P0 ;  /* 0xff8000003dd87808 */ /* 0x000fe20004000000 */
[----:B-1----:R-:W-:Y:S01]  /*5a10*/  FMUL.FTZ R7, R43, c[0x0][0x2ec] ;  /* 0x0000bb002b077a20 */ /* 0x002fe20000410000 */
[----:B------:R-:W-:Y:S01]  /*5a20*/  FSEL R220, R59, -INF , !P4 ;  /* 0xff8000003bdc7808 */ /* 0x000fe20006000000 */
[----:B------:R1:W-:Y:S01]  /*5a30*/  MUFU.TANH R16, R5 ;  /* 0x0000000500107308 */ /* 0x0003e20000002400 */
[----:B------:R-:W-:Y:S02]  /*5a40*/  FSEL R248, R56, -INF , !P2 ;  /* 0xff80000038f87808 */ /* 0x000fe40005000000 */
[----:B------:R-:W-:Y:S02]  /*5a50*/  FSEL R202, R65, -INF , !P6 ;  /* 0xff80000041ca7808 */ /* 0x000fe40007000000 */
[----:B------:R-:W-:-:S02]  /*5a60*/  ISETP.GE.AND P0, PT, R3, R8, PT ;  /* 0x000000080300720c */ /* 0x000fc40003f06270 */
[C---:B------:R-:W-:Y:S01]  /*5a70*/  ISETP.GE.AND P4, PT, R3.reuse, R9, PT ;  /* 0x000000090300720c */ /* 0x040fe20003f86270 */
[----:B------:R-:W-:Y:S01]  /*5a80*/  MUFU.TANH R7, R7 ;  /* 0x0000000700077308 */ /* 0x000fe20000002400 */
[C---:B------:R-:W-:Y:S02]  /*5a90*/  ISETP.GE.AND P2, PT, R3.reuse, R11, PT ;  /* 0x0000000b0300720c */ /* 0x040fe40003f46270 */
[-C--:B------:R-:W-:Y:S02]  /*5aa0*/  ISETP.GE.AND P6, PT, R3, R10.reuse, PT ;  /* 0x0000000a0300720c */ /* 0x080fe40003fc6270 */
[----:B------:R-:W-:Y:S02]  /*5ab0*/  IADD3 R3, R2, 0x69, RZ ;  /* 0x0000006902037810 */ /* 0x000fe40007ffe0ff */
[----:B---3--:R-:W-:Y:S01]  /*5ac0*/  FSEL R195, R52, -INF , !P0 ;  /* 0xff80000034c37808 */ /* 0x008fe20004000000 */
[----:B-1----:R-:W-:Y:S01]  /*5ad0*/  FMUL.FTZ R5, R22, c[0x0][0x2ec] ;  /* 0x0000bb0016057a20 */ /* 0x002fe20000410000 */
[----:B------:R-:W-:Y:S01]  /*5ae0*/  ISETP.GE.AND P0, PT, R3, R10, PT ;  /* 0x0000000a0300720c */ /* 0x000fe20003f06270 */
[----:B------:R-:W-:Y:S01]  /*5af0*/  MUFU.TANH R29, R29 ;  /* 0x0000001d001d7308 */ /* 0x000fe20000002400 */
[----:B------:R-:W-:-:S02]  /*5b00*/  FSEL R209, R60, -INF , !P5 ;  /* 0xff8000003cd17808 */ /* 0x000fc40006800000 */
[----:B--2---:R-:W-:Y:S02]  /*5b10*/  FSEL R214, R44, -INF , !P0 ;  /* 0xff8000002cd67808 */ /* 0x004fe40004000000 */
[----:B------:R-:W-:Y:S02]  /*5b20*/  FSEL R215, R58, -INF , !P3 ;  /* 0xff8000003ad77808 */ /* 0x000fe40005800000 */
[----:B------:R-:W-:Y:S01]  /*5b30*/  FSEL R244, R57, -INF , !P1 ;  /* 0xff80000039f47808 */ /* 0x000fe20004800000 */
[----:B------:R1:W2:Y:S01]  /*5b40*/  MUFU.TANH R13, R5 ;  /* 0x00000005000d7308 */ /* 0x0002a20000002400 */
[C---:B------:R-:W-:Y:S02]  /*5b50*/  ISETP.GE.AND P5, PT, R3.reuse, R8, PT ;  /* 0x000000080300720c */ /* 0x040fe40003fa6270 */
[C---:B------:R-:W-:Y:S02]  /*5b60*/  ISETP.GE.AND P3, PT, R3.reuse, R9, PT ;  /* 0x000000090300720c */ /* 0x040fe40003f66270 */
[----:B------:R-:W-:-:S02]  /*5b70*/  ISETP.GE.AND P1, PT, R3, R11, PT ;  /* 0x0000000b0300720c */ /* 0x000fc40003f26270 */
[----:B------:R-:W-:Y:S01]  /*5b80*/  IADD3 R3, R2, 0x70, RZ ;  /* 0x0000007002037810 */ /* 0x000fe20007ffe0ff */
[----:B------:R-:W-:Y:S01]  /*5b90*/  MUFU.TANH R31, R31 ;  /* 0x0000001f001f7308 */ /* 0x000fe20000002400 */
[----:B------:R-:W-:Y:S02]  /*5ba0*/  FSEL R196, R54, -INF , !P4 ;  /* 0xff80000036c47808 */ /* 0x000fe40006000000 */
[----:B------:R-:W-:Y:S02]  /*5bb0*/  FSEL R217, R47, -INF , !P2 ;  /* 0xff8000002fd97808 */ /* 0x000fe40005000000 */
[----:B-----5:R-:W-:Y:S02]  /*5bc0*/  FSEL R219, R45, -INF , !P6 ;  /* 0xff8000002ddb7808 */ /* 0x020fe40007000000 */
[----:B------:R-:W-:Y:S01]  /*5bd0*/  FSEL R184, R55, -INF , !P5 ;  /* 0xff80000037b87808 */ /* 0x000fe20006800000 */
[----:B-1----:R-:W-:Y:S01]  /*5be0*/  FMUL.FTZ R5, R42, c[0x0][0x2ec] ;  /* 0x0000bb002a057a20 */ /* 0x002fe20000410000 */
[C---:B------:R-:W-:Y:S01]  /*5bf0*/  ISETP.GE.AND P4, PT, R3.reuse, R8, PT ;  /* 0x000000080300720c */ /* 0x040fe20003f86270 */
[----:B------:R-:W-:Y:S01]  /*5c00*/  MUFU.TANH R25, R25 ;  /* 0x0000001900197308 */ /* 0x000fe20000002400 */
[----:B------:R-:W-:-:S02]  /*5c10*/  ISETP.GE.AND P2, PT, R3, R9, PT ;  /* 0x000000090300720c */ /* 0x000fc40003f46270 */
[C---:B------:R-:W-:Y:S02]  /*5c20*/  ISETP.GE.AND P6, PT, R3.reuse, R11, PT ;  /* 0x0000000b0300720c */ /* 0x040fe40003fc6270 */
[----:B------:R-:W-:Y:S02]  /*5c30*/  ISETP.GE.AND P5, PT, R3, R10, PT ;  /* 0x0000000a0300720c */ /* 0x000fe40003fa6270 */
[----:B------:R-:W-:Y:S01]  /*5c40*/  IADD3 R3, R2, 0x78, RZ ;  /* 0x0000007802037810 */ /* 0x000fe20007ffe0ff */
[----:B------:R1:W3:Y:S01]  /*5c50*/  MUFU.TANH R12, R5 ;  /* 0x00000005000c7308 */ /* 0x0002e20000002400 */
[----:B------:R-:W-:Y:S02]  /*5c60*/  FSEL R190, R53, -INF , !P3 ;  /* 0xff80000035be7808 */ /* 0x000fe40005800000 */
[----:B------:R-:W-:Y:S02]  /*5c70*/  FSEL R211, R46, -INF , !P1 ;  /* 0xff8000002ed37808 */ /* 0x000fe40004800000 */
[----:B------:R-:W-:-:S02]  /*5c80*/  FSEL R179, R17, -INF , !P4 ;  /* 0xff80000011b37808 */ /* 0x000fc40006000000 */
[----:B--2---:R-:W-:Y:S01]  /*5c90*/  FSEL R185, R13, -INF , !P2 ;  /* 0xff8000000db97808 */ /* 0x004fe20005000000 */
[----:B------:R-:W2:Y:S01]  /*5ca0*/  MUFU.TANH R27, R27 ;  /* 0x0000001b001b7308 */ /* 0x000ea20000002400 */
[----:B------:R-:W-:Y:S01]  /*5cb0*/  BAR.SYNC.DEFER_BLOCKING 0x0 ;  /* 0x0000000000007b1d */ /* 0x000fe20000010000 */
[----:B------:R-:W-:Y:S02]  /*5cc0*/  ISETP.GE.AND P2, PT, R3, R8, PT ;  /* 0x000000080300720c */ /* 0x000fe40003f46270 */
[----:B------:R-:W-:Y:S02]  /*5cd0*/  FSEL R205, R40, -INF , !P6 ;  /* 0xff80000028cd7808 */ /* 0x000fe40007000000 */
[----:B------:R-:W-:Y:S02]  /*5ce0*/  FSEL R141, R28, -INF , !P2 ;  /* 0xff8000001c8d7808 */ /* 0x000fe40005000000 */
[----:B-1----:R-:W-:Y:S02]  /*5cf0*/  IADD3 R5, R2, 0x71, RZ ;  /* 0x0000007102057810 */ /* 0x002fe40007ffe0ff */
[----:B---3--:R-:W-:-:S02]  /*5d00*/  FSEL R210, R12, -INF , !P5 ;  /* 0xff8000000cd27808 */ /* 0x008fc40006800000 */
[C---:B------:R-:W-:Y:S02]  /*5d10*/  ISETP.GE.AND P0, PT, R5.reuse, R11, PT ;  /* 0x0000000b0500720c */ /* 0x040fe40003f06270 */
[----:B------:R-:W-:Y:S02]  /*5d20*/  ISETP.GE.AND P3, PT, R5, R8, PT ;  /* 0x000000080500720c */ /* 0x000fe40003f66270 */
[----:B------:R-:W-:Y:S02]  /*5d30*/  FSEL R198, R41, -INF , !P0 ;  /* 0xff80000029c67808 */ /* 0x000fe40004000000 */
[-C--:B------:R-:W-:Y:S02]  /*5d40*/  ISETP.GE.AND P0, PT, R2, R9.reuse, PT ;  /* 0x000000090200720c */ /* 0x080fe40003f06270 */
[----:B------:R-:W-:Y:S02]  /*5d50*/  ISETP.GE.AND P1, PT, R5, R9, PT ;  /* 0x000000090500720c */ /* 0x000fe40003f26270 */
[----:B------:R-:W-:-:S02]  /*5d60*/  FSEL R75, R227, -INF , !P0 ;  /* 0xff800000e34b7808 */ /* 0x000fc40004000000 */
[----:B------:R-:W-:Y:S02]  /*5d70*/  PLOP3.LUT P0, PT, PT, PT, UP0, 0x80, 0x0 ;  /* 0x000000000000781c */ /* 0x000fe40003f0f008 */
[----:B------:R-:W-:Y:S02]  /*5d80*/  ISETP.GE.AND P4, PT, R5, R10, PT ;  /* 0x0000000a0500720c */ /* 0x000fe40003f86270 */
[----:B------:R-:W-:Y:S02]  /*5d90*/  FSEL R143, R16, -INF , !P3 ;  /* 0xff800000108f7808 */ /* 0x000fe40005800000 */
[----:B------:R-:W-:Y:S02]  /*5da0*/  FSEL R180, R23, -INF , !P1 ;  /* 0xff80000017b47808 */ /* 0x000fe40004800000 */
[----:B------:R-:W-:Y:S02]  /*5db0*/  FSEL R203, R7, -INF , !P4 ;  /* 0xff80000007cb7808 */ /* 0x000fe40006000000 */
[----:B------:R-:W-:-:S02]  /*5dc0*/  ISETP.GE.AND P6, PT, R3, R9, PT ;  /* 0x000000090300720c */ /* 0x000fc40003fc6270 */
[CC--:B------:R-:W-:Y:S02]  /*5dd0*/  ISETP.GE.AND P5, PT, R3.reuse, R11.reuse, PT ;  /* 0x0000000b0300720c */ /* 0x0c0fe40003fa6270 */
[----:B------:R-:W-:Y:S02]  /*5de0*/  ISETP.GE.AND P3, PT, R3, R10, PT ;  /* 0x0000000a0300720c */ /* 0x000fe40003f66270 */
[C---:B------:R-:W-:Y:S02]  /*5df0*/  ISETP.GE.AND P1, PT, R2.reuse, R8, PT ;  /* 0x000000080200720c */ /* 0x040fe40003f26270 */
[C---:B------:R-:W-:Y:S02]  /*5e00*/  ISETP.GE.AND P4, PT, R2.reuse, R11, PT ;  /* 0x0000000b0200720c */ /* 0x040fe40003f86270 */
[C---:B------:R-:W-:Y:S02]  /*5e10*/  ISETP.GE.AND P2, PT, R2.reuse, R10, PT ;  /* 0x0000000a0200720c */ /* 0x040fe40003f46270 */
[----:B------:R-:W-:-:S02]  /*5e20*/  IADD3 R2, R2, 0x79, RZ ;  /* 0x0000007902027810 */ /* 0x000fc40007ffe0ff */
        /* <DEDUP_REMOVED lines=8> */
[----:B------:R-:W-:Y:S02]  /*5eb0*/  FSEL R34, R226, -INF , !P4 ;  /* 0xff800000e2227808 */ /* 0x000fe40006000000 */
[----:B------:R-:W-:Y:S02]  /*5ec0*/  FSEL R35, R225, -INF , !P2 ;  /* 0xff800000e1237808 */ /* 0x000fe40005000000 */
[----:B------:R-:W-:Y:S02]  /*5ed0*/  FSEL R140, R29, -INF , !P6 ;  /* 0xff8000001d8c7808 */ /* 0x000fe40007000000 */
[----:B------:R-:W-:-:S02]  /*5ee0*/  FSEL R142, R31, -INF , !P5 ;  /* 0xff8000001f8e7808 */ /* 0x000fc40006800000 */
[----:B------:R-:W-:Y:S02]  /*5ef0*/  FSEL R187, R25, -INF , !P3 ;  /* 0xff80000019bb7808 */ /* 0x000fe40005800000 */
[----:B--2---:R-:W-:Y:S01]  /*5f00*/  FSEL R193, R27, -INF , !P1 ;  /* 0xff8000001bc17808 */ /* 0x004fe20004800000 */
[----:B------:R-:W-:Y:S05]  /*5f10*/  @!P0 BRA `(.L_x_261) ;  /* 0x000006b000008947 */ /* 0x000fea0003800000 */
[----:B------:R-:W2:Y:S04]  /*5f20*/  LDL.64 R88, [R1+0xc8] ;  /* 0x0000c80001587983 */ /* 0x000ea80000100a00 */
[----:B------:R-:W3:Y:S01]  /*5f30*/  LDL.64 R90, [R1+0xd0] ;  /* 0x0000d000015a7983 */ /* 0x000ee20000100a00 */
        /* <DEDUP_REMOVED lines=10> */
[----:B------:R-:W-:Y:S01]  /*5fe0*/  IMAD.U32 R21, RZ, RZ, UR4 ;  /* 0x00000004ff157e24 */ /* 0x000fe2000f8e00ff */
[----:B--2---:R-:W-:Y:S01]  /*5ff0*/  ISETP.GE.AND P1, PT, R88, c[0x0][0x220], PT ;  /* 0x0000880058007a0c */ /* 0x004fe20003f26270 */
[----:B---3--:R-:W-:-:S05]  /*6000*/  IMAD.WIDE.U32 R12, R12, UR9, R90 ;  /* 0x000000090c0c7c25 */ /* 0x008fca000f8e005a */
[----:B------:R-:W-:-:S07]  /*6010*/  IADD3 R3, R13, UR5, RZ ;  /* 0x000000050d037c10 */ /* 0x000fce000fffe0ff */
        /* <DEDUP_REMOVED lines=89> */
.L_x_263:
[----:B------:R-:W-:Y:S05]  /*65b0*/  BSYNC B0 ;  /* 0x0000000000007941 */ /* 0x000fea0003800000 */
.L_x_262:
[----:B------:R-:W0:Y:S02]  /*65c0*/  LDGDEPBAR ;  /* 0x00000000000079af */ /* 0x000e240000000000 */
.L_x_261:
        /* <DEDUP_REMOVED lines=65> */
[----:B---3--:R-:W3:Y:S01]  /*69e0*/  LDL.LU R220, [R1+0x4] ;  /* 0x0000040001dc7983 */ /* 0x008ee20000300800 */
[----:B------:R-:W-:Y:S02]  /*69f0*/  FMNMX.FTZ R2, R48, R2, !PT ;  /* 0x0000000230027209 */ /* 0x000fe40007810000 */
[----:B------:R-:W-:Y:S01]  /*6a00*/  FMNMX.FTZ R72, R215, R72, !PT ;  /* 0x00000048d7487209 */ /* 0x000fe20007810000 */
[----:B------:R-:W-:Y:S01]  /*6a10*/  STL [R1+0x150], R215 ;  /* 0x000150d701007387 */ /* 0x000fe20000100800 */
[----:B------:R-:W-:Y:S02]  /*6a20*/  SHF.L.U32 R225, R6, 0x1, RZ ;  /* 0x0000000106e17819 */ /* 0x000fe400000006ff */
[----:B------:R-:W-:Y:S01]  /*6a30*/  FMNMX.FTZ R72, R217, R72, !PT ;  /* 0x00000048d9487209 */ /* 0x000fe20007810000 */
[----:B------:R-:W-:Y:S01]  /*6a40*/  STL [R1+0x154], R217 ;  /* 0x000154d901007387 */ /* 0x000fe20000100800 */
[----:B------:R-:W-:Y:S01]  /*6a50*/  LEA R226, R4, R225, 0x1 ;  /* 0x000000e104e27211 */ /* 0x000fe200078e08ff */
[C---:B------:R-:W-:Y:S01]  /*6a60*/  IMAD R228, R0.reuse, 0x2, R225 ;  /* 0x0000000200e47824 */ /* 0x040fe200078e02e1 */
[----:B------:R-:W-:Y:S01]  /*6a70*/  FMNMX.FTZ R72, R211, R72, !PT ;  /* 0x00000048d3487209 */ /* 0x000fe20007810000 */
[----:B------:R-:W-:Y:S02]  /*6a80*/  LDSM.16.MT88.4 R48, [R225+0x8000] ;  /* 0x00800000e130783b */ /* 0x000fe40000004200 */
[----:B------:R-:W-:Y:S01]  /*6a90*/  IMAD R227, R0, 0x2, R226 ;  /* 0x0000000200e37824 */ /* 0x000fe200078e02e2 */
[----:B------:R-:W-:Y:S01]  /*6aa0*/  FMNMX.FTZ R72, R205, R72, !PT ;  /* 0x00000048cd487209 */ /* 0x000fe20007810000 */
[----:B------:R-:W-:Y:S03]  /*6ab0*/  LDSM.16.MT88.4 R52, [R228+0x8000] ;  /* 0x00800000e434783b */ /* 0x000fe60000004200 */
[----:B------:R-:W-:Y:S01]  /*6ac0*/  FMNMX.FTZ R72, R198, R72, !PT ;  /* 0x00000048c6487209 */ /* 0x000fe20007810000 */
[----:B------:R-:W-:Y:S03]  /*6ad0*/  LDSM.16.MT88.4 R56, [R226+0x8000] ;  /* 0x00800000e238783b */ /* 0x000fe60000004200 */
[----:B------:R-:W-:Y:S01]  /*6ae0*/  FMNMX.FTZ R72, R192, R72, !PT ;  /* 0x00000048c0487209 */ /* 0x000fe20007810000 */
[----:B------:R-:W-:Y:S03]  /*6af0*/  LDSM.16.MT88.4 R60, [R225+0x8800] ;  /* 0x00880000e13c783b */ /* 0x000fe60000004200 */
[----:B------:R-:W-:Y:S01]  /*6b00*/  FMNMX.FTZ R72, R187, R72, !PT ;  /* 0x00000048bb487209 */ /* 0x000fe20007810000 */
[----:B------:R-:W-:Y:S04]  /*6b10*/  LDSM.16.MT88.4 R68, [R226+0x8800] ;  /* 0x00880000e244783b */ /* 0x000fe80000004200 */
[----:B------:R-:W4:Y:S04]  /*6b20*/  SHFL.BFLY PT, R5, R72, 0x2, 0x1f ;  /* 0x0c401f0048057f89 */ /* 0x000f2800000e0000 */
[----:B------:R-:W-:Y:S01]  /*6b30*/  LDSM.16.MT88.4 R84, [R227+0x8800] ;  /* 0x00880000e354783b */ /* 0x000fe20000004200 */
[----:B----4-:R-:W-:-:S05]  /*6b40*/  FMNMX.FTZ R72, R72, R5, !PT ;  /* 0x0000000548487209 */ /* 0x010fca0007810000 */
[----:B------:R-:W4:Y:S02]  /*6b50*/  SHFL.BFLY PT, R5, R72, 0x1, 0x1f ;  /* 0x0c201f0048057f89 */ /* 0x000f2400000e0000 */
[----:B----4-:R-:W-:-:S04]  /*6b60*/  FMNMX.FTZ R72, R72, R5, !PT ;  /* 0x0000000548487209 */ /* 0x010fc80007810000 */
[C---:B------:R-:W-:Y:S01]  /*6b70*/  FSETP.NEU.FTZ.AND P1, PT, R72.reuse, -INF , PT ;  /* 0xff8000004800780b */ /* 0x040fe20003f3d000 */
[----:B------:R-:W-:Y:S01]  /*6b80*/  FMUL.FTZ R7, R72, c[0x0][0x23c] ;  /* 0x00008f0048077a20 */ /* 0x000fe20000410000 */
[----:B------:R-:W-:Y:S04]  /*6b90*/  STL [R1+0x140], R72 ;  /* 0x0001404801007387 */ /* 0x000fe80000100800 */
[----:B------:R-:W-:Y:S02]  /*6ba0*/  FSEL R7, R7, RZ, P1 ;  /* 0x000000ff07077208 */ /* 0x000fe40000800000 */
        /* <DEDUP_REMOVED lines=11> */
[----:B------:R-:W3:Y:S02]  /*6c60*/  SHFL.BFLY PT, R3, R2, 0x2, 0x1f ;  /* 0x0c401f0002037f89 */ /* 0x000ee400000e0000 */
[----:B---3--:R-:W-:Y:S01]  /*6c70*/  FMNMX.FTZ R2, R2, R3, !PT ;  /* 0x0000000302027209 */ /* 0x008fe20007810000 */
[----:B------:R-:W-:-:S04]  /*6c80*/  FFMA.FTZ R3, R34, c[0x0][0x23c], -R7 ;  /* 0x00008f0022037a23 */ /* 0x000fc80000010807 */
[----:B--2---:R-:W2:Y:S01]  /*6c90*/  SHFL.BFLY PT, R12, R2, 0x1, 0x1f ;  /* 0x0c201f00020c7f89 */ /* 0x004ea200000e0000 */
[----:B------:R-:W3:Y:S03]  /*6ca0*/  MUFU.EX2 R9, R3 ;  /* 0x0000000300097308 */ /* 0x000ee60000000800 */
[----:B---3--:R-:W-:Y:S01]  /*6cb0*/  STL [R1+0xa8], R9 ;  /* 0x0000a80901007387 */ /* 0x008fe20000100800 */
[----:B--2---:R-:W-:Y:S01]  /*6cc0*/  FMNMX.FTZ R3, R2, R12, !PT ;  /* 0x0000000c02037209 */ /* 0x004fe20007810000 */
[----:B------:R-:W-:-:S03]  /*6cd0*/  FFMA.FTZ R2, R77, c[0x0][0x23c], -R7 ;  /* 0x00008f004d027a23 */ /* 0x000fc60000010807 */
[C---:B------:R-:W-:Y:S01]  /*6ce0*/  FSETP.NEU.FTZ.AND P1, PT, R3.reuse, -INF , PT ;  /* 0xff8000000300780b */ /* 0x040fe20003f3d000 */
[----:B------:R2:W3:Y:S01]  /*6cf0*/  MUFU.EX2 R10, R2 ;  /* 0x00000002000a7308 */ /* 0x0004e20000000800 */
[----:B------:R-:W-:-:S05]  /*6d00*/  FMUL.FTZ R5, R3, c[0x0][0x23c] ;  /* 0x00008f0003057a20 */ /* 0x000fca0000410000 */
[----:B------:R-:W-:-:S05]  /*6d10*/  FSEL R5, R5, RZ, P1 ;  /* 0x000000ff05057208 */ /* 0x000fca0000800000 */
[----:B------:R-:W-:Y:S02]  /*6d20*/  FFMA.FTZ R0, R80, c[0x0][0x23c], -R5 ;  /* 0x00008f0050007a23 */ /* 0x000fe40000010805 */
[----:B------:R-:W4:Y:S02]  /*6d30*/  LDSM.16.MT88.4 R80, [R227+0x8000] ;  /* 0x00800000e350783b */ /* 0x000f240000004200 */
[----:B------:R1:W-:Y:S01]  /*6d40*/  MUFU.EX2 R8, R0 ;  /* 0x0000000000087308 */ /* 0x0003e20000000800 */
[----:B--2---:R-:W-:Y:S01]  /*6d50*/  FFMA.FTZ R2, R78, c[0x0][0x23c], -R7 ;  /* 0x00008f004e027a23 */ /* 0x004fe20000010807 */
[----:B---3--:R-:W-:Y:S01]  /*6d60*/  STL [R1+0xa4], R10 ;  /* 0x0000a40a01007387 */ /* 0x008fe20000100800 */
[----:B------:R-:W-:-:S03]  /*6d70*/  F2FP.PACK_AB R12, R10, R9 ;  /* 0x000000090a0c723e */ /* 0x000fc600000000ff */
[----:B------:R-:W-:Y:S02]  /*6d80*/  STL [R1+0x144], R3 ;  /* 0x0001440301007387 */ /* 0x000fe40000100800 */
[----:B------:R2:W-:Y:S02]  /*6d90*/  MUFU.EX2 R224, R2 ;  /* 0x0000000200e07308 */ /* 0x0005e40000000800 */
[----:B------:R-:W3:Y:S04]  /*6da0*/  LDL.LU R218, [R1+0x8] ;  /* 0x0000080001da7983 */ /* 0x000ee80000300800 */
[----:B------:R-:W4:Y:S01]  /*6db0*/  LDL.LU R217, [R1+0x10] ;  /* 0x0000100001d97983 */ /* 0x000f220000300800 */
[----:B-1----:R-:W-:-:S03]  /*6dc0*/  FFMA.FTZ R0, R97, c[0x0][0x23c], -R7 ;  /* 0x00008f0061007a23 */ /* 0x002fc60000010807 */
[----:B------:R-:W4:Y:S01]  /*6dd0*/  LDL.LU R215, [R1] ;  /* 0x0000000001d77983 */ /* 0x000f220000300800 */
[----:B------:R1:W-:Y:S01]  /*6de0*/  MUFU.EX2 R72, R0 ;  /* 0x0000000000487308 */ /* 0x0003e20000000800 */
[----:B--2---:R-:W-:-:S07]  /*6df0*/  FFMA.FTZ R2, R76, c[0x0][0x23c], -R7 ;  /* 0x00008f004c027a23 */ /* 0x004fce0000010807 */
[----:B------:R2:W2:Y:S01]  /*6e00*/  MUFU.EX2 R147, R2 ;  /* 0x0000000200937308 */ /* 0x0004a20000000800 */
[----:B-1----:R-:W-:-:S07]  /*6e10*/  FFMA.FTZ R0, R98, c[0x0][0x23c], -R7 ;  /* 0x00008f0062007a23 */ /* 0x002fce0000010807 */
[----:B------:R1:W-:Y:S01]  /*6e20*/  MUFU.EX2 R145, R0 ;  /* 0x0000000000917308 */ /* 0x0003e20000000800 */
[----:B--2---:R-:W-:-:S07]  /*6e30*/  FFMA.FTZ R2, R35, c[0x0][0x23c], -R5 ;  /* 0x00008f0023027a23 */ /* 0x004fce0000010805 */
[----:B------:R2:W-:Y:S01]  /*6e40*/  MUFU.EX2 R232, R2 ;  /* 0x0000000200e87308 */ /* 0x0005e20000000800 */
[----:B-1----:R-:W-:-:S07]  /*6e50*/  FFMA.FTZ R0, R96, c[0x0][0x23c], -R7 ;  /* 0x00008f0060007a23 */ /* 0x002fce0000010807 */
[----:B------:R1:W-:Y:S01]  /*6e60*/  MUFU.EX2 R240, R0 ;  /* 0x0000000000f07308 */ /* 0x0003e20000000800 */
[----:B--2---:R-:W-:-:S07]  /*6e70*/  FFMA.FTZ R2, R79, c[0x0][0x23c], -R5 ;  /* 0x00008f004f027a23 */ /* 0x004fce0000010805 */
[----:B------:R2:W2:Y:S01]  /*6e80*/  MUFU.EX2 R230, R2 ;  /* 0x0000000200e67308 */ /* 0x0004a20000000800 */
[----:B-1----:R-:W-:Y:S02]  /*6e90*/  FFMA.FTZ R0, R64, c[0x0][0x23c], -R7 ;  /* 0x00008f0040007a23 */ /* 0x002fe40000010807 */
[----:B------:R-:W-:Y:S05]  /*6ea0*/  LDSM.16.MT88.4 R64, [R228+0x8800] ;  /* 0x00880000e440783b */ /* 0x000fea0000004200 */
[----:B------:R1:W-:Y:S01]  /*6eb0*/  MUFU.EX2 R237, R0 ;  /* 0x0000000000ed7308 */ /* 0x0003e20000000800 */
[----:B--2---:R-:W-:-:S07]  /*6ec0*/  FFMA.FTZ R2, R99, c[0x0][0x23c], -R5 ;  /* 0x00008f0063027a23 */ /* 0x004fce0000010805 */
[----:B------:R-:W2:Y:S01]  /*6ed0*/  MUFU.EX2 R11, R2 ;  /* 0x00000002000b7308 */ /* 0x000ea20000000800 */
[----:B-1----:R-:W-:-:S07]  /*6ee0*/  FFMA.FTZ R0, R100, c[0x0][0x23c], -R5 ;  /* 0x00008f0064007a23 */ /* 0x002fce0000010805 */
[----:B------:R1:W-:Y:S02]  /*6ef0*/  MUFU.EX2 R243, R0 ;  /* 0x0000000000f37308 */ /* 0x0003e40000000800 */
[----:B-1----:R-:W-:-:S06]  /*6f00*/  FFMA.FTZ R0, R103, c[0x0][0x23c], -R5 ;  /* 0x00008f0067007a23 */ /* 0x002fcc0000010805 */
[----:B------:R1:W1:Y:S02]  /*6f10*/  MUFU.EX2 R146, R0 ;  /* 0x0000000000927308 */ /* 0x0002640000000800 */
[----:B-1----:R-:W-:-:S06]  /*6f20*/  FFMA.FTZ R0, R102, c[0x0][0x23c], -R5 ;  /* 0x00008f0066007a23 */ /* 0x002fcc0000010805 */
[----:B------:R1:W-:Y:S02]  /*6f30*/  MUFU.EX2 R239, R0 ;  /* 0x0000000000ef7308 */ /* 0x0003e40000000800 */
[----:B-1----:R-:W-:-:S06]  /*6f40*/  FFMA.FTZ R0, R101, c[0x0][0x23c], -R5 ;  /* 0x00008f0065007a23 */ /* 0x002fcc0000010805 */
[----:B------:R1:W1:Y:S02]  /*6f50*/  MUFU.EX2 R236, R0 ;  /* 0x0000000000ec7308 */ /* 0x0002640000000800 */
[----:B-1----:R-:W-:-:S04]  /*6f60*/  FMNMX.FTZ R0, R73, R133, !PT ;  /* 0x0000008549007209 */ /* 0x002fc80007810000 */
        /* <DEDUP_REMOVED lines=34> */
[----:B---3--:R-:W-:-:S04]  /*7190*/  FMNMX.FTZ R2, R218, R2, !PT ;  /* 0x00000002da027209 */ /* 0x008fc80007810000 */
        /* <DEDUP_REMOVED lines=13> */
[----:B----4-:R-:W-:Y:S02]  /*7270*/  FMNMX.FTZ R2, R217, R0, !PT ;  /* 0x00000000d9027209 */ /* 0x010fe40007810000 */
[----:B------:R-:W-:Y:S02]  /*7280*/  FMNMX.FTZ R0, R140, R4, !PT ;  /* 0x000000048c007209 */ /* 0x000fe40007810000 */
[----:B------:R-:W-:Y:S02]  /*7290*/  F2FP.PACK_AB R14, R147, R224 ;  /* 0x000000e0930e723e */ /* 0x000fe400000000ff */
[----:B------:R-:W-:Y:S02]  /*72a0*/  F2FP.PACK_AB R13, R230, R232 ;  /* 0x000000e8e60d723e */ /* 0x000fe400000000ff */
[----:B--2---:R-:W-:-:S02]  /*72b0*/  F2FP.PACK_AB R15, R8, R11 ;  /* 0x0000000b080f723e */ /* 0x004fc400000000ff */
[----:B------:R-:W-:Y:S01]  /*72c0*/  FMNMX.FTZ R2, R215, R2, !PT ;  /* 0x00000002d7027209 */ /* 0x000fe20007810000 */
[----:B------:R-:W1:Y:S03]  /*72d0*/  SHFL.BFLY PT, R4, R0, 0x2, 0x1f ;  /* 0x0c401f0000047f89 */ /* 0x000e6600000e0000 */
        /* <DEDUP_REMOVED lines=30> */
[----:B------:R-:W1:Y:S01]  /*74c0*/  SHFL.BFLY PT, R12, R0, 0x1, 0x1f ;  /* 0x0c201f00000c7f89 */ /* 0x000e6200000e0000 */
[----:B------:R-:W-:-:S05]  /*74d0*/  FMNMX.FTZ R4, R142, R2, !PT ;  /* 0x000000028e047209 */ /* 0x000fca0007810000 */
[----:B------:R-:W2:Y:S01]  /*74e0*/  SHFL.BFLY PT, R6, R4, 0x2, 0x1f ;  /* 0x0c401f0004067f89 */ /* 0x000ea200000e0000 */
[----:B-1----:R-:W-:-:S04]  /*74f0*/  FMNMX.FTZ R74, R0, R12, !PT ;  /* 0x0000000c004a7209 */ /* 0x002fc80007810000 */
[C---:B------:R-:W-:Y:S01]  /*7500*/  FSETP.NEU.FTZ.AND P1, PT, R74.reuse, -INF , PT ;  /* 0xff8000004a00780b */ /* 0x040fe20003f3d000 */
[----:B------:R-:W-:Y:S01]  /*7510*/  FMUL.FTZ R2, R74, c[0x0][0x23c] ;  /* 0x00008f004a027a20 */ /* 0x000fe20000410000 */
[----:B--2---:R-:W-:-:S04]  /*7520*/  FMNMX.FTZ R0, R4, R6, !PT ;  /* 0x0000000604007209 */ /* 0x004fc80007810000 */
[----:B------:R-:W-:-:S05]  /*7530*/  FSEL R2, R2, RZ, P1 ;  /* 0x000000ff02027208 */ /* 0x000fca0000800000 */
[----:B------:R-:W-:-:S04]  /*7540*/  FFMA.FTZ R4, R73, c[0x0][0x23c], -R2 ;  /* 0x00008f0049047a23 */ /* 0x000fc80000010802 */
[----:B------:R1:W-:Y:S01]  /*7550*/  MUFU.EX2 R3, R4 ;  /* 0x0000000400037308 */ /* 0x0003e20000000800 */
[----:B------:R-:W2:Y:S01]  /*7560*/  SHFL.BFLY PT, R6, R0, 0x1, 0x1f ;  /* 0x0c201f0000067f89 */ /* 0x000ea200000e0000 */
[----:B-1----:R-:W-:-:S06]  /*7570*/  FFMA.FTZ R4, R133, c[0x0][0x23c], -R2 ;  /* 0x00008f0085047a23 */ /* 0x002fcc0000010802 */
[----:B------:R1:W-:Y:S02]  /*7580*/  MUFU.EX2 R133, R4 ;  /* 0x0000000400857308 */ /* 0x0003e40000000800 */
[----:B-1----:R-:W-:-:S06]  /*7590*/  FFMA.FTZ R4, R136, c[0x0][0x23c], -R2 ;  /* 0x00008f0088047a23 */ /* 0x002fcc0000010802 */
[----:B------:R1:W-:Y:S02]  /*75a0*/  MUFU.EX2 R229, R4 ;  /* 0x0000000400e57308 */ /* 0x0003e40000000800 */
[----:B-1----:R-:W-:-:S06]  /*75b0*/  FFMA.FTZ R4, R132, c[0x0][0x23c], -R2 ;  /* 0x00008f0084047a23 */ /* 0x002fcc0000010802 */
[----:B------:R1:W3:Y:S01]  /*75c0*/  MUFU.EX2 R10, R4 ;  /* 0x00000004000a7308 */ /* 0x0002e20000000800 */
[----:B--2---:R-:W-:Y:S01]  /*75d0*/  FMNMX.FTZ R73, R0, R6, !PT ;  /* 0x0000000600497209 */ /* 0x004fe20007810000 */
[----:B-1----:R-:W-:-:S06]  /*75e0*/  FFMA.FTZ R4, R129, c[0x0][0x23c], -R2 ;  /* 0x00008f0081047a23 */ /* 0x002fcc0000010802 */
[----:B------:R1:W2:Y:S01]  /*75f0*/  MUFU.EX2 R9, R4 ;  /* 0x0000000400097308 */ /* 0x0002a20000000800 */
[C---:B------:R-:W-:Y:S01]  /*7600*/  FMUL.FTZ R0, R73.reuse, c[0x0][0x23c] ;  /* 0x00008f0049007a20 */ /* 0x040fe20000410000 */
[----:B------:R-:W-:-:S04]  /*7610*/  FSETP.NEU.FTZ.AND P1, PT, R73, -INF , PT ;  /* 0xff8000004900780b */ /* 0x000fc80003f3d000 */
[----:B------:R-:W-:Y:S01]  /*7620*/  FSEL R0, R0, RZ, P1 ;  /* 0x000000ff00007208 */ /* 0x000fe20000800000 */
[----:B-1----:R-:W-:-:S04]  /*7630*/  FFMA.FTZ R4, R127, c[0x0][0x23c], -R2 ;  /* 0x00008f007f047a23 */ /* 0x002fc80000010802 */
[----:B------:R1:W-:Y:S01]  /*7640*/  MUFU.EX2 R242, R4 ;  /* 0x0000000400f27308 */ /* 0x0003e20000000800 */
[----:B---3--:R-:W-:Y:S01]  /*7650*/  MOV R127, R10 ;  /* 0x0000000a007f7202 */ /* 0x008fe20000000f00 */
[----:B-1----:R-:W-:Y:S02]  /*7660*/  FFMA.FTZ R4, R125, c[0x0][0x23c], -R2 ;  /* 0x00008f007d047a23 */ /* 0x002fe40000010802 */
[----:B--2---:R-:W-:-:S04]  /*7670*/  IMAD.MOV.U32 R125, RZ, RZ, R9 ;  /* 0x000000ffff7d7224 */ /* 0x004fc800078e0009 */
[----:B------:R1:W-:Y:S02]  /*7680*/  MUFU.EX2 R9, R4 ;  /* 0x0000000400097308 */ /* 0x0003e40000000800 */
[----:B-1----:R-:W-:-:S06]  /*7690*/  FFMA.FTZ R4, R124, c[0x0][0x23c], -R2 ;  /* 0x00008f007c047a23 */ /* 0x002fcc0000010802 */
[----:B------:R1:W-:Y:S02]  /*76a0*/  MUFU.EX2 R238, R4 ;  /* 0x0000000400ee7308 */ /* 0x0003e40000000800 */
[----:B-1----:R-:W-:-:S06]  /*76b0*/  FFMA.FTZ R4, R75, c[0x0][0x23c], -R0 ;  /* 0x00008f004b047a23 */ /* 0x002fcc0000010800 */
[----:B------:R1:W-:Y:S02]  /*76c0*/  MUFU.EX2 R10, R4 ;  /* 0x00000004000a7308 */ /* 0x0003e40000000800 */
[----:B-1----:R-:W-:-:S06]  /*76d0*/  FFMA.FTZ R4, R135, c[0x0][0x23c], -R0 ;  /* 0x00008f0087047a23 */ /* 0x002fcc0000010800 */
[----:B------:R1:W-:Y:S01]  /*76e0*/  MUFU.EX2 R124, R4 ;  /* 0x00000004007c7308 */ /* 0x0003e20000000800 */
[----:B------:R-:W-:Y:S01]  /*76f0*/  MOV R75, R3 ;  /* 0x00000003004b7202 */ /* 0x000fe20000000f00 */
[----:B-1----:R-:W-:-:S06]  /*7700*/  FFMA.FTZ R4, R137, c[0x0][0x23c], -R0 ;  /* 0x00008f0089047a23 */ /* 0x002fcc0000010800 */
[----:B------:R1:W2:Y:S02]  /*7710*/  MUFU.EX2 R6, R4 ;  /* 0x0000000400067308 */ /* 0x0002a40000000800 */
[----:B-1----:R-:W-:-:S06]  /*7720*/  FFMA.FTZ R4, R134, c[0x0][0x23c], -R0 ;  /* 0x00008f0086047a23 */ /* 0x002fcc0000010800 */
[----:B------:R1:W3:Y:S02]  /*7730*/  MUFU.EX2 R144, R4 ;  /* 0x0000000400907308 */ /* 0x0002e40000000800 */
[----:B-1----:R-:W-:-:S06]  /*7740*/  FFMA.FTZ R4, R131, c[0x0][0x23c], -R0 ;  /* 0x00008f0083047a23 */ /* 0x002fcc0000010800 */
[----:B------:R1:W-:Y:S02]  /*7750*/  MUFU.EX2 R3, R4 ;  /* 0x0000000400037308 */ /* 0x0003e40000000800 */
[----:B-1----:R-:W-:-:S06]  /*7760*/  FFMA.FTZ R4, R130, c[0x0][0x23c], -R0 ;  /* 0x00008f0082047a23 */ /* 0x002fcc0000010800 */
[----:B------:R1:W-:Y:S01]  /*7770*/  MUFU.EX2 R136, R4 ;  /* 0x0000000400887308 */ /* 0x0003e20000000800 */
[----:B--2---:R-:W-:Y:S02]  /*7780*/  IMAD.MOV.U32 R130, RZ, RZ, R6 ;  /* 0x000000ffff827224 */ /* 0x004fe400078e0006 */
[----:B-1----:R-:W-:-:S05]  /*7790*/  FFMA.FTZ R4, R128, c[0x0][0x23c], -R0 ;  /* 0x00008f0080047a23 */ /* 0x002fca0000010800 */
[----:B------:R1:W-:Y:S02]  /*77a0*/  MUFU.EX2 R241, R4 ;  /* 0x0000000400f17308 */ /* 0x0003e40000000800 */
[----:B-1----:R-:W-:-:S06]  /*77b0*/  FFMA.FTZ R4, R126, c[0x0][0x23c], -R0 ;  /* 0x00008f007e047a23 */ /* 0x002fcc0000010800 */
[----:B------:R1:W-:Y:S01]  /*77c0*/  MUFU.EX2 R135, R4 ;  /* 0x0000000400877308 */ /* 0x0003e20000000800 */
[----:B------:R-:W-:Y:S02]  /*77d0*/  F2FP.PACK_AB R16, R133, R75 ;  /* 0x0000004b8510723e */ /* 0x000fe400000000ff */
[----:B------:R-:W-:Y:S01]  /*77e0*/  F2FP.PACK_AB R18, R127, R229 ;  /* 0x000000e57f12723e */ /* 0x000fe200000000ff */
[----:B-1----:R-:W-:-:S04]  /*77f0*/  FFMA.FTZ R4, R160, c[0x0][0x23c], -R2 ;  /* 0x00008f00a0047a23 */ /* 0x002fc80000010802 */
[----:B------:R1:W2:Y:S01]  /*7800*/  MUFU.EX2 R6, R4 ;  /* 0x0000000400067308 */ /* 0x0002a20000000800 */
[----:B------:R-:W-:Y:S02]  /*7810*/  F2FP.PACK_AB R17, R124, R10 ;  /* 0x0000000a7c11723e */ /* 0x000fe400000000ff */
[----:B---3--:R-:W-:Y:S01]  /*7820*/  F2FP.PACK_AB R19, R144, R130 ;  /* 0x000000829013723e */ /* 0x008fe200000000ff */
[----:B-1----:R-:W-:-:S06]  /*7830*/  FFMA.FTZ R4, R154, c[0x0][0x23c], -R2 ;  /* 0x00008f009a047a23 */ /* 0x002fcc0000010802 */
[C---:B------:R-:W-:Y:S01]  /*7840*/  HMMA.16816.F32 R24, R16.reuse, R52, RZ ;  /* 0x000000341018723c */ /* 0x040fe200000018ff */
[----:B------:R1:W-:Y:S07]  /*7850*/  MUFU.EX2 R231, R4 ;  /* 0x0000000400e77308 */ /* 0x0003ee0000000800 */
[----:B------:R-:W-:Y:S01]  /*7860*/  HMMA.16816.F32 R20, R16, R56, RZ ;  /* 0x000000381014723c */ /* 0x000fe200000018ff */
[----:B-1----:R-:W-:Y:S01]  /*7870*/  FFMA.FTZ R4, R149, c[0x0][0x23c], -R2 ;  /* 0x00008f0095047a23 */ /* 0x002fe20000010802 */
[----:B--2---:R-:W-:Y:S01]  /*7880*/  MOV R149, R6 ;  /* 0x0000000600957202 */ /* 0x004fe20000000f00 */
[----:B------:R-:W-:-:S02]  /*7890*/  IMAD.MOV.U32 R6, RZ, RZ, R11 ;  /* 0x000000ffff067224 */ /* 0x000fc400078e000b */
[----:B------:R1:W-:Y:S01]  /*78a0*/  MUFU.EX2 R11, R4 ;  /* 0x00000004000b7308 */ /* 0x0003e20000000800 */
[----:B------:R-:W-:Y:S01]  /*78b0*/  F2FP.PACK_AB R12, R242, R125 ;  /* 0x0000007df20c723e */ /* 0x000fe200000000ff */
[----:B-1----:R-:W-:-:S06]  /*78c0*/  FFMA.FTZ R4, R148, c[0x0][0x23c], -R2 ;  /* 0x00008f0094047a23 */ /* 0x002fcc0000010802 */
[----:B------:R1:W-:Y:S01]  /*78d0*/  MUFU.EX2 R129, R4 ;  /* 0x0000000400817308 */ /* 0x0003e20000000800 */
[----:B------:R-:W-:Y:S02]  /*78e0*/  F2FP.PACK_AB R13, R136, R3 ;  /* 0x00000003880d723e */ /* 0x000fe400000000ff */
[----:B------:R-:W-:Y:S02]  /*78f0*/  F2FP.PACK_AB R14, R238, R9 ;  /* 0x00000009ee0e723e */ /* 0x000fe400000000ff */
[----:B------:R-:W-:Y:S01]  /*7900*/  F2FP.PACK_AB R15, R135, R241 ;  /* 0x000000f1870f723e */ /* 0x000fe200000000ff */
[----:B-1----:R-:W-:-:S04]  /*7910*/  FFMA.FTZ R4, R156, c[0x0][0x23c], -R0 ;  /* 0x00008f009c047a23 */ /* 0x002fc80000010800 */
[----:B------:R1:W-:Y:S01]  /*7920*/  MUFU.EX2 R234, R4 ;  /* 0x0000000400ea7308 */ /* 0x0003e20000000800 */
[----:B------:R-:W-:Y:S01]  /*7930*/  HMMA.16816.F32 R28, R16, R48, RZ ;  /* 0x00000030101c723c */ /* 0x000fe200000018ff */
[----:B------:R-:W-:Y:S02]  /*7940*/  IMAD.MOV.U32 R156, RZ, RZ, R10 ;  /* 0x000000ffff9c7224 */ /* 0x000fe400078e000a */
[----:B-1----:R-:W-:-:S04]  /*7950*/  FFMA.FTZ R4, R153, c[0x0][0x23c], -R0 ;  /* 0x00008f0099047a23 */ /* 0x002fc80000010800 */
[----:B------:R1:W-:Y:S01]  /*7960*/  MUFU.EX2 R137, R4 ;  /* 0x0000000400897308 */ /* 0x0003e20000000800 */
[----:B------:R-:W-:Y:S08]  /*7970*/  HMMA.16816.F32 R76, R12, R64, R24 ;  /* 0x000000400c4c723c */ /* 0x000ff00000001818 */
[----:B------:R-:W-:Y:S01]  /*7980*/  HMMA.16816.F32 R24, R16, R58, RZ ;  /* 0x0000003a1018723c */ /* 0x000fe200000018ff */
[----:B-1----:R-:W-:-:S04]  /*7990*/  FFMA.FTZ R4, R150, c[0x0][0x23c], -R0 ;  /* 0x00008f0096047a23 */ /* 0x002fc80000010800 */
[----:B------:R1:W-:Y:S03]  /*79a0*/  MUFU.EX2 R10, R4 ;  /* 0x00000004000a7308 */ /* 0x0003e60000000800 */
[----:B------:R-:W-:Y:S01]  /*79b0*/  HMMA.16816.F32 R88, R12, R68, R20 ;  /* 0x000000440c58723c */ /* 0x000fe20000001814 */
[----:B------:R-:W-:Y:S02]  /*79c0*/  IMAD.MOV.U32 R128, RZ, RZ, R229 ;  /* 0x000000ffff807224 */ /* 0x000fe400078e00e5 */
[----:B-1----:R-:W-:-:S04]  /*79d0*/  FFMA.FTZ R4, R138, c[0x0][0x23c], -R0 ;  /* 0x00008f008a047a23 */ /* 0x002fc80000010800 */
[----:B------:R1:W-:Y:S01]  /*79e0*/  MUFU.EX2 R134, R4 ;  /* 0x0000000400867308 */ /* 0x0003e20000000800 */
[----:B------:R-:W-:Y:S01]  /*79f0*/  HMMA.16816.F32 R20, R16, R80, RZ ;  /* 0x000000501014723c */ /* 0x000fe200000018ff */
[----:B-1----:R-:W-:-:S06]  /*7a00*/  FFMA.FTZ R4, R158, c[0x0][0x23c], -R7 ;  /* 0x00008f009e047a23 */ /* 0x002fcc0000010807 */
[----:B------:R1:W-:Y:S01]  /*7a10*/  MUFU.EX2 R233, R4 ;  /* 0x0000000400e97308 */ /* 0x0003e20000000800 */
[----:B------:R-:W-:Y:S01]  /*7a20*/  HMMA.16816.F32 R44, R12, R60, R28 ;  /* 0x0000003c0c2c723c */ /* 0x000fe2000000181c */
[----:B------:R-:W-:Y:S01]  /*7a30*/  MOV R154, R9 ;  /* 0x00000009009a7202 */ /* 0x000fe20000000f00 */
[----:B-1----:R-:W-:-:S05]  /*7a40*/  FFMA.FTZ R4, R155, c[0x0][0x23c], -R7 ;  /* 0x00008f009b047a23 */ /* 0x002fca0000010807 */
[----:B------:R1:W2:Y:S01]  /*7a50*/  MUFU.EX2 R229, R4 ;  /* 0x0000000400e57308 */ /* 0x0002a20000000800 */
[----:B------:R-:W-:Y:S01]  /*7a60*/  HMMA.16816.F32 R28, R16, R54, RZ ;  /* 0x00000036101c723c */ /* 0x000fe200000018ff */
[----:B------:R3:W-:Y:S01]  /*7a70*/  STL [R1+0x148], R72 ;  /* 0x0001484801007387 */ /* 0x0007e20000100800 */
[----:B-1----:R-:W-:-:S05]  /*7a80*/  FFMA.FTZ R4, R152, c[0x0][0x23c], -R7 ;  /* 0x00008f0098047a23 */ /* 0x002fca0000010807 */
[----:B------:R1:W-:Y:S01]  /*7a90*/  MUFU.EX2 R153, R4 ;  /* 0x0000000400997308 */ /* 0x0003e20000000800 */
[----:B------:R-:W-:Y:S01]  /*7aa0*/  HMMA.16816.F32 R32, R16, R50, RZ ;  /* 0x000000321020723c */ /* 0x000fe200000018ff */
[----:B------:R-:W-:Y:S01]  /*7ab0*/  MOV R131, R224 ;  /* 0x000000e000837202 */ /* 0x000fe20000000f00 */
[----:B---3--:R-:W-:-:S06]  /*7ac0*/  IMAD.MOV.U32 R72, RZ, RZ, R232 ;  /* 0x000000ffff487224 */ /* 0x008fcc00078e00e8 */
[----:B------:R-:W-:Y:S01]  /*7ad0*/  HMMA.16816.F32 R36, R12, R70, R24 ;  /* 0x000000460c24723c */ /* 0x000fe20000001818 */
[----:B------:R-:W3:Y:S01]  /*7ae0*/  LDSM.16.MT88.4 R24, [R226+0x9000] ;  /* 0x00900000e218783b */ /* 0x000ee20000004200 */
[----:B-1----:R-:W-:-:S04]  /*7af0*/  FFMA.FTZ R4, R139, c[0x0][0x23c], -R7 ;  /* 0x00008f008b047a23 */ /* 0x002fc80000010807 */
[----:B------:R1:W-:Y:S02]  /*7b00*/  MUFU.EX2 R9, R4 ;  /* 0x0000000400097308 */ /* 0x0003e40000000800 */
[----:B------:R-:W-:Y:S01]  /*7b10*/  HMMA.16816.F32 R56, R12, R84, R20 ;  /* 0x000000540c38723c */ /* 0x000fe20000001814 */
[----:B------:R-:W4:Y:S01]  /*7b20*/  LDSM.16.MT88.4 R20, [R225+0x9000] ;  /* 0x00900000e114783b */ /* 0x000f220000004200 */
[----:B-1----:R-:W-:-:S04]  /*7b30*/  FFMA.FTZ R4, R161, c[0x0][0x23c], -R5 ;  /* 0x00008f00a1047a23 */ /* 0x002fc80000010805 */
[----:B------:R1:W-:Y:S02]  /*7b40*/  MUFU.EX2 R232, R4 ;  /* 0x0000000400e87308 */ /* 0x0003e40000000800 */
[----:B------:R-:W-:Y:S01]  /*7b50*/  HMMA.16816.F32 R16, R16, R82, RZ ;  /* 0x000000521010723c */ /* 0x000fe200000018ff */
[----:B------:R-:W-:Y:S01]  /*7b60*/  MOV R148, R124 ;  /* 0x0000007c00947202 */ /* 0x000fe20000000f00 */
[----:B-1----:R-:W-:-:S04]  /*7b70*/  FFMA.FTZ R4, R159, c[0x0][0x23c], -R5 ;  /* 0x00008f009f047a23 */ /* 0x002fc80000010805 */
[----:B------:R1:W1:Y:S01]  /*7b80*/  MUFU.EX2 R224, R4 ;  /* 0x0000000400e07308 */ /* 0x0002620000000800 */
[----:B------:R-:W-:Y:S01]  /*7b90*/  MOV R124, R8 ;  /* 0x00000008007c7202 */ /* 0x000fe20000000f00 */
[----:B------:R-:W-:Y:S01]  /*7ba0*/  HMMA.16816.F32 R48, R12, R66, R28 ;  /* 0x000000420c30723c */ /* 0x000fe2000000181c */
[----:B------:R-:W2:Y:S01]  /*7bb0*/  LDSM.16.MT88.4 R28, [R228+0x9000] ;  /* 0x00900000e41c783b */ /* 0x000ea20000004200 */
[----:B-1----:R-:W-:-:S04]  /*7bc0*/  FFMA.FTZ R4, R157, c[0x0][0x23c], -R5 ;  /* 0x00008f009d047a23 */ /* 0x002fc80000010805 */
[----:B------:R1:W-:Y:S02]  /*7bd0*/  MUFU.EX2 R132, R4 ;  /* 0x0000000400847308 */ /* 0x0003e40000000800 */
[----:B------:R-:W-:Y:S01]  /*7be0*/  HMMA.16816.F32 R40, R12, R62, R32 ;  /* 0x0000003e0c28723c */ /* 0x000fe20000001820 */
[----:B-1----:R-:W-:-:S05]  /*7bf0*/  FFMA.FTZ R4, R151, c[0x0][0x23c], -R5 ;  /* 0x00008f0097047a23 */ /* 0x002fca0000010805 */
[----:B------:R1:W1:Y:S02]  /*7c00*/  MUFU.EX2 R8, R4 ;  /* 0x0000000400087308 */ /* 0x0002640000000800 */
[----:B------:R-:W-:Y:S07]  /*7c10*/  HMMA.16816.F32 R32, R12, R86, R16 ;  /* 0x000000560c20723c */ /* 0x000fee0000001810 */
[----:B--2---:R-:W-:Y:S02]  /*7c20*/  F2FP.PACK_AB R12, R229, R233 ;  /* 0x000000e9e50c723e */ /* 0x004fe400000000ff */
[----:B------:R-:W-:Y:S01]  /*7c30*/  F2FP.PACK_AB R13, R224, R232 ;  /* 0x000000e8e00d723e */ /* 0x000fe200000000ff */
[----:B-1----:R-:W-:Y:S01]  /*7c40*/  FFMA.FTZ R4, R174, c[0x0][0x23c], -R2 ;  /* 0x00008f00ae047a23 */ /* 0x002fe20000010802 */
[----:B------:R-:W-:-:S03]  /*7c50*/  F2FP.PACK_AB R14, R9, R153 ;  /* 0x00000099090e723e */ /* 0x000fc600000000ff */
[----:B------:R1:W-:Y:S01]  /*7c60*/  MUFU.EX2 R160, R4 ;  /* 0x0000000400a07308 */ /* 0x0003e20000000800 */
[----:B------:R-:W-:Y:S02]  /*7c70*/  F2FP.PACK_AB R15, R8, R132 ;  /* 0x00000084080f723e */ /* 0x000fe400000000ff */
[----:B------:R-:W-:Y:S02]  /*7c80*/  F2FP.PACK_AB R16, R231, R149 ;  /* 0x00000095e710723e */ /* 0x000fe400000000ff */
[----:B------:R-:W-:Y:S02]  /*7c90*/  F2FP.PACK_AB R17, R137, R234 ;  /* 0x000000ea8911723e */ /* 0x000fe400000000ff */
[----:B------:R-:W-:Y:S01]  /*7ca0*/  F2FP.PACK_AB R18, R129, R11 ;  /* 0x0000000b8112723e */ /* 0x000fe200000000ff */
[----:B---3--:R-:W-:Y:S01]  /*7cb0*/  HMMA.16816.F32 R84, R12, R24, R120 ;  /* 0x000000180c54723c */ /* 0x008fe20000001878 */
[----:B------:R-:W-:Y:S01]  /*7cc0*/  F2FP.PACK_AB R19, R134, R10 ;  /* 0x0000000a8613723e */ /* 0x000fe200000000ff */
[----:B-1----:R-:W-:-:S04]  /*7cd0*/  FFMA.FTZ R4, R172, c[0x0][0x23c], -R2 ;  /* 0x00008f00ac047a23 */ /* 0x002fc80000010802 */
[----:B------:R1:W-:Y:S01]  /*7ce0*/  MUFU.EX2 R138, R4 ;  /* 0x00000004008a7308 */ /* 0x0003e20000000800 */
[----:B------:R-:W-:Y:S01]  /*7cf0*/  MOV R126, R230 ;  /* 0x000000e6007e7202 */ /* 0x000fe20000000f00 */
[----:B----4-:R-:W-:Y:S01]  /*7d00*/  HMMA.16816.F32 R44, R16, R20, R44 ;  /* 0x00000014102c723c */ /* 0x010fe2000000182c */
[----:B-1----:R-:W-:-:S05]  /*7d10*/  FFMA.FTZ R4, R165, c[0x0][0x23c], -R2 ;  /* 0x00008f00a5047a23 */ /* 0x002fca0000010802 */
[----:B------:R1:W-:Y:S02]  /*7d20*/  MUFU.EX2 R122, R4 ;  /* 0x00000004007a7308 */ /* 0x0003e40000000800 */
[C---:B------:R-:W-:Y:S08]  /*7d30*/  HMMA.16816.F32 R52, R12.reuse, R20, R96 ;  /* 0x000000140c34723c */ /* 0x040ff00000001860 */
[----:B------:R-:W-:Y:S01]  /*7d40*/  HMMA.16816.F32 R60, R12, R22, R92 ;  /* 0x000000160c3c723c */ /* 0x000fe2000000185c */
[----:B-1----:R-:W-:-:S07]  /*7d50*/  FFMA.FTZ R4, R162, c[0x0][0x23c], -R2 ;  /* 0x00008f00a2047a23 */ /* 0x002fce0000010802 */
[----:B------:R-:W-:Y:S01]  /*7d60*/  HMMA.16816.F32 R40, R16, R22, R40 ;  /* 0x000000161028723c */ /* 0x000fe20000001828 */
[----:B------:R-:W1:Y:S01]  /*7d70*/  LDSM.16.MT88.4 R20, [R227+0x9000] ;  /* 0x00900000e314783b */ /* 0x000e620000004200 */
[----:B------:R2:W-:Y:S02]  /*7d80*/  MUFU.EX2 R230, R4 ;  /* 0x0000000400e67308 */ /* 0x0005e40000000800 */
[----:B--2---:R-:W-:-:S06]  /*7d90*/  FFMA.FTZ R4, R176, c[0x0][0x23c], -R0 ;  /* 0x00008f00b0047a23 */ /* 0x004fcc0000010800 */
[----:B------:R2:W-:Y:S01]  /*7da0*/  MUFU.EX2 R150, R4 ;  /* 0x0000000400967308 */ /* 0x0005e20000000800 */
[----:B------:R-:W-:Y:S01]  /*7db0*/  HMMA.16816.F32 R80, R12, R30, R116 ;  /* 0x0000001e0c50723c */ /* 0x000fe20000001874 */
[----:B--2---:R-:W-:-:S06]  /*7dc0*/  FFMA.FTZ R4, R169, c[0x0][0x23c], -R0 ;  /* 0x00008f00a9047a23 */ /* 0x004fcc0000010800 */
[----:B------:R2:W3:Y:S02]  /*7dd0*/  MUFU.EX2 R235, R4 ;  /* 0x0000000400eb7308 */ /* 0x0004e40000000800 */
        /* <DEDUP_REMOVED lines=10> */
[----:B---3--:R-:W-:Y:S01]  /*7e80*/  IMAD.MOV.U32 R171, RZ, RZ, R235 ;  /* 0x000000ffffab7224 */ /* 0x008fe200078e00eb */
[----:B-1----:R-:W-:Y:S01]  /*7e90*/  HMMA.16816.F32 R108, R12, R20, R108 ;  /* 0x000000140c6c723c */ /* 0x002fe2000000186c */
[----:B--2---:R-:W-:-:S05]  /*7ea0*/  FFMA.FTZ R4, R166, c[0x0][0x23c], -R7 ;  /* 0x00008f00a6047a23 */ /* 0x004fca0000010807 */
[----:B------:R1:W-:Y:S02]  /*7eb0*/  MUFU.EX2 R115, R4 ;  /* 0x0000000400737308 */ /* 0x0003e40000000800 */
[----:B------:R-:W-:Y:S08]  /*7ec0*/  HMMA.16816.F32 R104, R12, R22, R104 ;  /* 0x000000160c68723c */ /* 0x000ff00000001868 */
[----:B------:R-:W-:Y:S01]  /*7ed0*/  HMMA.16816.F32 R76, R16, R20, R56 ;  /* 0x00000014104c723c */ /* 0x000fe20000001838 */
[----:B-1----:R-:W-:-:S07]  /*7ee0*/  FFMA.FTZ R4, R164, c[0x0][0x23c], -R7 ;  /* 0x00008f00a4047a23 */ /* 0x002fce0000010807 */
[----:B------:R-:W-:Y:S01]  /*7ef0*/  HMMA.16816.F32 R32, R16, R22, R32 ;  /* 0x000000161020723c */ /* 0x000fe20000001820 */
[----:B------:R-:W1:Y:S01]  /*7f00*/  LDSM.16.MT88.4 R20, [R225+0x9800] ;  /* 0x00980000e114783b */ /* 0x000e620000004200 */
[----:B------:R2:W-:Y:S06]  /*7f10*/  MUFU.EX2 R235, R4 ;  /* 0x0000000400eb7308 */ /* 0x0005ec0000000800 */
[----:B------:R-:W-:Y:S01]  /*7f20*/  HMMA.16816.F32 R68, R12, R28, R100 ;  /* 0x0000001c0c44723c */ /* 0x000fe20000001864 */
[----:B--2---:R-:W-:-:S04]  /*7f30*/  FFMA.FTZ R4, R177, c[0x0][0x23c], -R5 ;  /* 0x00008f00b1047a23 */ /* 0x004fc80000010805 */
[----:B------:R2:W3:Y:S02]  /*7f40*/  MUFU.EX2 R12, R4 ;  /* 0x00000004000c7308 */ /* 0x0004e40000000800 */
[----:B--2---:R-:W-:-:S06]  /*7f50*/  FFMA.FTZ R4, R173, c[0x0][0x23c], -R5 ;  /* 0x00008f00ad047a23 */ /* 0x004fcc0000010805 */
[----:B------:R2:W4:Y:S02]  /*7f60*/  MUFU.EX2 R114, R4 ;  /* 0x0000000400727308 */ /* 0x0005240000000800 */
[----:B--2---:R-:W-:-:S06]  /*7f70*/  FFMA.FTZ R4, R170, c[0x0][0x23c], -R5 ;  /* 0x00008f00aa047a23 */ /* 0x004fcc0000010805 */
[----:B------:R2:W-:Y:S01]  /*7f80*/  MUFU.EX2 R116, R4 ;  /* 0x0000000400747308 */ /* 0x0005e20000000800 */
[----:B------:R-:W-:Y:S01]  /*7f90*/  MOV R170, R138 ;  /* 0x0000008a00aa7202 */ /* 0x000fe20000000f00 */
[----:B--2---:R-:W-:-:S06]  /*7fa0*/  FFMA.FTZ R4, R168, c[0x0][0x23c], -R5 ;  /* 0x00008f00a8047a23 */ /* 0x004fcc0000010805 */
[----:B------:R-:W2:Y:S01]  /*7fb0*/  MUFU.EX2 R158, R4 ;  /* 0x00000004009e7308 */ /* 0x000ea20000000800 */
[----:B---3--:R-:W-:Y:S01]  /*7fc0*/  MOV R168, R12 ;  /* 0x0000000c00a87202 */ /* 0x008fe20000000f00 */
[----:B------:R-:W-:Y:S01]  /*7fd0*/  HMMA.16816.F32 R100, R16, R30, R48 ;  /* 0x0000001e1064723c */ /* 0x000fe20000001830 */
[----:B------:R-:W-:Y:S01]  /*7fe0*/  F2FP.PACK_AB R12, R169, R151 ;  /* 0x00000097a90c723e */ /* 0x000fe200000000ff */
[----:B------:R-:W3:Y:S01]  /*7ff0*/  LDSM.16.MT88.4 R28, [R228+0x9800] ;  /* 0x00980000e41c783b */ /* 0x000ee20000004200 */
[----:B----4-:R-:W-:Y:S02]  /*8000*/  F2FP.PACK_AB R13, R114, R168 ;  /* 0x000000a8720d723e */ /* 0x010fe400000000ff */
[----:B------:R-:W-:-:S03]  /*8010*/  F2FP.PACK_AB R14, R235, R115 ;  /* 0x00000073eb0e723e */ /* 0x000fc600000000ff */
[----:B------:R-:W-:Y:S01]  /*8020*/  HMMA.16816.F32 R88, R16, R24, R88 ;  /* 0x000000181058723c */ /* 0x000fe20000001858 */
[----:B--2---:R-:W-:-:S07]  /*8030*/  F2FP.PACK_AB R15, R158, R116 ;  /* 0x000000749e0f723e */ /* 0x004fce00000000ff */
[----:B------:R-:W-:Y:S01]  /*8040*/  HMMA.16816.F32 R96, R16, R26, R36 ;  /* 0x0000001a1060723c */ /* 0x000fe20000001824 */
[----:B------:R-:W2:Y:S06]  /*8050*/  LDSM.16.MT88.4 R24, [R226+0x9800] ;  /* 0x00980000e218783b */ /* 0x000eac0000004200 */
[----:B------:R-:W-:Y:S02]  /*8060*/  F2FP.PACK_AB R16, R170, R160 ;  /* 0x000000a0aa10723e */ /* 0x000fe400000000ff */
[----:B------:R-:W-:Y:S02]  /*8070*/  F2FP.PACK_AB R17, R171, R150 ;  /* 0x00000096ab11723e */ /* 0x000fe400000000ff */
[----:B------:R-:W-:-:S02]  /*8080*/  F2FP.PACK_AB R18, R230, R122 ;  /* 0x0000007ae612723e */ /* 0x000fc400000000ff */
[----:B------:R-:W-:Y:S01]  /*8090*/  F2FP.PACK_AB R19, R167, R117 ;  /* 0x00000075a713723e */ /* 0x000fe200000000ff */
[----:B-1----:R-:W-:Y:S01]  /*80a0*/  HMMA.16816.F32 R56, R12, R22, R60 ;  /* 0x000000160c38723c */ /* 0x002fe2000000183c */
[----:B------:R-:W-:-:S07]  /*80b0*/  FFMA.FTZ R4, R208, c[0x0][0x23c], -R2 ;  /* 0x00008f00d0047a23 */ /* 0x000fce0000010802 */
[-C--:B------:R-:W-:Y:S01]  /*80c0*/  HMMA.16816.F32 R36, R16, R20.reuse, R44 ;  /* 0x000000141024723c */ /* 0x080fe2000000182c */
[----:B------:R1:W-:Y:S07]  /*80d0*/  MUFU.EX2 R157, R4 ;  /* 0x00000004009d7308 */ /* 0x0003ee0000000800 */
[----:B------:R-:W-:Y:S08]  /*80e0*/  HMMA.16816.F32 R44, R12, R20, R52 ;  /* 0x000000140c2c723c */ /* 0x000ff00000001834 */
[----:B------:R-:W-:Y:S01]  /*80f0*/  HMMA.16816.F32 R52, R16, R22, R40 ;  /* 0x000000161034723c */ /* 0x000fe20000001828 */
[----:B------:R-:W4:Y:S01]  /*8100*/  LDSM.16.MT88.4 R20, [R227+0x9800] ;  /* 0x00980000e314783b */ /* 0x000f220000004200 */
[----:B-1----:R-:W-:-:S04]  /*8110*/  FFMA.FTZ R4, R199, c[0x0][0x23c], -R2 ;  /* 0x00008f00c7047a23 */ /* 0x002fc80000010802 */
[----:B------:R1:W-:Y:S01]  /*8120*/  MUFU.EX2 R113, R4 ;  /* 0x0000000400717308 */ /* 0x0003e20000000800 */
[----:B------:R-:W-:Y:S02]  /*8130*/  IMAD.MOV.U32 R138, RZ, RZ, R156 ;  /* 0x000000ffff8a7224 */ /* 0x000fe400078e009c */
[----:B-1----:R-:W-:-:S05]  /*8140*/  FFMA.FTZ R4, R191, c[0x0][0x23c], -R2 ;  /* 0x00008f00bf047a23 */ /* 0x002fca0000010802 */
[----:B------:R1:W-:Y:S02]  /*8150*/  MUFU.EX2 R118, R4 ;  /* 0x0000000400767308 */ /* 0x0003e40000000800 */
[----:B-1----:R-:W-:-:S06]  /*8160*/  FFMA.FTZ R4, R182, c[0x0][0x23c], -R2 ;  /* 0x00008f00b6047a23 */ /* 0x002fcc0000010802 */
[----:B------:R1:W-:Y:S02]  /*8170*/  MUFU.EX2 R199, R4 ;  /* 0x0000000400c77308 */ /* 0x0003e40000000800 */
[----:B-1----:R-:W-:-:S06]  /*8180*/  FFMA.FTZ R4, R204, c[0x0][0x23c], -R0 ;  /* 0x00008f00cc047a23 */ /* 0x002fcc0000010800 */
[----:B------:R1:W-:Y:S01]  /*8190*/  MUFU.EX2 R156, R4 ;  /* 0x00000004009c7308 */ /* 0x0003e20000000800 */
[----:B---3--:R-:W-:Y:S01]  /*81a0*/  HMMA.16816.F32 R48, R16, R28, R64 ;  /* 0x0000001c1030723c */ /* 0x008fe20000001840 */
[----:B-1----:R-:W-:-:S06]  /*81b0*/  FFMA.FTZ R4, R201, c[0x0][0x23c], -R0 ;  /* 0x00008f00c9047a23 */ /* 0x002fcc0000010800 */
[----:B------:R1:W-:Y:S01]  /*81c0*/  MUFU.EX2 R112, R4 ;  /* 0x0000000400707308 */ /* 0x0003e20000000800 */
[----:B------:R-:W-:Y:S01]  /*81d0*/  HMMA.16816.F32 R60, R12, R30, R80 ;  /* 0x0000001e0c3c723c */ /* 0x000fe20000001850 */
[----:B-1----:R-:W-:-:S06]  /*81e0*/  FFMA.FTZ R4, R188, c[0x0][0x23c], -R0 ;  /* 0x00008f00bc047a23 */ /* 0x002fcc0000010800 */
[----:B------:R1:W3:Y:S01]  /*81f0*/  MUFU.EX2 R119, R4 ;  /* 0x0000000400777308 */ /* 0x0002e20000000800 */
[----:B--2---:R-:W-:Y:S01]  /*8200*/  HMMA.16816.F32 R64, R12, R24, R84 ;  /* 0x000000180c40723c */ /* 0x004fe20000001854 */
[----:B------:R-:W-:-:S07]  /*8210*/  MOV R152, R72 ;  /* 0x0000004800987202 */ /* 0x000fce0000000f00 */
[----:B----4-:R-:W-:Y:S01]  /*8220*/  HMMA.16816.F32 R84, R12, R20, R108 ;  /* 0x000000140c54723c */ /* 0x010fe2000000186c */
[----:B-1----:R-:W-:-:S07]  /*8230*/  FFMA.FTZ R4, R183, c[0x0][0x23c], -R0 ;  /* 0x00008f00b7047a23 */ /* 0x002fce0000010800 */
[----:B------:R-:W-:Y:S01]  /*8240*/  HMMA.16816.F32 R80, R12, R22, R104 ;  /* 0x000000160c50723c */ /* 0x000fe20000001868 */
[----:B------:R1:W-:Y:S07]  /*8250*/  MUFU.EX2 R164, R4 ;  /* 0x0000000400a47308 */ /* 0x0003ee0000000800 */
[C---:B------:R-:W-:Y:S08]  /*8260*/  HMMA.16816.F32 R76, R16.reuse, R20, R76 ;  /* 0x00000014104c723c */ /* 0x040ff0000000184c */
[----:B------:R-:W-:Y:S01]  /*8270*/  HMMA.16816.F32 R32, R16, R22, R32 ;  /* 0x000000161020723c */ /* 0x000fe20000001820 */
[----:B------:R-:W2:Y:S01]  /*8280*/  LDSM.16.MT88.4 R20, [R225+0xa000] ;  /* 0x00a00000e114783b */ /* 0x000ea20000004200 */
[----:B-1----:R-:W-:-:S04]  /*8290*/  FFMA.FTZ R4, R207, c[0x0][0x23c], -R7 ;  /* 0x00008f00cf047a23 */ /* 0x002fc80000010807 */
[----:B------:R1:W-:Y:S01]  /*82a0*/  MUFU.EX2 R159, R4 ;  /* 0x00000004009f7308 */ /* 0x0003e20000000800 */
[----:B------:R-:W-:Y:S01]  /*82b0*/  MOV R155, R148 ;  /* 0x00000094009b7202 */ /* 0x000fe20000000f00 */
[----:B-1----:R-:W-:-:S06]  /*82c0*/  FFMA.FTZ R4, R200, c[0x0][0x23c], -R7 ;  /* 0x00008f00c8047a23 */ /* 0x002fcc0000010807 */
[----:B------:R1:W4:Y:S02]  /*82d0*/  MUFU.EX2 R72, R4 ;  /* 0x0000000400487308 */ /* 0x0003240000000800 */
[----:B-1----:R-:W-:-:S06]  /*82e0*/  FFMA.FTZ R4, R189, c[0x0][0x23c], -R7 ;  /* 0x00008f00bd047a23 */ /* 0x002fcc0000010807 */
[----:B------:R1:W-:Y:S02]  /*82f0*/  MUFU.EX2 R183, R4 ;  /* 0x0000000400b77308 */ /* 0x0003e40000000800 */
[----:B-1----:R-:W-:-:S06]  /*8300*/  FFMA.FTZ R4, R181, c[0x0][0x23c], -R7 ;  /* 0x00008f00b5047a23 */ /* 0x002fcc0000010807 */
[----:B------:R1:W1:Y:S01]  /*8310*/  MUFU.EX2 R148, R4 ;  /* 0x0000000400947308 */ /* 0x0002620000000800 */
[----:B---3--:R-:W-:Y:S01]  /*8320*/  IMAD.MOV.U32 R181, RZ, RZ, R119 ;  /* 0x000000ffffb57224 */ /* 0x008fe200078e0077 */
[----:B------:R-:W-:Y:S01]  /*8330*/  HMMA.16816.F32 R40, R12, R28, R68 ;  /* 0x0000001c0c28723c */ /* 0x000fe20000001844 */
[----:B-1----:R-:W-:-:S05]  /*8340*/  FFMA.FTZ R4, R212, c[0x0][0x23c], -R5 ;  /* 0x00008f00d4047a23 */ /* 0x002fca0000010805 */
[----:B------:R1:W-:Y:S02]  /*8350*/  MUFU.EX2 R208, R4 ;  /* 0x0000000400d07308 */ /* 0x0003e40000000800 */
[----:B------:R-:W-:Y:S01]  /*8360*/  HMMA.16816.F32 R68, R12, R26, R92 ;  /* 0x0000001a0c44723c */ /* 0x000fe2000000185c */
[----:B-1----:R-:W-:-:S05]  /*8370*/  FFMA.FTZ R4, R206, c[0x0][0x23c], -R5 ;  /* 0x00008f00ce047a23 */ /* 0x002fca0000010805 */
[----:B------:R1:W3:Y:S02]  /*8380*/  MUFU.EX2 R212, R4 ;  /* 0x0000000400d47308 */ /* 0x0002e40000000800 */
[C---:B------:R-:W-:Y:S08]  /*8390*/  HMMA.16816.F32 R92, R16.reuse, R30, R100 ;  /* 0x0000001e105c723c */ /* 0x040ff00000001864 */
[----:B------:R-:W-:Y:S01]  /*83a0*/  HMMA.16816.F32 R96, R16, R26, R96 ;  /* 0x0000001a1060723c */ /* 0x000fe20000001860 */
[----:B----4-:R-:W-:Y:S01]  /*83b0*/  F2FP.PACK_AB R12, R72, R159 ;  /* 0x0000009f480c723e */ /* 0x010fe200000000ff */
[----:B------:R-:W-:Y:S01]  /*83c0*/  IMAD.MOV.U32 R123, RZ, RZ, R144 ;  /* 0x000000ffff7b7224 */ /* 0x000fe200078e0090 */
[----:B------:R-:W-:Y:S01]  /*83d0*/  F2FP.PACK_AB R14, R148, R183 ;  /* 0x000000b7940e723e */ /* 0x000fe200000000ff */
[----:B------:R-:W4:Y:S01]  /*83e0*/  LDSM.16.MT88.4 R28, [R228+0xa000] ;  /* 0x00a00000e41c783b */ /* 0x000f220000004200 */
[----:B-1----:R-:W-:Y:S01]  /*83f0*/  FFMA.FTZ R4, R194, c[0x0][0x23c], -R5 ;  /* 0x00008f00c2047a23 */ /* 0x002fe20000010805 */
[----:B------:R-:W-:-:S02]  /*8400*/  MOV R194, R118 ;  /* 0x0000007600c27202 */ /* 0x000fc40000000f00 */
[----:B------:R-:W-:Y:S01]  /*8410*/  HMMA.16816.F32 R100, R16, R24, R88 ;  /* 0x000000181064723c */ /* 0x000fe20000001858 */
[----:B------:R1:W-:Y:S01]  /*8420*/  MUFU.EX2 R182, R4 ;  /* 0x0000000400b67308 */ /* 0x0003e20000000800 */
[----:B------:R-:W-:Y:S01]  /*8430*/  IMAD.MOV.U32 R118, RZ, RZ, R149 ;  /* 0x000000ffff767224 */ /* 0x000fe200078e0095 */
[----:B---3--:R-:W-:Y:S01]  /*8440*/  F2FP.PACK_AB R13, R212, R208 ;  /* 0x000000d0d40d723e */ /* 0x008fe200000000ff */
[----:B------:R-:W3:Y:S03]  /*8450*/  LDSM.16.MT88.4 R24, [R226+0xa000] ;  /* 0x00a00000e218783b */ /* 0x000ee60000004200 */
[----:B------:R-:W-:Y:S02]  /*8460*/  F2FP.PACK_AB R16, R113, R157 ;  /* 0x0000009d7110723e */ /* 0x000fe400000000ff */
[----:B------:R-:W-:Y:S02]  /*8470*/  F2FP.PACK_AB R17, R112, R156 ;  /* 0x0000009c7011723e */ /* 0x000fe400000000ff */
[----:B------:R-:W-:-:S02]  /*8480*/  F2FP.PACK_AB R18, R199, R194 ;  /* 0x000000c2c712723e */ /* 0x000fc400000000ff */
[----:B------:R-:W-:-:S07]  /*8490*/  F2FP.PACK_AB R19, R164, R181 ;  /* 0x000000b5a413723e */ /* 0x000fce00000000ff */
[----:B--2---:R-:W-:Y:S07]  /*84a0*/  HMMA.16816.F32 R108, R16, R20, R36 ;  /* 0x00000014106c723c */ /* 0x004fee0000001824 */
[----:B------:R-:W-:Y:S02]  /*84b0*/  FFMA.FTZ R39, R218, c[0x0][0x23c], -R2 ;  /* 0x00008f00da277a23 */ /* 0x000fe40000010802 */
[----:B------:R-:W2:Y:S04]  /*84c0*/  LDL.LU R218, [R1+0x158] ;  /* 0x0001580001da7983 */ /* 0x000ea80000300800 */
[----:B------:R-:W2:Y:S01]  /*84d0*/  LDL.LU R191, [R1+0xc] ;  /* 0x00000c0001bf7983 */ /* 0x000ea20000300800 */
[----:B-1----:R-:W-:-:S04]  /*84e0*/  FFMA.FTZ R4, R186, c[0x0][0x23c], -R5 ;  /* 0x00008f00ba047a23 */ /* 0x002fc80000010805 */
[----:B------:R-:W1:Y:S01]  /*84f0*/  MUFU.EX2 R149, R4 ;  /* 0x0000000400957308 */ /* 0x000e620000000800 */
[----:B------:R-:W-:Y:S01]  /*8500*/  MOV R172, R135 ;  /* 0x0000008700ac7202 */ /* 0x000fe20000000f00 */
[----:B------:R-:W-:Y:S01]  /*8510*/  IMAD.MOV.U32 R135, RZ, RZ, R147 ;  /* 0x000000ffff877224 */ /* 0x000fe200078e0093 */
[----:B------:R-:W-:Y:S01]  /*8520*/  MOV R120, R138 ;  /* 0x0000008a00787202 */ /* 0x000fe20000000f00 */
[----:B------:R-:W-:Y:S01]  /*8530*/  HMMA.16816.F32 R104, R16, R22, R52 ;  /* 0x000000161068723c */ /* 0x000fe20000001834 */
[----:B------:R-:W-:Y:S02]  /*8540*/  MOV R165, R146 ;  /* 0x0000009200a57202 */ /* 0x000fe40000000f00 */
[----:B------:R-:W-:Y:S02]  /*8550*/  MOV R162, R145 ;  /* 0x0000009100a27202 */ /* 0x000fe40000000f00 */
[----:B------:R-:W-:Y:S02]  /*8560*/  MOV R176, R137 ;  /* 0x0000008900b07202 */ /* 0x000fe40000000f00 */
[----:B-1----:R-:W-:-:S02]  /*8570*/  F2FP.PACK_AB R15, R149, R182 ;  /* 0x000000b6950f723e */ /* 0x002fc400000000ff */
[----:B------:R-:W-:-:S05]  /*8580*/  MOV R163, R136 ;  /* 0x0000008800a37202 */ /* 0x000fca0000000f00 */
[C---:B------:R-:W-:Y:S08]  /*8590*/  HMMA.16816.F32 R136, R12.reuse, R20, R44 ;  /* 0x000000140c88723c */ /* 0x040ff0000000182c */
[C---:B------:R-:W-:Y:S01]  /*85a0*/  HMMA.16816.F32 R144, R12.reuse, R22, R56 ;  /* 0x000000160c90723c */ /* 0x040fe20000001838 */
[----:B------:R-:W1:Y:S01]  /*85b0*/  LDSM.16.MT88.4 R20, [R227+0xa000] ;  /* 0x00a00000e314783b */ /* 0x000e620000004200 */
[----:B------:R-:W-:Y:S01]  /*85c0*/  MOV R174, R154 ;  /* 0x0000009a00ae7202 */ /* 0x000fe20000000f00 */
[----:B------:R-:W-:Y:S01]  /*85d0*/  IMAD.MOV.U32 R121, RZ, RZ, R155 ;  /* 0x000000ffff797224 */ /* 0x000fe200078e009b */
[----:B------:R-:W-:Y:S01]  /*85e0*/  MOV R119, R153 ;  /* 0x0000009900777202 */ /* 0x000fe20000000f00 */
[----:B------:R-:W-:Y:S01]  /*85f0*/  IMAD.MOV.U32 R173, RZ, RZ, R163 ;  /* 0x000000ffffad7224 */ /* 0x000fe200078e00a3 */
[----:B------:R-:W-:Y:S01]  /*8600*/  MOV R177, R176 ;  /* 0x000000b000b17202 */ /* 0x000fe20000000f00 */
[----:B------:R-:W-:Y:S01]  /*8610*/  IMAD.MOV.U32 R175, RZ, RZ, R165 ;  /* 0x000000ffffaf7224 */ /* 0x000fe200078e00a5 */
[----:B----4-:R-:W-:Y:S01]  /*8620*/  HMMA.16816.F32 R88, R12, R28, R40 ;  /* 0x0000001c0c58723c */ /* 0x010fe20000001828 */
[----:B------:R-:W-:Y:S01]  /*8630*/  MOV R166, R162 ;  /* 0x000000a200a67202 */ /* 0x000fe20000000f00 */
[----:B------:R-:W-:Y:S01]  /*8640*/  IMAD.MOV.U32 R165, RZ, RZ, R118 ;  /* 0x000000ffffa57224 */ /* 0x000fe200078e0076 */
[----:B------:R-:W-:-:S02]  /*8650*/  MOV R163, R172 ;  /* 0x000000ac00a37202 */ /* 0x000fc40000000f00 */
[----:B------:R-:W-:Y:S01]  /*8660*/  MOV R176, R174 ;  /* 0x000000ae00b07202 */ /* 0x000fe20000000f00 */
[----:B------:R-:W-:Y:S01]  /*8670*/  IMAD.MOV.U32 R174, RZ, RZ, R121 ;  /* 0x000000ffffae7224 */ /* 0x000fe200078e0079 */
[----:B------:R-:W-:Y:S01]  /*8680*/  MOV R162, R119 ;  /* 0x0000007700a27202 */ /* 0x000fe20000000f00 */
[----:B---3--:R-:W-:Y:S01]  /*8690*/  HMMA.16816.F32 R52, R12, R24, R64 ;  /* 0x000000180c34723c */ /* 0x008fe20000001840 */
        /* <DEDUP_REMOVED lines=9> */
[--C-:B------:R-:W-:Y:S01]  /*8730*/  FFMA.FTZ R121, R140, c[0x0][0x23c], -R2.reuse ;  /* 0x00008f008c797a23 */ /* 0x100fe20000010802 */
[C---:B------:R-:W-:Y:S08]  /*8740*/  HMMA.16816.F32 R56, R12.reuse, R30, R60 ;  /* 0x0000001e0c38723c */ /* 0x040ff0000000183c */
[----:B-1----:R-:W-:Y:S08]  /*8750*/  HMMA.16816.F32 R40, R12, R22, R80 ;  /* 0x000000160c28723c */ /* 0x002ff00000001850 */
[----:B------:R-:W-:Y:S07]  /*8760*/  HMMA.16816.F32 R80, R16, R26, R96 ;  /* 0x0000001a1050723c */ /* 0x000fee0000001860 */
[----:B------:R-:W-:-:S02]  /*8770*/  FFMA.FTZ R96, R195, c[0x0][0x23c], -R2 ;  /* 0x00008f00c3607a23 */ /* 0x000fc40000010802 */
[----:B------:R-:W-:Y:S01]  /*8780*/  FFMA.FTZ R97, R184, c[0x0][0x23c], -R2 ;  /* 0x00008f00b8617a23 */ /* 0x000fe20000010802 */
[----:B------:R-:W-:Y:S07]  /*8790*/  HMMA.16816.F32 R60, R16, R30, R92 ;  /* 0x0000001e103c723c */ /* 0x000fee000000185c */
[--C-:B------:R-:W-:Y:S02]  /*87a0*/  FFMA.FTZ R31, R217, c[0x0][0x23c], -R0.reuse ;  /* 0x00008f00d91f7a23 */ /* 0x100fe40000010800 */
[----:B------:R-:W3:Y:S01]  /*87b0*/  LDL.LU R217, [R1+0x154] ;  /* 0x0001540001d97983 */ /* 0x000ee20000300800 */
[----:B------:R-:W-:-:S03]  /*87c0*/  FFMA.FTZ R30, R215, c[0x0][0x23c], -R0 ;  /* 0x00008f00d71e7a23 */ /* 0x000fc60000010800 */
[----:B------:R-:W4:Y:S01]  /*87d0*/  LDL.LU R215, [R1+0x150] ;  /* 0x0001500001d77983 */ /* 0x000f220000300800 */
[----:B--2---:R-:W-:-:S04]  /*87e0*/  FFMA.FTZ R2, R191, c[0x0][0x23c], -R5 ;  /* 0x00008f00bf027a23 */ /* 0x004fc80000010805 */
[----:B------:R1:W-:Y:S02]  /*87f0*/  MUFU.EX2 R201, R2 ;  /* 0x0000000200c97308 */ /* 0x0003e40000000800 */
[----:B-1----:R-:W-:Y:S02]  /*8800*/  FFMA.FTZ R2, R220, c[0x0][0x23c], -R5 ;  /* 0x00008f00dc027a23 */ /* 0x002fe40000010805 */
[----:B------:R-:W2:Y:S01]  /*8810*/  LDL.LU R220, [R1+0x14c] ;  /* 0x00014c0001dc7983 */ /* 0x000ea20000300800 */
[----:B------:R-:W-:Y:S01]  /*8820*/  MOV R161, R152 ;  /* 0x0000009800a17202 */ /* 0x000fe20000000f00 */
[----:B------:R-:W-:Y:S01]  /*8830*/  HMMA.16816.F32 R44, R12, R20, R84 ;  /* 0x000000140c2c723c */ /* 0x000fe20000001854 */
[----:B------:R-:W-:-:S07]  /*8840*/  FFMA.FTZ R4, R251, c[0x0][0x23c], -R7 ;  /* 0x00008f00fb047a23 */ /* 0x000fce0000010807 */
[----:B------:R-:W-:Y:S01]  /*8850*/  HMMA.16816.F32 R152, R16, R28, R48 ;  /* 0x0000001c1098723c */ /* 0x000fe20000001830 */
[----:B------:R1:W-:Y:S07]  /*8860*/  MUFU.EX2 R204, R4 ;  /* 0x0000000400cc7308 */ /* 0x0003ee0000000800 */
[----:B------:R-:W-:Y:S01]  /*8870*/  HMMA.16816.F32 R48, R12, R26, R68 ;  /* 0x0000001a0c30723c */ /* 0x000fe20000001844 */
[----:B------:R-:W-:Y:S07]  /*8880*/  LDSM.16.MT88.4 R12, [R227+0xa800] ;  /* 0x00a80000e30c783b */ /* 0x000fee0000004200 */
[----:B------:R-:W-:Y:S01]  /*8890*/  HMMA.16816.F32 R84, R16, R20, R76 ;  /* 0x000000141054723c */ /* 0x000fe2000000184c */
[----:B-1----:R-:W-:-:S07]  /*88a0*/  FFMA.FTZ R4, R246, c[0x0][0x23c], -R7 ;  /* 0x00008f00f6047a23 */ /* 0x002fce0000010807 */
[C---:B------:R-:W-:Y:S01]  /*88b0*/  HMMA.16816.F32 R68, R16.reuse, R24, R100 ;  /* 0x000000181044723c */ /* 0x040fe20000001864 */
[----:B------:R-:W1:Y:S07]  /*88c0*/  LDSM.16.MT88.4 R24, [R225+0xa800] ;  /* 0x00a80000e118783b */ /* 0x000e6e0000004200 */
[----:B------:R-:W-:Y:S01]  /*88d0*/  HMMA.16816.F32 R76, R16, R22, R32 ;  /* 0x00000016104c723c */ /* 0x000fe20000001820 */
[----:B------:R-:W1:Y:S04]  /*88e0*/  LDSM.16.MT88.4 R20, [R228+0xa800] ;  /* 0x00a80000e414783b */ /* 0x000e680000004200 */
[----:B------:R-:W1:Y:S01]  /*88f0*/  LDSM.16.MT88.4 R16, [R226+0xa800] ;  /* 0x00a80000e210783b */ /* 0x000e620000004200 */
[----:B------:R3:W1:Y:S01]  /*8900*/  MUFU.EX2 R207, R4 ;  /* 0x0000000400cf7308 */ /* 0x0006620000000800 */
[----:B------:R-:W-:Y:S01]  /*8910*/  MOV R186, R122 ;  /* 0x0000007a00ba7202 */ /* 0x000fe20000000f00 */
[----:B------:R-:W-:Y:S01]  /*8920*/  IMAD.MOV.U32 R94, RZ, RZ, R123 ;  /* 0x000000ffff5e7224 */ /* 0x000fe200078e007b */
[----:B------:R-:W-:Y:S01]  /*8930*/  MOV R252, R124 ;  /* 0x0000007c00fc7202 */ /* 0x000fe20000000f00 */
[----:B------:R-:W-:-:S02]  /*8940*/  IMAD.MOV.U32 R251, RZ, RZ, R125 ;  /* 0x000000fffffb7224 */ /* 0x000fc400078e007d */
[--C-:B------:R-:W-:Y:S02]  /*8950*/  FFMA.FTZ R29, R249, c[0x0][0x23c], -R0.reuse ;  /* 0x00008f00f91d7a23 */ /* 0x100fe40000010800 */
[--C-:B------:R-:W-:Y:S01]  /*8960*/  FFMA.FTZ R28, R222, c[0x0][0x23c], -R0.reuse ;  /* 0x00008f00de1c7a23 */ /* 0x100fe20000010800 */
[----:B------:R3:W-:Y:S01]  /*8970*/  MUFU.EX2 R200, R2 ;  /* 0x0000000200c87308 */ /* 0x0007e20000000800 */
[--C-:B------:R-:W-:Y:S02]  /*8980*/  FFMA.FTZ R98, R216, c[0x0][0x23c], -R0.reuse ;  /* 0x00008f00d8627a23 */ /* 0x100fe40000010800 */
[--C-:B------:R-:W-:Y:S02]  /*8990*/  FFMA.FTZ R99, R209, c[0x0][0x23c], -R0.reuse ;  /* 0x00008f00d1637a23 */ /* 0x100fe40000010800 */
[----:B---3--:R-:W-:Y:S02]  /*89a0*/  FFMA.FTZ R4, R221, c[0x0][0x23c], -R7 ;  /* 0x00008f00dd047a23 */ /* 0x008fe40000010807 */
[----:B------:R-:W-:-:S02]  /*89b0*/  FFMA.FTZ R100, R196, c[0x0][0x23c], -R0 ;  /* 0x00008f00c4647a23 */ /* 0x000fc40000010800 */
[----:B------:R3:W-:Y:S01]  /*89c0*/  MUFU.EX2 R206, R4 ;  /* 0x0000000400ce7308 */ /* 0x0007e20000000800 */
[--C-:B------:R-:W-:Y:S02]  /*89d0*/  FFMA.FTZ R101, R190, c[0x0][0x23c], -R0.reuse ;  /* 0x00008f00be657a23 */ /* 0x100fe40000010800 */
[--C-:B------:R-:W-:Y:S02]  /*89e0*/  FFMA.FTZ R122, R185, c[0x0][0x23c], -R0.reuse ;  /* 0x00008f00b97a7a23 */ /* 0x100fe40000010800 */
[--C-:B------:R-:W-:Y:S02]  /*89f0*/  FFMA.FTZ R123, R180, c[0x0][0x23c], -R0.reuse ;  /* 0x00008f00b47b7a23 */ /* 0x100fe40000010800 */
[--C-:B------:R-:W-:Y:S02]  /*8a00*/  FFMA.FTZ R124, R178, c[0x0][0x23c], -R0.reuse ;  /* 0x00008f00b27c7a23 */ /* 0x100fe40000010800 */
[----:B------:R-:W-:Y:S02]  /*8a10*/  FFMA.FTZ R125, R142, c[0x0][0x23c], -R0 ;  /* 0x00008f008e7d7a23 */ /* 0x000fe40000010800 */
[----:B------:R-:W-:-:S02]  /*8a20*/  FFMA.FTZ R0, R250, c[0x0][0x23c], -R5 ;  /* 0x00008f00fa007a23 */ /* 0x000fc40000010805 */
[----:B------:R-:W-:Y:S02]  /*8a30*/  FFMA.FTZ R2, R245, c[0x0][0x23c], -R5 ;  /* 0x00008f00f5027a23 */ /* 0x000fe40000010805 */
[----:B---3--:R-:W-:Y:S01]  /*8a40*/  FFMA.FTZ R4, R218, c[0x0][0x23c], -R7 ;  /* 0x00008f00da047a23 */ /* 0x008fe20000010807 */
[----:B------:R-:W-:Y:S01]  /*8a50*/  MOV R93, R134 ;  /* 0x00000086005d7202 */ /* 0x000fe20000000f00 */
[----:B------:R-:W-:Y:S01]  /*8a60*/  IMAD.MOV.U32 R221, RZ, RZ, R135 ;  /* 0x000000ffffdd7224 */ /* 0x000fe200078e0087 */
[----:B------:R-:W-:Y:S08]  /*8a70*/  MUFU.EX2 R134, R2 ;  /* 0x0000000200867308 */ /* 0x000ff00000000800 */
[----:B------:R1:W3:Y:S08]  /*8a80*/  MUFU.EX2 R202, R4 ;  /* 0x0000000400ca7308 */ /* 0x0002f00000000800 */
[----:B------:R3:W2:Y:S01]  /*8a90*/  MUFU.EX2 R135, R0 ;  /* 0x0000000000877308 */ /* 0x0006a20000000800 */
[----:B------:R-:W-:Y:S01]  /*8aa0*/  MOV R191, R116 ;  /* 0x0000007400bf7202 */ /* 0x000fe20000000f00 */
[----:B------:R-:W-:Y:S01]  /*8ab0*/  IMAD.MOV.U32 R189, RZ, RZ, R117 ;  /* 0x000000ffffbd7224 */ /* 0x000fe200078e0075 */
[----:B------:R-:W-:Y:S01]  /*8ac0*/  MOV R188, R115 ;  /* 0x0000007300bc7202 */ /* 0x000fe20000000f00 */
[--C-:B----4-:R-:W-:Y:S01]  /*8ad0*/  FFMA.FTZ R34, R215, c[0x0][0x23c], -R7.reuse ;  /* 0x00008f00d7227a23 */ /* 0x110fe20000010807 */
[----:B------:R-:W-:Y:S01]  /*8ae0*/  MOV R95, R114 ;  /* 0x00000072005f7202 */ /* 0x000fe20000000f00 */
[--C-:B------:R-:W-:Y:S01]  /*8af0*/  FFMA.FTZ R33, R217, c[0x0][0x23c], -R7.reuse ;  /* 0x00008f00d9217a23 */ /* 0x100fe20000010807 */
[----:B------:R-:W-:Y:S01]  /*8b00*/  MOV R92, R113 ;  /* 0x00000071005c7202 */ /* 0x000fe20000000f00 */
[--C-:B------:R-:W-:Y:S01]  /*8b10*/  FFMA.FTZ R32, R211, c[0x0][0x23c], -R7.reuse ;  /* 0x00008f00d3207a23 */ /* 0x100fe20000010807 */
[----:B------:R-:W-:Y:S01]  /*8b20*/  MOV R246, R112 ;  /* 0x0000007000f67202 */ /* 0x000fe20000000f00 */
[--C-:B------:R-:W-:Y:S01]  /*8b30*/  FFMA.FTZ R102, R205, c[0x0][0x23c], -R7.reuse ;  /* 0x00008f00cd667a23 */ /* 0x100fe20000010807 */
[----:B------:R-:W-:Y:S01]  /*8b40*/  MOV R185, R6 ;  /* 0x0000000600b97202 */ /* 0x000fe20000000f00 */
[--C-:B------:R-:W-:Y:S01]  /*8b50*/  FFMA.FTZ R103, R198, c[0x0][0x23c], -R7.reuse ;  /* 0x00008f00c6677a23 */ /* 0x100fe20000010807 */
[----:B-1----:R-:W-:Y:S01]  /*8b60*/  F2FP.PACK_AB R4, R207, R204 ;  /* 0x000000cccf04723e */ /* 0x002fe200000000ff */
[--C-:B------:R-:W-:Y:S01]  /*8b70*/  FFMA.FTZ R112, R192, c[0x0][0x23c], -R7.reuse ;  /* 0x00008f00c0707a23 */ /* 0x100fe20000010807 */
[----:B---3--:R-:W-:Y:S01]  /*8b80*/  F2FP.PACK_AB R6, R202, R206 ;  /* 0x000000ceca06723e */ /* 0x008fe200000000ff */
        /* <DEDUP_REMOVED lines=9> */
[----:B------:R-:W-:Y:S01]  /*8c20*/  F2FP.PACK_AB R5, R200, R201 ;  /* 0x000000c9c805723e */ /* 0x000fe200000000ff */
        /* <DEDUP_REMOVED lines=17> */
[----:B------:R-:W-:Y:S02]  /*8d40*/  MOV R249, R173 ;  /* 0x000000ad00f97202 */ /* 0x000fe40000000f00 */
[----:B------:R-:W-:Y:S02]  /*8d50*/  MOV R141, R175 ;  /* 0x000000af008d7202 */ /* 0x000fe40000000f00 */
[----:B------:R-:W-:Y:S02]  /*8d60*/  MOV R195, R162 ;  /* 0x000000a200c37202 */ /* 0x000fe40000000f00 */
[----:B------:R-:W-:-:S02]  /*8d70*/  MOV R142, R128 ;  /* 0x00000080008e7202 */ /* 0x000fc40000000f00 */
[----:B------:R-:W-:Y:S01]  /*8d80*/  MOV R180, R131 ;  /* 0x0000008300b47202 */ /* 0x000fe20000000f00 */
[----:B------:R-:W-:Y:S02]  /*8d90*/  IMAD.MOV.U32 R196, RZ, RZ, R127 ;  /* 0x000000ffffc47224 */ /* 0x000fe400078e007f */
[----:B--2---:R-:W-:Y:S01]  /*8da0*/  FFMA.FTZ R35, R220, c[0x0][0x23c], -R7 ;  /* 0x00008f00dc237a23 */ /* 0x004fe20000010807 */
        /* <DEDUP_REMOVED lines=11> */
[----:B------:R-:W-:Y:S01]  /*8e60*/  IMAD.MOV.U32 R215, RZ, RZ, R250 ;  /* 0x000000ffffd77224 */ /* 0x000fe200078e00fa */
[----:B------:R-:W-:Y:S02]  /*8e70*/  MOV R250, R142 ;  /* 0x0000008e00fa7202 */ /* 0x000fe40000000f00 */
[----:B------:R-:W-:Y:S01]  /*8e80*/  MOV R142, R178 ;  /* 0x000000b2008e7202 */ /* 0x000fe20000000f00 */
        /* <DEDUP_REMOVED lines=8> */
[----:B------:R-:W2:Y:S04]  /*8f10*/  LDL.LU R72, [R1+0x148] ;  /* 0x0001480001487983 */ /* 0x000ea80000300800 */
[----:B------:R-:W3:Y:S04]  /*8f20*/  LDL.LU R217, [R1+0xa4] ;  /* 0x0000a40001d97983 */ /* 0x000ee80000300800 */
[----:B------:R-:W3:Y:S01]  /*8f30*/  LDL.LU R245, [R1+0xa8] ;  /* 0x0000a80001f57983 */ /* 0x000ee20000300800 */
[----:B------:R-:W-:Y:S01]  /*8f40*/  IMAD.MOV.U32 R143, RZ, RZ, R177 ;  /* 0x000000ffff8f7224 */ /* 0x000fe200078e00b1 */
[----:B------:R-:W-:Y:S01]  /*8f50*/  MOV R179, R176 ;  /* 0x000000b000b37202 */ /* 0x000fe20000000f00 */
[----:B------:R-:W-:Y:S01]  /*8f60*/  FADD.FTZ R75, R75, R133 ;  /* 0x000000854b4b7221 */ /* 0x000fe20000010000 */
[----:B------:R-:W-:Y:S01]  /*8f70*/  MOV R176, R129 ;  /* 0x0000008100b07202 */ /* 0x000fe20000000f00 */
[----:B------:R-:W-:Y:S01]  /*8f80*/  MUFU.EX2 R128, R39 ;  /* 0x0000002700807308 */ /* 0x000fe20000000800 */
[----:B------:R-:W-:-:S07]  /*8f90*/  MOV R177, R132 ;  /* 0x0000008400b17202 */ /* 0x000fce0000000f00 */
[----:B------:R-:W-:Y:S08]  /*8fa0*/  MUFU.EX2 R130, R38 ;  /* 0x0000002600827308 */ /* 0x000ff00000000800 */
[----:B------:R-:W-:Y:S08]  /*8fb0*/  MUFU.EX2 R132, R37 ;  /* 0x0000002500847308 */ /* 0x000ff00000000800 */
[----:B------:R-:W-:Y:S08]  /*8fc0*/  MUFU.EX2 R133, R36 ;  /* 0x0000002400857308 */ /* 0x000ff00000000800 */
[----:B------:R-:W-:Y:S08]  /*8fd0*/  MUFU.EX2 R126, R31 ;  /* 0x0000001f007e7308 */ /* 0x000ff00000000800 */
[----:B------:R1:W4:Y:S08]  /*8fe0*/  MUFU.EX2 R127, R30 ;  /* 0x0000001e007f7308 */ /* 0x0003300000000800 */
[----:B------:R4:W-:Y:S08]  /*8ff0*/  MUFU.EX2 R129, R29 ;  /* 0x0000001d00817308 */ /* 0x0009f00000000800 */
[----:B------:R4:W4:Y:S01]  /*9000*/  MUFU.EX2 R131, R28 ;  /* 0x0000001c00837308 */ /* 0x0009220000000800 */
[----:B------:R-:W-:-:S02]  /*9010*/  FADD.FTZ R5, R220, R215 ;  /* 0x000000d7dc057221 */ /* 0x000fc40000010000 */
[----:B------:R-:W-:Y:S02]  /*9020*/  FADD.FTZ R4, R250, R75 ;  /* 0x0000004bfa047221 */ /* 0x000fe40000010000 */
[----:B-1----:R-:W-:Y:S01]  /*9030*/  FADD.FTZ R30, R180, R5 ;  /* 0x00000005b41e7221 */ /* 0x002fe20000010000 */
[----:B----4-:R-:W-:Y:S01]  /*9040*/  F2FP.PACK_AB R5, R127, R126 ;  /* 0x0000007e7f05723e */ /* 0x010fe200000000ff */
[----:B------:R-:W-:Y:S02]  /*9050*/  FADD.FTZ R29, R142, R7 ;  /* 0x000000078e1d7221 */ /* 0x000fe40000010000 */
[----:B------:R-:W-:Y:S01]  /*9060*/  FADD.FTZ R28, R185, R4 ;  /* 0x00000004b91c7221 */ /* 0x000fe20000010000 */
[----:B------:R-:W-:Y:S02]  /*9070*/  F2FP.PACK_AB R4, R130, R128 ;  /* 0x000000808204723e */ /* 0x000fe400000000ff */
[----:B------:R-:W-:Y:S01]  /*9080*/  F2FP.PACK_AB R7, R131, R129 ;  /* 0x000000818307723e */ /* 0x000fe200000000ff */
[----:B------:R-:W-:Y:S08]  /*9090*/  MUFU.EX2 R75, R34 ;  /* 0x00000022004b7308 */ /* 0x000ff00000000800 */
        /* <DEDUP_REMOVED lines=9> */
[----:B------:R-:W-:Y:S01]  /*9130*/  MUFU.EX2 R101, R101 ;  /* 0x0000006500657308 */ /* 0x000fe20000000800 */
        /* <DEDUP_REMOVED lines=11> */
[----:B------:R-:W-:Y:S02]  /*91f0*/  MOV R205, R184 ;  /* 0x000000b800cd7202 */ /* 0x000fe40000000f00 */
[----:B------:R-:W-:-:S02]  /*9200*/  MOV R215, R249 ;  /* 0x000000f900d77202 */ /* 0x000fc40000000f00 */
[----:B------:R-:W-:Y:S02]  /*9210*/  MOV R143, R150 ;  /* 0x00000096008f7202 */ /* 0x000fe40000000f00 */
[----:B------:R-:W-:Y:S02]  /*9220*/  MOV R198, R213 ;  /* 0x000000d500c67202 */ /* 0x000fe40000000f00 */
[----:B------:R-:W-:Y:S01]  /*9230*/  MOV R203, R171 ;  /* 0x000000ab00cb7202 */ /* 0x000fe20000000f00 */
[----:B------:R-:W-:Y:S01]  /*9240*/  IMAD.MOV.U32 R218, RZ, RZ, R194 ;  /* 0x000000ffffda7224 */ /* 0x000fe200078e00c2 */
[----:B------:R-:W-:Y:S01]  /*9250*/  MOV R194, R167 ;  /* 0x000000a700c27202 */ /* 0x000fe20000000f00 */
[----:B------:R-:W-:Y:S01]  /*9260*/  IMAD.MOV.U32 R249, RZ, RZ, R246 ;  /* 0x000000fffff97224 */ /* 0x000fe200078e00f6 */
[----:B------:R-:W-:Y:S01]  /*9270*/  MOV R213, R181 ;  /* 0x000000b500d57202 */ /* 0x000fe20000000f00 */
[----:B---3--:R-:W-:-:S04]  /*9280*/  FADD.FTZ R6, R245, R217 ;  /* 0x000000d9f5067221 */ /* 0x008fc80000010000 */
[----:B------:R-:W-:Y:S01]  /*9290*/  FADD.FTZ R31, R178, R6 ;  /* 0x00000006b21f7221 */ /* 0x000fe20000010000 */
[----:B------:R-:W-:-:S07]  /*92a0*/  F2FP.PACK_AB R6, R133, R132 ;  /* 0x000000848506723e */ /* 0x000fce00000000ff */
[C---:B------:R-:W-:Y:S01]  /*92b0*/  HMMA.16816.F32 R52, R4.reuse, R26, R104 ;  /* 0x0000001a0434723c */ /* 0x040fe20000001868 */
[----:B------:R-:W-:Y:S07]  /*92c0*/  MUFU.EX2 R104, R33 ;  /* 0x0000002100687308 */ /* 0x000fee0000000800 */
[C---:B------:R-:W-:Y:S01]  /*92d0*/  HMMA.16816.F32 R40, R4.reuse, R22, R60 ;  /* 0x000000160428723c */ /* 0x040fe2000000183c */
[----:B------:R-:W-:Y:S07]  /*92e0*/  MUFU.EX2 R62, R35 ;  /* 0x00000023003e7308 */ /* 0x000fee0000000800 */
[C---:B------:R-:W-:Y:S01]  /*92f0*/  HMMA.16816.F32 R36, R4.reuse, R16, R68 ;  /* 0x000000100424723c */ /* 0x040fe20000001844 */
[----:B------:R1:W3:Y:S07]  /*9300*/  MUFU.EX2 R63, R32 ;  /* 0x00000020003f7308 */ /* 0x0002ee0000000800 */
[C---:B------:R-:W-:Y:S01]  /*9310*/  HMMA.16816.F32 R56, R4.reuse, R24, R108 ;  /* 0x000000180438723c */ /* 0x040fe2000000186c */
[----:B------:R-:W-:Y:S07]  /*9320*/  LDSM.16.MT88.4 R24, [R225+0xb000] ;  /* 0x00b00000e118783b */ /* 0x000fee0000004200 */
[C---:B------:R-:W-:Y:S01]  /*9330*/  HMMA.16816.F32 R152, R4.reuse, R20, R152 ;  /* 0x000000140498723c */ /* 0x040fe20000001898 */
[----:B------:R-:W-:Y:S07]  /*9340*/  LDSM.16.MT88.4 R20, [R228+0xb000] ;  /* 0x00b00000e414783b */ /* 0x000fee0000004200 */
[C---:B-1----:R-:W-:Y:S01]  /*9350*/  HMMA.16816.F32 R32, R4.reuse, R18, R80 ;  /* 0x000000120420723c */ /* 0x042fe20000001850 */
[----:B------:R-:W1:Y:S07]  /*9360*/  LDSM.16.MT88.4 R16, [R226+0xb000] ;  /* 0x00b00000e210783b */ /* 0x000e6e0000004200 */
[C---:B------:R-:W-:Y:S08]  /*9370*/  HMMA.16816.F32 R84, R4.reuse, R12, R84 ;  /* 0x0000000c0454723c */ /* 0x040ff00000001854 */
[----:B------:R-:W-:Y:S01]  /*9380*/  HMMA.16816.F32 R44, R4, R14, R76 ;  /* 0x0000000e042c723c */ /* 0x000fe2000000184c */
[----:B------:R-:W4:Y:S01]  /*9390*/  LDSM.16.MT88.4 R12, [R227+0xb000] ;  /* 0x00b00000e30c783b */ /* 0x000f220000004200 */
[----:B------:R2:W-:Y:S08]  /*93a0*/  MUFU.EX2 R61, R2 ;  /* 0x00000002003d7308 */ /* 0x0005f00000000800 */
[----:B------:R-:W1:Y:S01]  /*93b0*/  MUFU.EX2 R60, R0 ;  /* 0x00000000003c7308 */ /* 0x000e620000000800 */
[----:B------:R-:W-:-:S02]  /*93c0*/  FADD.FTZ R4, R209, R31 ;  /* 0x0000001fd1047221 */ /* 0x000fc40000010000 */
[----:B------:R-:W-:Y:S01]  /*93d0*/  FADD.FTZ R5, R216, R30 ;  /* 0x0000001ed8057221 */ /* 0x000fe20000010000 */
[----:B---3--:R-:W-:Y:S01]  /*93e0*/  F2FP.PACK_AB R6, R63, R104 ;  /* 0x000000683f06723e */ /* 0x008fe200000000ff */
[----:B--2---:R-:W-:Y:S01]  /*93f0*/  FADD.FTZ R30, R72, R4 ;  /* 0x00000004481e7221 */ /* 0x004fe20000010000 */
[----:B------:R-:W-:Y:S01]  /*9400*/  F2FP.PACK_AB R4, R75, R62 ;  /* 0x0000003e4b04723e */ /* 0x000fe200000000ff */
[----:B------:R-:W-:Y:S01]  /*9410*/  FADD.FTZ R31, R243, R5 ;  /* 0x00000005f31f7221 */ /* 0x000fe20000010000 */
[----:B------:R-:W-:Y:S01]  /*9420*/  F2FP.PACK_AB R7, R65, R64 ;  /* 0x000000404107723e */ /* 0x000fe200000000ff */
[----:B------:R-:W-:Y:S01]  /*9430*/  FADD.FTZ R2, R196, R29 ;  /* 0x0000001dc4027221 */ /* 0x000fe20000010000 */
[----:B------:R-:W-:Y:S02]  /*9440*/  MOV R196, R179 ;  /* 0x000000b300c47202 */ /* 0x000fe40000000f00 */
[----:B-1----:R-:W-:Y:S01]  /*9450*/  F2FP.PACK_AB R5, R60, R61 ;  /* 0x0000003d3c05723e */ /* 0x002fe200000000ff */
[----:B------:R-:W-:Y:S01]  /*9460*/  FADD.FTZ R2, R3, R2 ;  /* 0x0000000203027221 */ /* 0x000fe20000010000 */
[----:B------:R-:W-:Y:S01]  /*9470*/  MOV R209, R157 ;  /* 0x0000009d00d17202 */ /* 0x000fe20000000f00 */
[----:B------:R-:W-:-:S02]  /*9480*/  FADD.FTZ R0, R222, R28 ;  /* 0x0000001cde007221 */ /* 0x000fc40000010000 */
[----:B------:R-:W-:Y:S01]  /*9490*/  IMAD.MOV.U32 R217, RZ, RZ, R141 ;  /* 0x000000ffffd97224 */ /* 0x000fe200078e008d */
[----:B------:R-:W-:Y:S01]  /*94a0*/  MOV R245, R140 ;  /* 0x0000008c00f57202 */ /* 0x000fe20000000f00 */
[----:B------:R-:W-:Y:S01]  /*94b0*/  IMAD.MOV.U32 R222, RZ, RZ, R159 ;  /* 0x000000ffffde7224 */ /* 0x000fe200078e009f */
[C---:B------:R-:W-:Y:S01]  /*94c0*/  HMMA.16816.F32 R176, R4.reuse, R18, R48 ;  /* 0x0000001204b0723c */ /* 0x040fe20000001830 */
[----:B------:R-:W-:Y:S01]  /*94d0*/  IMAD.MOV.U32 R216, RZ, RZ, R156 ;  /* 0x000000ffffd87224 */ /* 0x000fe200078e009c */
[----:B------:R-:W-:Y:S01]  /*94e0*/  MOV R110, R168 ;  /* 0x000000a8006e7202 */ /* 0x000fe20000000f00 */
[----:B------:R-:W-:Y:S01]  /*94f0*/  FADD.FTZ R28, R142, R2 ;  /* 0x000000028e1c7221 */ /* 0x000fe20000010000 */
[----:B------:R-:W1:Y:S01]  /*9500*/  MUFU.EX2 R118, R118 ;  /* 0x0000007600767308 */ /* 0x000e620000000800 */
[----:B------:R-:W-:Y:S01]  /*9510*/  FADD.FTZ R29, R242, R0 ;  /* 0x00000000f21d7221 */ /* 0x000fe20000010000 */
[----:B------:R2:W5:Y:S02]  /*9520*/  LDL.LU R3, [R1+0x144] ;  /* 0x0001440001037983 */ /* 0x0005640000300800 */
[----:B------:R-:W-:Y:S01]  /*9530*/  HMMA.16816.F32 R136, R4, R24, R136 ;  /* 0x000000180488723c */ /* 0x000fe20000001888 */
[----:B------:R-:W-:-:S07]  /*9540*/  FADD.FTZ R2, R180, R30 ;  /* 0x0000001eb4027221 */ /* 0x000fce0000010000 */
[----:B------:R-:W-:Y:S01]  /*9550*/  HMMA.16816.F32 R144, R4, R26, R144 ;  /* 0x0000001a0490723c */ /* 0x000fe20000001890 */
[----:B------:R-:W-:-:S07]  /*9560*/  FADD.FTZ R28, R241, R28 ;  /* 0x0000001cf11c7221 */ /* 0x000fce0000010000 */
[----:B------:R-:W-:Y:S01]  /*9570*/  HMMA.16816.F32 R156, R4, R20, R88 ;  /* 0x00000014049c723c */ /* 0x000fe20000001858 */
[----:B------:R-:W-:-:S07]  /*9580*/  FADD.FTZ R0, R185, R31 ;  /* 0x0000001fb9007221 */ /* 0x000fce0000010000 */
[----:B------:R-:W-:Y:S01]  /*9590*/  HMMA.16816.F32 R160, R4, R22, R160 ;  /* 0x0000001604a0723c */ /* 0x000fe200000018a0 */
[----:B------:R-:W-:-:S07]  /*95a0*/  FADD.FTZ R29, R196, R29 ;  /* 0x0000001dc41d7221 */ /* 0x000fce0000010000 */
[----:B------:R-:W-:Y:S01]  /*95b0*/  HMMA.16816.F32 R172, R4, R16, R172 ;  /* 0x0000001004ac723c */ /* 0x000fe200000018ac */
[----:B------:R-:W-:-:S07]  /*95c0*/  MOV R141, R186 ;  /* 0x000000ba008d7202 */ /* 0x000fce0000000f00 */
[C---:B----4-:R-:W-:Y:S08]  /*95d0*/  HMMA.16816.F32 R188, R4.reuse, R12, R188 ;  /* 0x0000000c04bc723c */ /* 0x050ff000000018bc */
        /* <DEDUP_REMOVED lines=8> */
[----:B------:R-:W3:Y:S01]  /*9660*/  MUFU.EX2 R122, R122 ;  /* 0x0000007a007a7308 */ /* 0x000ee20000000800 */
[----:B------:R-:W-:Y:S01]  /*9670*/  F2FP.PACK_AB R5, R99, R98 ;  /* 0x000000626305723e */ /* 0x000fe200000000ff */
[----:B------:R2:W5:Y:S01]  /*9680*/  LDL.LU R72, [R1+0x140] ;  /* 0x0001400001487983 */ /* 0x0005620000300800 */
[----:B------:R-:W-:-:S02]  /*9690*/  F2FP.PACK_AB R6, R97, R96 ;  /* 0x000000606106723e */ /* 0x000fc400000000ff */
[----:B------:R-:W-:Y:S01]  /*96a0*/  F2FP.PACK_AB R7, R101, R100 ;  /* 0x000000646507723e */ /* 0x000fe200000000ff */
[----:B------:R-:W-:Y:S02]  /*96b0*/  FADD.FTZ R2, R240, R2 ;  /* 0x00000002f0027221 */ /* 0x000fe40000010000 */
[----:B------:R-:W-:Y:S02]  /*96c0*/  FADD.FTZ R0, R239, R0 ;  /* 0x00000000ef007221 */ /* 0x000fe40000010000 */
[----:B------:R-:W-:Y:S01]  /*96d0*/  FADD.FTZ R29, R238, R29 ;  /* 0x0000001dee1d7221 */ /* 0x000fe20000010000 */
[----:B------:R-:W-:Y:S01]  /*96e0*/  MOV R216, R252 ;  /* 0x000000fc00d87202 */ /* 0x000fe20000000f00 */
[----:B------:R-:W-:Y:S01]  /*96f0*/  HMMA.16816.F32 R184, R4, R12, R84 ;  /* 0x0000000c04b8723c */ /* 0x000fe20000001854 */
[----:B------:R-:W-:Y:S01]  /*9700*/  MOV R107, R141 ;  /* 0x0000008d006b7202 */ /* 0x000fe20000000f00 */
[----:B------:R-:W-:Y:S01]  /*9710*/  IMAD.MOV.U32 R196, RZ, RZ, R247 ;  /* 0x000000ffffc47224 */ /* 0x000fe200078e00f7 */
[----:B------:R-:W-:Y:S01]  /*9720*/  MOV R140, R251 ;  /* 0x000000fb008c7202 */ /* 0x000fe20000000f00 */
[----:B------:R-:W-:Y:S01]  /*9730*/  IMAD.MOV.U32 R209, RZ, RZ, R222 ;  /* 0x000000ffffd17224 */ /* 0x000fe200078e00de */
[----:B------:R-:W-:Y:S01]  /*9740*/  MOV R223, R183 ;  /* 0x000000b700df7202 */ /* 0x000fe20000000f00 */
[----:B------:R-:W4:Y:S01]  /*9750*/  MUFU.EX2 R114, R114 ;  /* 0x0000007200727308 */ /* 0x000f220000000800 */
[----:B------:R-:W-:Y:S01]  /*9760*/  FADD.FTZ R13, R244, R28 ;  /* 0x0000001cf40d7221 */ /* 0x000fe20000010000 */
[----:B------:R-:W-:Y:S01]  /*9770*/  MOV R244, R248 ;  /* 0x000000f800f47202 */ /* 0x000fe20000000f00 */
[----:B------:R2:W5:Y:S01]  /*9780*/  LDL.LU R243, [R1+0x13c] ;  /* 0x00013c0001f37983 */ /* 0x0005620000300800 */
[----:B------:R-:W-:Y:S01]  /*9790*/  MOV R248, R192 ;  /* 0x000000c000f87202 */ /* 0x000fe20000000f00 */
[----:B------:R-:W-:-:S02]  /*97a0*/  IMAD.MOV.U32 R192, RZ, RZ, R211 ;  /* 0x000000ffffc07224 */ /* 0x000fc400078e00d3 */
[----:B------:R-:W-:Y:S01]  /*97b0*/  FADD.FTZ R12, R237, R2 ;  /* 0x00000002ed0c7221 */ /* 0x000fe20000010000 */
[----:B------:R-:W-:Y:S01]  /*97c0*/  HMMA.16816.F32 R56, R4, R24, R56 ;  /* 0x000000180438723c */ /* 0x000fe20000001838 */
[----:B------:R-:W-:Y:S01]  /*97d0*/  FADD.FTZ R2, R236, R0 ;  /* 0x00000000ec027221 */ /* 0x000fe20000010000 */
[----:B------:R-:W-:Y:S01]  /*97e0*/  MOV R211, R217 ;  /* 0x000000d900d37202 */ /* 0x000fe20000000f00 */
[----:B------:R-:W-:Y:S01]  /*97f0*/  FADD.FTZ R0, R244, R29 ;  /* 0x0000001df4007221 */ /* 0x000fe20000010000 */
[----:B------:R-:W-:Y:S01]  /*9800*/  MOV R217, R245 ;  /* 0x000000f500d97202 */ /* 0x000fe20000000f00 */
[----:B------:R-:W-:-:S03]  /*9810*/  IMAD.MOV.U32 R210, RZ, RZ, R192 ;  /* 0x000000ffffd27224 */ /* 0x000fc600078e00c0 */
[----:B------:R-:W-:Y:S01]  /*9820*/  HMMA.16816.F32 R52, R4, R26, R52 ;  /* 0x0000001a0434723c */ /* 0x000fe20000001834 */
[----:B------:R-:W-:Y:S01]  /*9830*/  IMAD.MOV.U32 R245, RZ, RZ, R215 ;  /* 0x000000fffff57224 */ /* 0x000fe200078e00d7 */
[----:B------:R-:W-:-:S06]  /*9840*/  MOV R214, R211 ;  /* 0x000000d300d67202 */ /* 0x000fcc0000000f00 */
[----:B------:R-:W-:Y:S01]  /*9850*/  HMMA.16816.F32 R152, R4, R20, R152 ;  /* 0x000000140498723c */ /* 0x000fe20000001898 */
[----:B------:R-:W-:-:S07]  /*9860*/  MOV R219, R217 ;  /* 0x000000d900db7202 */ /* 0x000fce0000000f00 */
[----:B------:R-:W-:Y:S01]  /*9870*/  HMMA.16816.F32 R40, R4, R22, R40 ;  /* 0x000000160428723c */ /* 0x000fe20000001828 */
[----:B------:R-:W-:-:S07]  /*9880*/  MOV R252, R199 ;  /* 0x000000c700fc7202 */ /* 0x000fce0000000f00 */
[C---:B------:R-:W-:Y:S08]  /*9890*/  HMMA.16816.F32 R36, R4.reuse, R16, R36 ;  /* 0x000000100424723c */ /* 0x040ff00000001824 */
[C---:B------:R-:W-:Y:S08]  /*98a0*/  HMMA.16816.F32 R32, R4.reuse, R18, R32 ;  /* 0x000000120420723c */ /* 0x040ff00000001820 */
[----:B------:R-:W-:Y:S01]  /*98b0*/  HMMA.16816.F32 R44, R4, R14, R44 ;  /* 0x0000000e042c723c */ /* 0x000fe2000000182c */
[----:B------:R-:W-:Y:S01]  /*98c0*/  IMAD.MOV.U32 R199, RZ, RZ, R151 ;  /* 0x000000ffffc77224 */ /* 0x000fe200078e0097 */
[----:B------:R-:W-:Y:S01]  /*98d0*/  MOV R106, R216 ;  /* 0x000000d8006a7202 */ /* 0x000fe20000000f00 */
[----:B------:R-:W-:Y:S01]  /*98e0*/  IMAD.MOV.U32 R244, RZ, RZ, R245 ;  /* 0x000000fffff47224 */ /* 0x000fe200078e00f5 */
[----:B------:R-:W-:Y:S01]  /*98f0*/  MOV R215, R195 ;  /* 0x000000c300d77202 */ /* 0x000fe20000000f00 */
[----:B------:R-:W-:Y:S01]  /*9900*/  IMAD.MOV.U32 R211, RZ, RZ, R230 ;  /* 0x000000ffffd37224 */ /* 0x000fe200078e00e6 */
[----:B------:R-:W-:Y:S01]  /*9910*/  MOV R217, R194 ;  /* 0x000000c200d97202 */ /* 0x000fe20000000f00 */
[----:B------:R-:W-:Y:S01]  /*9920*/  FADD.FTZ R4, R234, R13 ;  /* 0x0000000dea047221 */ /* 0x000fe20000010000 */
[----:B------:R-:W-:Y:S01]  /*9930*/  MOV R222, R221 ;  /* 0x000000dd00de7202 */ /* 0x000fe20000000f00 */
[----:B------:R-:W-:-:S02]  /*9940*/  FADD.FTZ R6, R233, R12 ;  /* 0x0000000ce9067221 */ /* 0x000fc40000010000 */
[----:B------:R-:W-:Y:S01]  /*9950*/  IMAD.MOV.U32 R247, RZ, RZ, R182 ;  /* 0x000000fffff77224 */ /* 0x000fe200078e00b6 */
[----:B------:R-:W-:Y:S01]  /*9960*/  MOV R251, R149 ;  /* 0x0000009500fb7202 */ /* 0x000fe20000000f00 */
[----:B------:R-:W-:Y:S01]  /*9970*/  FADD.FTZ R5, R232, R2 ;  /* 0x00000002e8057221 */ /* 0x000fe20000010000 */
[----:B------:R-:W1:Y:S01]  /*9980*/  MUFU.EX2 R102, R102 ;  /* 0x0000006600667308 */ /* 0x000e620000000800 */
[----:B------:R-:W-:Y:S01]  /*9990*/  FADD.FTZ R7, R231, R0 ;  /* 0x00000000e7077221 */ /* 0x000fe20000010000 */
[----:B------:R-:W-:Y:S01]  /*99a0*/  LDSM.16.MT88.4 R16, [R227+0xb800] ;  /* 0x00b80000e310783b */ /* 0x000fe20000004200 */
        /* <DEDUP_REMOVED lines=24> */
[----:B------:R-:W-:Y:S01]  /*9b30*/  MOV R219, R142 ;  /* 0x0000008e00db7202 */ /* 0x000fe20000000f00 */
[----:B------:R-:W-:Y:S01]  /*9b40*/  IMAD.MOV.U32 R214, RZ, RZ, R196 ;  /* 0x000000ffffd67224 */ /* 0x000fe200078e00c4 */
[----:B------:R-:W1:Y:S01]  /*9b50*/  LDSM.16.MT88.4 R180, [R226+0xb800] ;  /* 0x00b80000e2b4783b */ /* 0x000e620000004200 */
[----:B------:R-:W-:Y:S01]  /*9b60*/  FADD.FTZ R0, R110, R4 ;  /* 0x000000046e007221 */ /* 0x000fe20000010000 */
[----:B------:R-:W-:Y:S01]  /*9b70*/  MOV R244, R198 ;  /* 0x000000c600f47202 */ /* 0x000fe20000000f00 */
        /* <DEDUP_REMOVED lines=91> */
[----:B-1----:R-:W-:Y:S02]  /*a130*/  FADD.FTZ R5, R118, R5 ;  /* 0x0000000576057221 */ /* 0x002fe40000010000 */
[----:B---3--:R-:W-:Y:S02]  /*a140*/  FADD.FTZ R4, R122, R4 ;  /* 0x000000047a047221 */ /* 0x008fe40000010000 */
[----:B----4-:R-:W-:Y:S02]  /*a150*/  FADD.FTZ R0, R114, R0 ;  /* 0x0000000072007221 */ /* 0x010fe40000010000 */
        /* <DEDUP_REMOVED lines=51> */
[----:B------:R-:W-:Y:S01]  /*a490*/  STL [R1+0xfc], R74 ;  /* 0x0000fc4a01007387 */ /* 0x000fe20000100800 */
[----:B------:R-:W-:Y:S01]  /*a4a0*/  IMAD.U32 R7, RZ, RZ, UR10 ;  /* 0x0000000aff077e24 */ /* 0x000fe2000f8e00ff */
[----:B------:R-:W-:Y:S01]  /*a4b0*/  UIMAD UR7, UR8, UR27, UR7 ;  /* 0x0000001b080772a4 */ /* 0x000fe2000f8e0207 */
[----:B------:R-:W-:Y:S01]  /*a4c0*/  IMAD.U32 R12, RZ, RZ, UR10 ;  /* 0x0000000aff0c7e24 */ /* 0x000fe2000f8e00ff */
[----:B------:R-:W-:Y:S04]  /*a4d0*/  STL [R1+0xf8], R73 ;  /* 0x0000f84901007387 */ /* 0x000fe80000100800 */
[----:B-----5:R-:W-:Y:S04]  /*a4e0*/  STL [R1+0xf4], R72 ;  /* 0x0000f44801007387 */ /* 0x020fe80000100800 */
[----:B------:R-:W-:Y:S04]  /*a4f0*/  STL [R1+0xf0], R3 ;  /* 0x0000f00301007387 */ /* 0x000fe80000100800 */
        /* <DEDUP_REMOVED lines=20> */
[----:B------:R-:W-:Y:S01]  /*a640*/  @P1 STS.128 [R243+0x8000], RZ ;  /* 0x008000fff3001388 */ /* 0x000fe20000000c00 */
        /* <DEDUP_REMOVED lines=76> */
[----:B------:R-:W4:Y:S04]  /*ab10*/  LDSM.16.M88.4 R48, [R224+0x5000] ;  /* 0x00500000e030783b */ /* 0x000f280000000200 */
[----:B-1----:R-:W1:Y:S04]  /*ab20*/  LDSM.16.M88.4 R20, [R224+0x4800] ;  /* 0x00480000e014783b */ /* 0x002e680000000200 */
[----:B---3--:R-:W-:Y:S04]  /*ab30*/  LDSM.16.M88.4 R24, [R234+0x2000] ;  /* 0x00200000ea18783b */ /* 0x008fe80000000200 */
[----:B--2---:R-:W-:Y:S04]  /*ab40*/  LDSM.16.M88.4 R28, [R234] ;  /* 0x00000000ea1c783b */ /* 0x004fe80000000200 */
[----:B------:R-:W-:Y:S04]  /*ab50*/  LDSM.16.M88.4 R40, [R230+0x4800] ;  /* 0x00480000e628783b */ /* 0x000fe80000000200 */
[----:B----4-:R-:W-:Y:S04]  /*ab60*/  LDSM.16.M88.4 R16, [R224+0x5800] ;  /* 0x00580000e010783b */ /* 0x010fe80000000200 */
[----:B------:R-:W-:Y:S04]  /*ab70*/  LDSM.16.M88.4 R44, [R230+0x4000] ;  /* 0x00400000e62c783b */ /* 0x000fe80000000200 */
[----:B------:R-:W-:Y:S01]  /*ab80*/  LDSM.16.M88.4 R12, [R224+0x6000] ;  /* 0x00600000e00c783b */ /* 0x000fe20000000200 */
[-C--:B------:R-:W-:Y:S03]  /*ab90*/  HMMA.16816.F32 R96, R36, R4.reuse, RZ ;  /* 0x000000042460723c */ /* 0x080fe600000018ff */
[----:B------:R-:W-:Y:S04]  /*aba0*/  LDSM.16.M88.4 R60, [R224+0x6800] ;  /* 0x00680000e03c783b */ /* 0x000fe80000000200 */
[----:B------:R-:W0:Y:S01]  /*abb0*/  LDGDEPBAR ;  /* 0x00000000000079af */ /* 0x000e220000000000 */
[C---:B------:R-:W-:Y:S08]  /*abc0*/  HMMA.16816.F32 R92, R32.reuse, R4, RZ ;  /* 0x00000004205c723c */ /* 0x040ff000000018ff */
[-C--:B------:R-:W-:Y:S08]  /*abd0*/  HMMA.16816.F32 R88, R32, R6.reuse, RZ ;  /* 0x000000062058723c */ /* 0x080ff000000018ff */
[----:B------:R-:W-:Y:S01]  /*abe0*/  HMMA.16816.F32 R84, R36, R6, RZ ;  /* 0x000000062454723c */ /* 0x000fe200000018ff */
[----:B------:R-:W2:Y:S07]  /*abf0*/  LDSM.16.M88.4 R4, [R230+0x5000] ;  /* 0x00500000e604783b */ /* 0x000eae0000000200 */
[----:B------:R-:W-:Y:S08]  /*ac00*/  HMMA.16816.F32 R52, R32, R48, RZ ;  /* 0x000000302034723c */ /* 0x000ff000000018ff */
[C---:B-1----:R-:W-:Y:S08]  /*ac10*/  HMMA.16816.F32 R64, R36.reuse, R22, RZ ;  /* 0x000000162440723c */ /* 0x042ff000000018ff */
[-C--:B------:R-:W-:Y:S08]  /*ac20*/  HMMA.16816.F32 R80, R36, R20.reuse, RZ ;  /* 0x000000142450723c */ /* 0x080ff000000018ff */
[C---:B------:R-:W-:Y:S08]  /*ac30*/  HMMA.16816.F32 R76, R32.reuse, R20, RZ ;  /* 0x00000014204c723c */ /* 0x040ff000000018ff */
[----:B------:R-:W-:Y:S08]  /*ac40*/  HMMA.16816.F32 R68, R32, R22, RZ ;  /* 0x000000162044723c */ /* 0x000ff000000018ff */
[----:B------:R-:W-:Y:S08]  /*ac50*/  HMMA.16816.F32 R56, R36, R48, RZ ;  /* 0x000000302438723c */ /* 0x000ff000000018ff */
[-C--:B------:R-:W-:Y:S08]  /*ac60*/  HMMA.16816.F32 R20, R32, R50.reuse, RZ ;  /* 0x000000322014723c */ /* 0x080ff000000018ff */
[----:B------:R-:W-:Y:S08]  /*ac70*/  HMMA.16816.F32 R48, R36, R50, RZ ;  /* 0x000000322430723c */ /* 0x000ff000000018ff */
[----:B--2---:R-:W-:Y:S01]  /*ac80*/  HMMA.16816.F32 R132, R24, R4, R52 ;  /* 0x000000041884723c */ /* 0x004fe20000001834 */
[----:B------:R-:W1:Y:S07]  /*ac90*/  LDSM.16.M88.4 R52, [R230+0x5800] ;  /* 0x00580000e634783b */ /* 0x000e6e0000000200 */
[C---:B------:R-:W-:Y:S08]  /*aca0*/  HMMA.16816.F32 R204, R28.reuse, R42, R64 ;  /* 0x0000002a1ccc723c */ /* 0x040ff00000001840 */
[----:B------:R-:W-:Y:S01]  /*acb0*/  HMMA.16816.F32 R200, R28, R4, R56 ;  /* 0x000000041cc8723c */ /* 0x000fe20000001838 */
[----:B------:R-:W2:Y:S07]  /*acc0*/  LDSM.16.M88.4 R56, [R230+0x6800] ;  /* 0x00680000e638783b */ /* 0x000eae0000000200 */
[----:B------:R-:W-:Y:S08]  /*acd0*/  HMMA.16816.F32 R64, R32, R16, RZ ;  /* 0x000000102040723c */ /* 0x000ff000000018ff */
[-C--:B------:R-:W-:Y:S08]  /*ace0*/  HMMA.16816.F32 R220, R28, R44.reuse, R96 ;  /* 0x0000002c1cdc723c */ /* 0x080ff00000001860 */
[C---:B------:R-:W-:Y:S08]  /*acf0*/  HMMA.16816.F32 R124, R24.reuse, R44, R92 ;  /* 0x0000002c187c723c */ /* 0x040ff0000000185c */
[-C--:B------:R-:W-:Y:S08]  /*ad00*/  HMMA.16816.F32 R128, R24, R46.reuse, R88 ;  /* 0x0000002e1880723c */ /* 0x080ff00000001858 */
[----:B------:R-:W-:Y:S01]  /*ad10*/  HMMA.16816.F32 R120, R28, R46, R84 ;  /* 0x0000002e1c78723c */ /* 0x000fe20000001854 */
[----:B------:R-:W-:Y:S07]  /*ad20*/  LDSM.16.M88.4 R44, [R235] ;  /* 0x00000000eb2c783b */ /* 0x000fee0000000200 */
[----:B------:R-:W-:Y:S01]  /*ad30*/  HMMA.16816.F32 R116, R24, R6, R20 ;  /* 0x000000061874723c */ /* 0x000fe20000001814 */
[----:B------:R-:W3:Y:S07]  /*ad40*/  LDSM.16.M88.4 R20, [R232] ;  /* 0x00000000e814783b */ /* 0x000eee0000000200 */
[-C--:B------:R-:W-:Y:S08]  /*ad50*/  HMMA.16816.F32 R216, R28, R40.reuse, R80 ;  /* 0x000000281cd8723c */ /* 0x080ff00000001850 */
[C---:B------:R-:W-:Y:S08]  /*ad60*/  HMMA.16816.F32 R212, R24.reuse, R40, R76 ;  /* 0x0000002818d4723c */ /* 0x040ff0000000184c */
[----:B------:R-:W-:Y:S01]  /*ad70*/  HMMA.16816.F32 R208, R24, R42, R68 ;  /* 0x0000002a18d0723c */ /* 0x000fe20000001844 */
[----:B------:R-:W4:Y:S07]  /*ad80*/  LDSM.16.M88.4 R40, [R242] ;  /* 0x00000000f228783b */ /* 0x000f2e0000000200 */
[----:B------:R-:W-:Y:S08]  /*ad90*/  HMMA.16816.F32 R68, R36, R16, RZ ;  /* 0x000000102444723c */ /* 0x000ff000000018ff */
[-C--:B------:R-:W-:Y:S08]  /*ada0*/  HMMA.16816.F32 R76, R32, R18.reuse, RZ ;  /* 0x00000012204c723c */ /* 0x080ff000000018ff */
[C---:B------:R-:W-:Y:S01]  /*adb0*/  HMMA.16816.F32 R88, R36.reuse, R18, RZ ;  /* 0x000000122458723c */ /* 0x040fe200000018ff */
[----:B------:R-:W1:Y:S07]  /*adc0*/  LDSM.16.M88.4 R16, [R232+0x2000] ;  /* 0x00200000e810783b */ /* 0x000e6e0000000200 */
[-C--:B------:R-:W-:Y:S08]  /*add0*/  HMMA.16816.F32 R100, R36, R12.reuse, RZ ;  /* 0x0000000c2464723c */ /* 0x080ff000000018ff */
[C---:B------:R-:W-:Y:S08]  /*ade0*/  HMMA.16816.F32 R96, R32.reuse, R12, RZ ;  /* 0x0000000c2060723c */ /* 0x040ff000000018ff */
[-C--:B------:R-:W-:Y:S08]  /*adf0*/  HMMA.16816.F32 R92, R32, R14.reuse, RZ ;  /* 0x0000000e205c723c */ /* 0x080ff000000018ff */
[----:B------:R-:W-:Y:S01]  /*ae00*/  HMMA.16816.F32 R84, R36, R14, RZ ;  /* 0x0000000e2454723c */ /* 0x000fe200000018ff */
[----:B------:R-:W2:Y:S07]  /*ae10*/  LDSM.16.M88.4 R12, [R241] ;  /* 0x00000000f10c783b */ /* 0x000eae0000000200 */
[----:B------:R-:W-:Y:S01]  /*ae20*/  HMMA.16816.F32 R112, R28, R6, R48 ;  /* 0x000000061c70723c */ /* 0x000fe20000001830 */
[----:B------:R-:W3:Y:S04]  /*ae30*/  LDSM.16.M88.4 R4, [R240] ;  /* 0x00000000f004783b */ /* 0x000ee80000000200 */
[----:B------:R-:W3:Y:S03]  /*ae40*/  LDSM.16.M88.4 R48, [R230+0x6000] ;  /* 0x00600000e630783b */ /* 0x000ee60000000200 */
[----:B------:R-:W-:Y:S08]  /*ae50*/  HMMA.16816.F32 R108, R32, R60, RZ ;  /* 0x0000003c206c723c */ /* 0x000ff000000018ff */
[-C--:B-1----:R-:W-:Y:S08]  /*ae60*/  HMMA.16816.F32 R64, R24, R52.reuse, R64 ;  /* 0x000000341840723c */ /* 0x082ff00000001840 */
[----:B------:R-:W-:Y:S08]  /*ae70*/  HMMA.16816.F32 R104, R28, R52, R68 ;  /* 0x000000341c68723c */ /* 0x000ff00000001844 */
[C---:B------:R-:W-:Y:S08]  /*ae80*/  HMMA.16816.F32 R68, R24.reuse, R54, R76 ;  /* 0x000000361844723c */ /* 0x040ff0000000184c */
[----:B--2---:R-:W-:Y:S08]  /*ae90*/  HMMA.16816.F32 R76, R24, R56, R108 ;  /* 0x00000038184c723c */ /* 0x004ff0000000186c */
[C---:B---3--:R-:W-:Y:S08]  /*aea0*/  HMMA.16816.F32 R108, R20.reuse, R44, R220 ;  /* 0x0000002c146c723c */ /* 0x048ff000000018dc */
[-C--:B----4-:R-:W-:Y:S08]  /*aeb0*/  HMMA.16816.F32 R220, R20, R40.reuse, R216 ;  /* 0x0000002814dc723c */ /* 0x090ff000000018d8 */
[C---:B------:R-:W-:Y:S08]  /*aec0*/  HMMA.16816.F32 R216, R16.reuse, R40, R212 ;  /* 0x0000002810d8723c */ /* 0x040ff000000018d4 */
[-C--:B------:R-:W-:Y:S08]  /*aed0*/  HMMA.16816.F32 R212, R16, R42.reuse, R208 ;  /* 0x0000002a10d4723c */ /* 0x080ff000000018d0 */
[C---:B------:R-:W-:Y:S01]  /*aee0*/  HMMA.16816.F32 R208, R20.reuse, R42, R204 ;  /* 0x0000002a14d0723c */ /* 0x040fe200000018cc */
[----:B------:R-:W-:Y:S07]  /*aef0*/  LDSM.16.M88.4 R40, [R229] ;  /* 0x00000000e528783b */ /* 0x000fee0000000200 */
[-C--:B------:R-:W-:Y:S08]  /*af00*/  HMMA.16816.F32 R204, R20, R12.reuse, R200 ;  /* 0x0000000c14cc723c */ /* 0x080ff000000018c8 */
[C---:B------:R-:W-:Y:S08]  /*af10*/  HMMA.16816.F32 R132, R16.reuse, R12, R132 ;  /* 0x0000000c1084723c */ /* 0x040ff00000001884 */
[-C--:B------:R-:W-:Y:S08]  /*af20*/  HMMA.16816.F32 R116, R16, R14.reuse, R116 ;  /* 0x0000000e1074723c */ /* 0x080ff00000001874 */
[----:B------:R-:W-:Y:S08]  /*af30*/  HMMA.16816.F32 R112, R20, R14, R112 ;  /* 0x0000000e1470723c */ /* 0x000ff00000001870 */
[----:B------:R-:W-:Y:S08]  /*af40*/  HMMA.16816.F32 R52, R28, R54, R88 ;  /* 0x000000361c34723c */ /* 0x000ff00000001858 */
[----:B------:R-:W-:Y:S08]  /*af50*/  HMMA.16816.F32 R12, R16, R4, R64 ;  /* 0x00000004100c723c */ /* 0x000ff00000001840 */
[----:B------:R-:W-:Y:S08]  /*af60*/  HMMA.16816.F32 R80, R36, R60, RZ ;  /* 0x0000003c2450723c */ /* 0x000ff000000018ff */
[----:B------:R-:W-:Y:S08]  /*af70*/  HMMA.16816.F32 R244, R20, R6, R52 ;  /* 0x0000000614f4723c */ /* 0x000ff00000001834 */
[----:B------:R-:W-:Y:S01]  /*af80*/  IMAD.MOV.U32 R67, RZ, RZ, R12 ;  /* 0x000000ffff437224 */ /* 0x000fe200078e000c */
[----:B------:R-:W-:Y:S01]  /*af90*/  HMMA.16816.F32 R52, R36, R62, RZ ;  /* 0x0000003e2434723c */ /* 0x000fe200000018ff */
[----:B------:R-:W-:-:S02]  /*afa0*/  IMAD.MOV.U32 R66, RZ, RZ, R13 ;  /* 0x000000ffff427224 */ /* 0x000fc400078e000d */
[----:B------:R-:W-:Y:S02]  /*afb0*/  IMAD.MOV.U32 R65, RZ, RZ, R14 ;  /* 0x000000ffff417224 */ /* 0x000fe400078e000e */
[----:B------:R-:W-:-:S03]  /*afc0*/  IMAD.MOV.U32 R64, RZ, RZ, R15 ;  /* 0x000000ffff407224 */ /* 0x000fc600078e000f */
[----:B------:R-:W-:Y:S08]  /*afd0*/  HMMA.16816.F32 R12, R32, R62, RZ ;  /* 0x0000003e200c723c */ /* 0x000ff000000018ff */
[C---:B------:R-:W-:Y:S08]  /*afe0*/  HMMA.16816.F32 R124, R16.reuse, R44, R124 ;  /* 0x0000002c107c723c */ /* 0x040ff0000000187c */
[-C--:B------:R-:W-:Y:S08]  /*aff0*/  HMMA.16816.F32 R128, R16, R46.reuse, R128 ;  /* 0x0000002e1080723c */ /* 0x080ff00000001880 */
[C---:B------:R-:W-:Y:S01]  /*b000*/  HMMA.16816.F32 R120, R20.reuse, R46, R120 ;  /* 0x0000002e1478723c */ /* 0x040fe20000001878 */
[----:B------:R-:W1:Y:S07]  /*b010*/  LDSM.16.M88.4 R44, [R238] ;  /* 0x00000000ee2c783b */ /* 0x000e6e0000000200 */
[----:B------:R-:W-:Y:S08]  /*b020*/  HMMA.16816.F32 R72, R20, R4, R104 ;  /* 0x000000041448723c */ /* 0x000ff00000001868 */
[----:B------:R-:W-:Y:S01]  /*b030*/  HMMA.16816.F32 R248, R16, R6, R68 ;  /* 0x0000000610f8723c */ /* 0x000fe20000001844 */
[----:B------:R-:W2:Y:S07]  /*b040*/  LDSM.16.M88.4 R4, [R233+0x2000] ;  /* 0x00200000e904783b */ /* 0x000eae0000000200 */
[----:B------:R-:W-:Y:S08]  /*b050*/  HMMA.16816.F32 R80, R28, R56, R80 ;  /* 0x000000381c50723c */ /* 0x000ff00000001850 */
[----:B------:R-:W-:Y:S01]  /*b060*/  HMMA.16816.F32 R60, R24, R58, R12 ;  /* 0x0000003a183c723c */ /* 0x000fe2000000180c */
[----:B------:R-:W-:Y:S01]  /*b070*/  LDSM.16.M88.4 R12, [R233] ;  /* 0x00000000e90c783b */ /* 0x000fe20000000200 */
[----:B------:R-:W-:-:S02]  /*b080*/  IMAD.MOV.U32 R107, RZ, RZ, R72 ;  /* 0x000000ffff6b7224 */ /* 0x000fc400078e0048 */
[----:B------:R-:W-:Y:S02]  /*b090*/  IMAD.MOV.U32 R106, RZ, RZ, R73 ;  /* 0x000000ffff6a7224 */ /* 0x000fe400078e0049 */
[----:B------:R-:W-:Y:S02]  /*b0a0*/  IMAD.MOV.U32 R105, RZ, RZ, R74 ;  /* 0x000000ffff697224 */ /* 0x000fe400078e004a */
[C---:B------:R-:W-:Y:S01]  /*b0b0*/  HMMA.16816.F32 R52, R28.reuse, R58, R52 ;  /* 0x0000003a1c34723c */ /* 0x040fe20000001834 */
[----:B------:R-:W-:Y:S01]  /*b0c0*/  IMAD.MOV.U32 R104, RZ, RZ, R75 ;  /* 0x000000ffff687224 */ /* 0x000fe200078e004b */
[----:B------:R-:W-:Y:S06]  /*b0d0*/  LDSM.16.M88.4 R56, [R224+0x7000] ;  /* 0x00700000e038783b */ /* 0x000fec0000000200 */
[-C--:B------:R-:W-:Y:S08]  /*b0e0*/  HMMA.16816.F32 R100, R28, R48.reuse, R100 ;  /* 0x000000301c64723c */ /* 0x080ff00000001864 */
[C---:B------:R-:W-:Y:S08]  /*b0f0*/  HMMA.16816.F32 R96, R24.reuse, R48, R96 ;  /* 0x000000301860723c */ /* 0x040ff00000001860 */
[-C--:B------:R-:W-:Y:S08]  /*b100*/  HMMA.16816.F32 R92, R24, R50.reuse, R92 ;  /* 0x00000032185c723c */ /* 0x080ff0000000185c */
[----:B------:R-:W-:Y:S01]  /*b110*/  HMMA.16816.F32 R84, R28, R50, R84 ;  /* 0x000000321c54723c */ /* 0x000fe20000001854 */
[----:B------:R-:W3:Y:S07]  /*b120*/  LDSM.16.M88.4 R48, [R239] ;  /* 0x00000000ef30783b */ /* 0x000eee0000000200 */
[-C--:B-1----:R-:W-:Y:S08]  /*b130*/  HMMA.16816.F32 R88, R20, R44.reuse, R80 ;  /* 0x0000002c1458723c */ /* 0x082ff00000001850 */
[C---:B------:R-:W-:Y:S08]  /*b140*/  HMMA.16816.F32 R76, R16.reuse, R44, R76 ;  /* 0x0000002c104c723c */ /* 0x040ff0000000184c */
[-C--:B------:R-:W-:Y:S08]  /*b150*/  HMMA.16816.F32 R80, R16, R46.reuse, R60 ;  /* 0x0000002e1050723c */ /* 0x080ff0000000183c */
[----:B------:R-:W-:Y:S01]  /*b160*/  HMMA.16816.F32 R68, R20, R46, R52 ;  /* 0x0000002e1444723c */ /* 0x000fe20000001834 */
[----:B------:R-:W-:Y:S07]  /*b170*/  LDSM.16.M88.4 R52, [R230+0x7000] ;  /* 0x00700000e634783b */ /* 0x000fee0000000200 */
[----:B--2---:R-:W-:Y:S07]  /*b180*/  HMMA.16816.F32 R44, R4, R42, R128 ;  /* 0x0000002a042c723c */ /* 0x004fee0000001880 */
[----:B------:R-:W-:Y:S01]  /*b190*/  IMAD.MOV.U32 R128, RZ, RZ, R107 ;  /* 0x000000ffff807224 */ /* 0x000fe200078e006b */
[----:B---3--:R-:W-:Y:S01]  /*b1a0*/  HMMA.16816.F32 R200, R20, R48, R100 ;  /* 0x0000003014c8723c */ /* 0x008fe20000001864 */
[----:B------:R-:W-:-:S02]  /*b1b0*/  IMAD.MOV.U32 R129, RZ, RZ, R106 ;  /* 0x000000ffff817224 */ /* 0x000fc400078e006a */
[----:B------:R-:W-:Y:S02]  /*b1c0*/  IMAD.MOV.U32 R130, RZ, RZ, R105 ;  /* 0x000000ffff827224 */ /* 0x000fe400078e0069 */
[----:B------:R-:W-:-:S03]  /*b1d0*/  IMAD.MOV.U32 R131, RZ, RZ, R104 ;  /* 0x000000ffff837224 */ /* 0x000fc600078e0068 */
[-C--:B------:R-:W-:Y:S08]  /*b1e0*/  HMMA.16816.F32 R124, R4, R40.reuse, R124 ;  /* 0x00000028047c723c */ /* 0x080ff0000000187c */
[----:B------:R-:W-:Y:S01]  /*b1f0*/  IMAD.MOV.U32 R73, RZ, RZ, R45 ;  /* 0x000000ffff497224 */ /* 0x000fe200078e002d */
[----:B------:R-:W-:Y:S01]  /*b200*/  HMMA.16816.F32 R100, R12, R40, R108 ;  /* 0x000000280c64723c */ /* 0x000fe2000000186c */
[----:B------:R-:W-:-:S02]  /*b210*/  IMAD.MOV.U32 R72, RZ, RZ, R44 ;  /* 0x000000ffff487224 */ /* 0x000fc400078e002c */
[----:B------:R-:W-:Y:S02]  /*b220*/  IMAD.MOV.U32 R252, RZ, RZ, R46 ;  /* 0x000000fffffc7224 */ /* 0x000fe400078e002e */
[----:B------:R-:W-:Y:S02]  /*b230*/  IMAD.MOV.U32 R75, RZ, RZ, R47 ;  /* 0x000000ffff4b7224 */ /* 0x000fe400078e002f */
[----:B------:R-:W1:Y:S01]  /*b240*/  LDSM.16.M88.4 R44, [R229+0x800] ;  /* 0x00080000e52c783b */ /* 0x000e620000000200 */
[----:B------:R-:W-:Y:S03]  /*b250*/  HMMA.16816.F32 R104, R12, R42, R120 ;  /* 0x0000002a0c68723c */ /* 0x000fe60000001878 */
[----:B------:R-:W2:Y:S04]  /*b260*/  LDSM.16.M88.4 R40, [R229+0x1000] ;  /* 0x00100000e528783b */ /* 0x000ea80000000200 */
        /* <DEDUP_REMOVED lines=10> */
[----:B------:R-:W-:Y:S01]  /*b310*/  FMUL.FTZ R2, R2, c[0x0][0x2ec] ;  /* 0x0000bb0002027a20 */ /* 0x000fe20000410000 */
[----:B------:R-:W-:Y:S08]  /*b320*/  HMMA.16816.F32 R84, R20, R50, R84 ;  /* 0x000000321454723c */ /* 0x000ff00000001854 */
[----:B------:R-:W-:Y:S08]  /*b330*/  HMMA.16816.F32 R60, R36, R56, RZ ;  /* 0x00000038243c723c */ /* 0x000ff000000018ff */
[----:B-1----:R-:W-:Y:S08]  /*b340*/  HMMA.16816.F32 R108, R12, R46, R208 ;  /* 0x0000002e0c6c723c */ /* 0x002ff000000018d0 */
[-C--:B--2---:R-:W-:Y:S08]  /*b350*/  HMMA.16816.F32 R208, R4, R40.reuse, R132 ;  /* 0x0000002804d0723c */ /* 0x084ff00000001884 */
[----:B------:R-:W-:Y:S08]  /*b360*/  HMMA.16816.F32 R204, R12, R40, R204 ;  /* 0x000000280ccc723c */ /* 0x000ff000000018cc */
[-C--:B------:R-:W-:Y:S08]  /*b370*/  HMMA.16816.F32 R132, R4, R42.reuse, R116 ;  /* 0x0000002a0484723c */ /* 0x080ff00000001874 */
[C---:B------:R-:W-:Y:S01]  /*b380*/  HMMA.16816.F32 R120, R12.reuse, R42, R112 ;  /* 0x0000002a0c78723c */ /* 0x040fe20000001870 */
[----:B------:R-:W1:Y:S07]  /*b390*/  LDSM.16.M88.4 R40, [R229+0x2000] ;  /* 0x00200000e528783b */ /* 0x000e6e0000000200 */
[-C--:B------:R-:W-:Y:S08]  /*b3a0*/  HMMA.16816.F32 R220, R12, R44.reuse, R220 ;  /* 0x0000002c0cdc723c */ /* 0x080ff000000018dc */
[C---:B------:R-:W-:Y:S08]  /*b3b0*/  HMMA.16816.F32 R64, R4.reuse, R44, R216 ;  /* 0x0000002c0440723c */ /* 0x040ff000000018d8 */
[----:B------:R-:W-:Y:S01]  /*b3c0*/  HMMA.16816.F32 R212, R4, R46, R212 ;  /* 0x0000002e04d4723c */ /* 0x000fe200000018d4 */
[----:B------:R-:W2:Y:S07]  /*b3d0*/  LDSM.16.M88.4 R44, [R229+0x1800] ;  /* 0x00180000e52c783b */ /* 0x000eae0000000200 */
[----:B------:R-:W-:Y:S07]  /*b3e0*/  HMMA.16816.F32 R48, R32, R56, RZ ;  /* 0x000000382030723c */ /* 0x000fee00000018ff */
[----:B------:R-:W-:Y:S01]  /*b3f0*/  IMAD.MOV.U32 R57, RZ, RZ, R0 ;  /* 0x000000ffff397224 */ /* 0x000fe200078e0000 */
[----:B-1----:R-:W-:Y:S01]  /*b400*/  HMMA.16816.F32 R200, R12, R40, R200 ;  /* 0x000000280cc8723c */ /* 0x002fe200000018c8 */
[----:B------:R-:W-:-:S02]  /*b410*/  IMAD.MOV.U32 R218, RZ, RZ, R66 ;  /* 0x000000ffffda7224 */ /* 0x000fc400078e0042 */
[----:B------:R-:W-:Y:S02]  /*b420*/  IMAD.MOV.U32 R217, RZ, RZ, R67 ;  /* 0x000000ffffd97224 */ /* 0x000fe400078e0043 */
[----:B------:R-:W-:Y:S02]  /*b430*/  IMAD.MOV.U32 R216, RZ, RZ, R64 ;  /* 0x000000ffffd87224 */ /* 0x000fe400078e0040 */
[----:B------:R-:W-:Y:S01]  /*b440*/  IMAD.MOV.U32 R0, RZ, RZ, R65 ;  /* 0x000000ffff007224 */ /* 0x000fe200078e0041 */
[C---:B------:R-:W-:Y:S08]  /*b450*/  HMMA.16816.F32 R96, R4.reuse, R40, R96 ;  /* 0x000000280460723c */ /* 0x040ff00000001860 */
[-C--:B------:R-:W-:Y:S08]  /*b460*/  HMMA.16816.F32 R92, R4, R42.reuse, R92 ;  /* 0x0000002a045c723c */ /* 0x080ff0000000185c */
[C---:B------:R-:W-:Y:S01]  /*b470*/  HMMA.16816.F32 R84, R12.reuse, R42, R84 ;  /* 0x0000002a0c54723c */ /* 0x040fe20000001854 */
[----:B------:R-:W1:Y:S07]  /*b480*/  LDSM.16.M88.4 R40, [R229+0x2800] ;  /* 0x00280000e528783b */ /* 0x000e6e0000000200 */
[-C--:B--2---:R-:W-:Y:S08]  /*b490*/  HMMA.16816.F32 R116, R12, R44.reuse, R128 ;  /* 0x0000002c0c74723c */ /* 0x084ff00000001880 */
[C---:B------:R-:W-:Y:S08]  /*b4a0*/  HMMA.16816.F32 R124, R4.reuse, R44, R124 ;  /* 0x0000002c047c723c */ /* 0x040ff0000000187c */
[-C--:B------:R-:W-:Y:S07]  /*b4b0*/  HMMA.16816.F32 R128, R4, R46.reuse, R248 ;  /* 0x0000002e0480723c */ /* 0x080fee00000018f8 */
[----:B------:R-:W-:Y:S01]  /*b4c0*/  IMAD.MOV.U32 R251, RZ, RZ, R57 ;  /* 0x000000fffffb7224 */ /* 0x000fe200078e0039 */
[----:B------:R-:W-:Y:S08]  /*b4d0*/  HMMA.16816.F32 R112, R12, R46, R244 ;  /* 0x0000002e0c70723c */ /* 0x000ff000000018f4 */
[-C--:B------:R-:W-:Y:S08]  /*b4e0*/  HMMA.16816.F32 R44, R32, R58.reuse, RZ ;  /* 0x0000003a202c723c */ /* 0x080ff000000018ff */
[----:B------:R-:W-:Y:S08]  /*b4f0*/  HMMA.16816.F32 R56, R36, R58, RZ ;  /* 0x0000003a2438723c */ /* 0x000ff000000018ff */
[-C--:B------:R-:W-:Y:S08]  /*b500*/  HMMA.16816.F32 R64, R28, R52.reuse, R60 ;  /* 0x000000341c40723c */ /* 0x080ff0000000183c */
[C---:B------:R-:W-:Y:S01]  /*b510*/  HMMA.16816.F32 R60, R24.reuse, R52, R48 ;  /* 0x00000034183c723c */ /* 0x040fe20000001830 */
[----:B------:R-:W2:Y:S07]  /*b520*/  LDSM.16.M88.4 R48, [R237] ;  /* 0x00000000ed30783b */ /* 0x000eae0000000200 */
[-C--:B------:R-:W-:Y:S08]  /*b530*/  HMMA.16816.F32 R44, R24, R54.reuse, R44 ;  /* 0x00000036182c723c */ /* 0x080ff0000000182c */
[----:B------:R-:W-:Y:S07]  /*b540*/  HMMA.16816.F32 R52, R28, R54, R56 ;  /* 0x000000361c34723c */ /* 0x000fee0000001838 */
[----:B------:R-:W-:Y:S01]  /*b550*/  IMAD.MOV.U32 R58, RZ, RZ, R218 ;  /* 0x000000ffff3a7224 */ /* 0x000fe200078e00da */
[----:B-1----:R-:W-:Y:S01]  /*b560*/  HMMA.16816.F32 R88, R12, R40, R88 ;  /* 0x000000280c58723c */ /* 0x002fe20000001858 */
[----:B------:R-:W-:-:S02]  /*b570*/  IMAD.MOV.U32 R59, RZ, RZ, R217 ;  /* 0x000000ffff3b7224 */ /* 0x000fc400078e00d9 */
[----:B------:R-:W-:-:S04]  /*b580*/  IMAD.MOV.U32 R57, RZ, RZ, R216 ;  /* 0x000000ffff397224 */ /* 0x000fc800078e00d8 */
[----:B------:R-:W-:Y:S01]  /*b590*/  IMAD.MOV.U32 R56, RZ, RZ, R57 ;  /* 0x000000ffff387224 */ /* 0x000fe200078e0039 */
[----:B------:R-:W-:Y:S01]  /*b5a0*/  HMMA.16816.F32 R76, R4, R40, R76 ;  /* 0x00000028044c723c */ /* 0x000fe2000000184c */
[----:B------:R-:W-:Y:S02]  /*b5b0*/  IMAD.MOV.U32 R57, RZ, RZ, R0 ;  /* 0x000000ffff397224 */ /* 0x000fe400078e0000 */
[----:B------:R-:W-:-:S04]  /*b5c0*/  FMUL.FTZ R0, R100, c[0x0][0x2ec] ;  /* 0x0000bb0064007a20 */ /* 0x000fc80000410000 */
[----:B------:R1:W-:Y:S01]  /*b5d0*/  MUFU.TANH R100, R0 ;  /* 0x0000000000647308 */ /* 0x0003e20000002400 */
[-C--:B------:R-:W-:Y:S08]  /*b5e0*/  HMMA.16816.F32 R80, R4, R42.reuse, R80 ;  /* 0x0000002a0450723c */ /* 0x080ff00000001850 */
[----:B------:R-:W-:Y:S01]  /*b5f0*/  HMMA.16816.F32 R216, R12, R42, R68 ;  /* 0x0000002a0cd8723c */ /* 0x000fe20000001844 */
[----:B------:R-:W3:Y:S01]  /*b600*/  LDSM.16.M88.4 R40, [R229+0x3000] ;  /* 0x00300000e528783b */ /* 0x000ee20000000200 */
[----:B-1----:R-:W-:-:S06]  /*b610*/  FMUL.FTZ R0, R101, c[0x0][0x2ec] ;  /* 0x0000bb0065007a20 */ /* 0x002fcc0000410000 */
[----:B--2---:R-:W-:Y:S08]  /*b620*/  HMMA.16816.F32 R44, R16, R50, R44 ;  /* 0x00000032102c723c */ /* 0x004ff0000000182c */
[-C--:B------:R-:W-:Y:S08]  /*b630*/  HMMA.16816.F32 R64, R20, R48.reuse, R64 ;  /* 0x000000301440723c */ /* 0x080ff00000001840 */
[----:B------:R-:W-:Y:S08]  /*b640*/  HMMA.16816.F32 R60, R16, R48, R60 ;  /* 0x00000030103c723c */ /* 0x000ff0000000183c */
[----:B------:R-:W-:Y:S07]  /*b650*/  HMMA.16816.F32 R48, R20, R50, R52 ;  /* 0x000000321430723c */ /* 0x000fee0000001834 */
[----:B------:R-:W-:-:S02]  /*b660*/  IMAD.MOV.U32 R52, RZ, RZ, R251 ;  /* 0x000000ffff347224 */ /* 0x000fc400078e00fb */
[----:B---3--:R-:W-:Y:S01]  /*b670*/  HMMA.16816.F32 R248, R4, R42, R44 ;  /* 0x0000002a04f8723c */ /* 0x008fe2000000182c */
[----:B------:R1:W-:Y:S01]  /*b680*/  MUFU.TANH R46, R0 ;  /* 0x00000000002e7308 */ /* 0x0003e20000002400 */
[----:B------:R-:W-:Y:S02]  /*b690*/  IMAD.MOV.U32 R53, RZ, RZ, R74 ;  /* 0x000000ffff357224 */ /* 0x000fe400078e004a */
[----:B------:R-:W-:Y:S02]  /*b6a0*/  IMAD.MOV.U32 R54, RZ, RZ, R72 ;  /* 0x000000ffff367224 */ /* 0x000fe400078e0048 */
[----:B------:R-:W-:Y:S02]  /*b6b0*/  IMAD.MOV.U32 R55, RZ, RZ, R73 ;  /* 0x000000ffff377224 */ /* 0x000fe400078e0049 */
[C---:B------:R-:W-:Y:S07]  /*b6c0*/  HMMA.16816.F32 R68, R12.reuse, R40, R64 ;  /* 0x000000280c44723c */ /* 0x040fee0000001840 */
[----:B------:R-:W-:Y:S01]  /*b6d0*/  IMAD.MOV.U32 R67, RZ, RZ, R3 ;  /* 0x000000ffff437224 */ /* 0x000fe200078e0003 */
[----:B------:R-:W-:Y:S01]  /*b6e0*/  HMMA.16816.F32 R48, R12, R42, R48 ;  /* 0x0000002a0c30723c */ /* 0x000fe20000001830 */
[----:B-1----:R-:W-:Y:S01]  /*b6f0*/  FMUL.FTZ R0, R102, c[0x0][0x2ec] ;  /* 0x0000bb0066007a20 */ /* 0x002fe20000410000 */
[----:B------:R1:W-:Y:S06]  /*b700*/  MUFU.TANH R42, R2 ;  /* 0x00000002002a7308 */ /* 0x0003ec0000002400 */
[----:B------:R-:W-:Y:S02]  /*b710*/  HMMA.16816.F32 R244, R4, R40, R60 ;  /* 0x0000002804f4723c */ /* 0x000fe4000000183c */
[----:B------:R2:W-:Y:S01]  /*b720*/  MUFU.TANH R101, R0 ;  /* 0x0000000000657308 */ /* 0x0005e20000002400 */
[----:B-1----:R-:W-:Y:S11]  /*b730*/  FMUL.FTZ R2, R129, c[0x0][0x2ec] ;  /* 0x0000bb0081027a20 */ /* 0x002ff60000410000 */
[----:B------:R-:W-:Y:S02]  /*b740*/  @!UPT UIADD3 URZ, URZ, URZ, URZ ;  /* 0x0000003f3f3ff290 */ /* 0x000fe4000fffe03f */
[----:B------:R-:W-:Y:S02]  /*b750*/  IMAD.MOV.U32 R3, RZ, RZ, R51 ;  /* 0x000000ffff037224 */ /* 0x000fe400078e0033 */
[----:B--2---:R-:W-:Y:S02]  /*b760*/  FMUL.FTZ R0, R103, c[0x0][0x2ec] ;  /* 0x0000bb0067007a20 */ /* 0x004fe40000410000 */
[----:B------:R-:W-:Y:S02]  /*b770*/  IMAD.MOV.U32 R72, RZ, RZ, R50 ;  /* 0x000000ffff487224 */ /* 0x000fe400078e0032 */
[----:B------:R1:W-:Y:S01]  /*b780*/  MUFU.TANH R66, R0 ;  /* 0x0000000000427308 */ /* 0x0003e20000002400 */
[----:B------:R-:W-:Y:S02]  /*b790*/  IMAD.MOV.U32 R73, RZ, RZ, R49 ;  /* 0x000000ffff497224 */ /* 0x000fe400078e0031 */
[----:B------:R-:W-:Y:S02]  /*b7a0*/  IMAD.MOV.U32 R74, RZ, RZ, R48 ;  /* 0x000000ffff4a7224 */ /* 0x000fe400078e0030 */
[----:B-1----:R-:W-:-:S04]  /*b7b0*/  FMUL.FTZ R0, R67, c[0x0][0x2ec] ;  /* 0x0000bb0043007a20 */ /* 0x002fc80000410000 */
[----:B------:R1:W-:Y:S02]  /*b7c0*/  MUFU.TANH R102, R0 ;  /* 0x0000000000667308 */ /* 0x0003e40000002400 */
[----:B-1----:R-:W-:-:S06]  /*b7d0*/  FMUL.FTZ R0, R52, c[0x0][0x2ec] ;  /* 0x0000bb0034007a20 */ /* 0x002fcc0000410000 */
[----:B------:R1:W2:Y:S02]  /*b7e0*/  MUFU.TANH R40, R0 ;  /* 0x0000000000287308 */ /* 0x0002a40000002400 */
        /* <DEDUP_REMOVED lines=9> */
[----:B------:R-:W1:Y:S04]  /*b880*/  S2R R107, SR_TID.X ;  /* 0x00000000006b7919 */ /* 0x000e680000002100 */
[----:B------:R3:W-:Y:S02]  /*b890*/  MUFU.TANH R45, R0 ;  /* 0x00000000002d7308 */ /* 0x0007e40000002400 */
[----:B---3--:R-:W-:-:S06]  /*b8a0*/  FMUL.FTZ R0, R54, c[0x0][0x2ec] ;  /* 0x0000bb0036007a20 */ /* 0x008fcc0000410000 */
[----:B------:R3:W-:Y:S01]  /*b8b0*/  MUFU.TANH R65, R0 ;  /* 0x0000000000417308 */ /* 0x0007e20000002400 */
[----:B-1----:R-:W-:-:S05]  /*b8c0*/  IMAD.SHL.U32 R107, R107, 0x2, RZ ;  /* 0x000000026b6b7824 */ /* 0x002fca00078e00ff */
[----:B------:R-:W-:Y:S01]  /*b8d0*/  LOP3.LUT R107, R107, 0x6, RZ, 0xc0, !PT ;  /* 0x000000066b6b7812 */ /* 0x000fe200078ec0ff */
[----:B---3--:R-:W-:-:S04]  /*b8e0*/  FMUL.FTZ R0, R55, c[0x0][0x2ec] ;  /* 0x0000bb0037007a20 */ /* 0x008fc80000410000 */
        /* <DEDUP_REMOVED lines=18> */
[----:B--2---:R-:W-:-:S04]  /*ba10*/  IMAD.MOV.U32 R110, RZ, RZ, R40 ;  /* 0x000000ffff6e7224 */ /* 0x004fc800078e0028 */
[----:B------:R1:W-:Y:S01]  /*ba20*/  MUFU.TANH R222, R0 ;  /* 0x0000000000de7308 */ /* 0x0003e20000002400 */
[----:B------:R-:W-:Y:S02]  /*ba30*/  FMUL.FTZ R40, R126, c[0x0][0x2ec] ;  /* 0x0000bb007e287a20 */ /* 0x000fe40000410000 */
        /* <DEDUP_REMOVED lines=13> */
[----:B------:R1:W-:Y:S02]  /*bb10*/  MUFU.TANH R60, R0 ;  /* 0x00000000003c7308 */ /* 0x0003e40000002400 */
[----:B-1----:R-:W-:-:S06]  /*bb20*/  FMUL.FTZ R0, R214, c[0x0][0x2ec] ;  /* 0x0000bb00d6007a20 */ /* 0x002fcc0000410000 */
[----:B------:R1:W3:Y:S02]  /*bb30*/  MUFU.TANH R61, R0 ;  /* 0x00000000003d7308 */ /* 0x0002e40000002400 */
[----:B-1----:R-:W-:-:S06]  /*bb40*/  FMUL.FTZ R0, R215, c[0x0][0x2ec] ;  /* 0x0000bb00d7007a20 */ /* 0x002fcc0000410000 */
[----:B------:R1:W-:Y:S02]  /*bb50*/  MUFU.TANH R55, R0 ;  /* 0x0000000000377308 */ /* 0x0003e40000002400 */
[----:B-1----:R-:W-:-:S06]  /*bb60*/  FMUL.FTZ R0, R204, c[0x0][0x2ec] ;  /* 0x0000bb00cc007a20 */ /* 0x002fcc0000410000 */
[----:B------:R1:W4:Y:S02]  /*bb70*/  MUFU.TANH R215, R0 ;  /* 0x0000000000d77308 */ /* 0x0003240000002400 */
[----:B-1----:R-:W-:-:S06]  /*bb80*/  FMUL.FTZ R0, R205, c[0x0][0x2ec] ;  /* 0x0000bb00cd007a20 */ /* 0x002fcc0000410000 */
[----:B------:R1:W1:Y:S02]  /*bb90*/  MUFU.TANH R214, R0 ;  /* 0x0000000000d67308 */ /* 0x0002640000002400 */
[----:B-1----:R-:W-:-:S06]  /*bba0*/  FMUL.FTZ R0, R120, c[0x0][0x2ec] ;  /* 0x0000bb0078007a20 */ /* 0x002fcc0000410000 */
[----:B------:R1:W1:Y:S02]  /*bbb0*/  MUFU.TANH R213, R0 ;  /* 0x0000000000d57308 */ /* 0x0002640000002400 */
[----:B-1----:R-:W-:-:S06]  /*bbc0*/  FMUL.FTZ R0, R121, c[0x0][0x2ec] ;  /* 0x0000bb0079007a20 */ /* 0x002fcc0000410000 */
[----:B------:R1:W1:Y:S02]  /*bbd0*/  MUFU.TANH R212, R0 ;  /* 0x0000000000d47308 */ /* 0x0002640000002400 */
        /* <DEDUP_REMOVED lines=10> */
[----:B------:R1:W-:Y:S02]  /*bc80*/  MUFU.TANH R205, R0 ;  /* 0x0000000000cd7308 */ /* 0x0003e40000002400 */
[----:B-1----:R-:W-:Y:S02]  /*bc90*/  FMUL.FTZ R0, R209, c[0x0][0x2ec] ;  /* 0x0000bb00d1007a20 */ /* 0x002fe40000410000 */
[----:B------:R-:W-:-:S04]  /*bca0*/  IMAD.MOV.U32 R209, RZ, RZ, R108 ;  /* 0x000000ffffd17224 */ /* 0x000fc800078e006c */
        /* <DEDUP_REMOVED lines=8> */
[----:B------:R1:W2:Y:S02]  /*bd30*/  MUFU.TANH R123, R0 ;  /* 0x00000000007b7308 */ /* 0x0002a40000002400 */
[----:B-1----:R-:W-:Y:S02]  /*bd40*/  FMUL.FTZ R0, R211, c[0x0][0x2ec] ;  /* 0x0000bb00d3007a20 */ /* 0x002fe40000410000 */
[----:B------:R-:W-:-:S04]  /*bd50*/  IMAD.MOV.U32 R211, RZ, RZ, R67 ;  /* 0x000000ffffd37224 */ /* 0x000fc800078e0043 */
[----:B------:R1:W1:Y:S02]  /*bd60*/  MUFU.TANH R50, R0 ;  /* 0x0000000000327308 */ /* 0x0002640000002400 */
[----:B-1----:R-:W-:Y:S02]  /*bd70*/  FMUL.FTZ R0, R134, c[0x0][0x2ec] ;  /* 0x0000bb0086007a20 */ /* 0x002fe40000410000 */
[----:B------:R-:W-:-:S04]  /*bd80*/  IMAD.MOV.U32 R134, RZ, RZ, R47 ;  /* 0x000000ffff867224 */ /* 0x000fc800078e002f */
[----:B------:R1:W1:Y:S02]  /*bd90*/  MUFU.TANH R132, R0 ;  /* 0x0000000000847308 */ /* 0x0002640000002400 */
[----:B-1----:R-:W-:Y:S02]  /*bda0*/  FMUL.FTZ R0, R135, c[0x0][0x2ec] ;  /* 0x0000bb0087007a20 */ /* 0x002fe40000410000 */
[----:B------:R-:W-:-:S04]  /*bdb0*/  IMAD.MOV.U32 R135, RZ, RZ, R42 ;  /* 0x000000ffff877224 */ /* 0x000fc800078e002a */
[----:B------:R1:W-:Y:S01]  /*bdc0*/  MUFU.TANH R57, R0 ;  /* 0x0000000000397308 */ /* 0x0003e20000002400 */
[----:B------:R-:W-:-:S07]  /*bdd0*/  FMUL.FTZ R42, R130, c[0x0][0x2ec] ;  /* 0x0000bb00822a7a20 */ /* 0x000fce0000410000 */
[----:B------:R2:W-:Y:S01]  /*bde0*/  MUFU.TANH R75, R42 ;  /* 0x0000002a004b7308 */ /* 0x0005e20000002400 */
[----:B-1----:R-:W-:-:S07]  /*bdf0*/  FMUL.FTZ R0, R116, c[0x0][0x2ec] ;  /* 0x0000bb0074007a20 */ /* 0x002fce0000410000 */
[----:B------:R1:W1:Y:S01]  /*be00*/  MUFU.TANH R122, R0 ;  /* 0x00000000007a7308 */ /* 0x0002620000002400 */
[----:B--2---:R-:W-:Y:S02]  /*be10*/  FMUL.FTZ R42, R203, c[0x0][0x2ec] ;  /* 0x0000bb00cb2a7a20 */ /* 0x004fe40000410000 */
[----:B-1----:R-:W-:-:S05]  /*be20*/  FMUL.FTZ R0, R117, c[0x0][0x2ec] ;  /* 0x0000bb0075007a20 */ /* 0x002fca0000410000 */
[----:B------:R1:W-:Y:S02]  /*be30*/  MUFU.TANH R56, R0 ;  /* 0x0000000000387308 */ /* 0x0003e40000002400 */
[----:B-1----:R-:W-:Y:S02]  /*be40*/  FMUL.FTZ R0, R112, c[0x0][0x2ec] ;  /* 0x0000bb0070007a20 */ /* 0x002fe40000410000 */
[----:B------:R-:W-:-:S04]  /*be50*/  IMAD.MOV.U32 R112, RZ, RZ, R41 ;  /* 0x000000ffff707224 */ /* 0x000fc800078e0029 */
[----:B------:R1:W-:Y:S01]  /*be60*/  MUFU.TANH R121, R0 ;  /* 0x0000000000797308 */ /* 0x0003e20000002400 */
[----:B------:R-:W-:Y:S02]  /*be70*/  FMUL.FTZ R41, R131, c[0x0][0x2ec] ;  /* 0x0000bb0083297a20 */ /* 0x000fe40000410000 */
[----:B-1----:R-:W-:-:S05]  /*be80*/  FMUL.FTZ R0, R113, c[0x0][0x2ec] ;  /* 0x0000bb0071007a20 */ /* 0x002fca0000410000 */
[----:B------:R-:W-:Y:S08]  /*be90*/  MUFU.TANH R113, R40 ;  /* 0x0000002800717308 */ /* 0x000ff00000002400 */
[----:B------:R1:W-:Y:S02]  /*bea0*/  MUFU.TANH R120, R0 ;  /* 0x0000000000787308 */ /* 0x0003e40000002400 */
[----:B-1----:R-:W-:-:S06]  /*beb0*/  FMUL.FTZ R0, R118, c[0x0][0x2ec] ;  /* 0x0000bb0076007a20 */ /* 0x002fcc0000410000 */
[----:B------:R1:W2:Y:S02]  /*bec0*/  MUFU.TANH R49, R0 ;  /* 0x0000000000317308 */ /* 0x0002a40000002400 */
[----:B-1----:R-:W-:-:S06]  /*bed0*/  FMUL.FTZ R0, R119, c[0x0][0x2ec] ;  /* 0x0000bb0077007a20 */ /* 0x002fcc0000410000 */
[----:B------:R1:W-:Y:S02]  /*bee0*/  MUFU.TANH R119, R0 ;  /* 0x0000000000777308 */ /* 0x0003e40000002400 */
[----:B-1----:R-:W-:-:S06]  /*bef0*/  FMUL.FTZ R0, R114, c[0x0][0x2ec] ;  /* 0x0000bb0072007a20 */ /* 0x002fcc0000410000 */
[----:B------:R-:W-:Y:S08]  /*bf00*/  MUFU.TANH R114, R2 ;  /* 0x0000000200727308 */ /* 0x000ff00000002400 */
        /* <DEDUP_REMOVED lines=10> */
[----:B------:R-:W-:-:S05]  /*bfb0*/  IMAD R0, R0, 0x80, R107 ;  /* 0x0000008000007824 */ /* 0x000fca00078e026b */
[C---:B------:R-:W-:Y:S02]  /*bfc0*/  IADD3 R2, R0.reuse, 0x1, RZ ;  /* 0x0000000100027810 */ /* 0x040fe40007ffe0ff */
[----:B------:R-:W-:Y:S02]  /*bfd0*/  IADD3 R40, R0, 0x8, RZ ;  /* 0x0000000800287810 */ /* 0x000fe40007ffe0ff */
[C---:B------:R-:W-:Y:S02]  /*bfe0*/  ISETP.GE.AND P4, PT, R2.reuse, R8, PT ;  /* 0x000000080200720c */ /* 0x040fe40003f86270 */
[C---:B------:R-:W-:Y:S02]  /*bff0*/  ISETP.GE.AND P6, PT, R2.reuse, R9, PT ;  /* 0x000000090200720c */ /* 0x040fe40003fc6270 */
[C---:B------:R-:W-:Y:S02]  /*c000*/  ISETP.GE.AND P0, PT, R2.reuse, R11, PT ;  /* 0x0000000b0200720c */ /* 0x040fe40003f06270 */
[----:B------:R-:W-:Y:S01]  /*c010*/  ISETP.GE.AND P2, PT, R2, R10, PT ;  /* 0x0000000a0200720c */ /* 0x000fe20003f46270 */
[----:B------:R-:W-:Y:S01]  /*c020*/  FMUL.FTZ R2, R127, c[0x0][0x2ec] ;  /* 0x0000bb007f027a20 */ /* 0x000fe20000410000 */
[----:B------:R-:W-:-:S02]  /*c030*/  ISETP.GE.AND P3, PT, R40, R8, PT ;  /* 0x000000082800720c */ /* 0x000fc40003f66270 */
[----:B------:R-:W-:Y:S01]  /*c040*/  ISETP.GE.AND P5, PT, R0, R8, PT ;  /* 0x000000080000720c */ /* 0x000fe20003fa6270 */
[----:B------:R1:W1:Y:S01]  /*c050*/  MUFU.TANH R47, R2 ;  /* 0x00000002002f7308 */ /* 0x0002620000002400 */
[----:B------:R-:W-:Y:S02]  /*c060*/  FSEL R104, R104, -INF , !P3 ;  /* 0xff80000068687808 */ /* 0x000fe40005800000 */
[----:B------:R-:W-:Y:S02]  /*c070*/  ISETP.GE.AND P3, PT, R40, R9, PT ;  /* 0x000000092800720c */ /* 0x000fe40003f66270 */
[----:B------:R-:W-:Y:S02]  /*c080*/  FSEL R100, R100, -INF , !P5 ;  /* 0xff80000064647808 */ /* 0x000fe40006800000 */
[----:B------:R-:W-:Y:S02]  /*c090*/  FSEL R103, R46, -INF , !P4 ;  /* 0xff8000002e677808 */ /* 0x000fe40006000000 */
[----:B------:R-:W-:Y:S01]  /*c0a0*/  FSEL R106, R66, -INF , !P6 ;  /* 0xff800000426a7808 */ /* 0x000fe20007000000 */
[----:B------:R2:W-:Y:S01]  /*c0b0*/  MUFU.TANH R46, R41 ;  /* 0x00000029002e7308 */ /* 0x0005e20000002400 */
[----:B------:R-:W-:-:S02]  /*c0c0*/  FSEL R107, R51, -INF , !P3 ;  /* 0xff800000336b7808 */ /* 0x000fc40005800000 */
[C---:B------:R-:W-:Y:S02]  /*c0d0*/  ISETP.GE.AND P4, PT, R0.reuse, R9, PT ;  /* 0x000000090000720c */ /* 0x040fe40003f86270 */
[C---:B------:R-:W-:Y:S02]  /*c0e0*/  ISETP.GE.AND P3, PT, R0.reuse, R11, PT ;  /* 0x0000000b0000720c */ /* 0x040fe40003f66270 */
[----:B-1----:R-:W-:Y:S02]  /*c0f0*/  IADD3 R2, R0, 0x9, RZ ;  /* 0x0000000900027810 */ /* 0x002fe40007ffe0ff */
[----:B------:R-:W-:Y:S02]  /*c100*/  FSEL R101, R101, -INF , !P4 ;  /* 0xff80000065657808 */ /* 0x000fe40006000000 */
[C---:B------:R-:W-:Y:S02]  /*c110*/  ISETP.GE.AND P5, PT, R2.reuse, R8, PT ;  /* 0x000000080200720c */ /* 0x040fe40003fa6270 */
[----:B------:R-:W-:-:S02]  /*c120*/  ISETP.GE.AND P6, PT, R2, R9, PT ;  /* 0x000000090200720c */ /* 0x000fc40003fc6270 */
[----:B------:R-:W-:Y:S02]  /*c130*/  FSEL R105, R105, -INF , !P5 ;  /* 0xff80000069697808 */ /* 0x000fe40006800000 */
[----:B------:R-:W-:Y:S02]  /*c140*/  FSEL R109, R45, -INF , !P6 ;  /* 0xff8000002d6d7808 */ /* 0x000fe40007000000 */
[----:B------:R-:W-:Y:S02]  /*c150*/  FSEL R102, R102, -INF , !P3 ;  /* 0xff80000066667808 */ /* 0x000fe40005800000 */
[CC--:B------:R-:W-:Y:S02]  /*c160*/  ISETP.GE.AND P5, PT, R40.reuse, R11.reuse, PT ;  /* 0x0000000b2800720c */ /* 0x0c0fe40003fa6270 */
[----:B------:R-:W-:Y:S01]  /*c170*/  ISETP.GE.AND P4, PT, R40, R10, PT ;  /* 0x0000000a2800720c */ /* 0x000fe20003f86270 */
[----:B------:R-:W-:Y:S01]  /*c180*/  FMUL.FTZ R40, R200, c[0x0][0x2ec] ;  /* 0x0000bb00c8287a20 */ /* 0x000fe20000410000 */
[----:B------:R-:W-:-:S02]  /*c190*/  ISETP.GE.AND P6, PT, R2, R11, PT ;  /* 0x0000000b0200720c */ /* 0x000fc40003fc6270 */
[-C--:B------:R-:W-:Y:S01]  /*c1a0*/  ISETP.GE.AND P3, PT, R2, R10.reuse, PT ;  /* 0x0000000a0200720c */ /* 0x080fe20003f66270 */
[----:B------:R-:W-:Y:S01]  /*c1b0*/  FMUL.FTZ R2, R201, c[0x0][0x2ec] ;  /* 0x0000bb00c9027a20 */ /* 0x000fe20000410000 */
[----:B------:R-:W-:Y:S01]  /*c1c0*/  FSEL R110, R110, -INF , !P0 ;  /* 0xff8000006e6e7808 */ /* 0x000fe20004000000 */
[----:B------:R1:W-:Y:S01]  /*c1d0*/  MUFU.TANH R67, R40 ;  /* 0x0000002800437308 */ /* 0x0003e20000002400 */
[----:B------:R-:W-:Y:S02]  /*c1e0*/  ISETP.GE.AND P0, PT, R0, R10, PT ;  /* 0x0000000a0000720c */ /* 0x000fe40003f06270 */
[----:B------:R-:W-:Y:S02]  /*c1f0*/  FSEL R108, R65, -INF , !P5 ;  /* 0xff800000416c7808 */ /* 0x000fe40006800000 */
[----:B------:R-:W-:Y:S02]  /*c200*/  FSEL R111, R64, -INF , !P6 ;  /* 0xff800000406f7808 */ /* 0x000fe40007000000 */
[----:B--2---:R-:W-:Y:S01]  /*c210*/  IADD3 R41, R0, 0x11, RZ ;  /* 0x0000001100297810 */ /* 0x004fe20007ffe0ff */
[----:B------:R2:W-:Y:S01]  /*c220*/  MUFU.TANH R51, R2 ;  /* 0x0000000200337308 */ /* 0x0005e20000002400 */
[----:B------:R-:W-:-:S02]  /*c230*/  FSEL R115, R211, -INF , !P3 ;  /* 0xff800000d3737808 */ /* 0x000fc40005800000 */
[----:B------:R-:W-:-:S04]  /*c240*/  ISETP.GE.AND P3, PT, R41, R9, PT ;  /* 0x000000092900720c */ /* 0x000fc80003f66270 */
[----:B------:R-:W-:Y:S01]  /*c250*/  FSEL R223, R223, -INF , !P3 ;  /* 0xff800000dfdf7808 */ /* 0x000fe20005800000 */
[----:B-1----:R-:W-:Y:S01]  /*c260*/  FMUL.FTZ R40, R84, c[0x0][0x2ec] ;  /* 0x0000bb0054287a20 */ /* 0x002fe20000410000 */
[----:B------:R-:W-:Y:S01]  /*c270*/  FSEL R84, R112, -INF , !P0 ;  /* 0xff80000070547808 */ /* 0x000fe20004000000 */
[----:B------:R1:W-:Y:S01]  /*c280*/  MUFU.TANH R64, R42 ;  /* 0x0000002a00407308 */ /* 0x0003e20000002400 */
[----:B------:R-:W-:Y:S02]  /*c290*/  FSEL R112, R135, -INF , !P2 ;  /* 0xff80000087707808 */ /* 0x000fe40005000000 */
[----:B--2---:R-:W-:-:S05]  /*c2a0*/  IADD3 R2, R0, 0x10, RZ ;  /* 0x0000001000027810 */ /* 0x004fca0007ffe0ff */
[----:B------:R2:W-:Y:S01]  /*c2b0*/  MUFU.TANH R66, R40 ;  /* 0x0000002800427308 */ /* 0x0005e20000002400 */
[C---:B------:R-:W-:Y:S02]  /*c2c0*/  ISETP.GE.AND P5, PT, R2.reuse, R8, PT ;  /* 0x000000080200720c */ /* 0x040fe40003fa6270 */
[C---:B------:R-:W-:Y:S02]  /*c2d0*/  ISETP.GE.AND P6, PT, R2.reuse, R9, PT ;  /* 0x000000090200720c */ /* 0x040fe40003fc6270 */
[C---:B------:R-:W-:Y:S02]  /*c2e0*/  ISETP.GE.AND P0, PT, R2.reuse, R11, PT ;  /* 0x0000000b0200720c */ /* 0x040fe40003f06270 */
[----:B------:R-:W-:Y:S01]  /*c2f0*/  ISETP.GE.AND P2, PT, R2, R10, PT ;  /* 0x0000000a0200720c */ /* 0x000fe20003f46270 */
[----:B------:R-:W-:Y:S01]  /*c300*/  FMUL.FTZ R2, R85, c[0x0][0x2ec] ;  /* 0x0000bb0055027a20 */ /* 0x000fe20000410000 */
[----:B------:R-:W-:Y:S01]  /*c310*/  FSEL R85, R134, -INF , !P4 ;  /* 0xff80000086557808 */ /* 0x000fe20006000000 */
[----:B-1----:R-:W-:Y:S01]  /*c320*/  FMUL.FTZ R42, R98, c[0x0][0x2ec] ;  /* 0x0000bb00622a7a20 */ /* 0x002fe20000410000 */
[----:B------:R-:W-:Y:S01]  /*c330*/  ISETP.GE.AND P4, PT, R41, R8, PT ;  /* 0x000000082900720c */ /* 0x000fe20003f86270 */
[----:B------:R1:W-:Y:S01]  /*c340*/  MUFU.TANH R65, R2 ;  /* 0x0000000200417308 */ /* 0x0003e20000002400 */
[----:B------:R-:W-:Y:S01]  /*c350*/  FSEL R130, R210, -INF , !P5 ;  /* 0xff800000d2827808 */ /* 0x000fe20006800000 */
[----:B--2---:R-:W-:Y:S01]  /*c360*/  FMUL.FTZ R40, R202, c[0x0][0x2ec] ;  /* 0x0000bb00ca287a20 */ /* 0x004fe20000410000 */
[----:B------:R-:W-:-:S02]  /*c370*/  FSEL R131, R133, -INF , !P4 ;  /* 0xff80000085837808 */ /* 0x000fc40006000000 */
[----:B------:R-:W-:-:S03]  /*c380*/  FSEL R128, R63, -INF , !P6 ;  /* 0xff8000003f807808 */ /* 0x000fc60007000000 */
[----:B------:R2:W2:Y:S01]  /*c390*/  MUFU.TANH R45, R40 ;  /* 0x00000028002d7308 */ /* 0x0004a20000002400 */
[----:B------:R-:W-:Y:S02]  /*c3a0*/  FSEL R126, R62, -INF , !P0 ;  /* 0xff8000003e7e7808 */ /* 0x000fe40004000000 */
[----:B------:R-:W-:Y:S02]  /*c3b0*/  FSEL R124, R208, -INF , !P2 ;  /* 0xff800000d07c7808 */ /* 0x000fe40005000000 */
[----:B-1----:R-:W-:-:S04]  /*c3c0*/  IADD3 R2, R0, 0x19, RZ ;  /* 0x0000001900027810 */ /* 0x002fc80007ffe0ff */
[CC--:B------:R-:W-:Y:S02]  /*c3d0*/  ISETP.GE.AND P4, PT, R2.reuse, R8.reuse, PT ;  /* 0x000000080200720c */ /* 0x0c0fe40003f86270 */
[-C--:B------:R-:W-:Y:S02]  /*c3e0*/  ISETP.GE.AND P3, PT, R2, R9.reuse, PT ;  /* 0x000000090200720c */ /* 0x080fe40003f66270 */
[----:B--2---:R-:W-:Y:S02]  /*c3f0*/  IADD3 R40, R0, 0x18, RZ ;  /* 0x0000001800287810 */ /* 0x004fe40007ffe0ff */
[----:B------:R-:W-:Y:S02]  /*c400*/  FSEL R252, R252, -INF , !P4 ;  /* 0xff800000fcfc7808 */ /* 0x000fe40006000000 */
[C---:B------:R-:W-:Y:S02]  /*c410*/  ISETP.GE.AND P5, PT, R40.reuse, R8, PT ;  /* 0x000000082800720c */ /* 0x040fe40003fa6270 */
[----:B------:R-:W-:-:S02]  /*c420*/  ISETP.GE.AND P6, PT, R40, R9, PT ;  /* 0x000000092800720c */ /* 0x000fc40003fc6270 */
[----:B------:R-:W-:Y:S02]  /*c430*/  FSEL R129, R209, -INF , !P5 ;  /* 0xff800000d1817808 */ /* 0x000fe40006800000 */
[CC--:B------:R-:W-:Y:S02]  /*c440*/  ISETP.GE.AND P5, PT, R41.reuse, R11.reuse, PT ;  /* 0x0000000b2900720c */ /* 0x0c0fe40003fa6270 */
[----:B------:R-:W-:Y:S01]  /*c450*/  ISETP.GE.AND P4, PT, R41, R10, PT ;  /* 0x0000000a2900720c */ /* 0x000fe20003f86270 */
[----:B------:R-:W-:Y:S01]  /*c460*/  FMUL.FTZ R41, R86, c[0x0][0x2ec] ;  /* 0x0000bb0056297a20 */ /* 0x000fe20000410000 */
[----:B------:R-:W-:Y:S02]  /*c470*/  FSEL R222, R222, -INF , !P6 ;  /* 0xff800000dede7808 */ /* 0x000fe40007000000 */
[----:B------:R-:W-:Y:S01]  /*c480*/  FSEL R127, R44, -INF , !P3 ;  /* 0xff8000002c7f7808 */ /* 0x000fe20005800000 */
[----:B------:R1:W-:Y:S01]  /*c490*/  MUFU.TANH R63, R41 ;  /* 0x00000029003f7308 */ /* 0x0003e20000002400 */
[----:B------:R-:W-:-:S02]  /*c4a0*/  ISETP.GE.AND P6, PT, R40, R11, PT ;  /* 0x0000000b2800720c */ /* 0x000fc40003fc6270 */
[-C--:B------:R-:W-:Y:S01]  /*c4b0*/  ISETP.GE.AND P3, PT, R40, R10.reuse, PT ;  /* 0x0000000a2800720c */ /* 0x080fe20003f66270 */
[----:B------:R-:W-:Y:S01]  /*c4c0*/  FMUL.FTZ R40, R96, c[0x0][0x2ec] ;  /* 0x0000bb0060287a20 */ /* 0x000fe20000410000 */
[----:B------:R-:W-:Y:S02]  /*c4d0*/  FSEL R125, R43, -INF , !P5 ;  /* 0xff8000002b7d7808 */ /* 0x000fe40006800000 */
[C---:B------:R-:W-:Y:S01]  /*c4e0*/  ISETP.GE.AND P0, PT, R2.reuse, R11, PT ;  /* 0x0000000b0200720c */ /* 0x040fe20003f06270 */
[----:B------:R2:W-:Y:S01]  /*c4f0*/  MUFU.TANH R62, R40 ;  /* 0x00000028003e7308 */ /* 0x0005e20000002400 */
[----:B------:R-:W-:Y:S02]  /*c500*/  ISETP.GE.AND P5, PT, R2, R10, PT ;  /* 0x0000000a0200720c */ /* 0x000fe40003fa6270 */
[----:B------:R-:W-:Y:S02]  /*c510*/  IADD3 R2, R0, 0x20, RZ ;  /* 0x0000002000027810 */ /* 0x000fe40007ffe0ff */
[----:B------:R-:W-:-:S02]  /*c520*/  FSEL R221, R221, -INF , !P6 ;  /* 0xff800000dddd7808 */ /* 0x000fc40007000000 */
[----:B------:R-:W-:Y:S01]  /*c530*/  FSEL R220, R220, -INF , !P0 ;  /* 0xff800000dcdc7808 */ /* 0x000fe20004000000 */
[----:B-1----:R-:W-:Y:S01]  /*c540*/  FMUL.FTZ R41, R87, c[0x0][0x2ec] ;  /* 0x0000bb0057297a20 */ /* 0x002fe20000410000 */
[C---:B------:R-:W-:Y:S02]  /*c550*/  ISETP.GE.AND P6, PT, R2.reuse, R8, PT ;  /* 0x000000080200720c */ /* 0x040fe40003fc6270 */
[C---:B------:R-:W-:Y:S01]  /*c560*/  ISETP.GE.AND P0, PT, R2.reuse, R9, PT ;  /* 0x000000090200720c */ /* 0x040fe20003f06270 */
[----:B------:R1:W-:Y:S01]  /*c570*/  MUFU.TANH R44, R41 ;  /* 0x00000029002c7308 */ /* 0x0003e20000002400 */
[----:B------:R-:W-:Y:S02]  /*c580*/  ISETP.GE.AND P2, PT, R2, R11, PT ;  /* 0x0000000b0200720c */ /* 0x000fe40003f46270 */
[----:B---3--:R-:W-:Y:S01]  /*c590*/  FSEL R96, R61, -INF , !P3 ;  /* 0xff8000003d607808 */ /* 0x008fe20005800000 */
[----:B--2---:R-:W-:Y:S01]  /*c5a0*/  FMUL.FTZ R40, R97, c[0x0][0x2ec] ;  /* 0x0000bb0061287a20 */ /* 0x004fe20000410000 */
[----:B------:R-:W-:-:S02]  /*c5b0*/  FSEL R97, R60, -INF , !P4 ;  /* 0xff8000003c617808 */ /* 0x000fc40006000000 */
[----:B------:R-:W-:Y:S01]  /*c5c0*/  ISETP.GE.AND P4, PT, R2, R10, PT ;  /* 0x0000000a0200720c */ /* 0x000fe20003f86270 */
[----:B------:R2:W-:Y:S01]  /*c5d0*/  MUFU.TANH R43, R40 ;  /* 0x00000028002b7308 */ /* 0x0005e20000002400 */
[----:B------:R-:W-:Y:S01]  /*c5e0*/  FMUL.FTZ R2, R93, c[0x0][0x2ec] ;  /* 0x0000bb005d027a20 */ /* 0x000fe20000410000 */
[----:B----4-:R-:W-:-:S05]  /*c5f0*/  FSEL R61, R215, -INF , !P6 ;  /* 0xff800000d73d7808 */ /* 0x010fca0007000000 */
[----:B------:R3:W-:Y:S01]  /*c600*/  STL [R1+0x58], R61 ;  /* 0x0000583d01007387 */ /* 0x0007e20000100800 */
[----:B-1----:R-:W-:-:S04]  /*c610*/  IADD3 R41, R0, 0x21, RZ ;  /* 0x0000002100297810 */ /* 0x002fc80007ffe0ff */
[----:B------:R-:W-:Y:S01]  /*c620*/  ISETP.GE.AND P3, PT, R41, R8, PT ;  /* 0x000000082900720c */ /* 0x000fe20003f66270 */
[----:B--2---:R-:W-:Y:S01]  /*c630*/  FMUL.FTZ R40, R92, c[0x0][0x2ec] ;  /* 0x0000bb005c287a20 */ /* 0x004fe20000410000 */
[----:B------:R-:W-:Y:S02]  /*c640*/  FSEL R92, R55, -INF , !P5 ;  /* 0xff800000375c7808 */ /* 0x000fe40006800000 */
[----:B------:R1:W-:Y:S01]  /*c650*/  MUFU.TANH R55, R2 ;  /* 0x0000000200377308 */ /* 0x0003e20000002400 */
[----:B------:R-:W-:Y:S02]  /*c660*/  FSEL R86, R214, -INF , !P3 ;  /* 0xff800000d6567808 */ /* 0x000fe40005800000 */
[----:B------:R-:W-:-:S03]  /*c670*/  ISETP.GE.AND P5, PT, R41, R9, PT ;  /* 0x000000092900720c */ /* 0x000fc60003fa6270 */
[----:B------:R2:W-:Y:S02]  /*c680*/  STL [R1+0x54], R86 ;  /* 0x0000545601007387 */ /* 0x0005e40000100800 */
[----:B------:R4:W-:Y:S01]  /*c690*/  MUFU.TANH R60, R40 ;  /* 0x00000028003c7308 */ /* 0x0009e20000002400 */
[----:B-1----:R-:W-:-:S07]  /*c6a0*/  IADD3 R2, R0, 0x29, RZ ;  /* 0x0000002900027810 */ /* 0x002fce0007ffe0ff */
[----:B---3--:R1:W3:Y:S01]  /*c6b0*/  MUFU.TANH R61, R42 ;  /* 0x0000002a003d7308 */ /* 0x0082e20000002400 */
[----:B------:R-:W-:Y:S02]  /*c6c0*/  ISETP.GE.AND P3, PT, R2, R8, PT ;  /* 0x000000080200720c */ /* 0x000fe40003f66270 */
[----:B----4-:R-:W-:-:S04]  /*c6d0*/  IADD3 R40, R0, 0x28, RZ ;  /* 0x0000002800287810 */ /* 0x010fc80007ffe0ff */
[----:B------:R-:W-:-:S04]  /*c6e0*/  ISETP.GE.AND P6, PT, R40, R8, PT ;  /* 0x000000082800720c */ /* 0x000fc80003fc6270 */
[----:B--2---:R-:W-:Y:S02]  /*c6f0*/  FSEL R86, R213, -INF , !P6 ;  /* 0xff800000d5567808 */ /* 0x004fe40007000000 */
[----:B-1----:R-:W-:Y:S02]  /*c700*/  FSEL R42, R212, -INF , !P3 ;  /* 0xff800000d42a7808 */ /* 0x002fe40005800000 */
[C---:B------:R-:W-:Y:S01]  /*c710*/  ISETP.GE.AND P6, PT, R41.reuse, R11, PT ;  /* 0x0000000b2900720c */ /* 0x040fe20003fc6270 */
[----:B------:R-:W-:Y:S01]  /*c720*/  STL [R1+0x50], R86 ;  /* 0x0000505601007387 */ /* 0x000fe20000100800 */
[----:B------:R-:W-:Y:S01]  /*c730*/  ISETP.GE.AND P3, PT, R41, R10, PT ;  /* 0x0000000a2900720c */ /* 0x000fe20003f66270 */
[----:B------:R-:W-:Y:S01]  /*c740*/  FMUL.FTZ R41, R99, c[0x0][0x2ec] ;  /* 0x0000bb0063297a20 */ /* 0x000fe20000410000 */
[----:B------:R-:W-:Y:S01]  /*c750*/  FSEL R99, R123, -INF , !P4 ;  /* 0xff8000007b637808 */ /* 0x000fe20006000000 */
[----:B------:R1:W-:Y:S01]  /*c760*/  STL [R1+0x4c], R42 ;  /* 0x00004c2a01007387 */ /* 0x0003e20000100800 */
[----:B------:R-:W-:-:S02]  /*c770*/  FSEL R98, R50, -INF , !P3 ;  /* 0xff80000032627808 */ /* 0x000fc40005800000 */
[----:B-1----:R-:W-:Y:S02]  /*c780*/  FSEL R42, R54, -INF , !P0 ;  /* 0xff800000362a7808 */ /* 0x002fe40004000000 */
[----:B------:R-:W-:Y:S01]  /*c790*/  ISETP.GE.AND P0, PT, R40, R9, PT ;  /* 0x000000092800720c */ /* 0x000fe20003f06270 */
[----:B------:R1:W2:Y:S02]  /*c7a0*/  MUFU.TANH R54, R41 ;  /* 0x0000002900367308 */ /* 0x0002a40000002400 */
[----:B------:R4:W-:Y:S01]  /*c7b0*/  STL [R1+0x5c], R42 ;  /* 0x00005c2a01007387 */ /* 0x0009e20000100800 */
[----:B------:R-:W-:Y:S02]  /*c7c0*/  FSEL R86, R206, -INF , !P0 ;  /* 0xff800000ce567808 */ /* 0x000fe40004000000 */
[----:B------:R-:W-:Y:S01]  /*c7d0*/  ISETP.GE.AND P0, PT, R40, R11, PT ;  /* 0x0000000b2800720c */ /* 0x000fe20003f06270 */
[----:B-1----:R-:W-:Y:S01]  /*c7e0*/  FMUL.FTZ R41, R94, c[0x0][0x2ec] ;  /* 0x0000bb005e297a20 */ /* 0x002fe20000410000 */
[----:B----4-:R-:W-:-:S02]  /*c7f0*/  FSEL R42, R207, -INF , !P5 ;  /* 0xff800000cf2a7808 */ /* 0x010fc40006800000 */
[----:B------:R-:W-:-:S03]  /*c800*/  ISETP.GE.AND P5, PT, R2, R9, PT ;  /* 0x000000090200720c */ /* 0x000fc60003fa6270 */
[----:B------:R1:W-:Y:S04]  /*c810*/  STL [R1+0x60], R42 ;  /* 0x0000602a01007387 */ /* 0x0003e80000100800 */
[----:B------:R-:W-:Y:S01]  /*c820*/  STL [R1+0x68], R86 ;  /* 0x0000685601007387 */ /* 0x000fe20000100800 */
[----:B-1----:R-:W-:Y:S02]  /*c830*/  FSEL R42, R59, -INF , !P5 ;  /* 0xff8000003b2a7808 */ /* 0x002fe40006800000 */
[----:B------:R1:W4:Y:S01]  /*c840*/  MUFU.TANH R59, R41 ;  /* 0x00000029003b7308 */ /* 0x0003220000002400 */
[----:B------:R-:W-:Y:S01]  /*c850*/  ISETP.GE.AND P5, PT, R40, R10, PT ;  /* 0x0000000a2800720c */ /* 0x000fe20003fa6270 */
[----:B------:R-:W-:Y:S01]  /*c860*/  FMUL.FTZ R40, R95, c[0x0][0x2ec] ;  /* 0x0000bb005f287a20 */ /* 0x000fe20000410000 */
[----:B------:R2:W-:Y:S01]  /*c870*/  STL [R1+0x64], R42 ;  /* 0x0000642a01007387 */ /* 0x0005e20000100800 */
[----:B-1----:R-:W-:-:S02]  /*c880*/  FSEL R41, R58, -INF , !P6 ;  /* 0xff8000003a297808 */ /* 0x002fc40007000000 */
[CC--:B------:R-:W-:Y:S02]  /*c890*/  ISETP.GE.AND P6, PT, R2.reuse, R10.reuse, PT ;  /* 0x0000000a0200720c */ /* 0x0c0fe40003fc6270 */
[----:B------:R1:W-:Y:S01]  /*c8a0*/  MUFU.TANH R58, R40 ;  /* 0x00000028003a7308 */ /* 0x0003e20000002400 */
[----:B--2---:R-:W-:Y:S02]  /*c8b0*/  FSEL R42, R205, -INF , !P2 ;  /* 0xff800000cd2a7808 */ /* 0x004fe40005000000 */
[-C--:B------:R-:W-:Y:S02]  /*c8c0*/  ISETP.GE.AND P2, PT, R2, R11.reuse, PT ;  /* 0x0000000b0200720c */ /* 0x080fe40003f46270 */
[----:B------:R-:W-:Y:S01]  /*c8d0*/  IADD3 R2, R0, 0x30, RZ ;  /* 0x0000003000027810 */ /* 0x000fe20007ffe0ff */
[----:B------:R2:W-:Y:S01]  /*c8e0*/  STL [R1+0x1c], R42 ;  /* 0x00001c2a01007387 */ /* 0x0005e20000100800 */
[----:B-1----:R-:W-:Y:S02]  /*c8f0*/  FMUL.FTZ R40, R88, c[0x0][0x2ec] ;  /* 0x0000bb0058287a20 */ /* 0x002fe40000410000 */
[C---:B------:R-:W-:Y:S01]  /*c900*/  ISETP.GE.AND P4, PT, R2.reuse, R11, PT ;  /* 0x0000000b0200720c */ /* 0x040fe20003f86270 */
[----:B------:R1:W-:Y:S01]  /*c910*/  STL [R1+0x18], R41 ;  /* 0x0000182901007387 */ /* 0x0003e20000100800 */
[----:B------:R-:W-:-:S02]  /*c920*/  ISETP.GE.AND P3, PT, R2, R10, PT ;  /* 0x0000000a0200720c */ /* 0x000fc40003f66270 */
[----:B------:R-:W-:Y:S02]  /*c930*/  FSEL R88, R132, -INF , !P5 ;  /* 0xff80000084587808 */ /* 0x000fe40006800000 */
[----:B--2---:R-:W-:Y:S02]  /*c940*/  FSEL R42, R204, -INF , !P0 ;  /* 0xff800000cc2a7808 */ /* 0x004fe40004000000 */
[----:B------:R-:W-:Y:S02]  /*c950*/  ISETP.GE.AND P0, PT, R2, R8, PT ;  /* 0x000000080200720c */ /* 0x000fe40003f06270 */
[----:B-1----:R-:W-:Y:S01]  /*c960*/  FSEL R41, R52, -INF , !P2 ;  /* 0xff80000034297808 */ /* 0x002fe20005000000 */
[----:B------:R1:W-:Y:S01]  /*c970*/  STL [R1+0x14], R42 ;  /* 0x0000142a01007387 */ /* 0x0003e20000100800 */
[----:B------:R-:W-:Y:S01]  /*c980*/  ISETP.GE.AND P2, PT, R2, R9, PT ;  /* 0x000000090200720c */ /* 0x000fe20003f46270 */
[----:B------:R2:W-:Y:S01]  /*c990*/  MUFU.TANH R52, R40 ;  /* 0x0000002800347308 */ /* 0x0005e20000002400 */
[----:B------:R-:W-:Y:S01]  /*c9a0*/  FMUL.FTZ R2, R89, c[0x0][0x2ec] ;  /* 0x0000bb0059027a20 */ /* 0x000fe20000410000 */
[----:B------:R3:W-:Y:S01]  /*c9b0*/  STL [R1+0x10], R41 ;  /* 0x0000102901007387 */ /* 0x0007e20000100800 */
[----:B------:R-:W-:-:S02]  /*c9c0*/  FSEL R86, R122, -INF , !P0 ;  /* 0xff8000007a567808 */ /* 0x000fc40004000000 */
[----:B------:R-:W-:-:S03]  /*c9d0*/  FSEL R89, R57, -INF , !P6 ;  /* 0xff80000039597808 */ /* 0x000fc60007000000 */
[----:B------:R4:W-:Y:S01]  /*c9e0*/  MUFU.TANH R50, R2 ;  /* 0x0000000200327308 */ /* 0x0009e20000002400 */
[----:B------:R3:W-:Y:S01]  /*c9f0*/  STL [R1+0x40], R86 ;  /* 0x0000405601007387 */ /* 0x0007e20000100800 */
[----:B--2---:R-:W-:-:S06]  /*ca00*/  FMUL.FTZ R40, R90, c[0x0][0x2ec] ;  /* 0x0000bb005a287a20 */ /* 0x004fcc0000410000 */
[----:B------:R2:W-:Y:S01]  /*ca10*/  MUFU.TANH R57, R40 ;  /* 0x0000002800397308 */ /* 0x0005e20000002400 */
[----:B-1----:R-:W-:Y:S01]  /*ca20*/  FMUL.FTZ R42, R91, c[0x0][0x2ec] ;  /* 0x0000bb005b2a7a20 */ /* 0x002fe20000410000 */
[C---:B----4-:R-:W-:Y:S02]  /*ca30*/  IADD3 R2, R0.reuse, 0x39, RZ ;  /* 0x0000003900027810 */ /* 0x050fe40007ffe0ff */
[----:B------:R-:W-:Y:S02]  /*ca40*/  FSEL R91, R49, -INF , !P2 ;  /* 0xff800000315b7808 */ /* 0x000fe40005000000 */
[----:B---3--:R-:W-:-:S04]  /*ca50*/  IADD3 R41, R0, 0x31, RZ ;  /* 0x0000003100297810 */ /* 0x008fc80007ffe0ff */
[CC--:B------:R-:W-:Y:S02]  /*ca60*/  ISETP.GE.AND P5, PT, R41.reuse, R8.reuse, PT ;  /* 0x000000082900720c */ /* 0x0c0fe40003fa6270 */
[-C--:B------:R-:W-:Y:S02]  /*ca70*/  ISETP.GE.AND P6, PT, R41, R9.reuse, PT ;  /* 0x000000092900720c */ /* 0x080fe40003fc6270 */
[----:B--2---:R-:W-:Y:S02]  /*ca80*/  IADD3 R40, R0, 0x38, RZ ;  /* 0x0000003800287810 */ /* 0x004fe40007ffe0ff */
[----:B------:R-:W-:Y:S02]  /*ca90*/  FSEL R86, R56, -INF , !P5 ;  /* 0xff80000038567808 */ /* 0x000fe40006800000 */
[-C--:B------:R-:W-:Y:S01]  /*caa0*/  ISETP.GE.AND P0, PT, R40, R8.reuse, PT ;  /* 0x000000082800720c */ /* 0x080fe20003f06270 */
[----:B------:R1:W-:Y:S01]  /*cab0*/  MUFU.TANH R56, R42 ;  /* 0x0000002a00387308 */ /* 0x0003e20000002400 */
[----:B------:R-:W-:Y:S01]  /*cac0*/  ISETP.GE.AND P5, PT, R2, R8, PT ;  /* 0x000000080200720c */ /* 0x000fe20003fa6270 */
[----:B------:R2:W-:Y:S01]  /*cad0*/  STL [R1+0x3c], R86 ;  /* 0x00003c5601007387 */ /* 0x0005e20000100800 */
[----:B------:R-:W-:-:S04]  /*cae0*/  ISETP.GE.AND P2, PT, R40, R9, PT ;  /* 0x000000092800720c */ /* 0x000fc80003f46270 */
[----:B------:R-:W-:Y:S02]  /*caf0*/  FSEL R90, R118, -INF , !P2 ;  /* 0xff800000765a7808 */ /* 0x000fe40005000000 */
[----:B------:R-:W-:Y:S02]  /*cb00*/  ISETP.GE.AND P2, PT, R40, R11, PT ;  /* 0x0000000b2800720c */ /* 0x000fe40003f46270 */
[----:B-1----:R-:W-:Y:S02]  /*cb10*/  FSEL R42, R120, -INF , !P5 ;  /* 0xff800000782a7808 */ /* 0x002fe40006800000 */
[----:B------:R-:W-:-:S04]  /*cb20*/  ISETP.GE.AND P5, PT, R41, R10, PT ;  /* 0x0000000a2900720c */ /* 0x000fc80003fa6270 */
[----:B------:R-:W-:Y:S02]  /*cb30*/  FSEL R203, R47, -INF , !P5 ;  /* 0xff8000002fcb7808 */ /* 0x000fe40006800000 */
[----:B--2---:R-:W-:Y:S02]  /*cb40*/  FSEL R86, R121, -INF , !P0 ;  /* 0xff80000079567808 */ /* 0x004fe40004000000 */
[----:B------:R-:W-:Y:S01]  /*cb50*/  ISETP.GE.AND P0, PT, R41, R11, PT ;  /* 0x0000000b2900720c */ /* 0x000fe20003f06270 */
[----:B------:R-:W-:Y:S02]  /*cb60*/  FMUL.FTZ R41, R76, c[0x0][0x2ec] ;  /* 0x0000bb004c297a20 */ /* 0x000fe40000410000 */
[----:B------:R1:W-:Y:S02]  /*cb70*/  STL [R1+0x38], R86 ;  /* 0x0000385601007387 */ /* 0x0003e40000100800 */
[----:B------:R2:W3:Y:S02]  /*cb80*/  MUFU.TANH R49, R41 ;  /* 0x0000002900317308 */ /* 0x0004e40000002400 */
[----:B------:R4:W-:Y:S01]  /*cb90*/  STL [R1+0x34], R42 ;  /* 0x0000342a01007387 */ /* 0x0009e20000100800 */
[----:B--2---:R-:W-:-:S02]  /*cba0*/  FSEL R41, R119, -INF , !P6 ;  /* 0xff80000077297808 */ /* 0x004fc40007000000 */
[----:B------:R-:W-:-:S03]  /*cbb0*/  ISETP.GE.AND P6, PT, R2, R9, PT ;  /* 0x000000090200720c */ /* 0x000fc60003fc6270 */
[----:B------:R2:W-:Y:S01]  /*cbc0*/  STL [R1+0x48], R41 ;  /* 0x0000482901007387 */ /* 0x0005e20000100800 */
[----:B-1----:R-:W-:Y:S02]  /*cbd0*/  FSEL R86, R113, -INF , !P3 ;  /* 0xff80000071567808 */ /* 0x002fe40005800000 */
[----:B----4-:R-:W-:Y:S02]  /*cbe0*/  FSEL R42, R48, -INF , !P6 ;  /* 0xff800000302a7808 */ /* 0x010fe40007000000 */
[-C--:B------:R-:W-:Y:S02]  /*cbf0*/  ISETP.GE.AND P6, PT, R40, R10.reuse, PT ;  /* 0x0000000a2800720c */ /* 0x080fe40003fc6270 */
[----:B------:R-:W-:Y:S01]  /*cc00*/  FSEL R40, R53, -INF , !P0 ;  /* 0xff80000035287808 */ /* 0x000fe20004000000 */
[----:B------:R1:W-:Y:S01]  /*cc10*/  STL [R1+0x44], R42 ;  /* 0x0000442a01007387 */ /* 0x0003e20000100800 */
[----:B------:R-:W-:Y:S02]  /*cc20*/  ISETP.GE.AND P0, PT, R2, R10, PT ;  /* 0x0000000a0200720c */ /* 0x000fe40003f06270 */
[----:B------:R-:W-:Y:S01]  /*cc30*/  FSEL R201, R75, -INF , !P6 ;  /* 0xff8000004bc97808 */ /* 0x000fe20007000000 */
[----:B--2---:R-:W-:-:S04]  /*cc40*/  FMUL.FTZ R41, R77, c[0x0][0x2ec] ;  /* 0x0000bb004d297a20 */ /* 0x004fc80000410000 */
[----:B------:R2:W4:Y:S01]  /*cc50*/  MUFU.TANH R48, R41 ;  /* 0x0000002900307308 */ /* 0x0005220000002400 */
[----:B-1----:R-:W-:Y:S01]  /*cc60*/  FMUL.FTZ R42, R81, c[0x0][0x2ec] ;  /* 0x0000bb00512a7a20 */ /* 0x002fe20000410000 */
[----:B--2---:R-:W-:Y:S02]  /*cc70*/  FSEL R41, R117, -INF , !P4 ;  /* 0xff80000075297808 */ /* 0x004fe40006000000 */
[----:B------:R-:W-:Y:S02]  /*cc80*/  ISETP.GE.AND P4, PT, R2, R11, PT ;  /* 0x0000000b0200720c */ /* 0x000fe40003f86270 */
[----:B------:R-:W-:Y:S01]  /*cc90*/  IADD3 R2, R0, 0x40, RZ ;  /* 0x0000004000027810 */ /* 0x000fe20007ffe0ff */
[----:B------:R1:W-:Y:S01]  /*cca0*/  STL [R1+0x78], R41 ;  /* 0x0000782901007387 */ /* 0x0003e20000100800 */
[----:B------:R-:W-:Y:S02]  /*ccb0*/  FSEL R87, R114, -INF , !P4 ;  /* 0xff80000072577808 */ /* 0x000fe40006000000 */
[C---:B------:R-:W-:Y:S01]  /*ccc0*/  ISETP.GE.AND P4, PT, R2.reuse, R9, PT ;  /* 0x000000090200720c */ /* 0x040fe20003f86270 */
[----:B------:R2:W-:Y:S01]  /*ccd0*/  STL [R1+0x74], R40 ;  /* 0x0000742801007387 */ /* 0x0005e20000100800 */
[----:B------:R-:W-:-:S02]  /*cce0*/  ISETP.GE.AND P3, PT, R2, R11, PT ;  /* 0x0000000b0200720c */ /* 0x000fc40003f66270 */
[----:B------:R-:W-:Y:S02]  /*ccf0*/  ISETP.GE.AND P5, PT, R2, R10, PT ;  /* 0x0000000a0200720c */ /* 0x000fe40003fa6270 */
[----:B------:R-:W-:Y:S02]  /*cd00*/  FSEL R75, R45, -INF , !P4 ;  /* 0xff8000002d4b7808 */ /* 0x000fe40006000000 */
[----:B------:R-:W-:Y:S01]  /*cd10*/  FSEL R202, R61, -INF , !P5 ;  /* 0xff8000003dca7808 */ /* 0x000fe20006800000 */
[----:B-1----:R-:W-:Y:S01]  /*cd20*/  FMUL.FTZ R41, R78, c[0x0][0x2ec] ;  /* 0x0000bb004e297a20 */ /* 0x002fe20000410000 */
[----:B------:R-:W-:-:S03]  /*cd30*/  FSEL R78, R62, -INF , !P3 ;  /* 0xff8000003e4e7808 */ /* 0x000fc60005800000 */
[----:B------:R1:W1:Y:S01]  /*cd40*/  MUFU.TANH R53, R41 ;  /* 0x0000002900357308 */ /* 0x0002620000002400 */
[----:B--2---:R-:W-:-:S07]  /*cd50*/  FMUL.FTZ R40, R79, c[0x0][0x2ec] ;  /* 0x0000bb004f287a20 */ /* 0x004fce0000410000 */
[----:B------:R2:W2:Y:S01]  /*cd60*/  MUFU.TANH R47, R40 ;  /* 0x00000028002f7308 */ /* 0x0004a20000002400 */
[----:B-1----:R-:W-:Y:S02]  /*cd70*/  FSEL R41, R116, -INF , !P2 ;  /* 0xff80000074297808 */ /* 0x002fe40005000000 */
[----:B------:R-:W-:Y:S01]  /*cd80*/  ISETP.GE.AND P2, PT, R2, R8, PT ;  /* 0x000000080200720c */ /* 0x000fe20003f46270 */
[----:B------:R-:W-:Y:S02]  /*cd90*/  FMUL.FTZ R2, R80, c[0x0][0x2ec] ;  /* 0x0000bb0050027a20 */ /* 0x000fe40000410000 */
[----:B------:R1:W-:Y:S01]  /*cda0*/  STL [R1+0x6c], R41 ;  /* 0x00006c2901007387 */ /* 0x0003e20000100800 */
[----:B------:R-:W-:Y:S02]  /*cdb0*/  FSEL R67, R67, -INF , !P2 ;  /* 0xff80000043437808 */ /* 0x000fe40005000000 */
[----:B--2---:R-:W-:Y:S02]  /*cdc0*/  FSEL R40, R46, -INF , !P0 ;  /* 0xff8000002e287808 */ /* 0x004fe40004000000 */
[----:B------:R2:W1:Y:S03]  /*cdd0*/  MUFU.TANH R46, R2 ;  /* 0x00000002002e7308 */ /* 0x0004660000002400 */
[----:B------:R3:W-:Y:S04]  /*cde0*/  STL [R1+0x84], R40 ;  /* 0x0000842801007387 */ /* 0x0007e80000100800 */
[----:B------:R-:W-:Y:S01]  /*cdf0*/  STL [R1+0x2c], R67 ;  /* 0x00002c4301007387 */ /* 0x000fe20000100800 */
[----:B--2---:R-:W-:-:S02]  /*ce00*/  IADD3 R2, R0, 0x49, RZ ;  /* 0x0000004900027810 */ /* 0x004fc40007ffe0ff */
[----:B-1----:R-:W-:Y:S02]  /*ce10*/  IADD3 R41, R0, 0x41, RZ ;  /* 0x0000004100297810 */ /* 0x002fe40007ffe0ff */
[----:B------:R-:W-:Y:S02]  /*ce20*/  ISETP.GE.AND P3, PT, R2, R11, PT ;  /* 0x0000000b0200720c */ /* 0x000fe40003f66270 */
[C---:B------:R-:W-:Y:S02]  /*ce30*/  ISETP.GE.AND P6, PT, R41.reuse, R8, PT ;  /* 0x000000082900720c */ /* 0x040fe40003fc6270 */
[----:B------:R-:W-:Y:S02]  /*ce40*/  ISETP.GE.AND P0, PT, R41, R9, PT ;  /* 0x000000092900720c */ /* 0x000fe40003f06270 */
[----:B---3--:R-:W-:Y:S02]  /*ce50*/  IADD3 R40, R0, 0x48, RZ ;  /* 0x0000004800287810 */ /* 0x008fe40007ffe0ff */
[----:B------:R-:W-:-:S02]  /*ce60*/  FSEL R76, R51, -INF , !P6 ;  /* 0xff800000334c7808 */ /* 0x000fc40007000000 */
[-C--:B------:R-:W-:Y:S01]  /*ce70*/  ISETP.GE.AND P2, PT, R40, R8.reuse, PT ;  /* 0x000000082800720c */ /* 0x080fe20003f46270 */
[----:B------:R1:W2:Y:S01]  /*ce80*/  MUFU.TANH R51, R42 ;  /* 0x0000002a00337308 */ /* 0x0002a20000002400 */
[----:B------:R-:W-:Y:S02]  /*ce90*/  ISETP.GE.AND P6, PT, R2, R8, PT ;  /* 0x000000080200720c */ /* 0x000fe40003fc6270 */
[----:B------:R-:W-:Y:S02]  /*cea0*/  FSEL R80, R64, -INF , !P0 ;  /* 0xff80000040507808 */ /* 0x000fe40004000000 */
[-C--:B------:R-:W-:Y:S02]  /*ceb0*/  ISETP.GE.AND P4, PT, R40, R9.reuse, PT ;  /* 0x000000092800720c */ /* 0x080fe40003f86270 */
[----:B------:R-:W-:Y:S02]  /*cec0*/  ISETP.GE.AND P0, PT, R2, R9, PT ;  /* 0x000000090200720c */ /* 0x000fe40003f06270 */
[----:B------:R-:W-:-:S02]  /*ced0*/  FSEL R65, R65, -INF , !P6 ;  /* 0xff80000041417808 */ /* 0x000fc40007000000 */
[CC--:B------:R-:W-:Y:S02]  /*cee0*/  ISETP.GE.AND P6, PT, R41.reuse, R10.reuse, PT ;  /* 0x0000000a2900720c */ /* 0x0c0fe40003fc6270 */
[----:B------:R-:W-:Y:S02]  /*cef0*/  FSEL R81, R44, -INF , !P0 ;  /* 0xff8000002c517808 */ /* 0x000fe40004000000 */
[-C--:B------:R-:W-:Y:S02]  /*cf00*/  ISETP.GE.AND P0, PT, R40, R10.reuse, PT ;  /* 0x0000000a2800720c */ /* 0x080fe40003f06270 */
[----:B-1----:R-:W-:Y:S02]  /*cf10*/  FSEL R42, R66, -INF , !P2 ;  /* 0xff800000422a7808 */ /* 0x002fe40005000000 */
[-C--:B------:R-:W-:Y:S01]  /*cf20*/  ISETP.GE.AND P2, PT, R41, R11.reuse, PT ;  /* 0x0000000b2900720c */ /* 0x080fe20003f46270 */
[----:B------:R-:W-:Y:S01]  /*cf30*/  FMUL.FTZ R41, R82, c[0x0][0x2ec] ;  /* 0x0000bb0052297a20 */ /* 0x000fe20000410000 */
[----:B------:R-:W-:Y:S01]  /*cf40*/  FSEL R82, R63, -INF , !P4 ;  /* 0xff8000003f527808 */ /* 0x000fe20006000000 */
[----:B------:R1:W-:Y:S01]  /*cf50*/  STL [R1+0x24], R42 ;  /* 0x0000242a01007387 */ /* 0x0003e20000100800 */
[----:B------:R-:W-:Y:S01]  /*cf60*/  ISETP.GE.AND P4, PT, R40, R11, PT ;  /* 0x0000000b2800720c */ /* 0x000fe20003f86270 */
[----:B------:R-:W-:Y:S01]  /*cf70*/  FMUL.FTZ R40, R216, c[0x0][0x2ec] ;  /* 0x0000bb00d8287a20 */ /* 0x000fe20000410000 */
[----:B------:R-:W-:Y:S01]  /*cf80*/  FSEL R79, R43, -INF , !P2 ;  /* 0xff8000002b4f7808 */ /* 0x000fe20005000000 */
[----:B------:R3:W-:Y:S01]  /*cf90*/  MUFU.TANH R45, R41 ;  /* 0x00000029002d7308 */ /* 0x0007e20000002400 */
[----:B------:R-:W-:Y:S01]  /*cfa0*/  ISETP.GE.AND P2, PT, R2, R10, PT ;  /* 0x0000000a0200720c */ /* 0x000fe20003f46270 */
[----:B------:R-:W-:Y:S01]  /*cfb0*/  STL [R1+0x20], R65 ;  /* 0x0000204101007387 */ /* 0x000fe20000100800 */
[----:B------:R-:W-:-:S02]  /*cfc0*/  IADD3 R2, R0, 0x50, RZ ;  /* 0x0000005000027810 */ /* 0x000fc40007ffe0ff */
[----:B------:R-:W-:Y:S02]  /*cfd0*/  FSEL R77, R55, -INF , !P3 ;  /* 0xff800000374d7808 */ /* 0x000fe40005800000 */
[----:B------:R-:W-:Y:S01]  /*cfe0*/  FSEL R200, R54, -INF , !P6 ;  /* 0xff80000036c87808 */ /* 0x000fe20007000000 */
[----:B------:R1:W1:Y:S01]  /*cff0*/  MUFU.TANH R43, R40 ;  /* 0x00000028002b7308 */ /* 0x0002620000002400 */
[C---:B------:R-:W-:Y:S02]  /*d000*/  ISETP.GE.AND P3, PT, R2.reuse, R9, PT ;  /* 0x000000090200720c */ /* 0x040fe40003f66270 */
[C---:B------:R-:W-:Y:S02]  /*d010*/  ISETP.GE.AND P5, PT, R2.reuse, R11, PT ;  /* 0x0000000b0200720c */ /* 0x040fe40003fa6270 */
[----:B------:R-:W-:Y:S02]  /*d020*/  ISETP.GE.AND P6, PT, R2, R10, PT ;  /* 0x0000000a0200720c */ /* 0x000fe40003fc6270 */
[----:B------:R-:W-:Y:S01]  /*d030*/  FSEL R93, R59, -INF , !P0 ;  /* 0xff8000003b5d7808 */ /* 0x000fe20004000000 */
[----:B---3--:R-:W-:Y:S01]  /*d040*/  FMUL.FTZ R41, R83, c[0x0][0x2ec] ;  /* 0x0000bb0053297a20 */ /* 0x008fe20000410000 */
[----:B------:R-:W-:-:S02]  /*d050*/  FSEL R83, R60, -INF , !P4 ;  /* 0xff8000003c537808 */ /* 0x000fc40006000000 */
[-C--:B------:R-:W-:Y:S01]  /*d060*/  ISETP.GE.AND P4, PT, R2, R8.reuse, PT ;  /* 0x000000080200720c */ /* 0x080fe20003f86270 */
[----:B------:R3:W-:Y:S01]  /*d070*/  MUFU.TANH R44, R41 ;  /* 0x00000029002c7308 */ /* 0x0007e20000002400 */
[----:B------:R-:W-:Y:S02]  /*d080*/  IADD3 R2, R0, 0x51, RZ ;  /* 0x0000005100027810 */ /* 0x000fe40007ffe0ff */
[----:B------:R-:W-:Y:S01]  /*d090*/  FSEL R64, R49, -INF , !P5 ;  /* 0xff80000031407808 */ /* 0x000fe20006800000 */
[----:B-1----:R-:W-:Y:S01]  /*d0a0*/  FMUL.FTZ R40, R217, c[0x0][0x2ec] ;  /* 0x0000bb00d9287a20 */ /* 0x002fe20000410000 */
[----:B------:R-:W-:Y:S02]  /*d0b0*/  ISETP.GE.AND P0, PT, R2, R8, PT ;  /* 0x000000080200720c */ /* 0x000fe40003f06270 */
[----:B------:R-:W-:Y:S01]  /*d0c0*/  FSEL R217, R52, -INF , !P4 ;  /* 0xff80000034d97808 */ /* 0x000fe20006000000 */
[----:B------:R1:W1:Y:S01]  /*d0d0*/  MUFU.TANH R42, R40 ;  /* 0x00000028002a7308 */ /* 0x0002620000002400 */
[----:B------:R-:W-:-:S02]  /*d0e0*/  ISETP.GE.AND P4, PT, R2, R11, PT ;  /* 0x0000000b0200720c */ /* 0x000fc40003f86270 */
[----:B------:R-:W-:Y:S02]  /*d0f0*/  FSEL R216, R50, -INF , !P0 ;  /* 0xff80000032d87808 */ /* 0x000fe40004000000 */
[----:B------:R-:W-:Y:S02]  /*d100*/  ISETP.GE.AND P0, PT, R2, R10, PT ;  /* 0x0000000a0200720c */ /* 0x000fe40003f06270 */
[----:B----4-:R-:W-:Y:S01]  /*d110*/  FSEL R61, R48, -INF , !P4 ;  /* 0xff800000303d7808 */ /* 0x010fe20006000000 */
[----:B---3--:R-:W-:Y:S01]  /*d120*/  FMUL.FTZ R41, R70, c[0x0][0x2ec] ;  /* 0x0000bb0046297a20 */ /* 0x008fe20000410000 */
[----:B------:R-:W-:-:S03]  /*d130*/  FSEL R48, R53, -INF , !P6 ;  /* 0xff80000035307808 */ /* 0x000fc60007000000 */
[----:B------:R3:W-:Y:S01]  /*d140*/  MUFU.TANH R49, R41 ;  /* 0x0000002900317308 */ /* 0x0007e20000002400 */
[----:B-1----:R-:W-:-:S07]  /*d150*/  FMUL.FTZ R40, R218, c[0x0][0x2ec] ;  /* 0x0000bb00da287a20 */ /* 0x002fce0000410000 */
[----:B------:R1:W4:Y:S01]  /*d160*/  MUFU.TANH R55, R40 ;  /* 0x0000002800377308 */ /* 0x0003220000002400 */
[----:B---3--:R-:W-:Y:S01]  /*d170*/  FSEL R41, R47, -INF , !P0 ;  /* 0xff8000002f297808 */ /* 0x008fe20004000000 */
[----:B-1----:R-:W-:Y:S01]  /*d180*/  FMUL.FTZ R40, R219, c[0x0][0x2ec] ;  /* 0x0000bb00db287a20 */ /* 0x002fe20000410000 */
[----:B------:R-:W-:-:S05]  /*d190*/  FSEL R219, R57, -INF , !P3 ;  /* 0xff80000039db7808 */ /* 0x000fca0005800000 */
[----:B------:R1:W3:Y:S02]  /*d1a0*/  MUFU.TANH R54, R40 ;  /* 0x0000002800367308 */ /* 0x0002e40000002400 */
[----:B-1----:R-:W-:Y:S02]  /*d1b0*/  FSEL R40, R58, -INF , !P2 ;  /* 0xff8000003a287808 */ /* 0x002fe40005000000 */
[----:B------:R-:W-:Y:S02]  /*d1c0*/  ISETP.GE.AND P2, PT, R2, R9, PT ;  /* 0x000000090200720c */ /* 0x000fe40003f46270 */
[----:B------:R-:W-:Y:S01]  /*d1d0*/  IADD3 R2, R0, 0x58, RZ ;  /* 0x0000005800027810 */ /* 0x000fe20007ffe0ff */
[----:B------:R1:W-:Y:S01]  /*d1e0*/  STL [R1+0xa0], R40 ;  /* 0x0000a02801007387 */ /* 0x0003e20000100800 */
[----:B------:R-:W-:Y:S02]  /*d1f0*/  FSEL R218, R56, -INF , !P2 ;  /* 0xff80000038da7808 */ /* 0x000fe40005000000 */
[C---:B------:R-:W-:Y:S01]  /*d200*/  ISETP.GE.AND P3, PT, R2.reuse, R11, PT ;  /* 0x0000000b0200720c */ /* 0x040fe20003f66270 */
[----:B------:R-:W-:Y:S01]  /*d210*/  STL [R1+0x8c], R64 ;  /* 0x00008c4001007387 */ /* 0x000fe20000100800 */
[----:B------:R-:W-:-:S02]  /*d220*/  ISETP.GE.AND P2, PT, R2, R8, PT ;  /* 0x000000080200720c */ /* 0x000fc40003f46270 */
[C---:B------:R-:W-:Y:S01]  /*d230*/  ISETP.GE.AND P5, PT, R2.reuse, R9, PT ;  /* 0x000000090200720c */ /* 0x040fe20003fa6270 */
[----:B------:R-:W-:Y:S01]  /*d240*/  STL [R1+0x88], R61 ;  /* 0x0000883d01007387 */ /* 0x000fe20000100800 */
[----:B------:R-:W-:Y:S02]  /*d250*/  ISETP.GE.AND P4, PT, R2, R10, PT ;  /* 0x0000000a0200720c */ /* 0x000fe40003f86270 */
[----:B------:R-:W-:Y:S01]  /*d260*/  IADD3 R2, R0, 0x59, RZ ;  /* 0x0000005900027810 */ /* 0x000fe20007ffe0ff */
[----:B------:R-:W-:Y:S01]  /*d270*/  STL [R1+0x9c], R48 ;  /* 0x00009c3001007387 */ /* 0x000fe20000100800 */
[----:B------:R-:W-:Y:S02]  /*d280*/  FSEL R59, R46, -INF , !P3 ;  /* 0xff8000002e3b7808 */ /* 0x000fe40005800000 */
[C---:B------:R-:W-:Y:S01]  /*d290*/  ISETP.GE.AND P6, PT, R2.reuse, R11, PT ;  /* 0x0000000b0200720c */ /* 0x040fe20003fc6270 */
[----:B------:R3:W-:Y:S01]  /*d2a0*/  STL [R1+0x98], R41 ;  /* 0x0000982901007387 */ /* 0x0007e20000100800 */
[----:B------:R-:W-:-:S02]  /*d2b0*/  ISETP.GE.AND P0, PT, R2, R8, PT ;  /* 0x000000080200720c */ /* 0x000fc40003f06270 */
[----:B--2---:R-:W-:Y:S01]  /*d2c0*/  FSEL R58, R51, -INF , !P6 ;  /* 0xff800000333a7808 */ /* 0x004fe20007000000 */
[----:B------:R-:W-:Y:S01]  /*d2d0*/  STL [R1+0x80], R59 ;  /* 0x0000803b01007387 */ /* 0x000fe20000100800 */
[----:B------:R-:W-:Y:S02]  /*d2e0*/  FSEL R133, R43, -INF , !P2 ;  /* 0xff8000002b857808 */ /* 0x000fe40005000000 */
[----:B------:R-:W-:Y:S01]  /*d2f0*/  FSEL R132, R42, -INF , !P0 ;  /* 0xff8000002a847808 */ /* 0x000fe20004000000 */
[----:B-1----:R-:W-:Y:S01]  /*d300*/  FMUL.FTZ R40, R68, c[0x0][0x2ec] ;  /* 0x0000bb0044287a20 */ /* 0x002fe20000410000 */
[----:B------:R-:W-:Y:S02]  /*d310*/  ISETP.GE.AND P3, PT, R2, R9, PT ;  /* 0x000000090200720c */ /* 0x000fe40003f66270 */
[----:B----4-:R-:W-:Y:S01]  /*d320*/  FSEL R215, R55, -INF , !P5 ;  /* 0xff80000037d77808 */ /* 0x010fe20006800000 */
[----:B------:R1:W2:Y:S01]  /*d330*/  MUFU.TANH R52, R40 ;  /* 0x0000002800347308 */ /* 0x0002a20000002400 */
[----:B---3--:R-:W-:-:S02]  /*d340*/  FSEL R214, R54, -INF , !P3 ;  /* 0xff80000036d67808 */ /* 0x008fc40005800000 */
[----:B------:R-:W-:Y:S01]  /*d350*/  FSEL R41, R45, -INF , !P4 ;  /* 0xff8000002d297808 */ /* 0x000fe20006000000 */
[----:B------:R-:W-:Y:S01]  /*d360*/  FMUL.FTZ R45, R246, c[0x0][0x2ec] ;  /* 0x0000bb00f62d7a20 */ /* 0x000fe20000410000 */
[----:B------:R-:W-:Y:S01]  /*d370*/  ISETP.GE.AND P4, PT, R2, R10, PT ;  /* 0x0000000a0200720c */ /* 0x000fe20003f86270 */
[----:B-1----:R-:W-:Y:S02]  /*d380*/  FMUL.FTZ R40, R69, c[0x0][0x2ec] ;  /* 0x0000bb0045287a20 */ /* 0x002fe40000410000 */
[----:B------:R1:W-:Y:S01]  /*d390*/  STL [R1+0x94], R41 ;  /* 0x0000942901007387 */ /* 0x0003e20000100800 */
[----:B------:R-:W-:Y:S01]  /*d3a0*/  IADD3 R2, R0, 0x60, RZ ;  /* 0x0000006000027810 */ /* 0x000fe20007ffe0ff */
[----:B------:R3:W-:Y:S02]  /*d3b0*/  MUFU.TANH R57, R45 ;  /* 0x0000002d00397308 */ /* 0x0007e40000002400 */
[----:B------:R-:W-:Y:S01]  /*d3c0*/  STL [R1+0x7c], R58 ;  /* 0x00007c3a01007387 */ /* 0x000fe20000100800 */
[----:B------:R-:W-:-:S02]  /*d3d0*/  ISETP.GE.AND P6, PT, R2, R8, PT ;  /* 0x000000080200720c */ /* 0x000fc40003fc6270 */
[C---:B------:R-:W-:Y:S02]  /*d3e0*/  ISETP.GE.AND P2, PT, R2.reuse, R11, PT ;  /* 0x0000000b0200720c */ /* 0x040fe40003f46270 */
[----:B------:R-:W-:Y:S01]  /*d3f0*/  ISETP.GE.AND P0, PT, R2, R10, PT ;  /* 0x0000000a0200720c */ /* 0x000fe20003f06270 */
[----:B------:R4:W4:Y:S01]  /*d400*/  MUFU.TANH R50, R40 ;  /* 0x0000002800327308 */ /* 0x0009220000002400 */
[----:B--2---:R-:W-:Y:S01]  /*d410*/  FSEL R123, R52, -INF , !P6 ;  /* 0xff800000347b7808 */ /* 0x004fe20007000000 */
[----:B---3--:R-:W-:-:S06]  /*d420*/  FMUL.FTZ R45, R247, c[0x0][0x2ec] ;  /* 0x0000bb00f72d7a20 */ /* 0x008fcc0000410000 */
[----:B------:R2:W-:Y:S01]  /*d430*/  MUFU.TANH R56, R45 ;  /* 0x0000002d00387308 */ /* 0x0005e20000002400 */
[----:B-1----:R-:W-:Y:S01]  /*d440*/  FSEL R41, R44, -INF , !P4 ;  /* 0xff8000002c297808 */ /* 0x002fe20006000000 */
[----:B----4-:R-:W-:Y:S01]  /*d450*/  FMUL.FTZ R40, R71, c[0x0][0x2ec] ;  /* 0x0000bb0047287a20 */ /* 0x010fe20000410000 */
[----:B------:R-:W-:Y:S01]  /*d460*/  ISETP.GE.AND P4, PT, R2, R9, PT ;  /* 0x000000090200720c */ /* 0x000fe20003f86270 */
[----:B------:R-:W-:-:S04]  /*d470*/  FMUL.FTZ R2, R245, c[0x0][0x2ec] ;  /* 0x0000bb00f5027a20 */ /* 0x000fc80000410000 */
[----:B------:R1:W3:Y:S01]  /*d480*/  MUFU.TANH R48, R40 ;  /* 0x0000002800307308 */ /* 0x0002e20000002400 */
[----:B------:R-:W-:Y:S01]  /*d490*/  STL [R1+0x90], R41 ;  /* 0x0000902901007387 */ /* 0x000fe20000100800 */
[----:B------:R-:W-:Y:S01]  /*d4a0*/  FSEL R135, R49, -INF , !P4 ;  /* 0xff80000031877808 */ /* 0x000fe20006000000 */
[----:B--2---:R-:W-:-:S05]  /*d4b0*/  FMUL.FTZ R45, R248, c[0x0][0x2ec] ;  /* 0x0000bb00f82d7a20 */ /* 0x004fca0000410000 */
[----:B------:R2:W4:Y:S01]  /*d4c0*/  MUFU.TANH R44, R2 ;  /* 0x00000002002c7308 */ /* 0x0005220000002400 */
[----:B-1----:R-:W-:-:S07]  /*d4d0*/  FMUL.FTZ R40, R244, c[0x0][0x2ec] ;  /* 0x0000bb00f4287a20 */ /* 0x002fce0000410000 */
[----:B------:R1:W-:Y:S08]  /*d4e0*/  MUFU.TANH R47, R45 ;  /* 0x0000002d002f7308 */ /* 0x0003f00000002400 */
[----:B------:R4:W4:Y:S01]  /*d4f0*/  MUFU.TANH R46, R40 ;  /* 0x00000028002e7308 */ /* 0x0009220000002400 */
[----:B--2---:R-:W-:-:S04]  /*d500*/  IADD3 R2, R0, 0x61, RZ ;  /* 0x0000006100027810 */ /* 0x004fc80007ffe0ff */
[C---:B------:R-:W-:Y:S02]  /*d510*/  ISETP.GE.AND P5, PT, R2.reuse, R8, PT ;  /* 0x000000080200720c */ /* 0x040fe40003fa6270 */
[----:B------:R-:W-:Y:S01]  /*d520*/  ISETP.GE.AND P3, PT, R2, R9, PT ;  /* 0x000000090200720c */ /* 0x000fe20003f66270 */
[----:B-1----:R-:W-:Y:S01]  /*d530*/  FMUL.FTZ R45, R250, c[0x0][0x2ec] ;  /* 0x0000bb00fa2d7a20 */ /* 0x002fe20000410000 */
[----:B------:R-:W-:Y:S02]  /*d540*/  FSEL R122, R50, -INF , !P5 ;  /* 0xff800000327a7808 */ /* 0x000fe40006800000 */
[----:B---3--:R-:W-:Y:S02]  /*d550*/  FSEL R134, R48, -INF , !P3 ;  /* 0xff80000030867808 */ /* 0x008fe40005800000 */
[C---:B------:R-:W-:Y:S01]  /*d560*/  ISETP.GE.AND P6, PT, R2.reuse, R11, PT ;  /* 0x0000000b0200720c */ /* 0x040fe20003fc6270 */
[----:B------:R-:W1:Y:S01]  /*d570*/  MUFU.TANH R45, R45 ;  /* 0x0000002d002d7308 */ /* 0x000e620000002400 */
[----:B------:R-:W-:Y:S01]  /*d580*/  ISETP.GE.AND P5, PT, R2, R10, PT ;  /* 0x0000000a0200720c */ /* 0x000fe20003fa6270 */
[----:B----4-:R-:W2:Y:S01]  /*d590*/  LDSM.16.M88.4 R40, [R224+0x7800] ;  /* 0x00780000e028783b */ /* 0x010ea20000000200 */
[----:B------:R-:W-:-:S02]  /*d5a0*/  IADD3 R2, R0, 0x68, RZ ;  /* 0x0000006800027810 */ /* 0x000fc40007ffe0ff */
[----:B------:R-:W-:Y:S02]  /*d5b0*/  FSEL R245, R44, -INF , !P6 ;  /* 0xff8000002cf57808 */ /* 0x000fe40007000000 */
[C---:B------:R-:W-:Y:S02]  /*d5c0*/  ISETP.GE.AND P4, PT, R2.reuse, R11, PT ;  /* 0x0000000b0200720c */ /* 0x040fe40003f86270 */
[----:B------:R-:W-:Y:S02]  /*d5d0*/  ISETP.GE.AND P6, PT, R2, R10, PT ;  /* 0x0000000a0200720c */ /* 0x000fe40003fc6270 */
[----:B------:R-:W-:Y:S02]  /*d5e0*/  FSEL R246, R46, -INF , !P2 ;  /* 0xff8000002ef67808 */ /* 0x000fe40005000000 */
[----:B------:R-:W-:Y:S02]  /*d5f0*/  FSEL R244, R47, -INF , !P4 ;  /* 0xff8000002ff47808 */ /* 0x000fe40006000000 */
[----:B------:R-:W-:-:S02]  /*d600*/  ISETP.GE.AND P3, PT, R2, R8, PT ;  /* 0x000000080200720c */ /* 0x000fc40003f66270 */
[----:B-1----:R-:W-:Y:S02]  /*d610*/  FSEL R247, R45, -INF , !P6 ;  /* 0xff8000002df77808 */ /* 0x002fe40007000000 */
[----:B------:R-:W-:Y:S02]  /*d620*/  ISETP.GE.AND P2, PT, R2, R9, PT ;  /* 0x000000090200720c */ /* 0x000fe40003f46270 */
[----:B------:R-:W-:Y:S02]  /*d630*/  IADD3 R2, R0, 0x69, RZ ;  /* 0x0000006900027810 */ /* 0x000fe40007ffe0ff */
[----:B------:R-:W-:Y:S02]  /*d640*/  FSEL R250, R57, -INF , !P0 ;  /* 0xff80000039fa7808 */ /* 0x000fe40004000000 */
[----:B------:R-:W-:Y:S02]  /*d650*/  FSEL R248, R56, -INF , !P5 ;  /* 0xff80000038f87808 */ /* 0x000fe40006800000 */
[----:B------:R-:W-:-:S02]  /*d660*/  ISETP.GE.AND P0, PT, R2, R11, PT ;  /* 0x0000000b0200720c */ /* 0x000fc40003f06270 */
[C---:B------:R-:W-:Y:S02]  /*d670*/  ISETP.GE.AND P5, PT, R2.reuse, R8, PT ;  /* 0x000000080200720c */ /* 0x040fe40003fa6270 */
[C---:B------:R-:W-:Y:S02]  /*d680*/  ISETP.GE.AND P4, PT, R2.reuse, R9, PT ;  /* 0x000000090200720c */ /* 0x040fe40003f86270 */
[----:B------:R-:W-:Y:S01]  /*d690*/  ISETP.GE.AND P6, PT, R2, R10, PT ;  /* 0x0000000a0200720c */ /* 0x000fe20003fc6270 */
[----:B------:R-:W-:Y:S01]  /*d6a0*/  FMUL.FTZ R2, R249, c[0x0][0x2ec] ;  /* 0x0000bb00f9027a20 */ /* 0x000fe20000410000 */
[C---:B--2---:R-:W-:Y:S08]  /*d6b0*/  HMMA.16816.F32 R52, R32.reuse, R40, RZ ;  /* 0x000000282034723c */ /* 0x044ff000000018ff */
[----:B------:R-:W-:Y:S01]  /*d6c0*/  HMMA.16816.F32 R48, R32, R42, RZ ;  /* 0x0000002a2030723c */ /* 0x000fe200000018ff */
[----:B------:R-:W1:Y:S07]  /*d6d0*/  LDSM.16.M88.4 R32, [R230+0x7800] ;  /* 0x00780000e620783b */ /* 0x000e6e0000000200 */
[C---:B------:R-:W-:Y:S08]  /*d6e0*/  HMMA.16816.F32 R44, R36.reuse, R40, RZ ;  /* 0x00000028242c723c */ /* 0x040ff000000018ff */
[----:B------:R-:W-:Y:S11]  /*d6f0*/  HMMA.16816.F32 R36, R36, R42, RZ ;  /* 0x0000002a2424723c */ /* 0x000ff600000018ff */
[----:B------:R-:W-:Y:S05]  /*d700*/  @!UPT UIADD3 URZ, URZ, URZ, URZ ;  /* 0x0000003f3f3ff290 */ /* 0x000fea000fffe03f */
[-C--:B-1----:R-:W-:Y:S08]  /*d710*/  HMMA.16816.F32 R40, R28, R32.reuse, R44 ;  /* 0x000000201c28723c */ /* 0x082ff0000000182c */
[C---:B------:R-:W-:Y:S08]  /*d720*/  HMMA.16816.F32 R52, R24.reuse, R32, R52 ;  /* 0x000000201834723c */ /* 0x040ff00000001834 */
[-C--:B------:R-:W-:Y:S01]  /*d730*/  HMMA.16816.F32 R48, R24, R34.reuse, R48 ;  /* 0x000000221830723c */ /* 0x080fe20000001830 */
[----:B------:R-:W-:Y:S07]  /*d740*/  LDSM.16.M88.4 R24, [R229+0x3800] ;  /* 0x00380000e518783b */ /* 0x000fee0000000200 */
[----:B------:R-:W-:Y:S01]  /*d750*/  HMMA.16816.F32 R32, R28, R34, R36 ;  /* 0x000000221c20723c */ /* 0x000fe20000001824 */
[----:B------:R-:W1:Y:S01]  /*d760*/  LDSM.16.M88.4 R28, [R236] ;  /* 0x00000000ec1c783b */ /* 0x000e620000000200 */
[----:B------:R-:W-:Y:S01]  /*d770*/  UISETP.GE.AND UP0, UPT, UR33, 0x3, UPT ;  /* 0x000000032100788c */ /* 0x000fe2000bf06270 */
[----:B------:R-:W-:-:S05]  /*d780*/  DEPBAR.LE SB0, 0x0 ;  /* 0x000080000000791a */ /* 0x000fca0000000000 */
[C---:B-1----:R-:W-:Y:S11]  /*d790*/  HMMA.16816.F32 R40, R20.reuse, R28, R40 ;  /* 0x0000001c1428723c */ /* 0x042ff60000001828 */
[----:B------:R-:W-:Y:S05]  /*d7a0*/  @!UPT UIADD3 URZ, URZ, URZ, URZ ;  /* 0x0000003f3f3ff290 */ /* 0x000fea000fffe03f */
[----:B------:R-:W-:Y:S08]  /*d7b0*/  HMMA.16816.F32 R32, R20, R30, R32 ;  /* 0x0000001e1420723c */ /* 0x000ff00000001820 */
[----:B------:R-:W-:Y:S08]  /*d7c0*/  HMMA.16816.F32 R36, R16, R28, R52 ;  /* 0x0000001c1024723c */ /* 0x000ff00000001834 */
[C---:B------:R-:W-:Y:S01]  /*d7d0*/  HMMA.16816.F32 R20, R12.reuse, R24, R40 ;  /* 0x000000180c14723c */ /* 0x040fe20000001828 */
[----:B------:R1:W2:Y:S07]  /*d7e0*/  MUFU.TANH R40, R2 ;  /* 0x0000000200287308 */ /* 0x0002ae0000002400 */
[----:B------:R-:W-:Y:S08]  /*d7f0*/  HMMA.16816.F32 R12, R12, R26, R32 ;  /* 0x0000001a0c0c723c */ /* 0x000ff00000001820 */
[----:B------:R-:W-:Y:S01]  /*d800*/  HMMA.16816.F32 R28, R16, R30, R48 ;  /* 0x0000001e101c723c */ /* 0x000fe20000001830 */
[----:B-1----:R-:W-:-:S04]  /*d810*/  FMUL.FTZ R2, R251, c[0x0][0x2ec] ;  /* 0x0000bb00fb027a20 */ /* 0x002fc80000410000 */
[----:B------:R1:W-:Y:S02]  /*d820*/  MUFU.TANH R32, R2 ;  /* 0x0000000200207308 */ /* 0x0003e40000002400 */
[----:B-1----:R-:W-:Y:S02]  /*d830*/  FMUL.FTZ R2, R74, c[0x0][0x2ec] ;  /* 0x0000bb004a027a20 */ /* 0x002fe40000410000 */
[----:B------:R1:W5:Y:S04]  /*d840*/  LDL.LU R74, [R1+0xfc] ;  /* 0x0000fc00014a7983 */ /* 0x0003680000300800 */
[----:B------:R3:W-:Y:S02]  /*d850*/  MUFU.TANH R35, R2 ;  /* 0x0000000200237308 */ /* 0x0007e40000002400 */
[----:B---3--:R-:W-:-:S02]  /*d860*/  FMUL.FTZ R2, R73, c[0x0][0x2ec] ;  /* 0x0000bb0049027a20 */ /* 0x008fc40000410000 */
[----:B------:R1:W5:Y:S04]  /*d870*/  LDL.LU R73, [R1+0xf8] ;  /* 0x0000f80001497983 */ /* 0x0003680000300800 */
[----:B------:R3:W-:Y:S02]  /*d880*/  MUFU.TANH R34, R2 ;  /* 0x0000000200227308 */ /* 0x0007e40000002400 */
[----:B---3--:R-:W-:Y:S02]  /*d890*/  FMUL.FTZ R2, R72, c[0x0][0x2ec] ;  /* 0x0000bb0048027a20 */ /* 0x008fe40000410000 */
[----:B------:R1:W5:Y:S04]  /*d8a0*/  LDL.LU R72, [R1+0xf4] ;  /* 0x0000f40001487983 */ /* 0x0003680000300800 */
[----:B------:R3:W4:Y:S02]  /*d8b0*/  MUFU.TANH R41, R2 ;  /* 0x0000000200297308 */ /* 0x0007240000002400 */
[----:B---3--:R-:W-:-:S02]  /*d8c0*/  FMUL.FTZ R2, R3, c[0x0][0x2ec] ;  /* 0x0000bb0003027a20 */ /* 0x008fc40000410000 */
[----:B------:R1:W5:Y:S01]  /*d8d0*/  LDL.LU R3, [R1+0xf0] ;  /* 0x0000f00001037983 */ /* 0x0003620000300800 */
[C---:B------:R-:W-:Y:S01]  /*d8e0*/  HMMA.16816.F32 R16, R4.reuse, R24, R36 ;  /* 0x000000180410723c */ /* 0x040fe20000001824 */
[----:B------:R-:W-:Y:S02]  /*d8f0*/  FMUL.FTZ R20, R20, c[0x0][0x2ec] ;  /* 0x0000bb0014147a20 */ /* 0x000fe40000410000 */
[----:B------:R3:W1:Y:S01]  /*d900*/  MUFU.TANH R33, R2 ;  /* 0x0000000200217308 */ /* 0x0006620000002400 */
[----:B------:R-:W-:Y:S01]  /*d910*/  FMUL.FTZ R22, R22, c[0x0][0x2ec] ;  /* 0x0000bb0016167a20 */ /* 0x000fe20000410000 */
[----:B--2---:R-:W-:Y:S01]  /*d920*/  FSEL R212, R40, -INF , !P0 ;  /* 0xff80000028d47808 */ /* 0x004fe20004000000 */
[----:B------:R-:W-:Y:S01]  /*d930*/  FMUL.FTZ R23, R23, c[0x0][0x2ec] ;  /* 0x0000bb0017177a20 */ /* 0x000fe20000410000 */
[----:B----4-:R-:W-:Y:S01]  /*d940*/  FSEL R121, R41, -INF , !P2 ;  /* 0xff80000029797808 */ /* 0x010fe20005000000 */
[----:B------:R-:W-:Y:S01]  /*d950*/  FMUL.FTZ R14, R14, c[0x0][0x2ec] ;  /* 0x0000bb000e0e7a20 */ /* 0x000fe20000410000 */
[----:B------:R-:W-:Y:S01]  /*d960*/  HMMA.16816.F32 R24, R4, R26, R28 ;  /* 0x0000001a0418723c */ /* 0x000fe2000000181c */
[----:B------:R-:W-:Y:S01]  /*d970*/  FMUL.FTZ R12, R12, c[0x0][0x2ec] ;  /* 0x0000bb000c0c7a20 */ /* 0x000fe20000410000 */
[----:B------:R-:W2:Y:S01]  /*d980*/  MUFU.TANH R20, R20 ;  /* 0x0000001400147308 */ /* 0x000ea20000002400 */
[----:B------:R-:W-:Y:S01]  /*d990*/  FMUL.FTZ R13, R13, c[0x0][0x2ec] ;  /* 0x0000bb000d0d7a20 */ /* 0x000fe20000410000 */
[----:B------:R-:W-:Y:S01]  /*d9a0*/  FSEL R213, R32, -INF , !P6 ;  /* 0xff80000020d57808 */ /* 0x000fe20007000000 */
[----:B------:R-:W-:Y:S01]  /*d9b0*/  FMUL.FTZ R21, R21, c[0x0][0x2ec] ;  /* 0x0000bb0015157a20 */ /* 0x000fe20000410000 */
[----:B------:R-:W-:Y:S01]  /*d9c0*/  FSEL R119, R35, -INF , !P3 ;  /* 0xff80000023777808 */ /* 0x000fe20005800000 */
[----:B------:R-:W-:Y:S01]  /*d9d0*/  FMUL.FTZ R15, R15, c[0x0][0x2ec] ;  /* 0x0000bb000f0f7a20 */ /* 0x000fe20000410000 */
[----:B------:R-:W-:-:S02]  /*d9e0*/  IADD3 R5, R0, 0x70, RZ ;  /* 0x0000007000057810 */ /* 0x000fc40007ffe0ff */
[----:B------:R-:W4:Y:S01]  /*d9f0*/  MUFU.TANH R22, R22 ;  /* 0x0000001600167308 */ /* 0x000f220000002400 */
[C---:B------:R-:W-:Y:S02]  /*da00*/  IADD3 R4, R0.reuse, 0x71, RZ ;  /* 0x0000007100047810 */ /* 0x040fe40007ffe0ff */
[-C--:B------:R-:W-:Y:S02]  /*da10*/  ISETP.GE.AND P0, PT, R5, R8.reuse, PT ;  /* 0x000000080500720c */ /* 0x080fe40003f06270 */
[----:B---3--:R-:W-:Y:S01]  /*da20*/  IADD3 R2, R0, 0x78, RZ ;  /* 0x0000007800027810 */ /* 0x008fe20007ffe0ff */
[----:B------:R-:W-:Y:S01]  /*da30*/  FMUL.FTZ R16, R16, c[0x0][0x2ec] ;  /* 0x0000bb0010107a20 */ /* 0x000fe20000410000 */
[----:B-1----:R-:W-:Y:S01]  /*da40*/  FSEL R120, R33, -INF , !P4 ;  /* 0xff80000021787808 */ /* 0x002fe20006000000 */
[----:B------:R-:W1:Y:S01]  /*da50*/  MUFU.TANH R23, R23 ;  /* 0x0000001700177308 */ /* 0x000e620000002400 */
[-C--:B------:R-:W-:Y:S01]  /*da60*/  ISETP.GE.AND P2, PT, R5, R9.reuse, PT ;  /* 0x000000090500720c */ /* 0x080fe20003f46270 */
[----:B------:R-:W-:Y:S01]  /*da70*/  FMUL.FTZ R17, R17, c[0x0][0x2ec] ;  /* 0x0000bb0011117a20 */ /* 0x000fe20000410000 */
[-C--:B------:R-:W-:Y:S01]  /*da80*/  ISETP.GE.AND P4, PT, R4, R9.reuse, PT ;  /* 0x000000090400720c */ /* 0x080fe20003f86270 */
[----:B------:R-:W-:Y:S01]  /*da90*/  FMUL.FTZ R7, R18, c[0x0][0x2ec] ;  /* 0x0000bb0012077a20 */ /* 0x000fe20000410000 */
[----:B------:R-:W-:Y:S01]  /*daa0*/  IADD3 R0, R0, 0x79, RZ ;  /* 0x0000007900007810 */ /* 0x000fe20007ffe0ff */
[----:B------:R-:W-:Y:S01]  /*dab0*/  FMUL.FTZ R24, R24, c[0x0][0x2ec] ;  /* 0x0000bb0018187a20 */ /* 0x000fe20000410000 */
[----:B--2---:R-:W-:Y:S01]  /*dac0*/  FSEL R114, R20, -INF , !P0 ;  /* 0xff80000014727808 */ /* 0x004fe20004000000 */
[----:B------:R-:W2:Y:S01]  /*dad0*/  MUFU.TANH R14, R14 ;  /* 0x0000000e000e7308 */ /* 0x000ea20000002400 */
[----:B------:R-:W-:Y:S01]  /*dae0*/  ISETP.GE.AND P0, PT, R2, R9, PT ;  /* 0x000000090200720c */ /* 0x000fe20003f06270 */
[----:B------:R-:W-:Y:S01]  /*daf0*/  FMUL.FTZ R25, R25, c[0x0][0x2ec] ;  /* 0x0000bb0019197a20 */ /* 0x000fe20000410000 */
[----:B----4-:R-:W-:Y:S01]  /*db00*/  FSEL R117, R22, -INF , !P2 ;  /* 0xff80000016757808 */ /* 0x010fe20005000000 */
[----:B------:R-:W-:Y:S01]  /*db10*/  FMUL.FTZ R6, R19, c[0x0][0x2ec] ;  /* 0x0000bb0013067a20 */ /* 0x000fe20000410000 */
[----:B------:R-:W-:Y:S01]  /*db20*/  ISETP.GE.AND P6, PT, R4, R8, PT ;  /* 0x000000080400720c */ /* 0x000fe20003fc6270 */
[----:B------:R-:W-:Y:S01]  /*db30*/  FMUL.FTZ R26, R26, c[0x0][0x2ec] ;  /* 0x0000bb001a1a7a20 */ /* 0x000fe20000410000 */
[----:B------:R-:W-:Y:S01]  /*db40*/  FSEL R118, R34, -INF , !P5 ;  /* 0xff80000022767808 */ /* 0x000fe20006800000 */
[----:B------:R-:W3:Y:S01]  /*db50*/  MUFU.TANH R12, R12 ;  /* 0x0000000c000c7308 */ /* 0x000ee20000002400 */
[----:B-1----:R-:W-:-:S02]  /*db60*/  FSEL R116, R23, -INF , !P4 ;  /* 0xff80000017747808 */ /* 0x002fc40006000000 */
[CC--:B------:R-:W-:Y:S02]  /*db70*/  ISETP.GE.AND P2, PT, R4.reuse, R11.reuse, PT ;  /* 0x0000000b0400720c */ /* 0x0c0fe40003f46270 */
[----:B------:R-:W-:Y:S01]  /*db80*/  ISETP.GE.AND P4, PT, R4, R10, PT ;  /* 0x0000000a0400720c */ /* 0x000fe20003f86270 */
[----:B------:R-:W-:Y:S01]  /*db90*/  FMUL.FTZ R4, R27, c[0x0][0x2ec] ;  /* 0x0000bb001b047a20 */ /* 0x000fe20000410000 */
[-C--:B------:R-:W-:Y:S01]  /*dba0*/  ISETP.GE.AND P3, PT, R2, R8.reuse, PT ;  /* 0x000000080200720c */ /* 0x080fe20003f66270 */
[----:B------:R-:W1:Y:S01]  /*dbb0*/  MUFU.TANH R13, R13 ;  /* 0x0000000d000d7308 */ /* 0x000e620000002400 */
[----:B------:R-:W-:Y:S02]  /*dbc0*/  ISETP.GE.AND P5, PT, R0, R8, PT ;  /* 0x000000080000720c */ /* 0x000fe40003fa6270 */
[----:B--2---:R-:W-:Y:S02]  /*dbd0*/  FSEL R113, R14, -INF , !P0 ;  /* 0xff8000000e717808 */ /* 0x004fe40004000000 */
[----:B------:R-:W-:-:S03]  /*dbe0*/  ISETP.GE.AND P0, PT, R2, R11, PT ;  /* 0x0000000b0200720c */ /* 0x000fc60003f06270 */
[----:B------:R-:W2:Y:S01]  /*dbf0*/  MUFU.TANH R24, R24 ;  /* 0x0000001800187308 */ /* 0x000ea20000002400 */
[----:B---3--:R-:W-:Y:S02]  /*dc00*/  FSEL R67, R12, -INF , !P3 ;  /* 0xff8000000c437808 */ /* 0x008fe40005800000 */
[----:B------:R-:W-:-:S05]  /*dc10*/  ISETP.GE.AND P3, PT, R5, R11, PT ;  /* 0x0000000b0500720c */ /* 0x000fca0003f66270 */
[----:B------:R-:W3:Y:S01]  /*dc20*/  MUFU.TANH R21, R21 ;  /* 0x0000001500157308 */ /* 0x000ee20000002400 */
[----:B-1----:R-:W-:Y:S02]  /*dc30*/  FSEL R66, R13, -INF , !P5 ;  /* 0xff8000000d427808 */ /* 0x002fe40006800000 */
[----:B------:R-:W-:-:S05]  /*dc40*/  ISETP.GE.AND P5, PT, R5, R10, PT ;  /* 0x0000000a0500720c */ /* 0x000fca0003fa6270 */
[----:B------:R-:W1:Y:S01]  /*dc50*/  MUFU.TANH R15, R15 ;  /* 0x0000000f000f7308 */ /* 0x000e620000002400 */
[----:B--2---:R-:W-:Y:S02]  /*dc60*/  FSEL R205, R24, -INF , !P0 ;  /* 0xff80000018cd7808 */ /* 0x004fe40004000000 */
[----:B------:R-:W-:-:S05]  /*dc70*/  PLOP3.LUT P0, PT, PT, PT, UP0, 0x80, 0x0 ;  /* 0x000000000000781c */ /* 0x000fca0003f0f008 */
[----:B------:R-:W2:Y:S01]  /*dc80*/  MUFU.TANH R16, R16 ;  /* 0x0000001000107308 */ /* 0x000ea20000002400 */
[----:B---3--:R-:W-:Y:S02]  /*dc90*/  FSEL R95, R21, -INF , !P6 ;  /* 0xff800000155f7808 */ /* 0x008fe40007000000 */
[----:B------:R-:W-:-:S05]  /*dca0*/  ISETP.GE.AND P6, PT, R0, R9, PT ;  /* 0x000000090000720c */ /* 0x000fca0003fc6270 */
[----:B------:R-:W3:Y:S01]  /*dcb0*/  MUFU.TANH R17, R17 ;  /* 0x0000001100117308 */ /* 0x000ee20000002400 */
[----:B-1----:R-:W-:Y:S02]  /*dcc0*/  FSEL R94, R15, -INF , !P6 ;  /* 0xff8000000f5e7808 */ /* 0x002fe40007000000 */
[----:B------:R-:W-:-:S05]  /*dcd0*/  ISETP.GE.AND P6, PT, R0, R11, PT ;  /* 0x0000000b0000720c */ /* 0x000fca0003fc6270 */
[----:B------:R-:W1:Y:S01]  /*dce0*/  MUFU.TANH R25, R25 ;  /* 0x0000001900197308 */ /* 0x000e620000002400 */
[----:B--2---:R-:W-:Y:S01]  /*dcf0*/  FSEL R207, R16, -INF , !P3 ;  /* 0xff80000010cf7808 */ /* 0x004fe20005800000 */
[----:B------:R-:W-:Y:S01]  /*dd00*/  BAR.SYNC.DEFER_BLOCKING 0x0 ;  /* 0x0000000000007b1d */ /* 0x000fe20000010000 */
[----:B------:R-:W-:-:S05]  /*dd10*/  ISETP.GE.AND P3, PT, R2, R10, PT ;  /* 0x0000000a0200720c */ /* 0x000fca0003f66270 */
[----:B------:R-:W2:Y:S01]  /*dd20*/  MUFU.TANH R7, R7 ;  /* 0x0000000700077308 */ /* 0x000ea20000002400 */
[----:B---3--:R-:W-:Y:S02]  /*dd30*/  FSEL R206, R17, -INF , !P2 ;  /* 0xff80000011ce7808 */ /* 0x008fe40005000000 */
[----:B------:R-:W-:-:S05]  /*dd40*/  ISETP.GE.AND P2, PT, R0, R10, PT ;  /* 0x0000000a0000720c */ /* 0x000fca0003f46270 */
[----:B------:R-:W3:Y:S01]  /*dd50*/  MUFU.TANH R6, R6 ;  /* 0x0000000600067308 */ /* 0x000ee20000002400 */
[----:B-1----:R-:W-:-:S07]  /*dd60*/  FSEL R204, R25, -INF , !P6 ;  /* 0xff80000019cc7808 */ /* 0x002fce0007000000 */
[----:B------:R-:W1:Y:S01]  /*dd70*/  MUFU.TANH R5, R26 ;  /* 0x0000001a00057308 */ /* 0x000e620000002400 */
[----:B--2---:R-:W-:-:S07]  /*dd80*/  FSEL R211, R7, -INF , !P5 ;  /* 0xff80000007d37808 */ /* 0x004fce0006800000 */
[----:B------:R-:W2:Y:S01]  /*dd90*/  MUFU.TANH R4, R4 ;  /* 0x0000000400047308 */ /* 0x000ea20000002400 */
[----:B---3--:R-:W-:Y:S02]  /*dda0*/  FSEL R210, R6, -INF , !P4 ;  /* 0xff80000006d27808 */ /* 0x008fe40006000000 */
[----:B-1----:R-:W-:Y:S02]  /*ddb0*/  FSEL R209, R5, -INF , !P3 ;  /* 0xff80000005d17808 */ /* 0x002fe40005800000 */
[----:B--2---:R-:W-:Y:S01]  /*ddc0*/  FSEL R208, R4, -INF , !P2 ;  /* 0xff80000004d07808 */ /* 0x004fe20005000000 */
        /* <DEDUP_REMOVED lines=15> */
[----:B------:R-:W-:Y:S01]  /*dec0*/  IMAD.U32 R0, RZ, RZ, UR7 ;  /* 0x00000007ff007e24 */ /* 0x000fe2000f8e00ff */
        /* <DEDUP_REMOVED lines=37> */
[----:B--2---:R-:W-:Y:S02]  /*e120*/  @!P1 LEA R8, P2, R0, c[0x0][0x168], 0x1 ;  /* 0x00005a0000089a11 */ /* 0x004fe400078408ff */
        /* <DEDUP_REMOVED lines=22> */
[----:B--2---:R-:W-:-:S05]  /*e290*/  IMAD.U32 R6, RZ, RZ, UR4 ;  /* 0x00000004ff067e24 */ /* 0x004fca000f8e00ff */
        /* <DEDUP_REMOVED lines=19> */
[----:B-1----:R-:W-:Y:S01]  /*e3d0*/  IMAD.U32 R6, RZ, RZ, UR4 ;  /* 0x00000004ff067e24 */ /* 0x002fe2000f8e00ff */
        /* <DEDUP_REMOVED lines=10> */
.L_x_267:
[----:B------:R-:W-:Y:S05]  /*e480*/  BSYNC B0 ;  /* 0x0000000000007941 */ /* 0x000fea0003800000 */
.L_x_266:
[----:B------:R-:W0:Y:S02]  /*e490*/  LDGDEPBAR ;  /* 0x00000000000079af */ /* 0x000e240000000000 */
.L_x_265:
[----:B-1----:R-:W2:Y:S04]  /*e4a0*/  LDL.LU R8, [R1+0x64] ;  /* 0x0000640001087983 */ /* 0x002ea80000300800 */
[----:B------:R-:W3:Y:S04]  /*e4b0*/  LDL.LU R6, [R1+0x78] ;  /* 0x0000780001067983 */ /* 0x000ee80000300800 */
[----:B------:R-:W4:Y:S04]  /*e4c0*/  LDL.LU R4, [R1+0x74] ;  /* 0x0000740001047983 */ /* 0x000f280000300800 */
[----:B------:R-:W2:Y:S04]  /*e4d0*/  LDL.LU R11, [R1+0x60] ;  /* 0x00006000010b7983 */ /* 0x000ea80000300800 */
[----:B------:R-:W2:Y:S04]  /*e4e0*/  LDL.LU R10, [R1+0x68] ;  /* 0x00006800010a7983 */ /* 0x000ea80000300800 */
[----:B------:R-:W2:Y:S04]  /*e4f0*/  LDL.LU R7, [R1+0x10] ;  /* 0x0000100001077983 */ /* 0x000ea80000300800 */
[----:B------:R-:W3:Y:S04]  /*e500*/  LDL.LU R5, [R1+0x14] ;  /* 0x0000140001057983 */ /* 0x000ee80000300800 */
[----:B------:R-:W4:Y:S04]  /*e510*/  LDL.LU R2, [R1+0x18] ;  /* 0x0000180001027983 */ /* 0x000f280000300800 */
[----:B------:R-:W4:Y:S04]  /*e520*/  LDL.LU R0, [R1+0x1c] ;  /* 0x00001c0001007983 */ /* 0x000f280000300800 */
[----:B------:R-:W4:Y:S04]  /*e530*/  LDL.LU R60, [R1+0x50] ;  /* 0x00005000013c7983 */ /* 0x000f280000300800 */
[----:B------:R-:W4:Y:S04]  /*e540*/  LDL.LU R62, [R1+0x54] ;  /* 0x00005400013e7983 */ /* 0x000f280000300800 */
[----:B------:R-:W4:Y:S04]  /*e550*/  LDL.LU R63, [R1+0x4c] ;  /* 0x00004c00013f7983 */ /* 0x000f280000300800 */
[----:B------:R1:W-:Y:S01]  /*e560*/  STL [R1+0x12c], R243 ;  /* 0x00012cf301007387 */ /* 0x0003e20000100800 */
[----:B------:R-:W-:-:S03]  /*e570*/  IMAD.MOV.U32 R251, RZ, RZ, R80 ;  /* 0x000000fffffb7224 */ /* 0x000fc600078e0050 */
[----:B------:R-:W-:Y:S04]  /*e580*/  LDSM.16.MT88.4 R24, [R228+0x8000] ;  /* 0x00800000e418783b */ /* 0x000fe80000004200 */
[----:B------:R-:W-:Y:S04]  /*e590*/  LDSM.16.MT88.4 R20, [R226+0x8000] ;  /* 0x00800000e214783b */ /* 0x000fe80000004200 */
[----:B-1----:R-:W4:Y:S04]  /*e5a0*/  LDL.LU R243, [R1+0xa0] ;  /* 0x0000a00001f37983 */ /* 0x002f280000300800 */
        /* <DEDUP_REMOVED lines=8> */
[----:B------:R-:W-:Y:S04]  /*e630*/  STL [R1+0x118], R238 ;  /* 0x000118ee01007387 */ /* 0x000fe80000100800 */
[----:B------:R-:W-:Y:S04]  /*e640*/  STL [R1+0x114], R237 ;  /* 0x000114ed01007387 */ /* 0x000fe80000100800 */
[----:B------:R-:W-:Y:S04]  /*e650*/  STL [R1+0x110], R236 ;  /* 0x000110ec01007387 */ /* 0x000fe80000100800 */
[----:B------:R-:W-:Y:S04]  /*e660*/  STL [R1+0x10c], R235 ;  /* 0x00010ceb01007387 */ /* 0x000fe80000100800 */
[----:B------:R1:W-:Y:S04]  /*e670*/  STL [R1+0x108], R234 ;  /* 0x000108ea01007387 */ /* 0x0003e80000100800 */
[----:B------:R-:W4:Y:S04]  /*e680*/  LDL R9, [R1+0x58] ;  /* 0x0000580001097983 */ /* 0x000f280000100800 */
[----:B------:R-:W4:Y:S04]  /*e690*/  LDL R19, [R1+0x40] ;  /* 0x0000400001137983 */ /* 0x000f280000100800 */
[----:B------:R-:W4:Y:S04]  /*e6a0*/  LDL R16, [R1+0x34] ;  /* 0x0000340001107983 */ /* 0x000f280000100800 */
[----:B------:R-:W4:Y:S04]  /*e6b0*/  LDL R14, [R1+0x2c] ;  /* 0x00002c00010e7983 */ /* 0x000f280000100800 */
[----:B------:R-:W4:Y:S01]  /*e6c0*/  LDL R15, [R1+0x5c] ;  /* 0x00005c00010f7983 */ /* 0x000f220000100800 */
[----:B-1----:R-:W-:-:S02]  /*e6d0*/  MOV R234, R83 ;  /* 0x0000005300ea7202 */ /* 0x002fc40000000f00 */
[----:B--2---:R-:W-:Y:S02]  /*e6e0*/  MOV R12, R7 ;  /* 0x00000007000c7202 */ /* 0x004fe40000000f00 */
[----:B------:R-:W2:Y:S01]  /*e6f0*/  LDL R7, [R1+0x38] ;  /* 0x0000380001077983 */ /* 0x000ea20000100800 */
[----:B---3--:R-:W-:-:S03]  /*e700*/  IMAD.MOV.U32 R13, RZ, RZ, R5 ;  /* 0x000000ffff0d7224 */ /* 0x008fc600078e0005 */
[----:B------:R-:W3:Y:S01]  /*e710*/  LDL R5, [R1+0x3c] ;  /* 0x00003c0001057983 */ /* 0x000ee20000100800 */
[----:B------:R-:W-:-:S03]  /*e720*/  IMAD.MOV.U32 R83, RZ, RZ, R11 ;  /* 0x000000ffff537224 */ /* 0x000fc600078e000b */
[----:B------:R-:W-:Y:S01]  /*e730*/  STL [R1+0x104], R233 ;  /* 0x000104e901007387 */ /* 0x000fe20000100800 */
[----:B------:R-:W-:-:S03]  /*e740*/  MOV R11, R8 ;  /* 0x00000008000b7202 */ /* 0x000fc60000000f00 */
[----:B------:R-:W-:Y:S01]  /*e750*/  STL [R1+0x100], R232 ;  /* 0x000100e801007387 */ /* 0x000fe20000100800 */
[----:B------:R-:W-:-:S03]  /*e760*/  IMAD.MOV.U32 R8, RZ, RZ, R6 ;  /* 0x000000ffff087224 */ /* 0x000fc600078e0006 */
[----:B------:R-:W-:Y:S04]  /*e770*/  STL [R1+0xfc], R231 ;  /* 0x0000fce701007387 */ /* 0x000fe80000100800 */
[----:B------:R-:W-:Y:S04]  /*e780*/  STL [R1+0xf8], R230 ;  /* 0x0000f8e601007387 */ /* 0x000fe80000100800 */
[----:B------:R-:W-:Y:S04]  /*e790*/  STL [R1+0xf4], R229 ;  /* 0x0000f4e501007387 */ /* 0x000fe80000100800 */
[----:B------:R-:W-:Y:S04]  /*e7a0*/  STL [R1+0xf0], R224 ;  /* 0x0000f0e001007387 */ /* 0x000fe80000100800 */
[----:B------:R-:W2:Y:S01]  /*e7b0*/  LDL R6, [R1+0x24] ;  /* 0x0000240001067983 */ /* 0x000ea20000100800 */
[----:B----4-:R-:W-:Y:S01]  /*e7c0*/  IMAD.MOV.U32 R18, RZ, RZ, R0 ;  /* 0x000000ffff127224 */ /* 0x010fe200078e0000 */
[----:B-----5:R-:W-:-:S04]  /*e7d0*/  FMNMX.FTZ R0, R74, R100, !PT ;  /* 0x000000644a007209 */ /* 0x020fc80007810000 */
[----:B------:R-:W-:-:S04]  /*e7e0*/  FMNMX.FTZ R0, R103, R0, !PT ;  /* 0x0000000067007209 */ /* 0x000fc80007810000 */
[----:B------:R-:W-:-:S04]  /*e7f0*/  FMNMX.FTZ R0, R104, R0, !PT ;  /* 0x0000000068007209 */ /* 0x000fc80007810000 */
[----:B------:R-:W-:-:S04]  /*e800*/  FMNMX.FTZ R0, R105, R0, !PT ;  /* 0x0000000069007209 */ /* 0x000fc80007810000 */
[----:B------:R-:W-:-:S04]  /*e810*/  FMNMX.FTZ R0, R130, R0, !PT ;  /* 0x0000000082007209 */ /* 0x000fc80007810000 */
[----:B------:R-:W-:-:S04]  /*e820*/  FMNMX.FTZ R0, R131, R0, !PT ;  /* 0x0000000083007209 */ /* 0x000fc80007810000 */
[----:B------:R-:W-:Y:S02]  /*e830*/  FMNMX.FTZ R0, R129, R0, !PT ;  /* 0x0000000081007209 */ /* 0x000fe40007810000 */
[----:B------:R-:W-:Y:S02]  /*e840*/  MOV R17, R2 ;  /* 0x0000000200117202 */ /* 0x000fe40000000f00 */
[----:B------:R-:W-:-:S04]  /*e850*/  FMNMX.FTZ R2, R252, R0, !PT ;  /* 0x00000000fc027209 */ /* 0x000fc80007810000 */
[----:B------:R-:W-:Y:S02]  /*e860*/  FMNMX.FTZ R2, R9, R2, !PT ;  /* 0x0000000209027209 */ /* 0x000fe40007810000 */
[----:B------:R-:W-:Y:S02]  /*e870*/  MOV R9, R4 ;  /* 0x0000000400097202 */ /* 0x000fe40000000f00 */
[----:B------:R-:W-:-:S04]  /*e880*/  FMNMX.FTZ R4, R62, R2, !PT ;  /* 0x000000023e047209 */ /* 0x000fc80007810000 */
[----:B------:R-:W-:-:S04]  /*e890*/  FMNMX.FTZ R4, R60, R4, !PT ;  /* 0x000000043c047209 */ /* 0x000fc80007810000 */
[----:B------:R-:W-:-:S04]  /*e8a0*/  FMNMX.FTZ R4, R63, R4, !PT ;  /* 0x000000043f047209 */ /* 0x000fc80007810000 */
[----:B------:R-:W-:-:S04]  /*e8b0*/  FMNMX.FTZ R4, R19, R4, !PT ;  /* 0x0000000413047209 */ /* 0x000fc80007810000 */
[----:B---3--:R-:W-:-:S04]  /*e8c0*/  FMNMX.FTZ R5, R5, R4, !PT ;  /* 0x0000000405057209 */ /* 0x008fc80007810000 */
[----:B--2---:R-:W-:Y:S02]  /*e8d0*/  FMNMX.FTZ R5, R7, R5, !PT ;  /* 0x0000000507057209 */ /* 0x004fe40007810000 */
[----:B------:R-:W2:Y:S02]  /*e8e0*/  LDL R7, [R1+0x48] ;  /* 0x0000480001077983 */ /* 0x000ea40000100800 */
[----:B------:R-:W-:-:S04]  /*e8f0*/  FMNMX.FTZ R5, R16, R5, !PT ;  /* 0x0000000510057209 */ /* 0x000fc80007810000 */
[----:B------:R-:W-:-:S04]  /*e900*/  FMNMX.FTZ R5, R14, R5, !PT ;  /* 0x000000050e057209 */ /* 0x000fc80007810000 */
[----:B------:R-:W-:Y:S01]  /*e910*/  FMNMX.FTZ R5, R76, R5, !PT ;  /* 0x000000054c057209 */ /* 0x000fe20007810000 */
[----:B------:R1:W-:Y:S03]  /*e920*/  STL [R1+0x134], R217 ;  /* 0x000134d901007387 */ /* 0x0003e60000100800 */
[----:B------:R-:W-:-:S04]  /*e930*/  FMNMX.FTZ R6, R6, R5, !PT ;  /* 0x0000000506067209 */ /* 0x000fc80007810000 */
[----:B------:R-:W-:-:S04]  /*e940*/  FMNMX.FTZ R6, R65, R6, !PT ;  /* 0x0000000641067209 */ /* 0x000fc80007810000 */
[----:B------:R-:W-:Y:S02]  /*e950*/  FMNMX.FTZ R6, R217, R6, !PT ;  /* 0x00000006d9067209 */ /* 0x000fe40007810000 */
[----:B-1----:R-:W3:Y:S02]  /*e960*/  LDL.LU R217, [R1+0x44] ;  /* 0x0000440001d97983 */ /* 0x002ee40000300800 */
[----:B------:R-:W-:Y:S02]  /*e970*/  FMNMX.FTZ R6, R216, R6, !PT ;  /* 0x00000006d8067209 */ /* 0x000fe40007810000 */
[----:B------:R1:W-:Y:S02]  /*e980*/  STL [R1+0x138], R216 ;  /* 0x000138d801007387 */ /* 0x0003e40000100800 */
[----:B------:R-:W-:Y:S02]  /*e990*/  FMNMX.FTZ R6, R133, R6, !PT ;  /* 0x0000000685067209 */ /* 0x000fe40007810000 */
[----:B-1----:R-:W4:Y:S04]  /*e9a0*/  LDL.LU R216, [R1+0x84] ;  /* 0x0000840001d87983 */ /* 0x002f280000300800 */
[----:B------:R1:W-:Y:S04]  /*e9b0*/  STL [R1+0x13c], R133 ;  /* 0x00013c8501007387 */ /* 0x0003e80000100800 */
[----:B-1----:R-:W4:Y:S01]  /*e9c0*/  LDL.LU R133, [R1+0x6c] ;  /* 0x00006c0001857983 */ /* 0x002f220000300800 */
        /* <DEDUP_REMOVED lines=19> */
[----:B------:R-:W-:Y:S01]  /*eb00*/  FMNMX.FTZ R5, R11, R4, !PT ;  /* 0x000000040b057209 */ /* 0x000fe20007810000 */
[----:B------:R-:W-:Y:S01]  /*eb10*/  IMAD.MOV.U32 R68, RZ, RZ, R18 ;  /* 0x000000ffff447224 */ /* 0x000fe200078e0012 */
        /* <DEDUP_REMOVED lines=8> */
[----:B------:R-:W-:Y:S01]  /*eba0*/  MOV R71, R12 ;  /* 0x0000000c00477202 */ /* 0x000fe20000000f00 */
[----:B------:R-:W-:Y:S01]  /*ebb0*/  IMAD.MOV.U32 R229, RZ, RZ, R8 ;  /* 0x000000ffffe57224 */ /* 0x000fe200078e0008 */
[----:B------:R-:W-:-:S02]  /*ebc0*/  FMNMX.FTZ R4, R69, R4, !PT ;  /* 0x0000000445047209 */ /* 0x000fc40007810000 */
[----:B------:R-:W-:Y:S02]  /*ebd0*/  FMNMX.FTZ R6, R132, R6, !PT ;  /* 0x0000000684067209 */ /* 0x000fe40007810000 */
[----:B------:R-:W-:Y:S02]  /*ebe0*/  MOV R231, R9 ;  /* 0x0000000900e77202 */ /* 0x000fe40000000f00 */
[----:B------:R-:W-:Y:S02]  /*ebf0*/  MOV R80, R203 ;  /* 0x000000cb00507202 */ /* 0x000fe40000000f00 */
[----:B------:R-:W-:Y:S01]  /*ec00*/  MOV R232, R201 ;  /* 0x000000c900e87202 */ /* 0x000fe20000000f00 */
[----:B------:R-:W-:Y:S01]  /*ec10*/  IMAD.MOV.U32 R233, RZ, RZ, R202 ;  /* 0x000000ffffe97224 */ /* 0x000fe200078e00ca */
[----:B------:R-:W-:Y:S01]  /*ec20*/  FMNMX.FTZ R0, R124, R0, !PT ;  /* 0x000000007c007209 */ /* 0x000fe20007810000 */
[----:B------:R-:W-:Y:S01]  /*ec30*/  IMAD.MOV.U32 R230, RZ, RZ, R200 ;  /* 0x000000ffffe67224 */ /* 0x000fe200078e00c8 */
[----:B------:R-:W-:-:S02]  /*ec40*/  FMNMX.FTZ R4, R70, R4, !PT ;  /* 0x0000000446047209 */ /* 0x000fc40007810000 */
[----:B------:R-:W-:Y:S01]  /*ec50*/  MOV R224, R93 ;  /* 0x0000005d00e07202 */ /* 0x000fe20000000f00 */
[----:B------:R-:W-:Y:S01]  /*ec60*/  STL [R1+0x130], R219 ;  /* 0x000130db01007387 */ /* 0x000fe20000100800 */
        /* <DEDUP_REMOVED lines=20> */
[----:B------:R-:W-:-:S04]  /*edb0*/  FMNMX.FTZ R2, R80, R2, !PT ;  /* 0x0000000250027209 */ /* 0x000fc80007810000 */
[----:B------:R-:W-:Y:S02]  /*edc0*/  FMNMX.FTZ R2, R232, R2, !PT ;  /* 0x00000002e8027209 */ /* 0x000fe40007810000 */
[----:B--2---:R-:W-:-:S04]  /*edd0*/  FMNMX.FTZ R5, R7, R5, !PT ;  /* 0x0000000507057209 */ /* 0x004fc80007810000 */
[----:B------:R-:W-:-:S04]  /*ede0*/  FMNMX.FTZ R5, R90, R5, !PT ;  /* 0x000000055a057209 */ /* 0x000fc80007810000 */
        /* <DEDUP_REMOVED lines=8> */
[----:B------:R-:W-:Y:S01]  /*ee70*/  FMNMX.FTZ R5, R214, R5, !PT ;  /* 0x00000005d6057209 */ /* 0x000fe20007810000 */
[----:B------:R-:W1:Y:S03]  /*ee80*/  SHFL.BFLY PT, R7, R0, 0x2, 0x1f ;  /* 0x0c401f0000077f89 */ /* 0x000e6600000e0000 */
[----:B------:R-:W-:Y:S02]  /*ee90*/  FMNMX.FTZ R6, R135, R5, !PT ;  /* 0x0000000587067209 */ /* 0x000fe40007810000 */
[----:B----4-:R-:W-:-:S04]  /*eea0*/  FMNMX.FTZ R4, R133, R4, !PT ;  /* 0x0000000485047209 */ /* 0x010fc80007810000 */
        /* <DEDUP_REMOVED lines=22> */
[----:B-1----:R-:W-:Y:S02]  /*f010*/  FMNMX.FTZ R0, R0, R7, !PT ;  /* 0x0000000700007209 */ /* 0x002fe40007810000 */
[----:B------:R-:W-:Y:S02]  /*f020*/  FMNMX.FTZ R4, R242, R2, !PT ;  /* 0x00000002f2047209 */ /* 0x000fe40007810000 */
[----:B------:R-:W-:Y:S02]  /*f030*/  FMNMX.FTZ R5, R244, R5, !PT ;  /* 0x00000005f4057209 */ /* 0x000fe40007810000 */
[----:B------:R-:W-:Y:S01]  /*f040*/  FMNMX.FTZ R2, R94, R6, !PT ;  /* 0x000000065e027209 */ /* 0x000fe20007810000 */
[----:B------:R-:W1:Y:S01]  /*f050*/  SHFL.BFLY PT, R8, R0, 0x1, 0x1f ;  /* 0x0c201f0000087f89 */ /* 0x000e6200000e0000 */
[----:B------:R-:W-:Y:S02]  /*f060*/  FMNMX.FTZ R5, R212, R5, !PT ;  /* 0x00000005d4057209 */ /* 0x000fe40007810000 */
[----:B------:R-:W-:Y:S01]  /*f070*/  FMNMX.FTZ R4, R241, R4, !PT ;  /* 0x00000004f1047209 */ /* 0x000fe20007810000 */
[----:B------:R-:W2:Y:S01]  /*f080*/  SHFL.BFLY PT, R6, R2, 0x2, 0x1f ;  /* 0x0c401f0002067f89 */ /* 0x000ea200000e0000 */
[----:B------:R-:W-:-:S02]  /*f090*/  FMNMX.FTZ R5, R207, R5, !PT ;  /* 0x00000005cf057209 */ /* 0x000fc40007810000 */
[----:B------:R-:W-:Y:S02]  /*f0a0*/  FMNMX.FTZ R4, R240, R4, !PT ;  /* 0x00000004f0047209 */ /* 0x000fe40007810000 */
[----:B------:R-:W-:Y:S02]  /*f0b0*/  FMNMX.FTZ R5, R206, R5, !PT ;  /* 0x00000005ce057209 */ /* 0x000fe40007810000 */
[----:B------:R-:W-:Y:S02]  /*f0c0*/  FMNMX.FTZ R4, R239, R4, !PT ;  /* 0x00000004ef047209 */ /* 0x000fe40007810000 */
[----:B------:R-:W-:Y:S02]  /*f0d0*/  FMNMX.FTZ R5, R205, R5, !PT ;  /* 0x00000005cd057209 */ /* 0x000fe40007810000 */
[----:B------:R-:W-:Y:S02]  /*f0e0*/  FMNMX.FTZ R4, R250, R4, !PT ;  /* 0x00000004fa047209 */ /* 0x000fe40007810000 */
[----:B------:R-:W-:-:S02]  /*f0f0*/  FMNMX.FTZ R5, R204, R5, !PT ;  /* 0x00000005cc057209 */ /* 0x000fc40007810000 */
[----:B------:R-:W-:-:S03]  /*f100*/  FMNMX.FTZ R4, R248, R4, !PT ;  /* 0x00000004f8047209 */ /* 0x000fc60007810000 */
[----:B------:R-:W3:Y:S01]  /*f110*/  SHFL.BFLY PT, R7, R5, 0x2, 0x1f ;  /* 0x0c401f0005077f89 */ /* 0x000ee200000e0000 */
[----:B------:R-:W-:Y:S02]  /*f120*/  FMNMX.FTZ R4, R247, R4, !PT ;  /* 0x00000004f7047209 */ /* 0x000fe40007810000 */
[----:B-1----:R-:W-:Y:S02]  /*f130*/  FMNMX.FTZ R203, R0, R8, !PT ;  /* 0x0000000800cb7209 */ /* 0x002fe40007810000 */
[----:B------:R-:W-:Y:S02]  /*f140*/  FMNMX.FTZ R4, R213, R4, !PT ;  /* 0x00000004d5047209 */ /* 0x000fe40007810000 */
[----:B--2---:R-:W-:Y:S02]  /*f150*/  FMNMX.FTZ R0, R2, R6, !PT ;  /* 0x0000000602007209 */ /* 0x004fe40007810000 */
[----:B------:R-:W-:-:S03]  /*f160*/  FMNMX.FTZ R4, R211, R4, !PT ;  /* 0x00000004d3047209 */ /* 0x000fc60007810000 */
[----:B------:R-:W1:Y:S01]  /*f170*/  SHFL.BFLY PT, R9, R0, 0x1, 0x1f ;  /* 0x0c201f0000097f89 */ /* 0x000e6200000e0000 */
[----:B------:R-:W-:-:S04]  /*f180*/  FMNMX.FTZ R4, R210, R4, !PT ;  /* 0x00000004d2047209 */ /* 0x000fc80007810000 */
[----:B------:R-:W-:Y:S01]  /*f190*/  FMNMX.FTZ R4, R209, R4, !PT ;  /* 0x00000004d1047209 */ /* 0x000fe20007810000 */
[C---:B------:R-:W-:Y:S01]  /*f1a0*/  FMUL.FTZ R2, R203.reuse, c[0x0][0x23c] ;  /* 0x00008f00cb027a20 */ /* 0x040fe20000410000 */
[----:B------:R-:W-:Y:S02]  /*f1b0*/  FSETP.NEU.FTZ.AND P4, PT, R203, -INF , PT ;  /* 0xff800000cb00780b */ /* 0x000fe40003f9d000 */
[----:B------:R-:W-:Y:S02]  /*f1c0*/  FMNMX.FTZ R4, R208, R4, !PT ;  /* 0x00000004d0047209 */ /* 0x000fe40007810000 */
[----:B---3--:R-:W-:-:S03]  /*f1d0*/  FMNMX.FTZ R5, R5, R7, !PT ;  /* 0x0000000705057209 */ /* 0x008fc60007810000 */
[----:B------:R-:W2:Y:S01]  /*f1e0*/  SHFL.BFLY PT, R7, R4, 0x2, 0x1f ;  /* 0x0c401f0004077f89 */ /* 0x000ea200000e0000 */
[----:B------:R-:W-:-:S03]  /*f1f0*/  FSEL R2, R2, RZ, P4 ;  /* 0x000000ff02027208 */ /* 0x000fc60002000000 */
[----:B------:R-:W3:Y:S02]  /*f200*/  SHFL.BFLY PT, R8, R5, 0x1, 0x1f ;  /* 0x0c201f0005087f89 */ /* 0x000ee400000e0000 */
[--C-:B------:R-:W-:Y:S01]  /*f210*/  FFMA.FTZ R6, R100, c[0x0][0x23c], -R2.reuse ;  /* 0x00008f0064067a23 */ /* 0x100fe20000010802 */
[----:B-1----:R-:W-:Y:S01]  /*f220*/  FMNMX.FTZ R202, R0, R9, !PT ;  /* 0x0000000900ca7209 */ /* 0x002fe20007810000 */
[--C-:B------:R-:W-:Y:S02]  /*f230*/  FFMA.FTZ R0, R104, c[0x0][0x23c], -R2.reuse ;  /* 0x00008f0068007a23 */ /* 0x100fe40000010802 */
[----:B------:R1:W-:Y:S01]  /*f240*/  MUFU.EX2 R93, R6 ;  /* 0x00000006005d7308 */ /* 0x0003e20000000800 */
[----:B------:R-:W-:Y:S01]  /*f250*/  FSETP.NEU.FTZ.AND P3, PT, R202, -INF , PT ;  /* 0xff800000ca00780b */ /* 0x000fe20003f7d000 */
[----:B-1----:R-:W-:-:S06]  /*f260*/  FFMA.FTZ R6, R103, c[0x0][0x23c], -R2 ;  /* 0x00008f0067067a23 */ /* 0x002fcc0000010802 */
[----:B------:R1:W-:Y:S01]  /*f270*/  MUFU.EX2 R103, R0 ;  /* 0x0000000000677308 */ /* 0x0003e20000000800 */
[----:B--2---:R-:W-:-:S07]  /*f280*/  FMNMX.FTZ R4, R4, R7, !PT ;  /* 0x0000000704047209 */ /* 0x004fce0007810000 */
[----:B------:R2:W-:Y:S01]  /*f290*/  MUFU.EX2 R219, R6 ;  /* 0x0000000600db7308 */ /* 0x0005e20000000800 */
[----:B-1----:R-:W-:-:S05]  /*f2a0*/  FMUL.FTZ R0, R202, c[0x0][0x23c] ;  /* 0x00008f00ca007a20 */ /* 0x002fca0000410000 */
[----:B------:R-:W-:Y:S01]  /*f2b0*/  FSEL R0, R0, RZ, P3 ;  /* 0x000000ff00007208 */ /* 0x000fe20001800000 */
[----:B--2---:R-:W-:-:S04]  /*f2c0*/  FFMA.FTZ R6, R105, c[0x0][0x23c], -R2 ;  /* 0x00008f0069067a23 */ /* 0x004fc80000010802 */
[----:B------:R1:W-:Y:S01]  /*f2d0*/  MUFU.EX2 R236, R6 ;  /* 0x0000000600ec7308 */ /* 0x0003e20000000800 */
[----:B---3--:R-:W-:Y:S01]  /*f2e0*/  FMNMX.FTZ R201, R5, R8, !PT ;  /* 0x0000000805c97209 */ /* 0x008fe20007810000 */
[--C-:B------:R-:W-:Y:S02]  /*f2f0*/  FFMA.FTZ R5, R106, c[0x0][0x23c], -R0.reuse ;  /* 0x00008f006a057a23 */ /* 0x100fe40000010800 */
[----:B-1----:R-:W-:-:S04]  /*f300*/  FFMA.FTZ R6, R101, c[0x0][0x23c], -R0 ;  /* 0x00008f0065067a23 */ /* 0x002fc80000010800 */
[----:B------:R1:W-:Y:S08]  /*f310*/  MUFU.EX2 R249, R6 ;  /* 0x0000000600f97308 */ /* 0x0003f00000000800 */
[----:B------:R2:W-:Y:S01]  /*f320*/  MUFU.EX2 R238, R5 ;  /* 0x0000000500ee7308 */ /* 0x0005e20000000800 */
[----:B-1----:R-:W1:Y:S01]  /*f330*/  SHFL.BFLY PT, R6, R4, 0x1, 0x1f ;  /* 0x0c201f0004067f89 */ /* 0x002e6200000e0000 */
[----:B--2---:R-:W-:-:S06]  /*f340*/  FFMA.FTZ R5, R107, c[0x0][0x23c], -R0 ;  /* 0x00008f006b057a23 */ /* 0x004fcc0000010800 */
[----:B------:R2:W-:Y:S01]  /*f350*/  MUFU.EX2 R100, R5 ;  /* 0x0000000500647308 */ /* 0x0005e20000000800 */
[C---:B------:R-:W-:Y:S01]  /*f360*/  FMUL.FTZ R13, R201.reuse, c[0x0][0x23c] ;  /* 0x00008f00c90d7a20 */ /* 0x040fe20000410000 */
[----:B------:R-:W-:Y:S01]  /*f370*/  FSETP.NEU.FTZ.AND P2, PT, R201, -INF , PT ;  /* 0xff800000c900780b */ /* 0x000fe20003f5d000 */
[----:B--2---:R-:W-:-:S05]  /*f380*/  FFMA.FTZ R5, R109, c[0x0][0x23c], -R0 ;  /* 0x00008f006d057a23 */ /* 0x004fca0000010800 */
[----:B------:R2:W3:Y:S01]  /*f390*/  MUFU.EX2 R12, R5 ;  /* 0x00000005000c7308 */ /* 0x0004e20000000800 */
[----:B------:R-:W-:Y:S02]  /*f3a0*/  FSEL R13, R13, RZ, P2 ;  /* 0x000000ff0d0d7208 */ /* 0x000fe40001000000 */
[----:B-1----:R-:W-:-:S03]  /*f3b0*/  FMNMX.FTZ R200, R4, R6, !PT ;  /* 0x0000000604c87209 */ /* 0x002fc60007810000 */
[----:B------:R-:W-:Y:S01]  /*f3c0*/  FFMA.FTZ R4, R110, c[0x0][0x23c], -R13 ;  /* 0x00008f006e047a23 */ /* 0x000fe2000001080d */
[----:B------:R-:W-:-:S03]  /*f3d0*/  FSETP.NEU.FTZ.AND P1, PT, R200, -INF , PT ;  /* 0xff800000c800780b */ /* 0x000fc60003f3d000 */
[----:B------:R1:W-:Y:S01]  /*f3e0*/  MUFU.EX2 R107, R4 ;  /* 0x00000004006b7308 */ /* 0x0003e20000000800 */
[--C-:B--2---:R-:W-:Y:S02]  /*f3f0*/  FFMA.FTZ R5, R102, c[0x0][0x23c], -R13.reuse ;  /* 0x00008f0066057a23 */ /* 0x104fe4000001080d */
[----:B---3--:R-:W-:Y:S02]  /*f400*/  IMAD.MOV.U32 R102, RZ, RZ, R12 ;  /* 0x000000ffff667224 */ /* 0x008fe400078e000c */
[----:B------:R-:W-:Y:S02]  /*f410*/  FMUL.FTZ R12, R200, c[0x0][0x23c] ;  /* 0x00008f00c80c7a20 */ /* 0x000fe40000410000 */
[----:B-1----:R-:W-:-:S03]  /*f420*/  FFMA.FTZ R4, R108, c[0x0][0x23c], -R13 ;  /* 0x00008f006c047a23 */ /* 0x002fc6000001080d */
[----:B------:R-:W-:Y:S01]  /*f430*/  FSEL R12, R12, RZ, P1 ;  /* 0x000000ff0c0c7208 */ /* 0x000fe20000800000 */
[----:B------:R1:W-:Y:S02]  /*f440*/  MUFU.EX2 R101, R4 ;  /* 0x0000000400657308 */ /* 0x0003e40000000800 */
[----:B-1----:R-:W-:-:S06]  /*f450*/  FFMA.FTZ R4, R111, c[0x0][0x23c], -R13 ;  /* 0x00008f006f047a23 */ /* 0x002fcc000001080d */
[----:B------:R1:W-:Y:S02]  /*f460*/  MUFU.EX2 R61, R4 ;  /* 0x00000004003d7308 */ /* 0x0003e40000000800 */
[----:B-1----:R-:W-:-:S06]  /*f470*/  FFMA.FTZ R4, R84, c[0x0][0x23c], -R12 ;  /* 0x00008f0054047a23 */ /* 0x002fcc000001080c */
[----:B------:R1:W-:Y:S08]  /*f480*/  MUFU.EX2 R104, R4 ;  /* 0x0000000400687308 */ /* 0x0003f00000000800 */
[----:B------:R2:W-:Y:S01]  /*f490*/  MUFU.EX2 R105, R5 ;  /* 0x0000000500697308 */ /* 0x0005e20000000800 */
[----:B-1----:R-:W-:Y:S01]  /*f4a0*/  FFMA.FTZ R4, R112, c[0x0][0x23c], -R12 ;  /* 0x00008f0070047a23 */ /* 0x002fe2000001080c */
[----:B------:R-:W-:Y:S01]  /*f4b0*/  MOV R110, R11 ;  /* 0x0000000b006e7202 */ /* 0x000fe20000000f00 */
[----:B------:R-:W-:Y:S01]  /*f4c0*/  IMAD.MOV.U32 R108, RZ, RZ, R10 ;  /* 0x000000ffff6c7224 */ /* 0x000fe200078e000a */
[----:B------:R-:W-:-:S04]  /*f4d0*/  F2FP.PACK_AB R8, R219, R93 ;  /* 0x0000005ddb08723e */ /* 0x000fc800000000ff */
[----:B------:R1:W-:Y:S01]  /*f4e0*/  MUFU.EX2 R106, R4 ;  /* 0x00000004006a7308 */ /* 0x0003e20000000800 */
[----:B------:R-:W-:Y:S01]  /*f4f0*/  F2FP.PACK_AB R9, R238, R249 ;  /* 0x000000f9ee09723e */ /* 0x000fe200000000ff */
[----:B------:R-:W3:Y:S01]  /*f500*/  LDL.LU R112, [R1+0xac] ;  /* 0x0000ac0001707983 */ /* 0x000ee20000300800 */
        /* <DEDUP_REMOVED lines=14> */
[----:B------:R1:W-:Y:S08]  /*f5f0*/  MUFU.EX2 R15, R3 ;  /* 0x00000003000f7308 */ /* 0x0003f00000000800 */
[----:B------:R-:W2:Y:S01]  /*f600*/  MUFU.EX2 R14, R14 ;  /* 0x0000000e000e7308 */ /* 0x000ea20000000800 */
[----:B-1----:R-:W-:-:S07]  /*f610*/  FFMA.FTZ R3, R115, c[0x0][0x23c], -R12 ;  /* 0x00008f0073037a23 */ /* 0x002fce000001080c */
[----:B------:R-:W1:Y:S08]  /*f620*/  MUFU.EX2 R65, R65 ;  /* 0x0000004100417308 */ /* 0x000e700000000800 */
[----:B------:R4:W4:Y:S08]  /*f630*/  MUFU.EX2 R64, R5 ;  /* 0x0000000500407308 */ /* 0x0009300000000800 */
[----:B------:R-:W4:Y:S01]  /*f640*/  MUFU.EX2 R235, R3 ;  /* 0x0000000300eb7308 */ /* 0x000f220000000800 */
[-C--:B--2---:R-:W-:Y:S01]  /*f650*/  FMUL.FTZ R140, R140, R14.reuse ;  /* 0x0000000e8c8c7220 */ /* 0x084fe20000410000 */
[----:B------:R-:W-:Y:S01]  /*f660*/  F2FP.PACK_AB R10, R236, R103 ;  /* 0x00000067ec0a723e */ /* 0x000fe200000000ff */
[----:B------:R-:W-:Y:S01]  /*f670*/  FMUL.FTZ R141, R141, R14 ;  /* 0x0000000e8d8d7220 */ /* 0x000fe20000410000 */
[----:B------:R-:W-:Y:S01]  /*f680*/  F2FP.PACK_AB R11, R102, R100 ;  /* 0x00000064660b723e */ /* 0x000fe200000000ff */
[----:B-1----:R-:W-:Y:S01]  /*f690*/  FMUL.FTZ R142, R142, R65 ;  /* 0x000000418e8e7220 */ /* 0x002fe20000410000 */
[----:B------:R-:W-:Y:S01]  /*f6a0*/  F2FP.PACK_AB R4, R107, R105 ;  /* 0x000000696b04723e */ /* 0x000fe200000000ff */
[----:B------:R-:W-:Y:S01]  /*f6b0*/  FMUL.FTZ R143, R143, R65 ;  /* 0x000000418f8f7220 */ /* 0x000fe20000410000 */
[----:B----4-:R-:W-:Y:S01]  /*f6c0*/  F2FP.PACK_AB R5, R106, R104 ;  /* 0x000000686a05723e */ /* 0x010fe200000000ff */
[-C--:B------:R-:W-:Y:S01]  /*f6d0*/  FMUL.FTZ R136, R136, R64.reuse ;  /* 0x0000004088887220 */ /* 0x080fe20000410000 */
[----:B------:R-:W-:Y:S01]  /*f6e0*/  F2FP.PACK_AB R6, R61, R101 ;  /* 0x000000653d06723e */ /* 0x000fe200000000ff */
[----:B------:R-:W-:-:S02]  /*f6f0*/  FMUL.FTZ R137, R137, R64 ;  /* 0x0000004089897220 */ /* 0x000fc40000410000 */
[-C--:B------:R-:W-:Y:S02]  /*f700*/  FMUL.FTZ R138, R138, R15.reuse ;  /* 0x0000000f8a8a7220 */ /* 0x080fe40000410000 */
[----:B------:R-:W-:Y:S01]  /*f710*/  FMUL.FTZ R139, R139, R15 ;  /* 0x0000000f8b8b7220 */ /* 0x000fe20000410000 */
[----:B------:R-:W-:Y:S01]  /*f720*/  F2FP.PACK_AB R7, R235, R237 ;  /* 0x000000edeb07723e */ /* 0x000fe200000000ff */
        /* <DEDUP_REMOVED lines=35> */
[-C--:B------:R-:W-:Y:S02]  /*f960*/  FMUL.FTZ R179, R179, R15.reuse ;  /* 0x0000000fb3b37220 */ /* 0x080fe40000410000 */
        /* <DEDUP_REMOVED lines=8> */
[C---:B------:R-:W-:Y:S08]  /*f9f0*/  HMMA.16816.F32 R32, R4.reuse, R22, R176 ;  /* 0x000000160420723c */ /* 0x040ff000000018b0 */
[----:B------:R-:W-:Y:S01]  /*fa00*/  HMMA.16816.F32 R56, R4, R16, R188 ;  /* 0x000000100438723c */ /* 0x000fe200000018bc */
[----:B------:R1:W2:Y:S02]  /*fa10*/  MUFU.EX2 R4, R3 ;  /* 0x0000000300047308 */ /* 0x0002a40000000800 */
[----:B-1----:R-:W-:-:S06]  /*fa20*/  FFMA.FTZ R3, R129, c[0x0][0x23c], -R2 ;  /* 0x00008f0081037a23 */ /* 0x002fcc0000010802 */
[----:B------:R1:W-:Y:S01]  /*fa30*/  MUFU.EX2 R136, R3 ;  /* 0x0000000300887308 */ /* 0x0003e20000000800 */
[----:B------:R-:W-:Y:S02]  /*fa40*/  IMAD.MOV.U32 R139, RZ, RZ, R231 ;  /* 0x000000ffff8b7224 */ /* 0x000fe400078e00e7 */
[----:B-1----:R-:W-:-:S05]  /*fa50*/  FFMA.FTZ R3, R252, c[0x0][0x23c], -R2 ;  /* 0x00008f00fc037a23 */ /* 0x002fca0000010802 */
[----:B------:R1:W-:Y:S02]  /*fa60*/  MUFU.EX2 R156, R3 ;  /* 0x00000003009c7308 */ /* 0x0003e40000000800 */
[----:B-1----:R-:W-:-:S06]  /*fa70*/  FFMA.FTZ R3, R128, c[0x0][0x23c], -R0 ;  /* 0x00008f0080037a23 */ /* 0x002fcc0000010800 */
[----:B------:R1:W-:Y:S02]  /*fa80*/  MUFU.EX2 R192, R3 ;  /* 0x0000000300c07308 */ /* 0x0003e40000000800 */
[----:B-1----:R-:W-:-:S06]  /*fa90*/  FFMA.FTZ R3, R223, c[0x0][0x23c], -R0 ;  /* 0x00008f00df037a23 */ /* 0x002fcc0000010800 */
[----:B------:R1:W-:Y:S02]  /*faa0*/  MUFU.EX2 R231, R3 ;  /* 0x0000000300e77308 */ /* 0x0003e40000000800 */
[--C-:B-1----:R-:W-:Y:S02]  /*fab0*/  FFMA.FTZ R3, R222, c[0x0][0x23c], -R0.reuse ;  /* 0x00008f00de037a23 */ /* 0x102fe40000010800 */
[----:B------:R-:W4:Y:S04]  /*fac0*/  LDL.LU R222, [R1+0xb4] ;  /* 0x0000b40001de7983 */ /* 0x000f280000300800 */
[----:B------:R1:W-:Y:S01]  /*fad0*/  MUFU.EX2 R159, R3 ;  /* 0x00000003009f7308 */ /* 0x0003e20000000800 */
[----:B------:R-:W-:Y:S02]  /*fae0*/  MOV R138, R232 ;  /* 0x000000e8008a7202 */ /* 0x000fe40000000f00 */
[----:B------:R-:W-:Y:S01]  /*faf0*/  MOV R115, R230 ;  /* 0x000000e600737202 */ /* 0x000fe20000000f00 */
[----:B-1----:R-:W-:-:S04]  /*fb00*/  FFMA.FTZ R3, R127, c[0x0][0x23c], -R0 ;  /* 0x00008f007f037a23 */ /* 0x002fc80000010800 */
[----:B------:R1:W-:Y:S02]  /*fb10*/  MUFU.EX2 R232, R3 ;  /* 0x0000000300e87308 */ /* 0x0003e40000000800 */
[----:B-1----:R-:W-:-:S06]  /*fb20*/  FFMA.FTZ R3, R126, c[0x0][0x23c], -R13 ;  /* 0x00008f007e037a23 */ /* 0x002fcc000001080d */
[----:B------:R1:W-:Y:S02]  /*fb30*/  MUFU.EX2 R147, R3 ;  /* 0x0000000300937308 */ /* 0x0003e40000000800 */
[----:B-1----:R-:W-:-:S06]  /*fb40*/  FFMA.FTZ R3, R125, c[0x0][0x23c], -R13 ;  /* 0x00008f007d037a23 */ /* 0x002fcc000001080d */
[----:B------:R1:W1:Y:S01]  /*fb50*/  MUFU.EX2 R230, R3 ;  /* 0x0000000300e67308 */ /* 0x0002620000000800 */
[----:B------:R-:W-:Y:S02]  /*fb60*/  IMAD.MOV.U32 R137, RZ, RZ, R233 ;  /* 0x000000ffff897224 */ /* 0x000fe400078e00e9 */
[----:B-1----:R-:W-:-:S05]  /*fb70*/  FFMA.FTZ R3, R221, c[0x0][0x23c], -R13 ;  /* 0x00008f00dd037a23 */ /* 0x002fca000001080d */
[----:B------:R1:W-:Y:S01]  /*fb80*/  MUFU.EX2 R223, R3 ;  /* 0x0000000300df7308 */ /* 0x0003e20000000800 */
[----:B------:R-:W-:Y:S01]  /*fb90*/  MOV R111, R87 ;  /* 0x00000057006f7202 */ /* 0x000fe20000000f00 */
[----:B------:R-:W-:Y:S02]  /*fba0*/  IMAD.MOV.U32 R72, RZ, RZ, R229 ;  /* 0x000000ffff487224 */ /* 0x000fe400078e00e5 */
[----:B-1----:R-:W-:-:S04]  /*fbb0*/  FFMA.FTZ R3, R220, c[0x0][0x23c], -R13 ;  /* 0x00008f00dc037a23 */ /* 0x002fc8000001080d */
[----:B------:R1:W-:Y:S01]  /*fbc0*/  MUFU.EX2 R221, R3 ;  /* 0x0000000300dd7308 */ /* 0x0003e20000000800 */
[----:B---3--:R-:W-:Y:S02]  /*fbd0*/  FFMA.FTZ R93, R112, R14, R93 ;  /* 0x0000000e705d7223 */ /* 0x008fe4000001005d */
[----:B------:R-:W-:Y:S02]  /*fbe0*/  IMAD.MOV.U32 R112, RZ, RZ, R111 ;  /* 0x000000ffff707224 */ /* 0x000fe400078e006f */
[----:B-1----:R-:W-:-:S04]  /*fbf0*/  FFMA.FTZ R3, R124, c[0x0][0x23c], -R12 ;  /* 0x00008f007c037a23 */ /* 0x002fc8000001080c */
[----:B------:R1:W-:Y:S01]  /*fc00*/  MUFU.EX2 R233, R3 ;  /* 0x0000000300e97308 */ /* 0x0003e20000000800 */
[----:B------:R-:W-:Y:S01]  /*fc10*/  MOV R111, R224 ;  /* 0x000000e0006f7202 */ /* 0x000fe20000000f00 */
[----:B-1----:R-:W-:-:S06]  /*fc20*/  FFMA.FTZ R3, R97, c[0x0][0x23c], -R12 ;  /* 0x00008f0061037a23 */ /* 0x002fcc000001080c */
[----:B------:R1:W3:Y:S02]  /*fc30*/  MUFU.EX2 R229, R3 ;  /* 0x0000000300e57308 */ /* 0x0002e40000000800 */
[----:B-1----:R-:W-:-:S06]  /*fc40*/  FFMA.FTZ R3, R96, c[0x0][0x23c], -R12 ;  /* 0x00008f0060037a23 */ /* 0x002fcc000001080c */
[----:B------:R1:W-:Y:S02]  /*fc50*/  MUFU.EX2 R224, R3 ;  /* 0x0000000300e07308 */ /* 0x0003e40000000800 */
[----:B-1----:R-:W-:Y:S02]  /*fc60*/  FFMA.FTZ R3, R92, c[0x0][0x23c], -R12 ;  /* 0x00008f005c037a23 */ /* 0x002fe4000001080c */
[-C--:B----4-:R-:W-:Y:S02]  /*fc70*/  FFMA.FTZ R92, R222, R65.reuse, R249 ;  /* 0x00000041de5c7223 */ /* 0x090fe400000100f9 */
[----:B------:R-:W4:Y:S01]  /*fc80*/  LDL.LU R222, [R1+0xb0] ;  /* 0x0000b00001de7983 */ /* 0x000f220000300800 */
[-C--:B------:R-:W-:Y:S02]  /*fc90*/  FMUL.FTZ R184, R184, R14.reuse ;  /* 0x0000000eb8b87220 */ /* 0x080fe40000410000 */
[----:B------:R-:W-:Y:S02]  /*fca0*/  FMUL.FTZ R185, R185, R14 ;  /* 0x0000000eb9b97220 */ /* 0x000fe40000410000 */
[----:B------:R-:W-:-:S02]  /*fcb0*/  FMUL.FTZ R186, R186, R65 ;  /* 0x00000041baba7220 */ /* 0x000fc40000410000 */
[-C--:B------:R-:W-:Y:S02]  /*fcc0*/  FMUL.FTZ R187, R187, R65.reuse ;  /* 0x00000041bbbb7220 */ /* 0x080fe40000410000 */
[-C--:B------:R-:W-:Y:S02]  /*fcd0*/  FMUL.FTZ R196, R196, R14.reuse ;  /* 0x0000000ec4c47220 */ /* 0x080fe40000410000 */
[-C--:B------:R-:W-:Y:S02]  /*fce0*/  FMUL.FTZ R197, R197, R14.reuse ;  /* 0x0000000ec5c57220 */ /* 0x080fe40000410000 */
[-C--:B------:R-:W-:Y:S02]  /*fcf0*/  FMUL.FTZ R198, R198, R65.reuse ;  /* 0x00000041c6c67220 */ /* 0x080fe40000410000 */
[-C--:B------:R-:W-:Y:S01]  /*fd00*/  FMUL.FTZ R199, R199, R65.reuse ;  /* 0x00000041c7c77220 */ /* 0x080fe20000410000 */
[C---:B------:R-:W-:Y:S08]  /*fd10*/  HMMA.16816.F32 R184, R8.reuse, R16, R184 ;  /* 0x0000001008b8723c */ /* 0x040ff000000018b8 */
[----:B------:R-:W-:Y:S01]  /*fd20*/  HMMA.16816.F32 R196, R8, R18, R196 ;  /* 0x0000001208c4723c */ /* 0x000fe200000018c4 */
[----:B------:R-:W1:Y:S01]  /*fd30*/  LDSM.16.MT88.4 R16, [R225+0x8800] ;  /* 0x00880000e110783b */ /* 0x000e620000004200 */
[----:B------:R-:W-:Y:S01]  /*fd40*/  FMUL.FTZ R152, R152, R14 ;  /* 0x0000000e98987220 */ /* 0x000fe20000410000 */
[----:B------:R-:W-:Y:S01]  /*fd50*/  MOV R74, R108 ;  /* 0x0000006c004a7202 */ /* 0x000fe20000000f00 */
[----:B------:R-:W-:Y:S01]  /*fd60*/  FMUL.FTZ R153, R153, R14 ;  /* 0x0000000e99997220 */ /* 0x000fe20000410000 */
[----:B------:R-:W1:Y:S01]  /*fd70*/  MUFU.EX2 R108, R3 ;  /* 0x00000003006c7308 */ /* 0x000e620000000800 */
[----:B------:R-:W-:-:S02]  /*fd80*/  FMUL.FTZ R154, R154, R65 ;  /* 0x000000419a9a7220 */ /* 0x000fc40000410000 */
[-C--:B------:R-:W-:Y:S02]  /*fd90*/  FMUL.FTZ R155, R155, R65.reuse ;  /* 0x000000419b9b7220 */ /* 0x080fe40000410000 */
[-C--:B------:R-:W-:Y:S02]  /*fda0*/  FMUL.FTZ R164, R164, R14.reuse ;  /* 0x0000000ea4a47220 */ /* 0x080fe40000410000 */
[----:B------:R-:W-:Y:S02]  /*fdb0*/  FMUL.FTZ R165, R165, R14 ;  /* 0x0000000ea5a57220 */ /* 0x000fe40000410000 */
[-C--:B------:R-:W-:Y:S02]  /*fdc0*/  FMUL.FTZ R166, R166, R65.reuse ;  /* 0x00000041a6a67220 */ /* 0x080fe40000410000 */
[----:B------:R-:W-:Y:S02]  /*fdd0*/  FMUL.FTZ R167, R167, R65 ;  /* 0x00000041a7a77220 */ /* 0x000fe40000410000 */
[----:B------:R-:W-:-:S02]  /*fde0*/  IMAD.MOV.U32 R109, RZ, RZ, R86 ;  /* 0x000000ffff6d7224 */ /* 0x000fc400078e0056 */
[----:B------:R-:W-:Y:S01]  /*fdf0*/  HMMA.16816.F32 R84, R8, R24, R152 ;  /* 0x000000180854723c */ /* 0x000fe20000001898 */
[-C--:B------:R-:W-:Y:S02]  /*fe00*/  FMUL.FTZ R168, R168, R14.reuse ;  /* 0x0000000ea8a87220 */ /* 0x080fe40000410000 */
[----:B------:R-:W-:Y:S02]  /*fe10*/  FMUL.FTZ R169, R169, R14 ;  /* 0x0000000ea9a97220 */ /* 0x000fe40000410000 */
[----:B------:R-:W-:-:S03]  /*fe20*/  FMUL.FTZ R170, R170, R65 ;  /* 0x00000041aaaa7220 */ /* 0x000fc60000410000 */
[C---:B------:R-:W-:Y:S01]  /*fe30*/  HMMA.16816.F32 R164, R8.reuse, R26, R164 ;  /* 0x0000001a08a4723c */ /* 0x040fe200000018a4 */
[----:B------:R-:W1:Y:S01]  /*fe40*/  LDSM.16.MT88.4 R24, [R228+0x8800] ;  /* 0x00880000e418783b */ /* 0x000e620000004200 */
[-C--:B------:R-:W-:Y:S02]  /*fe50*/  FMUL.FTZ R171, R171, R65.reuse ;  /* 0x00000041abab7220 */ /* 0x080fe40000410000 */
[-C--:B------:R-:W-:Y:S02]  /*fe60*/  FMUL.FTZ R180, R180, R14.reuse ;  /* 0x0000000eb4b47220 */ /* 0x080fe40000410000 */
[----:B------:R-:W-:Y:S02]  /*fe70*/  FMUL.FTZ R181, R181, R14 ;  /* 0x0000000eb5b57220 */ /* 0x000fe40000410000 */
[-C--:B------:R-:W-:Y:S02]  /*fe80*/  FMUL.FTZ R182, R182, R65.reuse ;  /* 0x00000041b6b67220 */ /* 0x080fe40000410000 */
[----:B------:R-:W-:Y:S01]  /*fe90*/  FMUL.FTZ R183, R183, R65 ;  /* 0x00000041b7b77220 */ /* 0x000fe20000410000 */
[----:B--2---:R-:W-:Y:S01]  /*fea0*/  MOV R252, R4 ;  /* 0x0000000400fc7202 */ /* 0x004fe20000000f00 */
[----:B------:R-:W-:Y:S01]  /*feb0*/  HMMA.16816.F32 R168, R8, R20, R168 ;  /* 0x0000001408a8723c */ /* 0x000fe200000018a8 */
[----:B------:R-:W-:-:S02]  /*fec0*/  F2FP.PACK_AB R4, R230, R147 ;  /* 0x00000093e604723e */ /* 0x000fc400000000ff */
[----:B---3--:R-:W-:Y:S02]  /*fed0*/  F2FP.PACK_AB R5, R229, R233 ;  /* 0x000000e9e505723e */ /* 0x008fe400000000ff */
[----:B------:R-:W-:Y:S02]  /*fee0*/  F2FP.PACK_AB R6, R221, R223 ;  /* 0x000000dfdd06723e */ /* 0x000fe400000000ff */
[----:B-1----:R-:W-:Y:S01]  /*fef0*/  F2FP.PACK_AB R7, R108, R224 ;  /* 0x000000e06c07723e */ /* 0x002fe200000000ff */
[----:B------:R-:W-:Y:S01]  /*ff00*/  HMMA.16816.F32 R180, R8, R22, R180 ;  /* 0x0000001608b4723c */ /* 0x000fe200000018b4 */
[----:B------:R-:W-:Y:S01]  /*ff10*/  IMAD.MOV.U32 R73, RZ, RZ, R110 ;  /* 0x000000ffff497224 */ /* 0x000fe200078e006e */
[----:B------:R-:W-:-:S05]  /*ff20*/  MOV R146, R71 ;  /* 0x0000004700927202 */ /* 0x000fca0000000f00 */
[----:B------:R-:W-:Y:S02]  /*ff30*/  F2FP.PACK_AB R8, R252, R193 ;  /* 0x000000c1fc08723e */ /* 0x000fe400000000ff */
[----:B------:R-:W-:Y:S02]  /*ff40*/  F2FP.PACK_AB R9, R231, R192 ;  /* 0x000000c0e709723e */ /* 0x000fe400000000ff */
[----:B------:R-:W-:Y:S02]  /*ff50*/  F2FP.PACK_AB R10, R156, R136 ;  /* 0x000000889c0a723e */ /* 0x000fe400000000ff */
[----:B------:R-:W-:Y:S01]  /*ff60*/  F2FP.PACK_AB R11, R232, R159 ;  /* 0x0000009fe80b723e */ /* 0x000fe200000000ff */
[----:B------:R-:W-:Y:S01]  /*ff70*/  IMAD.MOV.U32 R145, RZ, RZ, R70 ;  /* 0x000000ffff917224 */ /* 0x000fe200078e0046 */
[----:B------:R-:W-:Y:S01]  /*ff80*/  MOV R144, R69 ;  /* 0x0000004500907202 */ /* 0x000fe20000000f00 */
[----:B------:R-:W-:Y:S01]  /*ff90*/  IMAD.MOV.U32 R110, RZ, RZ, R68 ;  /* 0x000000ffff6e7224 */ /* 0x000fe200078e0044 */
[----:B------:R-:W-:Y:S01]  /*ffa0*/  HMMA.16816.F32 R52, R4, R16, R52 ;  /* 0x000000100434723c */ /* 0x000fe20000001834 */
[----:B------:R-:W-:Y:S02]  /*ffb0*/  LDSM.16.MT88.4 R20, [R226+0x8800] ;  /* 0x00880000e214783b */ /* 0x000fe40000004200 */
[----:B------:R-:W-:-:S05]  /*ffc0*/  FFMA.FTZ R3, R110, c[0x0][0x23c], -R13 ;  /* 0x00008f006e037a23 */ /* 0x000fca000001080d */
[----:B------:R-:W-:Y:S01]  /*ffd0*/  HMMA.16816.F32 R68, R8, R16, R140 ;  /* 0x000000100844723c */ /* 0x000fe2000000188c */
[----:B------:R1:W-:Y:S07]  /*ffe0*/  MUFU.EX2 R110, R3 ;  /* 0x00000003006e7308 */ /* 0x0003ee0000000800 */
[-C--:B------:R-:W-:Y:S08]  /*fff0*/  HMMA.16816.F32 R48, R4, R18.reuse, R48 ;  /* 0x000000120430723c */ /* 0x080ff00000001830 */
[----:B------:R-:W-:Y:S01]  /*10000*/  HMMA.16816.F32 R148, R8, R18, R148 ;  /* 0x000000120894723c */ /* 0x000fe20000001894 */
[----:B------:R-:W2:Y:S01]  /*10010*/  LDSM.16.MT88.4 R16, [R227+0x8800] ;  /* 0x00880000e310783b */ /* 0x000ea20000004200 */
[----:B-1----:R-:W-:-:S04]  /*10020*/  FFMA.FTZ R3, R144, c[0x0][0x23c], -R13 ;  /* 0x00008f0090037a23 */ /* 0x002fc8000001080d */
[----:B------:R1:W3:Y:S02]  /*10030*/  MUFU.EX2 R189, R3 ;  /* 0x0000000300bd7308 */ /* 0x0002e40000000800 */
[----:B------:R-:W-:Y:S01]  /*10040*/  HMMA.16816.F32 R44, R4, R24, R44 ;  /* 0x00000018042c723c */ /* 0x000fe2000000182c */
[----:B------:R-:W-:Y:S01]  /*10050*/  MOV R174, R112 ;  /* 0x0000007000ae7202 */ /* 0x000fe20000000f00 */
[----:B-1----:R-:W-:-:S04]  /*10060*/  FFMA.FTZ R3, R145, c[0x0][0x23c], -R13 ;  /* 0x00008f0091037a23 */ /* 0x002fc8000001080d */
[----:B------:R1:W-:Y:S02]  /*10070*/  MUFU.EX2 R124, R3 ;  /* 0x00000003007c7308 */ /* 0x0003e40000000800 */
[----:B------:R-:W-:Y:S08]  /*10080*/  HMMA.16816.F32 R40, R4, R26, R40 ;  /* 0x0000001a0428723c */ /* 0x000ff00000001828 */
        /* <DEDUP_REMOVED lines=8> */
[----:B------:R-:W-:Y:S01]  /*10110*/  MOV R152, R251 ;  /* 0x000000fb00987202 */ /* 0x000fe20000000f00 */
[----:B--2---:R-:W-:-:S05]  /*10120*/  FFMA.FTZ R3, R98, c[0x0][0x23c], -R12 ;  /* 0x00008f0062037a23 */ /* 0x004fca000001080c */
[----:B------:R2:W1:Y:S02]  /*10130*/  MUFU.EX2 R190, R3 ;  /* 0x0000000300be7308 */ /* 0x0004640000000800 */
[----:B--2---:R-:W-:-:S06]  /*10140*/  FFMA.FTZ R3, R88, c[0x0][0x23c], -R12 ;  /* 0x00008f0058037a23 */ /* 0x004fcc000001080c */
[----:B------:R2:W-:Y:S02]  /*10150*/  MUFU.EX2 R172, R3 ;  /* 0x0000000300ac7308 */ /* 0x0005e40000000800 */
[----:B--2---:R-:W-:-:S06]  /*10160*/  FFMA.FTZ R3, R89, c[0x0][0x23c], -R12 ;  /* 0x00008f0059037a23 */ /* 0x004fcc000001080c */
[----:B------:R-:W2:Y:S01]  /*10170*/  MUFU.EX2 R251, R3 ;  /* 0x0000000300fb7308 */ /* 0x000ea20000000800 */
[----:B------:R-:W-:Y:S01]  /*10180*/  HMMA.16816.F32 R36, R4, R20, R36 ;  /* 0x000000140424723c */ /* 0x000fe20000001824 */
[----:B------:R-:W-:-:S07]  /*10190*/  IMAD.MOV.U32 R161, RZ, RZ, R72 ;  /* 0x000000ffffa17224 */ /* 0x000fce00078e0048 */
[----:B------:R-:W-:Y:S01]  /*101a0*/  HMMA.16816.F32 R32, R4, R22, R32 ;  /* 0x000000160420723c */ /* 0x000fe20000001820 */
[----:B------:R-:W-:-:S07]  /*101b0*/  MOV R160, R73 ;  /* 0x0000004900a07202 */ /* 0x000fce0000000f00 */
[----:B------:R-:W-:Y:S01]  /*101c0*/  HMMA.16816.F32 R28, R4, R18, R28 ;  /* 0x00000012041c723c */ /* 0x000fe2000000181c */
[----:B------:R-:W-:-:S06]  /*101d0*/  IMAD.MOV.U32 R175, RZ, RZ, R74 ;  /* 0x000000ffffaf7224 */ /* 0x000fcc00078e004a */
[----:B---3--:R-:W-:Y:S02]  /*101e0*/  F2FP.PACK_AB R4, R189, R110 ;  /* 0x0000006ebd04723e */ /* 0x008fe400000000ff */
[----:B-1----:R-:W-:Y:S02]  /*101f0*/  F2FP.PACK_AB R5, R190, R112 ;  /* 0x00000070be05723e */ /* 0x002fe400000000ff */
[----:B------:R-:W-:Y:S02]  /*10200*/  F2FP.PACK_AB R6, R158, R124 ;  /* 0x0000007c9e06723e */ /* 0x000fe400000000ff */
[----:B--2---:R-:W-:Y:S01]  /*10210*/  F2FP.PACK_AB R7, R251, R172 ;  /* 0x000000acfb07723e */ /* 0x004fe200000000ff */
[----:B------:R-:W-:-:S06]  /*10220*/  IMAD.MOV.U32 R146, RZ, RZ, R75 ;  /* 0x000000ffff927224 */ /* 0x000fcc00078e004b */
[----:B------:R-:W-:Y:S07]  /*10230*/  HMMA.16816.F32 R72, R4, R24, R56 ;  /* 0x000000180448723c */ /* 0x000fee0000001838 */
[----:B----4-:R-:W-:Y:S02]  /*10240*/  FFMA.FTZ R59, R222, R64, R105 ;  /* 0x00000040de3b7223 */ /* 0x010fe40000010069 */
[----:B------:R-:W2:Y:S01]  /*10250*/  LDL.LU R222, [R1+0xb8] ;  /* 0x0000b80001de7983 */ /* 0x000ea20000300800 */
[C---:B------:R-:W-:Y:S08]  /*10260*/  HMMA.16816.F32 R168, R8.reuse, R20, R168 ;  /* 0x0000001408a8723c */ /* 0x040ff000000018a8 */
[C---:B------:R-:W-:Y:S01]  /*10270*/  HMMA.16816.F32 R180, R8.reuse, R22, R180 ;  /* 0x0000001608b4723c */ /* 0x040fe200000018b4 */
[----:B------:R-:W1:Y:S07]  /*10280*/  LDSM.16.MT88.4 R20, [R225+0x9000] ;  /* 0x00900000e114783b */ /* 0x000e6e0000004200 */
[----:B------:R-:W-:Y:S01]  /*10290*/  HMMA.16816.F32 R184, R8, R16, R184 ;  /* 0x0000001008b8723c */ /* 0x000fe200000018b8 */
[----:B--2---:R-:W-:-:S02]  /*102a0*/  FFMA.FTZ R58, R222, R15, R104 ;  /* 0x0000000fde3a7223 */ /* 0x004fc40000010068 */
[----:B------:R-:W2:Y:S05]  /*102b0*/  LDL.LU R222, [R1+0x58] ;  /* 0x0000580001de7983 */ /* 0x000eaa0000300800 */
[----:B------:R-:W-:Y:S01]  /*102c0*/  HMMA.16816.F32 R196, R8, R18, R196 ;  /* 0x0000001208c4723c */ /* 0x000fe200000018c4 */
[----:B------:R-:W3:Y:S04]  /*102d0*/  LDSM.16.MT88.4 R16, [R228+0x9000] ;  /* 0x00900000e410783b */ /* 0x000ee80000004200 */
[----:B------:R-:W4:Y:S01]  /*102e0*/  LDSM.16.MT88.4 R8, [R226+0x9000] ;  /* 0x00900000e208783b */ /* 0x000f220000004200 */
[----:B------:R-:W-:-:S02]  /*102f0*/  MOV R14, R62 ;  /* 0x0000003e000e7202 */ /* 0x000fc40000000f00 */
        /* <DEDUP_REMOVED lines=22> */
[----:B-1----:R-:W-:Y:S01]  /*10460*/  HMMA.16816.F32 R96, R4, R20, R52 ;  /* 0x000000140460723c */ /* 0x002fe20000001834 */
[----:B------:R-:W-:-:S07]  /*10470*/  IMAD.MOV.U32 R145, RZ, RZ, R90 ;  /* 0x000000ffff917224 */ /* 0x000fce00078e005a */
[C---:B------:R-:W-:Y:S08]  /*10480*/  HMMA.16816.F32 R100, R4.reuse, R22, R48 ;  /* 0x000000160464723c */ /* 0x040ff00000001830 */
[C---:B---3--:R-:W-:Y:S08]  /*10490*/  HMMA.16816.F32 R128, R4.reuse, R16, R44 ;  /* 0x000000100480723c */ /* 0x048ff0000000182c */
[C---:B------:R-:W-:Y:S08]  /*104a0*/  HMMA.16816.F32 R88, R4.reuse, R18, R40 ;  /* 0x000000120458723c */ /* 0x040ff00000001828 */
[C---:B----4-:R-:W-:Y:S08]  /*104b0*/  HMMA.16816.F32 R80, R4.reuse, R8, R36 ;  /* 0x000000080450723c */ /* 0x050ff00000001824 */
[C---:B------:R-:W-:Y:S08]  /*104c0*/  HMMA.16816.F32 R76, R4.reuse, R10, R32 ;  /* 0x0000000a044c723c */ /* 0x040ff00000001820 */
[----:B------:R-:W-:Y:S01]  /*104d0*/  HMMA.16816.F32 R60, R4, R26, R28 ;  /* 0x0000001a043c723c */ /* 0x000fe2000000181c */
[----:B--2---:R-:W-:-:S02]  /*104e0*/  FFMA.FTZ R3, R222, c[0x0][0x23c], -R2 ;  /* 0x00008f00de037a23 */ /* 0x004fc40000010802 */
[----:B------:R-:W-:Y:S02]  /*104f0*/  IMAD.MOV.U32 R222, RZ, RZ, R194 ;  /* 0x000000ffffde7224 */ /* 0x000fe400078e00c2 */
        /* <DEDUP_REMOVED lines=9> */
[----:B------:R-:W-:-:S02]  /*10590*/  IMAD.MOV.U32 R160, RZ, RZ, R161 ;  /* 0x000000ffffa07224 */ /* 0x000fc400078e00a1 */
[----:B-1----:R-:W-:Y:S02]  /*105a0*/  FFMA.FTZ R3, R127, c[0x0][0x23c], -R2 ;  /* 0x00008f007f037a23 */ /* 0x002fe40000010802 */
        /* <DEDUP_REMOVED lines=12> */
[----:B------:R-:W-:Y:S01]  /*10670*/  MOV R174, R175 ;  /* 0x000000af00ae7202 */ /* 0x000fe20000000f00 */
[----:B------:R-:W-:Y:S01]  /*10680*/  IMAD.MOV.U32 R175, RZ, RZ, R160 ;  /* 0x000000ffffaf7224 */ /* 0x000fe200078e00a0 */
[----:B------:R-:W-:Y:S01]  /*10690*/  MOV R160, R161 ;  /* 0x000000a100a07202 */ /* 0x000fe20000000f00 */
[----:B------:R1:W2:Y:S01]  /*106a0*/  MUFU.EX2 R4, R3 ;  /* 0x0000000300047308 */ /* 0x0002a20000000800 */
[----:B------:R-:W-:Y:S01]  /*106b0*/  IMAD.MOV.U32 R161, RZ, RZ, R162 ;  /* 0x000000ffffa17224 */ /* 0x000fe200078e00a2 */
[----:B------:R-:W-:Y:S01]  /*106c0*/  MOV R162, R163 ;  /* 0x000000a300a27202 */ /* 0x000fe20000000f00 */
[----:B------:R-:W-:Y:S01]  /*106d0*/  IMAD.MOV.U32 R163, RZ, RZ, R157 ;  /* 0x000000ffffa37224 */ /* 0x000fe200078e009d */
[----:B------:R-:W-:Y:S01]  /*106e0*/  MOV R157, R216 ;  /* 0x000000d8009d7202 */ /* 0x000fe20000000f00 */
[----:B------:R-:W-:Y:S01]  /*106f0*/  IMAD.MOV.U32 R126, RZ, RZ, R222 ;  /* 0x000000ffff7e7224 */ /* 0x000fe200078e00de */
[----:B------:R-:W3:Y:S01]  /*10700*/  LDL.LU R133, [R1+0x13c] ;  /* 0x00013c0001857983 */ /* 0x000ee20000300800 */
[----:B------:R-:W-:-:S02]  /*10710*/  IMAD.MOV.U32 R222, RZ, RZ, R194 ;  /* 0x000000ffffde7224 */ /* 0x000fc400078e00c2 */
[----:B------:R-:W-:Y:S01]  /*10720*/  IMAD.MOV.U32 R194, RZ, RZ, R176 ;  /* 0x000000ffffc27224 */ /* 0x000fe200078e00b0 */
[----:B------:R-:W4:Y:S01]  /*10730*/  LDL.LU R216, [R1+0x138] ;  /* 0x0001380001d87983 */ /* 0x000f220000300800 */
[----:B------:R-:W-:Y:S02]  /*10740*/  IMAD.MOV.U32 R176, RZ, RZ, R179 ;  /* 0x000000ffffb07224 */ /* 0x000fe400078e00b3 */
[----:B-1----:R-:W-:Y:S01]  /*10750*/  FFMA.FTZ R3, R127, c[0x0][0x23c], -R2 ;  /* 0x00008f007f037a23 */ /* 0x002fe20000010802 */
[----:B------:R-:W-:Y:S02]  /*10760*/  MOV R127, R14 ;  /* 0x0000000e007f7202 */ /* 0x000fe40000000f00 */
[----:B------:R-:W-:Y:S02]  /*10770*/  MOV R14, R188 ;  /* 0x000000bc000e7202 */ /* 0x000fe40000000f00 */
        /* <DEDUP_REMOVED lines=10> */
[----:B------:R1:W-:Y:S01]  /*10820*/  MUFU.EX2 R157, R3 ;  /* 0x00000003009d7308 */ /* 0x0003e20000000800 */
[----:B------:R-:W2:Y:S01]  /*10830*/  LDL.LU R144, [R1+0x48] ;  /* 0x0000480001907983 */ /* 0x000ea20000300800 */
[----:B-1----:R-:W-:-:S03]  /*10840*/  FFMA.FTZ R3, R126, c[0x0][0x23c], -R2 ;  /* 0x00008f007e037a23 */ /* 0x002fc60000010802 */
[----:B------:R-:W2:Y:S02]  /*10850*/  LDL.LU R126, [R1+0x40] ;  /* 0x00004000017e7983 */ /* 0x000ea40000300800 */
[--C-:B--2---:R-:W-:Y:S02]  /*10860*/  FFMA.FTZ R31, R126, c[0x0][0x23c], -R2.reuse ;  /* 0x00008f007e1f7a23 */ /* 0x104fe40000010802 */
[----:B------:R-:W2:Y:S02]  /*10870*/  LDL.LU R126, [R1+0x3c] ;  /* 0x00003c00017e7983 */ /* 0x000ea40000300800 */
[--C-:B--2---:R-:W-:Y:S02]  /*10880*/  FFMA.FTZ R28, R126, c[0x0][0x23c], -R2.reuse ;  /* 0x00008f007e1c7a23 */ /* 0x104fe40000010802 */
[----:B------:R-:W2:Y:S02]  /*10890*/  LDL.LU R126, [R1+0x38] ;  /* 0x00003800017e7983 */ /* 0x000ea40000300800 */
[----:B--2---:R-:W-:-:S02]  /*108a0*/  FFMA.FTZ R15, R126, c[0x0][0x23c], -R2 ;  /* 0x00008f007e0f7a23 */ /* 0x004fc40000010802 */
[----:B------:R-:W-:Y:S01]  /*108b0*/  IMAD.MOV.U32 R126, RZ, RZ, R127 ;  /* 0x000000ffff7e7224 */ /* 0x000fe200078e007f */
[----:B------:R-:W-:Y:S01]  /*108c0*/  MOV R127, R222 ;  /* 0x000000de007f7202 */ /* 0x000fe20000000f00 */
[----:B------:R-:W-:Y:S02]  /*108d0*/  IMAD.MOV.U32 R222, RZ, RZ, R14 ;  /* 0x000000ffffde7224 */ /* 0x000fe400078e000e */
[----:B------:R-:W2:Y:S04]  /*108e0*/  LDL.LU R14, [R1+0x34] ;  /* 0x00003400010e7983 */ /* 0x000ea80000300800 */
[----:B------:R-:W2:Y:S02]  /*108f0*/  LDL.LU R125, [R1+0x2c] ;  /* 0x00002c00017d7983 */ /* 0x000ea40000300800 */
[----:B--2---:R-:W-:Y:S01]  /*10900*/  FFMA.FTZ R143, R125, c[0x0][0x23c], -R2 ;  /* 0x00008f007d8f7a23 */ /* 0x004fe20000010802 */
        /* <DEDUP_REMOVED lines=15> */
[----:B------:R-:W-:Y:S01]  /*10a00*/  MOV R144, R145 ;  /* 0x0000009100907202 */ /* 0x000fe20000000f00 */
[----:B------:R-:W-:Y:S02]  /*10a10*/  IMAD.MOV.U32 R145, RZ, RZ, R217 ;  /* 0x000000ffff917224 */ /* 0x000fe400078e00d9 */
[----:B------:R-:W2:Y:S01]  /*10a20*/  LDL.LU R217, [R1+0x134] ;  /* 0x0001340001d97983 */ /* 0x000ea20000300800 */
[----:B------:R-:W-:-:S03]  /*10a30*/  FFMA.FTZ R142, R125, c[0x0][0x23c], -R2 ;  /* 0x00008f007d8e7a23 */ /* 0x000fc60000010802 */
[----:B------:R-:W2:Y:S02]  /*10a40*/  LDL.LU R125, [R1+0x24] ;  /* 0x00002400017d7983 */ /* 0x000ea40000300800 */
[----:B--2---:R-:W-:Y:S01]  /*10a50*/  FFMA.FTZ R141, R125, c[0x0][0x23c], -R2 ;  /* 0x00008f007d8d7a23 */ /* 0x004fe20000010802 */
        /* <DEDUP_REMOVED lines=15> */
[----:B------:R-:W2:Y:S04]  /*10b50*/  LDL.LU R144, [R1+0x20] ;  /* 0x0000200001907983 */ /* 0x000ea80000300800 */
[----:B------:R-:W2:Y:S01]  /*10b60*/  LDL.LU R220, [R1+0x5c] ;  /* 0x00005c0001dc7983 */ /* 0x000ea20000300800 */
[----:B------:R2:W1:Y:S01]  /*10b70*/  MUFU.EX2 R5, R3 ;  /* 0x0000000300057308 */ /* 0x0004620000000800 */
[----:B------:R-:W-:-:S02]  /*10b80*/  MOV R51, R125 ;  /* 0x0000007d00337202 */ /* 0x000fc40000000f00 */
[----:B------:R-:W-:Y:S01]  /*10b90*/  MOV R55, R194 ;  /* 0x000000c200377202 */ /* 0x000fe20000000f00 */
[----:B------:R-:W-:Y:S01]  /*10ba0*/  IMAD.MOV.U32 R52, RZ, RZ, R188 ;  /* 0x000000ffff347224 */ /* 0x000fe200078e00bc */
[----:B------:R-:W-:Y:S02]  /*10bb0*/  MOV R53, R176 ;  /* 0x000000b000357202 */ /* 0x000fe40000000f00 */
[----:B------:R-:W-:Y:S01]  /*10bc0*/  MOV R54, R175 ;  /* 0x000000af00367202 */ /* 0x000fe20000000f00 */
[----:B------:R-:W-:Y:S01]  /*10bd0*/  IMAD.MOV.U32 R140, RZ, RZ, R127 ;  /* 0x000000ffff8c7224 */ /* 0x000fe200078e007f */
[----:B------:R-:W-:Y:S01]  /*10be0*/  MOV R127, R162 ;  /* 0x000000a2007f7202 */ /* 0x000fe20000000f00 */
[----:B------:R-:W-:Y:S02]  /*10bf0*/  IMAD.MOV.U32 R188, RZ, RZ, R145 ;  /* 0x000000ffffbc7224 */ /* 0x000fe400078e0091 */
[----:B------:R-:W-:Y:S01]  /*10c00*/  IMAD.MOV.U32 R48, RZ, RZ, R52 ;  /* 0x000000ffff307224 */ /* 0x000fe200078e0034 */
[----:B------:R-:W-:-:S02]  /*10c10*/  MOV R49, R53 ;  /* 0x0000003500317202 */ /* 0x000fc40000000f00 */
[----:B------:R-:W-:Y:S01]  /*10c20*/  MOV R50, R54 ;  /* 0x0000003600327202 */ /* 0x000fe20000000f00 */
[----:B------:R-:W-:Y:S01]  /*10c30*/  IMAD.MOV.U32 R54, RZ, RZ, R191 ;  /* 0x000000ffff367224 */ /* 0x000fe200078e00bf */
        /* <DEDUP_REMOVED lines=10> */
[----:B----4-:R-:W-:-:S02]  /*10ce0*/  FFMA.FTZ R160, R216, c[0x0][0x23c], -R2 ;  /* 0x00008f00d8a07a23 */ /* 0x010fc40000010802 */
        /* <DEDUP_REMOVED lines=8> */
[----:B------:R-:W-:Y:S02]  /*10d70*/  FFMA.FTZ R217, R67, c[0x0][0x23c], -R2 ;  /* 0x00008f0043d97a23 */ /* 0x000fe40000010802 */
[----:B------:R-:W-:-:S05]  /*10d80*/  IMAD.MOV.U32 R95, RZ, RZ, R4 ;  /* 0x000000ffff5f7224 */ /* 0x000fca00078e0004 */
[----:B------:R-:W-:Y:S01]  /*10d90*/  F2FP.PACK_AB R4, R95, R195 ;  /* 0x000000c35f04723e */ /* 0x000fe200000000ff */
[--C-:B------:R-:W-:Y:S02]  /*10da0*/  FFMA.FTZ R30, R49, c[0x0][0x23c], -R0.reuse ;  /* 0x00008f00311e7a23 */ /* 0x100fe40000010800 */
[----:B------:R-:W-:Y:S02]  /*10db0*/  IMAD.MOV.U32 R42, RZ, RZ, R55 ;  /* 0x000000ffff2a7224 */ /* 0x000fe400078e0037 */
[--C-:B--2---:R-:W-:Y:S01]  /*10dc0*/  FFMA.FTZ R3, R220, c[0x0][0x23c], -R0.reuse ;  /* 0x00008f00dc037a23 */ /* 0x104fe20000010800 */
[----:B------:R-:W-:Y:S02]  /*10dd0*/  MOV R220, R126 ;  /* 0x0000007e00dc7202 */ /* 0x000fe40000000f00 */
[----:B------:R-:W-:Y:S01]  /*10de0*/  MOV R126, R161 ;  /* 0x000000a1007e7202 */ /* 0x000fe20000000f00 */
[----:B------:R2:W-:Y:S02]  /*10df0*/  MUFU.EX2 R194, R3 ;  /* 0x0000000300c27308 */ /* 0x0005e40000000800 */
[----:B--2---:R-:W-:-:S02]  /*10e00*/  FFMA.FTZ R3, R51, c[0x0][0x23c], -R0 ;  /* 0x00008f0033037a23 */ /* 0x004fc40000010800 */
[----:B------:R-:W-:Y:S01]  /*10e10*/  IMAD.MOV.U32 R51, RZ, RZ, R126 ;  /* 0x000000ffff337224 */ /* 0x000fe200078e007e */
[----:B------:R-:W-:Y:S02]  /*10e20*/  MOV R126, R219 ;  /* 0x000000db007e7202 */ /* 0x000fe40000000f00 */
[----:B------:R-:W2:Y:S02]  /*10e30*/  LDL.LU R219, [R1+0x130] ;  /* 0x0001300001db7983 */ /* 0x000ea40000300800 */
[----:B------:R-:W-:Y:S02]  /*10e40*/  MOV R50, R51 ;  /* 0x0000003300327202 */ /* 0x000fe40000000f00 */
[----:B------:R-:W-:Y:S01]  /*10e50*/  MOV R51, R52 ;  /* 0x0000003400337202 */ /* 0x000fe20000000f00 */
[----:B------:R-:W-:Y:S01]  /*10e60*/  IMAD.MOV.U32 R52, RZ, RZ, R53 ;  /* 0x000000ffff347224 */ /* 0x000fe200078e0035 */
[----:B------:R-:W-:Y:S01]  /*10e70*/  MOV R53, R54 ;  /* 0x0000003600357202 */ /* 0x000fe20000000f00 */
[----:B------:R4:W1:Y:S01]  /*10e80*/  MUFU.EX2 R104, R3 ;  /* 0x0000000300687308 */ /* 0x0008620000000800 */
[----:B------:R-:W-:Y:S01]  /*10e90*/  MOV R54, R140 ;  /* 0x0000008c00367202 */ /* 0x000fe20000000f00 */
[----:B------:R-:W-:-:S02]  /*10ea0*/  IMAD.MOV.U32 R140, RZ, RZ, R220 ;  /* 0x000000ffff8c7224 */ /* 0x000fc400078e00dc */
[--C-:B------:R-:W-:Y:S02]  /*10eb0*/  FFMA.FTZ R144, R144, c[0x0][0x23c], -R2.reuse ;  /* 0x00008f0090907a23 */ /* 0x100fe40000010802 */
[--C-:B---3--:R-:W-:Y:S02]  /*10ec0*/  FFMA.FTZ R161, R133, c[0x0][0x23c], -R2.reuse ;  /* 0x00008f0085a17a23 */ /* 0x108fe40000010802 */
[----:B------:R-:W-:Y:S02]  /*10ed0*/  FFMA.FTZ R220, R66, c[0x0][0x23c], -R2 ;  /* 0x00008f0042dc7a23 */ /* 0x000fe40000010802 */
[--C-:B------:R-:W-:Y:S02]  /*10ee0*/  FFMA.FTZ R2, R48, c[0x0][0x23c], -R0.reuse ;  /* 0x00008f0030027a23 */ /* 0x100fe40000010800 */
[----:B----4-:R-:W-:-:S04]  /*10ef0*/  FFMA.FTZ R3, R47, c[0x0][0x23c], -R0 ;  /* 0x00008f002f037a23 */ /* 0x010fc80000010800 */
[----:B------:R-:W-:Y:S08]  /*10f00*/  MUFU.EX2 R105, R3 ;  /* 0x0000000300697308 */ /* 0x000ff00000000800 */
[----:B------:R-:W3:Y:S01]  /*10f10*/  MUFU.EX2 R3, R2 ;  /* 0x0000000200037308 */ /* 0x000ee20000000800 */
[----:B-1----:R-:W-:Y:S02]  /*10f20*/  MOV R133, R5 ;  /* 0x0000000500857202 */ /* 0x002fe40000000f00 */
[----:B------:R-:W-:-:S02]  /*10f30*/  F2FP.PACK_AB R5, R104, R194 ;  /* 0x000000c26805723e */ /* 0x000fc400000000ff */
[----:B------:R-:W-:Y:S02]  /*10f40*/  F2FP.PACK_AB R6, R133, R157 ;  /* 0x0000009d8506723e */ /* 0x000fe400000000ff */
[----:B---3--:R-:W-:-:S07]  /*10f50*/  F2FP.PACK_AB R7, R3, R105 ;  /* 0x000000690307723e */ /* 0x008fce00000000ff */
[C---:B------:R-:W-:Y:S01]  /*10f60*/  HMMA.16816.F32 R44, R4.reuse, R8, R168 ;  /* 0x00000008042c723c */ /* 0x040fe200000018a8 */
[----:B------:R-:W3:Y:S01]  /*10f70*/  LDL.LU R171, [R1+0x8c] ;  /* 0x00008c0001ab7983 */ /* 0x000ee20000300800 */
[--C-:B------:R-:W-:Y:S01]  /*10f80*/  FFMA.FTZ R29, R50, c[0x0][0x23c], -R0.reuse ;  /* 0x00008f00321d7a23 */ /* 0x100fe20000010800 */
[----:B------:R-:W-:Y:S01]  /*10f90*/  MOV R35, R53 ;  /* 0x0000003500237202 */ /* 0x000fe20000000f00 */
[--C-:B------:R-:W-:Y:S01]  /*10fa0*/  FFMA.FTZ R56, R51, c[0x0][0x23c], -R0.reuse ;  /* 0x00008f0033387a23 */ /* 0x100fe20000010800 */
[----:B------:R-:W-:Y:S01]  /*10fb0*/  MOV R43, R54 ;  /* 0x00000036002b7202 */ /* 0x000fe20000000f00 */
[----:B------:R-:W-:Y:S02]  /*10fc0*/  FFMA.FTZ R57, R52, c[0x0][0x23c], -R0 ;  /* 0x00008f0034397a23 */ /* 0x000fe40000010800 */
[C---:B------:R-:W-:Y:S07]  /*10fd0*/  HMMA.16816.F32 R52, R4.reuse, R16, R84 ;  /* 0x000000100434723c */ /* 0x040fee0000001854 */
[----:B------:R-:W-:Y:S01]  /*10fe0*/  IMAD.MOV.U32 R85, RZ, RZ, R3 ;  /* 0x000000ffff557224 */ /* 0x000fe200078e0003 */
[----:B------:R-:W-:Y:S01]  /*10ff0*/  HMMA.16816.F32 R48, R4, R18, R164 ;  /* 0x000000120430723c */ /* 0x000fe200000018a4 */
[----:B------:R-:W-:Y:S01]  /*11000*/  MOV R3, R109 ;  /* 0x0000006d00037202 */ /* 0x000fe20000000f00 */
[----:B------:R-:W-:Y:S01]  /*11010*/  IMAD.MOV.U32 R123, RZ, RZ, R177 ;  /* 0x000000ffff7b7224 */ /* 0x000fe200078e00b1 */
[----:B------:R-:W-:Y:S01]  /*11020*/  MOV R249, R173 ;  /* 0x000000ad00f97202 */ /* 0x000fe20000000f00 */
[----:B------:R-:W-:Y:S01]  /*11030*/  IMAD.MOV.U32 R32, RZ, RZ, R174 ;  /* 0x000000ffff207224 */ /* 0x000fe200078e00ae */
[----:B------:R-:W-:-:S02]  /*11040*/  MOV R33, R172 ;  /* 0x000000ac00217202 */ /* 0x000fc40000000f00 */
[----:B------:R-:W-:Y:S01]  /*11050*/  MOV R34, R163 ;  /* 0x000000a300227202 */ /* 0x000fe20000000f00 */
[--C-:B------:R-:W-:Y:S01]  /*11060*/  FFMA.FTZ R145, R145, c[0x0][0x23c], -R0.reuse ;  /* 0x00008f0091917a23 */ /* 0x100fe20000010800 */
[----:B------:R-:W-:Y:S01]  /*11070*/  MOV R165, R108 ;  /* 0x0000006c00a57202 */ /* 0x000fe20000000f00 */
[----:B------:R-:W-:Y:S01]  /*11080*/  FFMA.FTZ R152, R152, c[0x0][0x23c], -R0 ;  /* 0x00008f0098987a23 */ /* 0x000fe20000010800 */
[----:B------:R-:W4:Y:S01]  /*11090*/  LDL.LU R108, [R1+0x88] ;  /* 0x00008800016c7983 */ /* 0x000f220000300800 */
[----:B------:R-:W-:-:S03]  /*110a0*/  MOV R164, R110 ;  /* 0x0000006e00a47202 */ /* 0x000fc60000000f00 */
[----:B------:R-:W3:Y:S04]  /*110b0*/  LDL.LU R109, [R1+0x80] ;  /* 0x00008000016d7983 */ /* 0x000ee80000300800 */
[----:B------:R-:W3:Y:S01]  /*110c0*/  LDL.LU R110, [R1+0x7c] ;  /* 0x00007c00016e7983 */ /* 0x000ee20000300800 */
[----:B------:R-:W-:Y:S01]  /*110d0*/  MOV R41, R190 ;  /* 0x000000be00297202 */ /* 0x000fe20000000f00 */
[--C-:B------:R-:W-:Y:S01]  /*110e0*/  FFMA.FTZ R172, R218, c[0x0][0x23c], -R0.reuse ;  /* 0x00008f00daac7a23 */ /* 0x100fe20000010800 */
[----:B------:R-:W-:Y:S01]  /*110f0*/  MOV R40, R189 ;  /* 0x000000bd00287202 */ /* 0x000fe20000000f00 */
[--C-:B------:R-:W-:Y:S01]  /*11100*/  FFMA.FTZ R173, R215, c[0x0][0x23c], -R0.reuse ;  /* 0x00008f00d7ad7a23 */ /* 0x100fe20000010800 */
[----:B------:R-:W-:Y:S01]  /*11110*/  MOV R132, R179 ;  /* 0x000000b300847202 */ /* 0x000fe20000000f00 */
[----:B------:R-:W-:-:S02]  /*11120*/  FFMA.FTZ R174, R214, c[0x0][0x23c], -R0 ;  /* 0x00008f00d6ae7a23 */ /* 0x000fc40000010800 */
[--C-:B------:R-:W-:Y:S02]  /*11130*/  FFMA.FTZ R153, R153, c[0x0][0x23c], -R0.reuse ;  /* 0x00008f0099997a23 */ /* 0x100fe40000010800 */
[--C-:B------:R-:W-:Y:S01]  /*11140*/  FFMA.FTZ R154, R154, c[0x0][0x23c], -R0.reuse ;  /* 0x00008f009a9a7a23 */ /* 0x100fe20000010800 */
[----:B------:R-:W-:Y:S01]  /*11150*/  HMMA.16816.F32 R64, R4, R22, R148 ;  /* 0x000000160440723c */ /* 0x000fe20000001894 */
[--C-:B------:R-:W-:Y:S01]  /*11160*/  FFMA.FTZ R177, R135, c[0x0][0x23c], -R0.reuse ;  /* 0x00008f0087b17a23 */ /* 0x100fe20000010800 */
[----:B------:R-:W-:Y:S01]  /*11170*/  LDSM.16.MT88.4 R16, [R228+0x9800] ;  /* 0x00980000e410783b */ /* 0x000fe20000004200 */
        /* <DEDUP_REMOVED lines=8> */
[----:B------:R-:W-:Y:S01]  /*11200*/  IMAD.MOV.U32 R125, RZ, RZ, R126 ;  /* 0x000000ffff7d7224 */ /* 0x000fe200078e007e */
[----:B------:R-:W-:Y:S02]  /*11210*/  MOV R126, R127 ;  /* 0x0000007f007e7202 */ /* 0x000fe40000000f00 */
[----:B------:R-:W-:Y:S01]  /*11220*/  MOV R127, R115 ;  /* 0x00000073007f7202 */ /* 0x000fe20000000f00 */
[----:B------:R-:W-:-:S02]  /*11230*/  IMAD.MOV.U32 R115, RZ, RZ, R234 ;  /* 0x000000ffff737224 */ /* 0x000fc400078e00ea */
[----:B------:R-:W-:Y:S01]  /*11240*/  IMAD.MOV.U32 R122, RZ, RZ, R40 ;  /* 0x000000ffff7a7224 */ /* 0x000fe200078e0028 */
[----:B------:R-:W-:Y:S01]  /*11250*/  MOV R119, R34 ;  /* 0x0000002200777202 */ /* 0x000fe20000000f00 */
[----:B------:R-:W-:Y:S01]  /*11260*/  HMMA.16816.F32 R36, R4, R10, R180 ;  /* 0x0000000a0424723c */ /* 0x000fe200000018b4 */
[----:B------:R-:W-:-:S07]  /*11270*/  MOV R86, R105 ;  /* 0x0000006900567202 */ /* 0x000fce0000000f00 */
[----:B------:R-:W-:Y:S01]  /*11280*/  HMMA.16816.F32 R68, R4, R20, R68 ;  /* 0x000000140444723c */ /* 0x000fe20000001844 */
[----:B------:R-:W-:Y:S01]  /*11290*/  LDSM.16.MT88.4 R20, [R225+0x9800] ;  /* 0x00980000e114783b */ /* 0x000fe20000004200 */
[----:B------:R-:W1:Y:S01]  /*112a0*/  MUFU.EX2 R166, R31 ;  /* 0x0000001f00a67308 */ /* 0x000e620000000800 */
[----:B------:R-:W-:Y:S01]  /*112b0*/  MOV R169, R127 ;  /* 0x0000007f00a97202 */ /* 0x000fe20000000f00 */
[----:B------:R-:W-:Y:S01]  /*112c0*/  IMAD.MOV.U32 R170, RZ, RZ, R115 ;  /* 0x000000ffffaa7224 */ /* 0x000fe200078e0073 */
[----:B------:R-:W-:Y:S01]  /*112d0*/  MOV R84, R249 ;  /* 0x000000f900547202 */ /* 0x000fe20000000f00 */
[----:B------:R-:W-:Y:S01]  /*112e0*/  IMAD.MOV.U32 R182, RZ, RZ, R165 ;  /* 0x000000ffffb67224 */ /* 0x000fe200078e00a5 */
[----:B------:R-:W-:Y:S01]  /*112f0*/  MOV R150, R122 ;  /* 0x0000007a00967202 */ /* 0x000fe20000000f00 */
[--C-:B------:R-:W-:Y:S02]  /*11300*/  FFMA.FTZ R165, R206, c[0x0][0x23c], -R13.reuse ;  /* 0x00008f00cea57a23 */ /* 0x100fe4000001080d */
[----:B------:R-:W-:Y:S01]  /*11310*/  IMAD.MOV.U32 R167, RZ, RZ, R124 ;  /* 0x000000ffffa77224 */ /* 0x000fe200078e007c */
[----:B------:R1:W-:Y:S02]  /*11320*/  MUFU.EX2 R180, R28 ;  /* 0x0000001c00b47308 */ /* 0x0003e40000000800 */
[----:B-1----:R-:W-:Y:S01]  /*11330*/  MOV R206, R166 ;  /* 0x000000a600ce7202 */ /* 0x002fe20000000f00 */
[----:B------:R-:W-:Y:S01]  /*11340*/  FFMA.FTZ R166, R205, c[0x0][0x23c], -R13 ;  /* 0x00008f00cda67a23 */ /* 0x000fe2000001080d */
[----:B------:R-:W-:-:S02]  /*11350*/  MOV R87, R133 ;  /* 0x0000008500577202 */ /* 0x000fc40000000f00 */
[----:B------:R-:W-:Y:S02]  /*11360*/  MOV R181, R167 ;  /* 0x000000a700b57202 */ /* 0x000fe40000000f00 */
[----:B------:R-:W-:Y:S02]  /*11370*/  MOV R249, R125 ;  /* 0x0000007d00f97202 */ /* 0x000fe40000000f00 */
[----:B------:R-:W-:Y:S02]  /*11380*/  MOV R167, R87 ;  /* 0x0000005700a77202 */ /* 0x000fe40000000f00 */
[----:B------:R-:W-:Y:S01]  /*11390*/  MOV R183, R126 ;  /* 0x0000007e00b77202 */ /* 0x000fe20000000f00 */
[----:B------:R-:W-:Y:S02]  /*113a0*/  IMAD.MOV.U32 R87, RZ, RZ, R147 ;  /* 0x000000ffff577224 */ /* 0x000fe400078e0093 */
[--C-:B------:R-:W-:Y:S02]  /*113b0*/  FFMA.FTZ R3, R3, c[0x0][0x23c], -R13.reuse ;  /* 0x00008f0003037a23 */ /* 0x100fe4000001080d */
[--C-:B------:R-:W-:Y:S01]  /*113c0*/  FFMA.FTZ R28, R183, c[0x0][0x23c], -R13.reuse ;  /* 0x00008f00b71c7a23 */ /* 0x100fe2000001080d */
[----:B------:R-:W-:Y:S01]  /*113d0*/  MOV R183, R164 ;  /* 0x000000a400b77202 */ /* 0x000fe20000000f00 */
[----:B------:R-:W-:-:S02]  /*113e0*/  FFMA.FTZ R147, R246, c[0x0][0x23c], -R13 ;  /* 0x00008f00f6937a23 */ /* 0x000fc4000001080d */
[--C-:B------:R-:W-:Y:S02]  /*113f0*/  FFMA.FTZ R164, R207, c[0x0][0x23c], -R13.reuse ;  /* 0x00008f00cfa47a23 */ /* 0x100fe4000001080d */
[--C-:B--2---:R-:W-:Y:S02]  /*11400*/  FFMA.FTZ R163, R219, c[0x0][0x23c], -R0.reuse ;  /* 0x00008f00dba37a23 */ /* 0x104fe40000010800 */
[----:B------:R-:W-:Y:S02]  /*11410*/  FFMA.FTZ R219, R94, c[0x0][0x23c], -R0 ;  /* 0x00008f005edb7a23 */ /* 0x000fe40000010800 */
[----:B------:R-:W-:-:S04]  /*11420*/  FFMA.FTZ R0, R123, c[0x0][0x23c], -R13 ;  /* 0x00008f007b007a23 */ /* 0x000fc8000001080d */
[----:B------:R1:W2:Y:S02]  /*11430*/  MUFU.EX2 R2, R0 ;  /* 0x0000000000027308 */ /* 0x0002a40000000800 */
[----:B-1----:R-:W-:-:S06]  /*11440*/  FFMA.FTZ R0, R132, c[0x0][0x23c], -R13 ;  /* 0x00008f0084007a23 */ /* 0x002fcc000001080d */
[----:B------:R1:W1:Y:S02]  /*11450*/  MUFU.EX2 R8, R0 ;  /* 0x0000000000087308 */ /* 0x0002640000000800 */
[----:B-1----:R-:W-:-:S06]  /*11460*/  FFMA.FTZ R0, R32, c[0x0][0x23c], -R13 ;  /* 0x00008f0020007a23 */ /* 0x002fcc000001080d */
[----:B------:R1:W-:Y:S01]  /*11470*/  MUFU.EX2 R151, R0 ;  /* 0x0000000000977308 */ /* 0x0003e20000000800 */
[----:B------:R-:W-:Y:S01]  /*11480*/  MOV R123, R41 ;  /* 0x00000029007b7202 */ /* 0x000fe20000000f00 */
[----:B-1----:R-:W-:-:S06]  /*11490*/  FFMA.FTZ R0, R42, c[0x0][0x23c], -R13 ;  /* 0x00008f002a007a23 */ /* 0x002fcc000001080d */
[----:B------:R1:W-:Y:S01]  /*114a0*/  MUFU.EX2 R168, R0 ;  /* 0x0000000000a87308 */ /* 0x0003e20000000800 */
[----:B------:R-:W-:Y:S01]  /*114b0*/  MOV R132, R33 ;  /* 0x0000002100847202 */ /* 0x000fe20000000f00 */
[----:B-1----:R-:W-:-:S06]  /*114c0*/  FFMA.FTZ R0, R43, c[0x0][0x23c], -R12 ;  /* 0x00008f002b007a23 */ /* 0x002fcc000001080c */
[----:B------:R1:W-:Y:S01]  /*114d0*/  MUFU.EX2 R234, R0 ;  /* 0x0000000000ea7308 */ /* 0x0003e20000000800 */
[C---:B------:R-:W-:Y:S07]  /*114e0*/  HMMA.16816.F32 R40, R4.reuse, R24, R184 ;  /* 0x000000180428723c */ /* 0x040fee00000018b8 */
[----:B--2---:R-:W-:Y:S01]  /*114f0*/  MOV R186, R2 ;  /* 0x0000000200ba7202 */ /* 0x004fe20000000f00 */
[----:B-1----:R-:W-:Y:S02]  /*11500*/  FFMA.FTZ R0, R35, c[0x0][0x23c], -R12 ;  /* 0x00008f0023007a23 */ /* 0x002fe4000001080c */
[----:B------:R-:W-:Y:S01]  /*11510*/  HMMA.16816.F32 R32, R4, R26, R196 ;  /* 0x0000001a0420723c */ /* 0x000fe200000018c4 */
[----:B------:R-:W-:Y:S01]  /*11520*/  LDSM.16.MT88.4 R24, [R227+0x9800] ;  /* 0x00980000e318783b */ /* 0x000fe20000004200 */
[----:B------:R-:W1:Y:S05]  /*11530*/  MUFU.EX2 R2, R0 ;  /* 0x0000000000027308 */ /* 0x000e6a0000000800 */
[----:B------:R-:W-:-:S02]  /*11540*/  MOV R198, R8 ;  /* 0x0000000800c67202 */ /* 0x000fc40000000f00 */
[----:B------:R-:W2:Y:S01]  /*11550*/  LDSM.16.MT88.4 R8, [R226+0x9800] ;  /* 0x00980000e208783b */ /* 0x000ea20000004200 */
[----:B-1----:R-:W-:Y:S02]  /*11560*/  IMAD.MOV.U32 R199, RZ, RZ, R2 ;  /* 0x000000ffffc77224 */ /* 0x002fe400078e0002 */
[--C-:B------:R-:W-:Y:S02]  /*11570*/  FFMA.FTZ R0, R118, c[0x0][0x23c], -R12.reuse ;  /* 0x00008f0076007a23 */ /* 0x100fe4000001080c */
[----:B------:R-:W-:Y:S02]  /*11580*/  FFMA.FTZ R2, R119, c[0x0][0x23c], -R12 ;  /* 0x00008f0077027a23 */ /* 0x000fe4000001080c */
[----:B------:R-:W-:Y:S08]  /*11590*/  MUFU.EX2 R105, R0 ;  /* 0x0000000000697308 */ /* 0x000ff00000000800 */
[----:B------:R-:W1:Y:S08]  /*115a0*/  MUFU.EX2 R184, R2 ;  /* 0x0000000200b87308 */ /* 0x000e700000000800 */
[----:B------:R2:W2:Y:S01]  /*115b0*/  MUFU.EX2 R185, R14 ;  /* 0x0000000e00b97308 */ /* 0x0004a20000000800 */
[----:B------:R-:W-:Y:S01]  /*115c0*/  IMAD.MOV.U32 R148, RZ, RZ, R132 ;  /* 0x000000ffff947224 */ /* 0x000fe200078e0084 */
[----:B------:R-:W-:Y:S01]  /*115d0*/  F2FP.PACK_AB R4, R198, R186 ;  /* 0x000000bac604723e */ /* 0x000fe200000000ff */
[----:B---3--:R-:W-:Y:S01]  /*115e0*/  FFMA.FTZ R31, R171, c[0x0][0x23c], -R13 ;  /* 0x00008f00ab1f7a23 */ /* 0x008fe2000001080d */
[----:B------:R-:W-:-:S02]  /*115f0*/  F2FP.PACK_AB R5, R199, R234 ;  /* 0x000000eac705723e */ /* 0x000fc400000000ff */
[----:B------:R-:W-:Y:S02]  /*11600*/  F2FP.PACK_AB R6, R168, R151 ;  /* 0x00000097a806723e */ /* 0x000fe400000000ff */
[----:B------:R3:W-:Y:S01]  /*11610*/  MUFU.EX2 R196, R15 ;  /* 0x0000000f00c47308 */ /* 0x0007e20000000800 */
[----:B-1----:R-:W-:Y:S02]  /*11620*/  F2FP.PACK_AB R7, R184, R105 ;  /* 0x00000069b807723e */ /* 0x002fe400000000ff */
[----:B------:R-:W-:Y:S01]  /*11630*/  MOV R171, R86 ;  /* 0x0000005600ab7202 */ /* 0x000fe20000000f00 */
[----:B--2---:R-:W-:Y:S02]  /*11640*/  FFMA.FTZ R14, R170, c[0x0][0x23c], -R13 ;  /* 0x00008f00aa0e7a23 */ /* 0x004fe4000001080d */
[----:B------:R-:W-:Y:S01]  /*11650*/  IMAD.MOV.U32 R170, RZ, RZ, R85 ;  /* 0x000000ffffaa7224 */ /* 0x000fe200078e0055 */
[----:B------:R-:W-:Y:S01]  /*11660*/  MOV R86, R150 ;  /* 0x0000009600567202 */ /* 0x000fe20000000f00 */
[----:B---3--:R-:W-:Y:S01]  /*11670*/  FFMA.FTZ R15, R169, c[0x0][0x23c], -R13 ;  /* 0x00008f00a90f7a23 */ /* 0x008fe2000001080d */
[----:B------:R-:W-:Y:S01]  /*11680*/  MOV R169, R84 ;  /* 0x0000005400a97202 */ /* 0x000fe20000000f00 */
[----:B------:R-:W-:Y:S01]  /*11690*/  IMAD.MOV.U32 R84, RZ, RZ, R148 ;  /* 0x000000ffff547224 */ /* 0x000fe200078e0094 */
[----:B------:R-:W-:Y:S01]  /*116a0*/  MOV R205, R185 ;  /* 0x000000b900cd7202 */ /* 0x000fe20000000f00 */
[----:B------:R-:W1:Y:S01]  /*116b0*/  MUFU.EX2 R0, R30 ;  /* 0x0000001e00007308 */ /* 0x000e620000000800 */
[----:B------:R-:W-:-:S02]  /*116c0*/  MOV R185, R170 ;  /* 0x000000aa00b97202 */ /* 0x000fc40000000f00 */
[----:B------:R-:W-:Y:S02]  /*116d0*/  MOV R149, R123 ;  /* 0x0000007b00957202 */ /* 0x000fe40000000f00 */
[----:B------:R-:W-:Y:S01]  /*116e0*/  MOV R170, R84 ;  /* 0x0000005400aa7202 */ /* 0x000fe20000000f00 */
[----:B------:R-:W-:Y:S01]  /*116f0*/  HMMA.16816.F32 R120, R4, R8, R80 ;  /* 0x000000080478723c */ /* 0x000fe20000001850 */
[----:B------:R-:W-:Y:S01]  /*11700*/  MOV R84, R86 ;  /* 0x0000005600547202 */ /* 0x000fe20000000f00 */
[----:B------:R-:W2:Y:S01]  /*11710*/  MUFU.EX2 R197, R29 ;  /* 0x0000001d00c57308 */ /* 0x000ea20000000800 */
[----:B------:R-:W-:-:S04]  /*11720*/  MOV R86, R252 ;  /* 0x000000fc00567202 */ /* 0x000fc80000000f00 */
[----:B------:R-:W-:-:S03]  /*11730*/  MOV R83, R251 ;  /* 0x000000fb00537202 */ /* 0x000fc60000000f00 */
[----:B------:R-:W-:Y:S08]  /*11740*/  MUFU.EX2 R252, R56 ;  /* 0x0000003800fc7308 */ /* 0x000ff00000000800 */
[----:B------:R-:W3:Y:S01]  /*11750*/  MUFU.EX2 R251, R57 ;  /* 0x0000003900fb7308 */ /* 0x000ee20000000800 */
[----:B------:R-:W-:Y:S01]  /*11760*/  MOV R85, R149 ;  /* 0x0000009500557202 */ /* 0x000fe20000000f00 */
[----:B------:R-:W-:Y:S01]  /*11770*/  IMAD.MOV.U32 R94, RZ, RZ, R112 ;  /* 0x000000ffff5e7224 */ /* 0x000fe200078e0070 */
[----:B------:R-:W-:Y:S01]  /*11780*/  HMMA.16816.F32 R96, R4, R20, R96 ;  /* 0x000000140460723c */ /* 0x000fe20000001860 */
[----:B------:R-:W-:Y:S01]  /*11790*/  IMAD.MOV.U32 R187, RZ, RZ, R169 ;  /* 0x000000ffffbb7224 */ /* 0x000fe200078e00a9 */
[----:B------:R-:W-:Y:S01]  /*117a0*/  MOV R169, R167 ;  /* 0x000000a700a97202 */ /* 0x000fe20000000f00 */
[----:B------:R-:W-:Y:S01]  /*117b0*/  FFMA.FTZ R167, R204, c[0x0][0x23c], -R13 ;  /* 0x00008f00cca77a23 */ /* 0x000fe2000001080d */
[----:B-1----:R-:W-:-:S04]  /*117c0*/  MOV R204, R0 ;  /* 0x0000000000cc7202 */ /* 0x002fc80000000f00 */
[C---:B------:R-:W-:Y:S08]  /*117d0*/  HMMA.16816.F32 R100, R4.reuse, R22, R100 ;  /* 0x000000160464723c */ /* 0x040ff00000001864 */
[C---:B------:R-:W-:Y:S08]  /*117e0*/  HMMA.16816.F32 R128, R4.reuse, R16, R128 ;  /* 0x000000100480723c */ /* 0x040ff00000001880 */
[C---:B------:R-:W-:Y:S07]  /*117f0*/  HMMA.16816.F32 R124, R4.reuse, R18, R88 ;  /* 0x00000012047c723c */ /* 0x040fee0000001858 */
[----:B------:R-:W-:Y:S01]  /*11800*/  MOV R91, R168 ;  /* 0x000000a8005b7202 */ /* 0x000fe20000000f00 */
[----:B------:R-:W-:Y:S01]  /*11810*/  HMMA.16816.F32 R116, R4, R10, R76 ;  /* 0x0000000a0474723c */ /* 0x000fe2000000184c */
[----:B------:R-:W-:-:S02]  /*11820*/  IMAD.MOV.U32 R168, RZ, RZ, R171 ;  /* 0x000000ffffa87224 */ /* 0x000fc400078e00ab */
[----:B------:R-:W-:-:S05]  /*11830*/  IMAD.MOV.U32 R171, RZ, RZ, R85 ;  /* 0x000000ffffab7224 */ /* 0x000fca00078e0055 */
[----:B------:R-:W-:Y:S01]  /*11840*/  HMMA.16816.F32 R132, R4, R24, R72 ;  /* 0x000000180484723c */ /* 0x000fe20000001848 */
[----:B------:R-:W-:-:S07]  /*11850*/  MOV R88, R157 ;  /* 0x0000009d00587202 */ /* 0x000fce0000000f00 */
[----:B------:R-:W-:Y:S01]  /*11860*/  HMMA.16816.F32 R112, R4, R26, R60 ;  /* 0x0000001a0470723c */ /* 0x000fe2000000183c */
[----:B------:R-:W-:-:S06]  /*11870*/  IMAD.MOV.U32 R89, RZ, RZ, R105 ;  /* 0x000000ffff597224 */ /* 0x000fcc00078e0069 */
[----:B------:R-:W-:Y:S02]  /*11880*/  FADD.FTZ R5, R249, R93 ;  /* 0x0000005df9057221 */ /* 0x000fe40000010000 */
[----:B------:R-:W-:Y:S01]  /*11890*/  FADD.FTZ R4, R238, R92 ;  /* 0x0000005cee047221 */ /* 0x000fe20000010000 */
[----:B------:R-:W-:Y:S01]  /*118a0*/  F2FP.PACK_AB R6, R205, R196 ;  /* 0x000000c4cd06723e */ /* 0x000fe200000000ff */
[----:B------:R-:W-:Y:S01]  /*118b0*/  FADD.FTZ R139, R139, R5 ;  /* 0x000000058b8b7221 */ /* 0x000fe20000010000 */
[----:B--2---:R-:W-:Y:S01]  /*118c0*/  F2FP.PACK_AB R5, R197, R204 ;  /* 0x000000ccc505723e */ /* 0x004fe200000000ff */
[----:B------:R-:W-:Y:S01]  /*118d0*/  FADD.FTZ R140, R140, R4 ;  /* 0x000000048c8c7221 */ /* 0x000fe20000010000 */
[----:B------:R-:W-:Y:S02]  /*118e0*/  F2FP.PACK_AB R4, R180, R206 ;  /* 0x000000ceb404723e */ /* 0x000fe400000000ff */
[----:B---3--:R-:W-:Y:S01]  /*118f0*/  F2FP.PACK_AB R7, R251, R252 ;  /* 0x000000fcfb07723e */ /* 0x008fe200000000ff */
[----:B------:R-:W-:Y:S01]  /*11900*/  IMAD.MOV.U32 R77, RZ, RZ, R169 ;  /* 0x000000ffff4d7224 */ /* 0x000fe200078e00a9 */
[----:B------:R-:W-:-:S02]  /*11910*/  MOV R90, R168 ;  /* 0x000000a8005a7202 */ /* 0x000fc40000000f00 */
[----:B------:R-:W-:Y:S02]  /*11920*/  MOV R78, R170 ;  /* 0x000000aa004e7202 */ /* 0x000fe40000000f00 */
        /* <DEDUP_REMOVED lines=17> */
[--C-:B----4-:R-:W-:Y:S01]  /*11a40*/  FFMA.FTZ R108, R108, c[0x0][0x23c], -R13.reuse ;  /* 0x00008f006c6c7a23 */ /* 0x110fe2000001080d */
[C---:B------:R-:W-:Y:S01]  /*11a50*/  HMMA.16816.F32 R88, R4.reuse, R16, R52 ;  /* 0x000000100458723c */ /* 0x040fe20000001834 */
[--C-:B------:R-:W-:Y:S01]  /*11a60*/  FFMA.FTZ R109, R109, c[0x0][0x23c], -R13.reuse ;  /* 0x00008f006d6d7a23 */ /* 0x100fe2000001080d */
[----:B------:R-:W-:Y:S01]  /*11a70*/  MOV R60, R184 ;  /* 0x000000b8003c7202 */ /* 0x000fe20000000f00 */
[----:B------:R-:W-:Y:S01]  /*11a80*/  FFMA.FTZ R110, R110, c[0x0][0x23c], -R13 ;  /* 0x00008f006e6e7a23 */ /* 0x000fe2000001080d */
[----:B------:R-:W-:Y:S01]  /*11a90*/  MOV R13, R82 ;  /* 0x00000052000d7202 */ /* 0x000fe20000000f00 */
[--C-:B------:R-:W-:Y:S01]  /*11aa0*/  FFMA.FTZ R2, R137, c[0x0][0x23c], -R12.reuse ;  /* 0x00008f0089027a23 */ /* 0x100fe2000001080c */
[----:B------:R-:W-:Y:S01]  /*11ab0*/  MOV R63, R183 ;  /* 0x000000b7003f7202 */ /* 0x000fe20000000f00 */
[--C-:B------:R-:W-:Y:S01]  /*11ac0*/  FFMA.FTZ R158, R247, c[0x0][0x23c], -R12.reuse ;  /* 0x00008f00f79e7a23 */ /* 0x100fe2000001080c */
[----:B------:R-:W-:Y:S01]  /*11ad0*/  HMMA.16816.F32 R76, R4, R18, R48 ;  /* 0x00000012044c723c */ /* 0x000fe20000001830 */
[----:B------:R-:W-:Y:S01]  /*11ae0*/  IMAD.MOV.U32 R61, RZ, RZ, R181 ;  /* 0x000000ffff3d7224 */ /* 0x000fe200078e00b5 */
[----:B------:R-:W1:Y:S01]  /*11af0*/  LDSM.16.MT88.4 R16, [R225+0xa000] ;  /* 0x00a00000e110783b */ /* 0x000e620000004200 */
        /* <DEDUP_REMOVED lines=8> */
[----:B------:R-:W-:Y:S01]  /*11b80*/  IMAD.MOV.U32 R85, RZ, RZ, R136 ;  /* 0x000000ffff557224 */ /* 0x000fe200078e0088 */
[----:B------:R-:W-:Y:S01]  /*11b90*/  MOV R213, R246 ;  /* 0x000000f600d57202 */ /* 0x000fe20000000f00 */
[--C-:B------:R-:W-:Y:S01]  /*11ba0*/  FFMA.FTZ R0, R138, c[0x0][0x23c], -R12.reuse ;  /* 0x00008f008a007a23 */ /* 0x100fe2000001080c */
[----:B------:R3:W-:Y:S01]  /*11bb0*/  MUFU.EX2 R246, R2 ;  /* 0x0000000200f67308 */ /* 0x0007e20000000800 */
[----:B------:R-:W-:-:S02]  /*11bc0*/  FFMA.FTZ R29, R111, c[0x0][0x23c], -R12 ;  /* 0x00008f006f1d7a23 */ /* 0x000fc4000001080c */
[--C-:B------:R-:W-:Y:S02]  /*11bd0*/  FFMA.FTZ R151, R250, c[0x0][0x23c], -R12.reuse ;  /* 0x00008f00fa977a23 */ /* 0x100fe4000001080c */
[--C-:B------:R-:W-:Y:S01]  /*11be0*/  FFMA.FTZ R157, R248, c[0x0][0x23c], -R12.reuse ;  /* 0x00008f00f89d7a23 */ /* 0x100fe2000001080c */
[----:B--2---:R-:W-:Y:S02]  /*11bf0*/  MOV R3, R83 ;  /* 0x0000005300037202 */ /* 0x004fe40000000f00 */
[----:B------:R-:W-:Y:S01]  /*11c00*/  HMMA.16816.F32 R80, R4, R8, R44 ;  /* 0x000000080450723c */ /* 0x000fe2000000182c */
[--C-:B------:R-:W-:Y:S01]  /*11c10*/  FFMA.FTZ R30, R243, c[0x0][0x23c], -R12.reuse ;  /* 0x00008f00f31e7a23 */ /* 0x100fe2000001080c */
[----:B------:R-:W-:Y:S01]  /*11c20*/  MUFU.EX2 R250, R15 ;  /* 0x0000000f00fa7308 */ /* 0x000fe20000000800 */
[--C-:B------:R-:W-:Y:S02]  /*11c30*/  FFMA.FTZ R111, R242, c[0x0][0x23c], -R12.reuse ;  /* 0x00008f00f26f7a23 */ /* 0x100fe4000001080c */
[----:B------:R-:W-:Y:S01]  /*11c40*/  FFMA.FTZ R137, R240, c[0x0][0x23c], -R12 ;  /* 0x00008f00f0897a23 */ /* 0x000fe2000001080c */
[----:B---3--:R-:W-:Y:S01]  /*11c50*/  MOV R2, R61 ;  /* 0x0000003d00027202 */ /* 0x008fe20000000f00 */
[----:B------:R-:W-:Y:S01]  /*11c60*/  IMAD.MOV.U32 R44, RZ, RZ, R212 ;  /* 0x000000ffff2c7224 */ /* 0x000fe200078e00d4 */
[----:B------:R-:W-:Y:S01]  /*11c70*/  MOV R45, R207 ;  /* 0x000000cf002d7202 */ /* 0x000fe20000000f00 */
        /* <DEDUP_REMOVED lines=8> */
[----:B------:R-:W-:-:S02]  /*11d00*/  FFMA.FTZ R170, R209, c[0x0][0x23c], -R12 ;  /* 0x00008f00d1aa7a23 */ /* 0x000fc4000001080c */
[----:B------:R-:W-:Y:S02]  /*11d10*/  FFMA.FTZ R171, R208, c[0x0][0x23c], -R12 ;  /* 0x00008f00d0ab7a23 */ /* 0x000fe4000001080c */
[----:B------:R-:W-:Y:S01]  /*11d20*/  IMAD.MOV.U32 R57, RZ, RZ, R60 ;  /* 0x000000ffff397224 */ /* 0x000fe200078e003c */
[----:B------:R-:W-:Y:S01]  /*11d30*/  MOV R60, R184 ;  /* 0x000000b8003c7202 */ /* 0x000fe20000000f00 */
[----:B------:R-:W-:Y:S01]  /*11d40*/  IMAD.MOV.U32 R212, RZ, RZ, R63 ;  /* 0x000000ffffd47224 */ /* 0x000fe200078e003f */
[----:B------:R-:W-:Y:S01]  /*11d50*/  MOV R63, R187 ;  /* 0x000000bb003f7202 */ /* 0x000fe20000000f00 */
[----:B------:R-:W-:Y:S01]  /*11d60*/  IMAD.MOV.U32 R62, RZ, RZ, R186 ;  /* 0x000000ffff3e7224 */ /* 0x000fe200078e00ba */
[----:B--2---:R-:W2:Y:S01]  /*11d70*/  LDSM.16.MT88.4 R12, [R228+0xa000] ;  /* 0x00a00000e40c783b */ /* 0x004ea20000004200 */
        /* <DEDUP_REMOVED lines=10> */
[----:B------:R3:W4:Y:S01]  /*11e20*/  MUFU.EX2 R249, R28 ;  /* 0x0000001c00f97308 */ /* 0x0007220000000800 */
[----:B------:R-:W-:Y:S01]  /*11e30*/  IMAD.MOV.U32 R47, RZ, RZ, R56 ;  /* 0x000000ffff2f7224 */ /* 0x000fe200078e0038 */
[----:B------:R1:W5:Y:S04]  /*11e40*/  LDL.LU R243, [R1+0x12c] ;  /* 0x00012c0001f37983 */ /* 0x0003680000300800 */
[C---:B------:R-:W-:Y:S01]  /*11e50*/  HMMA.16816.F32 R92, R4.reuse, R22, R64 ;  /* 0x00000016045c723c */ /* 0x040fe20000001840 */
[----:B------:R-:W1:Y:S07]  /*11e60*/  LDSM.16.MT88.4 R20, [R226+0xa000] ;  /* 0x00a00000e214783b */ /* 0x000e6e0000004200 */
[C---:B------:R-:W-:Y:S01]  /*11e70*/  HMMA.16816.F32 R84, R4.reuse, R10, R36 ;  /* 0x0000000a0454723c */ /* 0x040fe20000001824 */
[----:B------:R-:W1:Y:S01]  /*11e80*/  LDSM.16.MT88.4 R8, [R227+0xa000] ;  /* 0x00a00000e308783b */ /* 0x000e620000004200 */
[----:B------:R2:W-:Y:S01]  /*11e90*/  MUFU.EX2 R211, R143 ;  /* 0x0000008f00d37308 */ /* 0x0005e20000000800 */
[----:B------:R-:W-:Y:S01]  /*11ea0*/  MOV R56, R245 ;  /* 0x000000f500387202 */ /* 0x000fe20000000f00 */
[----:B---3--:R-:W-:Y:S01]  /*11eb0*/  IMAD.MOV.U32 R28, RZ, RZ, R223 ;  /* 0x000000ffff1c7224 */ /* 0x008fe200078e00df */
[----:B------:R3:W5:Y:S02]  /*11ec0*/  LDL.LU R242, [R1+0x128] ;  /* 0x0001280001f27983 */ /* 0x0007640000300800 */
[----:B------:R-:W-:Y:S01]  /*11ed0*/  IMAD.MOV.U32 R39, RZ, RZ, R72 ;  /* 0x000000ffff277224 */ /* 0x000fe200078e0048 */
[----:B------:R-:W-:Y:S01]  /*11ee0*/  MOV R38, R73 ;  /* 0x0000004900267202 */ /* 0x000fe20000000f00 */
[----:B------:R-:W-:Y:S01]  /*11ef0*/  IMAD.MOV.U32 R36, RZ, RZ, R75 ;  /* 0x000000ffff247224 */ /* 0x000fe200078e004b */
[----:B------:R-:W-:Y:S01]  /*11f00*/  MOV R37, R74 ;  /* 0x0000004a00257202 */ /* 0x000fe20000000f00 */
[----:B------:R-:W1:Y:S01]  /*11f10*/  MUFU.EX2 R245, R0 ;  /* 0x0000000000f57308 */ /* 0x000e620000000800 */
[C---:B------:R-:W-:Y:S01]  /*11f20*/  HMMA.16816.F32 R72, R4.reuse, R24, R40 ;  /* 0x000000180448723c */ /* 0x040fe20000001828 */
[----:B------:R3:W5:Y:S04]  /*11f30*/  LDL.LU R241, [R1+0x124] ;  /* 0x0001240001f17983 */ /* 0x0007680000300800 */
[----:B------:R3:W5:Y:S01]  /*11f40*/  LDL.LU R240, [R1+0x120] ;  /* 0x0001200001f07983 */ /* 0x0007620000300800 */
[----:B--2---:R-:W-:Y:S01]  /*11f50*/  MOV R143, R222 ;  /* 0x000000de008f7202 */ /* 0x004fe20000000f00 */
[----:B------:R2:W-:Y:S01]  /*11f60*/  MUFU.EX2 R223, R30 ;  /* 0x0000001e00df7308 */ /* 0x0005e20000000800 */
[----:B------:R-:W-:Y:S01]  /*11f70*/  MOV R25, R244 ;  /* 0x000000f400197202 */ /* 0x000fe20000000f00 */
[----:B------:R-:W-:Y:S06]  /*11f80*/  HMMA.16816.F32 R40, R4, R26, R32 ;  /* 0x0000001a0428723c */ /* 0x000fec0000001820 */
[----:B------:R-:W-:Y:S01]  /*11f90*/  MUFU.EX2 R210, R145 ;  /* 0x0000009100d27308 */ /* 0x000fe20000000800 */
[----:B------:R-:W-:Y:S01]  /*11fa0*/  IMAD.MOV.U32 R26, RZ, RZ, R207 ;  /* 0x000000ffff1a7224 */ /* 0x000fe200078e00cf */
[----:B------:R-:W-:-:S06]  /*11fb0*/  MOV R27, R205 ;  /* 0x000000cd001b7202 */ /* 0x000fcc0000000f00 */
[----:B------:R-:W-:Y:S01]  /*11fc0*/  MUFU.EX2 R209, R152 ;  /* 0x0000009800d17308 */ /* 0x000fe20000000800 */
[----:B--2---:R-:W-:-:S07]  /*11fd0*/  MOV R30, R221 ;  /* 0x000000dd001e7202 */ /* 0x004fce0000000f00 */
[----:B------:R-:W-:Y:S01]  /*11fe0*/  MUFU.EX2 R208, R153 ;  /* 0x0000009900d07308 */ /* 0x000fe20000000800 */
[----:B------:R-:W-:Y:S01]  /*11ff0*/  MOV R33, R212 ;  /* 0x000000d400217202 */ /* 0x000fe20000000f00 */
[----:B------:R-:W-:Y:S01]  /*12000*/  IMAD.MOV.U32 R34, RZ, RZ, R57 ;  /* 0x000000ffff227224 */ /* 0x000fe200078e0039 */
[----:B------:R-:W-:Y:S01]  /*12010*/  MOV R32, R56 ;  /* 0x0000003800207202 */ /* 0x000fe20000000f00 */
[----:B------:R-:W-:Y:S01]  /*12020*/  IMAD.MOV.U32 R24, RZ, RZ, R61 ;  /* 0x000000ffff187224 */ /* 0x000fe200078e003d */
[----:B------:R-:W-:Y:S01]  /*12030*/  MOV R0, R63 ;  /* 0x0000003f00007202 */ /* 0x000fe20000000f00 */
[----:B------:R3:W5:Y:S02]  /*12040*/  LDL.LU R239, [R1+0x11c] ;  /* 0x00011c0001ef7983 */ /* 0x0007640000300800 */
[----:B------:R-:W2:Y:S01]  /*12050*/  MUFU.EX2 R244, R29 ;  /* 0x0000001d00f47308 */ /* 0x000ea20000000800 */
[----:B------:R-:W-:-:S07]  /*12060*/  MOV R35, R213 ;  /* 0x000000d500237202 */ /* 0x000fce0000000f00 */
[----:B------:R2:W2:Y:S08]  /*12070*/  MUFU.EX2 R212, R142 ;  /* 0x0000008e00d47308 */ /* 0x0004b00000000800 */
[----:B------:R3:W-:Y:S01]  /*12080*/  MUFU.EX2 R222, R141 ;  /* 0x0000008d00de7308 */ /* 0x0007e20000000800 */
[----:B----4-:R-:W-:Y:S02]  /*12090*/  F2FP.PACK_AB R4, R250, R249 ;  /* 0x000000f9fa04723e */ /* 0x010fe400000000ff */
[----:B-1----:R-:W-:-:S02]  /*120a0*/  F2FP.PACK_AB R5, R245, R246 ;  /* 0x000000f6f505723e */ /* 0x002fc400000000ff */
[----:B------:R-:W-:-:S03]  /*120b0*/  F2FP.PACK_AB R6, R247, R248 ;  /* 0x000000f8f706723e */ /* 0x000fc600000000ff */
[----:B------:R1:W4:Y:S01]  /*120c0*/  MUFU.EX2 R221, R144 ;  /* 0x0000009000dd7308 */ /* 0x0003220000000800 */
[----:B--2---:R-:W-:Y:S01]  /*120d0*/  IMAD.MOV.U32 R142, RZ, RZ, R143 ;  /* 0x000000ffff8e7224 */ /* 0x004fe200078e008f */
[----:B------:R-:W-:-:S06]  /*120e0*/  MOV R143, R30 ;  /* 0x0000001e008f7202 */ /* 0x000fcc0000000f00 */
[----:B------:R-:W2:Y:S01]  /*120f0*/  MUFU.EX2 R207, R154 ;  /* 0x0000009a00cf7308 */ /* 0x000ea20000000800 */
[----:B------:R-:W-:Y:S01]  /*12100*/  MOV R30, R26 ;  /* 0x0000001a001e7202 */ /* 0x000fe20000000f00 */
[----:B------:R-:W-:Y:S01]  /*12110*/  IMAD.MOV.U32 R26, RZ, RZ, R27 ;  /* 0x000000ffff1a7224 */ /* 0x000fe200078e001b */
[----:B------:R-:W-:Y:S02]  /*12120*/  MOV R27, R32 ;  /* 0x00000020001b7202 */ /* 0x000fe40000000f00 */
[----:B------:R-:W-:Y:S01]  /*12130*/  MOV R205, R62 ;  /* 0x0000003e00cd7202 */ /* 0x000fe20000000f00 */
[----:B------:R-:W-:Y:S01]  /*12140*/  FADD.FTZ R0, R0, R140 ;  /* 0x0000008c00007221 */ /* 0x000fe20000010000 */
[----:B------:R-:W-:Y:S01]  /*12150*/  MOV R32, R34 ;  /* 0x0000002200207202 */ /* 0x000fe20000000f00 */
[----:B------:R-:W-:Y:S01]  /*12160*/  IMAD.MOV.U32 R34, RZ, RZ, R35 ;  /* 0x000000ffff227224 */ /* 0x000fe200078e0023 */
[----:B---3--:R-:W-:Y:S01]  /*12170*/  MOV R141, R142 ;  /* 0x0000008e008d7202 */ /* 0x008fe20000000f00 */
[----:B------:R-:W-:Y:S01]  /*12180*/  IMAD.MOV.U32 R142, RZ, RZ, R143 ;  /* 0x000000ffff8e7224 */ /* 0x000fe200078e008f */
[----:B------:R-:W-:Y:S01]  /*12190*/  MOV R35, R36 ;  /* 0x0000002400237202 */ /* 0x000fe20000000f00 */
[----:B------:R-:W-:Y:S01]  /*121a0*/  FADD.FTZ R24, R24, R156 ;  /* 0x0000009c18187221 */ /* 0x000fe20000010000 */
[----:B------:R-:W-:Y:S01]  /*121b0*/  MOV R143, R30 ;  /* 0x0000001e008f7202 */ /* 0x000fe20000000f00 */
[----:B------:R3:W5:Y:S01]  /*121c0*/  LDL.LU R238, [R1+0x118] ;  /* 0x0001180001ee7983 */ /* 0x0007620000300800 */
        /* <DEDUP_REMOVED lines=10> */
[----:B------:R-:W-:Y:S02]  /*12270*/  F2FP.PACK_AB R7, R223, R244 ;  /* 0x000000f4df07723e */ /* 0x000fe400000000ff */
[----:B------:R-:W-:Y:S02]  /*12280*/  MOV R35, R36 ;  /* 0x0000002400237202 */ /* 0x000fe40000000f00 */
[----:B------:R-:W-:Y:S01]  /*12290*/  MOV R36, R37 ;  /* 0x0000002500247202 */ /* 0x000fe20000000f00 */
[----:B------:R-:W-:Y:S01]  /*122a0*/  IMAD.MOV.U32 R37, RZ, RZ, R38 ;  /* 0x000000ffff257224 */ /* 0x000fe200078e0026 */
[----:B------:R-:W-:-:S02]  /*122b0*/  MOV R44, R45 ;  /* 0x0000002d002c7202 */ /* 0x000fc40000000f00 */
[----:B------:R-:W-:Y:S02]  /*122c0*/  MOV R38, R39 ;  /* 0x0000002700267202 */ /* 0x000fe40000000f00 */
[----:B------:R-:W-:Y:S01]  /*122d0*/  MOV R45, R46 ;  /* 0x0000002e002d7202 */ /* 0x000fe20000000f00 */
[----:B------:R-:W-:Y:S01]  /*122e0*/  IMAD.MOV.U32 R46, RZ, RZ, R47 ;  /* 0x000000ffff2e7224 */ /* 0x000fe200078e002f */
[----:B------:R-:W-:Y:S01]  /*122f0*/  MOV R39, R2 ;  /* 0x0000000200277202 */ /* 0x000fe20000000f00 */
[----:B------:R-:W-:Y:S01]  /*12300*/  HMMA.16816.F32 R68, R4, R16, R96 ;  /* 0x000000100444723c */ /* 0x000fe20000001860 */
[----:B------:R-:W-:Y:S01]  /*12310*/  MOV R47, R3 ;  /* 0x00000003002f7202 */ /* 0x000fe20000000f00 */
[----:B-1----:R-:W-:Y:S01]  /*12320*/  IMAD.MOV.U32 R144, RZ, RZ, R141 ;  /* 0x000000ffff907224 */ /* 0x002fe200078e008d */
[----:B------:R-:W-:Y:S01]  /*12330*/  MOV R141, R27 ;  /* 0x0000001b008d7202 */ /* 0x000fe20000000f00 */
[----:B------:R-:W-:-:S03]  /*12340*/  IMAD.MOV.U32 R27, RZ, RZ, R39 ;  /* 0x000000ffff1b7224 */ /* 0x000fc600078e0027 */
[----:B------:R-:W-:Y:S01]  /*12350*/  MOV R96, R142 ;  /* 0x0000008e00607202 */ /* 0x000fe20000000f00 */
[----:B------:R-:W-:Y:S01]  /*12360*/  IMAD.MOV.U32 R98, RZ, RZ, R30 ;  /* 0x000000ffff627224 */ /* 0x000fe200078e001e */
        /* <DEDUP_REMOVED lines=10> */
[----:B------:R-:W-:Y:S02]  /*12410*/  MOV R38, R47 ;  /* 0x0000002f00267202 */ /* 0x000fe40000000f00 */
[----:B------:R-:W-:Y:S01]  /*12420*/  MOV R39, R206 ;  /* 0x000000ce00277202 */ /* 0x000fe20000000f00 */
[----:B------:R-:W-:Y:S01]  /*12430*/  HMMA.16816.F32 R64, R4, R18, R100 ;  /* 0x000000120440723c */ /* 0x000fe20000001864 */
[----:B------:R-:W-:Y:S02]  /*12440*/  MOV R29, R60 ;  /* 0x0000003c001d7202 */ /* 0x000fe40000000f00 */
[----:B------:R-:W-:-:S04]  /*12450*/  MOV R32, R44 ;  /* 0x0000002c00207202 */ /* 0x000fc80000000f00 */
[----:B------:R-:W-:Y:S01]  /*12460*/  MOV R100, R30 ;  /* 0x0000001e00647202 */ /* 0x000fe20000000f00 */
[----:B------:R-:W-:Y:S01]  /*12470*/  HMMA.16816.F32 R60, R4, R12, R128 ;  /* 0x0000000c043c723c */ /* 0x000fe20000001880 */
[----:B------:R-:W-:Y:S01]  /*12480*/  MOV R30, R39 ;  /* 0x00000027001e7202 */ /* 0x000fe20000000f00 */
[----:B------:R-:W-:-:S05]  /*12490*/  FADD.FTZ R2, R236, R139 ;  /* 0x0000008bec027221 */ /* 0x000fca0000010000 */
        /* <DEDUP_REMOVED lines=8> */
[----:B------:R-:W-:-:S05]  /*12520*/  MOV R101, R26 ;  /* 0x0000001a00657202 */ /* 0x000fca0000000f00 */
[----:B------:R-:W-:Y:S01]  /*12530*/  HMMA.16816.F32 R52, R4, R20, R120 ;  /* 0x000000140434723c */ /* 0x000fe20000001878 */
[----:B------:R-:W-:Y:S01]  /*12540*/  MOV R103, R32 ;  /* 0x0000002000677202 */ /* 0x000fe20000000f00 */
[----:B------:R-:W-:-:S06]  /*12550*/  IMAD.MOV.U32 R26, RZ, RZ, R204 ;  /* 0x000000ffff1a7224 */ /* 0x000fcc00078e00cc */
[----:B------:R-:W-:Y:S01]  /*12560*/  HMMA.16816.F32 R48, R4, R22, R116 ;  /* 0x000000160430723c */ /* 0x000fe20000001874 */
[----:B------:R-:W-:Y:S01]  /*12570*/  MOV R27, R205 ;  /* 0x000000cd001b7202 */ /* 0x000fe20000000f00 */
[----:B------:R-:W-:-:S06]  /*12580*/  FADD.FTZ R2, R193, R2 ;  /* 0x00000002c1027221 */ /* 0x000fcc0000010000 */
[----:B------:R-:W-:Y:S01]  /*12590*/  HMMA.16816.F32 R44, R4, R8, R132 ;  /* 0x00000008042c723c */ /* 0x000fe20000001884 */
[----:B------:R-:W-:-:S07]  /*125a0*/  MOV R32, R234 ;  /* 0x000000ea00207202 */ /* 0x000fce0000000f00 */
[----:B------:R-:W-:Y:S01]  /*125b0*/  HMMA.16816.F32 R36, R4, R10, R112 ;  /* 0x0000000a0424723c */ /* 0x000fe20000001870 */
[----:B------:R-:W-:-:S06]  /*125c0*/  FADD.FTZ R0, R192, R0 ;  /* 0x00000000c0007221 */ /* 0x000fcc0000010000 */
[----:B------:R-:W-:Y:S02]  /*125d0*/  F2FP.PACK_AB R4, R212, R211 ;  /* 0x000000d3d404723e */ /* 0x000fe400000000ff */
[----:B------:R-:W-:Y:S02]  /*125e0*/  F2FP.PACK_AB R5, R209, R210 ;  /* 0x000000d2d105723e */ /* 0x000fe400000000ff */
[----:B----4-:R-:W-:Y:S02]  /*125f0*/  F2FP.PACK_AB R6, R221, R222 ;  /* 0x000000dedd06723e */ /* 0x010fe400000000ff */
[----:B--2---:R-:W-:Y:S01]  /*12600*/  F2FP.PACK_AB R7, R207, R208 ;  /* 0x000000d0cf07723e */ /* 0x004fe200000000ff */
[----:B------:R-:W-:Y:S01]  /*12610*/  IMAD.MOV.U32 R139, RZ, RZ, R131 ;  /* 0x000000ffff8b7224 */ /* 0x000fe200078e0083 */
[----:B------:R-:W-:Y:S02]  /*12620*/  MOV R193, R100 ;  /* 0x0000006400c17202 */ /* 0x000fe40000000f00 */
        /* <DEDUP_REMOVED lines=8> */
[----:B------:R-:W-:-:S02]  /*126b0*/  MOV R142, R27 ;  /* 0x0000001b008e7202 */ /* 0x000fc40000000f00 */
[----:B------:R-:W-:Y:S01]  /*126c0*/  IMAD.MOV.U32 R18, RZ, RZ, R102 ;  /* 0x000000ffff127224 */ /* 0x000fe200078e0066 */
[----:B------:R-:W-:Y:S01]  /*126d0*/  MOV R102, R143 ;  /* 0x0000008f00667202 */ /* 0x000fe20000000f00 */
[----:B------:R1:W-:Y:S01]  /*126e0*/  MUFU.EX2 R213, R146 ;  /* 0x0000009200d57308 */ /* 0x0003e20000000800 */
[----:B------:R-:W-:Y:S01]  /*126f0*/  MOV R143, R32 ;  /* 0x00000020008f7202 */ /* 0x000fe20000000f00 */
[----:B------:R-:W-:Y:S01]  /*12700*/  FADD.FTZ R120, R144, R24 ;  /* 0x0000001890787221 */ /* 0x000fe20000010000 */
[----:B------:R-:W-:Y:S01]  /*12710*/  MOV R128, R97 ;  /* 0x0000006100807202 */ /* 0x000fe20000000f00 */
[----:B------:R-:W-:Y:S01]  /*12720*/  IMAD.MOV.U32 R121, RZ, RZ, R96 ;  /* 0x000000ffff797224 */ /* 0x000fe200078e0060 */
[----:B------:R-:W-:Y:S01]  /*12730*/  MOV R144, R98 ;  /* 0x0000006200907202 */ /* 0x000fe20000000f00 */
[----:B------:R-:W-:Y:S01]  /*12740*/  IMAD.MOV.U32 R152, RZ, RZ, R141 ;  /* 0x000000ffff987224 */ /* 0x000fe200078e008d */
[----:B------:R-:W-:Y:S01]  /*12750*/  MOV R141, R142 ;  /* 0x0000008e008d7202 */ /* 0x000fe20000000f00 */
[----:B------:R-:W-:Y:S01]  /*12760*/  HMMA.16816.F32 R116, R4, R14, R76 ;  /* 0x0000000e0474723c */ /* 0x000fe2000000184c */
[----:B------:R2:W-:Y:S01]  /*12770*/  MUFU.EX2 R133, R136 ;  /* 0x0000008800857308 */ /* 0x0005e20000000800 */
[----:B------:R-:W-:Y:S01]  /*12780*/  MOV R142, R143 ;  /* 0x0000008f008e7202 */ /* 0x000fe20000000f00 */
[----:B------:R-:W-:-:S02]  /*12790*/  IMAD.MOV.U32 R143, RZ, RZ, R30 ;  /* 0x000000ffff8f7224 */ /* 0x000fc400078e001e */
[----:B-1----:R-:W-:-:S03]  /*127a0*/  IMAD.MOV.U32 R146, RZ, RZ, R99 ;  /* 0x000000ffff927224 */ /* 0x002fc600078e0063 */
[C---:B------:R-:W-:Y:S01]  /*127b0*/  HMMA.16816.F32 R112, R4.reuse, R20, R80 ;  /* 0x000000140470723c */ /* 0x040fe20000001850 */
[----:B------:R1:W-:Y:S07]  /*127c0*/  MUFU.EX2 R206, R31 ;  /* 0x0000001f00ce7308 */ /* 0x0003ee0000000800 */
[C---:B------:R-:W-:Y:S01]  /*127d0*/  HMMA.16816.F32 R96, R4.reuse, R16, R104 ;  /* 0x000000100460723c */ /* 0x040fe20000001868 */
[----:B--2---:R-:W-:Y:S01]  /*127e0*/  MOV R136, R25 ;  /* 0x0000001900887202 */ /* 0x004fe20000000f00 */
[----:B------:R-:W-:Y:S01]  /*127f0*/  IMAD.MOV.U32 R20, RZ, RZ, R35 ;  /* 0x000000ffff147224 */ /* 0x000fe200078e0023 */
[----:B------:R-:W-:Y:S01]  /*12800*/  MOV R21, R34 ;  /* 0x0000002200157202 */ /* 0x000fe20000000f00 */
[----:B------:R-:W-:Y:S03]  /*12810*/  LDSM.16.MT88.4 R24, [R228+0xa800] ;  /* 0x00a80000e418783b */ /* 0x000fe60000004200 */
[----:B------:R-:W-:Y:S01]  /*12820*/  MOV R16, R29 ;  /* 0x0000001d00107202 */ /* 0x000fe20000000f00 */
[----:B------:R-:W-:Y:S01]  /*12830*/  HMMA.16816.F32 R104, R4, R12, R88 ;  /* 0x0000000c0468723c */ /* 0x000fe20000001858 */
[----:B------:R-:W2:Y:S01]  /*12840*/  LDSM.16.MT88.4 R12, [R225+0xa800] ;  /* 0x00a80000e10c783b */ /* 0x000ea20000004200 */
[----:B------:R-:W-:-:S03]  /*12850*/  MOV R17, R28 ;  /* 0x0000001c00117202 */ /* 0x000fc60000000f00 */
[----:B------:R-:W4:Y:S04]  /*12860*/  LDSM.16.MT88.4 R32, [R226+0xa800] ;  /* 0x00a80000e220783b */ /* 0x000f280000004200 */
[----:B-1----:R-:W1:Y:S01]  /*12870*/  LDSM.16.MT88.4 R28, [R227+0xa800] ;  /* 0x00a80000e31c783b */ /* 0x002e620000004200 */
[----:B------:R3:W-:Y:S01]  /*12880*/  MUFU.EX2 R132, R137 ;  /* 0x0000008900847308 */ /* 0x0007e20000000800 */
[----:B------:R-:W-:-:S07]  /*12890*/  MOV R156, R130 ;  /* 0x00000082009c7202 */ /* 0x000fce0000000f00 */
[----:B------:R-:W1:Y:S01]  /*128a0*/  MUFU.EX2 R205, R108 ;  /* 0x0000006c00cd7308 */ /* 0x000e620000000800 */
[----:B---3--:R-:W-:-:S07]  /*128b0*/  MOV R137, R131 ;  /* 0x0000008300897202 */ /* 0x008fce0000000f00 */
[----:B------:R-:W-:Y:S08]  /*128c0*/  MUFU.EX2 R204, R109 ;  /* 0x0000006d00cc7308 */ /* 0x000ff00000000800 */
[----:B------:R-:W-:Y:S08]  /*128d0*/  MUFU.EX2 R135, R110 ;  /* 0x0000006e00877308 */ /* 0x000ff00000000800 */
[----:B------:R3:W1:Y:S08]  /*128e0*/  MUFU.EX2 R134, R111 ;  /* 0x0000006f00867308 */ /* 0x0006700000000800 */
[----:B------:R1:W1:Y:S01]  /*128f0*/  MUFU.EX2 R131, R138 ;  /* 0x0000008a00837308 */ /* 0x0002620000000800 */
[----:B------:R-:W-:Y:S01]  /*12900*/  IMAD.MOV.U32 R19, RZ, RZ, R128 ;  /* 0x000000ffff137224 */ /* 0x000fe200078e0080 */
[----:B------:R-:W-:Y:S01]  /*12910*/  MOV R145, R129 ;  /* 0x0000008100917202 */ /* 0x000fe20000000f00 */
[----:B---3--:R-:W-:Y:S05]  /*12920*/  HMMA.16816.F32 R108, R4, R22, R84 ;  /* 0x00000016046c723c */ /* 0x008fea0000001854 */
[----:B------:R3:W2:Y:S02]  /*12930*/  MUFU.EX2 R130, R160 ;  /* 0x000000a000827308 */ /* 0x0006a40000000800 */
[----:B------:R-:W-:Y:S01]  /*12940*/  IMAD.MOV.U32 R22, RZ, RZ, R184 ;  /* 0x000000ffff167224 */ /* 0x000fe200078e00b8 */
[----:B-1----:R-:W-:-:S05]  /*12950*/  MOV R138, R186 ;  /* 0x000000ba008a7202 */ /* 0x002fca0000000f00 */
[----:B------:R1:W-:Y:S01]  /*12960*/  MUFU.EX2 R129, R161 ;  /* 0x000000a100817308 */ /* 0x0003e20000000800 */
[----:B------:R-:W-:Y:S01]  /*12970*/  MOV R23, R185 ;  /* 0x000000b900177202 */ /* 0x000fe20000000f00 */
[----:B---3--:R-:W-:-:S06]  /*12980*/  IMAD.MOV.U32 R160, RZ, RZ, R187 ;  /* 0x000000ffffa07224 */ /* 0x008fcc00078e00bb */
[----:B------:R-:W-:Y:S01]  /*12990*/  MUFU.EX2 R128, R162 ;  /* 0x000000a200807308 */ /* 0x000fe20000000800 */
[----:B------:R-:W-:Y:S07]  /*129a0*/  HMMA.16816.F32 R184, R4, R8, R72 ;  /* 0x0000000804b8723c */ /* 0x000fee0000001848 */
[----:B------:R3:W-:Y:S01]  /*129b0*/  MUFU.EX2 R127, R163 ;  /* 0x000000a3007f7308 */ /* 0x0007e20000000800 */
[----:B------:R-:W-:Y:S01]  /*129c0*/  FADD.FTZ R8, R160, R120 ;  /* 0x00000078a0087221 */ /* 0x000fe20000010000 */
[----:B------:R-:W-:Y:S01]  /*129d0*/  MOV R9, R138 ;  /* 0x0000008a00097202 */ /* 0x000fe20000000f00 */
[----:B------:R-:W-:Y:S01]  /*129e0*/  IMAD.MOV.U32 R138, RZ, RZ, R23 ;  /* 0x000000ffff8a7224 */ /* 0x000fe200078e0017 */
[----:B------:R-:W-:-:S04]  /*129f0*/  MOV R160, R22 ;  /* 0x0000001600a07202 */ /* 0x000fc80000000f00 */
[----:B------:R-:W1:Y:S01]  /*12a00*/  MUFU.EX2 R126, R172 ;  /* 0x000000ac007e7308 */ /* 0x000e620000000800 */
[----:B------:R-:W-:Y:S01]  /*12a10*/  HMMA.16816.F32 R88, R4, R10, R40 ;  /* 0x0000000a0458723c */ /* 0x000fe20000001828 */
[----:B------:R-:W-:-:S06]  /*12a20*/  MOV R22, R137 ;  /* 0x0000008900167202 */ /* 0x000fcc0000000f00 */
[----:B------:R-:W-:Y:S01]  /*12a30*/  MUFU.EX2 R125, R173 ;  /* 0x000000ad007d7308 */ /* 0x000fe20000000800 */
[----:B------:R-:W-:-:S07]  /*12a40*/  MOV R23, R20 ;  /* 0x0000001400177202 */ /* 0x000fce0000000f00 */
[----:B------:R1:W1:Y:S01]  /*12a50*/  MUFU.EX2 R124, R174 ;  /* 0x000000ae007c7308 */ /* 0x0002620000000800 */
[----:B------:R-:W-:Y:S01]  /*12a60*/  F2FP.PACK_AB R4, R205, R206 ;  /* 0x000000cecd04723e */ /* 0x000fe200000000ff */
[----:B------:R-:W-:Y:S01]  /*12a70*/  IMAD.MOV.U32 R137, RZ, RZ, R21 ;  /* 0x000000ffff897224 */ /* 0x000fe200078e0015 */
[----:B------:R-:W-:Y:S01]  /*12a80*/  F2FP.PACK_AB R5, R133, R134 ;  /* 0x000000868505723e */ /* 0x000fe200000000ff */
[----:B------:R-:W-:Y:S01]  /*12a90*/  FADD.FTZ R2, R9, R2 ;  /* 0x0000000209027221 */ /* 0x000fe20000010000 */
[----:B------:R-:W-:Y:S01]  /*12aa0*/  F2FP.PACK_AB R6, R135, R204 ;  /* 0x000000cc8706723e */ /* 0x000fe200000000ff */
[----:B------:R-:W-:Y:S01]  /*12ab0*/  IMAD.MOV.U32 R9, RZ, RZ, R160 ;  /* 0x000000ffff097224 */ /* 0x000fe200078e00a0 */
[----:B------:R-:W-:Y:S01]  /*12ac0*/  F2FP.PACK_AB R7, R131, R132 ;  /* 0x000000848307723e */ /* 0x000fe200000000ff */
[----:B------:R-:W-:Y:S01]  /*12ad0*/  IMAD.MOV.U32 R21, RZ, RZ, R19 ;  /* 0x000000ffff157224 */ /* 0x000fe200078e0013 */
[----:B------:R-:W-:Y:S02]  /*12ae0*/  MOV R20, R136 ;  /* 0x0000008800147202 */ /* 0x000fe40000000f00 */
[----:B------:R-:W-:-:S02]  /*12af0*/  MOV R160, R138 ;  /* 0x0000008a00a07202 */ /* 0x000fc40000000f00 */
[----:B------:R-:W-:Y:S02]  /*12b00*/  MOV R136, R18 ;  /* 0x0000001200887202 */ /* 0x000fe40000000f00 */
[----:B------:R-:W-:Y:S01]  /*12b10*/  MOV R138, R22 ;  /* 0x00000016008a7202 */ /* 0x000fe20000000f00 */
[----:B------:R-:W-:Y:S01]  /*12b20*/  IMAD.MOV.U32 R22, RZ, RZ, R23 ;  /* 0x000000ffff167224 */ /* 0x000fe200078e0017 */
[----:B------:R-:W-:Y:S01]  /*12b30*/  MOV R18, R121 ;  /* 0x0000007900127202 */ /* 0x000fe20000000f00 */
[----:B------:R-:W-:Y:S01]  /*12b40*/  FADD.FTZ R3, R237, R155 ;  /* 0x0000009bed037221 */ /* 0x000fe20000010000 */
[----:B------:R-:W-:Y:S01]  /*12b50*/  MOV R19, R232 ;  /* 0x000000e800137202 */ /* 0x000fe20000000f00 */
[----:B------:R-:W-:Y:S01]  /*12b60*/  IMAD.MOV.U32 R155, RZ, RZ, R101 ;  /* 0x000000ffff9b7224 */ /* 0x000fe200078e0065 */
[----:B------:R-:W-:Y:S01]  /*12b70*/  MOV R23, R137 ;  /* 0x0000008900177202 */ /* 0x000fe20000000f00 */
[----:B--2---:R-:W-:Y:S01]  /*12b80*/  HMMA.16816.F32 R84, R4, R14, R64 ;  /* 0x0000000e0454723c */ /* 0x004fe20000001840 */
[----:B------:R-:W-:-:S02]  /*12b90*/  MOV R140, R100 ;  /* 0x00000064008c7202 */ /* 0x000fc40000000f00 */
[----:B------:R-:W-:Y:S02]  /*12ba0*/  MOV R154, R102 ;  /* 0x00000066009a7202 */ /* 0x000fe40000000f00 */
[----:B------:R-:W-:-:S03]  /*12bb0*/  MOV R153, R103 ;  /* 0x0000006700997202 */ /* 0x000fc60000000f00 */
[----:B------:R-:W-:Y:S01]  /*12bc0*/  HMMA.16816.F32 R80, R4, R24, R60 ;  /* 0x000000180450723c */ /* 0x000fe2000000183c */
[----:B------:R-:W-:Y:S01]  /*12bd0*/  MOV R137, R20 ;  /* 0x0000001400897202 */ /* 0x000fe20000000f00 */
[----:B------:R-:W-:Y:S01]  /*12be0*/  IMAD.MOV.U32 R20, RZ, RZ, R21 ;  /* 0x000000ffff147224 */ /* 0x000fe200078e0015 */
[----:B------:R-:W-:Y:S01]  /*12bf0*/  MOV R21, R18 ;  /* 0x0000001200157202 */ /* 0x000fe20000000f00 */
[----:B------:R-:W-:Y:S01]  /*12c00*/  FADD.FTZ R0, R231, R0 ;  /* 0x00000000e7007221 */ /* 0x000fe20000010000 */
[----:B------:R-:W-:-:S03]  /*12c10*/  MOV R18, R19 ;  /* 0x0000001300127202 */ /* 0x000fc60000000f00 */
[----:B------:R-:W-:Y:S01]  /*12c20*/  HMMA.16816.F32 R76, R4, R26, R56 ;  /* 0x0000001a044c723c */ /* 0x000fe20000001838 */
[----:B------:R-:W-:Y:S01]  /*12c30*/  IMAD.MOV.U32 R19, RZ, RZ, R16 ;  /* 0x000000ffff137224 */ /* 0x000fe200078e0010 */
[----:B------:R-:W-:-:S06]  /*12c40*/  MOV R16, R224 ;  /* 0x000000e000107202 */ /* 0x000fcc0000000f00 */
[C---:B----4-:R-:W-:Y:S01]  /*12c50*/  HMMA.16816.F32 R72, R4.reuse, R32, R52 ;  /* 0x000000200448723c */ /* 0x050fe20000001834 */
[----:B------:R2:W-:Y:S07]  /*12c60*/  MUFU.EX2 R123, R147 ;  /* 0x00000093007b7308 */ /* 0x0005ee0000000800 */
[C---:B------:R-:W-:Y:S01]  /*12c70*/  HMMA.16816.F32 R40, R4.reuse, R30, R36 ;  /* 0x0000001e0428723c */ /* 0x040fe20000001824 */
[----:B-1----:R-:W-:Y:S01]  /*12c80*/  MOV R161, R138 ;  /* 0x0000008a00a17202 */ /* 0x002fe20000000f00 */
[----:B------:R-:W-:Y:S01]  /*12c90*/  FADD.FTZ R2, R9, R2 ;  /* 0x0000000209027221 */ /* 0x000fe20000010000 */
[----:B------:R-:W1:Y:S01]  /*12ca0*/  MUFU.EX2 R122, R148 ;  /* 0x00000094007a7308 */ /* 0x000e620000000800 */
[----:B------:R4:W5:Y:S04]  /*12cb0*/  LDL.LU R237, [R1+0x114] ;  /* 0x0001140001ed7983 */ /* 0x0009680000300800 */
[----:B------:R-:W-:Y:S01]  /*12cc0*/  HMMA.16816.F32 R100, R4, R12, R68 ;  /* 0x0000000c0464723c */ /* 0x000fe20000001844 */
[----:B------:R-:W-:-:S07]  /*12cd0*/  FADD.FTZ R0, R160, R0 ;  /* 0x00000000a0007221 */ /* 0x000fce0000010000 */
[C---:B------:R-:W-:Y:S01]  /*12ce0*/  HMMA.16816.F32 R64, R4.reuse, R28, R44 ;  /* 0x0000001c0440723c */ /* 0x040fe2000000182c */
[----:B------:R-:W-:Y:S01]  /*12cf0*/  FADD.FTZ R60, R230, R8 ;  /* 0x00000008e63c7221 */ /* 0x000fe20000010000 */
[----:B------:R-:W-:Y:S01]  /*12d00*/  MOV R138, R23 ;  /* 0x00000017008a7202 */ /* 0x000fe20000000f00 */
[----:B---3--:R-:W-:Y:S01]  /*12d10*/  IMAD.MOV.U32 R163, RZ, RZ, R21 ;  /* 0x000000ffffa37224 */ /* 0x008fe200078e0015 */
[----:B------:R-:W-:Y:S01]  /*12d20*/  MOV R162, R20 ;  /* 0x0000001400a27202 */ /* 0x000fe20000000f00 */
[----:B------:R-:W-:Y:S01]  /*12d30*/  IMAD.MOV.U32 R174, RZ, RZ, R16 ;  /* 0x000000ffffae7224 */ /* 0x000fe200078e0010 */
[----:B------:R-:W-:Y:S01]  /*12d40*/  MOV R172, R18 ;  /* 0x0000001200ac7202 */ /* 0x000fe20000000f00 */
[----:B------:R-:W-:Y:S01]  /*12d50*/  MUFU.EX2 R121, R149 ;  /* 0x0000009500797308 */ /* 0x000fe20000000800 */
[----:B------:R-:W-:Y:S01]  /*12d60*/  HMMA.16816.F32 R68, R4, R34, R48 ;  /* 0x000000220444723c */ /* 0x000fe20000001830 */
[----:B------:R-:W-:Y:S01]  /*12d70*/  IMAD.MOV.U32 R160, RZ, RZ, R22 ;  /* 0x000000ffffa07224 */ /* 0x000fe200078e0016 */
[----:B------:R-:W-:Y:S01]  /*12d80*/  MOV R173, R19 ;  /* 0x0000001300ad7202 */ /* 0x000fe20000000f00 */
[----:B------:R-:W3:Y:S04]  /*12d90*/  LDSM.16.MT88.4 R20, [R225+0xb000] ;  /* 0x00b00000e114783b */ /* 0x000ee80000004200 */
[----:B------:R-:W-:Y:S01]  /*12da0*/  F2FP.PACK_AB R4, R130, R213 ;  /* 0x000000d58204723e */ /* 0x000fe200000000ff */
[----:B------:R-:W-:Y:S01]  /*12db0*/  LDSM.16.MT88.4 R8, [R227+0xb000] ;  /* 0x00b00000e308783b */ /* 0x000fe20000004200 */
[----:B------:R-:W-:-:S02]  /*12dc0*/  F2FP.PACK_AB R5, R126, R127 ;  /* 0x0000007f7e05723e */ /* 0x000fc400000000ff */
[----:B------:R-:W-:Y:S01]  /*12dd0*/  F2FP.PACK_AB R6, R128, R129 ;  /* 0x000000818006723e */ /* 0x000fe200000000ff */
[----:B------:R-:W-:Y:S01]  /*12de0*/  MUFU.EX2 R120, R150 ;  /* 0x0000009600787308 */ /* 0x000fe20000000800 */
[----:B------:R-:W-:Y:S01]  /*12df0*/  F2FP.PACK_AB R7, R124, R125 ;  /* 0x0000007d7c07723e */ /* 0x000fe200000000ff */
[----:B------:R-:W-:Y:S01]  /*12e00*/  FADD.FTZ R3, R235, R3 ;  /* 0x00000003eb037221 */ /* 0x000fe20000010000 */
[----:B--2---:R-:W-:Y:S01]  /*12e10*/  MOV R147, R17 ;  /* 0x0000001100937202 */ /* 0x004fe20000000f00 */
[----:B------:R4:W5:Y:S04]  /*12e20*/  LDL.LU R236, [R1+0x110] ;  /* 0x0001100001ec7983 */ /* 0x0009680000300800 */
[C---:B------:R-:W-:Y:S01]  /*12e30*/  HMMA.16816.F32 R56, R4.reuse, R12, R96 ;  /* 0x0000000c0438723c */ /* 0x040fe20000001860 */
[----:B------:R-:W2:Y:S07]  /*12e40*/  LDSM.16.MT88.4 R16, [R228+0xb000] ;  /* 0x00b00000e410783b */ /* 0x000eae0000004200 */
[C---:B------:R-:W-:Y:S01]  /*12e50*/  HMMA.16816.F32 R52, R4.reuse, R14, R92 ;  /* 0x0000000e0434723c */ /* 0x040fe2000000185c */
[----:B------:R-:W1:Y:S01]  /*12e60*/  LDSM.16.MT88.4 R12, [R226+0xb000] ;  /* 0x00b00000e20c783b */ /* 0x000e620000004200 */
[----:B------:R1:W-:Y:S06]  /*12e70*/  MUFU.EX2 R96, R151 ;  /* 0x0000009700607308 */ /* 0x0003ec0000000800 */
        /* <DEDUP_REMOVED lines=8> */
[----:B------:R-:W2:Y:S01]  /*12f00*/  MUFU.EX2 R95, R157 ;  /* 0x0000009d005f7308 */ /* 0x000ea20000000800 */
[----:B------:R-:W-:-:S02]  /*12f10*/  FADD.FTZ R2, R173, R2 ;  /* 0x00000002ad027221 */ /* 0x000fc40000010000 */
[----:B------:R-:W-:Y:S01]  /*12f20*/  FADD.FTZ R0, R172, R0 ;  /* 0x00000000ac007221 */ /* 0x000fe20000010000 */
[----:B------:R-:W-:Y:S01]  /*12f30*/  MOV R98, R146 ;  /* 0x0000009200627202 */ /* 0x000fe20000000f00 */
[----:B------:R-:W-:Y:S01]  /*12f40*/  IMAD.MOV.U32 R97, RZ, RZ, R144 ;  /* 0x000000ffff617224 */ /* 0x000fe200078e0090 */
[----:B------:R4:W5:Y:S02]  /*12f50*/  LDL.LU R235, [R1+0x10c] ;  /* 0x00010c0001eb7983 */ /* 0x0009640000300800 */
[----:B------:R-:W-:Y:S01]  /*12f60*/  MUFU.EX2 R94, R158 ;  /* 0x0000009e005e7308 */ /* 0x000fe20000000800 */
[C---:B------:R-:W-:Y:S01]  /*12f70*/  HMMA.16816.F32 R32, R4.reuse, R34, R108 ;  /* 0x000000220420723c */ /* 0x040fe2000000186c */
[----:B------:R-:W-:Y:S01]  /*12f80*/  MOV R99, R145 ;  /* 0x0000009100637202 */ /* 0x000fe20000000f00 */
[----:B-1----:R-:W1:Y:S05]  /*12f90*/  LDSM.16.MT88.4 R148, [R225+0xb800] ;  /* 0x00b80000e194783b */ /* 0x002e6a0000004200 */
[----:B------:R-:W1:Y:S01]  /*12fa0*/  MUFU.EX2 R93, R159 ;  /* 0x0000009f005d7308 */ /* 0x000e620000000800 */
[----:B------:R-:W-:Y:S07]  /*12fb0*/  HMMA.16816.F32 R28, R4, R30, R88 ;  /* 0x0000001e041c723c */ /* 0x000fee0000001858 */
[----:B------:R-:W-:Y:S01]  /*12fc0*/  MUFU.EX2 R92, R175 ;  /* 0x000000af005c7308 */ /* 0x000fe20000000800 */
[----:B------:R-:W-:-:S02]  /*12fd0*/  FADD.FTZ R3, R229, R3 ;  /* 0x00000003e5037221 */ /* 0x000fc40000010000 */
        /* <DEDUP_REMOVED lines=11> */
[----:B------:R-:W-:-:S02]  /*13090*/  MOV R104, R193 ;  /* 0x000000c100687202 */ /* 0x000fc40000000f00 */
[----:B------:R-:W-:Y:S01]  /*130a0*/  MOV R105, R139 ;  /* 0x0000008b00697202 */ /* 0x000fe20000000f00 */
[----:B------:R-:W-:Y:S01]  /*130b0*/  MUFU.EX2 R90, R178 ;  /* 0x000000b2005a7308 */ /* 0x000fe20000000800 */
[----:B------:R-:W-:Y:S01]  /*130c0*/  IMAD.MOV.U32 R106, RZ, RZ, R156 ;  /* 0x000000ffff6a7224 */ /* 0x000fe200078e009c */
[----:B------:R-:W-:Y:S01]  /*130d0*/  MOV R113, R153 ;  /* 0x0000009900717202 */ /* 0x000fe20000000f00 */
[----:B------:R-:W-:Y:S01]  /*130e0*/  IMAD.MOV.U32 R112, RZ, RZ, R154 ;  /* 0x000000ffff707224 */ /* 0x000fe200078e009a */
[----:B------:R-:W-:Y:S01]  /*130f0*/  MOV R114, R152 ;  /* 0x0000009800727202 */ /* 0x000fe20000000f00 */
[----:B------:R4:W5:Y:S03]  /*13100*/  LDL.LU R234, [R1+0x108] ;  /* 0x0001080001ea7983 */ /* 0x0009660000300800 */
[----:B------:R-:W-:Y:S08]  /*13110*/  MUFU.EX2 R89, R188 ;  /* 0x000000bc00597308 */ /* 0x000ff00000000800 */
[----:B------:R-:W4:Y:S01]  /*13120*/  MUFU.EX2 R88, R177 ;  /* 0x000000b100587308 */ /* 0x000f220000000800 */
[----:B------:R-:W-:-:S02]  /*13130*/  F2FP.PACK_AB R4, R122, R123 ;  /* 0x0000007b7a04723e */ /* 0x000fc400000000ff */
[----:B--2---:R-:W-:Y:S02]  /*13140*/  F2FP.PACK_AB R5, R95, R96 ;  /* 0x000000605f05723e */ /* 0x004fe400000000ff */
[----:B------:R-:W-:Y:S02]  /*13150*/  F2FP.PACK_AB R6, R120, R121 ;  /* 0x000000797806723e */ /* 0x000fe400000000ff */
[----:B-1----:R-:W-:Y:S01]  /*13160*/  F2FP.PACK_AB R7, R93, R94 ;  /* 0x0000005e5d07723e */ /* 0x002fe200000000ff */
[----:B------:R-:W-:Y:S01]  /*13170*/  FADD.FTZ R3, R174, R3 ;  /* 0x00000003ae037221 */ /* 0x000fe20000010000 */
[----:B------:R-:W-:Y:S01]  /*13180*/  MOV R111, R155 ;  /* 0x0000009b006f7202 */ /* 0x000fe20000000f00 */
[----:B------:R-:W-:Y:S01]  /*13190*/  FADD.FTZ R24, R163, R24 ;  /* 0x00000018a3187221 */ /* 0x000fe20000010000 */
[----:B------:R-:W-:Y:S01]  /*131a0*/  MOV R107, R161 ;  /* 0x000000a1006b7202 */ /* 0x000fe20000000f00 */
[----:B------:R-:W-:Y:S01]  /*131b0*/  IMAD.MOV.U32 R143, RZ, RZ, R180 ;  /* 0x000000ffff8f7224 */ /* 0x000fe200078e00b4 */
[----:B------:R-:W-:Y:S01]  /*131c0*/  MUFU.EX2 R27, R164 ;  /* 0x000000a4001b7308 */ /* 0x000fe20000000800 */
[C---:B---3--:R-:W-:Y:S01]  /*131d0*/  HMMA.16816.F32 R100, R4.reuse, R20, R100 ;  /* 0x000000140464723c */ /* 0x048fe20000001864 */
[----:B------:R-:W-:Y:S01]  /*131e0*/  FADD.FTZ R3, R162, R3 ;  /* 0x00000003a2037221 */ /* 0x000fe20000010000 */
[----:B------:R-:W-:Y:S01]  /*131f0*/  MOV R163, R182 ;  /* 0x000000b600a37202 */ /* 0x000fe20000000f00 */
[----:B------:R1:W5:Y:S05]  /*13200*/  LDL.LU R233, [R1+0x104] ;  /* 0x0001040001e97983 */ /* 0x00036a0000300800 */
[----:B------:R-:W-:Y:S01]  /*13210*/  HMMA.16816.F32 R84, R4, R22, R84 ;  /* 0x000000160454723c */ /* 0x000fe20000001854 */
[----:B------:R-:W-:-:S07]  /*13220*/  MOV R162, R183 ;  /* 0x000000b700a27202 */ /* 0x000fce0000000f00 */
[C---:B------:R-:W-:Y:S08]  /*13230*/  HMMA.16816.F32 R80, R4.reuse, R16, R80 ;  /* 0x000000100450723c */ /* 0x040ff00000001850 */
[C---:B------:R-:W-:Y:S08]  /*13240*/  HMMA.16816.F32 R76, R4.reuse, R18, R76 ;  /* 0x00000012044c723c */ /* 0x040ff0000000184c */
[C---:B------:R-:W-:Y:S08]  /*13250*/  HMMA.16816.F32 R72, R4.reuse, R12, R72 ;  /* 0x0000000c0448723c */ /* 0x040ff00000001848 */
[C---:B------:R-:W-:Y:S08]  /*13260*/  HMMA.16816.F32 R68, R4.reuse, R14, R68 ;  /* 0x0000000e0444723c */ /* 0x040ff00000001844 */
[C---:B------:R-:W-:Y:S08]  /*13270*/  HMMA.16816.F32 R64, R4.reuse, R8, R64 ;  /* 0x000000080440723c */ /* 0x040ff00000001840 */
[----:B------:R-:W-:Y:S01]  /*13280*/  HMMA.16816.F32 R40, R4, R10, R40 ;  /* 0x0000000a0428723c */ /* 0x000fe20000001828 */
[----:B------:R-:W-:Y:S01]  /*13290*/  FADD.FTZ R3, R172, R3 ;  /* 0x00000003ac037221 */ /* 0x000fe20000010000 */
[----:B------:R-:W-:Y:S01]  /*132a0*/  MUFU.EX2 R26, R165 ;  /* 0x000000a5001a7308 */ /* 0x000fe20000000800 */
[----:B------:R-:W-:Y:S04]  /*132b0*/  LDSM.16.MT88.4 R180, [R226+0xb800] ;  /* 0x00b80000e2b4783b */ /* 0x000fe80000004200 */
[----:B------:R-:W-:Y:S01]  /*132c0*/  F2FP.PACK_AB R4, R91, R92 ;  /* 0x0000005c5b04723e */ /* 0x000fe200000000ff */
[----:B------:R1:W5:Y:S01]  /*132d0*/  LDL.LU R232, [R1+0x100] ;  /* 0x0001000001e87983 */ /* 0x0003620000300800 */
[----:B----4-:R-:W-:-:S02]  /*132e0*/  F2FP.PACK_AB R5, R63, R88 ;  /* 0x000000583f05723e */ /* 0x010fc400000000ff */
[----:B------:R-:W-:Y:S01]  /*132f0*/  F2FP.PACK_AB R6, R89, R90 ;  /* 0x0000005a5906723e */ /* 0x000fe200000000ff */
[----:B------:R-:W-:Y:S01]  /*13300*/  MUFU.EX2 R25, R166 ;  /* 0x000000a600197308 */ /* 0x000fe20000000800 */
[----:B------:R-:W-:Y:S01]  /*13310*/  F2FP.PACK_AB R7, R61, R62 ;  /* 0x0000003e3d07723e */ /* 0x000fe200000000ff */
[----:B------:R1:W5:Y:S04]  /*13320*/  LDL.LU R231, [R1+0xfc] ;  /* 0x0000fc0001e77983 */ /* 0x0003680000300800 */
[----:B------:R1:W5:Y:S02]  /*13330*/  LDL.LU R230, [R1+0xf8] ;  /* 0x0000f80001e67983 */ /* 0x0003640000300800 */
        /* <DEDUP_REMOVED lines=8> */
[----:B------:R-:W2:Y:S01]  /*133c0*/  MUFU.EX2 R18, R191 ;  /* 0x000000bf00127308 */ /* 0x000ea20000000800 */
[----:B------:R-:W-:Y:S04]  /*133d0*/  LDSM.16.MT88.4 R12, [R227+0xb800] ;  /* 0x00b80000e30c783b */ /* 0x000fe80000004200 */
[----:B------:R1:W5:Y:S01]  /*133e0*/  LDL.LU R229, [R1+0xf4] ;  /* 0x0000f40001e57983 */ /* 0x0003620000300800 */
[----:B------:R-:W-:-:S02]  /*133f0*/  FADD.FTZ R4, R173, R24 ;  /* 0x00000018ad047221 */ /* 0x000fc40000010000 */
[----:B------:R-:W-:Y:S02]  /*13400*/  FADD.FTZ R6, R163, R2 ;  /* 0x00000002a3067221 */ /* 0x000fe40000010000 */
[----:B------:R-:W-:Y:S01]  /*13410*/  FADD.FTZ R5, R162, R0 ;  /* 0x00000000a2057221 */ /* 0x000fe20000010000 */
[----:B------:R-:W3:Y:S01]  /*13420*/  MUFU.EX2 R10, R214 ;  /* 0x000000d6000a7308 */ /* 0x000ee20000000800 */
[----:B------:R-:W-:Y:S01]  /*13430*/  FADD.FTZ R2, R115, R4 ;  /* 0x0000000473027221 */ /* 0x000fe20000010000 */
[----:B------:R1:W5:Y:S01]  /*13440*/  LDL.LU R224, [R1+0xf0] ;  /* 0x0000f00001e07983 */ /* 0x0003620000300800 */
[----:B------:R-:W-:Y:S02]  /*13450*/  FADD.FTZ R0, R116, R3 ;  /* 0x0000000374007221 */ /* 0x000fe40000010000 */
[----:B------:R-:W-:Y:S02]  /*13460*/  FADD.FTZ R4, R117, R6 ;  /* 0x0000000675047221 */ /* 0x000fe40000010000 */
[----:B------:R-:W-:-:S02]  /*13470*/  FADD.FTZ R3, R118, R5 ;  /* 0x0000000576037221 */ /* 0x000fc40000010000 */
[----:B------:R-:W-:Y:S02]  /*13480*/  FADD.FTZ R2, R119, R2 ;  /* 0x0000000277027221 */ /* 0x000fe40000010000 */
[----:B------:R-:W-:Y:S02]  /*13490*/  FADD.FTZ R0, R104, R0 ;  /* 0x0000000068007221 */ /* 0x000fe40000010000 */
[----:B------:R-:W-:Y:S01]  /*134a0*/  FADD.FTZ R5, R105, R4 ;  /* 0x0000000469057221 */ /* 0x000fe20000010000 */
[----:B------:R-:W-:Y:S01]  /*134b0*/  MOV R116, R142 ;  /* 0x0000008e00747202 */ /* 0x000fe20000000f00 */
[----:B------:R-:W-:Y:S01]  /*134c0*/  FADD.FTZ R4, R106, R3 ;  /* 0x000000036a047221 */ /* 0x000fe20000010000 */
[----:B------:R-:W-:Y:S01]  /*134d0*/  MOV R117, R143 ;  /* 0x0000008f00757202 */ /* 0x000fe20000000f00 */
[----:B------:R-:W-:Y:S02]  /*134e0*/  IMAD.MOV.U32 R115, RZ, RZ, R141 ;  /* 0x000000ffff737224 */ /* 0x000fe400078e008d */
[----:B------:R-:W-:-:S02]  /*134f0*/  FADD.FTZ R2, R111, R2 ;  /* 0x000000026f027221 */ /* 0x000fc40000010000 */
[----:B------:R-:W-:Y:S01]  /*13500*/  FADD.FTZ R0, R112, R0 ;  /* 0x0000000070007221 */ /* 0x000fe20000010000 */
[----:B------:R-:W-:Y:S01]  /*13510*/  MOV R119, R198 ;  /* 0x000000c600777202 */ /* 0x000fe20000000f00 */
[----:B------:R-:W-:Y:S01]  /*13520*/  FADD.FTZ R5, R113, R5 ;  /* 0x0000000571057221 */ /* 0x000fe20000010000 */
[----:B------:R-:W-:Y:S01]  /*13530*/  MOV R104, R199 ;  /* 0x000000c700687202 */ /* 0x000fe20000000f00 */
[----:B------:R-:W-:Y:S02]  /*13540*/  IMAD.MOV.U32 R118, RZ, RZ, R197 ;  /* 0x000000ffff767224 */ /* 0x000fe400078e00c5 */
[----:B------:R-:W-:Y:S02]  /*13550*/  FADD.FTZ R4, R114, R4 ;  /* 0x0000000472047221 */ /* 0x000fe40000010000 */
[----:B------:R-:W-:Y:S02]  /*13560*/  FADD.FTZ R2, R115, R2 ;  /* 0x0000000273027221 */ /* 0x000fe40000010000 */
[----:B------:R-:W-:Y:S01]  /*13570*/  FADD.FTZ R0, R116, R0 ;  /* 0x0000000074007221 */ /* 0x000fe20000010000 */
[----:B------:R-:W-:Y:S01]  /*13580*/  MOV R106, R140 ;  /* 0x0000008c006a7202 */ /* 0x000fe20000000f00 */
[----:B------:R-:W-:-:S02]  /*13590*/  IMAD.MOV.U32 R105, RZ, RZ, R196 ;  /* 0x000000ffff697224 */ /* 0x000fc400078e00c4 */
        /* <DEDUP_REMOVED lines=45> */
[----:B------:R-:W-:Y:S01]  /*13870*/  FADD.FTZ R4, R88, R4 ;  /* 0x0000000458047221 */ /* 0x000fe20000010000 */
[----:B------:R-:W4:Y:S01]  /*13880*/  MUFU.EX2 R22, R168 ;  /* 0x000000a800167308 */ /* 0x000f220000000800 */
[----:B------:R-:W-:Y:S02]  /*13890*/  FADD.FTZ R2, R123, R2 ;  /* 0x000000027b027221 */ /* 0x000fe40000010000 */
[----:B------:R-:W-:-:S02]  /*138a0*/  FADD.FTZ R0, R96, R0 ;  /* 0x0000000060007221 */ /* 0x000fc40000010000 */
[----:B------:R-:W-:Y:S02]  /*138b0*/  FADD.FTZ R5, R91, R5 ;  /* 0x000000055b057221 */ /* 0x000fe40000010000 */
        /* <DEDUP_REMOVED lines=15> */
[----:B------:R-:W-:-:S07]  /*139b0*/  FADD.FTZ R0, R93, R0 ;  /* 0x000000005d007221 */ /* 0x000fce0000010000 */
[----:B------:R1:W-:Y:S01]  /*139c0*/  MUFU.EX2 R23, R167 ;  /* 0x000000a700177308 */ /* 0x0003e20000000800 */
[----:B--2---:R-:W-:-:S07]  /*139d0*/  FADD.FTZ R5, R18, R5 ;  /* 0x0000000512057221 */ /* 0x004fce0000010000 */
[----:B------:R-:W2:Y:S01]  /*139e0*/  MUFU.EX2 R20, R170 ;  /* 0x000000aa00147308 */ /* 0x000ea20000000800 */
[----:B---3--:R-:W-:Y:S01]  /*139f0*/  FADD.FTZ R4, R10, R4 ;  /* 0x000000040a047221 */ /* 0x008fe20000010000 */
[----:B-1----:R-:W1:Y:S06]  /*13a00*/  LDSM.16.MT88.4 R164, [R228+0xb800] ;  /* 0x00b80000e4a4783b */ /* 0x002e6c0000004200 */
[----:B------:R-:W3:Y:S01]  /*13a10*/  MUFU.EX2 R11, R220 ;  /* 0x000000dc000b7308 */ /* 0x000ee20000000800 */
[----:B------:R-:W-:-:S07]  /*13a20*/  FADD.FTZ R2, R27, R2 ;  /* 0x000000021b027221 */ /* 0x000fce0000010000 */
[----:B------:R-:W2:Y:S01]  /*13a30*/  MUFU.EX2 R7, R219 ;  /* 0x000000db00077308 */ /* 0x000ea20000000800 */
[----:B----4-:R-:W-:Y:S02]  /*13a40*/  FADD.FTZ R0, R22, R0 ;  /* 0x0000000016007221 */ /* 0x010fe40000010000 */
        /* <DEDUP_REMOVED lines=8> */
[----:B--2---:R-:W-:Y:S02]  /*13ad0*/  FADD.FTZ R0, R20, R0 ;  /* 0x0000000014007221 */ /* 0x004fe40000010000 */
[----:B---3--:R-:W-:Y:S02]  /*13ae0*/  FADD.FTZ R5, R11, R5 ;  /* 0x000000050b057221 */ /* 0x008fe40000010000 */
[----:B------:R-:W-:Y:S02]  /*13af0*/  FADD.FTZ R4, R7, R4 ;  /* 0x0000000407047221 */ /* 0x000fe40000010000 */
[----:B------:R-:W-:Y:S02]  /*13b00*/  FADD.FTZ R2, R23, R2 ;  /* 0x0000000217027221 */ /* 0x000fe40000010000 */
        /* <DEDUP_REMOVED lines=16> */
[----:B------:R-:W-:-:S04]  /*13c10*/  IMAD.MOV.U32 R3, RZ, RZ, R200 ;  /* 0x000000ffff037224 */ /* 0x000fc800078e00c8 */
[----:B------:R-:W-:Y:S01]  /*13c20*/  HMMA.16816.F32 R144, R192, R150, R84 ;  /* 0x00000096c090723c */ /* 0x000fe20000001854 */
[----:B------:R-:W-:-:S07]  /*13c30*/  @P0 MOV R3, R200 ;  /* 0x000000c800030202 */ /* 0x000fce0000000f00 */
[C---:B-1----:R-:W-:Y:S08]  /*13c40*/  HMMA.16816.F32 R156, R192.reuse, R164, R80 ;  /* 0x000000a4c09c723c */ /* 0x042ff00000001850 */
[C---:B------:R-:W-:Y:S08]  /*13c50*/  HMMA.16816.F32 R160, R192.reuse, R166, R76 ;  /* 0x000000a6c0a0723c */ /* 0x040ff0000000184c */
[C---:B------:R-:W-:Y:S08]  /*13c60*/  HMMA.16816.F32 R172, R192.reuse, R180, R72 ;  /* 0x000000b4c0ac723c */ /* 0x040ff00000001848 */
[----:B------:R-:W-:Y:S01]  /*13c70*/  HMMA.16816.F32 R176, R192, R182, R68 ;  /* 0x000000b6c0b0723c */ /* 0x000fe20000001844 */
[----:B------:R-:W-:-:S02]  /*13c80*/  MOV R73, R202 ;  /* 0x000000ca00497202 */ /* 0x000fc40000000f00 */
[----:B------:R-:W-:-:S05]  /*13c90*/  MOV R74, R203 ;  /* 0x000000cb004a7202 */ /* 0x000fca0000000f00 */
[----:B------:R-:W-:Y:S01]  /*13ca0*/  HMMA.16816.F32 R140, R196, R148, R56 ;  /* 0x00000094c48c723c */ /* 0x000fe20000001838 */
[----:B------:R-:W-:Y:S01]  /*13cb0*/  MOV R72, R201 ;  /* 0x000000c900487202 */ /* 0x000fe20000000f00 */
[----:B------:R-:W-:Y:S01]  /*13cc0*/  @P0 IMAD.MOV.U32 R74, RZ, RZ, R203 ;  /* 0x000000ffff4a0224 */ /* 0x000fe200078e00cb */
[----:B------:R-:W-:-:S05]  /*13cd0*/  @P0 MOV R73, R202 ;  /* 0x000000ca00490202 */ /* 0x000fca0000000f00 */
[----:B------:R-:W-:Y:S01]  /*13ce0*/  HMMA.16816.F32 R152, R196, R164, R48 ;  /* 0x000000a4c498723c */ /* 0x000fe20000001830 */
[----:B------:R-:W-:-:S07]  /*13cf0*/  @P0 MOV R72, R201 ;  /* 0x000000c900480202 */ /* 0x000fce0000000f00 */
        /* <DEDUP_REMOVED lines=9> */
.L_x_264:
[----:B--2---:R-:W-:-:S12]  /*13d90*/  UIADD3 UR33, UR8, -0x1, URZ ;  /* 0xffffffff08217890 */ /* 0x004fd8000fffe03f */
.L_x_268:
[----:B--2---:R-:W-:-:S13]  /*13da0*/  ISETP.LE.AND P0, PT, RZ, UR33, PT ;  /* 0x00000021ff007c0c */ /* 0x004fda000bf03270 */
        /* <DEDUP_REMOVED lines=47> */
.L_x_272:
        /* <DEDUP_REMOVED lines=9> */
[----:B------:R-:W-:Y:S02]  /*14130*/  IMAD.U32 R0, RZ, RZ, UR54 ;  /* 0x00000036ff007e24 */ /* 0x000fe4000f8e00ff */
[----:B------:R-:W-:Y:S01]  /*14140*/  IMAD.U32 R5, RZ, RZ, UR54 ;  /* 0x00000036ff057e24 */ /* 0x000fe2000f8e00ff */
[----:B------:R-:W-:Y:S02]  /*14150*/  UIADD3 UR7, UR55, UR7, URZ ;  /* 0x0000000737077290 */ /* 0x000fe4000fffe03f */
[----:B--2---:R-:W-:Y:S04]  /*14160*/  LEA R0, P3, R0, R2, 0x7 ;  /* 0x0000000200007211 */ /* 0x004fe800078638ff */
[----:B------:R-:W-:Y:S01]  /*14170*/  IMAD.U32 R2, RZ, RZ, UR7 ;  /* 0x00000007ff027e24 */ /* 0x000fe2000f8e00ff */
[----:B------:R-:W-:Y:S04]  /*14180*/  @!P0 IADD3 R3, P2, R0, UR25, RZ ;  /* 0x0000001900038c10 */ /* 0x000fe8000ff5e0ff */
        /* <DEDUP_REMOVED lines=41> */
[C---:B------:R-:W-:Y:S02]  /*14420*/  @!P0 IADD3.X R9, R2.reuse, UR21, RZ, P4, !PT ;  /* 0x0000001502098c10 */ /* 0x040fe4000a7fe4ff */
        /* <DEDUP_REMOVED lines=29> */
.L_x_270:
[----:B------:R-:W2:Y:S01]  /*14600*/  LDL.64 R4, [R1+0xc0] ;  /* 0x0000c00001047983 */ /* 0x000ea20000100a00 */
[----:B------:R-:W-:Y:S04]  /*14610*/  DEPBAR.LE SB0, 0x0 ;  /* 0x000080000000791a */ /* 0x000fe80000000000 */
[----:B-1----:R-:W-:Y:S01]  /*14620*/  MOV R2, UR33 ;  /* 0x0000002100027c02 */ /* 0x002fe20008000f00 */
[----:B------:R-:W-:Y:S01]  /*14630*/  BAR.SYNC.DEFER_BLOCKING 0x0 ;  /* 0x0000000000007b1d */ /* 0x000fe20000010000 */
[----:B------:R-:W-:Y:S02]  /*14640*/  USHF.R.S32.HI UR5, URZ, 0x1f, UR33 ;  /* 0x0000001f3f057899 */ /* 0x000fe40008011421 */
[----:B------:R-:W-:Y:S04]  /*14650*/  UIMAD UR4, UR26, UR33, URZ ;  /* 0x000000211a0472a4 */ /* 0x000fe8000f8e023f */
        /* <DEDUP_REMOVED lines=21> */
[----:B------:R-:W-:Y:S02]  /*147b0*/  @!P0 IADD3 R7, P4, R2, UR12, RZ ;  /* 0x0000000c02078c10 */ /* 0x000fe4000ff9e0ff */
[----:B------:R-:W-:Y:S01]  /*147c0*/  @!P0 LEA.HI.X R11, R5, c[0x0][0x174], R8, 0x1, P5 ;  /* 0x00005d00050b8a11 */ /* 0x000fe200028f0c08 */
[----:B------:R-:W-:Y:S01]  /*147d0*/  @P0 STS.128 [R243+0x8800], RZ ;  /* 0x008800fff3000388 */ /* 0x000fe20000000c00 */
[----:B------:R-:W-:Y:S02]  /*147e0*/  @!P0 IADD3.X R5, R0, UR11, RZ, P4, !PT ;  /* 0x0000000b00058c10 */ /* 0x000fe4000a7fe4ff */
[C---:B------:R-:W-:Y:S02]  /*147f0*/  @!P0 LEA R8, P4, R7.reuse, c[0x0][0x170], 0x1 ;  /* 0x00005c0007088a11 */ /* 0x040fe400078808ff */
[----:B------:R-:W-:Y:S02]  /*14800*/  @!P0 IADD3 R18, P3, R2, UR48, RZ ;  /* 0x0000003002128c10 */ /* 0x000fe4000ff7e0ff */
[----:B------:R-:W-:Y:S01]  /*14810*/  @!P0 LEA.HI.X R9, R7, c[0x0][0x174], R5, 0x1, P4 ;  /* 0x00005d0007098a11 */ /* 0x000fe200020f0c05 */
[----:B------:R-:W-:Y:S01]  /*14820*/  @!PT LDS RZ, [RZ] ;  /* 0x00000000fffff984 */ /* 0x000fe20000000800 */
[----:B------:R-:W-:Y:S01]  /*14830*/  @!PT LDS RZ, [RZ] ;  /* 0x00000000fffff984 */ /* 0x000fe20000000800 */
[----:B------:R-:W-:Y:S01]  /*14840*/  @!PT LDS RZ, [RZ] ;  /* 0x00000000fffff984 */ /* 0x000fe20000000800 */
[----:B------:R2:W-:Y:S01]  /*14850*/  @!P0 LDGSTS.E.BYPASS.LTC128B.128 [R243+0x8800], [R16.64] ;  /* 0x0880000010f38fae */ /* 0x0005e2000b901d74 */
[----:B------:R-:W-:Y:S02]  /*14860*/  @!P0 IADD3.X R20, R0, UR13, RZ, P3, !PT ;  /* 0x0000000d00148c10 */ /* 0x000fe40009ffe4ff */
[----:B------:R-:W-:Y:S02]  /*14870*/  @!P0 LEA R6, P3, R18, c[0x0][0x170], 0x1 ;  /* 0x00005c0012068a11 */ /* 0x000fe400078608ff */
        /* <DEDUP_REMOVED lines=12> */
[C---:B------:R-:W-:Y:S04]  /*14940*/  @!P0 LEA R2, P1, R3.reuse, c[0x0][0x170], 0x1 ;  /* 0x00005c0003028a11 */ /* 0x040fe800078208ff */
[----:B------:R-:W-:Y:S01]  /*14950*/  @!P0 LEA.HI.X R3, R3, c[0x0][0x174], R0, 0x1, P1 ;  /* 0x00005d0003038a11 */ /* 0x000fe200008f0c00 */
[----:B------:R-:W-:Y:S01]  /*14960*/  @P0 STS.128 [R243+0x9800], RZ ;  /* 0x009800fff3000388 */ /* 0x000fe20000000c00 */
[----:B------:R-:W-:Y:S07]  /*14970*/  ISETP.LT.AND P1, PT, RZ, UR33, PT ;  /* 0x00000021ff007c0c */ /* 0x000fee000bf21270 */
[----:B------:R-:W-:Y:S01]  /*14980*/  @!PT LDS RZ, [RZ] ;  /* 0x00000000fffff984 */ /* 0x000fe20000000800 */
[----:B------:R-:W-:Y:S01]  /*14990*/  @!PT LDS RZ, [RZ] ;  /* 0x00000000fffff984 */ /* 0x000fe20000000800 */
[----:B------:R-:W-:Y:S01]  /*149a0*/  @!PT LDS RZ, [RZ] ;  /* 0x00000000fffff984 */ /* 0x000fe20000000800 */
[----:B------:R3:W-:Y:S08]  /*149b0*/  @!P0 LDGSTS.E.BYPASS.LTC128B.128 [R243+0x9800], [R10.64] ;  /* 0x098000000af38fae */ /* 0x0007f0000b901d74 */
[----:B------:R-:W-:Y:S08]  /*149c0*/  @P0 STS.128 [R243+0xa000], RZ ;  /* 0x00a000fff3000388 */ /* 0x000ff00000000c00 */
        /* <DEDUP_REMOVED lines=19> */
[----:B------:R-:W-:Y:S08]  /*14b00*/  LDSM.16.M88.4 R128, [R231] ;  /* 0x00000000e780783b */ /* 0x000ff00000000200 */
[----:B--2---:R-:W4:Y:S08]  /*14b10*/  LDSM.16.M88.4 R16, [R224+0x4000] ;  /* 0x00400000e010783b */ /* 0x004f300000000200 */
[----:B------:R-:W3:Y:S08]  /*14b20*/  LDSM.16.M88.4 R124, [R231+0x2000] ;  /* 0x00200000e77c783b */ /* 0x000ef00000000200 */
[----:B------:R-:W2:Y:S08]  /*14b30*/  LDSM.16.M88.4 R32, [R224+0x4800] ;  /* 0x00480000e020783b */ /* 0x000eb00000000200 */
[----:B------:R-:W2:Y:S08]  /*14b40*/  LDSM.16.M88.4 R48, [R224+0x5000] ;  /* 0x00500000e030783b */ /* 0x000eb00000000200 */
[----:B------:R-:W2:Y:S01]  /*14b50*/  LDSM.16.M88.4 R64, [R224+0x5800] ;  /* 0x00580000e040783b */ /* 0x000ea20000000200 */
[-C--:B----4-:R-:W-:Y:S07]  /*14b60*/  HMMA.16816.F32 R4, R128, R16.reuse, RZ ;  /* 0x000000108004723c */ /* 0x090fee00000018ff */
[----:B------:R-:W4:Y:S01]  /*14b70*/  LDSM.16.M88.4 R80, [R224+0x6000] ;  /* 0x00600000e050783b */ /* 0x000f220000000200 */
[C---:B---3--:R-:W-:Y:S07]  /*14b80*/  HMMA.16816.F32 R8, R124.reuse, R16, RZ ;  /* 0x000000107c08723c */ /* 0x048fee00000018ff */
[----:B------:R-:W3:Y:S01]  /*14b90*/  LDSM.16.M88.4 R96, [R224+0x6800] ;  /* 0x00680000e060783b */ /* 0x000ee20000000200 */
[-C--:B-1----:R-:W-:Y:S07]  /*14ba0*/  HMMA.16816.F32 R12, R124, R18.reuse, RZ ;  /* 0x000000127c0c723c */ /* 0x082fee00000018ff */
[----:B------:R-:W0:Y:S01]  /*14bb0*/  LDGDEPBAR ;  /* 0x00000000000079af */ /* 0x000e220000000000 */
[C---:B------:R-:W-:Y:S07]  /*14bc0*/  HMMA.16816.F32 R16, R128.reuse, R18, RZ ;  /* 0x000000128010723c */ /* 0x040fee00000018ff */
[----:B------:R-:W1:Y:S01]  /*14bd0*/  LDSM.16.M88.4 R112, [R224+0x7000] ;  /* 0x00700000e070783b */ /* 0x000e620000000200 */
[-C--:B--2---:R-:W-:Y:S07]  /*14be0*/  HMMA.16816.F32 R20, R128, R32.reuse, RZ ;  /* 0x000000208014723c */ /* 0x084fee00000018ff */
[----:B------:R-:W2:Y:S01]  /*14bf0*/  LDSM.16.M88.4 R200, [R224+0x7800] ;  /* 0x00780000e0c8783b */ /* 0x000ea20000000200 */
[C---:B------:R-:W-:Y:S07]  /*14c00*/  HMMA.16816.F32 R24, R124.reuse, R32, RZ ;  /* 0x000000207c18723c */ /* 0x040fee00000018ff */
[----:B------:R-:W-:Y:S01]  /*14c10*/  LDSM.16.M88.4 R204, [R234] ;  /* 0x00000000eacc783b */ /* 0x000fe20000000200 */
[-C--:B------:R-:W-:Y:S07]  /*14c20*/  HMMA.16816.F32 R28, R124, R34.reuse, RZ ;  /* 0x000000227c1c723c */ /* 0x080fee00000018ff */
[----:B------:R-:W1:Y:S01]  /*14c30*/  LDSM.16.M88.4 R208, [R230+0x4000] ;  /* 0x00400000e6d0783b */ /* 0x000e620000000200 */
[C---:B------:R-:W-:Y:S07]  /*14c40*/  HMMA.16816.F32 R32, R128.reuse, R34, RZ ;  /* 0x000000228020723c */ /* 0x040fee00000018ff */
[----:B------:R-:W1:Y:S01]  /*14c50*/  LDSM.16.M88.4 R212, [R234+0x2000] ;  /* 0x00200000ead4783b */ /* 0x000e620000000200 */
[-C--:B------:R-:W-:Y:S07]  /*14c60*/  HMMA.16816.F32 R36, R128, R48.reuse, RZ ;  /* 0x000000308024723c */ /* 0x080fee00000018ff */
[----:B------:R-:W1:Y:S01]  /*14c70*/  LDSM.16.M88.4 R216, [R230+0x4800] ;  /* 0x00480000e6d8783b */ /* 0x000e620000000200 */
[C---:B------:R-:W-:Y:S07]  /*14c80*/  HMMA.16816.F32 R40, R124.reuse, R48, RZ ;  /* 0x000000307c28723c */ /* 0x040fee00000018ff */
[----:B------:R-:W-:Y:S01]  /*14c90*/  LDSM.16.M88.4 R220, [R230+0x6000] ;  /* 0x00600000e6dc783b */ /* 0x000fe20000000200 */
        /* <DEDUP_REMOVED lines=14> */
[-C--:B-1----:R-:W-:Y:S08]  /*14d80*/  HMMA.16816.F32 R100, R128, R112.reuse, RZ ;  /* 0x000000708064723c */ /* 0x082ff000000018ff */
        /* <DEDUP_REMOVED lines=13> */
[-C--:B------:R-:W-:Y:S08]  /*14e60*/  HMMA.16816.F32 R20, R204, R216.reuse, R20 ;  /* 0x000000d8cc14723c */ /* 0x080ff00000001814 */
[C---:B------:R-:W-:Y:S08]  /*14e70*/  HMMA.16816.F32 R24, R212.reuse, R216, R24 ;  /* 0x000000d8d418723c */ /* 0x040ff00000001818 */
[-C--:B------:R-:W-:Y:S08]  /*14e80*/  HMMA.16816.F32 R28, R212, R218.reuse, R28 ;  /* 0x000000dad41c723c */ /* 0x080ff0000000181c */
[C---:B------:R-:W-:Y:S01]  /*14e90*/  HMMA.16816.F32 R32, R204.reuse, R218, R32 ;  /* 0x000000dacc20723c */ /* 0x040fe20000001820 */
[----:B------:R-:W-:Y:S07]  /*14ea0*/  LDSM.16.M88.4 R216, [R230+0x7800] ;  /* 0x00780000e6d8783b */ /* 0x000fee0000000200 */
        /* <DEDUP_REMOVED lines=19> */
[----:B------:R-:W-:Y:S07]  /*14fe0*/  LDSM.16.M88.4 R200, [R232] ;  /* 0x00000000e8c8783b */ /* 0x000fee0000000200 */
[-C--:B--2---:R-:W-:Y:S08]  /*14ff0*/  HMMA.16816.F32 R100, R204, R208.reuse, R100 ;  /* 0x000000d0cc64723c */ /* 0x084ff00000001864 */
        /* <DEDUP_REMOVED lines=9> */
[----:B------:R-:W3:Y:S08]  /*15090*/  LDSM.16.M88.4 R204, [R241] ;  /* 0x00000000f1cc783b */ /* 0x000ef00000000200 */
[----:B------:R-:W4:Y:S01]  /*150a0*/  LDSM.16.M88.4 R216, [R240] ;  /* 0x00000000f0d8783b */ /* 0x000f220000000200 */
        /* <DEDUP_REMOVED lines=15> */
[-C--:B----4-:R-:W-:Y:S08]  /*151a0*/  HMMA.16816.F32 R52, R200, R216.reuse, R52 ;  /* 0x000000d8c834723c */ /* 0x090ff00000001834 */
[C---:B------:R-:W-:Y:S08]  /*151b0*/  HMMA.16816.F32 R56, R220.reuse, R216, R56 ;  /* 0x000000d8dc38723c */ /* 0x040ff00000001838 */
[-C--:B------:R-:W-:Y:S08]  /*151c0*/  HMMA.16816.F32 R60, R220, R218.reuse, R60 ;  /* 0x000000dadc3c723c */ /* 0x080ff0000000183c */
[C---:B------:R-:W-:Y:S01]  /*151d0*/  HMMA.16816.F32 R64, R200.reuse, R218, R64 ;  /* 0x000000dac840723c */ /* 0x040fe20000001840 */
[----:B------:R-:W3:Y:S07]  /*151e0*/  LDSM.16.M88.4 R216, [R236] ;  /* 0x00000000ecd8783b */ /* 0x000eee0000000200 */
        /* <DEDUP_REMOVED lines=14> */
[----:B------:R-:W2:Y:S07]  /*152d0*/  LDSM.16.M88.4 R212, [R233+0x2000] ;  /* 0x00200000e9d4783b */ /* 0x000eae0000000200 */
[-C--:B---3--:R-:W-:Y:S08]  /*152e0*/  HMMA.16816.F32 R116, R200, R216.reuse, R116 ;  /* 0x000000d8c874723c */ /* 0x088ff00000001874 */
[C---:B------:R-:W-:Y:S08]  /*152f0*/  HMMA.16816.F32 R120, R220.reuse, R216, R120 ;  /* 0x000000d8dc78723c */ /* 0x040ff00000001878 */
[-C--:B------:R-:W-:Y:S08]  /*15300*/  HMMA.16816.F32 R124, R220, R218.reuse, R124 ;  /* 0x000000dadc7c723c */ /* 0x080ff0000000187c */
[----:B------:R-:W-:Y:S08]  /*15310*/  HMMA.16816.F32 R128, R200, R218, R128 ;  /* 0x000000dac880723c */ /* 0x000ff00000001880 */
        /* <DEDUP_REMOVED lines=31> */
[----:B--2---:R2:W-:Y:S09]  /*15510*/  STL [R1+0x4], R0 ;  /* 0x0000040001007387 */ /* 0x0045f20000100800 */
[----:B------:R-:W-:Y:S10]  /*15520*/  MUFU.TANH R248, R15 ;  /* 0x0000000f00f87308 */ /* 0x000ff40000002400 */
[----:B------:R-:W-:Y:S10]  /*15530*/  MUFU.TANH R219, R16 ;  /* 0x0000001000db7308 */ /* 0x000ff40000002400 */
[----:B--2---:R-:W2:Y:S01]  /*15540*/  MUFU.TANH R0, R9 ;  /* 0x0000000900007308 */ /* 0x004ea20000002400 */
[-C--:B-1----:R-:W-:Y:S09]  /*15550*/  HMMA.16816.F32 R20, R204, R4.reuse, R20 ;  /* 0x00000004cc14723c */ /* 0x082ff20000001814 */
[----:B------:R-:W-:Y:S01]  /*15560*/  MUFU.TANH R210, R17 ;  /* 0x0000001100d27308 */ /* 0x000fe20000002400 */
[C---:B------:R-:W-:Y:S09]  /*15570*/  HMMA.16816.F32 R24, R212.reuse, R4, R24 ;  /* 0x00000004d418723c */ /* 0x040ff20000001818 */
[----:B------:R-:W-:Y:S01]  /*15580*/  MUFU.TANH R209, R18 ;  /* 0x0000001200d17308 */ /* 0x000fe20000002400 */
[-C--:B------:R-:W-:Y:S01]  /*15590*/  HMMA.16816.F32 R28, R212, R6.reuse, R28 ;  /* 0x00000006d41c723c */ /* 0x080fe2000000181c */
[----:B--2---:R1:W-:Y:S03]  /*155a0*/  STL [R1+0x8], R0 ;  /* 0x0000080001007387 */ /* 0x0043e60000100800 */
[----:B------:R-:W-:Y:S04]  /*155b0*/  FMUL.FTZ R22, R22, c[0x0][0x2ec] ;  /* 0x0000bb0016167a20 */ /* 0x000fe80000410000 */
[C---:B------:R-:W-:Y:S01]  /*155c0*/  HMMA.16816.F32 R32, R204.reuse, R6, R32 ;  /* 0x00000006cc20723c */ /* 0x040fe20000001820 */
[----:B------:R-:W-:Y:S01]  /*155d0*/  MUFU.TANH R208, R19 ;  /* 0x0000001300d07308 */ /* 0x000fe20000002400 */
[----:B------:R-:W-:Y:S02]  /*155e0*/  LDSM.16.M88.4 R4, [R229+0x1800] ;  /* 0x00180000e504783b */ /* 0x000fe40000000200 */
        /* <DEDUP_REMOVED lines=9> */
[----:B-1----:R1:W2:Y:S01]  /*15680*/  MUFU.TANH R0, R11 ;  /* 0x0000000b00007308 */ /* 0x0022a20000002400 */
[----:B------:R-:W-:Y:S02]  /*15690*/  FMUL.FTZ R30, R30, c[0x0][0x2ec] ;  /* 0x0000bb001e1e7a20 */ /* 0x000fe40000410000 */
[----:B------:R-:W-:Y:S02]  /*156a0*/  FMUL.FTZ R31, R31, c[0x0][0x2ec] ;  /* 0x0000bb001f1f7a20 */ /* 0x000fe40000410000 */
[----:B------:R-:W-:Y:S02]  /*156b0*/  FMUL.FTZ R32, R32, c[0x0][0x2ec] ;  /* 0x0000bb0020207a20 */ /* 0x000fe40000410000 */
[----:B------:R-:W-:Y:S02]  /*156c0*/  FMUL.FTZ R33, R33, c[0x0][0x2ec] ;  /* 0x0000bb0021217a20 */ /* 0x000fe40000410000 */
[----:B------:R-:W-:Y:S01]  /*156d0*/  FMUL.FTZ R34, R34, c[0x0][0x2ec] ;  /* 0x0000bb0022227a20 */ /* 0x000fe20000410000 */
[----:B------:R-:W-:Y:S01]  /*156e0*/  MUFU.TANH R211, R22 ;  /* 0x0000001600d37308 */ /* 0x000fe20000002400 */
[----:B------:R-:W-:Y:S02]  /*156f0*/  FMUL.FTZ R35, R35, c[0x0][0x2ec] ;  /* 0x0000bb0023237a20 */ /* 0x000fe40000410000 */
[----:B------:R-:W-:Y:S07]  /*15700*/  FMUL.FTZ R21, R21, c[0x0][0x2ec] ;  /* 0x0000bb0015157a20 */ /* 0x000fee0000410000 */
[----:B------:R-:W-:Y:S01]  /*15710*/  MUFU.TANH R216, R21 ;  /* 0x0000001500d87308 */ /* 0x000fe20000002400 */
[----:B-1----:R-:W1:Y:S09]  /*15720*/  LDSM.16.M88.4 R8, [R229+0x1000] ;  /* 0x00100000e508783b */ /* 0x002e720000000200 */
[----:B------:R-:W-:Y:S01]  /*15730*/  MUFU.TANH R23, R23 ;  /* 0x0000001700177308 */ /* 0x000fe20000002400 */
[----:B--2---:R-:W-:Y:S09]  /*15740*/  STL [R1], R0 ;  /* 0x0000000001007387 */ /* 0x004ff20000100800 */
[----:B------:R-:W-:Y:S10]  /*15750*/  MUFU.TANH R217, R24 ;  /* 0x0000001800d97308 */ /* 0x000ff40000002400 */
[----:B------:R-:W-:Y:S10]  /*15760*/  MUFU.TANH R22, R25 ;  /* 0x0000001900167308 */ /* 0x000ff40000002400 */
[----:B------:R-:W-:Y:S01]  /*15770*/  MUFU.TANH R26, R26 ;  /* 0x0000001a001a7308 */ /* 0x000fe20000002400 */
[-C--:B-1----:R-:W-:Y:S09]  /*15780*/  HMMA.16816.F32 R36, R204, R8.reuse, R36 ;  /* 0x00000008cc24723c */ /* 0x082ff20000001824 */
[----:B------:R-:W-:Y:S01]  /*15790*/  MUFU.TANH R27, R27 ;  /* 0x0000001b001b7308 */ /* 0x000fe20000002400 */
[C---:B------:R-:W-:Y:S09]  /*157a0*/  HMMA.16816.F32 R40, R212.reuse, R8, R40 ;  /* 0x00000008d428723c */ /* 0x040ff20000001828 */
[----:B------:R-:W-:Y:S01]  /*157b0*/  MUFU.TANH R28, R28 ;  /* 0x0000001c001c7308 */ /* 0x000fe20000002400 */
[-C--:B------:R-:W-:Y:S04]  /*157c0*/  HMMA.16816.F32 R44, R212, R10.reuse, R44 ;  /* 0x0000000ad42c723c */ /* 0x080fe8000000182c */
[----:B------:R-:W-:Y:S04]  /*157d0*/  FMUL.FTZ R36, R36, c[0x0][0x2ec] ;  /* 0x0000bb0024247a20 */ /* 0x000fe80000410000 */
[C---:B------:R-:W-:Y:S01]  /*157e0*/  HMMA.16816.F32 R48, R204.reuse, R10, R48 ;  /* 0x0000000acc30723c */ /* 0x040fe20000001830 */
[----:B------:R-:W-:Y:S01]  /*157f0*/  MUFU.TANH R29, R29 ;  /* 0x0000001d001d7308 */ /* 0x000fe20000002400 */
[----:B------:R-:W1:Y:S02]  /*15800*/  LDSM.16.M88.4 R8, [R229+0x2000] ;  /* 0x00200000e508783b */ /* 0x000e640000000200 */
[----:B------:R-:W-:Y:S02]  /*15810*/  FMUL.FTZ R37, R37, c[0x0][0x2ec] ;  /* 0x0000bb0025257a20 */ /* 0x000fe40000410000 */
[----:B------:R-:W-:Y:S02]  /*15820*/  FMUL.FTZ R38, R38, c[0x0][0x2ec] ;  /* 0x0000bb0026267a20 */ /* 0x000fe40000410000 */
[-C--:B------:R-:W-:Y:S03]  /*15830*/  HMMA.16816.F32 R52, R204, R4.reuse, R52 ;  /* 0x00000004cc34723c */ /* 0x080fe60000001834 */
        /* <DEDUP_REMOVED lines=16> */
[----:B------:R-:W-:Y:S01]  /*15940*/  MUFU.TANH R33, R33 ;  /* 0x0000002100217308 */ /* 0x000fe20000002400 */
[-C--:B-1----:R-:W-:Y:S03]  /*15950*/  HMMA.16816.F32 R68, R204, R8.reuse, R68 ;  /* 0x00000008cc44723c */ /* 0x082fe60000001844 */
[----:B------:R-:W-:Y:S02]  /*15960*/  FMUL.FTZ R59, R59, c[0x0][0x2ec] ;  /* 0x0000bb003b3b7a20 */ /* 0x000fe40000410000 */
[----:B------:R-:W-:Y:S02]  /*15970*/  FMUL.FTZ R47, R47, c[0x0][0x2ec] ;  /* 0x0000bb002f2f7a20 */ /* 0x000fe40000410000 */
[----:B------:R-:W-:Y:S01]  /*15980*/  FMUL.FTZ R60, R60, c[0x0][0x2ec] ;  /* 0x0000bb003c3c7a20 */ /* 0x000fe20000410000 */
[C---:B------:R-:W-:Y:S01]  /*15990*/  HMMA.16816.F32 R72, R212.reuse, R8, R72 ;  /* 0x00000008d448723c */ /* 0x040fe20000001848 */
[----:B-----5:R-:W1:Y:S03]  /*159a0*/  MUFU.TANH R2, R58 ;  /* 0x0000003a00027308 */ /* 0x020e660000002400 */
[----:B------:R-:W-:Y:S02]  /*159b0*/  FMUL.FTZ R61, R61, c[0x0][0x2ec] ;  /* 0x0000bb003d3d7a20 */ /* 0x000fe40000410000 */
[----:B------:R-:W-:Y:S02]  /*159c0*/  FMUL.FTZ R48, R48, c[0x0][0x2ec] ;  /* 0x0000bb0030307a20 */ /* 0x000fe40000410000 */
[-C--:B------:R-:W-:Y:S03]  /*159d0*/  HMMA.16816.F32 R76, R212, R10.reuse, R76 ;  /* 0x0000000ad44c723c */ /* 0x080fe6000000184c */
[----:B------:R-:W3:Y:S01]  /*159e0*/  MUFU.TANH R0, R59 ;  /* 0x0000003b00007308 */ /* 0x000ee20000002400 */
[----:B------:R-:W-:Y:S02]  /*159f0*/  FMUL.FTZ R49, R49, c[0x0][0x2ec] ;  /* 0x0000bb0031317a20 */ /* 0x000fe40000410000 */
[----:B------:R-:W-:Y:S02]  /*15a00*/  FMUL.FTZ R50, R50, c[0x0][0x2ec] ;  /* 0x0000bb0032327a20 */ /* 0x000fe40000410000 */
[C---:B------:R-:W-:Y:S01]  /*15a10*/  HMMA.16816.F32 R80, R204.reuse, R10, R80 ;  /* 0x0000000acc50723c */ /* 0x040fe20000001850 */
[----:B------:R-:W4:Y:S03]  /*15a20*/  LDSM.16.M88.4 R8, [R229+0x3000] ;  /* 0x00300000e508783b */ /* 0x000f260000000200 */
[----:B------:R-:W-:Y:S01]  /*15a30*/  FMUL.FTZ R69, R69, c[0x0][0x2ec] ;  /* 0x0000bb0045457a20 */ /* 0x000fe20000410000 */
[----:B------:R-:W-:Y:S01]  /*15a40*/  MUFU.TANH R34, R34 ;  /* 0x0000002200227308 */ /* 0x000fe20000002400 */
[----:B------:R-:W-:Y:S02]  /*15a50*/  FMUL.FTZ R70, R70, c[0x0][0x2ec] ;  /* 0x0000bb0046467a20 */ /* 0x000fe40000410000 */
[-C--:B--2---:R-:W-:Y:S01]  /*15a60*/  HMMA.16816.F32 R84, R204, R4.reuse, R84 ;  /* 0x00000004cc54723c */ /* 0x084fe20000001854 */
[----:B-1----:R1:W-:Y:S03]  /*15a70*/  STL [R1+0x2c], R2 ;  /* 0x00002c0201007387 */ /* 0x0023e60000100800 */
[----:B------:R-:W-:Y:S02]  /*15a80*/  FMUL.FTZ R71, R71, c[0x0][0x2ec] ;  /* 0x0000bb0047477a20 */ /* 0x000fe40000410000 */
[----:B------:R-:W-:Y:S01]  /*15a90*/  FMUL.FTZ R75, R75, c[0x0][0x2ec] ;  /* 0x0000bb004b4b7a20 */ /* 0x000fe20000410000 */
[----:B------:R-:W-:Y:S01]  /*15aa0*/  MUFU.TANH R35, R35 ;  /* 0x0000002300237308 */ /* 0x000fe20000002400 */
[C---:B------:R-:W-:Y:S01]  /*15ab0*/  HMMA.16816.F32 R88, R212.reuse, R4, R88 ;  /* 0x00000004d458723c */ /* 0x040fe20000001858 */
[----:B---3--:R2:W-:Y:S03]  /*15ac0*/  STL [R1+0x30], R0 ;  /* 0x0000300001007387 */ /* 0x0085e60000100800 */
[----:B------:R-:W-:Y:S02]  /*15ad0*/  FMUL.FTZ R76, R76, c[0x0][0x2ec] ;  /* 0x0000bb004c4c7a20 */ /* 0x000fe40000410000 */
[----:B------:R-:W-:Y:S02]  /*15ae0*/  FMUL.FTZ R51, R51, c[0x0][0x2ec] ;  /* 0x0000bb0033337a20 */ /* 0x000fe40000410000 */
[-C--:B------:R-:W-:Y:S01]  /*15af0*/  HMMA.16816.F32 R92, R212, R6.reuse, R92 ;  /* 0x00000006d45c723c */ /* 0x080fe2000000185c */
[----:B------:R-:W-:Y:S03]  /*15b00*/  MUFU.TANH R36, R36 ;  /* 0x0000002400247308 */ /* 0x000fe60000002400 */
[----:B------:R-:W-:Y:S02]  /*15b10*/  FMUL.FTZ R52, R52, c[0x0][0x2ec] ;  /* 0x0000bb0034347a20 */ /* 0x000fe40000410000 */
[----:B------:R-:W-:Y:S02]  /*15b20*/  FMUL.FTZ R53, R53, c[0x0][0x2ec] ;  /* 0x0000bb0035357a20 */ /* 0x000fe40000410000 */
[C---:B------:R-:W-:Y:S01]  /*15b30*/  HMMA.16816.F32 R96, R204.reuse, R6, R96 ;  /* 0x00000006cc60723c */ /* 0x040fe20000001860 */
[----:B------:R-:W3:Y:S01]  /*15b40*/  LDSM.16.M88.4 R4, [R229+0x3800] ;  /* 0x00380000e504783b */ /* 0x000ee20000000200 */
[----:B------:R-:W-:Y:S04]  /*15b50*/  DEPBAR.LE SB0, 0x0 ;  /* 0x000080000000791a */ /* 0x000fe80000000000 */
[----:B-1----:R-:W1:Y:S01]  /*15b60*/  MUFU.TANH R2, R60 ;  /* 0x0000003c00027308 */ /* 0x002e620000002400 */
[----:B------:R-:W-:Y:S02]  /*15b70*/  FMUL.FTZ R54, R54, c[0x0][0x2ec] ;  /* 0x0000bb0036367a20 */ /* 0x000fe40000410000 */
[----:B------:R-:W-:Y:S01]  /*15b80*/  BAR.SYNC.DEFER_BLOCKING 0x0 ;  /* 0x0000000000007b1d */ /* 0x000fe20000010000 */
[-C--:B----4-:R-:W-:Y:S05]  /*15b90*/  HMMA.16816.F32 R100, R204, R8.reuse, R100 ;  /* 0x00000008cc64723c */ /* 0x090fea0000001864 */
[----:B------:R-:W-:Y:S01]  /*15ba0*/  FMUL.FTZ R55, R55, c[0x0][0x2ec] ;  /* 0x0000bb0037377a20 */ /* 0x000fe20000410000 */
[----:B--2---:R-:W2:Y:S01]  /*15bb0*/  MUFU.TANH R0, R61 ;  /* 0x0000003d00007308 */ /* 0x004ea20000002400 */
[----:B------:R-:W-:Y:S01]  /*15bc0*/  FMUL.FTZ R56, R56, c[0x0][0x2ec] ;  /* 0x0000bb0038387a20 */ /* 0x000fe20000410000 */
[C---:B------:R-:W-:Y:S04]  /*15bd0*/  HMMA.16816.F32 R104, R212.reuse, R8, R104 ;  /* 0x00000008d468723c */ /* 0x040fe80000001868 */
[----:B------:R-:W-:Y:S02]  /*15be0*/  FMUL.FTZ R57, R57, c[0x0][0x2ec] ;  /* 0x0000bb0039397a20 */ /* 0x000fe40000410000 */
[----:B------:R-:W-:Y:S02]  /*15bf0*/  FMUL.FTZ R62, R62, c[0x0][0x2ec] ;  /* 0x0000bb003e3e7a20 */ /* 0x000fe40000410000 */
[----:B------:R-:W-:Y:S01]  /*15c00*/  MUFU.TANH R37, R37 ;  /* 0x0000002500257308 */ /* 0x000fe20000002400 */
[-C--:B------:R-:W-:Y:S01]  /*15c10*/  HMMA.16816.F32 R108, R212, R10.reuse, R108 ;  /* 0x0000000ad46c723c */ /* 0x080fe2000000186c */
[----:B-1----:R1:W-:Y:S02]  /*15c20*/  STL [R1+0x28], R2 ;  /* 0x0000280201007387 */ /* 0x0023e40000100800 */
[----:B------:R-:W-:Y:S02]  /*15c30*/  FMUL.FTZ R63, R63, c[0x0][0x2ec] ;  /* 0x0000bb003f3f7a20 */ /* 0x000fe40000410000 */
[----:B------:R-:W-:Y:S03]  /*15c40*/  FMUL.FTZ R64, R64, c[0x0][0x2ec] ;  /* 0x0000bb0040407a20 */ /* 0x000fe60000410000 */
[C---:B------:R-:W-:Y:S01]  /*15c50*/  HMMA.16816.F32 R112, R204.reuse, R10, R112 ;  /* 0x0000000acc70723c */ /* 0x040fe20000001870 */
[----:B------:R-:W-:Y:S03]  /*15c60*/  MUFU.TANH R38, R38 ;  /* 0x0000002600267308 */ /* 0x000fe60000002400 */
[----:B------:R-:W-:Y:S01]  /*15c70*/  FMUL.FTZ R65, R65, c[0x0][0x2ec] ;  /* 0x0000bb0041417a20 */ /* 0x000fe20000410000 */
[----:B--2---:R2:W-:Y:S01]  /*15c80*/  STL [R1+0x38], R0 ;  /* 0x0000380001007387 */ /* 0x0045e20000100800 */
[----:B------:R-:W-:Y:S02]  /*15c90*/  FMUL.FTZ R66, R66, c[0x0][0x2ec] ;  /* 0x0000bb0042427a20 */ /* 0x000fe40000410000 */
[-C--:B---3--:R-:W-:Y:S03]  /*15ca0*/  HMMA.16816.F32 R116, R204, R4.reuse, R116 ;  /* 0x00000004cc74723c */ /* 0x088fe60000001874 */
[----:B------:R-:W-:Y:S01]  /*15cb0*/  MUFU.TANH R39, R39 ;  /* 0x0000002700277308 */ /* 0x000fe20000002400 */
[----:B------:R-:W-:Y:S02]  /*15cc0*/  FMUL.FTZ R67, R67, c[0x0][0x2ec] ;  /* 0x0000bb0043437a20 */ /* 0x000fe40000410000 */
[----:B------:R-:W-:Y:S02]  /*15cd0*/  FMUL.FTZ R68, R68, c[0x0][0x2ec] ;  /* 0x0000bb0044447a20 */ /* 0x000fe40000410000 */
[C---:B------:R-:W-:Y:S04]  /*15ce0*/  HMMA.16816.F32 R120, R212.reuse, R4, R120 ;  /* 0x00000004d478723c */ /* 0x040fe80000001878 */
[----:B------:R-:W-:Y:S01]  /*15cf0*/  FMUL.FTZ R72, R72, c[0x0][0x2ec] ;  /* 0x0000bb0048487a20 */ /* 0x000fe20000410000 */
[----:B-1----:R-:W-:Y:S01]  /*15d00*/  MUFU.TANH R2, R70 ;  /* 0x0000004600027308 */ /* 0x002fe20000002400 */
[----:B------:R-:W-:Y:S02]  /*15d10*/  FMUL.FTZ R73, R73, c[0x0][0x2ec] ;  /* 0x0000bb0049497a20 */ /* 0x000fe40000410000 */
[-C--:B------:R-:W-:Y:S04]  /*15d20*/  HMMA.16816.F32 R124, R212, R6.reuse, R124 ;  /* 0x00000006d47c723c */ /* 0x080fe8000000187c */
[----:B------:R-:W-:Y:S02]  /*15d30*/  FMUL.FTZ R74, R74, c[0x0][0x2ec] ;  /* 0x0000bb004a4a7a20 */ /* 0x000fe40000410000 */
[----:B------:R-:W-:Y:S01]  /*15d40*/  FMUL.FTZ R77, R77, c[0x0][0x2ec] ;  /* 0x0000bb004d4d7a20 */ /* 0x000fe20000410000 */
[----:B--2---:R-:W1:Y:S01]  /*15d50*/  MUFU.TANH R0, R69 ;  /* 0x0000004500007308 */ /* 0x004e620000002400 */
[----:B------:R-:W-:Y:S04]  /*15d60*/  HMMA.16816.F32 R128, R204, R6, R128 ;  /* 0x00000006cc80723c */ /* 0x000fe80000001880 */
        /* <DEDUP_REMOVED lines=13> */
[----:B------:R-:W-:Y:S01]  /*15e40*/  FMUL.FTZ R88, R88, c[0x0][0x2ec] ;  /* 0x0000bb0058587a20 */ /* 0x000fe20000410000 */
[----:B------:R-:W-:Y:S01]  /*15e50*/  STL [R1+0x50], R2 ;  /* 0x0000500201007387 */ /* 0x000fe20000100800 */
        /* <DEDUP_REMOVED lines=51> */
[----:B------:R-:W-:Y:S09]  /*16190*/  FMUL.FTZ R123, R123, c[0x0][0x2ec] ;  /* 0x0000bb007b7b7a20 */ /* 0x000ff20000410000 */
[----:B------:R-:W-:Y:S01]  /*161a0*/  MUFU.TANH R49, R49 ;  /* 0x0000003100317308 */ /* 0x000fe20000002400 */
[----:B-1----:R1:W-:Y:S09]  /*161b0*/  STL [R1+0x70], R0 ;  /* 0x0000700001007387 */ /* 0x0023f20000100800 */
[----:B------:R-:W-:Y:S10]  /*161c0*/  MUFU.TANH R50, R50 ;  /* 0x0000003200327308 */ /* 0x000ff40000002400 */
[----:B------:R-:W-:Y:S10]  /*161d0*/  MUFU.TANH R51, R51 ;  /* 0x0000003300337308 */ /* 0x000ff40000002400 */
[----:B-1----:R-:W1:Y:S10]  /*161e0*/  MUFU.TANH R0, R76 ;  /* 0x0000004c00007308 */ /* 0x002e740000002400 */
[----:B------:R-:W2:Y:S10]  /*161f0*/  MUFU.TANH R52, R52 ;  /* 0x0000003400347308 */ /* 0x000eb40000002400 */
[----:B------:R3:W4:Y:S01]  /*16200*/  MUFU.TANH R202, R53 ;  /* 0x0000003500ca7308 */ /* 0x0007220000002400 */
[----:B-1----:R1:W-:Y:S09]  /*16210*/  STL [R1+0x60], R0 ;  /* 0x0000600001007387 */ /* 0x0023f20000100800 */
[----:B------:R3:W2:Y:S10]  /*16220*/  MUFU.TANH R47, R54 ;  /* 0x00000036002f7308 */ /* 0x0006b40000002400 */
[----:B------:R3:W2:Y:S01]  /*16230*/  MUFU.TANH R222, R55 ;  /* 0x0000003700de7308 */ /* 0x0006a20000002400 */
[----:B-1----:R-:W-:Y:S09]  /*16240*/  FMUL.FTZ R0, R127, c[0x0][0x2ec] ;  /* 0x0000bb007f007a20 */ /* 0x002ff20000410000 */
        /* <DEDUP_REMOVED lines=55> */
[----:B------:R3:W1:Y:S10]  /*165c0*/  MUFU.TANH R213, R120 ;  /* 0x0000007800d57308 */ /* 0x0006740000002400 */
[----:B------:R3:W1:Y:S10]  /*165d0*/  MUFU.TANH R212, R121 ;  /* 0x0000007900d47308 */ /* 0x0006740000002400 */
        /* <DEDUP_REMOVED lines=11> */
.L_x_271:
[----:B------:R-:W2:Y:S01]  /*16690*/  LDL.LU R94, [R1+0x50] ;  /* 0x00005000015e7983 */ /* 0x000ea20000300800 */
[----:B------:R-:W-:Y:S01]  /*166a0*/  MOV R107, R88 ;  /* 0x00000058006b7202 */ /* 0x000fe20000000f00 */
[----:B------:R-:W-:Y:S01]  /*166b0*/  UIADD3 UR33, UR33, -0x1, URZ ;  /* 0xffffffff21217890 */ /* 0x000fe2000fffe03f */
[----:B------:R-:W-:Y:S01]  /*166c0*/  MOV R108, R89 ;  /* 0x00000059006c7202 */ /* 0x000fe20000000f00 */
[----:B------:R-:W3:Y:S01]  /*166d0*/  LDL.LU R105, [R1+0x60] ;  /* 0x0000600001697983 */ /* 0x000ee20000300800 */
[----:B------:R-:W-:Y:S02]  /*166e0*/  MOV R91, R60 ;  /* 0x0000003c005b7202 */ /* 0x000fe40000000f00 */
[----:B------:R-:W-:Y:S01]  /*166f0*/  MOV R120, R90 ;  /* 0x0000005a00787202 */ /* 0x000fe20000000f00 */
[----:B------:R-:W4:Y:S01]  /*16700*/  LDL.LU R109, [R1+0x70] ;  /* 0x00007000016d7983 */ /* 0x000f220000300800 */
[----:B------:R-:W-:Y:S02]  /*16710*/  MOV R90, R63 ;  /* 0x0000003f005a7202 */ /* 0x000fe40000000f00 */
[----:B------:R-:W-:Y:S01]  /*16720*/  MOV R111, R80 ;  /* 0x00000050006f7202 */ /* 0x000fe20000000f00 */
[----:B------:R-:W2:Y:S01]  /*16730*/  LDL.LU R0, [R1+0x28] ;  /* 0x0000280001007983 */ /* 0x000ea20000300800 */
[----:B------:R-:W-:Y:S02]  /*16740*/  MOV R118, R74 ;  /* 0x0000004a00767202 */ /* 0x000fe40000000f00 */
[----:B-1----:R-:W-:Y:S01]  /*16750*/  MOV R14, R64 ;  /* 0x00000040000e7202 */ /* 0x002fe20000000f00 */
[----:B------:R-:W3:Y:S01]  /*16760*/  LDL.LU R93, [R1+0x1c] ;  /* 0x00001c00015d7983 */ /* 0x000ee20000300800 */
[----:B------:R-:W-:Y:S02]  /*16770*/  MOV R127, R81 ;  /* 0x00000051007f7202 */ /* 0x000fe40000000f00 */
[----:B------:R-:W-:Y:S01]  /*16780*/  MOV R81, R68 ;  /* 0x0000004400517202 */ /* 0x000fe20000000f00 */
        /* <DEDUP_REMOVED lines=16> */
[----:B------:R-:W-:Y:S03]  /*16890*/  MOV R121, R73 ;  /* 0x0000004900797202 */ /* 0x000fe60000000f00 */
[----:B------:R-:W4:Y:S04]  /*168a0*/  LDL.LU R60, [R1+0x2c] ;  /* 0x00002c00013c7983 */ /* 0x000f280000300800 */
[----:B------:R-:W4:Y:S04]  /*168b0*/  LDL.LU R63, [R1+0x30] ;  /* 0x00003000013f7983 */ /* 0x000f280000300800 */
        /* <DEDUP_REMOVED lines=15> */
[----:B------:R1:W-:Y:S02]  /*169b0*/  STL [R1+0xf0], R224 ;  /* 0x0000f0e001007387 */ /* 0x0003e40000100800 */
[----:B-1----:R-:W-:Y:S02]  /*169c0*/  MOV R224, R69 ;  /* 0x0000004500e07202 */ /* 0x002fe40000000f00 */
[----:B--2---:R-:W-:Y:S02]  /*169d0*/  MOV R80, R0 ;  /* 0x0000000000507202 */ /* 0x004fe40000000f00 */
[----:B------:R-:W-:Y:S04]  /*169e0*/  FMNMX.FTZ R0, R245, R132, !PT ;  /* 0x00000084f5007209 */ /* 0x000fe80007810000 */
[----:B---3--:R-:W-:Y:S02]  /*169f0*/  FMNMX.FTZ R2, R11, R0, !PT ;  /* 0x000000000b027209 */ /* 0x008fe40007810000 */
[----:B------:R-:W-:Y:S02]  /*16a00*/  FMNMX.FTZ R0, R244, R133, !PT ;  /* 0x00000085f4007209 */ /* 0x000fe40007810000 */
        /* <DEDUP_REMOVED lines=132> */
[C---:B------:R-:W-:Y:S01]  /*17250*/  FSETP.NEU.FTZ.AND P2, PT, R74.reuse, -INF , PT ;  /* 0xff8000004a00780b */ /* 0x040fe20003f5d000 */
[----:B------:R-:W-:Y:S01]  /*17260*/  FMUL.FTZ R75, R74, c[0x0][0x23c] ;  /* 0x00008f004a4b7a20 */ /* 0x000fe20000410000 */
[----:B--2---:R-:W-:Y:S05]  /*17270*/  FMNMX.FTZ R73, R3, R73, !PT ;  /* 0x0000004903497209 */ /* 0x004fea0007810000 */
[----:B------:R-:W-:Y:S01]  /*17280*/  STL [R1+0x130], R74 ;  /* 0x0001304a01007387 */ /* 0x000fe20000100800 */
[----:B------:R-:W-:Y:S03]  /*17290*/  FSEL R75, R75, RZ, P2 ;  /* 0x000000ff4b4b7208 */ /* 0x000fe60001000000 */
[----:B------:R-:W2:Y:S02]  /*172a0*/  SHFL.BFLY PT, R7, R73, 0x1, 0x1f ;  /* 0x0c201f0049077f89 */ /* 0x000ea400000e0000 */
[--C-:B------:R-:W-:Y:S01]  /*172b0*/  FFMA.FTZ R6, R33, c[0x0][0x23c], -R75.reuse ;  /* 0x00008f0021067a23 */ /* 0x100fe2000001084b */
[----:B---3--:R-:W-:Y:S01]  /*172c0*/  FMNMX.FTZ R2, R0, R2, !PT ;  /* 0x0000000200027209 */ /* 0x008fe20007810000 */
[----:B------:R-:W-:Y:S01]  /*172d0*/  FADD.FTZ R0, -R74, R132 ;  /* 0x000000844a007221 */ /* 0x000fe20000010100 */
[----:B------:R-:W-:Y:S01]  /*172e0*/  MOV R132, R55 ;  /* 0x0000003700847202 */ /* 0x000fe20000000f00 */
[----:B------:R3:W-:Y:S01]  /*172f0*/  MUFU.EX2 R242, R6 ;  /* 0x0000000600f27308 */ /* 0x0007e20000000800 */
[--C-:B------:R-:W-:Y:S01]  /*17300*/  FFMA.FTZ R93, R93, c[0x0][0x23c], -R75.reuse ;  /* 0x00008f005d5d7a23 */ /* 0x100fe2000001084b */
[----:B------:R-:W4:Y:S01]  /*17310*/  SHFL.BFLY PT, R3, R2, 0x1, 0x1f ;  /* 0x0c201f0002037f89 */ /* 0x000f2200000e0000 */
[----:B------:R-:W-:Y:S01]  /*17320*/  FMUL.FTZ R0, R0, c[0x0][0x23c] ;  /* 0x00008f0000007a20 */ /* 0x000fe20000410000 */
[----:B-1----:R-:W-:Y:S01]  /*17330*/  FMNMX.FTZ R4, R4, R5, !PT ;  /* 0x0000000504047209 */ /* 0x002fe20007810000 */
[--C-:B------:R-:W-:Y:S05]  /*17340*/  FFMA.FTZ R5, R11, c[0x0][0x23c], -R75.reuse ;  /* 0x00008f000b057a23 */ /* 0x100fea000001084b */
[----:B------:R1:W1:Y:S01]  /*17350*/  MUFU.EX2 R69, R0 ;  /* 0x0000000000457308 */ /* 0x0002620000000800 */
[----:B------:R-:W1:Y:S01]  /*17360*/  SHFL.BFLY PT, R72, R4, 0x1, 0x1f ;  /* 0x0c201f0004487f89 */ /* 0x000e6200000e0000 */
[----:B--2---:R-:W-:Y:S01]  /*17370*/  FMNMX.FTZ R73, R73, R7, !PT ;  /* 0x0000000749497209 */ /* 0x004fe20007810000 */
[--C-:B------:R-:W-:Y:S03]  /*17380*/  FFMA.FTZ R7, R32, c[0x0][0x23c], -R75.reuse ;  /* 0x00008f0020077a23 */ /* 0x100fe6000001084b */
[C---:B------:R-:W-:Y:S01]  /*17390*/  FSETP.NEU.FTZ.AND P2, PT, R73.reuse, -INF , PT ;  /* 0xff8000004900780b */ /* 0x040fe20003f5d000 */
[----:B------:R-:W-:Y:S02]  /*173a0*/  FMUL.FTZ R92, R73, c[0x0][0x23c] ;  /* 0x00008f00495c7a20 */ /* 0x000fe40000410000 */
[----:B------:R-:W-:Y:S01]  /*173b0*/  STL [R1+0x134], R73 ;  /* 0x0001344901007387 */ /* 0x000fe20000100800 */
[----:B---3--:R-:W-:Y:S01]  /*173c0*/  FFMA.FTZ R6, R37, c[0x0][0x23c], -R75 ;  /* 0x00008f0025067a23 */ /* 0x008fe2000001084b */
[----:B----4-:R-:W-:Y:S02]  /*173d0*/  FMNMX.FTZ R3, R2, R3, !PT ;  /* 0x0000000302037209 */ /* 0x010fe40007810000 */
[----:B------:R-:W-:Y:S01]  /*173e0*/  FSEL R92, R92, RZ, P2 ;  /* 0x000000ff5c5c7208 */ /* 0x000fe20001000000 */
[----:B------:R-:W-:Y:S02]  /*173f0*/  MUFU.EX2 R235, R6 ;  /* 0x0000000600eb7308 */ /* 0x000fe40000000800 */
[----:B------:R-:W-:Y:S02]  /*17400*/  FMUL.FTZ R101, R3, c[0x0][0x23c] ;  /* 0x00008f0003657a20 */ /* 0x000fe40000410000 */
[--C-:B------:R-:W-:Y:S02]  /*17410*/  FFMA.FTZ R33, R47, c[0x0][0x23c], -R92.reuse ;  /* 0x00008f002f217a23 */ /* 0x100fe4000001085c */
[----:B-1----:R-:W-:Y:S01]  /*17420*/  FADD.FTZ R0, -R73, R133 ;  /* 0x0000008549007221 */ /* 0x002fe20000010100 */
[----:B------:R-:W-:Y:S01]  /*17430*/  FMNMX.FTZ R72, R4, R72, !PT ;  /* 0x0000004804487209 */ /* 0x000fe20007810000 */
[----:B------:R-:W-:Y:S01]  /*17440*/  FFMA.FTZ R4, R245, c[0x0][0x23c], -R75 ;  /* 0x00008f00f5047a23 */ /* 0x000fe2000001084b */
[----:B------:R-:W-:Y:S01]  /*17450*/  MOV R133, R13 ;  /* 0x0000000d00857202 */ /* 0x000fe20000000f00 */
[----:B------:R1:W-:Y:S01]  /*17460*/  MUFU.EX2 R245, R5 ;  /* 0x0000000500f57308 */ /* 0x0003e20000000800 */
[----:B------:R-:W-:Y:S01]  /*17470*/  FMUL.FTZ R0, R0, c[0x0][0x23c] ;  /* 0x00008f0000007a20 */ /* 0x000fe20000410000 */
[----:B------:R-:W-:Y:S01]  /*17480*/  FSETP.NEU.FTZ.AND P2, PT, R72, -INF , PT ;  /* 0xff8000004800780b */ /* 0x000fe20003f5d000 */
[--C-:B------:R-:W-:Y:S02]  /*17490*/  FFMA.FTZ R102, R102, c[0x0][0x23c], -R92.reuse ;  /* 0x00008f0066667a23 */ /* 0x100fe4000001085c */
[--C-:B------:R-:W-:Y:S02]  /*174a0*/  FFMA.FTZ R104, R104, c[0x0][0x23c], -R92.reuse ;  /* 0x00008f0068687a23 */ /* 0x100fe4000001085c */
[--C-:B------:R-:W-:Y:S02]  /*174b0*/  FFMA.FTZ R111, R111, c[0x0][0x23c], -R92.reuse ;  /* 0x00008f006f6f7a23 */ /* 0x100fe4000001085c */
[--C-:B------:R-:W-:Y:S01]  /*174c0*/  FFMA.FTZ R115, R115, c[0x0][0x23c], -R92.reuse ;  /* 0x00008f0073737a23 */ /* 0x100fe2000001085c */
[----:B------:R2:W3:Y:S01]  /*174d0*/  MUFU.EX2 R68, R0 ;  /* 0x0000000000447308 */ /* 0x0004e20000000800 */
[--C-:B------:R-:W-:Y:S02]  /*174e0*/  FFMA.FTZ R130, R130, c[0x0][0x23c], -R92.reuse ;  /* 0x00008f0082827a23 */ /* 0x100fe4000001085c */
[--C-:B------:R-:W-:Y:S02]  /*174f0*/  FFMA.FTZ R131, R131, c[0x0][0x23c], -R92.reuse ;  /* 0x00008f0083837a23 */ /* 0x100fe4000001085c */
[----:B------:R-:W-:Y:S02]  /*17500*/  FMUL.FTZ R100, R72, c[0x0][0x23c] ;  /* 0x00008f0048647a20 */ /* 0x000fe40000410000 */
[----:B------:R-:W-:Y:S03]  /*17510*/  FMUL.FTZ R32, R69, R164 ;  /* 0x000000a445207220 */ /* 0x000fe60000410000 */
[----:B------:R-:W4:Y:S01]  /*17520*/  MUFU.EX2 R106, R4 ;  /* 0x00000004006a7308 */ /* 0x000f220000000800 */
[----:B------:R-:W-:Y:S02]  /*17530*/  FSEL R100, R100, RZ, P2 ;  /* 0x000000ff64647208 */ /* 0x000fe40001000000 */
[----:B------:R-:W-:Y:S01]  /*17540*/  FSETP.NEU.FTZ.AND P2, PT, R3, -INF , PT ;  /* 0xff8000000300780b */ /* 0x000fe20003f5d000 */
[----:B-1----:R-:W-:Y:S02]  /*17550*/  FFMA.FTZ R5, R208, c[0x0][0x23c], -R92 ;  /* 0x00008f00d0057a23 */ /* 0x002fe4000001085c */
[--C-:B------:R-:W-:Y:S01]  /*17560*/  FFMA.FTZ R17, R45, c[0x0][0x23c], -R100.reuse ;  /* 0x00008f002d117a23 */ /* 0x100fe20000010864 */
[----:B------:R-:W-:Y:S01]  /*17570*/  FSEL R101, R101, RZ, P2 ;  /* 0x000000ff65657208 */ /* 0x000fe20001000000 */
[--C-:B------:R-:W-:Y:S02]  /*17580*/  FFMA.FTZ R107, R107, c[0x0][0x23c], -R100.reuse ;  /* 0x00008f006b6b7a23 */ /* 0x100fe40000010864 */
[----:B------:R1:W-:Y:S01]  /*17590*/  MUFU.EX2 R229, R17 ;  /* 0x0000001100e57308 */ /* 0x0003e20000000800 */
[----:B------:R-:W-:Y:S02]  /*175a0*/  FFMA.FTZ R108, R108, c[0x0][0x23c], -R100 ;  /* 0x00008f006c6c7a23 */ /* 0x000fe40000010864 */
[--C-:B------:R-:W-:Y:S02]  /*175b0*/  FFMA.FTZ R12, R42, c[0x0][0x23c], -R101.reuse ;  /* 0x00008f002a0c7a23 */ /* 0x100fe40000010865 */
[----:B--2---:R-:W-:Y:S01]  /*175c0*/  FADD.FTZ R0, -R72, R134 ;  /* 0x0000008648007221 */ /* 0x004fe20000010100 */
[----:B------:R-:W-:Y:S01]  /*175d0*/  MOV R134, R82 ;  /* 0x0000005200867202 */ /* 0x000fe20000000f00 */
[----:B---3--:R-:W-:Y:S02]  /*175e0*/  FMUL.FTZ R6, R68, R142 ;  /* 0x0000008e44067220 */ /* 0x008fe40000410000 */
[----:B------:R-:W-:Y:S01]  /*175f0*/  FMUL.FTZ R0, R0, c[0x0][0x23c] ;  /* 0x00008f0000007a20 */ /* 0x000fe20000410000 */
[----:B------:R-:W-:Y:S01]  /*17600*/  MUFU.EX2 R108, R108 ;  /* 0x0000006c006c7308 */ /* 0x000fe20000000800 */
[----:B------:R-:W-:Y:S01]  /*17610*/  FMUL.FTZ R19, R68, R151 ;  /* 0x0000009744137220 */ /* 0x000fe20000410000 */
[----:B------:R-:W-:Y:S01]  /*17620*/  MOV R151, R81 ;  /* 0x0000005100977202 */ /* 0x000fe20000000f00 */
[--C-:B------:R-:W-:Y:S01]  /*17630*/  FFMA.FTZ R63, R63, c[0x0][0x23c], -R101.reuse ;  /* 0x00008f003f3f7a23 */ /* 0x100fe20000010865 */
[----:B----4-:R-:W-:Y:S01]  /*17640*/  F2FP.PACK_AB R76, R245, R106 ;  /* 0x0000006af54c723e */ /* 0x010fe200000000ff */
[----:B------:R-:W-:Y:S02]  /*17650*/  FFMA.FTZ R4, R244, c[0x0][0x23c], -R92 ;  /* 0x00008f00f4047a23 */ /* 0x000fe4000001085c */
[----:B------:R-:W-:Y:S02]  /*17660*/  FFMA.FTZ R60, R60, c[0x0][0x23c], -R101 ;  /* 0x00008f003c3c7a23 */ /* 0x000fe40000010865 */
[--C-:B------:R-:W-:Y:S01]  /*17670*/  FFMA.FTZ R120, R120, c[0x0][0x23c], -R100.reuse ;  /* 0x00008f0078787a23 */ /* 0x100fe20000010864 */
[----:B------:R2:W3:Y:S01]  /*17680*/  MUFU.EX2 R2, R0 ;  /* 0x0000000000027308 */ /* 0x0004e20000000800 */
[--C-:B------:R-:W-:Y:S02]  /*17690*/  FFMA.FTZ R213, R213, c[0x0][0x23c], -R100.reuse ;  /* 0x00008f00d5d57a23 */ /* 0x100fe40000010864 */
[----:B------:R-:W-:Y:S02]  /*176a0*/  FFMA.FTZ R212, R212, c[0x0][0x23c], -R100 ;  /* 0x00008f00d4d47a23 */ /* 0x000fe40000010864 */
[----:B-1----:R-:W-:Y:S05]  /*176b0*/  FMUL.FTZ R17, R69, R149 ;  /* 0x0000009545117220 */ /* 0x002fea0000410000 */
[----:B------:R-:W-:Y:S10]  /*176c0*/  MUFU.EX2 R111, R111 ;  /* 0x0000006f006f7308 */ /* 0x000ff40000000800 */
[----:B------:R-:W-:Y:S01]  /*176d0*/  MUFU.EX2 R115, R115 ;  /* 0x0000007300737308 */ /* 0x000fe20000000800 */
[----:B--2---:R-:W-:Y:S02]  /*176e0*/  FADD.FTZ R0, -R3, R135 ;  /* 0x0000008703007221 */ /* 0x004fe40000010100 */
[C---:B---3--:R-:W-:Y:S02]  /*176f0*/  FMUL.FTZ R13, R2.reuse, R145 ;  /* 0x00000091020d7220 */ /* 0x048fe40000410000 */
[----:B------:R-:W-:Y:S05]  /*17700*/  FMUL.FTZ R45, R2, R177 ;  /* 0x000000b1022d7220 */ /* 0x000fea0000410000 */
[----:B------:R1:W-:Y:S01]  /*17710*/  MUFU.EX2 R135, R4 ;  /* 0x0000000400877308 */ /* 0x0003e20000000800 */
[----:B------:R-:W-:Y:S09]  /*17720*/  FMUL.FTZ R0, R0, c[0x0][0x23c] ;  /* 0x00008f0000007a20 */ /* 0x000ff20000410000 */
[----:B------:R-:W2:Y:S10]  /*17730*/  MUFU.EX2 R0, R0 ;  /* 0x0000000000007308 */ /* 0x000eb40000000800 */
[----:B------:R-:W-:Y:S01]  /*17740*/  MUFU.EX2 R120, R120 ;  /* 0x0000007800787308 */ /* 0x000fe20000000800 */
[--C-:B-1----:R-:W-:Y:S09]  /*17750*/  FFMA.FTZ R4, R10, c[0x0][0x23c], -R92.reuse ;  /* 0x00008f000a047a23 */ /* 0x102ff2000001085c */
[----:B------:R1:W3:Y:S01]  /*17760*/  MUFU.EX2 R207, R4 ;  /* 0x0000000400cf7308 */ /* 0x0002e20000000800 */
[C---:B--2---:R-:W-:Y:S02]  /*17770*/  FMUL.FTZ R11, R0.reuse, R139 ;  /* 0x0000008b000b7220 */ /* 0x044fe40000410000 */
[----:B------:R-:W-:Y:S01]  /*17780*/  FMUL.FTZ R15, R0, R147 ;  /* 0x00000093000f7220 */ /* 0x000fe20000410000 */
[----:B------:R-:W-:Y:S01]  /*17790*/  MOV R147, R16 ;  /* 0x0000001000937202 */ /* 0x000fe20000000f00 */
[----:B------:R-:W-:Y:S01]  /*177a0*/  FMUL.FTZ R16, R69, R148 ;  /* 0x0000009445107220 */ /* 0x000fe20000410000 */
[----:B------:R-:W-:Y:S04]  /*177b0*/  MOV R148, R18 ;  /* 0x0000001200947202 */ /* 0x000fe80000000f00 */
[----:B------:R-:W-:Y:S01]  /*177c0*/  MUFU.EX2 R130, R130 ;  /* 0x0000008200827308 */ /* 0x000fe20000000800 */
[----:B------:R-:W-:Y:S02]  /*177d0*/  FMUL.FTZ R18, R68, R150 ;  /* 0x0000009644127220 */ /* 0x000fe40000410000 */
[C---:B------:R-:W-:Y:S02]  /*177e0*/  FMUL.FTZ R42, R0.reuse, R174 ;  /* 0x000000ae002a7220 */ /* 0x040fe40000410000 */
[----:B------:R-:W-:Y:S05]  /*177f0*/  FMUL.FTZ R47, R0, R179 ;  /* 0x000000b3002f7220 */ /* 0x000fea0000410000 */
[----:B------:R-:W-:Y:S01]  /*17800*/  MUFU.EX2 R131, R131 ;  /* 0x0000008300837308 */ /* 0x000fe20000000800 */
[--C-:B-1----:R-:W-:Y:S01]  /*17810*/  FFMA.FTZ R4, R219, c[0x0][0x23c], -R75.reuse ;  /* 0x00008f00db047a23 */ /* 0x102fe2000001084b */
[----:B---3--:R-:W-:Y:S08]  /*17820*/  F2FP.PACK_AB R77, R207, R135 ;  /* 0x00000087cf4d723e */ /* 0x008ff000000000ff */
[----:B------:R1:W-:Y:S10]  /*17830*/  MUFU.EX2 R219, R4 ;  /* 0x0000000400db7308 */ /* 0x0003f40000000800 */
[----:B------:R-:W-:Y:S10]  /*17840*/  MUFU.EX2 R213, R213 ;  /* 0x000000d500d57308 */ /* 0x000ff40000000800 */
[----:B------:R-:W-:Y:S01]  /*17850*/  MUFU.EX2 R212, R212 ;  /* 0x000000d400d47308 */ /* 0x000fe20000000800 */
[----:B-1----:R-:W-:Y:S09]  /*17860*/  FFMA.FTZ R4, R210, c[0x0][0x23c], -R75 ;  /* 0x00008f00d2047a23 */ /* 0x002ff2000001084b */
[----:B------:R1:W2:Y:S02]  /*17870*/  MUFU.EX2 R10, R4 ;  /* 0x00000004000a7308 */ /* 0x0002a40000000800 */
[----:B-1----:R-:W-:Y:S01]  /*17880*/  FFMA.FTZ R4, R209, c[0x0][0x23c], -R92 ;  /* 0x00008f00d1047a23 */ /* 0x002fe2000001085c */
[----:B--2---:R1:W-:Y:S01]  /*17890*/  STL [R1+0xc], R10 ;  /* 0x00000c0a01007387 */ /* 0x0043e20000100800 */
[----:B------:R-:W-:Y:S06]  /*178a0*/  F2FP.PACK_AB R78, R10, R219 ;  /* 0x000000db0a4e723e */ /* 0x000fec00000000ff */
[----:B------:R2:W-:Y:S01]  /*178b0*/  MUFU.EX2 R244, R4 ;  /* 0x0000000400f47308 */ /* 0x0005e20000000800 */
[----:B------:R3:W-:Y:S01]  /*178c0*/  STL [R1+0x138], R72 ;  /* 0x0001384801007387 */ /* 0x0007e20000100800 */
[C---:B-1----:R-:W-:Y:S08]  /*178d0*/  FMUL.FTZ R10, R0.reuse, R138 ;  /* 0x0000008a000a7220 */ /* 0x042ff00000410000 */
[----:B------:R1:W-:Y:S01]  /*178e0*/  MUFU.EX2 R138, R12 ;  /* 0x0000000c008a7308 */ /* 0x0003e20000000800 */
[--C-:B--2---:R-:W-:Y:S09]  /*178f0*/  FFMA.FTZ R4, R247, c[0x0][0x23c], -R100.reuse ;  /* 0x00008f00f7047a23 */ /* 0x104ff20000010864 */
[----:B------:R2:W-:Y:S10]  /*17900*/  MUFU.EX2 R123, R4 ;  /* 0x00000004007b7308 */ /* 0x0005f40000000800 */
[----:B---3--:R3:W4:Y:S01]  /*17910*/  MUFU.EX2 R72, R5 ;  /* 0x0000000500487308 */ /* 0x0087220000000800 */
[----:B-1----:R-:W-:Y:S02]  /*17920*/  FFMA.FTZ R12, R43, c[0x0][0x23c], -R101 ;  /* 0x00008f002b0c7a23 */ /* 0x002fe40000010865 */
[----:B------:R-:W-:Y:S01]  /*17930*/  FMUL.FTZ R43, R0, R175 ;  /* 0x000000af002b7220 */ /* 0x000fe20000410000 */
[----:B------:R-:W-:Y:S01]  /*17940*/  MOV R175, R94 ;  /* 0x0000005e00af7202 */ /* 0x000fe20000000f00 */
[----:B------:R-:W-:Y:S05]  /*17950*/  FFMA.FTZ R94, R249, c[0x0][0x23c], -R75 ;  /* 0x00008f00f95e7a23 */ /* 0x000fea000001084b */
[----:B------:R1:W-:Y:S01]  /*17960*/  MUFU.EX2 R139, R12 ;  /* 0x0000000c008b7308 */ /* 0x0003e20000000800 */
[--C-:B--2---:R-:W-:Y:S02]  /*17970*/  FFMA.FTZ R4, R9, c[0x0][0x23c], -R100.reuse ;  /* 0x00008f0009047a23 */ /* 0x104fe40000010864 */
[----:B------:R-:W-:Y:S07]  /*17980*/  FMUL.FTZ R9, R2, R137 ;  /* 0x0000008902097220 */ /* 0x000fee0000410000 */
[----:B------:R2:W2:Y:S01]  /*17990*/  MUFU.EX2 R205, R4 ;  /* 0x0000000400cd7308 */ /* 0x0004a20000000800 */
[--C-:B---3--:R-:W-:Y:S01]  /*179a0*/  FFMA.FTZ R5, R252, c[0x0][0x23c], -R100.reuse ;  /* 0x00008f00fc057a23 */ /* 0x108fe20000010864 */
[----:B----4-:R-:W-:Y:S08]  /*179b0*/  F2FP.PACK_AB R79, R72, R244 ;  /* 0x000000f4484f723e */ /* 0x010ff000000000ff */
[----:B------:R3:W-:Y:S01]  /*179c0*/  MUFU.EX2 R209, R5 ;  /* 0x0000000500d17308 */ /* 0x0007e20000000800 */
[----:B-1----:R-:W-:Y:S02]  /*179d0*/  FFMA.FTZ R12, R24, c[0x0][0x23c], -R100 ;  /* 0x00008f00180c7a23 */ /* 0x002fe40000010864 */
[----:B------:R-:W-:Y:S07]  /*179e0*/  FMUL.FTZ R24, R2, R156 ;  /* 0x0000009c02187220 */ /* 0x000fee0000410000 */
[----:B------:R1:W-:Y:S01]  /*179f0*/  MUFU.EX2 R252, R7 ;  /* 0x0000000700fc7308 */ /* 0x0003e20000000800 */
[----:B--2---:R-:W-:Y:S01]  /*17a00*/  FFMA.FTZ R4, R223, c[0x0][0x23c], -R101 ;  /* 0x00008f00df047a23 */ /* 0x004fe20000010865 */
[----:B------:R-:W-:Y:S08]  /*17a10*/  F2FP.PACK_AB R64, R205, R123 ;  /* 0x0000007bcd40723e */ /* 0x000ff000000000ff */
[----:B------:R2:W-:Y:S01]  /*17a20*/  MUFU.EX2 R204, R4 ;  /* 0x0000000400cc7308 */ /* 0x0005e20000000800 */
[----:B---3--:R-:W-:Y:S09]  /*17a30*/  FFMA.FTZ R5, R211, c[0x0][0x23c], -R92 ;  /* 0x00008f00d3057a23 */ /* 0x008ff2000001085c */
[----:B------:R3:W-:Y:S01]  /*17a40*/  MUFU.EX2 R247, R5 ;  /* 0x0000000500f77308 */ /* 0x0007e20000000800 */
[----:B-1----:R-:W-:Y:S09]  /*17a50*/  FFMA.FTZ R7, R36, c[0x0][0x23c], -R75 ;  /* 0x00008f0024077a23 */ /* 0x002ff2000001084b */
[----:B------:R1:W-:Y:S01]  /*17a60*/  MUFU.EX2 R238, R7 ;  /* 0x0000000700ee7308 */ /* 0x0003e20000000800 */
[----:B--2---:R-:W-:Y:S02]  /*17a70*/  FFMA.FTZ R4, R8, c[0x0][0x23c], -R101 ;  /* 0x00008f0008047a23 */ /* 0x004fe40000010865 */
[--C-:B------:R-:W-:Y:S07]  /*17a80*/  FFMA.FTZ R8, R218, c[0x0][0x23c], -R75.reuse ;  /* 0x00008f00da087a23 */ /* 0x100fee000001084b */
[----:B------:R2:W4:Y:S01]  /*17a90*/  MUFU.EX2 R206, R4 ;  /* 0x0000000400ce7308 */ /* 0x0005220000000800 */
[----:B---3--:R-:W-:Y:S02]  /*17aa0*/  FFMA.FTZ R5, R28, c[0x0][0x23c], -R100 ;  /* 0x00008f001c057a23 */ /* 0x008fe40000010864 */
[--C-:B------:R-:W-:Y:S07]  /*17ab0*/  FFMA.FTZ R28, R52, c[0x0][0x23c], -R75.reuse ;  /* 0x00008f00341c7a23 */ /* 0x100fee000001084b */
[----:B------:R3:W-:Y:S01]  /*17ac0*/  MUFU.EX2 R218, R8 ;  /* 0x0000000800da7308 */ /* 0x0007e20000000800 */
[----:B-1----:R-:W-:Y:S02]  /*17ad0*/  FFMA.FTZ R7, R50, c[0x0][0x23c], -R92 ;  /* 0x00008f0032077a23 */ /* 0x002fe4000001085c */
[----:B------:R-:W-:Y:S07]  /*17ae0*/  FMUL.FTZ R50, R68, R182 ;  /* 0x000000b644327220 */ /* 0x000fee0000410000 */
[----:B------:R1:W-:Y:S01]  /*17af0*/  MUFU.EX2 R232, R7 ;  /* 0x0000000700e87308 */ /* 0x0003e20000000800 */
[----:B--2---:R-:W-:Y:S01]  /*17b00*/  FFMA.FTZ R4, R251, c[0x0][0x23c], -R100 ;  /* 0x00008f00fb047a23 */ /* 0x004fe20000010864 */
[----:B----4-:R-:W-:Y:S08]  /*17b10*/  F2FP.PACK_AB R65, R206, R204 ;  /* 0x000000ccce41723e */ /* 0x010ff000000000ff */
[----:B------:R2:W4:Y:S01]  /*17b20*/  MUFU.EX2 R210, R4 ;  /* 0x0000000400d27308 */ /* 0x0005220000000800 */
[--C-:B---3--:R-:W-:Y:S02]  /*17b30*/  FFMA.FTZ R8, R49, c[0x0][0x23c], -R75.reuse ;  /* 0x00008f0031087a23 */ /* 0x108fe4000001084b */
[----:B------:R-:W-:Y:S02]  /*17b40*/  FFMA.FTZ R49, R56, c[0x0][0x23c], -R92 ;  /* 0x00008f0038317a23 */ /* 0x000fe4000001085c */
[----:B------:R-:W-:Y:S05]  /*17b50*/  FMUL.FTZ R56, R2, R188 ;  /* 0x000000bc02387220 */ /* 0x000fea0000410000 */
[----:B------:R3:W-:Y:S01]  /*17b60*/  MUFU.EX2 R74, R5 ;  /* 0x00000005004a7308 */ /* 0x0007e20000000800 */
[----:B-1----:R-:W-:Y:S02]  /*17b70*/  FFMA.FTZ R7, R41, c[0x0][0x23c], -R100 ;  /* 0x00008f0029077a23 */ /* 0x002fe40000010864 */
[--C-:B------:R-:W-:Y:S02]  /*17b80*/  FFMA.FTZ R41, R44, c[0x0][0x23c], -R75.reuse ;  /* 0x00008f002c297a23 */ /* 0x100fe4000001084b */
[----:B------:R-:W-:Y:S05]  /*17b90*/  FFMA.FTZ R44, R46, c[0x0][0x23c], -R75 ;  /* 0x00008f002e2c7a23 */ /* 0x000fea000001084b */
[----:B------:R1:W-:Y:S01]  /*17ba0*/  MUFU.EX2 R231, R8 ;  /* 0x0000000800e77308 */ /* 0x0003e20000000800 */
[----:B------:R-:W-:Y:S02]  /*17bb0*/  FMUL.FTZ R46, R0, R178 ;  /* 0x000000b2002e7220 */ /* 0x000fe40000410000 */
[--C-:B--2---:R-:W-:Y:S01]  /*17bc0*/  FFMA.FTZ R4, R250, c[0x0][0x23c], -R101.reuse ;  /* 0x00008f00fa047a23 */ /* 0x104fe20000010865 */
[----:B----4-:R-:W-:Y:S06]  /*17bd0*/  F2FP.PACK_AB R66, R210, R209 ;  /* 0x000000d1d242723e */ /* 0x010fec00000000ff */
[----:B------:R2:W-:Y:S01]  /*17be0*/  MUFU.EX2 R208, R4 ;  /* 0x0000000400d07308 */ /* 0x0005e20000000800 */
[----:B---3--:R-:W-:Y:S09]  /*17bf0*/  FMUL.FTZ R5, R69, R141 ;  /* 0x0000008d45057220 */ /* 0x008ff20000410000 */
[----:B------:R3:W-:Y:S01]  /*17c00*/  MUFU.EX2 R137, R12 ;  /* 0x0000000c00897308 */ /* 0x0007e20000000800 */
[----:B-1----:R-:W-:Y:S09]  /*17c10*/  FMUL.FTZ R8, R2, R136 ;  /* 0x0000008802087220 */ /* 0x002ff20000410000 */
[----:B------:R1:W-:Y:S01]  /*17c20*/  MUFU.EX2 R149, R44 ;  /* 0x0000002c00957308 */ /* 0x0003e20000000800 */
[----:B--2---:R-:W-:Y:S09]  /*17c30*/  FFMA.FTZ R4, R248, c[0x0][0x23c], -R101 ;  /* 0x00008f00f8047a23 */ /* 0x004ff20000010865 */
[----:B------:R2:W4:Y:S01]  /*17c40*/  MUFU.EX2 R223, R4 ;  /* 0x0000000400df7308 */ /* 0x0005220000000800 */
[----:B---3--:R-:W-:Y:S01]  /*17c50*/  FMUL.FTZ R12, R2, R144 ;  /* 0x00000090020c7220 */ /* 0x008fe20000410000 */
[----:B------:R-:W-:Y:S01]  /*17c60*/  MOV R144, R14 ;  /* 0x0000000e00907202 */ /* 0x000fe20000000f00 */
[----:B------:R-:W-:Y:S07]  /*17c70*/  FMUL.FTZ R14, R0, R146 ;  /* 0x00000092000e7220 */ /* 0x000fee0000410000 */
[----:B------:R3:W-:Y:S01]  /*17c80*/  MUFU.EX2 R145, R41 ;  /* 0x0000002900917308 */ /* 0x0007e20000000800 */
[--C-:B-1----:R-:W-:Y:S09]  /*17c90*/  FFMA.FTZ R44, R57, c[0x0][0x23c], -R92.reuse ;  /* 0x00008f00392c7a23 */ /* 0x102ff2000001085c */
[----:B------:R1:W-:Y:S01]  /*17ca0*/  MUFU.EX2 R146, R44 ;  /* 0x0000002c00927308 */ /* 0x0003e20000000800 */
[--C-:B--2---:R-:W-:Y:S01]  /*17cb0*/  FFMA.FTZ R4, R216, c[0x0][0x23c], -R75.reuse ;  /* 0x00008f00d8047a23 */ /* 0x104fe2000001084b */
[----:B----4-:R-:W-:Y:S08]  /*17cc0*/  F2FP.PACK_AB R67, R223, R208 ;  /* 0x000000d0df43723e */ /* 0x010ff000000000ff */
[----:B------:R2:W-:Y:S01]  /*17cd0*/  MUFU.EX2 R251, R4 ;  /* 0x0000000400fb7308 */ /* 0x0005e20000000800 */
[C---:B---3--:R-:W-:Y:S01]  /*17ce0*/  FMUL.FTZ R41, R2.reuse, R173 ;  /* 0x000000ad02297220 */ /* 0x048fe20000410000 */
[----:B------:R-:W-:Y:S01]  /*17cf0*/  MOV R173, R96 ;  /* 0x0000006000ad7202 */ /* 0x000fe20000000f00 */
[----:B------:R-:W-:Y:S07]  /*17d00*/  FFMA.FTZ R96, R221, c[0x0][0x23c], -R75 ;  /* 0x00008f00dd607a23 */ /* 0x000fee000001084b */
[----:B------:R3:W-:Y:S01]  /*17d10*/  MUFU.EX2 R150, R49 ;  /* 0x0000003100967308 */ /* 0x0007e20000000800 */
[----:B-1----:R-:W-:Y:S09]  /*17d20*/  FMUL.FTZ R44, R2, R176 ;  /* 0x000000b0022c7220 */ /* 0x002ff20000410000 */
[----:B------:R-:W-:Y:S01]  /*17d30*/  MUFU.EX2 R221, R94 ;  /* 0x0000005e00dd7308 */ /* 0x000fe20000000800 */
[--C-:B--2---:R-:W-:Y:S09]  /*17d40*/  FFMA.FTZ R4, R23, c[0x0][0x23c], -R92.reuse ;  /* 0x00008f0017047a23 */ /* 0x104ff2000001085c */
[----:B------:R1:W-:Y:S01]  /*17d50*/  MUFU.EX2 R250, R4 ;  /* 0x0000000400fa7308 */ /* 0x0003e20000000800 */
[----:B---3--:R-:W-:Y:S09]  /*17d60*/  FMUL.FTZ R49, R69, R181 ;  /* 0x000000b545317220 */ /* 0x008ff20000410000 */
[----:B------:R-:W-:Y:S01]  /*17d70*/  MUFU.EX2 R188, R102 ;  /* 0x0000006600bc7308 */ /* 0x000fe20000000800 */
[--C-:B-1----:R-:W-:Y:S02]  /*17d80*/  FFMA.FTZ R4, R34, c[0x0][0x23c], -R92.reuse ;  /* 0x00008f0022047a23 */ /* 0x102fe4000001085c */
[C---:B------:R-:W-:Y:S01]  /*17d90*/  FMUL.FTZ R34, R68.reuse, R166 ;  /* 0x000000a644227220 */ /* 0x040fe20000410000 */
[----:B------:R-:W-:Y:S06]  /*17da0*/  MOV R166, R144 ;  /* 0x0000009000a67202 */ /* 0x000fec0000000f00 */
[----:B------:R1:W-:Y:S10]  /*17db0*/  MUFU.EX2 R73, R4 ;  /* 0x0000000400497308 */ /* 0x0003f40000000800 */
[----:B------:R2:W-:Y:S01]  /*17dc0*/  MUFU.EX2 R144, R63 ;  /* 0x0000003f00907308 */ /* 0x0005e20000000800 */
[----:B-1----:R-:W-:Y:S02]  /*17dd0*/  FFMA.FTZ R4, R35, c[0x0][0x23c], -R92 ;  /* 0x00008f0023047a23 */ /* 0x002fe4000001085c */
[----:B------:R-:W-:Y:S01]  /*17de0*/  FMUL.FTZ R35, R68, R167 ;  /* 0x000000a744237220 */ /* 0x000fe20000410000 */
[----:B------:R-:W-:Y:S06]  /*17df0*/  MOV R167, R62 ;  /* 0x0000003e00a77202 */ /* 0x000fec0000000f00 */
[----:B------:R1:W-:Y:S01]  /*17e00*/  MUFU.EX2 R241, R4 ;  /* 0x0000000400f17308 */ /* 0x0003e20000000800 */
[C---:B------:R-:W-:Y:S02]  /*17e10*/  FMUL.FTZ R62, R0.reuse, R194 ;  /* 0x000000c2003e7220 */ /* 0x040fe40000410000 */
[----:B--2---:R-:W-:Y:S02]  /*17e20*/  FMUL.FTZ R63, R0, R195 ;  /* 0x000000c3003f7220 */ /* 0x004fe40000410000 */
[--C-:B-1----:R-:W-:Y:S05]  /*17e30*/  FFMA.FTZ R4, R217, c[0x0][0x23c], -R100.reuse ;  /* 0x00008f00d9047a23 */ /* 0x102fea0000010864 */
[----:B------:R1:W-:Y:S02]  /*17e40*/  MUFU.EX2 R216, R4 ;  /* 0x0000000400d87308 */ /* 0x0003e40000000800 */
[--C-:B-1----:R-:W-:Y:S02]  /*17e50*/  FFMA.FTZ R4, R22, c[0x0][0x23c], -R100.reuse ;  /* 0x00008f0016047a23 */ /* 0x102fe40000010864 */
[----:B------:R-:W1:Y:S06]  /*17e60*/  LDSM.16.MT88.4 R20, [R225+0x8000] ;  /* 0x00800000e114783b */ /* 0x000e6c0000004200 */
[----:B------:R2:W-:Y:S02]  /*17e70*/  MUFU.EX2 R217, R4 ;  /* 0x0000000400d97308 */ /* 0x0005e40000000800 */
[--C-:B--2---:R-:W-:Y:S02]  /*17e80*/  FFMA.FTZ R4, R26, c[0x0][0x23c], -R101.reuse ;  /* 0x00008f001a047a23 */ /* 0x104fe40000010865 */
[C---:B------:R-:W-:Y:S06]  /*17e90*/  FMUL.FTZ R26, R0.reuse, R158 ;  /* 0x0000009e001a7220 */ /* 0x040fec0000410000 */
[----:B------:R2:W-:Y:S02]  /*17ea0*/  MUFU.EX2 R211, R4 ;  /* 0x0000000400d37308 */ /* 0x0005e40000000800 */
[--C-:B--2---:R-:W-:Y:S02]  /*17eb0*/  FFMA.FTZ R4, R27, c[0x0][0x23c], -R101.reuse ;  /* 0x00008f001b047a23 */ /* 0x104fe40000010865 */
[----:B------:R-:W-:Y:S06]  /*17ec0*/  FMUL.FTZ R27, R0, R159 ;  /* 0x0000009f001b7220 */ /* 0x000fec0000410000 */
[----:B------:R2:W3:Y:S02]  /*17ed0*/  MUFU.EX2 R248, R4 ;  /* 0x0000000400f87308 */ /* 0x0004e40000000800 */
[----:B--2---:R-:W-:Y:S02]  /*17ee0*/  FFMA.FTZ R4, R29, c[0x0][0x23c], -R100 ;  /* 0x00008f001d047a23 */ /* 0x004fe40000010864 */
[----:B------:R-:W-:Y:S06]  /*17ef0*/  FMUL.FTZ R29, R2, R161 ;  /* 0x000000a1021d7220 */ /* 0x000fec0000410000 */
[----:B------:R2:W4:Y:S02]  /*17f00*/  MUFU.EX2 R240, R4 ;  /* 0x0000000400f07308 */ /* 0x0005240000000800 */
[--C-:B--2---:R-:W-:Y:S02]  /*17f10*/  FFMA.FTZ R4, R30, c[0x0][0x23c], -R101.reuse ;  /* 0x00008f001e047a23 */ /* 0x104fe40000010865 */
[C---:B------:R-:W-:Y:S06]  /*17f20*/  FMUL.FTZ R30, R0.reuse, R162 ;  /* 0x000000a2001e7220 */ /* 0x040fec0000410000 */
[----:B------:R2:W-:Y:S02]  /*17f30*/  MUFU.EX2 R243, R4 ;  /* 0x0000000400f37308 */ /* 0x0005e40000000800 */
[----:B--2---:R-:W-:Y:S02]  /*17f40*/  FFMA.FTZ R4, R31, c[0x0][0x23c], -R101 ;  /* 0x00008f001f047a23 */ /* 0x004fe40000010865 */
[----:B------:R-:W-:Y:S06]  /*17f50*/  FMUL.FTZ R31, R0, R163 ;  /* 0x000000a3001f7220 */ /* 0x000fec0000410000 */
[----:B------:R2:W1:Y:S10]  /*17f60*/  MUFU.EX2 R239, R4 ;  /* 0x0000000400ef7308 */ /* 0x0004740000000800 */
[----:B------:R1:W-:Y:S01]  /*17f70*/  MUFU.EX2 R163, R33 ;  /* 0x0000002100a37308 */ /* 0x0003e20000000800 */
[--C-:B--2---:R-:W-:Y:S09]  /*17f80*/  FFMA.FTZ R4, R38, c[0x0][0x23c], -R92.reuse ;  /* 0x00008f0026047a23 */ /* 0x104ff2000001085c */
[----:B------:R2:W-:Y:S01]  /*17f90*/  MUFU.EX2 R237, R4 ;  /* 0x0000000400ed7308 */ /* 0x0005e20000000800 */
[----:B-1----:R-:W-:Y:S02]  /*17fa0*/  FMUL.FTZ R33, R69, R165 ;  /* 0x000000a545217220 */ /* 0x002fe40000410000 */
[--C-:B--2---:R-:W-:Y:S02]  /*17fb0*/  FFMA.FTZ R4, R39, c[0x0][0x23c], -R92.reuse ;  /* 0x00008f0027047a23 */ /* 0x104fe4000001085c */
[----:B------:R-:W1:Y:S05]  /*17fc0*/  LDSM.16.MT88.4 R36, [R228+0x8000] ;  /* 0x00800000e424783b */ /* 0x000e6a0000004200 */
[----:B------:R2:W-:Y:S02]  /*17fd0*/  MUFU.EX2 R234, R4 ;  /* 0x0000000400ea7308 */ /* 0x0005e40000000800 */
[--C-:B--2---:R-:W-:Y:S02]  /*17fe0*/  FFMA.FTZ R4, R48, c[0x0][0x23c], -R75.reuse ;  /* 0x00008f0030047a23 */ /* 0x104fe4000001084b */
[----:B------:R-:W-:Y:S06]  /*17ff0*/  FMUL.FTZ R48, R69, R180 ;  /* 0x000000b445307220 */ /* 0x000fec0000410000 */
[----:B------:R2:W-:Y:S02]  /*18000*/  MUFU.EX2 R233, R4 ;  /* 0x0000000400e97308 */ /* 0x0005e40000000800 */
[----:B--2---:R-:W-:Y:S02]  /*18010*/  FFMA.FTZ R4, R51, c[0x0][0x23c], -R92 ;  /* 0x00008f0033047a23 */ /* 0x004fe4000001085c */
[----:B------:R-:W-:Y:S06]  /*18020*/  FMUL.FTZ R51, R68, R183 ;  /* 0x000000b744337220 */ /* 0x000fec0000410000 */
[----:B------:R2:W-:Y:S02]  /*18030*/  MUFU.EX2 R230, R4 ;  /* 0x0000000400e67308 */ /* 0x0005e40000000800 */
[--C-:B--2---:R-:W-:Y:S02]  /*18040*/  FFMA.FTZ R4, R40, c[0x0][0x23c], -R100.reuse ;  /* 0x00008f0028047a23 */ /* 0x104fe40000010864 */
[----:B------:R-:W-:Y:S01]  /*18050*/  FMUL.FTZ R40, R2, R172 ;  /* 0x000000ac02287220 */ /* 0x000fe20000410000 */
[----:B------:R-:W-:Y:S05]  /*18060*/  MOV R172, R105 ;  /* 0x0000006900ac7202 */ /* 0x000fea0000000f00 */
[----:B------:R2:W-:Y:S01]  /*18070*/  MUFU.EX2 R236, R4 ;  /* 0x0000000400ec7308 */ /* 0x0005e20000000800 */
[----:B------:R-:W-:Y:S02]  /*18080*/  FFMA.FTZ R105, R220, c[0x0][0x23c], -R75 ;  /* 0x00008f00dc697a23 */ /* 0x000fe4000001084b */
[----:B--2---:R-:W-:Y:S07]  /*18090*/  FMUL.FTZ R4, R69, R140 ;  /* 0x0000008c45047220 */ /* 0x004fee0000410000 */
[----:B------:R2:W-:Y:S02]  /*180a0*/  MUFU.EX2 R140, R7 ;  /* 0x00000007008c7308 */ /* 0x0005e40000000800 */
[----:B--2---:R-:W-:Y:S08]  /*180b0*/  FMUL.FTZ R7, R68, R143 ;  /* 0x0000008f44077220 */ /* 0x004ff00000410000 */
[----:B------:R2:W-:Y:S01]  /*180c0*/  MUFU.EX2 R143, R28 ;  /* 0x0000001c008f7308 */ /* 0x0005e20000000800 */
[-C--:B------:R-:W-:Y:S08]  /*180d0*/  HMMA.16816.F32 R4, R76, R20.reuse, R4 ;  /* 0x000000144c04723c */ /* 0x080ff00000001804 */
[C---:B------:R-:W-:Y:S07]  /*180e0*/  HMMA.16816.F32 R8, R64.reuse, R20, R8 ;  /* 0x000000144008723c */ /* 0x040fee0000001808 */
[--C-:B------:R-:W-:Y:S01]  /*180f0*/  FFMA.FTZ R20, R25, c[0x0][0x23c], -R101.reuse ;  /* 0x00008f0019147a23 */ /* 0x100fe20000010865 */
[-C--:B------:R-:W-:Y:S03]  /*18100*/  HMMA.16816.F32 R12, R64, R22.reuse, R12 ;  /* 0x00000016400c723c */ /* 0x080fe6000000180c */
[----:B------:R1:W-:Y:S01]  /*18110*/  MUFU.EX2 R136, R20 ;  /* 0x0000001400887308 */ /* 0x0003e20000000800 */
[----:B------:R-:W-:Y:S01]  /*18120*/  FFMA.FTZ R25, R203, c[0x0][0x23c], -R101 ;  /* 0x00008f00cb197a23 */ /* 0x000fe20000010865 */
[----:B------:R-:W-:Y:S01]  /*18130*/  MOV R203, R80 ;  /* 0x0000005000cb7202 */ /* 0x000fe20000000f00 */
[C---:B------:R-:W-:Y:S01]  /*18140*/  FMUL.FTZ R21, R69.reuse, R153 ;  /* 0x0000009945157220 */ /* 0x040fe20000410000 */
[----:B------:R-:W-:Y:S01]  /*18150*/  LDSM.16.MT88.4 R80, [R227+0x8000] ;  /* 0x00800000e350783b */ /* 0x000fe20000004200 */
[C---:B------:R-:W-:Y:S04]  /*18160*/  HMMA.16816.F32 R16, R76.reuse, R22, R16 ;  /* 0x000000164c10723c */ /* 0x040fe80000001810 */
[--C-:B--2---:R-:W-:Y:S01]  /*18170*/  FFMA.FTZ R28, R202, c[0x0][0x23c], -R75.reuse ;  /* 0x00008f00ca1c7a23 */ /* 0x104fe2000001084b */
[----:B------:R2:W-:Y:S01]  /*18180*/  MUFU.EX2 R142, R25 ;  /* 0x00000019008e7308 */ /* 0x0005e20000000800 */
[----:B------:R-:W-:Y:S01]  /*18190*/  MOV R153, R53 ;  /* 0x0000003500997202 */ /* 0x000fe20000000f00 */
[C---:B------:R-:W-:Y:S01]  /*181a0*/  FMUL.FTZ R22, R68.reuse, R154 ;  /* 0x0000009a44167220 */ /* 0x040fe20000410000 */
[----:B------:R-:W-:Y:S01]  /*181b0*/  MOV R154, R203 ;  /* 0x000000cb009a7202 */ /* 0x000fe20000000f00 */
[----:B------:R-:W-:Y:S03]  /*181c0*/  FMUL.FTZ R23, R68, R155 ;  /* 0x0000009b44177220 */ /* 0x000fe60000410000 */
[----:B------:R-:W-:Y:S02]  /*181d0*/  MOV R203, R151 ;  /* 0x0000009700cb7202 */ /* 0x000fe40000000f00 */
[----:B------:R-:W-:Y:S01]  /*181e0*/  MOV R151, R134 ;  /* 0x0000008600977202 */ /* 0x000fe20000000f00 */
[----:B------:R3:W-:Y:S01]  /*181f0*/  MUFU.EX2 R141, R28 ;  /* 0x0000001c008d7308 */ /* 0x0007e20000000800 */
[----:B------:R-:W-:Y:S01]  /*18200*/  MOV R134, R59 ;  /* 0x0000003b00867202 */ /* 0x000fe20000000f00 */
[----:B------:R-:W-:Y:S01]  /*18210*/  FMUL.FTZ R59, R0, R191 ;  /* 0x000000bf003b7220 */ /* 0x000fe20000410000 */
[----:B------:R-:W-:Y:S01]  /*18220*/  MOV R202, R151 ;  /* 0x0000009700ca7202 */ /* 0x000fe20000000f00 */
[C---:B-1----:R-:W-:Y:S01]  /*18230*/  FMUL.FTZ R20, R69.reuse, R152 ;  /* 0x0000009845147220 */ /* 0x042fe20000410000 */
[----:B------:R-:W-:Y:S02]  /*18240*/  MOV R152, R54 ;  /* 0x0000003600987202 */ /* 0x000fe40000000f00 */
[----:B------:R-:W1:Y:S01]  /*18250*/  LDSM.16.MT88.4 R52, [R226+0x8000] ;  /* 0x00800000e234783b */ /* 0x000e620000004200 */
[----:B------:R-:W-:Y:S02]  /*18260*/  MOV R151, R89 ;  /* 0x0000005900977202 */ /* 0x000fe40000000f00 */
[----:B------:R-:W-:Y:S01]  /*18270*/  FFMA.FTZ R57, R152, c[0x0][0x23c], -R100 ;  /* 0x00008f0098397a23 */ /* 0x000fe20000010864 */
[-C--:B------:R-:W-:Y:S03]  /*18280*/  HMMA.16816.F32 R20, R76, R36.reuse, R20 ;  /* 0x000000244c14723c */ /* 0x080fe60000001814 */
[C---:B--2---:R-:W-:Y:S01]  /*18290*/  FMUL.FTZ R25, R2.reuse, R157 ;  /* 0x0000009d02197220 */ /* 0x044fe20000410000 */
[----:B------:R-:W-:Y:S02]  /*182a0*/  MOV R152, R147 ;  /* 0x0000009300987202 */ /* 0x000fe40000000f00 */
[----:B------:R-:W-:Y:S02]  /*182b0*/  MOV R147, R224 ;  /* 0x000000e000937202 */ /* 0x000fe40000000f00 */
[----:B------:R2:W-:Y:S01]  /*182c0*/  MUFU.EX2 R224, R57 ;  /* 0x0000003900e07308 */ /* 0x0005e20000000800 */
[----:B------:R-:W-:Y:S01]  /*182d0*/  MOV R164, R152 ;  /* 0x0000009800a47202 */ /* 0x000fe20000000f00 */
[C---:B------:R-:W-:Y:S04]  /*182e0*/  HMMA.16816.F32 R24, R64.reuse, R36, R24 ;  /* 0x000000244018723c */ /* 0x040fe80000001818 */
[----:B---3--:R-:W-:Y:S01]  /*182f0*/  FMUL.FTZ R28, R2, R160 ;  /* 0x000000a0021c7220 */ /* 0x008fe20000410000 */
[----:B------:R-:W-:Y:S02]  /*18300*/  MOV R152, R90 ;  /* 0x0000005a00987202 */ /* 0x000fe40000000f00 */
[--C-:B------:R-:W-:Y:S01]  /*18310*/  FFMA.FTZ R36, R222, c[0x0][0x23c], -R92.reuse ;  /* 0x00008f00de247a23 */ /* 0x100fe2000001085c */
[----:B------:R-:W-:Y:S01]  /*18320*/  MOV R156, R134 ;  /* 0x00000086009c7202 */ /* 0x000fe20000000f00 */
[----:B------:R-:W-:Y:S01]  /*18330*/  FMUL.FTZ R37, R69, R169 ;  /* 0x000000a945257220 */ /* 0x000fe20000410000 */
[----:B------:R3:W-:Y:S01]  /*18340*/  MUFU.EX2 R160, R60 ;  /* 0x0000003c00a07308 */ /* 0x0007e20000000800 */
[-C--:B------:R-:W-:Y:S03]  /*18350*/  HMMA.16816.F32 R28, R64, R38.reuse, R28 ;  /* 0x00000026401c723c */ /* 0x080fe6000000181c */
[----:B------:R-:W-:Y:S02]  /*18360*/  MOV R134, R86 ;  /* 0x0000005600867202 */ /* 0x000fe40000000f00 */
[----:B------:R-:W-:Y:S02]  /*18370*/  MOV R180, R151 ;  /* 0x0000009700b47202 */ /* 0x000fe40000000f00 */
[----:B------:R-:W-:Y:S01]  /*18380*/  MOV R151, R110 ;  /* 0x0000006e00977202 */ /* 0x000fe20000000f00 */
[C---:B------:R-:W-:Y:S01]  /*18390*/  HMMA.16816.F32 R32, R76.reuse, R38, R32 ;  /* 0x000000264c20723c */ /* 0x040fe20000001820 */
[----:B------:R1:W-:Y:S03]  /*183a0*/  MUFU.EX2 R162, R36 ;  /* 0x0000002400a27308 */ /* 0x0003e60000000800 */
[----:B--2---:R-:W-:Y:S01]  /*183b0*/  FMUL.FTZ R57, R2, R189 ;  /* 0x000000bd02397220 */ /* 0x004fe20000410000 */
[----:B------:R-:W-:Y:S01]  /*183c0*/  MOV R157, R147 ;  /* 0x00000093009d7202 */ /* 0x000fe20000000f00 */
[--C-:B------:R-:W-:Y:S01]  /*183d0*/  FFMA.FTZ R110, R200, c[0x0][0x23c], -R75.reuse ;  /* 0x00008f00c86e7a23 */ /* 0x100fe2000001084b */
[----:B------:R-:W-:Y:S01]  /*183e0*/  MOV R222, R61 ;  /* 0x0000003d00de7202 */ /* 0x000fe20000000f00 */
[C---:B------:R-:W-:Y:S01]  /*183f0*/  FMUL.FTZ R38, R68.reuse, R170 ;  /* 0x000000aa44267220 */ /* 0x040fe20000410000 */
[----:B------:R-:W-:Y:S02]  /*18400*/  MOV R177, R164 ;  /* 0x000000a400b17202 */ /* 0x000fe40000000f00 */
[----:B------:R-:W-:Y:S01]  /*18410*/  MUFU.EX2 R200, R105 ;  /* 0x0000006900c87308 */ /* 0x000fe20000000800 */
[----:B------:R-:W-:Y:S01]  /*18420*/  FMUL.FTZ R39, R68, R171 ;  /* 0x000000ab44277220 */ /* 0x000fe20000410000 */
[----:B------:R-:W-:Y:S01]  /*18430*/  MOV R164, R118 ;  /* 0x0000007600a47202 */ /* 0x000fe20000000f00 */
[C---:B------:R-:W-:Y:S01]  /*18440*/  FMUL.FTZ R61, R2.reuse, R193 ;  /* 0x000000c1023d7220 */ /* 0x040fe20000410000 */
[----:B------:R-:W-:Y:S01]  /*18450*/  MOV R178, R157 ;  /* 0x0000009d00b27202 */ /* 0x000fe20000000f00 */
[----:B---3--:R-:W-:Y:S01]  /*18460*/  FMUL.FTZ R60, R2, R192 ;  /* 0x000000c0023c7220 */ /* 0x008fe20000410000 */
[----:B------:R-:W-:Y:S01]  /*18470*/  MOV R157, R122 ;  /* 0x0000007a009d7202 */ /* 0x000fe20000000f00 */
[--C-:B------:R-:W-:Y:S01]  /*18480*/  FFMA.FTZ R118, R98, c[0x0][0x23c], -R75.reuse ;  /* 0x00008f0062767a23 */ /* 0x100fe2000001084b */
[----:B------:R-:W-:Y:S01]  /*18490*/  MOV R176, R156 ;  /* 0x0000009c00b07202 */ /* 0x000fe20000000f00 */
[--C-:B------:R-:W-:Y:S01]  /*184a0*/  FFMA.FTZ R122, R113, c[0x0][0x23c], -R75.reuse ;  /* 0x00008f00717a7a23 */ /* 0x100fe2000001084b */
[----:B------:R-:W-:Y:S01]  /*184b0*/  MOV R170, R109 ;  /* 0x0000006d00aa7202 */ /* 0x000fe20000000f00 */
[--C-:B------:R-:W-:Y:S01]  /*184c0*/  FFMA.FTZ R109, R201, c[0x0][0x23c], -R75.reuse ;  /* 0x00008f00c96d7a23 */ /* 0x100fe2000001084b */
[----:B------:R-:W-:Y:S01]  /*184d0*/  MUFU.EX2 R189, R110 ;  /* 0x0000006e00bd7308 */ /* 0x000fe20000000800 */
[----:B------:R-:W-:Y:S01]  /*184e0*/  FFMA.FTZ R113, R114, c[0x0][0x23c], -R92 ;  /* 0x00008f0072717a23 */ /* 0x000fe2000001085c */
[----:B------:R-:W-:Y:S01]  /*184f0*/  F2FP.PACK_AB R192, R212, R213 ;  /* 0x000000d5d4c0723e */ /* 0x000fe200000000ff */
[----:B-1----:R-:W-:Y:S07]  /*18500*/  FMUL.FTZ R36, R69, R168 ;  /* 0x000000a845247220 */ /* 0x002fee0000410000 */
[-C--:B------:R-:W-:Y:S01]  /*18510*/  HMMA.16816.F32 R36, R76, R52.reuse, R36 ;  /* 0x000000344c24723c */ /* 0x080fe20000001824 */
[----:B------:R-:W-:Y:S07]  /*18520*/  MUFU.EX2 R118, R118 ;  /* 0x0000007600767308 */ /* 0x000fee0000000800 */
[C---:B------:R-:W-:Y:S03]  /*18530*/  HMMA.16816.F32 R40, R64.reuse, R52, R40 ;  /* 0x000000344028723c */ /* 0x040fe60000001828 */
[----:B------:R-:W-:Y:S04]  /*18540*/  MUFU.EX2 R122, R122 ;  /* 0x0000007a007a7308 */ /* 0x000fe80000000800 */
[----:B------:R-:W-:Y:S01]  /*18550*/  FFMA.FTZ R52, R153, c[0x0][0x23c], -R100 ;  /* 0x00008f0099347a23 */ /* 0x000fe20000010864 */
[-C--:B------:R-:W-:Y:S04]  /*18560*/  HMMA.16816.F32 R44, R64, R54.reuse, R44 ;  /* 0x00000036402c723c */ /* 0x080fe8000000182c */
[----:B------:R-:W-:Y:S01]  /*18570*/  MOV R153, R148 ;  /* 0x0000009400997202 */ /* 0x000fe20000000f00 */
[----:B------:R1:W-:Y:S01]  /*18580*/  MUFU.EX2 R161, R52 ;  /* 0x0000003400a17308 */ /* 0x0003e20000000800 */
[----:B------:R-:W-:Y:S01]  /*18590*/  MOV R148, R133 ;  /* 0x0000008500947202 */ /* 0x000fe20000000f00 */
[----:B------:R-:W-:Y:S01]  /*185a0*/  FMUL.FTZ R53, R69, R185 ;  /* 0x000000b945357220 */ /* 0x000fe20000410000 */
[C---:B------:R-:W-:Y:S04]  /*185b0*/  HMMA.16816.F32 R48, R76.reuse, R54, R48 ;  /* 0x000000364c30723c */ /* 0x040fe80000001830 */
[----:B------:R-:W-:Y:S01]  /*185c0*/  MOV R133, R58 ;  /* 0x0000003a00857202 */ /* 0x000fe20000000f00 */
[----:B------:R-:W-:Y:S01]  /*185d0*/  FMUL.FTZ R58, R0, R190 ;  /* 0x000000be003a7220 */ /* 0x000fe20000410000 */
[----:B------:R-:W-:Y:S01]  /*185e0*/  MOV R165, R153 ;  /* 0x0000009900a57202 */ /* 0x000fe20000000f00 */
[C---:B------:R-:W-:Y:S01]  /*185f0*/  FMUL.FTZ R54, R68.reuse, R186 ;  /* 0x000000ba44367220 */ /* 0x040fe20000410000 */
[----:B------:R-:W-:Y:S01]  /*18600*/  MOV R159, R148 ;  /* 0x00000094009f7202 */ /* 0x000fe20000000f00 */
[----:B------:R-:W-:Y:S01]  /*18610*/  FMUL.FTZ R55, R68, R187 ;  /* 0x000000bb44377220 */ /* 0x000fe20000410000 */
[----:B------:R-:W-:Y:S02]  /*18620*/  MUFU.EX2 R190, R109 ;  /* 0x0000006d00be7308 */ /* 0x000fe40000000800 */
[----:B------:R-:W-:Y:S02]  /*18630*/  MOV R155, R133 ;  /* 0x00000085009b7202 */ /* 0x000fe40000000f00 */
[----:B------:R-:W-:Y:S02]  /*18640*/  MOV R133, R85 ;  /* 0x0000005500857202 */ /* 0x000fe40000000f00 */
[----:B------:R-:W-:Y:S02]  /*18650*/  MOV R174, R165 ;  /* 0x000000a500ae7202 */ /* 0x000fe40000000f00 */
[----:B------:R-:W-:Y:S01]  /*18660*/  MOV R165, R117 ;  /* 0x0000007500a57202 */ /* 0x000fe20000000f00 */
[--C-:B------:R-:W-:Y:S01]  /*18670*/  FFMA.FTZ R117, R99, c[0x0][0x23c], -R75.reuse ;  /* 0x00008f0063757a23 */ /* 0x100fe2000001084b */
[----:B------:R-:W-:Y:S01]  /*18680*/  MOV R169, R159 ;  /* 0x0000009f00a97202 */ /* 0x000fe20000000f00 */
[----:B-1----:R-:W-:Y:S01]  /*18690*/  FMUL.FTZ R52, R69, R184 ;  /* 0x000000b845347220 */ /* 0x002fe20000410000 */
[----:B------:R-:W-:Y:S01]  /*186a0*/  MOV R148, R87 ;  /* 0x0000005700947202 */ /* 0x000fe20000000f00 */
[----:B------:R-:W-:Y:S01]  /*186b0*/  MUFU.EX2 R187, R104 ;  /* 0x0000006800bb7308 */ /* 0x000fe20000000800 */
[----:B------:R-:W-:Y:S02]  /*186c0*/  MOV R153, R91 ;  /* 0x0000005b00997202 */ /* 0x000fe40000000f00 */
[----:B------:R-:W-:Y:S01]  /*186d0*/  MOV R159, R121 ;  /* 0x00000079009f7202 */ /* 0x000fe20000000f00 */
[--C-:B------:R-:W-:Y:S01]  /*186e0*/  FFMA.FTZ R121, R112, c[0x0][0x23c], -R75.reuse ;  /* 0x00008f0070797a23 */ /* 0x100fe2000001084b */
[-C--:B------:R-:W-:Y:S03]  /*186f0*/  HMMA.16816.F32 R52, R76, R80.reuse, R52 ;  /* 0x000000504c34723c */ /* 0x080fe60000001834 */
[----:B------:R-:W-:Y:S01]  /*18700*/  FFMA.FTZ R112, R157, c[0x0][0x23c], -R92 ;  /* 0x00008f009d707a23 */ /* 0x000fe2000001085c */
[----:B------:R-:W-:Y:S01]  /*18710*/  MOV R168, R153 ;  /* 0x0000009900a87202 */ /* 0x000fe20000000f00 */
[----:B------:R-:W-:Y:S01]  /*18720*/  MUFU.EX2 R117, R117 ;  /* 0x0000007500757308 */ /* 0x000fe20000000800 */
[----:B------:R-:W-:Y:S02]  /*18730*/  MOV R153, R148 ;  /* 0x0000009400997202 */ /* 0x000fe40000000f00 */
[C---:B------:R-:W-:Y:S07]  /*18740*/  HMMA.16816.F32 R56, R64.reuse, R80, R56 ;  /* 0x000000504038723c */ /* 0x040fee0000001838 */
[--C-:B------:R-:W-:Y:S01]  /*18750*/  FFMA.FTZ R80, R154, c[0x0][0x23c], -R100.reuse ;  /* 0x00008f009a507a23 */ /* 0x100fe20000010864 */
[-C--:B------:R-:W-:Y:S01]  /*18760*/  HMMA.16816.F32 R60, R64, R82.reuse, R60 ;  /* 0x00000052403c723c */ /* 0x080fe2000000183c */
[----:B------:R-:W-:Y:S03]  /*18770*/  MUFU.EX2 R112, R112 ;  /* 0x0000007000707308 */ /* 0x000fe60000000800 */
[----:B------:R-:W-:Y:S02]  /*18780*/  MOV R154, R132 ;  /* 0x00000084009a7202 */ /* 0x000fe40000000f00 */
[----:B------:R-:W-:Y:S01]  /*18790*/  MOV R132, R84 ;  /* 0x0000005400847202 */ /* 0x000fe20000000f00 */
[C---:B------:R-:W-:Y:S01]  /*187a0*/  FMUL.FTZ R64, R69.reuse, R196 ;  /* 0x000000c445407220 */ /* 0x040fe20000410000 */
[----:B------:R-:W-:Y:S01]  /*187b0*/  MOV R179, R154 ;  /* 0x0000009a00b37202 */ /* 0x000fe20000000f00 */
[----:B------:R-:W-:Y:S01]  /*187c0*/  FMUL.FTZ R65, R69, R197 ;  /* 0x000000c545417220 */ /* 0x000fe20000410000 */
[----:B------:R-:W1:Y:S01]  /*187d0*/  LDSM.16.MT88.4 R84, [R225+0x8800] ;  /* 0x00880000e154783b */ /* 0x000e620000004200 */
[----:B------:R2:W-:Y:S01]  /*187e0*/  MUFU.EX2 R147, R80 ;  /* 0x0000005000937308 */ /* 0x0005e20000000800 */
[C---:B------:R-:W-:Y:S01]  /*187f0*/  FMUL.FTZ R66, R68.reuse, R198 ;  /* 0x000000c644427220 */ /* 0x040fe20000410000 */
[----:B------:R-:W-:Y:S01]  /*18800*/  MOV R154, R134 ;  /* 0x00000086009a7202 */ /* 0x000fe20000000f00 */
[----:B------:R-:W-:Y:S01]  /*18810*/  FMUL.FTZ R67, R68, R199 ;  /* 0x000000c744437220 */ /* 0x000fe20000410000 */
[----:B------:R-:W-:Y:S01]  /*18820*/  F2FP.PACK_AB R81, R248, R211 ;  /* 0x000000d3f851723e */ /* 0x000fe200000000ff */
[--C-:B------:R-:W-:Y:S01]  /*18830*/  FFMA.FTZ R134, R128, c[0x0][0x23c], -R75.reuse ;  /* 0x00008f0080867a23 */ /* 0x100fe2000001084b */
[----:B------:R-:W-:Y:S01]  /*18840*/  F2FP.PACK_AB R199, R131, R130 ;  /* 0x0000008283c7723e */ /* 0x000fe200000000ff */
[--C-:B------:R-:W-:Y:S01]  /*18850*/  FFMA.FTZ R128, R124, c[0x0][0x23c], -R100.reuse ;  /* 0x00008f007c807a23 */ /* 0x100fe20000010864 */
[----:B------:R-:W-:Y:S01]  /*18860*/  MOV R156, R132 ;  /* 0x00000084009c7202 */ /* 0x000fe20000000f00 */
[----:B------:R-:W-:Y:S01]  /*18870*/  FFMA.FTZ R132, R116, c[0x0][0x23c], -R75 ;  /* 0x00008f0074847a23 */ /* 0x000fe2000001084b */
[----:B------:R-:W-:Y:S01]  /*18880*/  HMMA.16816.F32 R64, R76, R82, R64 ;  /* 0x000000524c40723c */ /* 0x000fe20000001840 */
[----:B------:R-:W-:Y:S03]  /*18890*/  MUFU.EX2 R121, R121 ;  /* 0x0000007900797308 */ /* 0x000fe60000000800 */
[----:B------:R-:W-:Y:S01]  /*188a0*/  MOV R157, R156 ;  /* 0x0000009c009d7202 */ /* 0x000fe20000000f00 */
[--C-:B------:R-:W-:Y:S01]  /*188b0*/  FFMA.FTZ R124, R214, c[0x0][0x23c], -R101.reuse ;  /* 0x00008f00d67c7a23 */ /* 0x100fe20000010865 */
[----:B------:R-:W-:Y:S01]  /*188c0*/  MOV R214, R149 ;  /* 0x0000009500d67202 */ /* 0x000fe20000000f00 */
[--C-:B------:R-:W-:Y:S01]  /*188d0*/  FFMA.FTZ R76, R167, c[0x0][0x23c], -R101.reuse ;  /* 0x00008f00a74c7a23 */ /* 0x100fe20000010865 */
[----:B------:R-:W-:Y:S01]  /*188e0*/  MOV R167, R152 ;  /* 0x0000009800a77202 */ /* 0x000fe20000000f00 */
[----:B------:R-:W-:Y:S02]  /*188f0*/  FFMA.FTZ R77, R222, c[0x0][0x23c], -R101 ;  /* 0x00008f00de4d7a23 */ /* 0x000fe40000010865 */
[----:B------:R3:W-:Y:S01]  /*18900*/  MUFU.EX2 R222, R93 ;  /* 0x0000005d00de7308 */ /* 0x0007e20000000800 */
[----:B------:R-:W-:Y:S01]  /*18910*/  MOV R152, R95 ;  /* 0x0000005f00987202 */ /* 0x000fe20000000f00 */
[--C-:B------:R-:W-:Y:S01]  /*18920*/  FFMA.FTZ R95, R246, c[0x0][0x23c], -R75.reuse ;  /* 0x00008f00f65f7a23 */ /* 0x100fe2000001084b */
[----:B------:R-:W-:Y:S01]  /*18930*/  F2FP.PACK_AB R78, R242, R252 ;  /* 0x000000fcf24e723e */ /* 0x000fe200000000ff */
[----:B--2---:R-:W-:Y:S01]  /*18940*/  FFMA.FTZ R80, R88, c[0x0][0x23c], -R100 ;  /* 0x00008f0058507a23 */ /* 0x004fe20000010864 */
[----:B------:R-:W-:Y:S01]  /*18950*/  F2FP.PACK_AB R79, R241, R73 ;  /* 0x00000049f14f723e */ /* 0x000fe200000000ff */
[----:B------:R-:W3:Y:S01]  /*18960*/  LDSM.16.MT88.4 R88, [R228+0x8800] ;  /* 0x00880000e458783b */ /* 0x000ee20000004200 */
[----:B----4-:R-:W-:Y:S02]  /*18970*/  F2FP.PACK_AB R82, R240, R74 ;  /* 0x0000004af052723e */ /* 0x010fe400000000ff */
[----:B------:R-:W-:Y:S01]  /*18980*/  F2FP.PACK_AB R83, R239, R243 ;  /* 0x000000f3ef53723e */ /* 0x000fe200000000ff */
[----:B------:R4:W1:Y:S10]  /*18990*/  MUFU.EX2 R158, R80 ;  /* 0x00000050009e7308 */ /* 0x0008740000000800 */
[----:B------:R1:W-:Y:S01]  /*189a0*/  MUFU.EX2 R148, R77 ;  /* 0x0000004d00947308 */ /* 0x0003e20000000800 */
[--C-:B---3--:R-:W-:Y:S01]  /*189b0*/  FFMA.FTZ R93, R175, c[0x0][0x23c], -R92.reuse ;  /* 0x00008f00af5d7a23 */ /* 0x108fe2000001085c */
[----:B------:R-:W-:Y:S02]  /*189c0*/  MOV R175, R173 ;  /* 0x000000ad00af7202 */ /* 0x000fe40000000f00 */
[----:B------:R-:W-:Y:S06]  /*189d0*/  MOV R173, R170 ;  /* 0x000000aa00ad7202 */ /* 0x000fec0000000f00 */
[----:B------:R3:W-:Y:S01]  /*189e0*/  MUFU.EX2 R246, R76 ;  /* 0x0000004c00f67308 */ /* 0x0007e20000000800 */
[--C-:B----4-:R-:W-:Y:S01]  /*189f0*/  FFMA.FTZ R80, R166, c[0x0][0x23c], -R75.reuse ;  /* 0x00008f00a6507a23 */ /* 0x110fe2000001084b */
[----:B------:R-:W-:Y:S02]  /*18a00*/  MOV R166, R202 ;  /* 0x000000ca00a67202 */ /* 0x000fe40000000f00 */
[----:B------:R-:W-:Y:S02]  /*18a10*/  MOV R202, R155 ;  /* 0x0000009b00ca7202 */ /* 0x000fe40000000f00 */
[----:B------:R-:W-:Y:S01]  /*18a20*/  MOV R155, R133 ;  /* 0x00000085009b7202 */ /* 0x000fe20000000f00 */
[--C-:B------:R-:W-:Y:S03]  /*18a30*/  FFMA.FTZ R133, R97, c[0x0][0x23c], -R75.reuse ;  /* 0x00008f0061857a23 */ /* 0x100fe6000001084b */
[----:B------:R4:W-:Y:S01]  /*18a40*/  MUFU.EX2 R171, R80 ;  /* 0x0000005000ab7308 */ /* 0x0009e20000000800 */
[----:B------:R-:W-:Y:S01]  /*18a50*/  FFMA.FTZ R75, R129, c[0x0][0x23c], -R75 ;  /* 0x00008f00814b7a23 */ /* 0x000fe2000001084b */
[----:B------:R-:W-:Y:S01]  /*18a60*/  MOV R156, R155 ;  /* 0x0000009b009c7202 */ /* 0x000fe20000000f00 */
[----:B------:R-:W2:Y:S01]  /*18a70*/  LDL.LU R129, [R1+0xac] ;  /* 0x0000ac0001817983 */ /* 0x000ea20000300800 */
[----:B-1----:R-:W-:Y:S02]  /*18a80*/  F2FP.PACK_AB R77, R250, R247 ;  /* 0x000000f7fa4d723e */ /* 0x002fe400000000ff */
[----:B------:R-:W-:Y:S02]  /*18a90*/  MOV R155, R154 ;  /* 0x0000009a009b7202 */ /* 0x000fe40000000f00 */
[----:B------:R-:W-:Y:S02]  /*18aa0*/  MOV R154, R152 ;  /* 0x00000098009a7202 */ /* 0x000fe40000000f00 */
[----:B------:R1:W-:Y:S01]  /*18ab0*/  MUFU.EX2 R170, R93 ;  /* 0x0000005d00aa7308 */ /* 0x0003e20000000800 */
[----:B------:R-:W-:Y:S01]  /*18ac0*/  MOV R152, R127 ;  /* 0x0000007f00987202 */ /* 0x000fe20000000f00 */
[--C-:B------:R-:W-:Y:S01]  /*18ad0*/  FFMA.FTZ R127, R119, c[0x0][0x23c], -R92.reuse ;  /* 0x00008f00777f7a23 */ /* 0x100fe2000001085c */
[----:B---3--:R-:W-:Y:S01]  /*18ae0*/  F2FP.PACK_AB R76, R251, R218 ;  /* 0x000000dafb4c723e */ /* 0x008fe200000000ff */
[--C-:B------:R-:W-:Y:S01]  /*18af0*/  FFMA.FTZ R102, R154, c[0x0][0x23c], -R101.reuse ;  /* 0x00008f009a667a23 */ /* 0x100fe20000010865 */
[----:B------:R-:W-:Y:S01]  /*18b00*/  MOV R249, R158 ;  /* 0x0000009e00f97202 */ /* 0x000fe20000000f00 */
[--C-:B------:R-:W-:Y:S04]  /*18b10*/  FFMA.FTZ R109, R152, c[0x0][0x23c], -R101.reuse ;  /* 0x00008f00986d7a23 */ /* 0x100fe80000010865 */
[-C--:B------:R-:W-:Y:S01]  /*18b20*/  HMMA.16816.F32 R4, R76, R84.reuse, R4 ;  /* 0x000000544c04723c */ /* 0x080fe20000001804 */
[----:B------:R-:W-:Y:S02]  /*18b30*/  MUFU.EX2 R113, R113 ;  /* 0x0000007100717308 */ /* 0x000fe40000000800 */
[----:B----4-:R-:W-:Y:S07]  /*18b40*/  F2FP.PACK_AB R80, R217, R216 ;  /* 0x000000d8d950723e */ /* 0x010fee00000000ff */
[C---:B------:R-:W-:Y:S01]  /*18b50*/  HMMA.16816.F32 R8, R80.reuse, R84, R8 ;  /* 0x000000545008723c */ /* 0x040fe20000001808 */
[----:B------:R-:W-:Y:S03]  /*18b60*/  MUFU.EX2 R132, R132 ;  /* 0x0000008400847308 */ /* 0x000fe60000000800 */
[--C-:B-1----:R-:W-:Y:S01]  /*18b70*/  FFMA.FTZ R93, R180, c[0x0][0x23c], -R92.reuse ;  /* 0x00008f00b45d7a23 */ /* 0x102fe2000001085c */
[----:B------:R-:W-:Y:S02]  /*18b80*/  MOV R180, R179 ;  /* 0x000000b300b47202 */ /* 0x000fe40000000f00 */
[----:B------:R-:W-:Y:S01]  /*18b90*/  MOV R179, R178 ;  /* 0x000000b200b37202 */ /* 0x000fe20000000f00 */
[-C--:B------:R-:W-:Y:S03]  /*18ba0*/  HMMA.16816.F32 R12, R80, R86.reuse, R12 ;  /* 0x00000056500c723c */ /* 0x080fe6000000180c */
[----:B------:R1:W-:Y:S01]  /*18bb0*/  MUFU.EX2 R220, R93 ;  /* 0x0000005d00dc7308 */ /* 0x0003e20000000800 */
[----:B------:R-:W-:Y:S02]  /*18bc0*/  MOV R178, R177 ;  /* 0x000000b100b27202 */ /* 0x000fe40000000f00 */
[----:B------:R-:W-:Y:S02]  /*18bd0*/  MOV R177, R203 ;  /* 0x000000cb00b17202 */ /* 0x000fe40000000f00 */
[C---:B------:R-:W-:Y:S01]  /*18be0*/  HMMA.16816.F32 R16, R76.reuse, R86, R16 ;  /* 0x000000564c10723c */ /* 0x040fe20000001810 */
[----:B------:R-:W3:Y:S04]  /*18bf0*/  LDSM.16.MT88.4 R84, [R226+0x8800] ;  /* 0x00880000e254783b */ /* 0x000ee80000004200 */
[----:B------:R-:W-:Y:S03]  /*18c00*/  MUFU.EX2 R203, R95 ;  /* 0x0000005f00cb7308 */ /* 0x000fe60000000800 */
[-C--:B------:R-:W-:Y:S07]  /*18c10*/  HMMA.16816.F32 R20, R76, R88.reuse, R20 ;  /* 0x000000584c14723c */ /* 0x080fee0000001814 */
[----:B------:R-:W4:Y:S01]  /*18c20*/  MUFU.EX2 R133, R133 ;  /* 0x0000008500857308 */ /* 0x000f220000000800 */
[C---:B------:R-:W-:Y:S04]  /*18c30*/  HMMA.16816.F32 R24, R80.reuse, R88, R24 ;  /* 0x000000585018723c */ /* 0x040fe80000001818 */
[--C-:B-1----:R-:W-:Y:S01]  /*18c40*/  FFMA.FTZ R93, R180, c[0x0][0x23c], -R92.reuse ;  /* 0x00008f00b45d7a23 */ /* 0x102fe2000001085c */
[----:B------:R-:W-:Y:S02]  /*18c50*/  MOV R180, R202 ;  /* 0x000000ca00b47202 */ /* 0x000fe40000000f00 */
[----:B------:R-:W-:Y:S01]  /*18c60*/  FFMA.FTZ R88, R175, c[0x0][0x23c], -R92 ;  /* 0x00008f00af587a23 */ /* 0x000fe2000001085c */
[-C--:B------:R-:W-:Y:S01]  /*18c70*/  HMMA.16816.F32 R28, R80, R90.reuse, R28 ;  /* 0x0000005a501c723c */ /* 0x080fe2000000181c */
[----:B------:R1:W-:Y:S07]  /*18c80*/  MUFU.EX2 R202, R93 ;  /* 0x0000005d00ca7308 */ /* 0x0003ee0000000800 */
[C---:B------:R-:W-:Y:S03]  /*18c90*/  HMMA.16816.F32 R32, R76.reuse, R90, R32 ;  /* 0x0000005a4c20723c */ /* 0x040fe60000001820 */
[----:B------:R1:W-:Y:S01]  /*18ca0*/  MUFU.EX2 R175, R88 ;  /* 0x0000005800af7308 */ /* 0x0003e20000000800 */
[----:B----4-:R-:W-:Y:S04]  /*18cb0*/  F2FP.PACK_AB R196, R133, R132 ;  /* 0x0000008485c4723e */ /* 0x010fe800000000ff */
[-C--:B---3--:R-:W-:Y:S05]  /*18cc0*/  HMMA.16816.F32 R36, R76, R84.reuse, R36 ;  /* 0x000000544c24723c */ /* 0x088fea0000001824 */
[----:B------:R-:W-:Y:S03]  /*18cd0*/  MUFU.EX2 R127, R127 ;  /* 0x0000007f007f7308 */ /* 0x000fe60000000800 */
[C---:B------:R-:W-:Y:S04]  /*18ce0*/  HMMA.16816.F32 R40, R80.reuse, R84, R40 ;  /* 0x000000545028723c */ /* 0x040fe80000001828 */
[--C-:B-1----:R-:W-:Y:S01]  /*18cf0*/  FFMA.FTZ R93, R179, c[0x0][0x23c], -R100.reuse ;  /* 0x00008f00b35d7a23 */ /* 0x102fe20000010864 */
[----:B------:R-:W-:Y:S02]  /*18d00*/  MOV R179, R169 ;  /* 0x000000a900b37202 */ /* 0x000fe40000000f00 */
[----:B------:R-:W-:Y:S01]  /*18d10*/  MUFU.EX2 R134, R134 ;  /* 0x0000008600867308 */ /* 0x000fe20000000800 */
[--C-:B------:R-:W-:Y:S01]  /*18d20*/  FFMA.FTZ R84, R173, c[0x0][0x23c], -R101.reuse ;  /* 0x00008f00ad547a23 */ /* 0x100fe20000010865 */
[-C--:B------:R-:W-:Y:S01]  /*18d30*/  HMMA.16816.F32 R44, R80, R86.reuse, R44 ;  /* 0x00000056502c723c */ /* 0x080fe2000000182c */
[----:B------:R-:W1:Y:S07]  /*18d40*/  LDSM.16.MT88.4 R88, [R227+0x8800] ;  /* 0x00880000e358783b */ /* 0x000e6e0000004200 */
[C---:B------:R-:W-:Y:S01]  /*18d50*/  HMMA.16816.F32 R48, R76.reuse, R86, R48 ;  /* 0x000000564c30723c */ /* 0x040fe20000001830 */
[----:B------:R3:W-:Y:S01]  /*18d60*/  MUFU.EX2 R173, R84 ;  /* 0x0000005400ad7308 */ /* 0x0007e20000000800 */
[----:B------:R-:W4:Y:S04]  /*18d70*/  LDL.LU R87, [R1+0xb4] ;  /* 0x0000b40001577983 */ /* 0x000f280000300800 */
[----:B------:R-:W4:Y:S05]  /*18d80*/  LDL.LU R86, [R1+0xb0] ;  /* 0x0000b00001567983 */ /* 0x000f2a0000300800 */
[----:B------:R1:W-:Y:S10]  /*18d90*/  MUFU.EX2 R169, R93 ;  /* 0x0000005d00a97308 */ /* 0x0003f40000000800 */
[----:B------:R-:W-:Y:S01]  /*18da0*/  MUFU.EX2 R124, R124 ;  /* 0x0000007c007c7308 */ /* 0x000fe20000000800 */
[--C-:B---3--:R-:W-:Y:S09]  /*18db0*/  FFMA.FTZ R84, R172, c[0x0][0x23c], -R100.reuse ;  /* 0x00008f00ac547a23 */ /* 0x108ff20000010864 */
[----:B------:R3:W-:Y:S01]  /*18dc0*/  MUFU.EX2 R172, R84 ;  /* 0x0000005400ac7308 */ /* 0x0007e20000000800 */
[-C--:B-1----:R-:W-:Y:S03]  /*18dd0*/  HMMA.16816.F32 R52, R76, R88.reuse, R52 ;  /* 0x000000584c34723c */ /* 0x082fe60000001834 */
[--C-:B------:R-:W-:Y:S01]  /*18de0*/  FFMA.FTZ R93, R178, c[0x0][0x23c], -R100.reuse ;  /* 0x00008f00b25d7a23 */ /* 0x100fe20000010864 */
[----:B------:R-:W-:Y:S05]  /*18df0*/  MOV R178, R174 ;  /* 0x000000ae00b27202 */ /* 0x000fea0000000f00 */
[----:B------:R1:W-:Y:S01]  /*18e00*/  MUFU.EX2 R174, R93 ;  /* 0x0000005d00ae7308 */ /* 0x0003e20000000800 */
[C---:B------:R-:W-:Y:S08]  /*18e10*/  HMMA.16816.F32 R56, R80.reuse, R88, R56 ;  /* 0x000000585038723c */ /* 0x040ff00000001838 */
[-C--:B------:R-:W-:Y:S01]  /*18e20*/  HMMA.16816.F32 R60, R80, R90.reuse, R60 ;  /* 0x0000005a503c723c */ /* 0x080fe2000000183c */
[----:B------:R-:W1:Y:S01]  /*18e30*/  LDSM.16.MT88.4 R80, [R225+0x9000] ;  /* 0x00900000e150783b */ /* 0x000e620000004200 */
[----:B------:R-:W-:Y:S02]  /*18e40*/  MUFU.EX2 R102, R102 ;  /* 0x0000006600667308 */ /* 0x000fe40000000800 */
[----:B---3--:R-:W-:Y:S04]  /*18e50*/  FFMA.FTZ R84, R180, c[0x0][0x23c], -R100 ;  /* 0x00008f00b4547a23 */ /* 0x008fe80000010864 */
[----:B------:R-:W-:Y:S01]  /*18e60*/  HMMA.16816.F32 R64, R76, R90, R64 ;  /* 0x0000005a4c40723c */ /* 0x000fe20000001840 */
[----:B------:R-:W3:Y:S03]  /*18e70*/  LDSM.16.MT88.4 R88, [R228+0x9000] ;  /* 0x00900000e458783b */ /* 0x000ee60000004200 */
[----:B------:R1:W-:Y:S02]  /*18e80*/  MUFU.EX2 R201, R84 ;  /* 0x0000005400c97308 */ /* 0x0003e40000000800 */
[--C-:B-1----:R-:W-:Y:S01]  /*18e90*/  FFMA.FTZ R93, R177, c[0x0][0x23c], -R101.reuse ;  /* 0x00008f00b15d7a23 */ /* 0x102fe20000010865 */
[----:B------:R-:W-:Y:S02]  /*18ea0*/  MOV R177, R176 ;  /* 0x000000b000b17202 */ /* 0x000fe40000000f00 */
[----:B------:R-:W-:Y:S03]  /*18eb0*/  LDSM.16.MT88.4 R180, [R226+0xb800] ;  /* 0x00b80000e2b4783b */ /* 0x000fe60000004200 */
[----:B------:R-:W-:Y:S02]  /*18ec0*/  MOV R176, R168 ;  /* 0x000000a800b07202 */ /* 0x000fe40000000f00 */
[----:B------:R-:W-:Y:S01]  /*18ed0*/  F2FP.PACK_AB R76, R235, R238 ;  /* 0x000000eeeb4c723e */ /* 0x000fe200000000ff */
[----:B------:R-:W-:Y:S01]  /*18ee0*/  MUFU.EX2 R168, R93 ;  /* 0x0000005d00a87308 */ /* 0x000fe20000000800 */
[----:B------:R-:W-:Y:S01]  /*18ef0*/  F2FP.PACK_AB R77, R234, R237 ;  /* 0x000000edea4d723e */ /* 0x000fe200000000ff */
[----:B------:R-:W-:Y:S01]  /*18f00*/  FFMA.FTZ R85, R176, c[0x0][0x23c], -R92 ;  /* 0x00008f00b0557a23 */ /* 0x000fe2000001085c */
[----:B------:R-:W-:Y:S02]  /*18f10*/  MOV R176, R167 ;  /* 0x000000a700b07202 */ /* 0x000fe40000000f00 */
[----:B------:R-:W-:Y:S02]  /*18f20*/  MOV R167, R166 ;  /* 0x000000a600a77202 */ /* 0x000fe40000000f00 */
[----:B------:R-:W-:Y:S02]  /*18f30*/  MOV R166, R165 ;  /* 0x000000a500a67202 */ /* 0x000fe40000000f00 */
[----:B------:R-:W-:Y:S01]  /*18f40*/  MOV R165, R164 ;  /* 0x000000a400a57202 */ /* 0x000fe20000000f00 */
[----:B------:R1:W-:Y:S01]  /*18f50*/  MUFU.EX2 R191, R85 ;  /* 0x0000005500bf7308 */ /* 0x0003e20000000800 */
[----:B------:R-:W-:Y:S01]  /*18f60*/  MOV R164, R159 ;  /* 0x0000009f00a47202 */ /* 0x000fe20000000f00 */
[--C-:B------:R-:W-:Y:S01]  /*18f70*/  FFMA.FTZ R105, R167, c[0x0][0x23c], -R100.reuse ;  /* 0x00008f00a7697a23 */ /* 0x100fe20000010864 */
[----:B------:R-:W-:Y:S01]  /*18f80*/  MOV R159, R153 ;  /* 0x00000099009f7202 */ /* 0x000fe20000000f00 */
[--C-:B------:R-:W-:Y:S01]  /*18f90*/  FFMA.FTZ R84, R179, c[0x0][0x23c], -R101.reuse ;  /* 0x00008f00b3547a23 */ /* 0x100fe20000010865 */
[----:B------:R-:W-:Y:S01]  /*18fa0*/  MOV R153, R151 ;  /* 0x0000009700997202 */ /* 0x000fe20000000f00 */
[----:B------:R-:W-:Y:S01]  /*18fb0*/  FFMA.FTZ R114, R166, c[0x0][0x23c], -R100 ;  /* 0x00008f00a6727a23 */ /* 0x000fe20000010864 */
[----:B------:R-:W-:Y:S01]  /*18fc0*/  MOV R151, R126 ;  /* 0x0000007e00977202 */ /* 0x000fe20000000f00 */
[----:B------:R-:W-:Y:S01]  /*18fd0*/  FFMA.FTZ R126, R103, c[0x0][0x23c], -R92 ;  /* 0x00008f00677e7a23 */ /* 0x000fe2000001085c */
[----:B------:R-:W-:Y:S01]  /*18fe0*/  F2FP.PACK_AB R78, R231, R233 ;  /* 0x000000e9e74e723e */ /* 0x000fe200000000ff */
[----:B------:R3:W-:Y:S01]  /*18ff0*/  MUFU.EX2 R179, R84 ;  /* 0x0000005400b37308 */ /* 0x0007e20000000800 */
[--C-:B------:R-:W-:Y:S01]  /*19000*/  FFMA.FTZ R103, R176, c[0x0][0x23c], -R100.reuse ;  /* 0x00008f00b0677a23 */ /* 0x100fe20000010864 */
[----:B------:R-:W-:Y:S01]  /*19010*/  F2FP.PACK_AB R79, R230, R232 ;  /* 0x000000e8e64f723e */ /* 0x000fe200000000ff */
[--C-:B------:R-:W-:Y:S02]  /*19020*/  FFMA.FTZ R116, R165, c[0x0][0x23c], -R100.reuse ;  /* 0x00008f00a5747a23 */ /* 0x100fe40000010864 */
[--C-:B------:R-:W-:Y:S02]  /*19030*/  FFMA.FTZ R119, R164, c[0x0][0x23c], -R100.reuse ;  /* 0x00008f00a4777a23 */ /* 0x100fe40000010864 */
[----:B------:R-:W-:Y:S01]  /*19040*/  LDSM.16.MT88.4 R164, [R228+0xb800] ;  /* 0x00b80000e4a4783b */ /* 0x000fe20000004200 */
[--C-:B------:R-:W-:Y:S01]  /*19050*/  FFMA.FTZ R110, R151, c[0x0][0x23c], -R101.reuse ;  /* 0x00008f00976e7a23 */ /* 0x100fe20000010865 */
[-C--:B------:R-:W-:Y:S01]  /*19060*/  HMMA.16816.F32 R4, R76, R80.reuse, R4 ;  /* 0x000000504c04723c */ /* 0x080fe20000001804 */
[----:B------:R-:W-:Y:S02]  /*19070*/  MUFU.EX2 R186, R103 ;  /* 0x0000006700ba7308 */ /* 0x000fe40000000800 */
[----:B------:R-:W-:Y:S01]  /*19080*/  FFMA.FTZ R100, R125, c[0x0][0x23c], -R100 ;  /* 0x00008f007d647a23 */ /* 0x000fe20000010864 */
[----:B-1----:R-:W-:Y:S01]  /*19090*/  F2FP.PACK_AB R85, R139, R138 ;  /* 0x0000008a8b55723e */ /* 0x002fe200000000ff */
[--C-:B------:R-:W-:Y:S02]  /*190a0*/  FFMA.FTZ R125, R71, c[0x0][0x23c], -R101.reuse ;  /* 0x00008f00477d7a23 */ /* 0x100fe40000010865 */
[--C-:B------:R-:W-:Y:S04]  /*190b0*/  FFMA.FTZ R104, R153, c[0x0][0x23c], -R101.reuse ;  /* 0x00008f0099687a23 */ /* 0x100fe80000010865 */
[----:B------:R-:W-:Y:S01]  /*190c0*/  MUFU.EX2 R185, R105 ;  /* 0x0000006900b97308 */ /* 0x000fe20000000800 */
[----:B---3--:R-:W-:Y:S09]  /*190d0*/  FFMA.FTZ R84, R178, c[0x0][0x23c], -R101 ;  /* 0x00008f00b2547a23 */ /* 0x008ff20000010865 */
[----:B------:R1:W-:Y:S10]  /*190e0*/  MUFU.EX2 R178, R84 ;  /* 0x0000005400b27308 */ /* 0x0003f40000000800 */
[----:B------:R-:W-:Y:S10]  /*190f0*/  MUFU.EX2 R100, R100 ;  /* 0x0000006400647308 */ /* 0x000ff40000000800 */
[----:B------:R-:W3:Y:S01]  /*19100*/  MUFU.EX2 R126, R126 ;  /* 0x0000007e007e7308 */ /* 0x000ee20000000800 */
[----:B-1----:R-:W-:Y:S02]  /*19110*/  FFMA.FTZ R84, R177, c[0x0][0x23c], -R92 ;  /* 0x00008f00b1547a23 */ /* 0x002fe4000001085c */
[----:B------:R-:W1:Y:S07]  /*19120*/  LDSM.16.MT88.4 R92, [R226+0x9000] ;  /* 0x00900000e25c783b */ /* 0x000e6e0000004200 */
[----:B------:R3:W-:Y:S10]  /*19130*/  MUFU.EX2 R176, R84 ;  /* 0x0000005400b07308 */ /* 0x0007f40000000800 */
[----:B------:R1:W-:Y:S01]  /*19140*/  MUFU.EX2 R177, R96 ;  /* 0x0000006000b17308 */ /* 0x0003e20000000800 */
[----:B---3--:R-:W-:Y:S09]  /*19150*/  F2FP.PACK_AB R197, R127, R126 ;  /* 0x0000007e7fc5723e */ /* 0x008ff200000000ff */
[----:B------:R-:W-:Y:S01]  /*19160*/  MUFU.EX2 R114, R114 ;  /* 0x0000007200727308 */ /* 0x000fe20000000800 */
[----:B------:R-:W-:Y:S09]  /*19170*/  F2FP.PACK_AB R84, R140, R236 ;  /* 0x000000ec8c54723e */ /* 0x000ff200000000ff */
[----:B------:R-:W-:Y:S01]  /*19180*/  MUFU.EX2 R116, R116 ;  /* 0x0000007400747308 */ /* 0x000fe20000000800 */
[----:B-1----:R-:W1:Y:S01]  /*19190*/  LDSM.16.MT88.4 R96, [R227+0x9000] ;  /* 0x00900000e360783b */ /* 0x002e620000004200 */
[----:B--2---:R-:W-:Y:S08]  /*191a0*/  FFMA.FTZ R106, R69, R129, R106 ;  /* 0x00000081456a7223 */ /* 0x004ff0000001006a */
[----:B------:R-:W-:Y:S01]  /*191b0*/  MUFU.EX2 R104, R104 ;  /* 0x0000006800687308 */ /* 0x000fe20000000800 */
[----:B------:R-:W2:Y:S09]  /*191c0*/  LDL.LU R129, [R1+0xb8] ;  /* 0x0000b80001817983 */ /* 0x000eb20000300800 */
[----:B------:R-:W-:Y:S10]  /*191d0*/  MUFU.EX2 R119, R119 ;  /* 0x0000007700777308 */ /* 0x000ff40000000800 */
[----:B------:R-:W-:Y:S10]  /*191e0*/  MUFU.EX2 R109, R109 ;  /* 0x0000006d006d7308 */ /* 0x000ff40000000800 */
[----:B------:R-:W-:Y:S01]  /*191f0*/  MUFU.EX2 R110, R110 ;  /* 0x0000006e006e7308 */ /* 0x000fe20000000800 */
[----:B----4-:R-:W-:Y:S01]  /*19200*/  FFMA.FTZ R69, R68, R87, R135 ;  /* 0x0000005744457223 */ /* 0x010fe20000010087 */
[----:B------:R-:W-:Y:S01]  /*19210*/  F2FP.PACK_AB R87, R142, R136 ;  /* 0x000000888e57723e */ /* 0x000fe200000000ff */
[----:B------:R-:W-:Y:S01]  /*19220*/  FFMA.FTZ R68, R2, R86, R123 ;  /* 0x0000005602447223 */ /* 0x000fe2000001007b */
[----:B------:R-:W-:Y:S01]  /*19230*/  F2FP.PACK_AB R86, R229, R137 ;  /* 0x00000089e556723e */ /* 0x000fe200000000ff */
[----:B------:R-:W-:Y:S01]  /*19240*/  FFMA.FTZ R123, R215, c[0x0][0x23c], -R101 ;  /* 0x00008f00d77b7a23 */ /* 0x000fe20000010865 */
[----:B------:R-:W-:Y:S01]  /*19250*/  MOV R215, R150 ;  /* 0x0000009600d77202 */ /* 0x000fe20000000f00 */
[----:B------:R-:W-:Y:S01]  /*19260*/  FADD.FTZ R105, R207, R69 ;  /* 0x00000045cf697221 */ /* 0x000fe20000010000 */
[----:B------:R-:W-:Y:S01]  /*19270*/  MOV R207, R146 ;  /* 0x0000009200cf7202 */ /* 0x000fe20000000f00 */
[----:B------:R-:W-:Y:S01]  /*19280*/  FADD.FTZ R103, R205, R68 ;  /* 0x00000044cd677221 */ /* 0x000fe20000010000 */
[----:B------:R-:W-:Y:S01]  /*19290*/  MOV R205, R145 ;  /* 0x0000009100cd7202 */ /* 0x000fe20000000f00 */
[C---:B------:R-:W-:Y:S01]  /*192a0*/  HMMA.16816.F32 R8, R84.reuse, R80, R8 ;  /* 0x000000505408723c */ /* 0x040fe20000001808 */
[----:B------:R-:W3:Y:S03]  /*192b0*/  MUFU.EX2 R123, R123 ;  /* 0x0000007b007b7308 */ /* 0x000ee60000000800 */
[----:B------:R-:W-:Y:S01]  /*192c0*/  F2FP.PACK_AB R68, R141, R143 ;  /* 0x0000008f8d44723e */ /* 0x000fe200000000ff */
[--C-:B------:R-:W-:Y:S01]  /*192d0*/  FFMA.FTZ R2, R159, c[0x0][0x23c], -R101.reuse ;  /* 0x00008f009f027a23 */ /* 0x100fe20000010865 */
[----:B------:R-:W-:Y:S02]  /*192e0*/  F2FP.PACK_AB R69, R162, R163 ;  /* 0x000000a3a245723e */ /* 0x000fe400000000ff */
[-C--:B------:R-:W-:Y:S03]  /*192f0*/  HMMA.16816.F32 R12, R84, R82.reuse, R12 ;  /* 0x00000052540c723c */ /* 0x080fe6000000180c */
[----:B------:R4:W-:Y:S01]  /*19300*/  MUFU.EX2 R184, R2 ;  /* 0x0000000200b87308 */ /* 0x0009e20000000800 */
[----:B------:R-:W-:Y:S04]  /*19310*/  F2FP.PACK_AB R71, R215, R207 ;  /* 0x000000cfd747723e */ /* 0x000fe800000000ff */
[C---:B------:R-:W-:Y:S01]  /*19320*/  HMMA.16816.F32 R16, R76.reuse, R82, R16 ;  /* 0x000000524c10723c */ /* 0x040fe20000001810 */
[----:B------:R-:W1:Y:S07]  /*19330*/  LDSM.16.MT88.4 R80, [R225+0x9800] ;  /* 0x00980000e150783b */ /* 0x000e6e0000004200 */
[-C--:B------:R-:W-:Y:S04]  /*19340*/  HMMA.16816.F32 R20, R76, R88.reuse, R20 ;  /* 0x000000584c14723c */ /* 0x080fe80000001814 */
[----:B---3--:R-:W-:Y:S04]  /*19350*/  F2FP.PACK_AB R193, R124, R123 ;  /* 0x0000007b7cc1723e */ /* 0x008fe800000000ff */
[C---:B------:R-:W-:Y:S04]  /*19360*/  HMMA.16816.F32 R24, R84.reuse, R88, R24 ;  /* 0x000000585418723c */ /* 0x040fe80000001818 */
[--C-:B----4-:R-:W-:Y:S04]  /*19370*/  FFMA.FTZ R2, R157, c[0x0][0x23c], -R101.reuse ;  /* 0x00008f009d027a23 */ /* 0x110fe80000010865 */
[-C--:B------:R-:W-:Y:S01]  /*19380*/  HMMA.16816.F32 R28, R84, R90.reuse, R28 ;  /* 0x0000005a541c723c */ /* 0x080fe2000000181c */
[----:B------:R3:W-:Y:S07]  /*19390*/  MUFU.EX2 R135, R2 ;  /* 0x0000000200877308 */ /* 0x0007ee0000000800 */
[C---:B------:R-:W-:Y:S01]  /*193a0*/  HMMA.16816.F32 R32, R76.reuse, R90, R32 ;  /* 0x0000005a4c20723c */ /* 0x040fe20000001820 */
[----:B------:R-:W-:Y:S07]  /*193b0*/  LDSM.16.MT88.4 R88, [R226+0x9800] ;  /* 0x00980000e258783b */ /* 0x000fee0000004200 */
[-C--:B------:R-:W-:Y:S08]  /*193c0*/  HMMA.16816.F32 R36, R76, R92.reuse, R36 ;  /* 0x0000005c4c24723c */ /* 0x080ff00000001824 */
[C---:B------:R-:W-:Y:S04]  /*193d0*/  HMMA.16816.F32 R40, R84.reuse, R92, R40 ;  /* 0x0000005c5428723c */ /* 0x040fe80000001828 */
[----:B---3--:R-:W-:Y:S01]  /*193e0*/  FADD.FTZ R2, R245, R106 ;  /* 0x0000006af5027221 */ /* 0x008fe20000010000 */
[----:B------:R-:W-:Y:S03]  /*193f0*/  MOV R245, R147 ;  /* 0x0000009300f57202 */ /* 0x000fe60000000f00 */
[-C--:B------:R-:W-:Y:S04]  /*19400*/  HMMA.16816.F32 R44, R84, R94.reuse, R44 ;  /* 0x0000005e542c723c */ /* 0x080fe8000000182c */
[----:B------:R-:W-:Y:S01]  /*19410*/  FADD.FTZ R2, R219, R2 ;  /* 0x00000002db027221 */ /* 0x000fe20000010000 */
[----:B------:R-:W-:Y:S03]  /*19420*/  MOV R219, R141 ;  /* 0x0000008d00db7202 */ /* 0x000fe60000000f00 */
[C---:B------:R-:W-:Y:S01]  /*19430*/  HMMA.16816.F32 R48, R76.reuse, R94, R48 ;  /* 0x0000005e4c30723c */ /* 0x040fe20000001830 */
[----:B------:R-:W-:Y:S07]  /*19440*/  LDSM.16.MT88.4 R92, [R227+0x9800] ;  /* 0x00980000e35c783b */ /* 0x000fee0000004200 */
[-C--:B-1----:R-:W-:Y:S08]  /*19450*/  HMMA.16816.F32 R52, R76, R96.reuse, R52 ;  /* 0x000000604c34723c */ /* 0x082ff00000001834 */
[C---:B------:R-:W-:Y:S07]  /*19460*/  HMMA.16816.F32 R56, R84.reuse, R96, R56 ;  /* 0x000000605438723c */ /* 0x040fee0000001838 */
[--C-:B------:R-:W-:Y:S01]  /*19470*/  FFMA.FTZ R96, R156, c[0x0][0x23c], -R101.reuse ;  /* 0x00008f009c607a23 */ /* 0x100fe20000010865 */
[-C--:B------:R-:W-:Y:S01]  /*19480*/  HMMA.16816.F32 R60, R84, R98.reuse, R60 ;  /* 0x00000062543c723c */ /* 0x080fe2000000183c */
[----:B------:R-:W1:Y:S03]  /*19490*/  LDSM.16.MT88.4 R84, [R228+0x9800] ;  /* 0x00980000e454783b */ /* 0x000e660000004200 */
[--C-:B------:R-:W-:Y:S02]  /*194a0*/  FFMA.FTZ R97, R155, c[0x0][0x23c], -R101.reuse ;  /* 0x00008f009b617a23 */ /* 0x100fe40000010865 */
[----:B------:R-:W-:Y:S01]  /*194b0*/  FFMA.FTZ R101, R70, c[0x0][0x23c], -R101 ;  /* 0x00008f0046657a23 */ /* 0x000fe20000010865 */
[----:B------:R-:W-:Y:S01]  /*194c0*/  F2FP.PACK_AB R70, R214, R205 ;  /* 0x000000cdd646723e */ /* 0x000fe200000000ff */
[----:B------:R-:W-:Y:S01]  /*194d0*/  HMMA.16816.F32 R64, R76, R98, R64 ;  /* 0x000000624c40723c */ /* 0x000fe20000001840 */
[----:B------:R-:W-:Y:S06]  /*194e0*/  MUFU.EX2 R106, R97 ;  /* 0x00000061006a7308 */ /* 0x000fec0000000800 */
[----:B------:R-:W-:Y:S01]  /*194f0*/  F2FP.PACK_AB R76, R224, R161 ;  /* 0x000000a1e04c723e */ /* 0x000fe200000000ff */
[-C--:B------:R-:W-:Y:S03]  /*19500*/  HMMA.16816.F32 R4, R68, R80.reuse, R4 ;  /* 0x000000504404723c */ /* 0x080fe60000001804 */
[----:B------:R-:W-:Y:S02]  /*19510*/  MUFU.EX2 R101, R101 ;  /* 0x0000006500657308 */ /* 0x000fe40000000800 */
[----:B------:R-:W-:Y:S01]  /*19520*/  F2FP.PACK_AB R78, R249, R245 ;  /* 0x000000f5f94e723e */ /* 0x000fe200000000ff */
[----:B--2---:R-:W-:Y:S01]  /*19530*/  FFMA.FTZ R0, R0, R129, R204 ;  /* 0x0000008100007223 */ /* 0x004fe200000100cc */
[----:B------:R-:W-:Y:S06]  /*19540*/  MOV R204, R148 ;  /* 0x0000009400cc7202 */ /* 0x000fec0000000f00 */
[----:B------:R-:W-:Y:S01]  /*19550*/  MUFU.EX2 R129, R107 ;  /* 0x0000006b00817308 */ /* 0x000fe20000000800 */
[----:B------:R-:W-:Y:S01]  /*19560*/  LDSM.16.MT88.4 R148, [R225+0xb800] ;  /* 0x00b80000e194783b */ /* 0x000fe20000004200 */
[----:B------:R-:W-:Y:S01]  /*19570*/  FADD.FTZ R0, R206, R0 ;  /* 0x00000000ce007221 */ /* 0x000fe20000010000 */
[----:B------:R-:W-:Y:S02]  /*19580*/  MOV R206, R144 ;  /* 0x0000009000ce7202 */ /* 0x000fe40000000f00 */
[----:B------:R-:W-:Y:S01]  /*19590*/  F2FP.PACK_AB R79, R246, R204 ;  /* 0x000000ccf64f723e */ /* 0x000fe200000000ff */
[----:B------:R-:W-:Y:S01]  /*195a0*/  FADD.FTZ R0, R208, R0 ;  /* 0x00000000d0007221 */ /* 0x000fe20000010000 */
[----:B------:R-:W-:Y:S02]  /*195b0*/  F2FP.PACK_AB R77, R206, R160 ;  /* 0x000000a0ce4d723e */ /* 0x000fe400000000ff */
[----:B------:R-:W3:Y:S01]  /*195c0*/  LDL.LU R144, [R1+0xc] ;  /* 0x00000c0001907983 */ /* 0x000ee20000300800 */
[----:B------:R3:W-:Y:S04]  /*195d0*/  MUFU.EX2 R107, R96 ;  /* 0x00000060006b7308 */ /* 0x0007e80000000800 */
[C---:B------:R-:W-:Y:S08]  /*195e0*/  HMMA.16816.F32 R8, R76.reuse, R80, R8 ;  /* 0x000000504c08723c */ /* 0x040ff00000001808 */
[-C--:B------:R-:W-:Y:S08]  /*195f0*/  HMMA.16816.F32 R12, R76, R82.reuse, R12 ;  /* 0x000000524c0c723c */ /* 0x080ff0000000180c */
[C---:B------:R-:W-:Y:S01]  /*19600*/  HMMA.16816.F32 R16, R68.reuse, R82, R16 ;  /* 0x000000524410723c */ /* 0x040fe20000001810 */
[----:B------:R-:W4:Y:S03]  /*19610*/  LDSM.16.MT88.4 R80, [R225+0xa000] ;  /* 0x00a00000e150783b */ /* 0x000f260000004200 */
[----:B---3--:R-:W-:Y:S04]  /*19620*/  FADD.FTZ R96, R223, R0 ;  /* 0x00000000df607221 */ /* 0x008fe80000010000 */
        /* <DEDUP_REMOVED lines=22> */
[----:B------:R-:W2:Y:S02]  /*19790*/  LDL.LU R72, [R1+0x138] ;  /* 0x0001380001487983 */ /* 0x000ea40000300800 */
[----:B------:R-:W-:Y:S01]  /*197a0*/  F2FP.PACK_AB R70, R203, R221 ;  /* 0x000000ddcb46723e */ /* 0x000fe200000000ff */
[----:B------:R-:W-:Y:S01]  /*197b0*/  FADD.FTZ R0, R216, R98 ;  /* 0x00000062d8007221 */ /* 0x000fe20000010000 */
[----:B------:R-:W-:Y:S01]  /*197c0*/  F2FP.PACK_AB R71, R202, R175 ;  /* 0x000000afca47723e */ /* 0x000fe200000000ff */
[----:B------:R-:W1:Y:S01]  /*197d0*/  MUFU.EX2 R98, R75 ;  /* 0x0000004b00627308 */ /* 0x000e620000000800 */
[----:B------:R-:W-:Y:S01]  /*197e0*/  F2FP.PACK_AB R76, R174, R169 ;  /* 0x000000a9ae4c723e */ /* 0x000fe200000000ff */
[----:B------:R-:W-:Y:S01]  /*197f0*/  FADD.FTZ R0, R217, R0 ;  /* 0x00000000d9007221 */ /* 0x000fe20000010000 */
[----:B------:R-:W-:Y:S02]  /*19800*/  F2FP.PACK_AB R77, R173, R168 ;  /* 0x000000a8ad4d723e */ /* 0x000fe400000000ff */
[----:B------:R-:W-:Y:S01]  /*19810*/  F2FP.PACK_AB R79, R178, R179 ;  /* 0x000000b3b24f723e */ /* 0x000fe200000000ff */
[-C--:B----4-:R-:W-:Y:S03]  /*19820*/  HMMA.16816.F32 R4, R68, R80.reuse, R4 ;  /* 0x000000504404723c */ /* 0x090fe60000001804 */
[----:B------:R-:W-:Y:S01]  /*19830*/  FADD.FTZ R0, R74, R0 ;  /* 0x000000004a007221 */ /* 0x000fe20000010000 */
[----:B------:R-:W-:Y:S02]  /*19840*/  MOV R105, R143 ;  /* 0x0000008f00697202 */ /* 0x000fe40000000f00 */
[----:B------:R-:W-:Y:S01]  /*19850*/  MOV R244, R142 ;  /* 0x0000008e00f47202 */ /* 0x000fe20000000f00 */
[----:B------:R-:W-:Y:S01]  /*19860*/  FADD.FTZ R0, R240, R0 ;  /* 0x00000000f0007221 */ /* 0x000fe20000010000 */
[C---:B------:R-:W-:Y:S04]  /*19870*/  HMMA.16816.F32 R8, R76.reuse, R80, R8 ;  /* 0x000000504c08723c */ /* 0x040fe80000001808 */
[----:B------:R-:W-:Y:S04]  /*19880*/  FADD.FTZ R0, R236, R0 ;  /* 0x00000000ec007221 */ /* 0x000fe80000010000 */
[-C--:B------:R-:W-:Y:S04]  /*19890*/  HMMA.16816.F32 R12, R76, R82.reuse, R12 ;  /* 0x000000524c0c723c */ /* 0x080fe8000000180c */
[----:B-1----:R-:W-:Y:S01]  /*198a0*/  F2FP.PACK_AB R198, R98, R134 ;  /* 0x0000008662c6723e */ /* 0x002fe200000000ff */
[----:B------:R-:W-:Y:S03]  /*198b0*/  FADD.FTZ R0, R140, R0 ;  /* 0x000000008c007221 */ /* 0x000fe60000010000 */
[C---:B------:R-:W-:Y:S01]  /*198c0*/  HMMA.16816.F32 R16, R68.reuse, R82, R16 ;  /* 0x000000524410723c */ /* 0x040fe20000001810 */
[----:B------:R-:W1:Y:S07]  /*198d0*/  LDSM.16.MT88.4 R80, [R225+0xa800] ;  /* 0x00a80000e150783b */ /* 0x000e6e0000004200 */
[-C--:B------:R-:W-:Y:S08]  /*198e0*/  HMMA.16816.F32 R20, R68, R84.reuse, R20 ;  /* 0x000000544414723c */ /* 0x080ff00000001814 */
[C---:B------:R-:W-:Y:S08]  /*198f0*/  HMMA.16816.F32 R24, R76.reuse, R84, R24 ;  /* 0x000000544c18723c */ /* 0x040ff00000001818 */
[-C--:B------:R-:W-:Y:S08]  /*19900*/  HMMA.16816.F32 R28, R76, R86.reuse, R28 ;  /* 0x000000564c1c723c */ /* 0x080ff0000000181c */
[C---:B------:R-:W-:Y:S01]  /*19910*/  HMMA.16816.F32 R32, R68.reuse, R86, R32 ;  /* 0x000000564420723c */ /* 0x040fe20000001820 */
[----:B------:R-:W4:Y:S07]  /*19920*/  LDSM.16.MT88.4 R84, [R228+0xa800] ;  /* 0x00a80000e454783b */ /* 0x000f2e0000004200 */
[-C--:B---3--:R-:W-:Y:S08]  /*19930*/  HMMA.16816.F32 R36, R68, R88.reuse, R36 ;  /* 0x000000584424723c */ /* 0x088ff00000001824 */
[C---:B------:R-:W-:Y:S08]  /*19940*/  HMMA.16816.F32 R40, R76.reuse, R88, R40 ;  /* 0x000000584c28723c */ /* 0x040ff00000001828 */
[-C--:B------:R-:W-:Y:S08]  /*19950*/  HMMA.16816.F32 R44, R76, R90.reuse, R44 ;  /* 0x0000005a4c2c723c */ /* 0x080ff0000000182c */
[C---:B------:R-:W-:Y:S01]  /*19960*/  HMMA.16816.F32 R48, R68.reuse, R90, R48 ;  /* 0x0000005a4430723c */ /* 0x040fe20000001830 */
[----:B------:R-:W3:Y:S07]  /*19970*/  LDSM.16.MT88.4 R88, [R226+0xa800] ;  /* 0x00a80000e258783b */ /* 0x000eee0000004200 */
[-C--:B------:R-:W-:Y:S08]  /*19980*/  HMMA.16816.F32 R52, R68, R92.reuse, R52 ;  /* 0x0000005c4434723c */ /* 0x080ff00000001834 */
[C---:B------:R-:W-:Y:S08]  /*19990*/  HMMA.16816.F32 R56, R76.reuse, R92, R56 ;  /* 0x0000005c4c38723c */ /* 0x040ff00000001838 */
[-C--:B------:R-:W-:Y:S07]  /*199a0*/  HMMA.16816.F32 R60, R76, R94.reuse, R60 ;  /* 0x0000005e4c3c723c */ /* 0x080fee000000183c */
[----:B------:R-:W-:Y:S01]  /*199b0*/  F2FP.PACK_AB R78, R108, R129 ;  /* 0x000000816c4e723e */ /* 0x000fe200000000ff */
[----:B------:R-:W-:Y:S01]  /*199c0*/  HMMA.16816.F32 R64, R68, R94, R64 ;  /* 0x0000005e4440723c */ /* 0x000fe20000001840 */
[----:B------:R-:W3:Y:S03]  /*199d0*/  LDSM.16.MT88.4 R92, [R227+0xa800] ;  /* 0x00a80000e35c783b */ /* 0x000ee60000004200 */
[----:B------:R-:W-:Y:S01]  /*199e0*/  FADD.FTZ R76, R211, R96 ;  /* 0x00000060d34c7221 */ /* 0x000fe20000010000 */
[----:B------:R-:W-:Y:S02]  /*199f0*/  F2FP.PACK_AB R79, R106, R107 ;  /* 0x0000006b6a4f723e */ /* 0x000fe400000000ff */
[----:B------:R-:W-:Y:S01]  /*19a00*/  F2FP.PACK_AB R68, R200, R177 ;  /* 0x000000b1c844723e */ /* 0x000fe200000000ff */
[----:B------:R-:W-:Y:S01]  /*19a10*/  FADD.FTZ R96, R248, R76 ;  /* 0x0000004cf8607221 */ /* 0x000fe20000010000 */
[----:B------:R-:W-:Y:S03]  /*19a20*/  F2FP.PACK_AB R69, R191, R176 ;  /* 0x000000b0bf45723e */ /* 0x000fe600000000ff */
[----:B------:R-:W-:Y:S01]  /*19a30*/  F2FP.PACK_AB R70, R189, R190 ;  /* 0x000000bebd46723e */ /* 0x000fe200000000ff */
[----:B------:R-:W-:Y:S01]  /*19a40*/  FADD.FTZ R75, R243, R96 ;  /* 0x00000060f34b7221 */ /* 0x000fe20000010000 */
[----:B------:R-:W-:Y:S02]  /*19a50*/  F2FP.PACK_AB R71, R187, R188 ;  /* 0x000000bcbb47723e */ /* 0x000fe400000000ff */
[----:B------:R-:W-:Y:S01]  /*19a60*/  F2FP.PACK_AB R76, R185, R186 ;  /* 0x000000bab94c723e */ /* 0x000fe200000000ff */
[----:B------:R-:W-:Y:S04]  /*19a70*/  FADD.FTZ R75, R239, R75 ;  /* 0x0000004bef4b7221 */ /* 0x000fe80000010000 */
[-C--:B-1----:R-:W-:Y:S03]  /*19a80*/  HMMA.16816.F32 R4, R68, R80.reuse, R4 ;  /* 0x000000504404723c */ /* 0x082fe60000001804 */
[----:B------:R-:W-:Y:S04]  /*19a90*/  FADD.FTZ R2, R144, R2 ;  /* 0x0000000290027221 */ /* 0x000fe80000010000 */
[----:B------:R-:W-:Y:S02]  /*19aa0*/  FADD.FTZ R97, R218, R2 ;  /* 0x00000002da617221 */ /* 0x000fe40000010000 */
[----:B------:R-:W-:Y:S03]  /*19ab0*/  FADD.FTZ R2, R247, R99 ;  /* 0x00000063f7027221 */ /* 0x000fe60000010000 */
[----:B------:R-:W-:Y:S02]  /*19ac0*/  FADD.FTZ R77, R251, R97 ;  /* 0x00000061fb4d7221 */ /* 0x000fe40000010000 */
[----:B------:R-:W-:Y:S02]  /*19ad0*/  FADD.FTZ R2, R250, R2 ;  /* 0x00000002fa027221 */ /* 0x000fe40000010000 */
[----:B------:R-:W-:Y:S01]  /*19ae0*/  FADD.FTZ R97, R252, R77 ;  /* 0x0000004dfc617221 */ /* 0x000fe20000010000 */
[----:B------:R-:W-:Y:S01]  /*19af0*/  F2FP.PACK_AB R77, R135, R184 ;  /* 0x000000b8874d723e */ /* 0x000fe200000000ff */
[----:B------:R-:W-:Y:S02]  /*19b00*/  FADD.FTZ R2, R73, R2 ;  /* 0x0000000249027221 */ /* 0x000fe40000010000 */
[----:B------:R-:W2:Y:S02]  /*19b10*/  LDL.LU R73, [R1+0x134] ;  /* 0x0001340001497983 */ /* 0x000ea40000300800 */
[----:B------:R-:W-:Y:S02]  /*19b20*/  FADD.FTZ R2, R241, R2 ;  /* 0x00000002f1027221 */ /* 0x000fe40000010000 */
[C---:B------:R-:W-:Y:S01]  /*19b30*/  HMMA.16816.F32 R8, R76.reuse, R80, R8 ;  /* 0x000000504c08723c */ /* 0x040fe20000001808 */
[----:B------:R-:W2:Y:S03]  /*19b40*/  LDL.LU R74, [R1+0x130] ;  /* 0x00013000014a7983 */ /* 0x000ea60000300800 */
[----:B------:R-:W-:Y:S01]  /*19b50*/  FADD.FTZ R2, R237, R2 ;  /* 0x00000002ed027221 */ /* 0x000fe20000010000 */
[----:B------:R1:W5:Y:S03]  /*19b60*/  LDL.LU R243, [R1+0x12c] ;  /* 0x00012c0001f37983 */ /* 0x0003660000300800 */
[-C--:B------:R-:W-:Y:S04]  /*19b70*/  HMMA.16816.F32 R12, R76, R82.reuse, R12 ;  /* 0x000000524c0c723c */ /* 0x080fe8000000180c */
[----:B------:R-:W-:Y:S04]  /*19b80*/  FADD.FTZ R2, R234, R2 ;  /* 0x00000002ea027221 */ /* 0x000fe80000010000 */
[C---:B------:R-:W-:Y:S01]  /*19b90*/  HMMA.16816.F32 R16, R68.reuse, R82, R16 ;  /* 0x000000524410723c */ /* 0x040fe20000001810 */
[----:B------:R-:W1:Y:S03]  /*19ba0*/  LDSM.16.MT88.4 R80, [R225+0xb000] ;  /* 0x00b00000e150783b */ /* 0x000e660000004200 */
[----:B------:R-:W-:Y:S04]  /*19bb0*/  FADD.FTZ R2, R232, R2 ;  /* 0x00000002e8027221 */ /* 0x000fe80000010000 */
[-C--:B----4-:R-:W-:Y:S04]  /*19bc0*/  HMMA.16816.F32 R20, R68, R84.reuse, R20 ;  /* 0x000000544414723c */ /* 0x090fe80000001814 */
[----:B------:R-:W-:Y:S04]  /*19bd0*/  FADD.FTZ R2, R230, R2 ;  /* 0x00000002e6027221 */ /* 0x000fe80000010000 */
[C---:B------:R-:W-:Y:S04]  /*19be0*/  HMMA.16816.F32 R24, R76.reuse, R84, R24 ;  /* 0x000000544c18723c */ /* 0x040fe80000001818 */
[----:B------:R-:W-:Y:S04]  /*19bf0*/  FADD.FTZ R2, R163, R2 ;  /* 0x00000002a3027221 */ /* 0x000fe80000010000 */
        /* <DEDUP_REMOVED lines=13> */
[----:B------:R-:W3:Y:S03]  /*19cd0*/  LDSM.16.MT88.4 R92, [R227+0xb000] ;  /* 0x00b00000e35c783b */ /* 0x000ee60000004200 */
[----:B------:R-:W-:Y:S01]  /*19ce0*/  FADD.FTZ R96, R238, R76 ;  /* 0x0000004cee607221 */ /* 0x000fe20000010000 */
[----:B------:R-:W-:Y:S02]  /*19cf0*/  F2FP.PACK_AB R76, R116, R114 ;  /* 0x00000072744c723e */ /* 0x000fe400000000ff */
[----:B------:R-:W-:Y:S02]  /*19d00*/  F2FP.PACK_AB R68, R118, R117 ;  /* 0x000000757644723e */ /* 0x000fe400000000ff */
[----:B------:R-:W-:Y:S01]  /*19d10*/  F2FP.PACK_AB R69, R112, R111 ;  /* 0x0000006f7045723e */ /* 0x000fe200000000ff */
[----:B------:R2:W5:Y:S02]  /*19d20*/  LDL.LU R242, [R1+0x128] ;  /* 0x0001280001f27983 */ /* 0x0005640000300800 */
[----:B------:R-:W-:Y:S02]  /*19d30*/  F2FP.PACK_AB R70, R122, R121 ;  /* 0x000000797a46723e */ /* 0x000fe400000000ff */
[----:B------:R-:W-:Y:S01]  /*19d40*/  F2FP.PACK_AB R71, R115, R113 ;  /* 0x000000717347723e */ /* 0x000fe200000000ff */
[----:B------:R2:W5:Y:S01]  /*19d50*/  LDL.LU R241, [R1+0x124] ;  /* 0x0001240001f17983 */ /* 0x0005620000300800 */
[----:B------:R-:W-:Y:S02]  /*19d60*/  F2FP.PACK_AB R77, R104, R102 ;  /* 0x00000066684d723e */ /* 0x000fe400000000ff */
[----:B------:R-:W-:Y:S01]  /*19d70*/  F2FP.PACK_AB R78, R120, R119 ;  /* 0x00000077784e723e */ /* 0x000fe200000000ff */
[----:B------:R2:W5:Y:S01]  /*19d80*/  LDL.LU R240, [R1+0x120] ;  /* 0x0001200001f07983 */ /* 0x0005620000300800 */
[----:B------:R-:W-:Y:S01]  /*19d90*/  F2FP.PACK_AB R79, R110, R109 ;  /* 0x0000006d6e4f723e */ /* 0x000fe200000000ff */
[-C--:B-1----:R-:W-:Y:S02]  /*19da0*/  HMMA.16816.F32 R4, R68, R80.reuse, R4 ;  /* 0x000000504404723c */ /* 0x082fe40000001804 */
[----:B------:R1:W5:Y:S04]  /*19db0*/  LDL.LU R239, [R1+0x11c] ;  /* 0x00011c0001ef7983 */ /* 0x0003680000300800 */
[----:B------:R1:W5:Y:S02]  /*19dc0*/  LDL.LU R238, [R1+0x118] ;  /* 0x0001180001ee7983 */ /* 0x0003640000300800 */
[C---:B------:R-:W-:Y:S01]  /*19dd0*/  HMMA.16816.F32 R8, R76.reuse, R80, R8 ;  /* 0x000000504c08723c */ /* 0x040fe20000001808 */
[----:B------:R-:W1:Y:S01]  /*19de0*/  MUFU.EX2 R81, R125 ;  /* 0x0000007d00517308 */ /* 0x000e620000000800 */
[----:B------:R1:W5:Y:S04]  /*19df0*/  LDL.LU R237, [R1+0x114] ;  /* 0x0001140001ed7983 */ /* 0x0003680000300800 */
[----:B------:R1:W5:Y:S01]  /*19e00*/  LDL.LU R236, [R1+0x110] ;  /* 0x0001100001ec7983 */ /* 0x0003620000300800 */
[----:B------:R-:W-:Y:S01]  /*19e10*/  FADD.FTZ R80, R138, R75 ;  /* 0x0000004b8a507221 */ /* 0x000fe20000010000 */
[-C--:B------:R-:W-:Y:S04]  /*19e20*/  HMMA.16816.F32 R12, R76, R82.reuse, R12 ;  /* 0x000000524c0c723c */ /* 0x080fe8000000180c */
[----:B------:R-:W-:Y:S02]  /*19e30*/  FADD.FTZ R75, R235, R96 ;  /* 0x00000060eb4b7221 */ /* 0x000fe40000010000 */
[----:B------:R2:W5:Y:S02]  /*19e40*/  LDL.LU R235, [R1+0x10c] ;  /* 0x00010c0001eb7983 */ /* 0x0005640000300800 */
[C---:B------:R-:W-:Y:S01]  /*19e50*/  HMMA.16816.F32 R16, R68.reuse, R82, R16 ;  /* 0x000000524410723c */ /* 0x040fe20000001810 */
[----:B------:R-:W3:Y:S01]  /*19e60*/  MUFU.EX2 R82, R128 ;  /* 0x0000008000527308 */ /* 0x000ee20000000800 */
[----:B------:R2:W5:Y:S02]  /*19e70*/  LDL.LU R234, [R1+0x108] ;  /* 0x0001080001ea7983 */ /* 0x0005640000300800 */
[----:B------:R-:W-:Y:S02]  /*19e80*/  FADD.FTZ R75, R233, R75 ;  /* 0x0000004be94b7221 */ /* 0x000fe40000010000 */
[----:B------:R2:W5:Y:S02]  /*19e90*/  LDL.LU R233, [R1+0x104] ;  /* 0x0001040001e97983 */ /* 0x0005640000300800 */
[-C--:B----4-:R-:W-:Y:S02]  /*19ea0*/  HMMA.16816.F32 R20, R68, R84.reuse, R20 ;  /* 0x000000544414723c */ /* 0x090fe40000001814 */
[----:B------:R4:W5:Y:S02]  /*19eb0*/  LDL.LU R232, [R1+0x100] ;  /* 0x0001000001e87983 */ /* 0x0009640000300800 */
[----:B------:R-:W-:Y:S01]  /*19ec0*/  FADD.FTZ R75, R231, R75 ;  /* 0x0000004be74b7221 */ /* 0x000fe20000010000 */
[----:B-1----:R-:W-:Y:S01]  /*19ed0*/  F2FP.PACK_AB R195, R101, R81 ;  /* 0x0000005165c3723e */ /* 0x002fe200000000ff */
[----:B------:R4:W5:Y:S02]  /*19ee0*/  LDL.LU R231, [R1+0xfc] ;  /* 0x0000fc0001e77983 */ /* 0x0009640000300800 */
[C---:B------:R-:W-:Y:S02]  /*19ef0*/  HMMA.16816.F32 R24, R76.reuse, R84, R24 ;  /* 0x000000544c18723c */ /* 0x040fe40000001818 */
[----:B------:R4:W5:Y:S06]  /*19f00*/  LDL.LU R230, [R1+0xf8] ;  /* 0x0000f80001e67983 */ /* 0x00096c0000300800 */
[-C--:B------:R-:W-:Y:S04]  /*19f10*/  HMMA.16816.F32 R28, R76, R86.reuse, R28 ;  /* 0x000000564c1c723c */ /* 0x080fe8000000181c */
[----:B---3--:R-:W-:Y:S04]  /*19f20*/  F2FP.PACK_AB R194, R100, R82 ;  /* 0x0000005264c2723e */ /* 0x008fe800000000ff */
[C---:B------:R-:W-:Y:S08]  /*19f30*/  HMMA.16816.F32 R32, R68.reuse, R86, R32 ;  /* 0x000000564420723c */ /* 0x040ff00000001820 */
[-C--:B------:R-:W-:Y:S08]  /*19f40*/  HMMA.16816.F32 R36, R68, R88.reuse, R36 ;  /* 0x000000584424723c */ /* 0x080ff00000001824 */
[C---:B------:R-:W-:Y:S08]  /*19f50*/  HMMA.16816.F32 R40, R76.reuse, R88, R40 ;  /* 0x000000584c28723c */ /* 0x040ff00000001828 */
[-C--:B------:R-:W-:Y:S08]  /*19f60*/  HMMA.16816.F32 R44, R76, R90.reuse, R44 ;  /* 0x0000005a4c2c723c */ /* 0x080ff0000000182c */
[C---:B------:R-:W-:Y:S08]  /*19f70*/  HMMA.16816.F32 R48, R68.reuse, R90, R48 ;  /* 0x0000005a4430723c */ /* 0x040ff00000001830 */
[-C--:B------:R-:W-:Y:S08]  /*19f80*/  HMMA.16816.F32 R52, R68, R92.reuse, R52 ;  /* 0x0000005c4434723c */ /* 0x080ff00000001834 */
[C---:B------:R-:W-:Y:S08]  /*19f90*/  HMMA.16816.F32 R56, R76.reuse, R92, R56 ;  /* 0x0000005c4c38723c */ /* 0x040ff00000001838 */
[-C--:B------:R-:W-:Y:S07]  /*19fa0*/  HMMA.16816.F32 R60, R76, R94.reuse, R60 ;  /* 0x0000005e4c3c723c */ /* 0x080fee000000183c */
[----:B------:R-:W-:Y:S01]  /*19fb0*/  FADD.FTZ R77, R137, R0 ;  /* 0x00000000894d7221 */ /* 0x000fe20000010000 */
[----:B------:R-:W-:Y:S04]  /*19fc0*/  HMMA.16816.F32 R64, R68, R94, R64 ;  /* 0x0000005e4440723c */ /* 0x000fe80000001840 */
[----:B------:R-:W-:Y:S04]  /*19fd0*/  FADD.FTZ R76, R139, R80 ;  /* 0x000000508b4c7221 */ /* 0x000fe80000010000 */
[----:B------:R-:W-:Y:S01]  /*19fe0*/  FADD.FTZ R0, R136, R76 ;  /* 0x0000004c88007221 */ /* 0x000fe20000010000 */
[-C--:B------:R-:W-:Y:S05]  /*19ff0*/  HMMA.16816.F32 R140, R196, R148.reuse, R4 ;  /* 0x00000094c48c723c */ /* 0x080fea0000001804 */
[----:B------:R-:W-:Y:S02]  /*1a000*/  FADD.FTZ R0, R244, R0 ;  /* 0x00000000f4007221 */ /* 0x000fe40000010000 */
[----:B------:R-:W-:Y:S01]  /*1a010*/  FADD.FTZ R5, R229, R77 ;  /* 0x0000004de5057221 */ /* 0x000fe20000010000 */
[C---:B------:R-:W-:Y:S01]  /*1a020*/  HMMA.16816.F32 R136, R192.reuse, R148, R8 ;  /* 0x00000094c088723c */ /* 0x040fe20000001808 */
[----:B------:R4:W5:Y:S03]  /*1a030*/  LDL.LU R229, [R1+0xf4] ;  /* 0x0000f40001e57983 */ /* 0x0009660000300800 */
[----:B------:R-:W-:Y:S02]  /*1a040*/  FADD.FTZ R5, R161, R5 ;  /* 0x00000005a1057221 */ /* 0x000fe40000010000 */
[----:B------:R-:W-:Y:S02]  /*1a050*/  FADD.FTZ R6, R162, R2 ;  /* 0x00000002a2067221 */ /* 0x000fe40000010000 */
[----:B------:R-:W-:Y:S01]  /*1a060*/  FADD.FTZ R2, R224, R5 ;  /* 0x00000005e0027221 */ /* 0x000fe20000010000 */
[-C--:B------:R-:W-:Y:S01]  /*1a070*/  HMMA.16816.F32 R144, R192, R150.reuse, R12 ;  /* 0x00000096c090723c */ /* 0x080fe2000000180c */
[----:B------:R4:W5:Y:S02]  /*1a080*/  LDL.LU R224, [R1+0xf0] ;  /* 0x0000f00001e07983 */ /* 0x0009640000300800 */
[----:B------:R-:W-:Y:S02]  /*1a090*/  FADD.FTZ R4, R105, R75 ;  /* 0x0000004b69047221 */ /* 0x000fe40000010000 */
[----:B------:R-:W-:Y:S02]  /*1a0a0*/  FADD.FTZ R8, R207, R6 ;  /* 0x00000006cf087221 */ /* 0x000fe40000010000 */
[----:B------:R-:W-:Y:S01]  /*1a0b0*/  FADD.FTZ R4, R219, R4 ;  /* 0x00000004db047221 */ /* 0x000fe20000010000 */
[C---:B------:R-:W-:Y:S04]  /*1a0c0*/  HMMA.16816.F32 R148, R196.reuse, R150, R16 ;  /* 0x00000096c494723c */ /* 0x040fe80000001810 */
[----:B------:R-:W-:Y:S02]  /*1a0d0*/  FADD.FTZ R4, R205, R4 ;  /* 0x00000004cd047221 */ /* 0x000fe40000010000 */
[----:B------:R-:W-:Y:S02]  /*1a0e0*/  FADD.FTZ R0, R160, R0 ;  /* 0x00000000a0007221 */ /* 0x000fe40000010000 */
[----:B------:R-:W-:Y:S01]  /*1a0f0*/  FADD.FTZ R12, R214, R4 ;  /* 0x00000004d60c7221 */ /* 0x000fe20000010000 */
[-C--:B------:R-:W-:Y:S01]  /*1a100*/  HMMA.16816.F32 R152, R196, R164.reuse, R20 ;  /* 0x000000a4c498723c */ /* 0x080fe20000001814 */
[----:B------:R-:W1:Y:S02]  /*1a110*/  LDSM.16.MT88.4 R4, [R227+0xb800] ;  /* 0x00b80000e304783b */ /* 0x000e640000004200 */
        /* <DEDUP_REMOVED lines=18> */
[----:B------:R-:W-:Y:S02]  /*1a240*/  FADD.FTZ R8, R221, R8 ;  /* 0x00000008dd087221 */ /* 0x000fe40000010000 */
[----:B------:R-:W-:Y:S03]  /*1a250*/  FADD.FTZ R2, R175, R2 ;  /* 0x00000002af027221 */ /* 0x000fe60000010000 */
[----:B------:R-:W-:Y:S02]  /*1a260*/  FADD.FTZ R10, R172, R0 ;  /* 0x00000000ac0a7221 */ /* 0x000fe40000010000 */
[----:B------:R-:W-:Y:S01]  /*1a270*/  FADD.FTZ R0, R179, R9 ;  /* 0x00000009b3007221 */ /* 0x000fe20000010000 */
[C---:B------:R-:W-:Y:S04]  /*1a280*/  HMMA.16816.F32 R172, R192.reuse, R180, R40 ;  /* 0x000000b4c0ac723c */ /* 0x040fe80000001828 */
[----:B------:R-:W-:Y:S02]  /*1a290*/  FADD.FTZ R8, R203, R8 ;  /* 0x00000008cb087221 */ /* 0x000fe40000010000 */
[----:B------:R-:W-:Y:S02]  /*1a2a0*/  FADD.FTZ R2, R202, R2 ;  /* 0x00000002ca027221 */ /* 0x000fe40000010000 */
[----:B------:R-:W-:Y:S04]  /*1a2b0*/  FADD.FTZ R9, R201, R10 ;  /* 0x0000000ac9097221 */ /* 0x000fe80000010000 */
[----:B------:R-:W-:Y:S02]  /*1a2c0*/  FADD.FTZ R0, R178, R0 ;  /* 0x00000000b2007221 */ /* 0x000fe40000010000 */
        /* <DEDUP_REMOVED lines=13> */
[-C--:B-1----:R-:W-:Y:S03]  /*1a3a0*/  HMMA.16816.F32 R184, R196, R4.reuse, R52 ;  /* 0x00000004c4b8723c */ /* 0x082fe60000001834 */
        /* <DEDUP_REMOVED lines=24> */
[----:B--2---:R-:W-:Y:S01]  /*1a530*/  MOV R132, R74 ;  /* 0x0000004a00847202 */ /* 0x004fe20000000f00 */
[----:B------:R-:W-:Y:S02]  /*1a540*/  FADD.FTZ R2, R120, R5 ;  /* 0x0000000578027221 */ /* 0x000fe40000010000 */
[----:B------:R-:W-:Y:S02]  /*1a550*/  FADD.FTZ R0, R110, R0 ;  /* 0x000000006e007221 */ /* 0x000fe40000010000 */
[----:B------:R-:W-:Y:S02]  /*1a560*/  FADD.FTZ R9, R126, R9 ;  /* 0x000000097e097221 */ /* 0x000fe40000010000 */
[----:B------:R-:W-:Y:S01]  /*1a570*/  FADD.FTZ R10, R133, R4 ;  /* 0x00000004850a7221 */ /* 0x000fe20000010000 */
[----:B------:R-:W-:Y:S01]  /*1a580*/  MOV R133, R73 ;  /* 0x0000004900857202 */ /* 0x000fe20000000f00 */
        /* <DEDUP_REMOVED lines=15> */
[----:B------:R4:W-:Y:S04]  /*1a680*/  STL [R1+0xb4], R4 ;  /* 0x0000b40401007387 */ /* 0x0009e80000100800 */
[----:B------:R4:W-:Y:S04]  /*1a690*/  STL [R1+0xb0], R2 ;  /* 0x0000b00201007387 */ /* 0x0009e80000100800 */
[----:B------:R4:W-:Y:S02]  /*1a6a0*/  STL [R1+0xb8], R0 ;  /* 0x0000b80001007387 */ /* 0x0009e40000100800 */
[----:B----45:R-:W-:-:S05]  /*1a6b0*/  @P1 BRA `(.L_x_270) ;  /* 0xffff9f4000001947 */ /* 0x030fca000383ffff */
.L_x_269:
        /* <DEDUP_REMOVED lines=267> */
[----:B------:R4:W1:Y:S01]  /*1b770*/  LDS.128 R52, [R243+0x3800] ;  /* 0x00380000f3347984 */ /* 0x0008620000000c00 */
        /* <DEDUP_REMOVED lines=45> */
.L_x_274:
[----:B------:R-:W-:Y:S05]  /*1ba50*/  BSYNC B0 ;  /* 0x0000000000007941 */ /* 0x000fea0003800000 */
.L_x_273:
        /* <DEDUP_REMOVED lines=36> */
.L_x_276:
[----:B------:R-:W-:Y:S05]  /*1bca0*/  BSYNC B0 ;  /* 0x0000000000007941 */ /* 0x000fea0003800000 */
.L_x_275:
        /* <DEDUP_REMOVED lines=15> */
.L_x_278:
[----:B------:R-:W-:Y:S05]  /*1bda0*/  BSYNC B0 ;  /* 0x0000000000007941 */ /* 0x000fea0003800000 */
.L_x_277:
        /* <DEDUP_REMOVED lines=15> */
.L_x_280:
[----:B------:R-:W-:Y:S05]  /*1bea0*/  BSYNC B0 ;  /* 0x0000000000007941 */ /* 0x000fea0003800000 */
.L_x_279:
        /* <DEDUP_REMOVED lines=15> */
.L_x_282:
[----:B------:R-:W-:Y:S05]  /*1bfa0*/  BSYNC B0 ;  /* 0x0000000000007941 */ /* 0x000fea0003800000 */
.L_x_281:
        /* <DEDUP_REMOVED lines=15> */
.L_x_284:
[----:B------:R-:W-:Y:S05]  /*1c0a0*/  BSYNC B0 ;  /* 0x0000000000007941 */ /* 0x000fea0003800000 */
.L_x_283:
        /* <DEDUP_REMOVED lines=15> */
.L_x_286:
[----:B------:R-:W-:Y:S05]  /*1c1a0*/  BSYNC B0 ;  /* 0x0000000000007941 */ /* 0x000fea0003800000 */
.L_x_285:
        /* <DEDUP_REMOVED lines=15> */
.L_x_288:
[----:B------:R-:W-:Y:S05]  /*1c2a0*/  BSYNC B0 ;  /* 0x0000000000007941 */ /* 0x000fea0003800000 */
.L_x_287:
        /* <DEDUP_REMOVED lines=15> */
.L_x_210:
        /* <DEDUP_REMOVED lines=73> */
.L_x_290:
[----:B------:R-:W-:Y:S05]  /*1c830*/  BSYNC B0 ;  /* 0x0000000000007941 */ /* 0x000fea0003800000 */
.L_x_289:
        /* <DEDUP_REMOVED lines=17> */
.L_x_292:
[----:B------:R-:W-:Y:S05]  /*1c950*/  BSYNC B0 ;  /* 0x0000000000007941 */ /* 0x000fea0003800000 */
.L_x_291:
        /* <DEDUP_REMOVED lines=16> */
.L_x_294:
[----:B------:R-:W-:Y:S05]  /*1ca60*/  BSYNC B0 ;  /* 0x0000000000007941 */ /* 0x000fea0003800000 */
.L_x_293:
        /* <DEDUP_REMOVED lines=16> */
.L_x_296:
[----:B------:R-:W-:Y:S05]  /*1cb70*/  BSYNC B0 ;  /* 0x0000000000007941 */ /* 0x000fea0003800000 */
.L_x_295:
        /* <DEDUP_REMOVED lines=16> */
.L_x_298:
[----:B------:R-:W-:Y:S05]  /*1cc80*/  BSYNC B0 ;  /* 0x0000000000007941 */ /* 0x000fea0003800000 */
.L_x_297:
        /* <DEDUP_REMOVED lines=16> */
.L_x_300:
[----:B------:R-:W-:Y:S05]  /*1cd90*/  BSYNC B0 ;  /* 0x0000000000007941 */ /* 0x000fea0003800000 */
.L_x_299:
        /* <DEDUP_REMOVED lines=16> */
.L_x_302:
[----:B------:R-:W-:Y:S05]  /*1cea0*/  BSYNC B0 ;  /* 0x0000000000007941 */ /* 0x000fea0003800000 */
.L_x_301:
        /* <DEDUP_REMOVED lines=15> */
.L_x_304:
[----:B------:R-:W-:Y:S05]  /*1cfa0*/  BSYNC B0 ;  /* 0x0000000000007941 */ /* 0x000fea0003800000 */
.L_x_303:
        /* <DEDUP_REMOVED lines=72> */
.L_x_305:
        /* <DEDUP_REMOVED lines=13> */
.L_x_1135:


//--------------------- .text._ZN5flash16flash_fwd_kernelI23Flash_fwd_kernel_traitsILi64ELi128ELi128ELi4ELb0ELb0EN7cutlass6half_tE19Flash_kernel_traitsILi64ELi128ELi128ELi4ES3_EELb0ELb1ELb0ELb1ELb0ELb0ELb0ELb0EEEvNS_16Flash_fwd_paramsE --------------------------
	.section	.text._ZN5flash16flash_fwd_kernelI23Flash_fwd_kernel_traitsILi64ELi128ELi128ELi4ELb0ELb0EN7cutlass6half_tE19Flash_kernel_traitsILi64ELi128ELi128ELi4ES3_EELb0ELb1ELb0ELb1ELb0ELb0ELb0ELb0EEEvNS_16Flash_fwd_paramsE,"ax",@progbits
	.sectioninfo	@"SHI_REGISTERS=255"
	.align	128
        .global         _ZN5flash16flash_fwd_kernelI23Flash_fwd_kernel_traitsILi64ELi128ELi128ELi4ELb0ELb0EN7cutlass6half_tE19Flash_kernel_traitsILi64ELi128ELi128ELi4ES3_EELb0ELb1ELb0ELb1ELb0ELb0ELb0ELb0EEEvNS_16Flash_fwd_paramsE
        .type           _ZN5flash16flash_fwd_kernelI23Flash_fwd_kernel_traitsILi64ELi128ELi128ELi4ELb0ELb0EN7cutlass6half_tE19Flash_kernel_traitsILi64ELi128ELi128ELi4ES3_EELb0ELb1ELb0ELb1ELb0ELb0ELb0ELb0EEEvNS_16Flash_fwd_paramsE,@function
        .size           _ZN5flash16flash_fwd_kernelI23Flash_fwd_kernel_traitsILi64ELi128ELi128ELi4ELb0ELb0EN7cutlass6half_tE19Flash_kernel_traitsILi64ELi128ELi128ELi4ES3_EELb0ELb1ELb0ELb1ELb0ELb0ELb0ELb0EEEvNS_16Flash_fwd_paramsE,(.L_x_1136 - _ZN5flash16flash_fwd_kernelI23Flash_fwd_kernel_traitsILi64ELi128ELi128ELi4ELb0ELb0EN7cutlass6half_tE19Flash_kernel_traitsILi64ELi128ELi128ELi4ES3_EELb0ELb1ELb0ELb1ELb0ELb0ELb0ELb0EEEvNS_16Flash_fwd_paramsE)
        .other          _ZN5flash16flash_fwd_kernelI23Flash_fwd_kernel_traitsILi64ELi128ELi128ELi4ELb0ELb0EN7cutlass6half_tE19Flash_kernel_traitsILi64ELi128ELi128ELi4ES3_EELb0ELb1ELb0ELb1ELb0ELb0ELb0ELb0EEEvNS_16Flash_fwd_paramsE,@"STO_CUDA_ENTRY STV_DEFAULT"
_ZN5flash16flash_fwd_kernelI23Flash_fwd_kernel_traitsILi64ELi128ELi128ELi4ELb0ELb0EN7cutlass6half_tE19Flash_kernel_traitsILi64ELi128ELi128ELi4ES3_EELb0ELb1ELb0ELb1ELb0ELb0ELb0ELb0EEEvNS_16Flash_fwd_paramsE:
.text._ZN5flash16flash_fwd_kernelI23Flash_fwd_kernel_traitsILi64ELi128ELi128ELi4ELb0ELb0EN7cutlass6half_tE19Flash_kernel_traitsILi64ELi128ELi128ELi4ES3_EELb0ELb1ELb0ELb1ELb0ELb0ELb0ELb0EEEvNS_16Flash_fwd_paramsE:
        /* <DEDUP_REMOVED lines=48> */
[----:B--234-:R-:W-:Y:S05]  /*0300*/  @!P0 BRA `(.L_x_306) ;  /* 0x0000007000008947 */ /* 0x01cfea0003800000 */
[----:B-1----:R-:W-:-:S13]  /*0310*/  PLOP3.LUT P0, PT, PT, PT, UP3, 0x80, 0x0 ;  /* 0x000000000000781c */ /* 0x002fda0003f0f038 */
[----:B------:R-:W2:Y:S04]  /*0320*/  @P0 LDG.E R0, [R2.64+0x4] ;  /* 0x0000043402000981 */ /* 0x000ea8000c1e1900 */
[----:B------:R-:W3:Y:S01]  /*0330*/  @!P0 LDG.E R2, [R2.64] ;  /* 0x0000003402028981 */ /* 0x000ee2000c1e1900 */
[----:B--2---:R-:W1:Y:S02]  /*0340*/  @P0 R2UR UR6, R0 ;  /* 0x00000000000603c2 */ /* 0x004e6400000e0000 */
[----:B-1----:R-:W-:-:S11]  /*0350*/  @UP3 UIADD3 UR6, UR6, -UR17, URZ ;  /* 0x8000001106063290 */ /* 0x002fd6000fffe03f */
[----:B---3--:R1:W2:Y:S02]  /*0360*/  @!P0 R2UR UR6, R2 ;  /* 0x00000000020683c2 */ /* 0x0082a400000e0000 */
[----:B-12---:R-:W-:Y:S05]  /*0370*/  BRA `(.L_x_307) ;  /* 0x0000001000007947 */ /* 0x006fea0003800000 */
.L_x_306:
[----:B-1----:R-:W-:Y:S02]  /*0380*/  ULDC UR6, c[0x0][0x218] ;  /* 0x0000860000067ab9 */ /* 0x002fe40000000800 */
.L_x_307:
        /* <DEDUP_REMOVED lines=48> */
[----:B------:R-:W-:Y:S02]  /*0690*/  @UP0 UIMAD.WIDE.U32 UR20, UR13, UR4, URZ ;  /* 0x000000040d1402a5 */ /* 0x000fe4000f8e003f */
[----:B------:R-:W-:Y:S02]  /*06a0*/  @!UP1 UIMAD.WIDE.U32 UR22, UR12, UR6, URZ ;  /* 0x000000060c1692a5 */ /* 0x000fe4000f8e003f */
[----:B------:R-:W-:Y:S02]  /*06b0*/  @!UP1 UIMAD UR7, UR12, UR7, UR10 ;  /* 0x000000070c0792a4 */ /* 0x000fe4000f8e020a */
[----:B------:R-:W-:Y:S02]  /*06c0*/  @UP0 UIMAD UR10, UR13, UR5, UR21 ;  /* 0x000000050d0a02a4 */ /* 0x000fe4000f8e0215 */
[----:B------:R-:W-:Y:S02]  /*06d0*/  @UP1 UMOV UR6, UR18 ;  /* 0x0000001200061c82 */ /* 0x000fe40008000000 */
[----:B------:R-:W-:-:S02]  /*06e0*/  USHF.R.S32.HI UR13, URZ, 0x1f, UR14 ;  /* 0x0000001f3f0d7899 */ /* 0x000fc4000801140e */
[----:B------:R-:W-:Y:S02]  /*06f0*/  @!UP1 UIADD3 UR8, UR23, UR7, URZ ;  /* 0x0000000717089290 */ /* 0x000fe4000fffe03f */
[----:B------:R-:W-:Y:S02]  /*0700*/  @!UP1 UMOV UR6, UR22 ;  /* 0x0000001600069c82 */ /* 0x000fe40008000000 */
[----:B------:R-:W-:Y:S01]  /*0710*/  @UP0 UMOV UR16, UR20 ;  /* 0x0000001400100c82 */ /* 0x000fe20008000000 */
[----:B------:R-:W-:Y:S05]  /*0720*/  @P0 BRA `(.L_x_309) ;  /* 0x000000d000000947 */ /* 0x000fea0003800000 */
[----:B------:R-:W-:Y:S02]  /*0730*/  USHF.R.S32.HI UR10, URZ, 0x1f, UR11 ;  /* 0x0000001f3f0a7899 */ /* 0x000fe4000801140b */
[----:B------:R-:W-:Y:S02]  /*0740*/  ULDC.64 UR4, c[0x0][0x198] ;  /* 0x0000660000047ab9 */ /* 0x000fe40000000a00 */
[----:B------:R-:W-:Y:S02]  /*0750*/  UIMAD UR10, UR10, UR4, URZ ;  /* 0x000000040a0a72a4 */ /* 0x000fe4000f8e023f */
[----:B------:R-:W-:-:S02]  /*0760*/  UIMAD.WIDE.U32 UR18, UR11, UR4, URZ ;  /* 0x000000040b1272a5 */ /* 0x000fc4000f8e003f */
[----:B------:R-:W-:Y:S02]  /*0770*/  UIMAD UR10, UR11, UR5, UR10 ;  /* 0x000000050b0a72a4 */ /* 0x000fe4000f8e020a */
[----:B------:R-:W-:Y:S02]  /*0780*/  USHF.R.S32.HI UR7, URZ, 0x1f, UR12 ;  /* 0x0000001f3f077899 */ /* 0x000fe4000801140c */
[----:B------:R-:W-:Y:S02]  /*0790*/  UIADD3 UR19, UR19, UR10, URZ ;  /* 0x0000000a13137290 */ /* 0x000fe4000fffe03f */
[----:B------:R-:W-:Y:S02]  /*07a0*/  ULDC.64 UR4, c[0x0][0x180] ;  /* 0x0000600000047ab9 */ /* 0x000fe40000000a00 */
[----:B------:R-:W-:Y:S02]  /*07b0*/  UIMAD UR7, UR7, UR4, URZ ;  /* 0x00000004070772a4 */ /* 0x000fe4000f8e023f */
[----:B------:R-:W-:-:S02]  /*07c0*/  UIMAD.WIDE.U32 UR18, UR12, UR4, UR18 ;  /* 0x000000040c1272a5 */ /* 0x000fc4000f8e0012 */
[----:B------:R-:W-:-:S04]  /*07d0*/  UIMAD UR5, UR12, UR5, UR7 ;  /* 0x000000050c0572a4 */ /* 0x000fc8000f8e0207 */
[----:B------:R-:W-:Y:S02]  /*07e0*/  UIADD3 UR10, UR19, UR5, URZ ;  /* 0x00000005130a7290 */ /* 0x000fe4000fffe03f */
[----:B------:R-:W-:Y:S02]  /*07f0*/  UMOV UR16, UR18 ;  /* 0x0000001200107c82 */ /* 0x000fe40008000000 */
.L_x_309:
        /* <DEDUP_REMOVED lines=45> */
.L_x_310:
[----:B------:R-:W-:Y:S01]  /*0ad0*/  SHF.R.S32.HI R27, RZ, 0x1f, R29 ;  /* 0x0000001fff1b7819 */ /* 0x000fe2000001141d */
[----:B------:R-:W1:Y:S01]  /*0ae0*/  S2R R4, SR_CTAID.Z ;  /* 0x0000000000047919 */ /* 0x000e620000002700 */
[----:B------:R-:W-:Y:S01]  /*0af0*/  UIADD3 UR5, -UR15, UR35, URZ ;  /* 0x000000230f057290 */ /* 0x000fe2000fffe13f */
[----:B------:R-:W-:Y:S01]  /*0b00*/  BSSY B0, `(.L_x_311) ;  /* 0x000002e000007945 */ /* 0x000fe20003800000 */
[CC--:B------:R-:W-:Y:S02]  /*0b10*/  LEA.HI R2, R27.reuse, R29.reuse, RZ, 0x3 ;  /* 0x0000001d1b027211 */ /* 0x0c0fe400078f18ff */
[----:B------:R-:W-:Y:S02]  /*0b20*/  LEA.HI R3, R27, R29, RZ, 0x6 ;  /* 0x0000001d1b037211 */ /* 0x000fe400078f30ff */
[----:B------:R-:W-:Y:S02]  /*0b30*/  SHF.R.S32.HI R8, RZ, 0x3, R2 ;  /* 0x00000003ff087819 */ /* 0x000fe40000011402 */
[----:B------:R-:W-:-:S02]  /*0b40*/  LOP3.LUT R2, R2, 0xfffffff8, RZ, 0xc0, !PT ;  /* 0xfffffff802027812 */ /* 0x000fc400078ec0ff */
[----:B------:R-:W-:Y:S01]  /*0b50*/  SHF.R.S32.HI R9, RZ, 0x1f, R8 ;  /* 0x0000001fff097819 */ /* 0x000fe20000011408 */
[----:B------:R-:W-:Y:S01]  /*0b60*/  IMAD.SHL.U32 R0, R8, 0x40, RZ ;  /* 0x0000004008007824 */ /* 0x000fe200078e00ff */
[----:B------:R-:W-:Y:S01]  /*0b70*/  LEA.HI R16, R27, R29, RZ, 0x5 ;  /* 0x0000001d1b107211 */ /* 0x000fe200078f28ff */
[----:B------:R-:W-:Y:S01]  /*0b80*/  IMAD.IADD R19, R29, 0x1, -R2 ;  /* 0x000000011d137824 */ /* 0x000fe200078e0a02 */
[----:B------:R-:W-:Y:S02]  /*0b90*/  SHF.R.S32.HI R15, RZ, 0x1f, R14 ;  /* 0x0000001fff0f7819 */ /* 0x000fe4000001140e */
[----:B------:R-:W-:Y:S01]  /*0ba0*/  LOP3.LUT R0, R0, 0x1c0, RZ, 0xc0, !PT ;  /* 0x000001c000007812 */ /* 0x000fe200078ec0ff */
[----:B------:R-:W-:Y:S01]  /*0bb0*/  IMAD.SHL.U32 R32, R19, 0x8, RZ ;  /* 0x0000000813207824 */ /* 0x000fe200078e00ff */
[----:B------:R-:W-:Y:S02]  /*0bc0*/  SHF.R.S32.HI R28, RZ, 0x5, R16 ;  /* 0x00000005ff1c7819 */ /* 0x000fe40000011410 */
[----:B------:R-:W-:-:S02]  /*0bd0*/  SHF.R.U32.HI R2, RZ, 0x3, R0 ;  /* 0x00000003ff027819 */ /* 0x000fc40000011600 */
[--C-:B------:R-:W-:Y:S02]  /*0be0*/  SHF.R.S32.HI R33, RZ, 0x1f, R32.reuse ;  /* 0x0000001fff217819 */ /* 0x100fe40000011420 */
[----:B------:R-:W-:Y:S01]  /*0bf0*/  IADD3 R6, P0, R32, UR6, RZ ;  /* 0x0000000620067c10 */ /* 0x000fe2000ff1e0ff */
[----:B------:R-:W-:Y:S01]  /*0c00*/  ULDC.64 UR6, c[0x0][0x1a8] ;  /* 0x00006a0000067ab9 */ /* 0x000fe20000000a00 */
[----:B------:R-:W-:Y:S01]  /*0c10*/  LOP3.LUT R0, R0, 0x38, R32, 0xf8, !PT ;  /* 0x0000003800007812 */ /* 0x000fe200078ef820 */
[----:B------:R2:W-:Y:S01]  /*0c20*/  STL.64 [R1+0x48], R32 ;  /* 0x0000482001007387 */ /* 0x0005e20000100a00 */
[----:B------:R-:W-:Y:S01]  /*0c30*/  IADD3.X R7, R33, UR8, RZ, P0, !PT ;  /* 0x0000000821077c10 */ /* 0x000fe200087fe4ff */
[----:B------:R-:W-:Y:S01]  /*0c40*/  UIMAD UR6, UR13, UR6, URZ ;  /* 0x000000060d0672a4 */ /* 0x000fe2000f8e023f */
[----:B------:R-:W-:Y:S02]  /*0c50*/  ISETP.GE.AND P0, PT, R8, UR5, PT ;  /* 0x0000000508007c0c */ /* 0x000fe4000bf06270 */
[----:B------:R-:W-:Y:S01]  /*0c60*/  LOP3.LUT R0, R0, R2, RZ, 0x3c, !PT ;  /* 0x0000000200007212 */ /* 0x000fe200078e3cff */
[----:B------:R-:W-:Y:S01]  /*0c70*/  IMAD.SHL.U32 R2, R3, 0x8, RZ ;  /* 0x0000000803027824 */ /* 0x000fe200078e00ff */
[----:B------:R-:W-:Y:S01]  /*0c80*/  UIMAD UR6, UR14, UR7, UR6 ;  /* 0x000000070e0672a4 */ /* 0x000fe2000f8e0206 */
        /* <DEDUP_REMOVED lines=21> */
.L_x_312:
[----:B------:R-:W-:Y:S05]  /*0de0*/  BSYNC B0 ;  /* 0x0000000000007941 */ /* 0x000fea0003800000 */
.L_x_311:
        /* <DEDUP_REMOVED lines=21> */
.L_x_314:
[----:B------:R-:W-:Y:S05]  /*0f40*/  BSYNC B0 ;  /* 0x0000000000007941 */ /* 0x000fea0003800000 */
.L_x_313:
        /* <DEDUP_REMOVED lines=21> */
.L_x_316:
[----:B------:R-:W-:Y:S05]  /*10a0*/  BSYNC B0 ;  /* 0x0000000000007941 */ /* 0x000fea0003800000 */
.L_x_315:
        /* <DEDUP_REMOVED lines=21> */
.L_x_318:
[----:B------:R-:W-:Y:S05]  /*1200*/  BSYNC B0 ;  /* 0x0000000000007941 */ /* 0x000fea0003800000 */
.L_x_317:
        /* <DEDUP_REMOVED lines=21> */
.L_x_320:
[----:B------:R-:W-:Y:S05]  /*1360*/  BSYNC B0 ;  /* 0x0000000000007941 */ /* 0x000fea0003800000 */
.L_x_319:
        /* <DEDUP_REMOVED lines=21> */
.L_x_322:
[----:B------:R-:W-:Y:S05]  /*14c0*/  BSYNC B0 ;  /* 0x0000000000007941 */ /* 0x000fea0003800000 */
.L_x_321:
        /* <DEDUP_REMOVED lines=21> */
.L_x_324:
[----:B------:R-:W-:Y:S05]  /*1620*/  BSYNC B0 ;  /* 0x0000000000007941 */ /* 0x000fea0003800000 */
.L_x_323:
        /* <DEDUP_REMOVED lines=24> */
.L_x_326:
[----:B------:R-:W-:Y:S05]  /*17b0*/  BSYNC B0 ;  /* 0x0000000000007941 */ /* 0x000fea0003800000 */
.L_x_325:
[----:B------:R-:W-:Y:S01]  /*17c0*/  IMAD R6, R9, c[0x0][0x198], RZ ;  /* 0x0000660009067a24 */ /* 0x000fe200078e02ff */
[----:B------:R-:W-:Y:S01]  /*17d0*/  LEA.HI R27, R27, R29, RZ, 0x4 ;  /* 0x0000001d1b1b7211 */ /* 0x000fe200078f20ff */
[--C-:B------:R-:W-:Y:S01]  /*17e0*/  IMAD.WIDE.U32 R4, R8, c[0x0][0x198], R32.reuse ;  /* 0x0000660008047a25 */ /* 0x100fe200078e0020 */
[----:B------:R-:W-:Y:S01]  /*17f0*/  UIADD3 UR8, UR34, -0x1, URZ ;  /* 0xffffffff22087890 */ /* 0x000fe2000fffe03f */
[----:B------:R-:W-:Y:S01]  /*1800*/  MOV R30, 0x10 ;  /* 0x00000010001e7802 */ /* 0x000fe20000000f00 */
[----:B------:R-:W-:Y:S01]  /*1810*/  BSSY B0, `(.L_x_327) ;  /* 0x0000036000007945 */ /* 0x000fe20003800000 */
[----:B------:R-:W-:Y:S01]  /*1820*/  IMAD R0, R9, c[0x0][0x1a0], RZ ;  /* 0x0000680009007a24 */ /* 0x000fe200078e02ff */
[----:B------:R-:W-:Y:S01]  /*1830*/  IADD3 R4, P1, R4, UR16, RZ ;  /* 0x0000001004047c10 */ /* 0x000fe2000ff3e0ff */
[----:B-1----:R-:W-:Y:S01]  /*1840*/  IMAD.WIDE.U32 R2, R8, c[0x0][0x1a0], R32 ;  /* 0x0000680008027a25 */ /* 0x002fe200078e0020 */
[----:B------:R-:W-:Y:S01]  /*1850*/  LOP3.LUT R7, R27, 0xfffffff0, RZ, 0xc0, !PT ;  /* 0xfffffff01b077812 */ /* 0x000fe200078ec0ff */
[----:B------:R-:W-:-:S02]  /*1860*/  UIMAD UR6, UR21, UR8, URZ ;  /* 0x00000008150672a4 */ /* 0x000fc4000f8e023f */
        /* <DEDUP_REMOVED lines=8> */
[----:B------:R-:W-:Y:S01]  /*18f0*/  SHF.R.S32.HI R6, RZ, 0x1f, R0 ;  /* 0x0000001fff067819 */ /* 0x000fe20000011400 */
[C---:B------:R-:W-:Y:S01]  /*1900*/  IMAD R10, R14.reuse, c[0x0][0x1b4], R10 ;  /* 0x00006d000e0a7a24 */ /* 0x040fe200078e020a */
[----:B------:R-:W-:Y:S01]  /*1910*/  UIMAD UR10, UR8, -0x80, UR9 ;  /* 0xffffff80080a78a4 */ /* 0x000fe2000f8e0209 */
[----:B---3--:R-:W-:Y:S01]  /*1920*/  IMAD.WIDE.U32 R12, R14, c[0x0][0x1b0], R4 ;  /* 0x00006c000e0c7a25 */ /* 0x008fe200078e0004 */
[----:B------:R-:W-:Y:S01]  /*1930*/  LEA.HI R6, R6, R0, RZ, 0x3 ;  /* 0x0000000006067211 */ /* 0x000fe200078f18ff */
[----:B------:R-:W-:-:S02]  /*1940*/  USHF.R.S32.HI UR4, URZ, 0x1f, UR8 ;  /* 0x0000001f3f047899 */ /* 0x000fc40008011408 */
[C---:B------:R-:W-:Y:S01]  /*1950*/  IMAD R11, R14.reuse, c[0x0][0x1bc], R7 ;  /* 0x00006f000e0b7a24 */ /* 0x040fe200078e0207 */
[----:B------:R-:W-:Y:S01]  /*1960*/  IADD3 R235, R13, R10, RZ ;  /* 0x0000000a0deb7210 */ /* 0x000fe20007ffe0ff */
[----:B------:R-:W-:Y:S01]  /*1970*/  IMAD.WIDE.U32 R34, R14, c[0x0][0x1b8], R2 ;  /* 0x00006e000e227a25 */ /* 0x000fe200078e0002 */
[----:B------:R-:W-:Y:S01]  /*1980*/  MOV R234, R12 ;  /* 0x0000000c00ea7202 */ /* 0x000fe20000000f00 */
[----:B------:R1:W-:Y:S01]  /*1990*/  STL.64 [R1+0xa0], R12 ;  /* 0x0000a00c01007387 */ /* 0x0003e20000100a00 */
[----:B------:R-:W-:Y:S01]  /*19a0*/  LOP3.LUT R7, R6, 0xfffffff8, RZ, 0xc0, !PT ;  /* 0xfffffff806077812 */ /* 0x000fe200078ec0ff */
[----:B------:R-:W-:Y:S01]  /*19b0*/  IMAD.IADD R37, R35, 0x1, R11 ;  /* 0x0000000123257824 */ /* 0x000fe200078e020b */
[----:B------:R-:W-:Y:S01]  /*19c0*/  ISETP.GE.AND P0, PT, R8, UR10, PT ;  /* 0x0000000a08007c0c */ /* 0x000fe2000bf06270 */
[----:B------:R1:W-:Y:S01]  /*19d0*/  STL.64 [R1+0xc0], R34 ;  /* 0x0000c02201007387 */ /* 0x0003e20000100a00 */
[----:B------:R-:W-:Y:S01]  /*19e0*/  IMAD.U32 R2, RZ, RZ, UR8 ;  /* 0x00000008ff027e24 */ /* 0x000fe2000f8e00ff */
[----:B------:R-:W-:Y:S01]  /*19f0*/  UIMAD UR6, UR4, UR11, UR6 ;  /* 0x0000000b040672a4 */ /* 0x000fe2000f8e0206 */
[----:B------:R-:W-:Y:S01]  /*1a00*/  IMAD.IADD R17, R0, 0x1, -R7 ;  /* 0x0000000100117824 */ /* 0x000fe200078e0a07 */
[----:B------:R1:W-:Y:S01]  /*1a10*/  STL.64 [R1+0x50], R234 ;  /* 0x000050ea01007387 */ /* 0x0003e20000100a00 */
[----:B------:R-:W-:Y:S01]  /*1a20*/  LOP3.LUT R0, R16, 0xffffffe0, RZ, 0xc0, !PT ;  /* 0xffffffe010007812 */ /* 0x000fe200078ec0ff */
[----:B------:R-:W-:-:S02]  /*1a30*/  IMAD.WIDE.U32 R2, R2, UR11, R234 ;  /* 0x0000000b02027c25 */ /* 0x000fc4000f8e00ea */
[----:B------:R1:W-:Y:S01]  /*1a40*/  STL [R1+0xbc], R37 ;  /* 0x0000bc2501007387 */ /* 0x0003e20000100800 */
[----:B------:R-:W-:Y:S01]  /*1a50*/  IADD3 R16, -R0, R29, RZ ;  /* 0x0000001d00107210 */ /* 0x000fe20007ffe1ff */
[----:B------:R-:W-:Y:S01]  /*1a60*/  IMAD.MOV.U32 R31, RZ, RZ, 0x20 ;  /* 0x00000020ff1f7424 */ /* 0x000fe200078e00ff */
[----:B------:R-:W-:Y:S01]  /*1a70*/  R2P PR, R17, 0x6 ;  /* 0x0000000611007804 */ /* 0x000fe20000000000 */
[----:B------:R-:W-:Y:S01]  /*1a80*/  IMAD.SHL.U32 R0, R6, 0x40, RZ ;  /* 0x0000004006007824 */ /* 0x000fe200078e00ff */
[----:B------:R-:W-:-:S03]  /*1a90*/  IADD3 R11, R3, UR6, RZ ;  /* 0x00000006030b7c10 */ /* 0x000fc6000fffe0ff */
[----:B------:R-:W-:Y:S02]  /*1aa0*/  SEL R4, R30, 0xfffffff0, !P1 ;  /* 0xfffffff01e047807 */ /* 0x000fe40004800000 */
[----:B------:R-:W-:Y:S02]  /*1ab0*/  LOP3.LUT R18, R0, 0xfffffe00, RZ, 0xc0, !PT ;  /* 0xfffffe0000127812 */ /* 0x000fe400078ec0ff */
[----:B------:R-:W-:Y:S01]  /*1ac0*/  SEL R6, R31, 0xffffffe0, !P2 ;  /* 0xffffffe01f067807 */ /* 0x000fe20005000000 */
        /* <DEDUP_REMOVED lines=10> */
.L_x_328:
[----:B------:R-:W-:Y:S05]  /*1b70*/  BSYNC B0 ;  /* 0x0000000000007941 */ /* 0x000fea0003800000 */
.L_x_327:
        /* <DEDUP_REMOVED lines=10> */
[----:B------:R-:W-:Y:S02]  /*1c20*/  IADD3.X R5, R11, UR25, RZ, P0, !PT ;  /* 0x000000190b057c10 */ /* 0x000fe400087fe4ff */
[----:B-1----:R-:W-:-:S04]  /*1c30*/  LEA R12, P0, R0, c[0x0][0x168], 0x1 ;  /* 0x00005a00000c7a11 */ /* 0x002fc800078008ff */
[----:B------:R-:W-:-:S05]  /*1c40*/  LEA.HI.X R13, R0, c[0x0][0x16c], R5, 0x1, P0 ;  /* 0x00005b00000d7a11 */ /* 0x000fca00000f0c05 */
[----:B------:R-:W-:Y:S01]  /*1c50*/  @!PT LDS RZ, [RZ] ;  /* 0x00000000fffff984 */ /* 0x000fe20000000800 */
[----:B------:R-:W-:Y:S01]  /*1c60*/  @!PT LDS RZ, [RZ] ;  /* 0x00000000fffff984 */ /* 0x000fe20000000800 */
[----:B------:R-:W-:Y:S01]  /*1c70*/  @!PT LDS RZ, [RZ] ;  /* 0x00000000fffff984 */ /* 0x000fe20000000800 */
[----:B------:R1:W-:Y:S04]  /*1c80*/  LDGSTS.E.BYPASS.LTC128B.128 [R244+0x4800], [R12.64] ;  /* 0x048000000cf47fae */ /* 0x0003e8000b901d74 */
.L_x_330:
[----:B------:R-:W-:Y:S05]  /*1c90*/  BSYNC B0 ;  /* 0x0000000000007941 */ /* 0x000fea0003800000 */
.L_x_329:
[----:B------:R-:W-:Y:S01]  /*1ca0*/  ISETP.GE.AND P0, PT, R25, UR10, PT ;  /* 0x0000000a19007c0c */ /* 0x000fe2000bf06270 */
[----:B------:R-:W-:-:S12]  /*1cb0*/  BSSY B0, `(.L_x_331) ;  /* 0x0000010000007945 */ /* 0x000fd80003800000 */
[----:B------:R-:W-:Y:S05]  /*1cc0*/  @P0 BRA `(.L_x_332) ;  /* 0x000000e000000947 */ /* 0x000fea0003800000 */
[----:B------:R-:W-:-:S13]  /*1cd0*/  ISETP.GE.AND P0, PT, R32, c[0x0][0x220], PT ;  /* 0x0000880020007a0c */ /* 0x000fda0003f06270 */
[----:B------:R1:W-:Y:S01]  /*1ce0*/  @P0 STS.128 [R244+0x5000], RZ ;  /* 0x005000fff4000388 */ /* 0x0003e20000000c00 */
[----:B------:R-:W-:Y:S05]  /*1cf0*/  @P0 BRA `(.L_x_332) ;  /* 0x000000b000000947 */ /* 0x000fea0003800000 */
[----:B------:R-:W-:Y:S02]  /*1d00*/  IMAD.U32 R0, RZ, RZ, UR20 ;  /* 0x00000014ff007e24 */ /* 0x000fe4000f8e00ff */
[----:B------:R-:W-:Y:S02]  /*1d10*/  IMAD.MOV.U32 R7, RZ, RZ, c[0x0][0x19c] ;  /* 0x00006700ff077624 */ /* 0x000fe400078e00ff */
[----:B------:R-:W-:Y:S01]  /*1d20*/  IMAD.U32 R5, RZ, RZ, UR20 ;  /* 0x00000014ff057e24 */ /* 0x000fe2000f8e00ff */
[----:B------:R-:W-:-:S04]  /*1d30*/  LEA R0, P0, R0, R2, 0x5 ;  /* 0x0000000200007211 */ /* 0x000fc800078028ff */
[----:B------:R-:W-:Y:S02]  /*1d40*/  LEA.HI.X R5, R5, R11, R7, 0x5, P0 ;  /* 0x0000000b05057211 */ /* 0x000fe400000f2c07 */
[----:B-1----:R-:W-:-:S04]  /*1d50*/  LEA R12, P0, R0, c[0x0][0x168], 0x1 ;  /* 0x00005a00000c7a11 */ /* 0x002fc800078008ff */
[----:B------:R-:W-:-:S05]  /*1d60*/  LEA.HI.X R13, R0, c[0x0][0x16c], R5, 0x1, P0 ;  /* 0x00005b00000d7a11 */ /* 0x000fca00000f0c05 */
[----:B------:R-:W-:Y:S01]  /*1d70*/  @!PT LDS RZ, [RZ] ;  /* 0x00000000fffff984 */ /* 0x000fe20000000800 */
[----:B------:R-:W-:Y:S01]  /*1d80*/  @!PT LDS RZ, [RZ] ;  /* 0x00000000fffff984 */ /* 0x000fe20000000800 */
[----:B------:R-:W-:Y:S01]  /*1d90*/  @!PT LDS RZ, [RZ] ;  /* 0x00000000fffff984 */ /* 0x000fe20000000800 */
[----:B------:R1:W-:Y:S04]  /*1da0*/  LDGSTS.E.BYPASS.LTC128B.128 [R244+0x5000], [R12.64] ;  /* 0x050000000cf47fae */ /* 0x0003e8000b901d74 */
.L_x_332:
[----:B------:R-:W-:Y:S05]  /*1db0*/  BSYNC B0 ;  /* 0x0000000000007941 */ /* 0x000fea0003800000 */
.L_x_331:
[----:B------:R-:W-:Y:S01]  /*1dc0*/  ISETP.GE.AND P0, PT, R24, UR10, PT ;  /* 0x0000000a18007c0c */ /* 0x000fe2000bf06270 */
[----:B------:R-:W-:-:S12]  /*1dd0*/  BSSY B0, `(.L_x_333) ;  /* 0x0000011000007945 */ /* 0x000fd80003800000 */
        /* <DEDUP_REMOVED lines=16> */
.L_x_334:
[----:B------:R-:W-:Y:S05]  /*1ee0*/  BSYNC B0 ;  /* 0x0000000000007941 */ /* 0x000fea0003800000 */
.L_x_333:
        /* <DEDUP_REMOVED lines=17> */
.L_x_336:
[----:B------:R-:W-:Y:S05]  /*2000*/  BSYNC B0 ;  /* 0x0000000000007941 */ /* 0x000fea0003800000 */
.L_x_335:
        /* <DEDUP_REMOVED lines=19> */
.L_x_338:
[----:B------:R-:W-:Y:S05]  /*2140*/  BSYNC B0 ;  /* 0x0000000000007941 */ /* 0x000fea0003800000 */
.L_x_337:
        /* <DEDUP_REMOVED lines=19> */
.L_x_340:
[----:B------:R-:W-:Y:S05]  /*2280*/  BSYNC B0 ;  /* 0x0000000000007941 */ /* 0x000fea0003800000 */
.L_x_339:
        /* <DEDUP_REMOVED lines=18> */
.L_x_342:
[----:B------:R-:W-:Y:S05]  /*23b0*/  BSYNC B0 ;  /* 0x0000000000007941 */ /* 0x000fea0003800000 */
.L_x_341:
[----:B------:R-:W-:Y:S01]  /*23c0*/  ULDC.64 UR6, c[0x0][0x318] ;  /* 0x0000c60000067ab9 */ /* 0x000fe20000000a00 */
[----:B------:R-:W0:Y:S01]  /*23d0*/  LDGDEPBAR ;  /* 0x00000000000079af */ /* 0x000e220000000000 */
[----:B------:R-:W-:Y:S01]  /*23e0*/  UISETP.NE.U32.AND UP1, UPT, URZ, UR6, UPT ;  /* 0x000000063f00728c */ /* 0x000fe2000bf25070 */
[----:B-1----:R-:W-:Y:S02]  /*23f0*/  IMAD.MOV.U32 R14, RZ, RZ, R36 ;  /* 0x000000ffff0e7224 */ /* 0x002fe400078e0024 */
[----:B------:R-:W-:Y:S01]  /*2400*/  IMAD.MOV.U32 R15, RZ, RZ, R37 ;  /* 0x000000ffff0f7224 */ /* 0x000fe200078e0025 */
[----:B------:R-:W-:-:S03]  /*2410*/  UISETP.NE.AND.EX UP1, UPT, URZ, UR7, UPT, UP1 ;  /* 0x000000073f00728c */ /* 0x000fc6000bf25310 */
[----:B------:R-:W-:-:S03]  /*2420*/  ULDC.64 UR6, c[0x0][0x320] ;  /* 0x0000c80000067ab9 */ /* 0x000fc60000000a00 */
[----:B------:R-:W-:-:S05]  /*2430*/  PLOP3.LUT P0, PT, PT, PT, UP1, 0x80, 0x0 ;  /* 0x000000000000781c */ /* 0x000fca0003f0f018 */
[----:B------:R-:W-:Y:S02]  /*2440*/  @UP1 USHF.R.S32.HI UR16, URZ, 0x1f, UR12 ;  /* 0x0000001f3f101899 */ /* 0x000fe4000801140c */
[----:B------:R-:W-:Y:S02]  /*2450*/  @UP1 UMOV UR18, UR14 ;  /* 0x0000000e00121c82 */ /* 0x000fe40008000000 */
[----:B------:R-:W-:Y:S02]  /*2460*/  @UP1 UIMAD UR16, UR16, UR6, URZ ;  /* 0x00000006101012a4 */ /* 0x000fe4000f8e023f */
[----:B------:R-:W-:Y:S02]  /*2470*/  @UP1 UMOV UR19, UR13 ;  /* 0x0000000d00131c82 */ /* 0x000fe40008000000 */
[----:B------:R-:W-:Y:S01]  /*2480*/  @UP1 UIMAD.WIDE.U32 UR18, UR12, UR6, UR18 ;  /* 0x000000060c1212a5 */ /* 0x000fe2000f8e0012 */
[----:B------:R-:W-:Y:S01]  /*2490*/  SHF.R.S32.HI R7, RZ, 0x4, R27 ;  /* 0x00000004ff077819 */ /* 0x000fe2000001141b */
[----:B------:R-:W-:Y:S01]  /*24a0*/  @UP1 UIMAD UR7, UR12, UR7, UR16 ;  /* 0x000000070c0712a4 */ /* 0x000fe2000f8e0210 */
[----:B------:R-:W-:Y:S01]  /*24b0*/  SHF.R.S32.HI R0, RZ, 0x1f, R16 ;  /* 0x0000001fff007819 */ /* 0x000fe20000011410 */
[----:B------:R-:W-:Y:S01]  /*24c0*/  ULDC UR6, c[0x0][0x318] ;  /* 0x0000c60000067ab9 */ /* 0x000fe20000000800 */
[----:B------:R-:W-:Y:S01]  /*24d0*/  ISETP.GE.AND P1, PT, R8, UR10, PT ;  /* 0x0000000a08007c0c */ /* 0x000fe2000bf26270 */
[----:B------:R-:W-:Y:S01]  /*24e0*/  @UP1 ULEA UR12, UP0, UR18, UR6, 0x2 ;  /* 0x00000006120c1291 */ /* 0x000fe2000f80103f */
[----:B------:R-:W-:-:S04]  /*24f0*/  DEPBAR.LE SB0, 0x0 ;  /* 0x000080000000791a */ /* 0x000fc80000000000 */
[----:B------:R-:W-:Y:S01]  /*2500*/  @UP1 UIADD3 UR7, UR19, UR7, URZ ;  /* 0x0000000713071290 */ /* 0x000fe2000fffe03f */
[----:B------:R-:W-:Y:S01]  /*2510*/  IMAD.U32 R2, RZ, RZ, UR12 ;  /* 0x0000000cff027e24 */ /* 0x000fe2000f8e00ff */
[----:B------:R-:W-:Y:S02]  /*2520*/  ULDC UR6, c[0x0][0x31c] ;  /* 0x0000c70000067ab9 */ /* 0x000fe40000000800 */
[----:B------:R-:W-:-:S06]  /*2530*/  @UP1 ULEA.HI.X UR13, UR18, UR6, UR7, 0x2, UP0 ;  /* 0x00000006120d1291 */ /* 0x000fcc00080f1407 */
[----:B------:R-:W-:Y:S01]  /*2540*/  IMAD.U32 R3, RZ, RZ, UR13 ;  /* 0x0000000dff037e24 */ /* 0x000fe2000f8e00ff */
[----:B------:R-:W1:Y:S01]  /*2550*/  @P0 MUFU.RCP R12, c[0x0][0x238] ;  /* 0x00008e00000c0b08 */ /* 0x000e620000001000 */
[----:B------:R-:W-:Y:S02]  /*2560*/  IMAD.SHL.U32 R8, R8, 0x8, RZ ;  /* 0x0000000808087824 */ /* 0x000fe400078e00ff */
[----:B------:R-:W-:Y:S01]  /*2570*/  IMAD.SHL.U32 R5, R17, 0x40, RZ ;  /* 0x0000004011057824 */ /* 0x000fe200078e00ff */
[----:B------:R5:W1:Y:S01]  /*2580*/  @P0 LDG.E R11, [R2.64] ;  /* 0x00000034020b0981 */ /* 0x000a62000c1e1900 */
[----:B------:R-:W-:Y:S01]  /*2590*/  LEA R10, R28, UR15, 0x4 ;  /* 0x0000000f1c0a7c11 */ /* 0x000fe2000f8e20ff */
[----:B------:R-:W-:Y:S01]  /*25a0*/  IMAD.MOV.U32 R14, RZ, RZ, R34 ;  /* 0x000000ffff0e7224 */ /* 0x000fe200078e0022 */
[----:B------:R-:W-:Y:S01]  /*25b0*/  ULDC.64 UR12, c[0x0][0x1a0] ;  /* 0x00006800000c7ab9 */ /* 0x000fe20000000a00 */
[----:B------:R-:W-:Y:S01]  /*25c0*/  BAR.SYNC.DEFER_BLOCKING 0x0 ;  /* 0x0000000000007b1d */ /* 0x000fe20000010000 */
[----:B------:R-:W-:Y:S01]  /*25d0*/  USHF.L.U64.HI UR27, UR12, UR27, UR13 ;  /* 0x0000001b0c1b7299 */ /* 0x000fe2000801020d */
[----:B------:R-:W-:Y:S01]  /*25e0*/  IMAD.SHL.U32 R29, R29, 0x2, RZ ;  /* 0x000000021d1d7824 */ /* 0x000fe200078e00ff */
[----:B------:R-:W-:Y:S01]  /*25f0*/  USHF.L.U32 UR28, UR12, 0x7, URZ ;  /* 0x000000070c1c7899 */ /* 0x000fe2000800063f */
[C---:B------:R-:W-:Y:S01]  /*2600*/  LOP3.LUT P3, RZ, R19.reuse, 0x2, RZ, 0xc0, !PT ;  /* 0x0000000213ff7812 */ /* 0x040fe2000786c0ff */
[----:B------:R-:W-:Y:S01]  /*2610*/  UIMAD UR7, UR27, UR8, URZ ;  /* 0x000000081b0772a4 */ /* 0x000fe2000f8e023f */
[----:B------:R2:W-:Y:S01]  /*2620*/  STL.64 [R1+0xb8], R14 ;  /* 0x0000b80e01007387 */ /* 0x0005e20000100a00 */
[----:B------:R-:W-:Y:S01]  /*2630*/  LOP3.LUT P2, RZ, R19, 0x4, RZ, 0xc0, !PT ;  /* 0x0000000413ff7812 */ /* 0x000fe2000784c0ff */
[----:B------:R-:W-:Y:S01]  /*2640*/  BSSY B0, `(.L_x_343) ;  /* 0x000002e000007945 */ /* 0x000fe20003800000 */
[----:B------:R-:W-:Y:S01]  /*2650*/  UIMAD UR7, UR4, UR28, UR7 ;  /* 0x0000001c040772a4 */ /* 0x000fe2000f8e0207 */
[----:B------:R-:W-:-:S02]  /*2660*/  LOP3.LUT R93, R29, 0x6, RZ, 0xc0, !PT ;  /* 0x000000061d5d7812 */ /* 0x000fc400078ec0ff */
[----:B------:R-:W-:Y:S01]  /*2670*/  UMOV UR4, URZ ;  /* 0x0000003f00047c82 */ /* 0x000fe20008000000 */
[----:B-----5:R-:W-:Y:S02]  /*2680*/  LEA.HI R2, R27, R7, RZ, 0x1 ;  /* 0x000000071b027211 */ /* 0x020fe400078f08ff */
[----:B------:R-:W-:Y:S01]  /*2690*/  LEA.HI R3, R0, R16, RZ, 0x2 ;  /* 0x0000001000037211 */ /* 0x000fe200078f10ff */
[----:B------:R-:W-:Y:S01]  /*26a0*/  IMAD.SHL.U32 R0, R19, 0x40, RZ ;  /* 0x0000004013007824 */ /* 0x000fe200078e00ff */
[----:B------:R-:W-:Y:S01]  /*26b0*/  LOP3.LUT R2, R2, 0xfffffffe, RZ, 0xc0, !PT ;  /* 0xfffffffe02027812 */ /* 0x000fe200078ec0ff */
[----:B------:R2:W-:Y:S01]  /*26c0*/  @P1 STS.128 [R244+0x8000], RZ ;  /* 0x008000fff4001388 */ /* 0x0005e20000000c00 */
[----:B------:R-:W-:Y:S02]  /*26d0*/  SHF.R.S32.HI R3, RZ, 0x2, R3 ;  /* 0x00000002ff037819 */ /* 0x000fe40000011403 */
[----:B------:R-:W-:Y:S01]  /*26e0*/  LOP3.LUT R0, R0, 0x1c0, RZ, 0xc0, !PT ;  /* 0x000001c000007812 */ /* 0x000fe200078ec0ff */
[----:B------:R-:W-:Y:S01]  /*26f0*/  IMAD.IADD R7, R7, 0x1, -R2 ;  /* 0x0000000107077824 */ /* 0x000fe200078e0a02 */
[----:B------:R-:W-:-:S02]  /*2700*/  IADD3 R10, R10, 0x1, R3 ;  /* 0x000000010a0a7810 */ /* 0x000fc40007ffe003 */
[----:B------:R-:W-:Y:S02]  /*2710*/  LOP3.LUT R8, R0, 0x8, R8, 0xf8, !PT ;  /* 0x0000000800087812 */ /* 0x000fe400078ef808 */
[----:B------:R-:W-:Y:S02]  /*2720*/  SHF.R.U32.HI R2, RZ, 0x3, R0 ;  /* 0x00000003ff027819 */ /* 0x000fe40000011600 */
[----:B------:R-:W-:Y:S01]  /*2730*/  LOP3.LUT R0, R5, 0x1c0, RZ, 0xc0, !PT ;  /* 0x000001c005007812 */ /* 0x000fe200078ec0ff */
[C---:B------:R-:W-:Y:S01]  /*2740*/  IMAD.SHL.U32 R5, R7.reuse, 0x8, RZ ;  /* 0x0000000807057824 */ /* 0x040fe200078e00ff */
[----:B------:R-:W-:Y:S01]  /*2750*/  LOP3.LUT R9, R8, R2, RZ, 0x3c, !PT ;  /* 0x0000000208097212 */ /* 0x000fe200078e3cff */
[----:B------:R-:W-:Y:S01]  /*2760*/  IMAD.U32 R8, RZ, RZ, UR9 ;  /* 0x00000009ff087e24 */ /* 0x000fe2000f8e00ff */
[----:B------:R-:W-:Y:S02]  /*2770*/  SHF.R.U32.HI R3, RZ, 0x3, R0 ;  /* 0x00000003ff037819 */ /* 0x000fe40000011600 */
[----:B------:R-:W-:Y:S01]  /*2780*/  LOP3.LUT R2, R0, 0x8, R5, 0xf8, !PT ;  /* 0x0000000800027812 */ /* 0x000fe200078ef805 */
[----:B------:R-:W-:Y:S01]  /*2790*/  IMAD R5, R7, 0x200, R9 ;  /* 0x0000020007057824 */ /* 0x000fe200078e0209 */
[----:B------:R-:W-:Y:S01]  /*27a0*/  IADD3 R10, R8, -UR35, R10 ;  /* 0x80000023080a7c10 */ /* 0x000fe2000fffe00a */
[----:B------:R-:W-:Y:S01]  /*27b0*/  IMAD.U32 R8, RZ, RZ, UR8 ;  /* 0x00000008ff087e24 */ /* 0x000fe2000f8e00ff */
[----:B------:R-:W-:-:S02]  /*27c0*/  LOP3.LUT R3, R2, R3, RZ, 0x3c, !PT ;  /* 0x0000000302037212 */ /* 0x000fc400078e3cff */
[----:B------:R-:W-:Y:S01]  /*27d0*/  SEL R2, R30, 0xfffffff0, !P3 ;  /* 0xfffffff01e027807 */ /* 0x000fe20005800000 */
[----:B------:R-:W-:Y:S01]  /*27e0*/  IMAD.WIDE.U32 R8, R8, UR28, R14 ;  /* 0x0000001c08087c25 */ /* 0x000fe2000f8e000e */
[----:B------:R-:W-:-:S03]  /*27f0*/  IADD3 R92, R10, c[0x0][0x2e8], RZ ;  /* 0x0000ba000a5c7a10 */ /* 0x000fc60007ffe0ff */
[----:B------:R-:W-:Y:S02]  /*2800*/  IMAD.IADD R7, R18, 0x1, R3 ;  /* 0x0000000112077824 */ /* 0x000fe400078e0203 */
[----:B-1----:R-:W-:Y:S01]  /*2810*/  @P0 FMUL.FTZ R0, R11, R12 ;  /* 0x0000000c0b000220 */ /* 0x002fe20000410000 */
[----:B------:R-:W-:-:S03]  /*2820*/  IADD3 R11, R9, UR7, RZ ;  /* 0x00000007090b7c10 */ /* 0x000fc6000fffe0ff */
[----:B------:R1:W5:Y:S02]  /*2830*/  @P0 R2UR UR6, R0 ;  /* 0x00000000000603c2 */ /* 0x00036400000e0000 */
[----:B-1----:R-:W-:Y:S01]  /*2840*/  IMAD R0, R28, 0x400, R18 ;  /* 0x000004001c007824 */ /* 0x002fe200078e0212 */
[----:B-----5:R-:W-:-:S03]  /*2850*/  @UP1 UMOV UR4, UR6 ;  /* 0x0000000600041c82 */ /* 0x020fc60008000000 */
[----:B------:R-:W-:Y:S01]  /*2860*/  IMAD.IADD R3, R3, 0x1, R0 ;  /* 0x0000000103037824 */ /* 0x000fe200078e0200 */
[----:B------:R-:W-:Y:S01]  /*2870*/  SEL R0, R31, 0xffffffe0, !P2 ;  /* 0xffffffe01f007807 */ /* 0x000fe20005000000 */
[----:B------:R-:W-:Y:S05]  /*2880*/  @P1 BRA `(.L_x_344) ;  /* 0x0000009000001947 */ /* 0x000fea0003800000 */
[----:B--2---:R-:W-:-:S13]  /*2890*/  ISETP.GE.AND P0, PT, R32, c[0x0][0x220], PT ;  /* 0x0000880020007a0c */ /* 0x004fda0003f06270 */
        /* <DEDUP_REMOVED lines=8> */
.L_x_344:
[----:B--2---:R-:W-:Y:S05]  /*2920*/  BSYNC B0 ;  /* 0x0000000000007941 */ /* 0x004fea0003800000 */
.L_x_343:
        /* <DEDUP_REMOVED lines=11> */
[----:B------:R-:W-:Y:S02]  /*29e0*/  IADD3.X R14, R11, UR29, RZ, P0, !PT ;  /* 0x0000001d0b0e7c10 */ /* 0x000fe400087fe4ff */
[----:B------:R-:W-:-:S04]  /*29f0*/  LEA R12, P0, R13, c[0x0][0x170], 0x1 ;  /* 0x00005c000d0c7a11 */ /* 0x000fc800078008ff */
[----:B------:R-:W-:-:S05]  /*2a00*/  LEA.HI.X R13, R13, c[0x0][0x174], R14, 0x1, P0 ;  /* 0x00005d000d0d7a11 */ /* 0x000fca00000f0c0e */
[----:B------:R-:W-:Y:S01]  /*2a10*/  @!PT LDS RZ, [RZ] ;  /* 0x00000000fffff984 */ /* 0x000fe20000000800 */
[----:B------:R-:W-:Y:S01]  /*2a20*/  @!PT LDS RZ, [RZ] ;  /* 0x00000000fffff984 */ /* 0x000fe20000000800 */
[----:B------:R-:W-:Y:S01]  /*2a30*/  @!PT LDS RZ, [RZ] ;  /* 0x00000000fffff984 */ /* 0x000fe20000000800 */
[----:B------:R1:W-:Y:S04]  /*2a40*/  LDGSTS.E.BYPASS.LTC128B.128 [R244+0x8800], [R12.64] ;  /* 0x088000000cf47fae */ /* 0x0003e8000b901d74 */
.L_x_346:
[----:B------:R-:W-:Y:S05]  /*2a50*/  BSYNC B0 ;  /* 0x0000000000007941 */ /* 0x000fea0003800000 */
.L_x_345:
[----:B------:R-:W-:Y:S01]  /*2a60*/  ISETP.GE.AND P0, PT, R25, UR10, PT ;  /* 0x0000000a19007c0c */ /* 0x000fe2000bf06270 */
[----:B------:R-:W-:-:S12]  /*2a70*/  BSSY B0, `(.L_x_347) ;  /* 0x0000011000007945 */ /* 0x000fd80003800000 */
[----:B------:R1:W-:Y:S01]  /*2a80*/  @P0 STS.128 [R244+0x9000], RZ ;  /* 0x009000fff4000388 */ /* 0x0003e20000000c00 */
[----:B------:R-:W-:Y:S05]  /*2a90*/  @P0 BRA `(.L_x_348) ;  /* 0x000000e000000947 */ /* 0x000fea0003800000 */
[----:B------:R-:W-:-:S13]  /*2aa0*/  ISETP.GE.AND P0, PT, R32, c[0x0][0x220], PT ;  /* 0x0000880020007a0c */ /* 0x000fda0003f06270 */
[----:B------:R1:W-:Y:S01]  /*2ab0*/  @P0 STS.128 [R244+0x9000], RZ ;  /* 0x009000fff4000388 */ /* 0x0003e20000000c00 */
[----:B------:R-:W-:Y:S05]  /*2ac0*/  @P0 BRA `(.L_x_348) ;  /* 0x000000b000000947 */ /* 0x000fea0003800000 */
[----:B-1----:R-:W-:Y:S02]  /*2ad0*/  IMAD.U32 R13, RZ, RZ, UR12 ;  /* 0x0000000cff0d7e24 */ /* 0x002fe4000f8e00ff */
[----:B------:R-:W-:Y:S02]  /*2ae0*/  IMAD.MOV.U32 R12, RZ, RZ, c[0x0][0x1a4] ;  /* 0x00006900ff0c7624 */ /* 0x000fe400078e00ff */
        /* <DEDUP_REMOVED lines=9> */
.L_x_348:
[----:B------:R-:W-:Y:S05]  /*2b80*/  BSYNC B0 ;  /* 0x0000000000007941 */ /* 0x000fea0003800000 */
.L_x_347:
        /* <DEDUP_REMOVED lines=12> */
[----:B-1----:R-:W-:Y:S02]  /*2c50*/  IADD3 R13, R15, UR6, RZ ;  /* 0x000000060f0d7c10 */ /* 0x002fe4000fffe0ff */
[----:B------:R-:W-:-:S04]  /*2c60*/  LEA R12, P0, R14, c[0x0][0x170], 0x1 ;  /* 0x00005c000e0c7a11 */ /* 0x000fc800078008ff */
[----:B------:R-:W-:-:S05]  /*2c70*/  LEA.HI.X R13, R14, c[0x0][0x174], R13, 0x1, P0 ;  /* 0x00005d000e0d7a11 */ /* 0x000fca00000f0c0d */
[----:B------:R-:W-:Y:S01]  /*2c80*/  @!PT LDS RZ, [RZ] ;  /* 0x00000000fffff984 */ /* 0x000fe20000000800 */
[----:B------:R-:W-:Y:S01]  /*2c90*/  @!PT LDS RZ, [RZ] ;  /* 0x00000000fffff984 */ /* 0x000fe20000000800 */
[----:B------:R-:W-:Y:S01]  /*2ca0*/  @!PT LDS RZ, [RZ] ;  /* 0x00000000fffff984 */ /* 0x000fe20000000800 */
[----:B------:R1:W-:Y:S04]  /*2cb0*/  LDGSTS.E.BYPASS.LTC128B.128 [R244+0x9800], [R12.64] ;  /* 0x098000000cf47fae */ /* 0x0003e8000b901d74 */
.L_x_350:
[----:B------:R-:W-:Y:S05]  /*2cc0*/  BSYNC B0 ;  /* 0x0000000000007941 */ /* 0x000fea0003800000 */
.L_x_349:
        /* <DEDUP_REMOVED lines=18> */
.L_x_352:
[----:B------:R-:W-:Y:S05]  /*2df0*/  BSYNC B0 ;  /* 0x0000000000007941 */ /* 0x000fea0003800000 */
.L_x_351:
        /* <DEDUP_REMOVED lines=20> */
.L_x_354:
[----:B------:R-:W-:Y:S05]  /*2f40*/  BSYNC B0 ;  /* 0x0000000000007941 */ /* 0x000fea0003800000 */
.L_x_353:
        /* <DEDUP_REMOVED lines=20> */
.L_x_356:
[----:B------:R-:W-:Y:S05]  /*3090*/  BSYNC B0 ;  /* 0x0000000000007941 */ /* 0x000fea0003800000 */
.L_x_355:
        /* <DEDUP_REMOVED lines=19> */
.L_x_358:
[----:B------:R-:W-:Y:S05]  /*31d0*/  BSYNC B0 ;  /* 0x0000000000007941 */ /* 0x000fea0003800000 */
.L_x_357:
[----:B------:R-:W-:Y:S01]  /*31e0*/  IMAD.SHL.U32 R240, R3, 0x2, RZ ;  /* 0x0000000203f07824 */ /* 0x000fe200078e00ff */
[----:B------:R-:W0:Y:S01]  /*31f0*/  LDGDEPBAR ;  /* 0x00000000000079af */ /* 0x000e220000000000 */
[----:B------:R-:W-:Y:S01]  /*3200*/  IMAD.SHL.U32 R232, R5, 0x2, RZ ;  /* 0x0000000205e87824 */ /* 0x000fe200078e00ff */
[----:B------:R-:W-:Y:S01]  /*3210*/  UISETP.GE.AND UP0, UPT, UR34, 0x2, UPT ;  /* 0x000000022200788c */ /* 0x000fe2000bf06270 */
[----:B------:R-:W-:Y:S01]  /*3220*/  IMAD R243, R4, 0x2, R240 ;  /* 0x0000000204f37824 */ /* 0x000fe200078e02f0 */
[----:B------:R-:W-:Y:S01]  /*3230*/  LDSM.16.M88.4 R16, [R240] ;  /* 0x00000000f010783b */ /* 0x000fe20000000200 */
[----:B------:R-:W-:Y:S02]  /*3240*/  IMAD R238, R2, 0x2, R232 ;  /* 0x0000000202ee7824 */ /* 0x000fe400078e02e8 */
[----:B------:R-:W-:Y:S01]  /*3250*/  IMAD R241, R6, 0x2, R240 ;  /* 0x0000000206f17824 */ /* 0x000fe200078e02f0 */
[----:B-1----:R-:W1:Y:S03]  /*3260*/  LDSM.16.M88.4 R8, [R232+0x4000] ;  /* 0x00400000e808783b */ /* 0x002e660000000200 */
[----:B------:R-:W-:Y:S01]  /*3270*/  IMAD R242, R4, 0x2, R241 ;  /* 0x0000000204f27824 */ /* 0x000fe200078e02f1 */
[----:B------:R-:W5:Y:S04]  /*3280*/  LDSM.16.M88.4 R12, [R240+0x2000] ;  /* 0x00200000f00c783b */ /* 0x000f680000000200 */
[----:B------:R-:W2:Y:S04]  /*3290*/  LDSM.16.M88.4 R40, [R232+0x4800] ;  /* 0x00480000e828783b */ /* 0x000ea80000000200 */
[----:B------:R-:W-:Y:S04]  /*32a0*/  LDSM.16.M88.4 R52, [R238+0x4800] ;  /* 0x00480000ee34783b */ /* 0x000fe80000000200 */
[----:B------:R-:W3:Y:S04]  /*32b0*/  LDSM.16.M88.4 R36, [R232+0x5000] ;  /* 0x00500000e824783b */ /* 0x000ee80000000200 */
[----:B------:R-:W-:Y:S04]  /*32c0*/  LDSM.16.M88.4 R32, [R232+0x5800] ;  /* 0x00580000e820783b */ /* 0x000fe80000000200 */
[----:B------:R-:W-:Y:S04]  /*32d0*/  LDSM.16.M88.4 R28, [R232+0x6000] ;  /* 0x00600000e81c783b */ /* 0x000fe80000000200 */
[----:B------:R-:W-:Y:S04]  /*32e0*/  LDSM.16.M88.4 R24, [R232+0x6800] ;  /* 0x00680000e818783b */ /* 0x000fe80000000200 */
[----:B------:R-:W-:Y:S04]  /*32f0*/  LDSM.16.M88.4 R44, [R232+0x7000] ;  /* 0x00700000e82c783b */ /* 0x000fe80000000200 */
[----:B------:R-:W-:Y:S01]  /*3300*/  LDSM.16.M88.4 R64, [R232+0x7800] ;  /* 0x00780000e840783b */ /* 0x000fe20000000200 */
[-C--:B-1----:R-:W-:Y:S03]  /*3310*/  HMMA.16816.F32 R156, R16, R8.reuse, RZ ;  /* 0x00000008109c723c */ /* 0x082fe600000018ff */
[----:B------:R-:W-:Y:S04]  /*3320*/  LDSM.16.M88.4 R48, [R238+0x5000] ;  /* 0x00500000ee30783b */ /* 0x000fe80000000200 */
[----:B------:R-:W-:Y:S01]  /*3330*/  LDSM.16.M88.4 R72, [R238+0x6000] ;  /* 0x00600000ee48783b */ /* 0x000fe20000000200 */
[C---:B-----5:R-:W-:Y:S03]  /*3340*/  HMMA.16816.F32 R152, R12.reuse, R8, RZ ;  /* 0x000000080c98723c */ /* 0x060fe600000018ff */
[----:B------:R-:W-:Y:S04]  /*3350*/  LDSM.16.M88.4 R76, [R238+0x7000] ;  /* 0x00700000ee4c783b */ /* 0x000fe80000000200 */
[----:B------:R-:W-:Y:S01]  /*3360*/  LDSM.16.M88.4 R20, [R243] ;  /* 0x00000000f314783b */ /* 0x000fe20000000200 */
[-C--:B------:R-:W-:Y:S03]  /*3370*/  HMMA.16816.F32 R148, R12, R10.reuse, RZ ;  /* 0x0000000a0c94723c */ /* 0x080fe600000018ff */
[----:B------:R-:W-:Y:S04]  /*3380*/  LDSM.16.M88.4 R68, [R238+0x6800] ;  /* 0x00680000ee44783b */ /* 0x000fe80000000200 */
[----:B------:R-:W-:Y:S01]  /*3390*/  LDSM.16.M88.4 R56, [R238+0x4000] ;  /* 0x00400000ee38783b */ /* 0x000fe20000000200 */
[----:B------:R-:W-:Y:S03]  /*33a0*/  HMMA.16816.F32 R172, R16, R10, RZ ;  /* 0x0000000a10ac723c */ /* 0x000fe600000018ff */
[----:B------:R-:W1:Y:S04]  /*33b0*/  LDSM.16.M88.4 R8, [R243+0x2000] ;  /* 0x00200000f308783b */ /* 0x000e680000000200 */
[----:B------:R-:W5:Y:S01]  /*33c0*/  LDSM.16.M88.4 R80, [R238+0x7800] ;  /* 0x00780000ee50783b */ /* 0x000f620000000200 */
[C---:B--2---:R-:W-:Y:S03]  /*33d0*/  HMMA.16816.F32 R144, R12.reuse, R40, RZ ;  /* 0x000000280c90723c */ /* 0x044fe600000018ff */
[----:B------:R-:W2:Y:S05]  /*33e0*/  LDSM.16.M88.4 R60, [R238+0x5800] ;  /* 0x00580000ee3c783b */ /* 0x000eaa0000000200 */
[C---:B---3--:R-:W-:Y:S08]  /*33f0*/  HMMA.16816.F32 R132, R12.reuse, R38, RZ ;  /* 0x000000260c84723c */ /* 0x048ff000000018ff */
[----:B------:R-:W-:Y:S08]  /*3400*/  HMMA.16816.F32 R140, R12, R42, RZ ;  /* 0x0000002a0c8c723c */ /* 0x000ff000000018ff */
[C---:B------:R-:W-:Y:S08]  /*3410*/  HMMA.16816.F32 R84, R16.reuse, R40, RZ ;  /* 0x000000281054723c */ /* 0x040ff000000018ff */
[----:B------:R-:W-:Y:S08]  /*3420*/  HMMA.16816.F32 R164, R16, R42, RZ ;  /* 0x0000002a10a4723c */ /* 0x000ff000000018ff */
[----:B-1----:R-:W-:Y:S08]  /*3430*/  HMMA.16816.F32 R176, R8, R52, R144 ;  /* 0x0000003408b0723c */ /* 0x002ff00000001890 */
[-C--:B------:R-:W-:Y:S08]  /*3440*/  HMMA.16816.F32 R136, R12, R36.reuse, RZ ;  /* 0x000000240c88723c */ /* 0x080ff000000018ff */
[C---:B------:R-:W-:Y:S08]  /*3450*/  HMMA.16816.F32 R40, R16.reuse, R36, RZ ;  /* 0x000000241028723c */ /* 0x040ff000000018ff */
[----:B------:R-:W-:Y:S01]  /*3460*/  HMMA.16816.F32 R160, R16, R38, RZ ;  /* 0x0000002610a0723c */ /* 0x000fe200000018ff */
[----:B------:R-:W-:-:S02]  /*3470*/  IMAD.MOV.U32 R3, RZ, RZ, R179 ;  /* 0x000000ffff037224 */ /* 0x000fc400078e00b3 */
[----:B------:R-:W-:-:S05]  /*3480*/  IMAD.MOV.U32 R5, RZ, RZ, R178 ;  /* 0x000000ffff057224 */ /* 0x000fca00078e00b2 */
[C---:B------:R-:W-:Y:S08]  /*3490*/  HMMA.16816.F32 R128, R12.reuse, R32, RZ ;  /* 0x000000200c80723c */ /* 0x040ff000000018ff */
[----:B------:R-:W-:Y:S08]  /*34a0*/  HMMA.16816.F32 R124, R12, R34, RZ ;  /* 0x000000220c7c723c */ /* 0x000ff000000018ff */
[C---:B------:R-:W-:Y:S08]  /*34b0*/  HMMA.16816.F32 R36, R16.reuse, R32, RZ ;  /* 0x000000201024723c */ /* 0x040ff000000018ff */
[----:B------:R-:W-:Y:S08]  /*34c0*/  HMMA.16816.F32 R168, R16, R34, RZ ;  /* 0x0000002210a8723c */ /* 0x000ff000000018ff */
[C---:B------:R-:W-:Y:S08]  /*34d0*/  HMMA.16816.F32 R120, R12.reuse, R28, RZ ;  /* 0x0000001c0c78723c */ /* 0x040ff000000018ff */
[----:B------:R-:W-:Y:S08]  /*34e0*/  HMMA.16816.F32 R116, R12, R30, RZ ;  /* 0x0000001e0c74723c */ /* 0x000ff000000018ff */
[C---:B------:R-:W-:Y:S08]  /*34f0*/  HMMA.16816.F32 R32, R16.reuse, R28, RZ ;  /* 0x0000001c1020723c */ /* 0x040ff000000018ff */
[----:B------:R-:W-:Y:S08]  /*3500*/  HMMA.16816.F32 R208, R16, R30, RZ ;  /* 0x0000001e10d0723c */ /* 0x000ff000000018ff */
[C---:B------:R-:W-:Y:S08]  /*3510*/  HMMA.16816.F32 R112, R12.reuse, R24, RZ ;  /* 0x000000180c70723c */ /* 0x040ff000000018ff */
[C---:B------:R-:W-:Y:S08]  /*3520*/  HMMA.16816.F32 R104, R12.reuse, R44, RZ ;  /* 0x0000002c0c68723c */ /* 0x040ff000000018ff */
[----:B------:R-:W-:Y:S08]  /*3530*/  HMMA.16816.F32 R108, R12, R26, RZ ;  /* 0x0000001a0c6c723c */ /* 0x000ff000000018ff */
[C---:B------:R-:W-:Y:S08]  /*3540*/  HMMA.16816.F32 R28, R16.reuse, R24, RZ ;  /* 0x00000018101c723c */ /* 0x040ff000000018ff */
[C---:B------:R-:W-:Y:S08]  /*3550*/  HMMA.16816.F32 R204, R16.reuse, R26, RZ ;  /* 0x0000001a10cc723c */ /* 0x040ff000000018ff */
[----:B------:R-:W-:Y:S07]  /*3560*/  HMMA.16816.F32 R24, R16, R44, RZ ;  /* 0x0000002c1018723c */ /* 0x000fee00000018ff */
[----:B------:R-:W-:Y:S01]  /*3570*/  IMAD.MOV.U32 R45, RZ, RZ, R176 ;  /* 0x000000ffff2d7224 */ /* 0x000fe200078e00b0 */
[----:B------:R-:W-:Y:S01]  /*3580*/  HMMA.16816.F32 R96, R12, R64, RZ ;  /* 0x000000400c60723c */ /* 0x000fe200000018ff */
[----:B------:R-:W-:-:S07]  /*3590*/  IMAD.MOV.U32 R44, RZ, RZ, R177 ;  /* 0x000000ffff2c7224 */ /* 0x000fce00078e00b1 */
[C---:B------:R-:W-:Y:S08]  /*35a0*/  HMMA.16816.F32 R100, R12.reuse, R46, RZ ;  /* 0x0000002e0c64723c */ /* 0x040ff000000018ff */
[----:B------:R-:W-:Y:S08]  /*35b0*/  HMMA.16816.F32 R88, R12, R66, RZ ;  /* 0x000000420c58723c */ /* 0x000ff000000018ff */
[----:B------:R-:W-:Y:S08]  /*35c0*/  HMMA.16816.F32 R12, R16, R64, RZ ;  /* 0x00000040100c723c */ /* 0x000ff000000018ff */
[----:B------:R-:W-:Y:S07]  /*35d0*/  HMMA.16816.F32 R188, R8, R50, R132 ;  /* 0x0000003208bc723c */ /* 0x000fee0000001884 */
[----:B------:R-:W-:Y:S01]  /*35e0*/  IMAD.MOV.U32 R135, RZ, RZ, R3 ;  /* 0x000000ffff877224 */ /* 0x000fe200078e0003 */
[----:B------:R-:W-:Y:S01]  /*35f0*/  HMMA.16816.F32 R212, R16, R46, RZ ;  /* 0x0000002e10d4723c */ /* 0x000fe200000018ff */
[----:B------:R-:W-:-:S02]  /*3600*/  IMAD R3, R0, 0x2, R232 ;  /* 0x0000000200037824 */ /* 0x000fc400078e02e8 */
[----:B------:R-:W-:Y:S02]  /*3610*/  IMAD.MOV.U32 R132, RZ, RZ, R45 ;  /* 0x000000ffff847224 */ /* 0x000fe400078e002d */
[----:B------:R-:W-:Y:S02]  /*3620*/  IMAD.MOV.U32 R133, RZ, RZ, R44 ;  /* 0x000000ffff857224 */ /* 0x000fe400078e002c */
[----:B------:R-:W-:Y:S01]  /*3630*/  LDSM.16.M88.4 R44, [R3+0x5000] ;  /* 0x00500000032c783b */ /* 0x000fe20000000200 */
[----:B------:R-:W-:Y:S01]  /*3640*/  HMMA.16816.F32 R248, R8, R48, R136 ;  /* 0x0000003008f8723c */ /* 0x000fe20000001888 */
[----:B------:R-:W-:-:S07]  /*3650*/  IMAD.MOV.U32 R134, RZ, RZ, R5 ;  /* 0x000000ffff867224 */ /* 0x000fce00078e0005 */
[C---:B------:R-:W-:Y:S08]  /*3660*/  HMMA.16816.F32 R216, R8.reuse, R76, R104 ;  /* 0x0000004c08d8723c */ /* 0x040ff00000001868 */
[----:B------:R-:W-:Y:S08]  /*3670*/  HMMA.16816.F32 R180, R8, R74, R116 ;  /* 0x0000004a08b4723c */ /* 0x000ff00000001874 */
[----:B------:R-:W-:Y:S08]  /*3680*/  HMMA.16816.F32 R16, R16, R66, RZ ;  /* 0x000000421010723c */ /* 0x000ff000000018ff */
[----:B------:R-:W-:Y:S08]  /*3690*/  HMMA.16816.F32 R192, R8, R54, R140 ;  /* 0x0000003608c0723c */ /* 0x000ff0000000188c */
[C---:B------:R-:W-:Y:S08]  /*36a0*/  HMMA.16816.F32 R136, R20.reuse, R52, R84 ;  /* 0x000000341488723c */ /* 0x040ff00000001854 */
[C---:B------:R-:W-:Y:S01]  /*36b0*/  HMMA.16816.F32 R116, R20.reuse, R76, R24 ;  /* 0x0000004c1474723c */ /* 0x040fe20000001818 */
[----:B------:R-:W-:Y:S07]  /*36c0*/  LDSM.16.M88.4 R24, [R241] ;  /* 0x00000000f118783b */ /* 0x000fee0000000200 */
[----:B------:R-:W-:Y:S01]  /*36d0*/  HMMA.16816.F32 R104, R20, R54, R164 ;  /* 0x000000361468723c */ /* 0x000fe200000018a4 */
[----:B------:R-:W1:Y:S07]  /*36e0*/  LDSM.16.M88.4 R52, [R3+0x4000] ;  /* 0x004000000334783b */ /* 0x000e6e0000000200 */
[C---:B------:R-:W-:Y:S08]  /*36f0*/  HMMA.16816.F32 R176, R8.reuse, R70, R108 ;  /* 0x0000004608b0723c */ /* 0x040ff0000000186c */
[----:B------:R-:W-:Y:S08]  /*3700*/  HMMA.16816.F32 R64, R8, R56, R152 ;  /* 0x000000380840723c */ /* 0x000ff00000001898 */
[----:B-----5:R-:W-:Y:S01]  /*3710*/  HMMA.16816.F32 R108, R20, R80, R12 ;  /* 0x00000050146c723c */ /* 0x020fe2000000180c */
[----:B------:R-:W3:Y:S07]  /*3720*/  LDSM.16.M88.4 R12, [R241+0x2000] ;  /* 0x00200000f10c783b */ /* 0x000eee0000000200 */
[C---:B--2---:R-:W-:Y:S08]  /*3730*/  HMMA.16816.F32 R228, R8.reuse, R60, R128 ;  /* 0x0000003c08e4723c */ /* 0x044ff00000001880 */
[C---:B------:R-:W-:Y:S08]  /*3740*/  HMMA.16816.F32 R224, R8.reuse, R72, R120 ;  /* 0x0000004808e0723c */ /* 0x040ff00000001878 */
[C---:B------:R-:W-:Y:S08]  /*3750*/  HMMA.16816.F32 R200, R8.reuse, R80, R96 ;  /* 0x0000005008c8723c */ /* 0x040ff00000001860 */
[C---:B------:R-:W-:Y:S08]  /*3760*/  HMMA.16816.F32 R184, R8.reuse, R62, R124 ;  /* 0x0000003e08b8723c */ /* 0x040ff0000000187c */
[C---:B------:R-:W-:Y:S08]  /*3770*/  HMMA.16816.F32 R152, R8.reuse, R78, R100 ;  /* 0x0000004e0898723c */ /* 0x040ff00000001864 */
[----:B------:R-:W-:Y:S08]  /*3780*/  HMMA.16816.F32 R196, R8, R58, R148 ;  /* 0x0000003a08c4723c */ /* 0x000ff00000001894 */
[C---:B------:R-:W-:Y:S08]  /*3790*/  HMMA.16816.F32 R120, R20.reuse, R56, R156 ;  /* 0x000000381478723c */ /* 0x040ff0000000189c */
[C---:B------:R-:W-:Y:S01]  /*37a0*/  HMMA.16816.F32 R140, R20.reuse, R48, R40 ;  /* 0x00000030148c723c */ /* 0x040fe20000001828 */
[----:B------:R-:W-:Y:S07]  /*37b0*/  LDSM.16.M88.4 R40, [R3+0x5800] ;  /* 0x005800000328783b */ /* 0x000fee0000000200 */
[C---:B------:R-:W-:Y:S01]  /*37c0*/  HMMA.16816.F32 R144, R20.reuse, R60, R36 ;  /* 0x0000003c1490723c */ /* 0x040fe20000001824 */
[----:B------:R-:W-:Y:S07]  /*37d0*/  LDSM.16.M88.4 R36, [R3+0x6000] ;  /* 0x006000000324783b */ /* 0x000fee0000000200 */
[C---:B------:R-:W-:Y:S01]  /*37e0*/  HMMA.16816.F32 R128, R20.reuse, R72, R32 ;  /* 0x000000481480723c */ /* 0x040fe20000001820 */
[----:B------:R-:W-:Y:S07]  /*37f0*/  LDSM.16.M88.4 R32, [R3+0x6800] ;  /* 0x006800000320783b */ /* 0x000fee0000000200 */
[C---:B------:R-:W-:Y:S01]  /*3800*/  HMMA.16816.F32 R124, R20.reuse, R68, R28 ;  /* 0x00000044147c723c */ /* 0x040fe2000000181c */
[----:B------:R-:W2:Y:S07]  /*3810*/  LDSM.16.M88.4 R28, [R3+0x7000] ;  /* 0x00700000031c783b */ /* 0x000eae0000000200 */
[C---:B------:R-:W-:Y:S01]  /*3820*/  HMMA.16816.F32 R96, R20.reuse, R58, R172 ;  /* 0x0000003a1460723c */ /* 0x040fe200000018ac */
[----:B------:R-:W-:Y:S07]  /*3830*/  LDSM.16.M88.4 R56, [R3+0x7800] ;  /* 0x007800000338783b */ /* 0x000fee0000000200 */
[----:B------:R-:W-:Y:S01]  /*3840*/  HMMA.16816.F32 R100, R20, R50, R160 ;  /* 0x000000321464723c */ /* 0x000fe200000018a0 */
[----:B------:R5:W-:Y:S07]  /*3850*/  LDSM.16.M88.4 R48, [R3+0x4800] ;  /* 0x004800000330783b */ /* 0x000bee0000000200 */
[C---:B------:R-:W-:Y:S08]  /*3860*/  HMMA.16816.F32 R220, R8.reuse, R68, R112 ;  /* 0x0000004408dc723c */ /* 0x040ff00000001870 */
[----:B------:R-:W-:Y:S01]  /*3870*/  HMMA.16816.F32 R148, R8, R82, R88 ;  /* 0x000000520894723c */ /* 0x000fe20000001858 */
[----:B------:R-:W-:Y:S01]  /*3880*/  LDSM.16.M88.4 R8, [R242+0x2000] ;  /* 0x00200000f208783b */ /* 0x000fe20000000200 */
[----:B-----5:R-:W-:-:S06]  /*3890*/  IADD3 R3, R232, 0x4000, RZ ;  /* 0x00004000e8037810 */ /* 0x020fcc0007ffe0ff */
[----:B------:R-:W-:Y:S01]  /*38a0*/  HMMA.16816.F32 R84, R20, R74, R208 ;  /* 0x0000004a1454723c */ /* 0x000fe200000018d0 */
[----:B------:R-:W-:Y:S01]  /*38b0*/  IMAD R239, R0, 0x2, R3 ;  /* 0x0000000200ef7824 */ /* 0x000fe200078e0203 */
[----:B------:R-:W-:Y:S01]  /*38c0*/  IADD3 R3, R92, 0x8, RZ ;  /* 0x000000085c037810 */ /* 0x000fe20007ffe0ff */
[----:B------:R-:W-:Y:S02]  /*38d0*/  IMAD.U32 R0, RZ, RZ, UR8 ;  /* 0x00000008ff007e24 */ /* 0x000fe4000f8e00ff */
[----:B------:R-:W-:-:S03]  /*38e0*/  IMAD R237, R2, 0x2, R239 ;  /* 0x0000000202ed7824 */ /* 0x000fc600078e02ef */
[----:B------:R-:W-:Y:S01]  /*38f0*/  HMMA.16816.F32 R88, R20, R62, R168 ;  /* 0x0000003e1458723c */ /* 0x000fe200000018a8 */
[----:B------:R-:W-:-:S05]  /*3900*/  IMAD R0, R0, 0x80, R93 ;  /* 0x0000008000007824 */ /* 0x000fca00078e025d */
[----:B------:R-:W-:Y:S02]  /*3910*/  IADD3 R2, R0, 0x1, RZ ;  /* 0x0000000100027810 */ /* 0x000fe40007ffe0ff */
[C---:B------:R-:W-:Y:S02]  /*3920*/  HMMA.16816.F32 R72, R20.reuse, R70, R204 ;  /* 0x000000461448723c */ /* 0x040fe400000018cc */
[----:B------:R-:W5:Y:S06]  /*3930*/  I2F R5, R2 ;  /* 0x0000000200057306 */ /* 0x000f6c0000201400 */
[C---:B------:R-:W-:Y:S08]  /*3940*/  HMMA.16816.F32 R76, R20.reuse, R78, R212 ;  /* 0x0000004e144c723c */ /* 0x040ff000000018d4 */
[----:B------:R-:W-:Y:S01]  /*3950*/  HMMA.16816.F32 R112, R20, R82, R16 ;  /* 0x000000521470723c */ /* 0x000fe20000001810 */
[----:B------:R-:W-:Y:S04]  /*3960*/  LDSM.16.M88.4 R20, [R237] ;  /* 0x00000000ed14783b */ /* 0x000fe80000000200 */
[----:B------:R-:W4:Y:S03]  /*3970*/  LDSM.16.M88.4 R16, [R242] ;  /* 0x00000000f210783b */ /* 0x000f260000000200 */
[-C--:B-1----:R-:W-:Y:S08]  /*3980*/  HMMA.16816.F32 R60, R24, R52.reuse, R120 ;  /* 0x00000034183c723c */ /* 0x082ff00000001878 */
[C---:B---3--:R-:W-:Y:S08]  /*3990*/  HMMA.16816.F32 R64, R12.reuse, R52, R64 ;  /* 0x000000340c40723c */ /* 0x048ff00000001840 */
[-C--:B------:R-:W-:Y:S08]  /*39a0*/  HMMA.16816.F32 R68, R12, R54.reuse, R196 ;  /* 0x000000360c44723c */ /* 0x080ff000000018c4 */
[----:B------:R-:W-:Y:S08]  /*39b0*/  HMMA.16816.F32 R52, R24, R54, R96 ;  /* 0x000000361834723c */ /* 0x000ff00000001860 */
[----:B--2---:R-:W-:Y:S08]  /*39c0*/  HMMA.16816.F32 R216, R12, R28, R216 ;  /* 0x0000001c0cd8723c */ /* 0x004ff000000018d8 */
[----:B----4-:R-:W-:Y:S08]  /*39d0*/  HMMA.16816.F32 R60, R16, R20, R60 ;  /* 0x00000014103c723c */ /* 0x010ff0000000183c */
[----:B------:R-:W-:Y:S08]  /*39e0*/  HMMA.16816.F32 R168, R12, R30, R152 ;  /* 0x0000001e0ca8723c */ /* 0x000ff00000001898 */
[C---:B------:R-:W-:Y:S08]  /*39f0*/  HMMA.16816.F32 R116, R24.reuse, R28, R116 ;  /* 0x0000001c1874723c */ /* 0x040ff00000001874 */
[----:B------:R-:W-:Y:S01]  /*3a00*/  HMMA.16816.F32 R76, R24, R30, R76 ;  /* 0x0000001e184c723c */ /* 0x000fe2000000184c */
[----:B------:R-:W1:Y:S07]  /*3a10*/  LDSM.16.M88.4 R28, [R237+0x800] ;  /* 0x00080000ed1c783b */ /* 0x000e6e0000000200 */
[----:B------:R-:W-:Y:S07]  /*3a20*/  HMMA.16816.F32 R64, R8, R20, R64 ;  /* 0x000000140840723c */ /* 0x000fee0000001840 */
[----:B-----5:R-:W-:Y:S01]  /*3a30*/  FFMA.FTZ R21, R5, UR4, R61 ;  /* 0x0000000405157c23 */ /* 0x020fe2000801003d */
        /* <DEDUP_REMOVED lines=12> */
[C---:B------:R-:W-:Y:S01]  /*3b00*/  IADD3 R15, R92.reuse, 0x40, RZ ;  /* 0x000000405c0f7810 */ /* 0x040fe20007ffe0ff */
[----:B------:R-:W-:Y:S01]  /*3b10*/  HMMA.16816.F32 R80, R24, R48, R136 ;  /* 0x000000301850723c */ /* 0x000fe20000001888 */
[----:B------:R-:W-:-:S02]  /*3b20*/  IADD3 R14, R92, 0x48, RZ ;  /* 0x000000485c0e7810 */ /* 0x000fc40007ffe0ff */
[----:B------:R-:W-:Y:S02]  /*3b30*/  IMNMX R13, R92, UR9, PT ;  /* 0x000000095c0d7c17 */ /* 0x000fe4000b800200 */
[----:B------:R-:W-:Y:S02]  /*3b40*/  IMNMX R12, R3, UR9, PT ;  /* 0x00000009030c7c17 */ /* 0x000fe4000b800200 */
[----:B------:R-:W-:Y:S01]  /*3b50*/  IMNMX R15, R15, UR9, PT ;  /* 0x000000090f0f7c17 */ /* 0x000fe2000b800200 */
[----:B------:R-:W-:Y:S01]  /*3b60*/  HMMA.16816.F32 R124, R24, R32, R124 ;  /* 0x00000020187c723c */ /* 0x000fe2000000187c */
[----:B------:R-:W-:Y:S02]  /*3b70*/  IMNMX R14, R14, UR9, PT ;  /* 0x000000090e0e7c17 */ /* 0x000fe4000b800200 */
[----:B------:R-:W-:Y:S02]  /*3b80*/  IADD3 R3, R0, 0x8, RZ ;  /* 0x0000000800037810 */ /* 0x000fe40007ffe0ff */
[----:B------:R-:W-:-:S02]  /*3b90*/  ISETP.GE.AND P3, PT, R2, R13, PT ;  /* 0x0000000d0200720c */ /* 0x000fc40003f66270 */
[C---:B------:R-:W-:Y:S01]  /*3ba0*/  ISETP.GE.AND P1, PT, R2.reuse, R12, PT ;  /* 0x0000000c0200720c */ /* 0x040fe20003f26270 */
[----:B------:R-:W-:Y:S01]  /*3bb0*/  HMMA.16816.F32 R72, R24, R34, R72 ;  /* 0x000000221848723c */ /* 0x000fe20000001848 */
[C---:B------:R-:W-:Y:S01]  /*3bc0*/  ISETP.GE.AND P0, PT, R2.reuse, R15, PT ;  /* 0x0000000f0200720c */ /* 0x040fe20003f06270 */
[----:B------:R2:W3:Y:S01]  /*3bd0*/  I2F R20, R3 ;  /* 0x0000000300147306 */ /* 0x0004e20000201400 */
[----:B------:R-:W-:Y:S02]  /*3be0*/  ISETP.GE.AND P4, PT, R2, R14, PT ;  /* 0x0000000e0200720c */ /* 0x000fe40003f86270 */
[----:B------:R-:W-:Y:S02]  /*3bf0*/  IADD3 R2, R0, 0x9, RZ ;  /* 0x0000000900027810 */ /* 0x000fe40007ffe0ff */
[C---:B------:R-:W-:Y:S01]  /*3c00*/  ISETP.GE.AND P2, PT, R3.reuse, R13, PT ;  /* 0x0000000d0300720c */ /* 0x040fe20003f46270 */
[----:B------:R-:W-:Y:S01]  /*3c10*/  HMMA.16816.F32 R32, R16, R22, R52 ;  /* 0x000000161020723c */ /* 0x000fe20000001834 */
[----:B------:R-:W-:-:S02]  /*3c20*/  ISETP.GE.AND P6, PT, R3, R12, PT ;  /* 0x0000000c0300720c */ /* 0x000fc40003fc6270 */
[----:B------:R-:W-:-:S04]  /*3c30*/  ISETP.GE.AND P5, PT, R3, R15, PT ;  /* 0x0000000f0300720c */ /* 0x000fc80003fa6270 */
[----:B------:R-:W-:Y:S01]  /*3c40*/  FSEL R55, R21, -INF , !P3 ;  /* 0xff80000015377808 */ /* 0x000fe20005800000 */
[----:B------:R-:W-:Y:S01]  /*3c50*/  HMMA.16816.F32 R128, R24, R36, R128 ;  /* 0x000000241880723c */ /* 0x000fe20000001880 */
[----:B------:R-:W-:Y:S01]  /*3c60*/  ISETP.GE.AND P3, PT, R3, R14, PT ;  /* 0x0000000e0300720c */ /* 0x000fe20003f66270 */
[----:B--2---:R-:W-:-:S06]  /*3c70*/  FFMA.FTZ R3, R5, UR4, R67 ;  /* 0x0000000405037c23 */ /* 0x004fcc0008010043 */
[----:B------:R-:W-:Y:S08]  /*3c80*/  HMMA.16816.F32 R84, R24, R38, R84 ;  /* 0x000000261854723c */ /* 0x000ff00000001854 */
[----:B------:R-:W-:Y:S01]  /*3c90*/  HMMA.16816.F32 R36, R8, R22, R68 ;  /* 0x000000160824723c */ /* 0x000fe20000001844 */
[----:B---3--:R-:W-:-:S05]  /*3ca0*/  FFMA.FTZ R21, R20, UR4, R32 ;  /* 0x0000000414157c23 */ /* 0x008fca0008010020 */
[----:B------:R-:W-:Y:S01]  /*3cb0*/  FSEL R95, R21, -INF , !P2 ;  /* 0xff800000155f7808 */ /* 0x000fe20005000000 */
[C---:B------:R-:W-:Y:S01]  /*3cc0*/  FFMA.FTZ R23, R5.reuse, UR4, R63 ;  /* 0x0000000405177c23 */ /* 0x040fe2000801003f */
[----:B------:R-:W-:Y:S01]  /*3cd0*/  HMMA.16816.F32 R104, R24, R50, R104 ;  /* 0x000000321868723c */ /* 0x000fe20000001868 */
[----:B------:R-:W-:Y:S01]  /*3ce0*/  FFMA.FTZ R22, R5, UR4, R65 ;  /* 0x0000000405167c23 */ /* 0x000fe20008010041 */
[----:B------:R-:W-:Y:S01]  /*3cf0*/  ISETP.GE.AND P2, PT, R2, R14, PT ;  /* 0x0000000e0200720c */ /* 0x000fe20003f46270 */
[----:B------:R-:W2:Y:S01]  /*3d00*/  I2F R5, R2 ;  /* 0x0000000200057306 */ /* 0x000ea20000201400 */
[----:B------:R-:W-:Y:S02]  /*3d10*/  FSEL R149, R23, -INF , !P1 ;  /* 0xff80000017957808 */ /* 0x000fe40004800000 */
[----:B------:R-:W-:Y:S02]  /*3d20*/  FSEL R53, R22, -INF , !P0 ;  /* 0xff80000016357808 */ /* 0x000fe40004000000 */
[----:B-1----:R-:W-:Y:S01]  /*3d30*/  HMMA.16816.F32 R48, R16, R28, R80 ;  /* 0x0000001c1030723c */ /* 0x002fe20000001850 */
[----:B------:R-:W-:-:S02]  /*3d40*/  ISETP.GE.AND P1, PT, R2, R13, PT ;  /* 0x0000000d0200720c */ /* 0x000fc40003f26270 */
[----:B------:R-:W-:-:S05]  /*3d50*/  ISETP.GE.AND P0, PT, R2, R12, PT ;  /* 0x0000000c0200720c */ /* 0x000fca0003f06270 */
[----:B------:R-:W-:Y:S01]  /*3d60*/  HMMA.16816.F32 R96, R24, R44, R140 ;  /* 0x0000002c1860723c */ /* 0x000fe2000000188c */
[----:B------:R-:W-:Y:S02]  /*3d70*/  FFMA.FTZ R23, R20, UR4, R36 ;  /* 0x0000000414177c23 */ /* 0x000fe40008010024 */
[----:B--2---:R-:W-:-:S03]  /*3d80*/  FFMA.FTZ R22, R5, UR4, R33 ;  /* 0x0000000405167c23 */ /* 0x004fc60008010021 */
[----:B------:R-:W-:Y:S02]  /*3d90*/  FSEL R54, R23, -INF , !P5 ;  /* 0xff80000017367808 */ /* 0x000fe40006800000 */
[----:B------:R-:W-:Y:S01]  /*3da0*/  HMMA.16816.F32 R100, R24, R46, R100 ;  /* 0x0000002e1864723c */ /* 0x000fe20000001864 */
[----:B------:R-:W-:Y:S01]  /*3db0*/  FSEL R93, R22, -INF , !P1 ;  /* 0xff800000165d7808 */ /* 0x000fe20004800000 */
[----:B------:R-:W-:-:S06]  /*3dc0*/  FFMA.FTZ R22, R5, UR4, R37 ;  /* 0x0000000405167c23 */ /* 0x000fcc0008010025 */
[C---:B------:R-:W-:Y:S07]  /*3dd0*/  HMMA.16816.F32 R108, R24.reuse, R56, R108 ;  /* 0x00000038186c723c */ /* 0x040fee000000186c */
[----:B------:R-:W-:Y:S01]  /*3de0*/  FSEL R56, R3, -INF , !P4 ;  /* 0xff80000003387808 */ /* 0x000fe20006000000 */
[----:B------:R-:W-:Y:S01]  /*3df0*/  HMMA.16816.F32 R144, R24, R40, R144 ;  /* 0x000000281890723c */ /* 0x000fe20000001890 */
[----:B------:R-:W-:Y:S02]  /*3e00*/  IADD3 R3, R0, 0x10, RZ ;  /* 0x0000001000037810 */ /* 0x000fe40007ffe0ff */
[----:B------:R-:W-:-:S02]  /*3e10*/  ISETP.GE.AND P4, PT, R2, R15, PT ;  /* 0x0000000f0200720c */ /* 0x000fc40003f86270 */
[----:B------:R-:W-:Y:S01]  /*3e20*/  IADD3 R2, R0, 0x11, RZ ;  /* 0x0000001100027810 */ /* 0x000fe20007ffe0ff */
[----:B------:R-:W1:Y:S01]  /*3e30*/  I2F R21, R3 ;  /* 0x0000000300157306 */ /* 0x000e620000201400 */
[C---:B------:R-:W-:Y:S01]  /*3e40*/  ISETP.GE.AND P5, PT, R3.reuse, R12, PT ;  /* 0x0000000c0300720c */ /* 0x040fe20003fa6270 */
[----:B------:R-:W-:Y:S01]  /*3e50*/  HMMA.16816.F32 R88, R24, R42, R88 ;  /* 0x0000002a1858723c */ /* 0x000fe20000001858 */
[----:B------:R-:W-:Y:S02]  /*3e60*/  ISETP.GE.AND P1, PT, R3, R14, PT ;  /* 0x0000000e0300720c */ /* 0x000fe40003f26270 */
[----:B------:R-:W-:Y:S02]  /*3e70*/  FSEL R52, R22, -INF , !P4 ;  /* 0xff80000016347808 */ /* 0x000fe40006000000 */
[----:B------:R-:W-:-:S03]  /*3e80*/  ISETP.GE.AND P4, PT, R2, R12, PT ;  /* 0x0000000c0200720c */ /* 0x000fc60003f86270 */
[----:B------:R-:W-:Y:S07]  /*3e90*/  HMMA.16816.F32 R112, R24, R58, R112 ;  /* 0x0000003a1870723c */ /* 0x000fee0000001870 */
[C---:B------:R-:W-:Y:S01]  /*3ea0*/  FFMA.FTZ R24, R20.reuse, UR4, R34 ;  /* 0x0000000414187c23 */ /* 0x040fe20008010022 */
[----:B------:R-:W-:Y:S01]  /*3eb0*/  HMMA.16816.F32 R44, R8, R28, R120 ;  /* 0x0000001c082c723c */ /* 0x000fe20000001878 */
[----:B------:R-:W-:Y:S02]  /*3ec0*/  FFMA.FTZ R25, R5, UR4, R35 ;  /* 0x0000000405197c23 */ /* 0x000fe40008010023 */
[----:B------:R-:W2:Y:S01]  /*3ed0*/  LDSM.16.M88.4 R32, [R237+0x1000] ;  /* 0x00100000ed20783b */ /* 0x000ea20000000200 */
[----:B------:R-:W-:Y:S01]  /*3ee0*/  FFMA.FTZ R20, R20, UR4, R38 ;  /* 0x0000000414147c23 */ /* 0x000fe20008010026 */
[----:B------:R-:W-:Y:S01]  /*3ef0*/  FSEL R153, R24, -INF , !P6 ;  /* 0xff80000018997808 */ /* 0x000fe20007000000 */
[----:B-1----:R-:W-:Y:S01]  /*3f00*/  FFMA.FTZ R24, R21, UR4, R50 ;  /* 0x0000000415187c23 */ /* 0x002fe20008010032 */
[----:B------:R-:W-:Y:S01]  /*3f10*/  ISETP.GE.AND P6, PT, R3, R13, PT ;  /* 0x0000000d0300720c */ /* 0x000fe20003fc6270 */
[----:B------:R-:W-:Y:S01]  /*3f20*/  HMMA.16816.F32 R40, R16, R30, R104 ;  /* 0x0000001e1028723c */ /* 0x000fe20000001868 */
[----:B------:R-:W-:-:S02]  /*3f30*/  FSEL R58, R20, -INF , !P3 ;  /* 0xff800000143a7808 */ /* 0x000fc40005800000 */
[----:B------:R-:W1:Y:S01]  /*3f40*/  I2F R20, R2 ;  /* 0x0000000200147306 */ /* 0x000e620000201400 */
[----:B------:R-:W-:Y:S01]  /*3f50*/  ISETP.GE.AND P3, PT, R3, R15, PT ;  /* 0x0000000f0300720c */ /* 0x000fe20003f66270 */
[----:B------:R-:W-:Y:S01]  /*3f60*/  FFMA.FTZ R3, R5, UR4, R39 ;  /* 0x0000000405037c23 */ /* 0x000fe20008010027 */
[----:B------:R-:W-:Y:S01]  /*3f70*/  FSEL R148, R25, -INF , !P0 ;  /* 0xff80000019947808 */ /* 0x000fe20004000000 */
[----:B------:R-:W-:Y:S01]  /*3f80*/  FFMA.FTZ R5, R21, UR4, R48 ;  /* 0x0000000415057c23 */ /* 0x000fe20008010030 */
[----:B------:R-:W-:Y:S01]  /*3f90*/  HMMA.16816.F32 R36, R8, R30, R132 ;  /* 0x0000001e0824723c */ /* 0x000fe20000001884 */
[----:B------:R-:W-:Y:S02]  /*3fa0*/  ISETP.GE.AND P0, PT, R2, R13, PT ;  /* 0x0000000d0200720c */ /* 0x000fe40003f06270 */
[----:B------:R-:W-:Y:S02]  /*3fb0*/  FSEL R57, R3, -INF , !P2 ;  /* 0xff80000003397808 */ /* 0x000fe40005000000 */
[----:B------:R-:W-:-:S02]  /*3fc0*/  IADD3 R3, R0, 0x18, RZ ;  /* 0x0000001800037810 */ /* 0x000fc40007ffe0ff */
[----:B------:R-:W-:Y:S01]  /*3fd0*/  FSEL R94, R5, -INF , !P6 ;  /* 0xff800000055e7808 */ /* 0x000fe20007000000 */
[C---:B------:R-:W-:Y:S01]  /*3fe0*/  FFMA.FTZ R23, R21.reuse, UR4, R44 ;  /* 0x0000000415177c23 */ /* 0x040fe2000801002c */
[----:B------:R-:W3:Y:S01]  /*3ff0*/  I2F R5, R3 ;  /* 0x0000000300057306 */ /* 0x000ee20000201400 */
[----:B------:R-:W-:Y:S01]  /*4000*/  FFMA.FTZ R21, R21, UR4, R46 ;  /* 0x0000000415157c23 */ /* 0x000fe2000801002e */
[----:B------:R-:W-:Y:S01]  /*4010*/  ISETP.GE.AND P2, PT, R2, R15, PT ;  /* 0x0000000f0200720c */ /* 0x000fe20003f46270 */
[----:B-1----:R-:W-:Y:S01]  /*4020*/  FFMA.FTZ R22, R20, UR4, R49 ;  /* 0x0000000414167c23 */ /* 0x002fe20008010031 */
[----:B------:R-:W-:Y:S01]  /*4030*/  ISETP.GE.AND P6, PT, R2, R14, PT ;  /* 0x0000000e0200720c */ /* 0x000fe20003fc6270 */
[----:B------:R-:W-:Y:S01]  /*4040*/  FFMA.FTZ R25, R20, UR4, R51 ;  /* 0x0000000414197c23 */ /* 0x000fe20008010033 */
[----:B------:R-:W-:Y:S02]  /*4050*/  IADD3 R2, R0, 0x19, RZ ;  /* 0x0000001900027810 */ /* 0x000fe40007ffe0ff */
[----:B------:R-:W-:-:S02]  /*4060*/  FSEL R142, R24, -INF , !P5 ;  /* 0xff800000188e7808 */ /* 0x000fc40006800000 */
[----:B------:R-:W-:Y:S02]  /*4070*/  FSEL R67, R23, -INF , !P3 ;  /* 0xff80000017437808 */ /* 0x000fe40005800000 */
[----:B------:R-:W-:Y:S02]  /*4080*/  FSEL R69, R21, -INF , !P1 ;  /* 0xff80000015457808 */ /* 0x000fe40004800000 */
[----:B------:R-:W-:Y:S01]  /*4090*/  FSEL R92, R22, -INF , !P0 ;  /* 0xff800000165c7808 */ /* 0x000fe20004000000 */
[C---:B------:R-:W-:Y:S01]  /*40a0*/  FFMA.FTZ R22, R20.reuse, UR4, R45 ;  /* 0x0000000414167c23 */ /* 0x040fe2000801002d */
[----:B------:R-:W-:Y:S01]  /*40b0*/  ISETP.GE.AND P5, PT, R3, R13, PT ;  /* 0x0000000d0300720c */ /* 0x000fe20003fa6270 */
[----:B---3--:R-:W-:Y:S01]  /*40c0*/  FFMA.FTZ R21, R5, UR4, R40 ;  /* 0x0000000405157c23 */ /* 0x008fe20008010028 */
[C---:B------:R-:W-:Y:S01]  /*40d0*/  ISETP.GE.AND P3, PT, R3.reuse, R12, PT ;  /* 0x0000000c0300720c */ /* 0x040fe20003f66270 */
[-C--:B--2---:R-:W-:Y:S01]  /*40e0*/  HMMA.16816.F32 R48, R16, R32.reuse, R96 ;  /* 0x000000201030723c */ /* 0x084fe20000001860 */
[----:B------:R-:W-:Y:S01]  /*40f0*/  ISETP.GE.AND P1, PT, R3, R15, PT ;  /* 0x0000000f0300720c */ /* 0x000fe20003f26270 */
[----:B------:R-:W-:Y:S01]  /*4100*/  FFMA.FTZ R23, R5, UR4, R38 ;  /* 0x0000000405177c23 */ /* 0x000fe20008010026 */
[----:B------:R-:W-:Y:S01]  /*4110*/  ISETP.GE.AND P0, PT, R3, R14, PT ;  /* 0x0000000e0300720c */ /* 0x000fe20003f06270 */
[----:B------:R-:W-:Y:S01]  /*4120*/  FFMA.FTZ R3, R20, UR4, R47 ;  /* 0x0000000414037c23 */ /* 0x000fe2000801002f */
[----:B------:R-:W-:Y:S01]  /*4130*/  FSEL R140, R25, -INF , !P4 ;  /* 0xff800000198c7808 */ /* 0x000fe20006000000 */
[----:B------:R-:W1:Y:S01]  /*4140*/  I2F R20, R2 ;  /* 0x0000000200147306 */ /* 0x000e620000201400 */
[----:B------:R-:W-:Y:S01]  /*4150*/  FSEL R65, R22, -INF , !P2 ;  /* 0xff80000016417808 */ /* 0x000fe20005000000 */
[----:B------:R-:W-:Y:S01]  /*4160*/  HMMA.16816.F32 R44, R8, R32, R156 ;  /* 0x00000020082c723c */ /* 0x000fe2000000189c */
[----:B------:R-:W-:Y:S01]  /*4170*/  FSEL R68, R3, -INF , !P6 ;  /* 0xff80000003447808 */ /* 0x000fe20007000000 */
[----:B------:R-:W2:Y:S01]  /*4180*/  LDSM.16.M88.4 R24, [R237+0x1800] ;  /* 0x00180000ed18783b */ /* 0x000ea20000000200 */
[----:B------:R-:W-:Y:S01]  /*4190*/  IADD3 R3, R0, 0x20, RZ ;  /* 0x0000002000037810 */ /* 0x000fe20007ffe0ff */
[----:B------:R-:W-:Y:S01]  /*41a0*/  FFMA.FTZ R22, R5, UR4, R42 ;  /* 0x0000000405167c23 */ /* 0x000fe2000801002a */
[----:B------:R-:W-:Y:S01]  /*41b0*/  FSEL R105, R21, -INF , !P5 ;  /* 0xff80000015697808 */ /* 0x000fe20006800000 */
[----:B------:R-:W-:Y:S01]  /*41c0*/  FFMA.FTZ R21, R5, UR4, R36 ;  /* 0x0000000405157c23 */ /* 0x000fe20008010024 */
[C---:B------:R-:W-:Y:S01]  /*41d0*/  ISETP.GE.AND P4, PT, R2.reuse, R13, PT ;  /* 0x0000000d0200720c */ /* 0x040fe20003f86270 */
[----:B------:R-:W3:Y:S01]  /*41e0*/  I2F R5, R3 ;  /* 0x0000000300057306 */ /* 0x000ee20000201400 */
[----:B------:R-:W-:-:S02]  /*41f0*/  ISETP.GE.AND P2, PT, R2, R12, PT ;  /* 0x0000000c0200720c */ /* 0x000fc40003f46270 */
[C---:B------:R-:W-:Y:S02]  /*4200*/  ISETP.GE.AND P6, PT, R2.reuse, R15, PT ;  /* 0x0000000f0200720c */ /* 0x040fe40003fc6270 */
[----:B------:R-:W-:Y:S01]  /*4210*/  ISETP.GE.AND P5, PT, R2, R14, PT ;  /* 0x0000000e0200720c */ /* 0x000fe20003fa6270 */
[----:B-1----:R-:W-:Y:S01]  /*4220*/  FFMA.FTZ R28, R20, UR4, R41 ;  /* 0x00000004141c7c23 */ /* 0x002fe20008010029 */
[----:B------:R-:W-:Y:S01]  /*4230*/  IADD3 R2, R0, 0x21, RZ ;  /* 0x0000002100027810 */ /* 0x000fe20007ffe0ff */
[----:B------:R-:W-:Y:S01]  /*4240*/  FFMA.FTZ R29, R20, UR4, R43 ;  /* 0x00000004141d7c23 */ /* 0x000fe2000801002b */
[----:B------:R-:W-:Y:S01]  /*4250*/  FSEL R134, R22, -INF , !P3 ;  /* 0xff80000016867808 */ /* 0x000fe20005800000 */
[----:B------:R-:W-:Y:S01]  /*4260*/  FFMA.FTZ R22, R20, UR4, R37 ;  /* 0x0000000414167c23 */ /* 0x000fe20008010025 */
[----:B------:R-:W-:Y:S02]  /*4270*/  FSEL R63, R21, -INF , !P1 ;  /* 0xff800000153f7808 */ /* 0x000fe40004800000 */
[----:B------:R-:W-:-:S02]  /*4280*/  FSEL R81, R23, -INF , !P0 ;  /* 0xff80000017517808 */ /* 0x000fc40004000000 */
[----:B------:R-:W-:Y:S01]  /*4290*/  FSEL R104, R28, -INF , !P4 ;  /* 0xff8000001c687808 */ /* 0x000fe20006000000 */
[----:B---3--:R-:W-:Y:S01]  /*42a0*/  FFMA.FTZ R21, R5, UR4, R48 ;  /* 0x0000000405157c23 */ /* 0x008fe20008010030 */
[----:B------:R-:W-:Y:S01]  /*42b0*/  ISETP.GE.AND P3, PT, R3, R13, PT ;  /* 0x0000000d0300720c */ /* 0x000fe20003f66270 */
[----:B------:R-:W-:Y:S01]  /*42c0*/  FFMA.FTZ R28, R5, UR4, R50 ;  /* 0x00000004051c7c23 */ /* 0x000fe20008010032 */
[----:B------:R-:W-:Y:S01]  /*42d0*/  ISETP.GE.AND P1, PT, R3, R12, PT ;  /* 0x0000000c0300720c */ /* 0x000fe20003f26270 */
[----:B------:R-:W-:Y:S01]  /*42e0*/  FFMA.FTZ R23, R5, UR4, R44 ;  /* 0x0000000405177c23 */ /* 0x000fe2000801002c */
[C---:B------:R-:W-:Y:S02]  /*42f0*/  ISETP.GE.AND P0, PT, R3.reuse, R15, PT ;  /* 0x0000000f0300720c */ /* 0x040fe40003f06270 */
[----:B------:R-:W-:Y:S01]  /*4300*/  ISETP.GE.AND P4, PT, R3, R14, PT ;  /* 0x0000000e0300720c */ /* 0x000fe20003f86270 */
[----:B------:R-:W-:Y:S01]  /*4310*/  FFMA.FTZ R3, R20, UR4, R39 ;  /* 0x0000000414037c23 */ /* 0x000fe20008010027 */
[----:B------:R-:W-:Y:S01]  /*4320*/  FSEL R158, R21, -INF , !P3 ;  /* 0xff800000159e7808 */ /* 0x000fe20005800000 */
[----:B------:R-:W1:Y:S01]  /*4330*/  I2F R20, R2 ;  /* 0x0000000200147306 */ /* 0x000e620000201400 */
[----:B------:R-:W-:Y:S01]  /*4340*/  HMMA.16816.F32 R36, R16, R34, R100 ;  /* 0x000000221024723c */ /* 0x000fe20000001864 */
[----:B------:R-:W-:Y:S01]  /*4350*/  FSEL R61, R22, -INF , !P6 ;  /* 0xff800000163d7808 */ /* 0x000fe20007000000 */
[----:B------:R-:W-:Y:S01]  /*4360*/  FFMA.FTZ R21, R5, UR4, R46 ;  /* 0x0000000405157c23 */ /* 0x000fe2000801002e */
[----:B------:R-:W-:-:S02]  /*4370*/  FSEL R80, R3, -INF , !P5 ;  /* 0xff80000003507808 */ /* 0x000fc40006800000 */
[----:B------:R-:W-:Y:S02]  /*4380*/  IADD3 R3, R0, 0x28, RZ ;  /* 0x0000002800037810 */ /* 0x000fe40007ffe0ff */
[----:B------:R-:W-:Y:S01]  /*4390*/  FSEL R135, R29, -INF , !P2 ;  /* 0xff8000001d877808 */ /* 0x000fe20005000000 */
[C---:B------:R-:W-:Y:S01]  /*43a0*/  HMMA.16816.F32 R32, R8.reuse, R34, R188 ;  /* 0x000000220820723c */ /* 0x040fe200000018bc */
[----:B------:R-:W3:Y:S01]  /*43b0*/  I2F R5, R3 ;  /* 0x0000000300057306 */ /* 0x000ee20000201400 */
[C---:B------:R-:W-:Y:S02]  /*43c0*/  ISETP.GE.AND P2, PT, R2.reuse, R13, PT ;  /* 0x0000000d0200720c */ /* 0x040fe40003f46270 */
[C---:B------:R-:W-:Y:S02]  /*43d0*/  ISETP.GE.AND P6, PT, R2.reuse, R12, PT ;  /* 0x0000000c0200720c */ /* 0x040fe40003fc6270 */
[----:B------:R-:W-:Y:S01]  /*43e0*/  ISETP.GE.AND P5, PT, R2, R15, PT ;  /* 0x0000000f0200720c */ /* 0x000fe20003fa6270 */
[----:B-1----:R-:W-:Y:S01]  /*43f0*/  FFMA.FTZ R22, R20, UR4, R49 ;  /* 0x0000000414167c23 */ /* 0x002fe20008010031 */
[----:B------:R-:W-:Y:S01]  /*4400*/  ISETP.GE.AND P3, PT, R2, R14, PT ;  /* 0x0000000e0200720c */ /* 0x000fe20003f66270 */
[----:B------:R-:W-:Y:S01]  /*4410*/  FFMA.FTZ R29, R20, UR4, R51 ;  /* 0x00000004141d7c23 */ /* 0x000fe20008010033 */
[----:B------:R-:W-:Y:S01]  /*4420*/  IADD3 R2, R0, 0x29, RZ ;  /* 0x0000002900027810 */ /* 0x000fe20007ffe0ff */
[----:B--2---:R-:W-:Y:S01]  /*4430*/  HMMA.16816.F32 R40, R8, R24, R228 ;  /* 0x000000180828723c */ /* 0x004fe200000018e4 */
[----:B------:R-:W-:-:S02]  /*4440*/  FSEL R156, R28, -INF , !P1 ;  /* 0xff8000001c9c7808 */ /* 0x000fc40004800000 */
[----:B------:R-:W-:Y:S02]  /*4450*/  FSEL R155, R23, -INF , !P0 ;  /* 0xff800000179b7808 */ /* 0x000fe40004000000 */
[----:B------:R-:W-:Y:S01]  /*4460*/  FSEL R157, R21, -INF , !P4 ;  /* 0xff800000159d7808 */ /* 0x000fe20006000000 */
[----:B---3--:R-:W-:Y:S01]  /*4470*/  FFMA.FTZ R21, R5, UR4, R36 ;  /* 0x0000000405157c23 */ /* 0x008fe20008010024 */
[----:B------:R-:W-:Y:S01]  /*4480*/  FSEL R154, R22, -INF , !P2 ;  /* 0xff800000169a7808 */ /* 0x000fe20005000000 */
[C---:B------:R-:W-:Y:S01]  /*4490*/  FFMA.FTZ R22, R20.reuse, UR4, R45 ;  /* 0x0000000414167c23 */ /* 0x040fe2000801002d */
[C---:B------:R-:W-:Y:S02]  /*44a0*/  ISETP.GE.AND P1, PT, R3.reuse, R13, PT ;  /* 0x0000000d0300720c */ /* 0x040fe40003f26270 */
[C---:B------:R-:W-:Y:S02]  /*44b0*/  ISETP.GE.AND P0, PT, R3.reuse, R12, PT ;  /* 0x0000000c0300720c */ /* 0x040fe40003f06270 */
[----:B------:R-:W-:Y:S01]  /*44c0*/  ISETP.GE.AND P4, PT, R3, R15, PT ;  /* 0x0000000f0300720c */ /* 0x000fe20003f86270 */
[----:B------:R-:W-:Y:S01]  /*44d0*/  FFMA.FTZ R23, R5, UR4, R32 ;  /* 0x0000000405177c23 */ /* 0x000fe20008010020 */
[----:B------:R-:W-:Y:S01]  /*44e0*/  ISETP.GE.AND P2, PT, R3, R14, PT ;  /* 0x0000000e0300720c */ /* 0x000fe20003f46270 */
[----:B------:R-:W-:Y:S01]  /*44f0*/  FFMA.FTZ R3, R20, UR4, R47 ;  /* 0x0000000414037c23 */ /* 0x000fe2000801002f */
[----:B------:R-:W-:Y:S01]  /*4500*/  FSEL R159, R29, -INF , !P6 ;  /* 0xff8000001d9f7808 */ /* 0x000fe20007000000 */
[----:B------:R-:W1:Y:S01]  /*4510*/  I2F R20, R2 ;  /* 0x0000000200147306 */ /* 0x000e620000201400 */
[----:B------:R-:W-:Y:S01]  /*4520*/  HMMA.16816.F32 R44, R16, R24, R144 ;  /* 0x00000018102c723c */ /* 0x000fe20000001890 */
[----:B------:R-:W-:Y:S01]  /*4530*/  FSEL R138, R21, -INF , !P1 ;  /* 0xff800000158a7808 */ /* 0x000fe20004800000 */
[----:B------:R-:W2:Y:S01]  /*4540*/  LDSM.16.M88.4 R28, [R237+0x2000] ;  /* 0x00200000ed1c783b */ /* 0x000ea20000000200 */
[----:B------:R-:W-:Y:S01]  /*4550*/  FSEL R143, R3, -INF , !P3 ;  /* 0xff800000038f7808 */ /* 0x000fe20005800000 */
[----:B------:R-:W-:Y:S01]  /*4560*/  FFMA.FTZ R21, R5, UR4, R34 ;  /* 0x0000000405157c23 */ /* 0x000fe20008010022 */
[----:B------:R-:W-:-:S02]  /*4570*/  IADD3 R3, R0, 0x30, RZ ;  /* 0x0000003000037810 */ /* 0x000fc40007ffe0ff */
[----:B------:R-:W-:Y:S01]  /*4580*/  FFMA.FTZ R24, R5, UR4, R38 ;  /* 0x0000000405187c23 */ /* 0x000fe20008010026 */
[----:B------:R-:W-:Y:S01]  /*4590*/  FSEL R141, R22, -INF , !P5 ;  /* 0xff800000168d7808 */ /* 0x000fe20006800000 */
        /* <DEDUP_REMOVED lines=8> */
[----:B------:R-:W-:Y:S01]  /*4620*/  HMMA.16816.F32 R36, R16, R26, R88 ;  /* 0x0000001a1024723c */ /* 0x000fe20000001858 */
[----:B------:R-:W-:-:S02]  /*4630*/  FSEL R145, R24, -INF , !P0 ;  /* 0xff80000018917808 */ /* 0x000fc40004000000 */
[----:B------:R-:W-:Y:S02]  /*4640*/  FSEL R136, R23, -INF , !P4 ;  /* 0xff80000017887808 */ /* 0x000fe40006000000 */
[----:B------:R-:W-:Y:S01]  /*4650*/  FSEL R139, R21, -INF , !P2 ;  /* 0xff800000158b7808 */ /* 0x000fe20005000000 */
[----:B---3--:R-:W-:Y:S01]  /*4660*/  FFMA.FTZ R21, R5, UR4, R44 ;  /* 0x0000000405157c23 */ /* 0x008fe2000801002c */
[----:B------:R-:W-:Y:S01]  /*4670*/  FSEL R133, R22, -INF , !P6 ;  /* 0xff80000016857808 */ /* 0x000fe20007000000 */
[----:B------:R-:W-:Y:S01]  /*4680*/  FFMA.FTZ R22, R20, UR4, R33 ;  /* 0x0000000414167c23 */ /* 0x000fe20008010021 */
[----:B------:R-:W-:Y:S01]  /*4690*/  ISETP.GE.AND P0, PT, R3, R13, PT ;  /* 0x0000000d0300720c */ /* 0x000fe20003f06270 */
[----:B------:R-:W-:Y:S01]  /*46a0*/  FFMA.FTZ R24, R5, UR4, R46 ;  /* 0x0000000405187c23 */ /* 0x000fe2000801002e */
[----:B------:R-:W-:Y:S01]  /*46b0*/  ISETP.GE.AND P4, PT, R3, R12, PT ;  /* 0x0000000c0300720c */ /* 0x000fe20003f86270 */
[----:B------:R-:W-:Y:S01]  /*46c0*/  FFMA.FTZ R23, R5, UR4, R40 ;  /* 0x0000000405177c23 */ /* 0x000fe20008010028 */
[----:B------:R-:W-:-:S02]  /*46d0*/  ISETP.GE.AND P2, PT, R3, R15, PT ;  /* 0x0000000f0300720c */ /* 0x000fc40003f46270 */
[----:B------:R-:W-:Y:S01]  /*46e0*/  ISETP.GE.AND P6, PT, R3, R14, PT ;  /* 0x0000000e0300720c */ /* 0x000fe20003fc6270 */
[----:B------:R-:W-:Y:S01]  /*46f0*/  FFMA.FTZ R3, R20, UR4, R35 ;  /* 0x0000000414037c23 */ /* 0x000fe20008010023 */
[----:B------:R-:W-:Y:S01]  /*4700*/  FSEL R172, R21, -INF , !P0 ;  /* 0xff80000015ac7808 */ /* 0x000fe20004000000 */
[----:B------:R-:W1:Y:S01]  /*4710*/  I2F R20, R2 ;  /* 0x0000000200147306 */ /* 0x000e620000201400 */
[----:B------:R-:W-:Y:S01]  /*4720*/  HMMA.16816.F32 R32, R8, R26, R184 ;  /* 0x0000001a0820723c */ /* 0x000fe200000018b8 */
[----:B------:R-:W-:Y:S01]  /*4730*/  FFMA.FTZ R21, R5, UR4, R42 ;  /* 0x0000000405157c23 */ /* 0x000fe2000801002a */
[----:B------:R-:W-:Y:S02]  /*4740*/  FSEL R137, R3, -INF , !P1 ;  /* 0xff80000003897808 */ /* 0x000fe40004800000 */
[----:B------:R-:W-:Y:S02]  /*4750*/  IADD3 R3, R0, 0x38, RZ ;  /* 0x0000003800037810 */ /* 0x000fe40007ffe0ff */
[----:B------:R-:W-:-:S02]  /*4760*/  FSEL R132, R22, -INF , !P3 ;  /* 0xff80000016847808 */ /* 0x000fc40005800000 */
[----:B------:R-:W3:Y:S01]  /*4770*/  I2F R5, R3 ;  /* 0x0000000300057306 */ /* 0x000ee20000201400 */
[----:B------:R-:W-:Y:S02]  /*4780*/  FSEL R144, R25, -INF , !P5 ;  /* 0xff80000019907808 */ /* 0x000fe40006800000 */
[C---:B------:R-:W-:Y:S02]  /*4790*/  ISETP.GE.AND P5, PT, R2.reuse, R13, PT ;  /* 0x0000000d0200720c */ /* 0x040fe40003fa6270 */
[----:B------:R-:W-:Y:S01]  /*47a0*/  ISETP.GE.AND P3, PT, R2, R12, PT ;  /* 0x0000000c0200720c */ /* 0x000fe20003f66270 */
[----:B-1----:R-:W-:Y:S01]  /*47b0*/  FFMA.FTZ R22, R20, UR4, R45 ;  /* 0x0000000414167c23 */ /* 0x002fe2000801002d */
[----:B------:R-:W-:Y:S01]  /*47c0*/  ISETP.GE.AND P1, PT, R2, R15, PT ;  /* 0x0000000f0200720c */ /* 0x000fe20003f26270 */
[----:B------:R-:W-:Y:S01]  /*47d0*/  FFMA.FTZ R25, R20, UR4, R47 ;  /* 0x0000000414197c23 */ /* 0x000fe2000801002f */
[----:B------:R-:W-:Y:S01]  /*47e0*/  ISETP.GE.AND P0, PT, R2, R14, PT ;  /* 0x0000000e0200720c */ /* 0x000fe20003f06270 */
[----:B--2---:R-:W-:Y:S01]  /*47f0*/  HMMA.16816.F32 R44, R16, R28, R128 ;  /* 0x0000001c102c723c */ /* 0x004fe20000001880 */
[----:B------:R-:W-:-:S02]  /*4800*/  IADD3 R2, R0, 0x39, RZ ;  /* 0x0000003900027810 */ /* 0x000fc40007ffe0ff */
[----:B------:R-:W-:Y:S02]  /*4810*/  FSEL R164, R24, -INF , !P4 ;  /* 0xff80000018a47808 */ /* 0x000fe40006000000 */
[----:B------:R-:W-:Y:S01]  /*4820*/  FSEL R163, R23, -INF , !P2 ;  /* 0xff80000017a37808 */ /* 0x000fe20005000000 */
[----:B---3--:R-:W-:Y:S01]  /*4830*/  FFMA.FTZ R23, R5, UR4, R34 ;  /* 0x0000000405177c23 */ /* 0x008fe20008010022 */
[----:B------:R-:W-:Y:S01]  /*4840*/  FSEL R166, R21, -INF , !P6 ;  /* 0xff80000015a67808 */ /* 0x000fe20007000000 */
[----:B------:R-:W-:Y:S01]  /*4850*/  FFMA.FTZ R21, R5, UR4, R36 ;  /* 0x0000000405157c23 */ /* 0x000fe20008010024 */
[----:B------:R-:W-:Y:S01]  /*4860*/  FSEL R162, R22, -INF , !P5 ;  /* 0xff80000016a27808 */ /* 0x000fe20006800000 */
[----:B------:R-:W-:Y:S01]  /*4870*/  FFMA.FTZ R22, R20, UR4, R41 ;  /* 0x0000000414167c23 */ /* 0x000fe20008010029 */
[C---:B------:R-:W-:Y:S02]  /*4880*/  ISETP.GE.AND P4, PT, R3.reuse, R13, PT ;  /* 0x0000000d0300720c */ /* 0x040fe40003f86270 */
[----:B------:R-:W-:-:S02]  /*4890*/  ISETP.GE.AND P2, PT, R3, R12, PT ;  /* 0x0000000c0300720c */ /* 0x000fc40003f46270 */
[C---:B------:R-:W-:Y:S02]  /*48a0*/  ISETP.GE.AND P6, PT, R3.reuse, R15, PT ;  /* 0x0000000f0300720c */ /* 0x040fe40003fc6270 */
        /* <DEDUP_REMOVED lines=22> */
[----:B------:R-:W-:Y:S01]  /*4a10*/  FSEL R131, R21, -INF , !P6 ;  /* 0xff80000015837808 */ /* 0x000fe20007000000 */
[----:B------:R-:W-:Y:S01]  /*4a20*/  HMMA.16816.F32 R36, R16, R30, R84 ;  /* 0x0000001e1024723c */ /* 0x000fe20000001854 */
        /* <DEDUP_REMOVED lines=13> */
[----:B------:R-:W-:Y:S01]  /*4b00*/  FFMA.FTZ R21, R5, UR4, R42 ;  /* 0x0000000405157c23 */ /* 0x000fe2000801002a */
[----:B------:R-:W-:-:S02]  /*4b10*/  FSEL R130, R3, -INF , !P4 ;  /* 0xff80000003827808 */ /* 0x000fc40006000000 */
[----:B------:R-:W-:Y:S02]  /*4b20*/  IADD3 R3, R0, 0x48, RZ ;  /* 0x0000004800037810 */ /* 0x000fe40007ffe0ff */
[----:B------:R-:W-:Y:S02]  /*4b30*/  FSEL R128, R22, -INF , !P0 ;  /* 0xff80000016807808 */ /* 0x000fe40004000000 */
        /* <DEDUP_REMOVED lines=30> */
[----:B------:R-:W-:-:S02]  /*4d20*/  FSEL R181, R22, -INF , !P4 ;  /* 0xff80000016b57808 */ /* 0x000fc40006000000 */
[----:B------:R-:W-:Y:S01]  /*4d30*/  FFMA.FTZ R24, R5, UR4, R38 ;  /* 0x0000000405187c23 */ /* 0x000fe20008010026 */
[C---:B------:R-:W-:Y:S01]  /*4d40*/  ISETP.GE.AND P0, PT, R2.reuse, R13, PT ;  /* 0x0000000d0200720c */ /* 0x040fe20003f06270 */
[----:B------:R-:W3:Y:S01]  /*4d50*/  I2F R5, R3 ;  /* 0x0000000300057306 */ /* 0x000ee20000201400 */
        /* <DEDUP_REMOVED lines=9> */
[----:B------:R-:W-:Y:S02]  /*4df0*/  FSEL R180, R21, -INF , !P1 ;  /* 0xff80000015b47808 */ /* 0x000fe40004800000 */
[----:B------:R-:W-:Y:S01]  /*4e00*/  FSEL R126, R22, -INF , !P0 ;  /* 0xff800000167e7808 */ /* 0x000fe20004000000 */
[C---:B------:R-:W-:Y:S01]  /*4e10*/  FFMA.FTZ R22, R20.reuse, UR4, R33 ;  /* 0x0000000414167c23 */ /* 0x040fe20008010021 */
[----:B------:R-:W-:Y:S01]  /*4e20*/  ISETP.GE.AND P5, PT, R3, R13, PT ;  /* 0x0000000d0300720c */ /* 0x000fe20003fa6270 */
[----:B---3--:R-:W-:Y:S01]  /*4e30*/  FFMA.FTZ R21, R5, UR4, R44 ;  /* 0x0000000405157c23 */ /* 0x008fe2000801002c */
[----:B------:R-:W-:Y:S01]  /*4e40*/  ISETP.GE.AND P3, PT, R3, R12, PT ;  /* 0x0000000c0300720c */ /* 0x000fe20003f66270 */
[----:B------:R-:W-:Y:S01]  /*4e50*/  FFMA.FTZ R24, R5, UR4, R46 ;  /* 0x0000000405187c23 */ /* 0x000fe2000801002e */
[----:B------:R-:W-:Y:S01]  /*4e60*/  ISETP.GE.AND P1, PT, R3, R15, PT ;  /* 0x0000000f0300720c */ /* 0x000fe20003f26270 */
[----:B------:R-:W-:Y:S01]  /*4e70*/  FFMA.FTZ R23, R5, UR4, R40 ;  /* 0x0000000405177c23 */ /* 0x000fe20008010028 */
        /* <DEDUP_REMOVED lines=18> */
[----:B------:R-:W-:-:S02]  /*4fa0*/  FSEL R245, R24, -INF , !P3 ;  /* 0xff80000018f57808 */ /* 0x000fc40005800000 */
[----:B------:R-:W-:Y:S02]  /*4fb0*/  FSEL R214, R23, -INF , !P1 ;  /* 0xff80000017d67808 */ /* 0x000fe40004800000 */
[----:B------:R-:W-:Y:S01]  /*4fc0*/  FSEL R220, R21, -INF , !P0 ;  /* 0xff80000015dc7808 */ /* 0x000fe20004000000 */
[C---:B---3--:R-:W-:Y:S01]  /*4fd0*/  FFMA.FTZ R21, R5.reuse, UR4, R36 ;  /* 0x0000000405157c23 */ /* 0x048fe20008010024 */
[----:B------:R-:W-:Y:S01]  /*4fe0*/  FSEL R230, R22, -INF , !P4 ;  /* 0xff80000016e67808 */ /* 0x000fe20006000000 */
[----:B------:R-:W-:Y:S01]  /*4ff0*/  FFMA.FTZ R22, R20, UR4, R41 ;  /* 0x0000000414167c23 */ /* 0x000fe20008010029 */
[----:B------:R-:W-:Y:S01]  /*5000*/  IADD3 R2, R0, 0x59, RZ ;  /* 0x0000005900027810 */ /* 0x000fe20007ffe0ff */
[----:B------:R-:W-:Y:S01]  /*5010*/  FFMA.FTZ R23, R5, UR4, R32 ;  /* 0x0000000405177c23 */ /* 0x000fe20008010020 */
[----:B------:R-:W-:Y:S01]  /*5020*/  ISETP.GE.AND P3, PT, R3, R13, PT ;  /* 0x0000000d0300720c */ /* 0x000fe20003f66270 */
[----:B------:R-:W-:Y:S01]  /*5030*/  FFMA.FTZ R24, R5, UR4, R38 ;  /* 0x0000000405187c23 */ /* 0x000fe20008010026 */
[----:B------:R-:W-:-:S02]  /*5040*/  ISETP.GE.AND P1, PT, R3, R12, PT ;  /* 0x0000000c0300720c */ /* 0x000fc40003f26270 */
[C---:B------:R-:W-:Y:S02]  /*5050*/  ISETP.GE.AND P0, PT, R3.reuse, R15, PT ;  /* 0x0000000f0300720c */ /* 0x040fe40003f06270 */
[----:B------:R-:W-:Y:S01]  /*5060*/  ISETP.GE.AND P4, PT, R3, R14, PT ;  /* 0x0000000e0300720c */ /* 0x000fe20003f86270 */
[----:B------:R-:W-:Y:S01]  /*5070*/  FFMA.FTZ R3, R20, UR4, R43 ;  /* 0x0000000414037c23 */ /* 0x000fe2000801002b */
[----:B------:R-:W-:Y:S01]  /*5080*/  FSEL R229, R21, -INF , !P3 ;  /* 0xff80000015e57808 */ /* 0x000fe20005800000 */
[----:B------:R-:W1:Y:S01]  /*5090*/  I2F R20, R2 ;  /* 0x0000000200147306 */ /* 0x000e620000201400 */
[----:B------:R-:W-:Y:S01]  /*50a0*/  FFMA.FTZ R21, R5, UR4, R34 ;  /* 0x0000000405157c23 */ /* 0x000fe20008010022 */
[----:B------:R-:W-:Y:S01]  /*50b0*/  FSEL R231, R25, -INF , !P2 ;  /* 0xff80000019e77808 */ /* 0x000fe20005000000 */
[----:B------:R-:W-:Y:S01]  /*50c0*/  HMMA.16816.F32 R40, R8, R28, R216 ;  /* 0x0000001c0828723c */ /* 0x000fe200000018d8 */
[----:B------:R-:W-:Y:S02]  /*50d0*/  FSEL R210, R3, -INF , !P5 ;  /* 0xff80000003d27808 */ /* 0x000fe40006800000 */
[----:B------:R-:W-:-:S02]  /*50e0*/  IADD3 R3, R0, 0x60, RZ ;  /* 0x0000006000037810 */ /* 0x000fc40007ffe0ff */
[----:B------:R-:W-:Y:S02]  /*50f0*/  FSEL R228, R24, -INF , !P1 ;  /* 0xff80000018e47808 */ /* 0x000fe40004800000 */
[----:B------:R-:W2:Y:S01]  /*5100*/  I2F R5, R3 ;  /* 0x0000000300057306 */ /* 0x000ea20000201400 */
[----:B------:R-:W3:Y:S01]  /*5110*/  LDSM.16.M88.4 R24, [R237+0x3800] ;  /* 0x00380000ed18783b */ /* 0x000ee20000000200 */
[----:B------:R-:W-:Y:S01]  /*5120*/  FSEL R209, R22, -INF , !P6 ;  /* 0xff80000016d17808 */ /* 0x000fe20007000000 */
[----:B------:R-:W-:-:S04]  /*5130*/  DEPBAR.LE SB0, 0x0 ;  /* 0x000080000000791a */ /* 0x000fc80000000000 */
[----:B-1----:R-:W-:Y:S01]  /*5140*/  FFMA.FTZ R22, R20, UR4, R37 ;  /* 0x0000000414167c23 */ /* 0x002fe20008010025 */
[----:B------:R-:W-:Y:S01]  /*5150*/  ISETP.GE.AND P2, PT, R2, R13, PT ;  /* 0x0000000d0200720c */ /* 0x000fe20003f46270 */
[----:B------:R-:W-:Y:S01]  /*5160*/  FFMA.FTZ R28, R20, UR4, R39 ;  /* 0x00000004141c7c23 */ /* 0x000fe20008010027 */
[C---:B------:R-:W-:Y:S01]  /*5170*/  ISETP.GE.AND P6, PT, R2.reuse, R12, PT ;  /* 0x0000000c0200720c */ /* 0x040fe20003fc6270 */
[----:B------:R-:W-:Y:S01]  /*5180*/  HMMA.16816.F32 R36, R16, R30, R76 ;  /* 0x0000001e1024723c */ /* 0x000fe2000000184c */
[----:B------:R-:W-:Y:S01]  /*5190*/  BAR.SYNC.DEFER_BLOCKING 0x0 ;  /* 0x0000000000007b1d */ /* 0x000fe20000010000 */
[C---:B------:R-:W-:Y:S02]  /*51a0*/  ISETP.GE.AND P5, PT, R2.reuse, R15, PT ;  /* 0x0000000f0200720c */ /* 0x040fe40003fa6270 */
[----:B------:R-:W-:Y:S02]  /*51b0*/  ISETP.GE.AND P3, PT, R2, R14, PT ;  /* 0x0000000e0200720c */ /* 0x000fe40003f66270 */
[----:B------:R-:W-:-:S02]  /*51c0*/  IADD3 R2, R0, 0x61, RZ ;  /* 0x0000006100027810 */ /* 0x000fc40007ffe0ff */
[----:B------:R-:W-:Y:S01]  /*51d0*/  FSEL R178, R23, -INF , !P0 ;  /* 0xff80000017b27808 */ /* 0x000fe20004000000 */
[----:B--2---:R-:W-:Y:S01]  /*51e0*/  FFMA.FTZ R23, R5, UR4, R46 ;  /* 0x0000000405177c23 */ /* 0x004fe2000801002e */
[----:B------:R-:W-:Y:S01]  /*51f0*/  FSEL R179, R21, -INF , !P4 ;  /* 0xff80000015b37808 */ /* 0x000fe20006000000 */
[----:B------:R-:W-:Y:S01]  /*5200*/  FFMA.FTZ R21, R5, UR4, R44 ;  /* 0x0000000405157c23 */ /* 0x000fe2000801002c */
[----:B------:R-:W-:Y:S01]  /*5210*/  FSEL R226, R22, -INF , !P2 ;  /* 0xff80000016e27808 */ /* 0x000fe20005000000 */
[----:B------:R-:W-:Y:S01]  /*5220*/  FFMA.FTZ R22, R20, UR4, R33 ;  /* 0x0000000414167c23 */ /* 0x000fe20008010021 */
[C---:B------:R-:W-:Y:S02]  /*5230*/  ISETP.GE.AND P1, PT, R3.reuse, R13, PT ;  /* 0x0000000d0300720c */ /* 0x040fe40003f26270 */
[C---:B------:R-:W-:Y:S02]  /*5240*/  ISETP.GE.AND P0, PT, R3.reuse, R12, PT ;  /* 0x0000000c0300720c */ /* 0x040fe40003f06270 */
[----:B------:R-:W-:-:S02]  /*5250*/  ISETP.GE.AND P4, PT, R3, R15, PT ;  /* 0x0000000f0300720c */ /* 0x000fc40003f86270 */
[----:B------:R-:W-:Y:S01]  /*5260*/  ISETP.GE.AND P2, PT, R3, R14, PT ;  /* 0x0000000e0300720c */ /* 0x000fe20003f46270 */
[----:B------:R-:W-:Y:S01]  /*5270*/  FFMA.FTZ R3, R20, UR4, R35 ;  /* 0x0000000414037c23 */ /* 0x000fe20008010023 */
[----:B------:R-:W-:Y:S01]  /*5280*/  FSEL R227, R28, -INF , !P6 ;  /* 0xff8000001ce37808 */ /* 0x000fe20007000000 */
[----:B------:R-:W1:Y:S01]  /*5290*/  I2F R20, R2 ;  /* 0x0000000200147306 */ /* 0x000e620000201400 */
[----:B------:R-:W-:Y:S01]  /*52a0*/  FSEL R176, R22, -INF , !P5 ;  /* 0xff80000016b07808 */ /* 0x000fe20006800000 */
[----:B------:R-:W-:Y:S01]  /*52b0*/  FFMA.FTZ R22, R5, UR4, R40 ;  /* 0x0000000405167c23 */ /* 0x000fe20008010028 */
[----:B------:R-:W-:Y:S01]  /*52c0*/  FSEL R177, R3, -INF , !P3 ;  /* 0xff80000003b17808 */ /* 0x000fe20005800000 */
[----:B------:R-:W-:Y:S01]  /*52d0*/  FFMA.FTZ R5, R5, UR4, R42 ;  /* 0x0000000405057c23 */ /* 0x000fe2000801002a */
[----:B------:R-:W-:Y:S01]  /*52e0*/  FSEL R223, R21, -INF , !P1 ;  /* 0xff80000015df7808 */ /* 0x000fe20004800000 */
[----:B------:R-:W-:Y:S01]  /*52f0*/  HMMA.16816.F32 R32, R8, R30, R168 ;  /* 0x0000001e0820723c */ /* 0x000fe200000018a8 */
[----:B------:R-:W-:-:S02]  /*5300*/  ISETP.GE.AND P6, PT, R2, R13, PT ;  /* 0x0000000d0200720c */ /* 0x000fc40003fc6270 */
[C---:B------:R-:W-:Y:S02]  /*5310*/  ISETP.GE.AND P5, PT, R2.reuse, R12, PT ;  /* 0x0000000c0200720c */ /* 0x040fe40003fa6270 */
[C---:B------:R-:W-:Y:S02]  /*5320*/  ISETP.GE.AND P3, PT, R2.reuse, R15, PT ;  /* 0x0000000f0200720c */ /* 0x040fe40003f66270 */
[----:B------:R-:W-:Y:S02]  /*5330*/  ISETP.GE.AND P1, PT, R2, R14, PT ;  /* 0x0000000e0200720c */ /* 0x000fe40003f26270 */
[----:B------:R-:W-:Y:S01]  /*5340*/  FSEL R221, R23, -INF , !P0 ;  /* 0xff80000017dd7808 */ /* 0x000fe20004000000 */
[----:B-1----:R-:W-:Y:S01]  /*5350*/  FFMA.FTZ R21, R20, UR4, R45 ;  /* 0x0000000414157c23 */ /* 0x002fe2000801002d */
[----:B------:R-:W-:Y:S01]  /*5360*/  IADD3 R2, R0, 0x68, RZ ;  /* 0x0000006800027810 */ /* 0x000fe20007ffe0ff */
[----:B------:R-:W-:Y:S01]  /*5370*/  FFMA.FTZ R28, R20, UR4, R47 ;  /* 0x00000004141c7c23 */ /* 0x000fe2000801002f */
[----:B------:R-:W-:Y:S01]  /*5380*/  FSEL R224, R22, -INF , !P4 ;  /* 0xff80000016e07808 */ /* 0x000fe20006000000 */
[C---:B------:R-:W-:Y:S01]  /*5390*/  FFMA.FTZ R22, R20.reuse, UR4, R41 ;  /* 0x0000000414167c23 */ /* 0x040fe20008010029 */
[----:B------:R-:W1:Y:S01]  /*53a0*/  I2F R3, R2 ;  /* 0x0000000200037306 */ /* 0x000e620000201400 */
[----:B------:R-:W-:Y:S01]  /*53b0*/  FSEL R225, R5, -INF , !P2 ;  /* 0xff80000005e17808 */ /* 0x000fe20005000000 */
[----:B------:R-:W-:Y:S01]  /*53c0*/  FFMA.FTZ R5, R20, UR4, R43 ;  /* 0x0000000414057c23 */ /* 0x000fe2000801002b */
[----:B------:R-:W-:Y:S01]  /*53d0*/  FSEL R216, R21, -INF , !P6 ;  /* 0xff80000015d87808 */ /* 0x000fe20007000000 */
[----:B---3--:R-:W-:Y:S01]  /*53e0*/  HMMA.16816.F32 R44, R16, R24, R108 ;  /* 0x00000018102c723c */ /* 0x008fe2000000186c */
[----:B------:R-:W-:-:S02]  /*53f0*/  ISETP.GE.AND P0, PT, R2, R13, PT ;  /* 0x0000000d0200720c */ /* 0x000fc40003f06270 */
[C---:B------:R-:W-:Y:S02]  /*5400*/  ISETP.GE.AND P4, PT, R2.reuse, R12, PT ;  /* 0x0000000c0200720c */ /* 0x040fe40003f86270 */
[C---:B------:R-:W-:Y:S02]  /*5410*/  ISETP.GE.AND P2, PT, R2.reuse, R15, PT ;  /* 0x0000000f0200720c */ /* 0x040fe40003f46270 */
[----:B------:R-:W-:Y:S01]  /*5420*/  ISETP.GE.AND P6, PT, R2, R14, PT ;  /* 0x0000000e0200720c */ /* 0x000fe20003fc6270 */
[----:B------:R-:W-:Y:S01]  /*5430*/  HMMA.16816.F32 R40, R8, R24, R204 ;  /* 0x000000180828723c */ /* 0x000fe200000018cc */
[----:B------:R-:W-:Y:S02]  /*5440*/  FSEL R218, R28, -INF , !P5 ;  /* 0xff8000001cda7808 */ /* 0x000fe40006800000 */
[----:B------:R-:W-:Y:S01]  /*5450*/  FSEL R219, R22, -INF , !P3 ;  /* 0xff80000016db7808 */ /* 0x000fe20005800000 */
[C---:B-1----:R-:W-:Y:S01]  /*5460*/  FFMA.FTZ R20, R3.reuse, UR4, R36 ;  /* 0x0000000403147c23 */ /* 0x042fe20008010024 */
[----:B------:R-:W-:Y:S01]  /*5470*/  IADD3 R2, R0, 0x69, RZ ;  /* 0x0000006900027810 */ /* 0x000fe20007ffe0ff */
[----:B------:R-:W-:Y:S01]  /*5480*/  FFMA.FTZ R22, R3, UR4, R38 ;  /* 0x0000000403167c23 */ /* 0x000fe20008010026 */
[----:B------:R-:W-:Y:S01]  /*5490*/  FSEL R222, R5, -INF , !P1 ;  /* 0xff80000005de7808 */ /* 0x000fe20004800000 */
[C---:B------:R-:W-:Y:S01]  /*54a0*/  FFMA.FTZ R5, R3.reuse, UR4, R34 ;  /* 0x0000000403057c23 */ /* 0x040fe20008010022 */
[----:B------:R-:W1:Y:S01]  /*54b0*/  I2F R21, R2 ;  /* 0x0000000200157306 */ /* 0x000e620000201400 */
[----:B------:R-:W-:Y:S01]  /*54c0*/  FSEL R212, R20, -INF , !P0 ;  /* 0xff80000014d47808 */ /* 0x000fe20004000000 */
[----:B------:R-:W-:Y:S01]  /*54d0*/  FFMA.FTZ R23, R3, UR4, R32 ;  /* 0x0000000403177c23 */ /* 0x000fe20008010020 */
[C---:B------:R-:W-:Y:S01]  /*54e0*/  ISETP.GE.AND P5, PT, R2.reuse, R13, PT ;  /* 0x0000000d0200720c */ /* 0x040fe20003fa6270 */
[----:B------:R-:W-:Y:S01]  /*54f0*/  HMMA.16816.F32 R28, R16, R26, R112 ;  /* 0x0000001a101c723c */ /* 0x000fe20000001870 */
[----:B------:R-:W-:-:S02]  /*5500*/  ISETP.GE.AND P3, PT, R2, R12, PT ;  /* 0x0000000c0200720c */ /* 0x000fc40003f66270 */
[C---:B------:R-:W-:Y:S02]  /*5510*/  ISETP.GE.AND P1, PT, R2.reuse, R15, PT ;  /* 0x0000000f0200720c */ /* 0x040fe40003f26270 */
[----:B------:R-:W-:Y:S02]  /*5520*/  ISETP.GE.AND P0, PT, R2, R14, PT ;  /* 0x0000000e0200720c */ /* 0x000fe40003f06270 */
[----:B------:R-:W-:Y:S01]  /*5530*/  FSEL R213, R22, -INF , !P4 ;  /* 0xff80000016d57808 */ /* 0x000fe20006000000 */
[----:B------:R-:W-:Y:S01]  /*5540*/  HMMA.16816.F32 R24, R8, R26, R200 ;  /* 0x0000001a0818723c */ /* 0x000fe200000018c8 */
[C---:B------:R-:W-:Y:S02]  /*5550*/  IADD3 R3, R0.reuse, 0x71, RZ ;  /* 0x0000007100037810 */ /* 0x040fe40007ffe0ff */
[----:B------:R-:W-:Y:S01]  /*5560*/  FSEL R217, R5, -INF , !P6 ;  /* 0xff80000005d97808 */ /* 0x000fe20007000000 */
[----:B-1----:R-:W-:Y:S01]  /*5570*/  FFMA.FTZ R22, R21, UR4, R37 ;  /* 0x0000000415167c23 */ /* 0x002fe20008010025 */
[----:B------:R-:W-:Y:S01]  /*5580*/  IADD3 R2, R0, 0x70, RZ ;  /* 0x0000007000027810 */ /* 0x000fe20007ffe0ff */
[----:B------:R-:W1:Y:S01]  /*5590*/  I2F R5, R3 ;  /* 0x0000000300057306 */ /* 0x000e620000201400 */
[----:B------:R-:W-:Y:S01]  /*55a0*/  FSEL R215, R23, -INF , !P2 ;  /* 0xff80000017d77808 */ /* 0x000fe20005000000 */
[C---:B------:R-:W-:Y:S01]  /*55b0*/  FFMA.FTZ R17, R21.reuse, UR4, R33 ;  /* 0x0000000415117c23 */ /* 0x040fe20008010021 */
[----:B------:R-:W-:Y:S01]  /*55c0*/  FSEL R207, R22, -INF , !P5 ;  /* 0xff80000016cf7808 */ /* 0x000fe20006800000 */
[----:B------:R-:W-:Y:S01]  /*55d0*/  FFMA.FTZ R22, R21, UR4, R39 ;  /* 0x0000000415167c23 */ /* 0x000fe20008010027 */
[----:B------:R-:W-:-:S02]  /*55e0*/  ISETP.GE.AND P4, PT, R2, R13, PT ;  /* 0x0000000d0200720c */ /* 0x000fc40003f86270 */
[C---:B------:R-:W-:Y:S01]  /*55f0*/  ISETP.GE.AND P2, PT, R2.reuse, R12, PT ;  /* 0x0000000c0200720c */ /* 0x040fe20003f46270 */
[----:B------:R2:W3:Y:S01]  /*5600*/  I2F R20, R2 ;  /* 0x0000000200147306 */ /* 0x0004e20000201400 */
[C---:B------:R-:W-:Y:S02]  /*5610*/  ISETP.GE.AND P6, PT, R2.reuse, R15, PT ;  /* 0x0000000f0200720c */ /* 0x040fe40003fc6270 */
[----:B------:R-:W-:Y:S02]  /*5620*/  ISETP.GE.AND P5, PT, R2, R14, PT ;  /* 0x0000000e0200720c */ /* 0x000fe40003fa6270 */
[----:B------:R-:W-:Y:S02]  /*5630*/  FSEL R206, R22, -INF , !P3 ;  /* 0xff80000016ce7808 */ /* 0x000fe40005800000 */
[----:B------:R-:W-:Y:S01]  /*5640*/  FSEL R208, R17, -INF , !P1 ;  /* 0xff80000011d07808 */ /* 0x000fe20004800000 */
[----:B-1----:R-:W-:Y:S01]  /*5650*/  FFMA.FTZ R9, R5, UR4, R45 ;  /* 0x0000000405097c23 */ /* 0x002fe2000801002d */
[----:B------:R-:W-:-:S02]  /*5660*/  ISETP.GE.AND P3, PT, R3, R13, PT ;  /* 0x0000000d0300720c */ /* 0x000fc40003f66270 */
[----:B------:R-:W-:Y:S02]  /*5670*/  ISETP.GE.AND P1, PT, R3, R12, PT ;  /* 0x0000000c0300720c */ /* 0x000fe40003f26270 */
[----:B------:R-:W-:Y:S01]  /*5680*/  FSEL R185, R9, -INF , !P3 ;  /* 0xff80000009b97808 */ /* 0x000fe20005800000 */
[----:B--2---:R-:W-:Y:S02]  /*5690*/  FFMA.FTZ R2, R21, UR4, R35 ;  /* 0x0000000415027c23 */ /* 0x004fe40008010023 */
[C---:B---3--:R-:W-:Y:S02]  /*56a0*/  FFMA.FTZ R16, R20.reuse, UR4, R44 ;  /* 0x0000000414107c23 */ /* 0x048fe4000801002c */
[----:B------:R-:W-:Y:S01]  /*56b0*/  FFMA.FTZ R11, R20, UR4, R46 ;  /* 0x00000004140b7c23 */ /* 0x000fe2000801002e */
[----:B------:R-:W-:Y:S01]  /*56c0*/  FSEL R211, R2, -INF , !P0 ;  /* 0xff80000002d37808 */ /* 0x000fe20004000000 */
[----:B------:R-:W-:Y:S01]  /*56d0*/  FFMA.FTZ R10, R20, UR4, R40 ;  /* 0x00000004140a7c23 */ /* 0x000fe20008010028 */
[----:B------:R-:W-:Y:S01]  /*56e0*/  IADD3 R2, R0, 0x78, RZ ;  /* 0x0000007800027810 */ /* 0x000fe20007ffe0ff */
[----:B------:R-:W-:Y:S01]  /*56f0*/  FFMA.FTZ R8, R20, UR4, R42 ;  /* 0x0000000414087c23 */ /* 0x000fe2000801002a */
[----:B------:R-:W-:Y:S01]  /*5700*/  FSEL R198, R16, -INF , !P4 ;  /* 0xff80000010c67808 */ /* 0x000fe20006000000 */
[----:B------:R-:W-:Y:S01]  /*5710*/  FFMA.FTZ R16, R5, UR4, R47 ;  /* 0x0000000405107c23 */ /* 0x000fe2000801002f */
[----:B------:R-:W-:-:S02]  /*5720*/  ISETP.GE.AND P0, PT, R3, R15, PT ;  /* 0x0000000f0300720c */ /* 0x000fc40003f06270 */
[----:B------:R-:W-:Y:S02]  /*5730*/  ISETP.GE.AND P4, PT, R3, R14, PT ;  /* 0x0000000e0300720c */ /* 0x000fe40003f86270 */
[----:B------:R1:W2:Y:S01]  /*5740*/  I2F R3, R2 ;  /* 0x0000000200037306 */ /* 0x0002a20000201400 */
[----:B------:R-:W-:Y:S02]  /*5750*/  FSEL R197, R11, -INF , !P2 ;  /* 0xff8000000bc57808 */ /* 0x000fe40005000000 */
[----:B------:R-:W-:Y:S02]  /*5760*/  FSEL R204, R10, -INF , !P6 ;  /* 0xff8000000acc7808 */ /* 0x000fe40007000000 */
[----:B------:R-:W-:Y:S01]  /*5770*/  FSEL R205, R8, -INF , !P5 ;  /* 0xff80000008cd7808 */ /* 0x000fe20006800000 */
[----:B------:R-:W-:Y:S01]  /*5780*/  FFMA.FTZ R8, R5, UR4, R43 ;  /* 0x0000000405087c23 */ /* 0x000fe2000801002b */
[C---:B------:R-:W-:Y:S02]  /*5790*/  ISETP.GE.AND P2, PT, R2.reuse, R13, PT ;  /* 0x0000000d0200720c */ /* 0x040fe40003f46270 */
[----:B------:R-:W-:-:S02]  /*57a0*/  ISETP.GE.AND P6, PT, R2, R12, PT ;  /* 0x0000000c0200720c */ /* 0x000fc40003fc6270 */
[C---:B------:R-:W-:Y:S02]  /*57b0*/  ISETP.GE.AND P5, PT, R2.reuse, R15, PT ;  /* 0x0000000f0200720c */ /* 0x040fe40003fa6270 */
[----:B------:R-:W-:Y:S02]  /*57c0*/  ISETP.GE.AND P3, PT, R2, R14, PT ;  /* 0x0000000e0200720c */ /* 0x000fe40003f66270 */
[----:B------:R-:W-:Y:S01]  /*57d0*/  FSEL R187, R16, -INF , !P1 ;  /* 0xff80000010bb7808 */ /* 0x000fe20004800000 */
[----:B-1----:R-:W-:Y:S01]  /*57e0*/  FFMA.FTZ R2, R5, UR4, R41 ;  /* 0x0000000405027c23 */ /* 0x002fe20008010029 */
[----:B------:R-:W-:Y:S01]  /*57f0*/  FSEL R199, R8, -INF , !P4 ;  /* 0xff80000008c77808 */ /* 0x000fe20006000000 */
[----:B------:R-:W1:Y:S01]  /*5800*/  I2F R5, R0 ;  /* 0x0000000000057306 */ /* 0x000e620000201400 */
[----:B------:R-:W-:Y:S01]  /*5810*/  ISETP.GE.AND P1, PT, R0, R13, PT ;  /* 0x0000000d0000720c */ /* 0x000fe20003f26270 */
[C---:B--2---:R-:W-:Y:S01]  /*5820*/  FFMA.FTZ R9, R3.reuse, UR4, R30 ;  /* 0x0000000403097c23 */ /* 0x044fe2000801001e */
[----:B------:R-:W-:Y:S01]  /*5830*/  FSEL R196, R2, -INF , !P0 ;  /* 0xff80000002c47808 */ /* 0x000fe20004000000 */
[C---:B------:R-:W-:Y:S01]  /*5840*/  FFMA.FTZ R2, R3.reuse, UR4, R28 ;  /* 0x0000000403027c23 */ /* 0x040fe2000801001c */
[C---:B------:R-:W-:Y:S01]  /*5850*/  ISETP.GE.AND P0, PT, R0.reuse, R12, PT ;  /* 0x0000000c0000720c */ /* 0x040fe20003f06270 */
[C---:B------:R-:W-:Y:S01]  /*5860*/  FFMA.FTZ R8, R3.reuse, UR4, R24 ;  /* 0x0000000403087c23 */ /* 0x040fe20008010018 */
[----:B------:R-:W-:Y:S01]  /*5870*/  ISETP.GE.AND P4, PT, R0, R15, PT ;  /* 0x0000000f0000720c */ /* 0x000fe20003f86270 */
[----:B------:R-:W-:Y:S01]  /*5880*/  FFMA.FTZ R3, R3, UR4, R26 ;  /* 0x0000000403037c23 */ /* 0x000fe2000801001a */
[----:B------:R-:W-:-:S02]  /*5890*/  FSEL R170, R2, -INF , !P2 ;  /* 0xff80000002aa7808 */ /* 0x000fc40005000000 */
[C---:B------:R-:W-:Y:S02]  /*58a0*/  ISETP.GE.AND P2, PT, R0.reuse, R14, PT ;  /* 0x0000000e0000720c */ /* 0x040fe40003f46270 */
[----:B------:R-:W-:Y:S02]  /*58b0*/  FSEL R191, R3, -INF , !P3 ;  /* 0xff80000003bf7808 */ /* 0x000fe40005800000 */
[----:B------:R-:W-:Y:S01]  /*58c0*/  FSEL R184, R9, -INF , !P6 ;  /* 0xff80000009b87808 */ /* 0x000fe20007000000 */
[C---:B-1----:R-:W-:Y:S01]  /*58d0*/  FFMA.FTZ R10, R5.reuse, UR4, R62 ;  /* 0x00000004050a7c23 */ /* 0x042fe2000801003e */
[----:B------:R-:W-:Y:S01]  /*58e0*/  IADD3 R0, R0, 0x79, RZ ;  /* 0x0000007900007810 */ /* 0x000fe20007ffe0ff */
[C---:B------:R-:W-:Y:S01]  /*58f0*/  FFMA.FTZ R3, R5.reuse, UR4, R60 ;  /* 0x0000000405037c23 */ /* 0x040fe2000801003c */
[----:B------:R-:W-:Y:S01]  /*5900*/  FSEL R186, R8, -INF , !P5 ;  /* 0xff80000008ba7808 */ /* 0x000fe20006800000 */
[C---:B------:R-:W-:Y:S01]  /*5910*/  FFMA.FTZ R9, R5.reuse, UR4, R64 ;  /* 0x0000000405097c23 */ /* 0x040fe20008010040 */
[----:B------:R-:W1:Y:S01]  /*5920*/  I2F R2, R0 ;  /* 0x0000000000027306 */ /* 0x000e620000201400 */
[----:B------:R-:W-:Y:S01]  /*5930*/  FSEL R84, R10, -INF , !P0 ;  /* 0xff8000000a547808 */ /* 0x000fe20004000000 */
[----:B------:R-:W-:Y:S01]  /*5940*/  FFMA.FTZ R5, R5, UR4, R66 ;  /* 0x0000000405057c23 */ /* 0x000fe20008010042 */
[----:B------:R-:W-:-:S02]  /*5950*/  PLOP3.LUT P0, PT, PT, PT, UP0, 0x80, 0x0 ;  /* 0x000000000000781c */ /* 0x000fc40003f0f008 */
[----:B------:R-:W-:Y:S02]  /*5960*/  FSEL R35, R3, -INF , !P1 ;  /* 0xff80000003237808 */ /* 0x000fe40004800000 */
[C---:B------:R-:W-:Y:S02]  /*5970*/  ISETP.GE.AND P6, PT, R0.reuse, R13, PT ;  /* 0x0000000d0000720c */ /* 0x040fe40003fc6270 */
[C---:B------:R-:W-:Y:S02]  /*5980*/  ISETP.GE.AND P5, PT, R0.reuse, R12, PT ;  /* 0x0000000c0000720c */ /* 0x040fe40003fa6270 */
[C---:B------:R-:W-:Y:S02]  /*5990*/  ISETP.GE.AND P3, PT, R0.reuse, R15, PT ;  /* 0x0000000f0000720c */ /* 0x040fe40003f66270 */
[----:B------:R-:W-:Y:S02]  /*59a0*/  ISETP.GE.AND P1, PT, R0, R14, PT ;  /* 0x0000000e0000720c */ /* 0x000fe40003f26270 */
[----:B------:R-:W-:Y:S01]  /*59b0*/  FSEL R34, R9, -INF , !P4 ;  /* 0xff80000009227808 */ /* 0x000fe20006000000 */
[C---:B-1----:R-:W-:Y:S01]  /*59c0*/  FFMA.FTZ R8, R2.reuse, UR4, R29 ;  /* 0x0000000402087c23 */ /* 0x042fe2000801001d */
[----:B------:R-:W-:Y:S01]  /*59d0*/  FSEL R36, R5, -INF , !P2 ;  /* 0xff80000005247808 */ /* 0x000fe20005000000 */
[----:B------:R-:W-:-:S02]  /*59e0*/  FFMA.FTZ R3, R2, UR4, R31 ;  /* 0x0000000402037c23 */ /* 0x000fc4000801001f */
[----:B------:R-:W-:Y:S01]  /*59f0*/  FFMA.FTZ R0, R2, UR4, R25 ;  /* 0x0000000402007c23 */ /* 0x000fe20008010019 */
[----:B------:R-:W-:Y:S01]  /*5a00*/  FSEL R125, R8, -INF , !P6 ;  /* 0xff800000087d7808 */ /* 0x000fe20007000000 */
[----:B------:R-:W-:Y:S01]  /*5a10*/  FFMA.FTZ R2, R2, UR4, R27 ;  /* 0x0000000402027c23 */ /* 0x000fe2000801001b */
[----:B------:R-:W-:Y:S02]  /*5a20*/  FSEL R168, R3, -INF , !P5 ;  /* 0xff80000003a87808 */ /* 0x000fe40006800000 */
[----:B------:R-:W-:Y:S02]  /*5a30*/  FSEL R169, R0, -INF , !P3 ;  /* 0xff80000000a97808 */ /* 0x000fe40005800000 */
[----:B------:R-:W-:Y:S01]  /*5a40*/  FSEL R171, R2, -INF , !P1 ;  /* 0xff80000002ab7808 */ /* 0x000fe20004800000 */
[----:B------:R-:W-:Y:S05]  /*5a50*/  @!P0 BRA `(.L_x_359) ;  /* 0x000006a000008947 */ /* 0x000fea0003800000 */
[----:B------:R-:W2:Y:S01]  /*5a60*/  LDL.64 R250, [R1+0x48] ;  /* 0x0000480001fa7983 */ /* 0x000ea20000100a00 */
[----:B------:R-:W-:Y:S01]  /*5a70*/  UIADD3 UR7, UR34, -0x2, URZ ;  /* 0xfffffffe22077890 */ /* 0x000fe2000fffe03f */
[----:B------:R-:W-:Y:S01]  /*5a80*/  IMAD.U32 R2, RZ, RZ, UR20 ;  /* 0x00000014ff027e24 */ /* 0x000fe2000f8e00ff */
[----:B------:R-:W-:Y:S01]  /*5a90*/  BSSY B0, `(.L_x_360) ;  /* 0x0000065000007945 */ /* 0x000fe20003800000 */
[----:B------:R-:W-:Y:S01]  /*5aa0*/  IMAD.U32 R5, RZ, RZ, UR20 ;  /* 0x00000014ff057e24 */ /* 0x000fe2000f8e00ff */
[----:B------:R-:W-:Y:S01]  /*5ab0*/  USHF.R.S32.HI UR6, URZ, 0x1f, UR7 ;  /* 0x0000001f3f067899 */ /* 0x000fe20008011407 */
[----:B------:R-:W-:-:S02]  /*5ac0*/  IMAD.U32 R17, RZ, RZ, UR20 ;  /* 0x00000014ff117e24 */ /* 0x000fc4000f8e00ff */
[----:B------:R-:W-:Y:S01]  /*5ad0*/  IMAD.U32 R8, RZ, RZ, UR7 ;  /* 0x00000007ff087e24 */ /* 0x000fe2000f8e00ff */
[----:B------:R-:W-:Y:S01]  /*5ae0*/  UIMAD UR7, UR21, UR7, URZ ;  /* 0x00000007150772a4 */ /* 0x000fe2000f8e023f */
[----:B------:R-:W-:Y:S02]  /*5af0*/  IMAD.U32 R18, RZ, RZ, UR20 ;  /* 0x00000014ff127e24 */ /* 0x000fe4000f8e00ff */
[----:B------:R-:W-:Y:S01]  /*5b00*/  IMAD.WIDE.U32 R8, R8, UR11, R234 ;  /* 0x0000000b08087c25 */ /* 0x000fe2000f8e00ea */
[----:B------:R-:W-:-:S03]  /*5b10*/  UIMAD UR6, UR6, UR11, UR7 ;  /* 0x0000000b060672a4 */ /* 0x000fc6000f8e0207 */
[----:B------:R-:W-:-:S03]  /*5b20*/  IMAD.U32 R21, RZ, RZ, UR20 ;  /* 0x00000014ff157e24 */ /* 0x000fc6000f8e00ff */
[----:B------:R-:W-:Y:S02]  /*5b30*/  IADD3 R3, R9, UR6, RZ ;  /* 0x0000000609037c10 */ /* 0x000fe4000fffe0ff */
[----:B--2---:R-:W-:-:S13]  /*5b40*/  ISETP.GE.AND P1, PT, R250, c[0x0][0x220], PT ;  /* 0x00008800fa007a0c */ /* 0x004fda0003f26270 */
[----:B------:R-:W-:Y:S01]  /*5b50*/  @!P1 MOV R11, c[0x0][0x19c] ;  /* 0x00006700000b9a02 */ /* 0x000fe20000000f00 */
[----:B------:R-:W-:Y:S01]  /*5b60*/  @!P1 IMAD.MOV.U32 R16, RZ, RZ, c[0x0][0x19c] ;  /* 0x00006700ff109624 */ /* 0x000fe200078e00ff */
[-C--:B------:R-:W-:Y:S01]  /*5b70*/  @!P1 LEA R2, P3, R2, R8.reuse, 0x5 ;  /* 0x0000000802029211 */ /* 0x080fe200078628ff */
[----:B------:R-:W-:Y:S01]  /*5b80*/  @!P1 IMAD.MOV.U32 R20, RZ, RZ, c[0x0][0x19c] ;  /* 0x00006700ff149624 */ /* 0x000fe200078e00ff */
[----:B------:R-:W-:Y:S01]  /*5b90*/  @!P1 IADD3 R0, P4, R8, UR26, RZ ;  /* 0x0000001a08009c10 */ /* 0x000fe2000ff9e0ff */
[----:B------:R1:W-:Y:S01]  /*5ba0*/  @P1 STS.128 [R244+0x4000], RZ ;  /* 0x004000fff4001388 */ /* 0x0003e20000000c00 */
[----:B------:R-:W-:Y:S01]  /*5bb0*/  @!P1 LEA R5, P2, R5, R8, 0x6 ;  /* 0x0000000805059211 */ /* 0x000fe200078430ff */
[----:B------:R-:W-:Y:S01]  /*5bc0*/  @!P1 IMAD R20, R20, 0x60, RZ ;  /* 0x0000006014149824 */ /* 0x000fe200078e02ff */
[----:B------:R-:W-:Y:S01]  /*5bd0*/  @!P1 LEA.HI.X R11, R17, R3, R11, 0x5, P3 ;  /* 0x00000003110b9211 */ /* 0x000fe200018f2c0b */
[----:B------:R-:W-:Y:S01]  /*5be0*/  @!P1 IMAD.MOV.U32 R17, RZ, RZ, R3 ;  /* 0x000000ffff119224 */ /* 0x000fe200078e0003 */
[----:B------:R-:W-:-:S02]  /*5bf0*/  @!P1 IADD3.X R10, R3, UR25, RZ, P4, !PT ;  /* 0x00000019030a9c10 */ /* 0x000fc4000a7fe4ff */
[----:B------:R-:W-:Y:S02]  /*5c00*/  @!P1 LEA.HI.X R16, R18, R3, R16, 0x6, P2 ;  /* 0x0000000312109211 */ /* 0x000fe400010f3410 */
[C---:B------:R-:W-:Y:S02]  /*5c10*/  @!P1 LEA R28, P3, R5.reuse, c[0x0][0x168], 0x1 ;  /* 0x00005a00051c9a11 */ /* 0x040fe400078608ff */
[C---:B------:R-:W-:Y:S02]  /*5c20*/  @!P1 LEA R32, P4, R0.reuse, c[0x0][0x168], 0x1 ;  /* 0x00005a0000209a11 */ /* 0x040fe400078808ff */
[----:B------:R-:W-:Y:S02]  /*5c30*/  @!P1 LEA.HI.X R29, R5, c[0x0][0x16c], R16, 0x1, P3 ;  /* 0x00005b00051d9a11 */ /* 0x000fe400018f0c10 */
        /* <DEDUP_REMOVED lines=15> */
[----:B------:R-:W-:Y:S01]  /*5d30*/  @!P1 LEA R24, P4, R18, c[0x0][0x168], 0x1 ;  /* 0x00005a0012189a11 */ /* 0x000fe200078808ff */
        /* <DEDUP_REMOVED lines=58> */
.L_x_361:
[----:B------:R-:W-:Y:S05]  /*60e0*/  BSYNC B0 ;  /* 0x0000000000007941 */ /* 0x000fea0003800000 */
.L_x_360:
[----:B------:R-:W0:Y:S02]  /*60f0*/  LDGDEPBAR ;  /* 0x00000000000079af */ /* 0x000e240000000000 */
.L_x_359:
        /* <DEDUP_REMOVED lines=8> */
[----:B------:R-:W-:Y:S02]  /*6180*/  STL [R1+0xf0], R242 ;  /* 0x0000f0f201007387 */ /* 0x000fe40000100800 */
[----:B------:R-:W-:Y:S01]  /*6190*/  IMAD R235, R4, 0x2, R234 ;  /* 0x0000000204eb7824 */ /* 0x000fe200078e02ea */
        /* <DEDUP_REMOVED lines=31> */
[----:B-1----:R-:W-:Y:S01]  /*6390*/  LDSM.16.MT88.4 R28, [R233+0x8000] ;  /* 0x00800000e91c783b */ /* 0x002fe20000004200 */
        /* <DEDUP_REMOVED lines=64> */
[----:B------:R-:W-:-:S03]  /*67a0*/  FMNMX.FTZ R2, R222, R2, !PT ;  /* 0x00000002de027209 */ /* 0x000fc60007810000 */
[----:B--2---:R-:W2:Y:S01]  /*67b0*/  SHFL.BFLY PT, R8, R0, 0x2, 0x1f ;  /* 0x0c401f0000087f89 */ /* 0x004ea200000e0000 */
[----:B------:R-:W-:-:S04]  /*67c0*/  FMNMX.FTZ R2, R217, R2, !PT ;  /* 0x00000002d9027209 */ /* 0x000fc80007810000 */
[----:B------:R-:W-:Y:S02]  /*67d0*/  FMNMX.FTZ R2, R211, R2, !PT ;  /* 0x00000002d3027209 */ /* 0x000fe40007810000 */
[----:B-1----:R-:W-:Y:S02]  /*67e0*/  FMNMX.FTZ R152, R152, R5, !PT ;  /* 0x0000000598987209 */ /* 0x002fe40007810000 */
[----:B------:R-:W-:Y:S02]  /*67f0*/  FMNMX.FTZ R3, R205, R2, !PT ;  /* 0x00000002cd037209 */ /* 0x000fe40007810000 */
[----:B------:R-:W-:Y:S01]  /*6800*/  FMNMX.FTZ R2, R84, R149, !PT ;  /* 0x0000009554027209 */ /* 0x000fe20007810000 */
[----:B------:R-:W1:Y:S01]  /*6810*/  SHFL.BFLY PT, R9, R152, 0x1, 0x1f ;  /* 0x0c201f0098097f89 */ /* 0x000e6200000e0000 */
[----:B------:R-:W-:Y:S02]  /*6820*/  FMNMX.FTZ R3, R199, R3, !PT ;  /* 0x00000003c7037209 */ /* 0x000fe40007810000 */
[----:B------:R-:W-:-:S02]  /*6830*/  FMNMX.FTZ R2, R153, R2, !PT ;  /* 0x0000000299027209 */ /* 0x000fc40007810000 */
[----:B------:R-:W-:Y:S02]  /*6840*/  FMNMX.FTZ R3, R191, R3, !PT ;  /* 0x00000003bf037209 */ /* 0x000fe40007810000 */
[----:B------:R-:W-:Y:S02]  /*6850*/  FMNMX.FTZ R2, R148, R2, !PT ;  /* 0x0000000294027209 */ /* 0x000fe40007810000 */
[----:B------:R-:W-:Y:S02]  /*6860*/  FMNMX.FTZ R3, R171, R3, !PT ;  /* 0x00000003ab037209 */ /* 0x000fe40007810000 */
[----:B--2---:R-:W-:Y:S02]  /*6870*/  FMNMX.FTZ R0, R0, R8, !PT ;  /* 0x0000000800007209 */ /* 0x004fe40007810000 */
[----:B------:R-:W-:Y:S01]  /*6880*/  FMNMX.FTZ R2, R142, R2, !PT ;  /* 0x000000028e027209 */ /* 0x000fe20007810000 */
[----:B------:R-:W2:Y:S03]  /*6890*/  SHFL.BFLY PT, R5, R3, 0x2, 0x1f ;  /* 0x0c401f0003057f89 */ /* 0x000ea600000e0000 */
[----:B------:R-:W-:Y:S01]  /*68a0*/  FMNMX.FTZ R2, R140, R2, !PT ;  /* 0x000000028c027209 */ /* 0x000fe20007810000 */
[----:B------:R-:W3:Y:S03]  /*68b0*/  SHFL.BFLY PT, R150, R0, 0x1, 0x1f ;  /* 0x0c201f0000967f89 */ /* 0x000ee600000e0000 */
[----:B------:R-:W-:-:S02]  /*68c0*/  FMNMX.FTZ R2, R134, R2, !PT ;  /* 0x0000000286027209 */ /* 0x000fc40007810000 */
[----:B-1----:R-:W-:Y:S02]  /*68d0*/  FMNMX.FTZ R152, R152, R9, !PT ;  /* 0x0000000998987209 */ /* 0x002fe40007810000 */
[----:B------:R-:W-:Y:S02]  /*68e0*/  FMNMX.FTZ R2, R135, R2, !PT ;  /* 0x0000000287027209 */ /* 0x000fe40007810000 */
[C---:B------:R-:W-:Y:S01]  /*68f0*/  FSETP.NEU.FTZ.AND P1, PT, R152.reuse, -INF , PT ;  /* 0xff8000009800780b */ /* 0x040fe20003f3d000 */
[----:B------:R-:W-:Y:S01]  /*6900*/  FMUL.FTZ R8, R152, c[0x0][0x23c] ;  /* 0x00008f0098087a20 */ /* 0x000fe20000410000 */
[----:B------:R-:W-:Y:S01]  /*6910*/  FMNMX.FTZ R2, R156, R2, !PT ;  /* 0x000000029c027209 */ /* 0x000fe20007810000 */
[----:B------:R-:W-:Y:S03]  /*6920*/  STL [R1+0xfc], R152 ;  /* 0x0000fc9801007387 */ /* 0x000fe60000100800 */
[----:B------:R-:W-:-:S02]  /*6930*/  FMNMX.FTZ R2, R159, R2, !PT ;  /* 0x000000029f027209 */ /* 0x000fc40007810000 */
[----:B------:R-:W-:Y:S02]  /*6940*/  FSEL R8, R8, RZ, P1 ;  /* 0x000000ff08087208 */ /* 0x000fe40000800000 */
[----:B------:R-:W-:Y:S02]  /*6950*/  FMNMX.FTZ R2, R145, R2, !PT ;  /* 0x0000000291027209 */ /* 0x000fe40007810000 */
[----:B--2---:R-:W-:Y:S01]  /*6960*/  FMNMX.FTZ R3, R3, R5, !PT ;  /* 0x0000000503037209 */ /* 0x004fe20007810000 */
[--C-:B------:R-:W-:Y:S01]  /*6970*/  FFMA.FTZ R5, R35, c[0x0][0x23c], -R8.reuse ;  /* 0x00008f0023057a23 */ /* 0x100fe20000010808 */
[----:B---3--:R-:W-:Y:S02]  /*6980*/  FMNMX.FTZ R150, R0, R150, !PT ;  /* 0x0000009600967209 */ /* 0x008fe40007810000 */
[----:B------:R-:W-:Y:S01]  /*6990*/  FMNMX.FTZ R0, R144, R2, !PT ;  /* 0x0000000290007209 */ /* 0x000fe20007810000 */
[----:B------:R1:W-:Y:S01]  /*69a0*/  MUFU.EX2 R11, R5 ;  /* 0x00000005000b7308 */ /* 0x0003e20000000800 */
[----:B------:R-:W-:Y:S01]  /*69b0*/  FSETP.NEU.FTZ.AND P1, PT, R150, -INF , PT ;  /* 0xff8000009600780b */ /* 0x000fe20003f3d000 */
[----:B------:R-:W-:Y:S01]  /*69c0*/  FFMA.FTZ R2, R55, c[0x0][0x23c], -R8 ;  /* 0x00008f0037027a23 */ /* 0x000fe20000010808 */
[----:B------:R-:W-:Y:S01]  /*69d0*/  FMNMX.FTZ R0, R164, R0, !PT ;  /* 0x00000000a4007209 */ /* 0x000fe20007810000 */
[----:B------:R-:W2:Y:S03]  /*69e0*/  SHFL.BFLY PT, R9, R3, 0x1, 0x1f ;  /* 0x0c201f0003097f89 */ /* 0x000ea600000e0000 */
[----:B------:R-:W-:Y:S01]  /*69f0*/  FMNMX.FTZ R0, R174, R0, !PT ;  /* 0x00000000ae007209 */ /* 0x000fe20007810000 */
[----:B------:R3:W-:Y:S01]  /*6a00*/  MUFU.EX2 R10, R2 ;  /* 0x00000002000a7308 */ /* 0x0007e20000000800 */
[----:B------:R-:W-:Y:S02]  /*6a10*/  STL [R1+0x100], R150 ;  /* 0x0001009601007387 */ /* 0x000fe40000100800 */
[----:B------:R-:W-:-:S04]  /*6a20*/  FMNMX.FTZ R0, R167, R0, !PT ;  /* 0x00000000a7007209 */ /* 0x000fc80007810000 */
[----:B------:R-:W-:Y:S01]  /*6a30*/  FMNMX.FTZ R0, R165, R0, !PT ;  /* 0x00000000a5007209 */ /* 0x000fe20007810000 */
[----:B-1----:R-:W-:-:S03]  /*6a40*/  FMUL.FTZ R5, R150, c[0x0][0x23c] ;  /* 0x00008f0096057a20 */ /* 0x002fc60000410000 */
[----:B------:R-:W-:Y:S02]  /*6a50*/  FMNMX.FTZ R0, R189, R0, !PT ;  /* 0x00000000bd007209 */ /* 0x000fe40007810000 */
[----:B------:R-:W-:-:S05]  /*6a60*/  FSEL R5, R5, RZ, P1 ;  /* 0x000000ff05057208 */ /* 0x000fca0000800000 */
[--C-:B---3--:R-:W-:Y:S01]  /*6a70*/  FFMA.FTZ R2, R34, c[0x0][0x23c], -R5.reuse ;  /* 0x00008f0022027a23 */ /* 0x108fe20000010805 */
[----:B--2---:R-:W-:Y:S01]  /*6a80*/  FMNMX.FTZ R3, R3, R9, !PT ;  /* 0x0000000903037209 */ /* 0x004fe20007810000 */
[----:B------:R-:W-:Y:S02]  /*6a90*/  FFMA.FTZ R9, R52, c[0x0][0x23c], -R5 ;  /* 0x00008f0034097a23 */ /* 0x000fe40000010805 */
[----:B------:R1:W-:Y:S01]  /*6aa0*/  MUFU.EX2 R249, R2 ;  /* 0x0000000200f97308 */ /* 0x0003e20000000800 */
[----:B------:R-:W-:-:S07]  /*6ab0*/  FSETP.NEU.FTZ.AND P1, PT, R3, -INF , PT ;  /* 0xff8000000300780b */ /* 0x000fce0003f3d000 */
[----:B------:R-:W-:Y:S01]  /*6ac0*/  MUFU.EX2 R203, R9 ;  /* 0x0000000900cb7308 */ /* 0x000fe20000000800 */
[----:B-1----:R-:W-:-:S07]  /*6ad0*/  FFMA.FTZ R2, R53, c[0x0][0x23c], -R5 ;  /* 0x00008f0035027a23 */ /* 0x002fce0000010805 */
[----:B------:R1:W2:Y:S02]  /*6ae0*/  MUFU.EX2 R252, R2 ;  /* 0x0000000200fc7308 */ /* 0x0002a40000000800 */
[----:B-1----:R-:W-:Y:S01]  /*6af0*/  FMNMX.FTZ R2, R195, R0, !PT ;  /* 0x00000000c3027209 */ /* 0x002fe20007810000 */
[----:B------:R-:W-:Y:S01]  /*6b00*/  FFMA.FTZ R0, R54, c[0x0][0x23c], -R5 ;  /* 0x00008f0036007a23 */ /* 0x000fe20000010805 */
[----:B--2---:R-:W-:Y:S01]  /*6b10*/  F2FP.PACK_AB R16, R252, R249 ;  /* 0x000000f9fc10723e */ /* 0x004fe200000000ff */
[----:B------:R-:W-:Y:S01]  /*6b20*/  LDSM.16.MT88.4 R52, [R234+0x8000] ;  /* 0x00800000ea34783b */ /* 0x000fe20000004200 */
[----:B------:R-:W-:Y:S02]  /*6b30*/  FMNMX.FTZ R2, R193, R2, !PT ;  /* 0x00000002c1027209 */ /* 0x000fe40007810000 */
[----:B------:R1:W2:Y:S02]  /*6b40*/  MUFU.EX2 R17, R0 ;  /* 0x0000000000117308 */ /* 0x0002a40000000800 */
[----:B-1----:R-:W-:Y:S01]  /*6b50*/  FMNMX.FTZ R0, R190, R2, !PT ;  /* 0x00000002be007209 */ /* 0x002fe20007810000 */
[----:B------:R-:W-:Y:S01]  /*6b60*/  FMUL.FTZ R2, R3, c[0x0][0x23c] ;  /* 0x00008f0003027a20 */ /* 0x000fe20000410000 */
[----:B--2---:R1:W-:Y:S01]  /*6b70*/  STL [R1+0x84], R17 ;  /* 0x0000841101007387 */ /* 0x0043e20000100800 */
[----:B------:R-:W-:-:S02]  /*6b80*/  F2FP.PACK_AB R18, R203, R17 ;  /* 0x00000011cb12723e */ /* 0x000fc400000000ff */
[----:B------:R-:W-:Y:S01]  /*6b90*/  FMNMX.FTZ R0, R245, R0, !PT ;  /* 0x00000000f5007209 */ /* 0x000fe20007810000 */
[----:B------:R-:W-:Y:S01]  /*6ba0*/  STL [R1+0x104], R3 ;  /* 0x0001040301007387 */ /* 0x000fe20000100800 */
[----:B------:R-:W-:Y:S02]  /*6bb0*/  FSEL R2, R2, RZ, P1 ;  /* 0x000000ff02027208 */ /* 0x000fe40000800000 */
[----:B------:R-:W-:-:S03]  /*6bc0*/  FMNMX.FTZ R0, R231, R0, !PT ;  /* 0x00000000e7007209 */ /* 0x000fc60007810000 */
[--C-:B------:R-:W-:Y:S01]  /*6bd0*/  FFMA.FTZ R7, R56, c[0x0][0x23c], -R2.reuse ;  /* 0x00008f0038077a23 */ /* 0x100fe20000010802 */
[----:B------:R-:W-:Y:S01]  /*6be0*/  FMNMX.FTZ R0, R228, R0, !PT ;  /* 0x00000000e4007209 */ /* 0x000fe20007810000 */
[----:B------:R-:W-:Y:S02]  /*6bf0*/  FFMA.FTZ R9, R36, c[0x0][0x23c], -R2 ;  /* 0x00008f0024097a23 */ /* 0x000fe40000010802 */
[----:B------:R2:W-:Y:S01]  /*6c00*/  MUFU.EX2 R250, R7 ;  /* 0x0000000700fa7308 */ /* 0x0005e20000000800 */
[----:B------:R-:W-:-:S04]  /*6c10*/  FMNMX.FTZ R0, R227, R0, !PT ;  /* 0x00000000e3007209 */ /* 0x000fc80007810000 */
[----:B------:R-:W-:-:S03]  /*6c20*/  FMNMX.FTZ R0, R221, R0, !PT ;  /* 0x00000000dd007209 */ /* 0x000fc60007810000 */
[----:B------:R-:W1:Y:S01]  /*6c30*/  MUFU.EX2 R251, R9 ;  /* 0x0000000900fb7308 */ /* 0x000e620000000800 */
[----:B------:R-:W-:-:S04]  /*6c40*/  FMNMX.FTZ R0, R218, R0, !PT ;  /* 0x00000000da007209 */ /* 0x000fc80007810000 */
[----:B------:R-:W-:Y:S01]  /*6c50*/  FMNMX.FTZ R0, R213, R0, !PT ;  /* 0x00000000d5007209 */ /* 0x000fe20007810000 */
[----:B--2---:R-:W-:-:S03]  /*6c60*/  FFMA.FTZ R7, R58, c[0x0][0x23c], -R2 ;  /* 0x00008f003a077a23 */ /* 0x004fc60000010802 */
[----:B------:R-:W-:Y:S01]  /*6c70*/  FMNMX.FTZ R6, R206, R0, !PT ;  /* 0x00000000ce067209 */ /* 0x000fe20007810000 */
[----:B------:R-:W-:Y:S01]  /*6c80*/  FFMA.FTZ R0, R57, c[0x0][0x23c], -R2 ;  /* 0x00008f0039007a23 */ /* 0x000fe20000010802 */
[----:B------:R-:W2:Y:S02]  /*6c90*/  MUFU.EX2 R19, R7 ;  /* 0x0000000700137308 */ /* 0x000ea40000000800 */
[----:B------:R-:W-:Y:S01]  /*6ca0*/  FMNMX.FTZ R4, R197, R6, !PT ;  /* 0x00000006c5047209 */ /* 0x000fe20007810000 */
[----:B------:R-:W-:Y:S01]  /*6cb0*/  LDSM.16.MT88.4 R56, [R235+0x8000] ;  /* 0x00800000eb38783b */ /* 0x000fe20000004200 */
[----:B-1----:R-:W-:-:S04]  /*6cc0*/  F2FP.PACK_AB R17, R250, R251 ;  /* 0x000000fbfa11723e */ /* 0x002fc800000000ff */
[----:B------:R1:W3:Y:S01]  /*6cd0*/  MUFU.EX2 R202, R0 ;  /* 0x0000000000ca7308 */ /* 0x0002e20000000800 */
[----:B--2---:R3:W-:Y:S01]  /*6ce0*/  STL [R1+0x74], R19 ;  /* 0x0000741301007387 */ /* 0x0047e20000100800 */
[----:B-1----:R-:W-:Y:S01]  /*6cf0*/  FMNMX.FTZ R0, R187, R4, !PT ;  /* 0x00000004bb007209 */ /* 0x002fe20007810000 */
[----:B------:R-:W-:-:S03]  /*6d00*/  FFMA.FTZ R4, R67, c[0x0][0x23c], -R5 ;  /* 0x00008f0043047a23 */ /* 0x000fc60000010805 */
[----:B------:R-:W-:Y:S02]  /*6d10*/  FMNMX.FTZ R0, R184, R0, !PT ;  /* 0x00000000b8007209 */ /* 0x000fe40007810000 */
[----:B------:R1:W-:Y:S02]  /*6d20*/  MUFU.EX2 R244, R4 ;  /* 0x0000000400f47308 */ /* 0x0003e40000000800 */
[----:B------:R-:W-:-:S05]  /*6d30*/  FMNMX.FTZ R0, R168, R0, !PT ;  /* 0x00000000a8007209 */ /* 0x000fca0007810000 */
[----:B------:R-:W2:Y:S01]  /*6d40*/  SHFL.BFLY PT, R6, R0, 0x2, 0x1f ;  /* 0x0c401f0000067f89 */ /* 0x000ea200000e0000 */
[----:B---3--:R-:W-:Y:S01]  /*6d50*/  F2FP.PACK_AB R19, R202, R19 ;  /* 0x00000013ca13723e */ /* 0x008fe200000000ff */
[----:B-1----:R-:W-:Y:S02]  /*6d60*/  FFMA.FTZ R4, R65, c[0x0][0x23c], -R5 ;  /* 0x00008f0041047a23 */ /* 0x002fe40000010805 */
[----:B------:R-:W-:Y:S04]  /*6d70*/  LDSM.16.MT88.4 R64, [R234+0x8800] ;  /* 0x00880000ea40783b */ /* 0x000fe80000004200 */
[C---:B------:R-:W-:Y:S01]  /*6d80*/  HMMA.16816.F32 R48, R16.reuse, R28, RZ ;  /* 0x0000001c1030723c */ /* 0x040fe200000018ff */
[----:B------:R1:W3:Y:S07]  /*6d90*/  MUFU.EX2 R247, R4 ;  /* 0x0000000400f77308 */ /* 0x0002ee0000000800 */
[----:B------:R-:W-:Y:S01]  /*6da0*/  HMMA.16816.F32 R76, R16, R44, RZ ;  /* 0x0000002c104c723c */ /* 0x000fe200000018ff */
[----:B--2---:R-:W-:-:S07]  /*6db0*/  FMNMX.FTZ R0, R0, R6, !PT ;  /* 0x0000000600007209 */ /* 0x004fce0007810000 */
[C---:B------:R-:W-:Y:S01]  /*6dc0*/  HMMA.16816.F32 R72, R16.reuse, R52, RZ ;  /* 0x000000341048723c */ /* 0x040fe200000018ff */
[--C-:B-1----:R-:W-:Y:S01]  /*6dd0*/  FFMA.FTZ R4, R63, c[0x0][0x23c], -R5.reuse ;  /* 0x00008f003f047a23 */ /* 0x102fe20000010805 */
[----:B---3--:R-:W-:Y:S01]  /*6de0*/  F2FP.PACK_AB R20, R247, R244 ;  /* 0x000000f4f714723e */ /* 0x008fe200000000ff */
[----:B------:R-:W1:Y:S02]  /*6df0*/  SHFL.BFLY PT, R6, R0, 0x1, 0x1f ;  /* 0x0c201f0000067f89 */ /* 0x000e6400000e0000 */
[----:B------:R2:W3:Y:S03]  /*6e00*/  MUFU.EX2 R12, R4 ;  /* 0x00000004000c7308 */ /* 0x0004e60000000800 */
[C---:B------:R-:W-:Y:S08]  /*6e10*/  HMMA.16816.F32 R24, R16.reuse, R56, RZ ;  /* 0x000000381018723c */ /* 0x040ff000000018ff */
[C---:B------:R-:W-:Y:S01]  /*6e20*/  HMMA.16816.F32 R40, R16.reuse, R30, RZ ;  /* 0x0000001e1028723c */ /* 0x040fe200000018ff */
[----:B--2---:R-:W-:Y:S01]  /*6e30*/  FFMA.FTZ R4, R61, c[0x0][0x23c], -R5 ;  /* 0x00008f003d047a23 */ /* 0x004fe20000010805 */
[----:B---3--:R-:W-:Y:S06]  /*6e40*/  STL [R1+0xac], R12 ;  /* 0x0000ac0c01007387 */ /* 0x008fec0000100800 */
[----:B------:R-:W-:Y:S01]  /*6e50*/  HMMA.16816.F32 R36, R16, R46, RZ ;  /* 0x0000002e1024723c */ /* 0x000fe200000018ff */
[----:B------:R2:W-:Y:S01]  /*6e60*/  MUFU.EX2 R7, R4 ;  /* 0x0000000400077308 */ /* 0x0005e20000000800 */
[----:B------:R-:W-:Y:S01]  /*6e70*/  LDSM.16.MT88.4 R60, [R236+0x8800] ;  /* 0x00880000ec3c783b */ /* 0x000fe20000004200 */
[----:B-1----:R-:W-:-:S05]  /*6e80*/  FMNMX.FTZ R151, R0, R6, !PT ;  /* 0x0000000600977209 */ /* 0x002fca0007810000 */
[----:B------:R-:W-:Y:S01]  /*6e90*/  HMMA.16816.F32 R32, R16, R54, RZ ;  /* 0x000000361020723c */ /* 0x000fe200000018ff */
[----:B--2---:R-:W-:-:S04]  /*6ea0*/  FFMA.FTZ R4, R69, c[0x0][0x23c], -R2 ;  /* 0x00008f0045047a23 */ /* 0x004fc80000010802 */
[----:B------:R1:W-:Y:S02]  /*6eb0*/  MUFU.EX2 R243, R4 ;  /* 0x0000000400f37308 */ /* 0x0003e40000000800 */
[--C-:B-1----:R-:W-:Y:S01]  /*6ec0*/  FFMA.FTZ R4, R68, c[0x0][0x23c], -R2.reuse ;  /* 0x00008f0044047a23 */ /* 0x102fe20000010802 */
[C---:B------:R-:W-:Y:S01]  /*6ed0*/  FSETP.NEU.FTZ.AND P1, PT, R151.reuse, -INF , PT ;  /* 0xff8000009700780b */ /* 0x040fe20003f3d000 */
[----:B------:R-:W-:Y:S01]  /*6ee0*/  FMUL.FTZ R0, R151, c[0x0][0x23c] ;  /* 0x00008f0097007a20 */ /* 0x000fe20000410000 */
[----:B------:R-:W-:Y:S03]  /*6ef0*/  HMMA.16816.F32 R16, R16, R58, RZ ;  /* 0x0000003a1010723c */ /* 0x000fe600000018ff */
[----:B------:R1:W2:Y:S01]  /*6f00*/  MUFU.EX2 R13, R4 ;  /* 0x00000004000d7308 */ /* 0x0002a20000000800 */
[----:B------:R-:W3:Y:S01]  /*6f10*/  LDSM.16.MT88.4 R68, [R233+0x8800] ;  /* 0x00880000e944783b */ /* 0x000ee20000004200 */
[----:B-1----:R-:W-:-:S03]  /*6f20*/  FFMA.FTZ R4, R81, c[0x0][0x23c], -R2 ;  /* 0x00008f0051047a23 */ /* 0x002fc60000010802 */
[----:B--2---:R-:W-:Y:S03]  /*6f30*/  STL [R1+0xa8], R13 ;  /* 0x0000a80d01007387 */ /* 0x004fe60000100800 */
[----:B------:R1:W-:Y:S02]  /*6f40*/  MUFU.EX2 R241, R4 ;  /* 0x0000000400f17308 */ /* 0x0003e40000000800 */
[----:B-1----:R-:W-:Y:S01]  /*6f50*/  FFMA.FTZ R4, R80, c[0x0][0x23c], -R2 ;  /* 0x00008f0050047a23 */ /* 0x002fe20000010802 */
[----:B------:R-:W-:Y:S01]  /*6f60*/  FSEL R0, R0, RZ, P1 ;  /* 0x000000ff00007208 */ /* 0x000fe20000800000 */
[----:B------:R-:W1:Y:S04]  /*6f70*/  LDSM.16.MT88.4 R80, [R235+0x8800] ;  /* 0x00880000eb50783b */ /* 0x000e680000004200 */
[----:B------:R2:W4:Y:S02]  /*6f80*/  MUFU.EX2 R9, R4 ;  /* 0x0000000400097308 */ /* 0x0005240000000800 */
[--C-:B--2---:R-:W-:Y:S01]  /*6f90*/  FFMA.FTZ R4, R95, c[0x0][0x23c], -R8.reuse ;  /* 0x00008f005f047a23 */ /* 0x104fe20000010808 */
[----:B----4-:R-:W-:Y:S05]  /*6fa0*/  STL [R1+0xb0], R9 ;  /* 0x0000b00901007387 */ /* 0x010fea0000100800 */
[----:B------:R-:W2:Y:S02]  /*6fb0*/  MUFU.EX2 R3, R4 ;  /* 0x0000000400037308 */ /* 0x000ea40000000800 */
[----:B--2---:R2:W-:Y:S01]  /*6fc0*/  STL [R1+0x6c], R3 ;  /* 0x00006c0301007387 */ /* 0x0045e20000100800 */
[----:B------:R-:W-:-:S03]  /*6fd0*/  FFMA.FTZ R4, R93, c[0x0][0x23c], -R8 ;  /* 0x00008f005d047a23 */ /* 0x000fc60000010808 */
[----:B------:R4:W-:Y:S02]  /*6fe0*/  STL [R1+0x108], R244 ;  /* 0x000108f401007387 */ /* 0x0009e40000100800 */
[----:B--2---:R2:W-:Y:S02]  /*6ff0*/  MUFU.EX2 R3, R4 ;  /* 0x0000000400037308 */ /* 0x0045e40000000800 */
[----:B----4-:R-:W4:Y:S01]  /*7000*/  LDL.LU R244, [R1+0x6c] ;  /* 0x00006c0001f47983 */ /* 0x010f220000300800 */
[----:B------:R-:W-:Y:S02]  /*7010*/  F2FP.PACK_AB R21, R13, R243 ;  /* 0x000000f30d15723e */ /* 0x000fe400000000ff */
[----:B------:R-:W-:Y:S01]  /*7020*/  F2FP.PACK_AB R22, R7, R12 ;  /* 0x0000000c0716723e */ /* 0x000fe200000000ff */
[----:B------:R-:W-:Y:S01]  /*7030*/  STL [R1+0x10c], R243 ;  /* 0x00010cf301007387 */ /* 0x000fe20000100800 */
[----:B------:R-:W-:-:S03]  /*7040*/  F2FP.PACK_AB R23, R9, R241 ;  /* 0x000000f10917723e */ /* 0x000fc600000000ff */
[----:B------:R-:W-:Y:S01]  /*7050*/  STL [R1+0x110], R241 ;  /* 0x000110f101007387 */ /* 0x000fe20000100800 */
[----:B--2---:R-:W-:-:S03]  /*7060*/  FFMA.FTZ R4, R94, c[0x0][0x23c], -R8 ;  /* 0x00008f005e047a23 */ /* 0x004fc60000010808 */
[----:B------:R2:W-:Y:S01]  /*7070*/  STL [R1+0x114], R151 ;  /* 0x0001149701007387 */ /* 0x0005e20000100800 */
[C---:B---3--:R-:W-:Y:S01]  /*7080*/  HMMA.16816.F32 R108, R20.reuse, R68, R48 ;  /* 0x00000044146c723c */ /* 0x048fe20000001830 */
[----:B------:R3:W-:Y:S07]  /*7090*/  MUFU.EX2 R201, R4 ;  /* 0x0000000400c97308 */ /* 0x0007ee0000000800 */
[C---:B------:R-:W-:Y:S08]  /*70a0*/  HMMA.16816.F32 R88, R20.reuse, R60, R76 ;  /* 0x0000003c1458723c */ /* 0x040ff0000000184c */
[----:B------:R-:W-:Y:S01]  /*70b0*/  HMMA.16816.F32 R76, R20, R70, R40 ;  /* 0x00000046144c723c */ /* 0x000fe20000001828 */
[----:B---3--:R-:W-:-:S04]  /*70c0*/  FFMA.FTZ R4, R92, c[0x0][0x23c], -R8 ;  /* 0x00008f005c047a23 */ /* 0x008fc80000010808 */
[----:B------:R3:W-:Y:S03]  /*70d0*/  MUFU.EX2 R242, R4 ;  /* 0x0000000400f27308 */ /* 0x0007e60000000800 */
[C---:B------:R-:W-:Y:S08]  /*70e0*/  HMMA.16816.F32 R92, R20.reuse, R62, R36 ;  /* 0x0000003e145c723c */ /* 0x040ff00000001824 */
[----:B------:R-:W-:Y:S01]  /*70f0*/  HMMA.16816.F32 R96, R20, R64, R72 ;  /* 0x000000401460723c */ /* 0x000fe20000001848 */
[----:B---3--:R-:W-:-:S07]  /*7100*/  FFMA.FTZ R4, R84, c[0x0][0x23c], -R0 ;  /* 0x00008f0054047a23 */ /* 0x008fce0000010800 */
[C---:B-1----:R-:W-:Y:S01]  /*7110*/  HMMA.16816.F32 R120, R20.reuse, R80, R24 ;  /* 0x000000501478723c */ /* 0x042fe20000001818 */
[----:B--2---:R1:W-:Y:S07]  /*7120*/  MUFU.EX2 R151, R4 ;  /* 0x0000000400977308 */ /* 0x0043ee0000000800 */
[----:B------:R-:W-:Y:S01]  /*7130*/  HMMA.16816.F32 R100, R20, R66, R32 ;  /* 0x000000421464723c */ /* 0x000fe20000001820 */
[----:B-1----:R-:W-:-:S04]  /*7140*/  FFMA.FTZ R4, R149, c[0x0][0x23c], -R0 ;  /* 0x00008f0095047a23 */ /* 0x002fc80000010800 */
[----:B------:R1:W2:Y:S02]  /*7150*/  MUFU.EX2 R6, R4 ;  /* 0x0000000400067308 */ /* 0x0002a40000000800 */
[--C-:B-1----:R-:W-:Y:S01]  /*7160*/  FFMA.FTZ R4, R153, c[0x0][0x23c], -R0.reuse ;  /* 0x00008f0099047a23 */ /* 0x102fe20000010800 */
[----:B--2---:R1:W-:Y:S05]  /*7170*/  STL [R1+0x28], R6 ;  /* 0x0000280601007387 */ /* 0x0043ea0000100800 */
[----:B------:R2:W-:Y:S02]  /*7180*/  MUFU.EX2 R112, R4 ;  /* 0x0000000400707308 */ /* 0x0005e40000000800 */
[----:B--2---:R-:W-:-:S06]  /*7190*/  FFMA.FTZ R4, R148, c[0x0][0x23c], -R0 ;  /* 0x00008f0094047a23 */ /* 0x004fcc0000010800 */
[----:B------:R2:W3:Y:S02]  /*71a0*/  MUFU.EX2 R150, R4 ;  /* 0x0000000400967308 */ /* 0x0004e40000000800 */
[----:B--2---:R-:W-:-:S06]  /*71b0*/  FFMA.FTZ R4, R105, c[0x0][0x23c], -R8 ;  /* 0x00008f0069047a23 */ /* 0x004fcc0000010808 */
[----:B------:R2:W-:Y:S02]  /*71c0*/  MUFU.EX2 R248, R4 ;  /* 0x0000000400f87308 */ /* 0x0005e40000000800 */
[----:B--2---:R-:W-:Y:S02]  /*71d0*/  FFMA.FTZ R4, R104, c[0x0][0x23c], -R8 ;  /* 0x00008f0068047a23 */ /* 0x004fe40000010808 */
[----:B------:R-:W-:Y:S04]  /*71e0*/  HMMA.16816.F32 R104, R20, R82, R16 ;  /* 0x000000521468723c */ /* 0x000fe80000001810 */
[----:B------:R2:W-:Y:S03]  /*71f0*/  MUFU.EX2 R200, R4 ;  /* 0x0000000400c87308 */ /* 0x0005e60000000800 */
[----:B------:R-:W-:-:S02]  /*7200*/  F2FP.PACK_AB R17, R6, R151 ;  /* 0x000000970611723e */ /* 0x000fc400000000ff */
[----:B------:R-:W-:Y:S02]  /*7210*/  F2FP.PACK_AB R16, R10, R11 ;  /* 0x0000000b0a10723e */ /* 0x000fe400000000ff */
[----:B---3--:R-:W-:Y:S01]  /*7220*/  F2FP.PACK_AB R19, R150, R112 ;  /* 0x000000709613723e */ /* 0x008fe200000000ff */
        /* <DEDUP_REMOVED lines=8> */
[----:B--2---:R-:W-:Y:S01]  /*72b0*/  FFMA.FTZ R4, R158, c[0x0][0x23c], -R8 ;  /* 0x00008f009e047a23 */ /* 0x004fe20000010808 */
[----:B------:R-:W-:-:S05]  /*72c0*/  MOV R158, R112 ;  /* 0x00000070009e7202 */ /* 0x000fca0000000f00 */
[----:B-1----:R1:W2:Y:S02]  /*72d0*/  MUFU.EX2 R6, R4 ;  /* 0x0000000400067308 */ /* 0x0022a40000000800 */
[----:B-1----:R-:W-:Y:S01]  /*72e0*/  FFMA.FTZ R4, R154, c[0x0][0x23c], -R8 ;  /* 0x00008f009a047a23 */ /* 0x002fe20000010808 */
[----:B--2---:R-:W-:-:S05]  /*72f0*/  MOV R154, R6 ;  /* 0x00000006009a7202 */ /* 0x004fca0000000f00 */
[----:B------:R1:W-:Y:S02]  /*7300*/  MUFU.EX2 R9, R4 ;  /* 0x0000000400097308 */ /* 0x0003e40000000800 */
[----:B-1----:R-:W-:-:S06]  /*7310*/  FFMA.FTZ R4, R138, c[0x0][0x23c], -R8 ;  /* 0x00008f008a047a23 */ /* 0x002fcc0000010808 */
[----:B------:R1:W-:Y:S01]  /*7320*/  MUFU.EX2 R238, R4 ;  /* 0x0000000400ee7308 */ /* 0x0003e20000000800 */
[----:B----4-:R-:W-:-:S07]  /*7330*/  F2FP.PACK_AB R18, R3, R244 ;  /* 0x000000f40312723e */ /* 0x010fce00000000ff */
[----:B------:R-:W-:Y:S01]  /*7340*/  HMMA.16816.F32 R48, R16, R28, RZ ;  /* 0x0000001c1030723c */ /* 0x000fe200000018ff */
[----:B-1----:R-:W-:-:S07]  /*7350*/  FFMA.FTZ R4, R133, c[0x0][0x23c], -R8 ;  /* 0x00008f0085047a23 */ /* 0x002fce0000010808 */
[C---:B------:R-:W-:Y:S01]  /*7360*/  HMMA.16816.F32 R40, R16.reuse, R30, RZ ;  /* 0x0000001e1028723c */ /* 0x040fe200000018ff */
[----:B------:R1:W-:Y:S07]  /*7370*/  MUFU.EX2 R14, R4 ;  /* 0x00000004000e7308 */ /* 0x0003ee0000000800 */
[C---:B------:R-:W-:Y:S08]  /*7380*/  HMMA.16816.F32 R36, R16.reuse, R44, RZ ;  /* 0x0000002c1024723c */ /* 0x040ff000000018ff */
[----:B------:R-:W-:Y:S01]  /*7390*/  HMMA.16816.F32 R32, R16, R46, RZ ;  /* 0x0000002e1020723c */ /* 0x000fe200000018ff */
[----:B-1----:R-:W-:-:S04]  /*73a0*/  FFMA.FTZ R4, R156, c[0x0][0x23c], -R0 ;  /* 0x00008f009c047a23 */ /* 0x002fc80000010800 */
[----:B------:R1:W-:Y:S03]  /*73b0*/  MUFU.EX2 R156, R4 ;  /* 0x00000004009c7308 */ /* 0x0003e60000000800 */
[C---:B------:R-:W-:Y:S08]  /*73c0*/  HMMA.16816.F32 R28, R16.reuse, R52, RZ ;  /* 0x00000034101c723c */ /* 0x040ff000000018ff */
[----:B------:R-:W-:Y:S01]  /*73d0*/  HMMA.16816.F32 R20, R16, R56, RZ ;  /* 0x000000381014723c */ /* 0x000fe200000018ff */
[----:B-1----:R-:W-:Y:S01]  /*73e0*/  FFMA.FTZ R4, R155, c[0x0][0x23c], -R5 ;  /* 0x00008f009b047a23 */ /* 0x002fe20000010805 */
[----:B------:R-:W-:-:S06]  /*73f0*/  MOV R155, R251 ;  /* 0x000000fb009b7202 */ /* 0x000fcc0000000f00 */
[C---:B------:R-:W-:Y:S01]  /*7400*/  HMMA.16816.F32 R24, R16.reuse, R54, RZ ;  /* 0x000000361018723c */ /* 0x040fe200000018ff */
[----:B------:R1:W-:Y:S07]  /*7410*/  MUFU.EX2 R243, R4 ;  /* 0x0000000400f37308 */ /* 0x0003ee0000000800 */
[----:B------:R-:W-:Y:S07]  /*7420*/  HMMA.16816.F32 R44, R16, R58, RZ ;  /* 0x0000003a102c723c */ /* 0x000fee00000018ff */
[----:B------:R-:W-:Y:S01]  /*7430*/  F2FP.PACK_AB R16, R242, R201 ;  /* 0x000000c9f210723e */ /* 0x000fe200000000ff */
[----:B-1----:R-:W-:Y:S01]  /*7440*/  FFMA.FTZ R4, R141, c[0x0][0x23c], -R5 ;  /* 0x00008f008d047a23 */ /* 0x002fe20000010805 */
[----:B------:R-:W-:-:S02]  /*7450*/  F2FP.PACK_AB R17, R140, R142 ;  /* 0x0000008e8c11723e */ /* 0x000fc400000000ff */
[----:B------:R-:W-:Y:S01]  /*7460*/  F2FP.PACK_AB R18, R200, R248 ;  /* 0x000000f8c812723e */ /* 0x000fe200000000ff */
[----:B------:R1:W2:Y:S01]  /*7470*/  MUFU.EX2 R149, R4 ;  /* 0x0000000400957308 */ /* 0x0002a20000000800 */
[----:B------:R-:W-:-:S07]  /*7480*/  F2FP.PACK_AB R19, R240, R153 ;  /* 0x00000099f013723e */ /* 0x000fce00000000ff */
[----:B------:R-:W-:Y:S01]  /*7490*/  HMMA.16816.F32 R56, R16, R68, R48 ;  /* 0x000000441038723c */ /* 0x000fe20000001830 */
[----:B-1----:R-:W-:-:S07]  /*74a0*/  FFMA.FTZ R4, R136, c[0x0][0x23c], -R5 ;  /* 0x00008f0088047a23 */ /* 0x002fce0000010805 */
[C---:B------:R-:W-:Y:S01]  /*74b0*/  HMMA.16816.F32 R48, R16.reuse, R60, R36 ;  /* 0x0000003c1030723c */ /* 0x040fe20000001824 */
[----:B------:R1:W-:Y:S07]  /*74c0*/  MUFU.EX2 R232, R4 ;  /* 0x0000000400e87308 */ /* 0x0003ee0000000800 */
[C---:B------:R-:W-:Y:S08]  /*74d0*/  HMMA.16816.F32 R68, R16.reuse, R70, R40 ;  /* 0x000000461044723c */ /* 0x040ff00000001828 */
[----:B------:R-:W-:Y:S01]  /*74e0*/  HMMA.16816.F32 R52, R16, R64, R28 ;  /* 0x000000401034723c */ /* 0x000fe2000000181c */
[----:B------:R-:W3:Y:S01]  /*74f0*/  LDSM.16.MT88.4 R28, [R233+0x9000] ;  /* 0x00900000e91c783b */ /* 0x000ee20000004200 */
[----:B-1----:R-:W-:-:S04]  /*7500*/  FFMA.FTZ R4, R132, c[0x0][0x23c], -R5 ;  /* 0x00008f0084047a23 */ /* 0x002fc80000010805 */
[----:B------:R1:W4:Y:S02]  /*7510*/  MUFU.EX2 R12, R4 ;  /* 0x00000004000c7308 */ /* 0x0003240000000800 */
[C---:B------:R-:W-:Y:S01]  /*7520*/  HMMA.16816.F32 R72, R16.reuse, R80, R20 ;  /* 0x000000501048723c */ /* 0x040fe20000001814 */
[----:B------:R-:W-:Y:S07]  /*7530*/  LDSM.16.MT88.4 R20, [R234+0x9000] ;  /* 0x00900000ea14783b */ /* 0x000fee0000004200 */
[----:B------:R-:W-:Y:S01]  /*7540*/  HMMA.16816.F32 R40, R16, R62, R32 ;  /* 0x0000003e1028723c */ /* 0x000fe20000001820 */
[----:B------:R-:W-:Y:S01]  /*7550*/  LDSM.16.MT88.4 R32, [R235+0x9000] ;  /* 0x00900000eb20783b */ /* 0x000fe20000004200 */
[----:B-1----:R-:W-:-:S06]  /*7560*/  FFMA.FTZ R4, R157, c[0x0][0x23c], -R2 ;  /* 0x00008f009d047a23 */ /* 0x002fcc0000010802 */
[C---:B------:R-:W-:Y:S01]  /*7570*/  HMMA.16816.F32 R36, R16.reuse, R66, R24 ;  /* 0x000000421024723c */ /* 0x040fe20000001818 */
[----:B------:R-:W1:Y:S01]  /*7580*/  LDSM.16.MT88.4 R24, [R236+0x9000] ;  /* 0x00900000ec18783b */ /* 0x000e620000004200 */
[----:B------:R-:W-:Y:S01]  /*7590*/  MOV R157, R250 ;  /* 0x000000fa009d7202 */ /* 0x000fe20000000f00 */
[----:B------:R3:W-:Y:S05]  /*75a0*/  MUFU.EX2 R241, R4 ;  /* 0x0000000400f17308 */ /* 0x0007ea0000000800 */
[----:B------:R-:W-:Y:S07]  /*75b0*/  HMMA.16816.F32 R44, R16, R82, R44 ;  /* 0x00000052102c723c */ /* 0x000fee000000182c */
[----:B--2---:R-:W-:-:S02]  /*75c0*/  F2FP.PACK_AB R16, R149, R243 ;  /* 0x000000f39510723e */ /* 0x004fc400000000ff */
[----:B----4-:R-:W-:Y:S01]  /*75d0*/  F2FP.PACK_AB R18, R12, R232 ;  /* 0x000000e80c12723e */ /* 0x010fe200000000ff */
[----:B---3--:R-:W-:-:S04]  /*75e0*/  FFMA.FTZ R4, R143, c[0x0][0x23c], -R2 ;  /* 0x00008f008f047a23 */ /* 0x008fc80000010802 */
[----:B------:R2:W3:Y:S02]  /*75f0*/  MUFU.EX2 R239, R4 ;  /* 0x0000000400ef7308 */ /* 0x0004e40000000800 */
[----:B--2---:R-:W-:Y:S01]  /*7600*/  FFMA.FTZ R4, R139, c[0x0][0x23c], -R2 ;  /* 0x00008f008b047a23 */ /* 0x004fe20000010802 */
[----:B---3--:R-:W-:-:S05]  /*7610*/  F2FP.PACK_AB R17, R239, R241 ;  /* 0x000000f1ef11723e */ /* 0x008fca00000000ff */
[----:B------:R2:W-:Y:S02]  /*7620*/  MUFU.EX2 R15, R4 ;  /* 0x00000004000f7308 */ /* 0x0005e40000000800 */
[----:B--2---:R-:W-:-:S06]  /*7630*/  FFMA.FTZ R4, R137, c[0x0][0x23c], -R2 ;  /* 0x00008f0089047a23 */ /* 0x004fcc0000010802 */
[----:B------:R2:W3:Y:S02]  /*7640*/  MUFU.EX2 R6, R4 ;  /* 0x0000000400067308 */ /* 0x0004e40000000800 */
[----:B--2---:R-:W-:Y:S01]  /*7650*/  FFMA.FTZ R4, R159, c[0x0][0x23c], -R0 ;  /* 0x00008f009f047a23 */ /* 0x004fe20000010800 */
[----:B---3--:R-:W-:-:S05]  /*7660*/  F2FP.PACK_AB R19, R6, R15 ;  /* 0x0000000f0613723e */ /* 0x008fca00000000ff */
[----:B------:R2:W3:Y:S02]  /*7670*/  MUFU.EX2 R148, R4 ;  /* 0x0000000400947308 */ /* 0x0004e40000000800 */
[C---:B------:R-:W-:Y:S08]  /*7680*/  HMMA.16816.F32 R64, R16.reuse, R28, R108 ;  /* 0x0000001c1040723c */ /* 0x040ff0000000186c */
[----:B-1----:R-:W-:Y:S01]  /*7690*/  HMMA.16816.F32 R84, R16, R24, R88 ;  /* 0x000000181054723c */ /* 0x002fe20000001858 */
[----:B--2---:R-:W-:-:S04]  /*76a0*/  FFMA.FTZ R4, R145, c[0x0][0x23c], -R0 ;  /* 0x00008f0091047a23 */ /* 0x004fc80000010800 */
[----:B------:R1:W-:Y:S03]  /*76b0*/  MUFU.EX2 R237, R4 ;  /* 0x0000000400ed7308 */ /* 0x0003e60000000800 */
[C---:B------:R-:W-:Y:S08]  /*76c0*/  HMMA.16816.F32 R96, R16.reuse, R20, R96 ;  /* 0x000000141060723c */ /* 0x040ff00000001860 */
[----:B------:R-:W-:Y:S01]  /*76d0*/  HMMA.16816.F32 R120, R16, R32, R120 ;  /* 0x000000201078723c */ /* 0x000fe20000001878 */
[----:B-1----:R-:W-:-:S07]  /*76e0*/  FFMA.FTZ R4, R144, c[0x0][0x23c], -R0 ;  /* 0x00008f0090047a23 */ /* 0x002fce0000010800 */
[C---:B------:R-:W-:Y:S01]  /*76f0*/  HMMA.16816.F32 R76, R16.reuse, R30, R76 ;  /* 0x0000001e104c723c */ /* 0x040fe2000000184c */
[----:B------:R1:W2:Y:S07]  /*7700*/  MUFU.EX2 R13, R4 ;  /* 0x00000004000d7308 */ /* 0x0002ae0000000800 */
[C---:B------:R-:W-:Y:S08]  /*7710*/  HMMA.16816.F32 R92, R16.reuse, R26, R92 ;  /* 0x0000001a105c723c */ /* 0x040ff0000000185c */
[----:B------:R-:W-:Y:S01]  /*7720*/  HMMA.16816.F32 R100, R16, R22, R100 ;  /* 0x000000161064723c */ /* 0x000fe20000001864 */
[----:B-1----:R-:W-:-:S04]  /*7730*/  FFMA.FTZ R4, R172, c[0x0][0x23c], -R8 ;  /* 0x00008f00ac047a23 */ /* 0x002fc80000010808 */
[----:B------:R1:W-:Y:S03]  /*7740*/  MUFU.EX2 R138, R4 ;  /* 0x00000004008a7308 */ /* 0x0003e60000000800 */
[----:B------:R-:W-:Y:S07]  /*7750*/  HMMA.16816.F32 R104, R16, R34, R104 ;  /* 0x000000221068723c */ /* 0x000fee0000001868 */
[----:B------:R-:W-:-:S02]  /*7760*/  F2FP.PACK_AB R16, R9, R154 ;  /* 0x0000009a0910723e */ /* 0x000fc400000000ff */
[----:B---3--:R-:W-:Y:S02]  /*7770*/  F2FP.PACK_AB R17, R148, R156 ;  /* 0x0000009c9411723e */ /* 0x008fe400000000ff */
[----:B------:R-:W-:Y:S02]  /*7780*/  F2FP.PACK_AB R18, R14, R238 ;  /* 0x000000ee0e12723e */ /* 0x000fe400000000ff */
[----:B--2---:R-:W-:Y:S01]  /*7790*/  F2FP.PACK_AB R19, R13, R237 ;  /* 0x000000ed0d13723e */ /* 0x004fe200000000ff */
[----:B-1----:R-:W-:-:S04]  /*77a0*/  FFMA.FTZ R4, R162, c[0x0][0x23c], -R8 ;  /* 0x00008f00a2047a23 */ /* 0x002fc80000010808 */
[----:B------:R1:W2:Y:S02]  /*77b0*/  MUFU.EX2 R113, R4 ;  /* 0x0000000400717308 */ /* 0x0002a40000000800 */
[C---:B------:R-:W-:Y:S08]  /*77c0*/  HMMA.16816.F32 R52, R16.reuse, R20, R52 ;  /* 0x000000141034723c */ /* 0x040ff00000001834 */
[----:B------:R-:W-:Y:S01]  /*77d0*/  HMMA.16816.F32 R80, R16, R28, R56 ;  /* 0x0000001c1050723c */ /* 0x000fe20000001838 */
[----:B-1----:R-:W-:-:S07]  /*77e0*/  FFMA.FTZ R4, R146, c[0x0][0x23c], -R8 ;  /* 0x00008f0092047a23 */ /* 0x002fce0000010808 */
[C---:B------:R-:W-:Y:S01]  /*77f0*/  HMMA.16816.F32 R60, R16.reuse, R24, R48 ;  /* 0x00000018103c723c */ /* 0x040fe20000001830 */
[----:B--2---:R-:W-:Y:S01]  /*7800*/  IMAD.MOV.U32 R146, RZ, RZ, R113 ;  /* 0x000000ffff927224 */ /* 0x004fe200078e0071 */
[----:B------:R1:W-:Y:S06]  /*7810*/  MUFU.EX2 R145, R4 ;  /* 0x0000000400917308 */ /* 0x0003ec0000000800 */
[C---:B------:R-:W-:Y:S01]  /*7820*/  HMMA.16816.F32 R68, R16.reuse, R30, R68 ;  /* 0x0000001e1044723c */ /* 0x040fe20000001844 */
[----:B------:R-:W2:Y:S07]  /*7830*/  LDSM.16.MT88.4 R28, [R233+0x9800] ;  /* 0x00980000e91c783b */ /* 0x000eae0000004200 */
[----:B------:R-:W-:Y:S01]  /*7840*/  HMMA.16816.F32 R56, R16, R26, R40 ;  /* 0x0000001a1038723c */ /* 0x000fe20000001828 */
[----:B------:R-:W3:Y:S01]  /*7850*/  LDSM.16.MT88.4 R24, [R236+0x9800] ;  /* 0x00980000ec18783b */ /* 0x000ee20000004200 */
[----:B-1----:R-:W-:-:S04]  /*7860*/  FFMA.FTZ R4, R129, c[0x0][0x23c], -R8 ;  /* 0x00008f0081047a23 */ /* 0x002fc80000010808 */
[----:B------:R1:W-:Y:S02]  /*7870*/  MUFU.EX2 R132, R4 ;  /* 0x0000000400847308 */ /* 0x0003e40000000800 */
[C---:B------:R-:W-:Y:S08]  /*7880*/  HMMA.16816.F32 R48, R16.reuse, R22, R36 ;  /* 0x000000161030723c */ /* 0x040ff00000001824 */
[----:B------:R-:W-:Y:S01]  /*7890*/  HMMA.16816.F32 R40, R16, R32, R72 ;  /* 0x000000201028723c */ /* 0x000fe20000001848 */
[----:B-1----:R-:W-:-:S07]  /*78a0*/  FFMA.FTZ R4, R164, c[0x0][0x23c], -R0 ;  /* 0x00008f00a4047a23 */ /* 0x002fce0000010800 */
[----:B------:R-:W-:Y:S01]  /*78b0*/  HMMA.16816.F32 R36, R16, R34, R44 ;  /* 0x000000221024723c */ /* 0x000fe2000000182c */
[----:B------:R-:W-:Y:S01]  /*78c0*/  LDSM.16.MT88.4 R32, [R235+0x9800] ;  /* 0x00980000eb20783b */ /* 0x000fe20000004200 */
[----:B------:R-:W-:Y:S01]  /*78d0*/  IMAD.MOV.U32 R164, RZ, RZ, R6 ;  /* 0x000000ffffa47224 */ /* 0x000fe200078e0006 */
[----:B------:R1:W-:Y:S01]  /*78e0*/  MUFU.EX2 R20, R4 ;  /* 0x0000000400147308 */ /* 0x0003e20000000800 */
[----:B------:R-:W-:Y:S02]  /*78f0*/  FFMA.FTZ R6, R177, c[0x0][0x23c], -R2 ;  /* 0x00008f00b1067a23 */ /* 0x000fe40000010802 */
[----:B-1----:R-:W-:-:S05]  /*7900*/  FFMA.FTZ R4, R163, c[0x0][0x23c], -R5 ;  /* 0x00008f00a3047a23 */ /* 0x002fca0000010805 */
[----:B------:R1:W4:Y:S02]  /*7910*/  MUFU.EX2 R21, R4 ;  /* 0x0000000400157308 */ /* 0x0003240000000800 */
[----:B-1----:R-:W-:Y:S01]  /*7920*/  FFMA.FTZ R4, R160, c[0x0][0x23c], -R5 ;  /* 0x00008f00a0047a23 */ /* 0x002fe20000010805 */
[----:B----4-:R-:W-:-:S05]  /*7930*/  MOV R160, R21 ;  /* 0x0000001500a07202 */ /* 0x010fca0000000f00 */
[----:B------:R1:W4:Y:S02]  /*7940*/  MUFU.EX2 R172, R4 ;  /* 0x0000000400ac7308 */ /* 0x0003240000000800 */
[----:B-1----:R-:W-:Y:S01]  /*7950*/  FFMA.FTZ R4, R131, c[0x0][0x23c], -R5 ;  /* 0x00008f0083047a23 */ /* 0x002fe20000010805 */
[----:B----4-:R-:W-:-:S05]  /*7960*/  F2FP.PACK_AB R16, R172, R160 ;  /* 0x000000a0ac10723e */ /* 0x010fca00000000ff */
[----:B------:R1:W-:Y:S02]  /*7970*/  MUFU.EX2 R134, R4 ;  /* 0x0000000400867308 */ /* 0x0003e40000000800 */
[----:B-1----:R-:W-:-:S06]  /*7980*/  FFMA.FTZ R4, R128, c[0x0][0x23c], -R5 ;  /* 0x00008f0080047a23 */ /* 0x002fcc0000010805 */
[----:B------:R1:W4:Y:S02]  /*7990*/  MUFU.EX2 R129, R4 ;  /* 0x0000000400817308 */ /* 0x0003240000000800 */
[----:B-1----:R-:W-:Y:S01]  /*79a0*/  FFMA.FTZ R4, R166, c[0x0][0x23c], -R2 ;  /* 0x00008f00a6047a23 */ /* 0x002fe20000010802 */
[----:B----4-:R-:W-:Y:S02]  /*79b0*/  F2FP.PACK_AB R18, R129, R134 ;  /* 0x000000868112723e */ /* 0x010fe400000000ff */
[----:B------:R-:W-:-:S03]  /*79c0*/  MOV R166, R247 ;  /* 0x000000f700a67202 */ /* 0x000fc60000000f00 */
[----:B------:R1:W-:Y:S02]  /*79d0*/  MUFU.EX2 R163, R4 ;  /* 0x0000000400a37308 */ /* 0x0003e40000000800 */
[----:B-1----:R-:W-:Y:S02]  /*79e0*/  FFMA.FTZ R4, R161, c[0x0][0x23c], -R2 ;  /* 0x00008f00a1047a23 */ /* 0x002fe40000010802 */
[----:B------:R-:W-:-:S04]  /*79f0*/  IMAD.MOV.U32 R161, RZ, RZ, R20 ;  /* 0x000000ffffa17224 */ /* 0x000fc800078e0014 */
[----:B------:R1:W4:Y:S01]  /*7a00*/  MUFU.EX2 R144, R4 ;  /* 0x0000000400907308 */ /* 0x0003220000000800 */
[----:B------:R-:W2:Y:S01]  /*7a10*/  LDSM.16.MT88.4 R20, [R234+0x9800] ;  /* 0x00980000ea14783b */ /* 0x000ea20000004200 */
[----:B-1----:R-:W-:Y:S01]  /*7a20*/  FFMA.FTZ R4, R147, c[0x0][0x23c], -R2 ;  /* 0x00008f0093047a23 */ /* 0x002fe20000010802 */
[----:B----4-:R-:W-:-:S05]  /*7a30*/  F2FP.PACK_AB R17, R144, R163 ;  /* 0x000000a39011723e */ /* 0x010fca00000000ff */
[----:B------:R1:W-:Y:S02]  /*7a40*/  MUFU.EX2 R133, R4 ;  /* 0x0000000400857308 */ /* 0x0003e40000000800 */
[----:B-1----:R-:W-:-:S06]  /*7a50*/  FFMA.FTZ R4, R130, c[0x0][0x23c], -R2 ;  /* 0x00008f0082047a23 */ /* 0x002fcc0000010802 */
[----:B------:R1:W4:Y:S02]  /*7a60*/  MUFU.EX2 R128, R4 ;  /* 0x0000000400807308 */ /* 0x0003240000000800 */
[----:B-1----:R-:W-:Y:S01]  /*7a70*/  FFMA.FTZ R4, R174, c[0x0][0x23c], -R0 ;  /* 0x00008f00ae047a23 */ /* 0x002fe20000010800 */
[----:B----4-:R-:W-:-:S05]  /*7a80*/  F2FP.PACK_AB R19, R128, R133 ;  /* 0x000000858013723e */ /* 0x010fca00000000ff */
[----:B------:R1:W4:Y:S02]  /*7a90*/  MUFU.EX2 R162, R4 ;  /* 0x0000000400a27308 */ /* 0x0003240000000800 */
[C---:B--2---:R-:W-:Y:S08]  /*7aa0*/  HMMA.16816.F32 R72, R16.reuse, R28, R64 ;  /* 0x0000001c1048723c */ /* 0x044ff00000001840 */
[----:B------:R-:W-:Y:S01]  /*7ab0*/  HMMA.16816.F32 R64, R16, R30, R76 ;  /* 0x0000001e1040723c */ /* 0x000fe2000000184c */
[----:B-1----:R-:W-:Y:S01]  /*7ac0*/  FFMA.FTZ R4, R167, c[0x0][0x23c], -R0 ;  /* 0x00008f00a7047a23 */ /* 0x002fe20000010800 */
[----:B------:R-:W-:-:S03]  /*7ad0*/  MOV R167, R248 ;  /* 0x000000f800a77202 */ /* 0x000fc60000000f00 */
[----:B------:R1:W-:Y:S03]  /*7ae0*/  MUFU.EX2 R135, R4 ;  /* 0x0000000400877308 */ /* 0x0003e60000000800 */
[C---:B---3--:R-:W-:Y:S08]  /*7af0*/  HMMA.16816.F32 R84, R16.reuse, R24, R84 ;  /* 0x000000181054723c */ /* 0x048ff00000001854 */
[----:B------:R-:W-:Y:S01]  /*7b00*/  HMMA.16816.F32 R92, R16, R26, R92 ;  /* 0x0000001a105c723c */ /* 0x000fe2000000185c */
[----:B-1----:R-:W-:-:S07]  /*7b10*/  FFMA.FTZ R4, R165, c[0x0][0x23c], -R0 ;  /* 0x00008f00a5047a23 */ /* 0x002fce0000010800 */
[C---:B------:R-:W-:Y:S01]  /*7b20*/  HMMA.16816.F32 R96, R16.reuse, R20, R96 ;  /* 0x000000141060723c */ /* 0x040fe20000001860 */
[----:B------:R-:W-:Y:S01]  /*7b30*/  IMAD.MOV.U32 R165, RZ, RZ, R153 ;  /* 0x000000ffffa57224 */ /* 0x000fe200078e0099 */
[----:B------:R1:W2:Y:S06]  /*7b40*/  MUFU.EX2 R131, R4 ;  /* 0x0000000400837308 */ /* 0x0002ac0000000800 */
[C---:B------:R-:W-:Y:S08]  /*7b50*/  HMMA.16816.F32 R100, R16.reuse, R22, R100 ;  /* 0x000000161064723c */ /* 0x040ff00000001864 */
[----:B------:R-:W-:Y:S01]  /*7b60*/  HMMA.16816.F32 R120, R16, R32, R120 ;  /* 0x000000201078723c */ /* 0x000fe20000001878 */
[----:B-1----:R-:W-:Y:S01]  /*7b70*/  FFMA.FTZ R4, R194, c[0x0][0x23c], -R8 ;  /* 0x00008f00c2047a23 */ /* 0x002fe20000010808 */
[----:B------:R-:W-:-:S03]  /*7b80*/  MOV R194, R249 ;  /* 0x000000f900c27202 */ /* 0x000fc60000000f00 */
[----:B------:R1:W-:Y:S03]  /*7b90*/  MUFU.EX2 R152, R4 ;  /* 0x0000000400987308 */ /* 0x0003e60000000800 */
[----:B------:R-:W-:Y:S07]  /*7ba0*/  HMMA.16816.F32 R104, R16, R34, R104 ;  /* 0x000000221068723c */ /* 0x000fee0000001868 */
[----:B------:R-:W-:-:S02]  /*7bb0*/  F2FP.PACK_AB R16, R146, R138 ;  /* 0x0000008a9210723e */ /* 0x000fc400000000ff */
[----:B----4-:R-:W-:Y:S02]  /*7bc0*/  F2FP.PACK_AB R17, R162, R161 ;  /* 0x000000a1a211723e */ /* 0x010fe400000000ff */
[----:B------:R-:W-:Y:S02]  /*7bd0*/  F2FP.PACK_AB R18, R132, R145 ;  /* 0x000000918412723e */ /* 0x000fe400000000ff */
[----:B--2---:R-:W-:Y:S01]  /*7be0*/  F2FP.PACK_AB R19, R131, R135 ;  /* 0x000000878313723e */ /* 0x004fe200000000ff */
[----:B-1----:R-:W-:-:S04]  /*7bf0*/  FFMA.FTZ R4, R183, c[0x0][0x23c], -R8 ;  /* 0x00008f00b7047a23 */ /* 0x002fc80000010808 */
[----:B------:R1:W-:Y:S02]  /*7c00*/  MUFU.EX2 R136, R4 ;  /* 0x0000000400887308 */ /* 0x0003e40000000800 */
[C---:B------:R-:W-:Y:S08]  /*7c10*/  HMMA.16816.F32 R116, R16.reuse, R28, R80 ;  /* 0x0000001c1074723c */ /* 0x040ff00000001850 */
[----:B------:R-:W-:Y:S01]  /*7c20*/  HMMA.16816.F32 R112, R16, R30, R68 ;  /* 0x0000001e1070723c */ /* 0x000fe20000001844 */
[----:B------:R-:W2:Y:S01]  /*7c30*/  LDSM.16.MT88.4 R28, [R233+0xa000] ;  /* 0x00a00000e91c783b */ /* 0x000ea20000004200 */
[----:B-1----:R-:W-:Y:S01]  /*7c40*/  FFMA.FTZ R4, R175, c[0x0][0x23c], -R8 ;  /* 0x00008f00af047a23 */ /* 0x002fe20000010808 */
[----:B------:R-:W-:-:S05]  /*7c50*/  MOV R175, R7 ;  /* 0x0000000700af7202 */ /* 0x000fca0000000f00 */
[C---:B------:R-:W-:Y:S01]  /*7c60*/  HMMA.16816.F32 R108, R16.reuse, R24, R60 ;  /* 0x00000018106c723c */ /* 0x040fe2000000183c */
[----:B------:R1:W-:Y:S07]  /*7c70*/  MUFU.EX2 R139, R4 ;  /* 0x00000004008b7308 */ /* 0x0003ee0000000800 */
[C---:B------:R-:W-:Y:S01]  /*7c80*/  HMMA.16816.F32 R88, R16.reuse, R26, R56 ;  /* 0x0000001a1058723c */ /* 0x040fe20000001838 */
[----:B------:R-:W3:Y:S07]  /*7c90*/  LDSM.16.MT88.4 R24, [R236+0xa000] ;  /* 0x00a00000ec18783b */ /* 0x000eee0000004200 */
[----:B------:R-:W-:Y:S01]  /*7ca0*/  HMMA.16816.F32 R80, R16, R20, R52 ;  /* 0x000000141050723c */ /* 0x000fe20000001834 */
[----:B-1----:R-:W-:-:S04]  /*7cb0*/  FFMA.FTZ R4, R126, c[0x0][0x23c], -R8 ;  /* 0x00008f007e047a23 */ /* 0x002fc80000010808 */
[----:B------:R1:W4:Y:S03]  /*7cc0*/  MUFU.EX2 R137, R4 ;  /* 0x0000000400897308 */ /* 0x0003260000000800 */
[C---:B------:R-:W-:Y:S01]  /*7cd0*/  HMMA.16816.F32 R76, R16.reuse, R22, R48 ;  /* 0x00000016104c723c */ /* 0x040fe20000001830 */
[----:B------:R-:W2:Y:S07]  /*7ce0*/  LDSM.16.MT88.4 R20, [R234+0xa000] ;  /* 0x00a00000ea14783b */ /* 0x000eae0000004200 */
[----:B------:R-:W-:Y:S01]  /*7cf0*/  HMMA.16816.F32 R44, R16, R32, R40 ;  /* 0x00000020102c723c */ /* 0x000fe20000001828 */
[----:B-1----:R-:W-:-:S07]  /*7d00*/  FFMA.FTZ R4, R189, c[0x0][0x23c], -R0 ;  /* 0x00008f00bd047a23 */ /* 0x002fce0000010800 */
[----:B------:R-:W-:Y:S01]  /*7d10*/  HMMA.16816.F32 R36, R16, R34, R36 ;  /* 0x000000221024723c */ /* 0x000fe20000001824 */
[----:B------:R-:W1:Y:S01]  /*7d20*/  LDSM.16.MT88.4 R32, [R235+0xa000] ;  /* 0x00a00000eb20783b */ /* 0x000e620000004200 */
[----:B------:R3:W-:Y:S01]  /*7d30*/  MUFU.EX2 R7, R4 ;  /* 0x0000000400077308 */ /* 0x0007e20000000800 */
[----:B----4-:R-:W-:Y:S01]  /*7d40*/  IMAD.MOV.U32 R189, RZ, RZ, R137 ;  /* 0x000000ffffbd7224 */ /* 0x010fe200078e0089 */
[----:B------:R-:W-:Y:S01]  /*7d50*/  MOV R137, R158 ;  /* 0x0000009e00897202 */ /* 0x000fe20000000f00 */
[----:B------:R-:W-:Y:S02]  /*7d60*/  IMAD.MOV.U32 R158, RZ, RZ, R252 ;  /* 0x000000ffff9e7224 */ /* 0x000fe400078e00fc */
[----:B---3--:R-:W-:-:S04]  /*7d70*/  FFMA.FTZ R4, R188, c[0x0][0x23c], -R5 ;  /* 0x00008f00bc047a23 */ /* 0x008fc80000010805 */
[----:B------:R3:W-:Y:S02]  /*7d80*/  MUFU.EX2 R141, R4 ;  /* 0x00000004008d7308 */ /* 0x0007e40000000800 */
[----:B---3--:R-:W-:-:S06]  /*7d90*/  FFMA.FTZ R4, R181, c[0x0][0x23c], -R5 ;  /* 0x00008f00b5047a23 */ /* 0x008fcc0000010805 */
[----:B------:R3:W4:Y:S02]  /*7da0*/  MUFU.EX2 R126, R4 ;  /* 0x00000004007e7308 */ /* 0x0007240000000800 */
[----:B---3--:R-:W-:Y:S01]  /*7db0*/  FFMA.FTZ R4, R173, c[0x0][0x23c], -R5 ;  /* 0x00008f00ad047a23 */ /* 0x008fe20000010805 */
[----:B----4-:R-:W-:-:S05]  /*7dc0*/  F2FP.PACK_AB R16, R126, R141 ;  /* 0x0000008d7e10723e */ /* 0x010fca00000000ff */
[----:B------:R3:W-:Y:S02]  /*7dd0*/  MUFU.EX2 R173, R4 ;  /* 0x0000000400ad7308 */ /* 0x0007e40000000800 */
[----:B---3--:R-:W-:Y:S02]  /*7de0*/  FFMA.FTZ R4, R124, c[0x0][0x23c], -R5 ;  /* 0x00008f007c047a23 */ /* 0x008fe40000010805 */
[----:B------:R-:W-:-:S04]  /*7df0*/  FFMA.FTZ R124, R184, c[0x0][0x23c], -R0 ;  /* 0x00008f00b87c7a23 */ /* 0x000fc80000010800 */
[----:B------:R3:W4:Y:S02]  /*7e00*/  MUFU.EX2 R174, R4 ;  /* 0x0000000400ae7308 */ /* 0x0007240000000800 */
[----:B---3--:R-:W-:Y:S01]  /*7e10*/  FFMA.FTZ R4, R192, c[0x0][0x23c], -R2 ;  /* 0x00008f00c0047a23 */ /* 0x008fe20000010802 */
[----:B----4-:R-:W-:-:S05]  /*7e20*/  F2FP.PACK_AB R18, R174, R173 ;  /* 0x000000adae12723e */ /* 0x010fca00000000ff */
[----:B------:R3:W-:Y:S02]  /*7e30*/  MUFU.EX2 R143, R4 ;  /* 0x00000004008f7308 */ /* 0x0007e40000000800 */
[----:B---3--:R-:W-:-:S06]  /*7e40*/  FFMA.FTZ R4, R182, c[0x0][0x23c], -R2 ;  /* 0x00008f00b6047a23 */ /* 0x008fcc0000010802 */
        /* <DEDUP_REMOVED lines=8> */
[----:B------:R3:W4:Y:S02]  /*7ed0*/  MUFU.EX2 R252, R4 ;  /* 0x0000000400fc7308 */ /* 0x0007240000000800 */
[C---:B--2---:R-:W-:Y:S08]  /*7ee0*/  HMMA.16816.F32 R68, R16.reuse, R30, R64 ;  /* 0x0000001e1044723c */ /* 0x044ff00000001840 */
[----:B------:R-:W-:Y:S01]  /*7ef0*/  HMMA.16816.F32 R72, R16, R28, R72 ;  /* 0x0000001c1048723c */ /* 0x000fe20000001848 */
[----:B---3--:R-:W-:-:S04]  /*7f00*/  FFMA.FTZ R4, R193, c[0x0][0x23c], -R0 ;  /* 0x00008f00c1047a23 */ /* 0x008fc80000010800 */
[----:B------:R2:W-:Y:S03]  /*7f10*/  MUFU.EX2 R251, R4 ;  /* 0x0000000400fb7308 */ /* 0x0005e60000000800 */
[C---:B------:R-:W-:Y:S08]  /*7f20*/  HMMA.16816.F32 R64, R16.reuse, R24, R84 ;  /* 0x000000181040723c */ /* 0x040ff00000001854 */
[----:B------:R-:W-:Y:S01]  /*7f30*/  HMMA.16816.F32 R60, R16, R26, R92 ;  /* 0x0000001a103c723c */ /* 0x000fe2000000185c */
[----:B--2---:R-:W-:-:S07]  /*7f40*/  FFMA.FTZ R4, R190, c[0x0][0x23c], -R0 ;  /* 0x00008f00be047a23 */ /* 0x004fce0000010800 */
[C---:B------:R-:W-:Y:S01]  /*7f50*/  HMMA.16816.F32 R56, R16.reuse, R20, R96 ;  /* 0x000000141038723c */ /* 0x040fe20000001860 */
[----:B------:R-:W-:Y:S01]  /*7f60*/  MOV R190, R164 ;  /* 0x000000a400be7202 */ /* 0x000fe20000000f00 */
[----:B------:R2:W3:Y:S06]  /*7f70*/  MUFU.EX2 R250, R4 ;  /* 0x0000000400fa7308 */ /* 0x0004ec0000000800 */
[C---:B------:R-:W-:Y:S08]  /*7f80*/  HMMA.16816.F32 R52, R16.reuse, R22, R100 ;  /* 0x000000161034723c */ /* 0x040ff00000001864 */
[----:B-1----:R-:W-:Y:S01]  /*7f90*/  HMMA.16816.F32 R48, R16, R32, R120 ;  /* 0x000000201030723c */ /* 0x002fe20000001878 */
[----:B--2---:R-:W-:-:S04]  /*7fa0*/  FFMA.FTZ R4, R214, c[0x0][0x23c], -R5 ;  /* 0x00008f00d6047a23 */ /* 0x004fc80000010805 */
[----:B------:R1:W-:Y:S03]  /*7fb0*/  MUFU.EX2 R214, R4 ;  /* 0x0000000400d67308 */ /* 0x0003e60000000800 */
[----:B------:R-:W-:Y:S01]  /*7fc0*/  HMMA.16816.F32 R40, R16, R34, R104 ;  /* 0x000000221028723c */ /* 0x000fe20000001868 */
[--C-:B------:R-:W-:Y:S02]  /*7fd0*/  FFMA.FTZ R121, R125, c[0x0][0x23c], -R8.reuse ;  /* 0x00008f007d797a23 */ /* 0x100fe40000010808 */
[----:B------:R-:W-:Y:S02]  /*7fe0*/  FFMA.FTZ R120, R170, c[0x0][0x23c], -R8 ;  /* 0x00008f00aa787a23 */ /* 0x000fe40000010808 */
[--C-:B------:R-:W-:Y:S02]  /*7ff0*/  FFMA.FTZ R122, R197, c[0x0][0x23c], -R0.reuse ;  /* 0x00008f00c57a7a23 */ /* 0x100fe40000010800 */
[----:B------:R-:W-:Y:S01]  /*8000*/  F2FP.PACK_AB R16, R136, R152 ;  /* 0x000000988810723e */ /* 0x000fe200000000ff */
[--C-:B------:R-:W-:Y:S01]  /*8010*/  FFMA.FTZ R123, R187, c[0x0][0x23c], -R0.reuse ;  /* 0x00008f00bb7b7a23 */ /* 0x100fe20000010800 */
[----:B----4-:R-:W-:Y:S01]  /*8020*/  F2FP.PACK_AB R17, R252, R7 ;  /* 0x00000007fc11723e */ /* 0x010fe200000000ff */
[----:B------:R-:W-:Y:S01]  /*8030*/  FFMA.FTZ R125, R168, c[0x0][0x23c], -R0 ;  /* 0x00008f00a87d7a23 */ /* 0x000fe20000010800 */
[----:B------:R-:W-:-:S02]  /*8040*/  F2FP.PACK_AB R18, R189, R139 ;  /* 0x0000008bbd12723e */ /* 0x000fc400000000ff */
[----:B---3--:R-:W-:Y:S01]  /*8050*/  F2FP.PACK_AB R19, R250, R251 ;  /* 0x000000fbfa13723e */ /* 0x008fe200000000ff */
[----:B-1----:R-:W-:-:S04]  /*8060*/  FFMA.FTZ R4, R209, c[0x0][0x23c], -R5 ;  /* 0x00008f00d1047a23 */ /* 0x002fc80000010805 */
[----:B------:R1:W2:Y:S02]  /*8070*/  MUFU.EX2 R247, R4 ;  /* 0x0000000400f77308 */ /* 0x0002a40000000800 */
[C---:B------:R-:W-:Y:S08]  /*8080*/  HMMA.16816.F32 R104, R16.reuse, R24, R108 ;  /* 0x000000181068723c */ /* 0x040ff0000000186c */
[----:B------:R-:W-:Y:S01]  /*8090*/  HMMA.16816.F32 R96, R16, R26, R88 ;  /* 0x0000001a1060723c */ /* 0x000fe20000001858 */
[----:B------:R-:W3:Y:S01]  /*80a0*/  LDSM.16.MT88.4 R24, [R236+0xa800] ;  /* 0x00a80000ec18783b */ /* 0x000ee20000004200 */
[----:B-1----:R-:W-:-:S06]  /*80b0*/  FFMA.FTZ R4, R178, c[0x0][0x23c], -R5 ;  /* 0x00008f00b2047a23 */ /* 0x002fcc0000010805 */
[C---:B------:R-:W-:Y:S01]  /*80c0*/  HMMA.16816.F32 R92, R16.reuse, R28, R116 ;  /* 0x0000001c105c723c */ /* 0x040fe20000001874 */
[----:B------:R1:W-:Y:S06]  /*80d0*/  MUFU.EX2 R248, R4 ;  /* 0x0000000400f87308 */ /* 0x0003ec0000000800 */
[----:B------:R-:W-:Y:S01]  /*80e0*/  IMAD.MOV.U32 R117, RZ, RZ, R157 ;  /* 0x000000ffff757224 */ /* 0x000fe200078e009d */
[----:B------:R-:W-:Y:S01]  /*80f0*/  HMMA.16816.F32 R100, R16, R30, R112 ;  /* 0x0000001e1064723c */ /* 0x000fe20000001870 */
[----:B------:R-:W4:Y:S01]  /*8100*/  LDSM.16.MT88.4 R28, [R233+0xa800] ;  /* 0x00a80000e91c783b */ /* 0x000f220000004200 */
[----:B------:R-:W-:-:S02]  /*8110*/  FFMA.FTZ R118, R198, c[0x0][0x23c], -R8 ;  /* 0x00008f00c6767a23 */ /* 0x000fc40000010808 */
[----:B------:R-:W-:Y:S02]  /*8120*/  FFMA.FTZ R119, R185, c[0x0][0x23c], -R8 ;  /* 0x00008f00b9777a23 */ /* 0x000fe40000010808 */
[--C-:B------:R-:W-:Y:S02]  /*8130*/  FFMA.FTZ R116, R171, c[0x0][0x23c], -R2.reuse ;  /* 0x00008f00ab747a23 */ /* 0x100fe40000010802 */
[C---:B------:R-:W-:Y:S01]  /*8140*/  HMMA.16816.F32 R88, R16.reuse, R20, R80 ;  /* 0x000000141058723c */ /* 0x040fe20000001850 */
[--C-:B------:R-:W-:Y:S02]  /*8150*/  FFMA.FTZ R113, R205, c[0x0][0x23c], -R2.reuse ;  /* 0x00008f00cd717a23 */ /* 0x100fe40000010802 */
[----:B-1----:R-:W-:Y:S02]  /*8160*/  FFMA.FTZ R4, R176, c[0x0][0x23c], -R5 ;  /* 0x00008f00b0047a23 */ /* 0x002fe40000010805 */
[--C-:B------:R-:W-:Y:S02]  /*8170*/  FFMA.FTZ R114, R199, c[0x0][0x23c], -R2.reuse ;  /* 0x00008f00c7727a23 */ /* 0x100fe40000010802 */
[----:B------:R1:W1:Y:S01]  /*8180*/  MUFU.EX2 R249, R4 ;  /* 0x0000000400f97308 */ /* 0x0002620000000800 */
[----:B------:R-:W-:Y:S01]  /*8190*/  HMMA.16816.F32 R80, R16, R32, R44 ;  /* 0x000000201050723c */ /* 0x000fe2000000182c */
[----:B------:R-:W-:-:S02]  /*81a0*/  FFMA.FTZ R115, R191, c[0x0][0x23c], -R2 ;  /* 0x00008f00bf737a23 */ /* 0x000fc40000010802 */
[----:B------:R-:W-:-:S04]  /*81b0*/  FFMA.FTZ R112, R169, c[0x0][0x23c], -R5 ;  /* 0x00008f00a9707a23 */ /* 0x000fc80000010805 */
[----:B------:R-:W-:Y:S01]  /*81c0*/  MOV R47, R155 ;  /* 0x0000009b002f7202 */ /* 0x000fe20000000f00 */
[C---:B------:R-:W-:Y:S01]  /*81d0*/  HMMA.16816.F32 R84, R16.reuse, R22, R76 ;  /* 0x000000161054723c */ /* 0x040fe2000000184c */
[----:B------:R-:W-:Y:S01]  /*81e0*/  LDSM.16.MT88.4 R20, [R234+0xa800] ;  /* 0x00a80000ea14783b */ /* 0x000fe20000004200 */
[----:B------:R-:W-:Y:S01]  /*81f0*/  IMAD.MOV.U32 R45, RZ, RZ, R154 ;  /* 0x000000ffff2d7224 */ /* 0x000fe200078e009a */
[----:B------:R-:W-:Y:S01]  /*8200*/  MOV R46, R156 ;  /* 0x0000009c002e7202 */ /* 0x000fe20000000f00 */
[----:B------:R3:W-:Y:S01]  /*8210*/  MUFU.EX2 R154, R6 ;  /* 0x00000006009a7308 */ /* 0x0007e20000000800 */
[----:B------:R-:W-:Y:S01]  /*8220*/  MOV R44, R158 ;  /* 0x0000009e002c7202 */ /* 0x000fe20000000f00 */
[----:B-1----:R-:W-:Y:S02]  /*8230*/  FFMA.FTZ R4, R220, c[0x0][0x23c], -R2 ;  /* 0x00008f00dc047a23 */ /* 0x002fe40000010802 */
[----:B------:R-:W-:Y:S01]  /*8240*/  HMMA.16816.F32 R76, R16, R34, R36 ;  /* 0x00000022104c723c */ /* 0x000fe20000001824 */
[----:B------:R-:W1:Y:S01]  /*8250*/  LDSM.16.MT88.4 R32, [R235+0xa800] ;  /* 0x00a80000eb20783b */ /* 0x000e620000004200 */
[----:B------:R-:W-:Y:S01]  /*8260*/  IMAD.MOV.U32 R220, RZ, RZ, R139 ;  /* 0x000000ffffdc7224 */ /* 0x000fe200078e008b */
[----:B------:R-:W-:Y:S01]  /*8270*/  MOV R139, R200 ;  /* 0x000000c8008b7202 */ /* 0x000fe20000000f00 */
[----:B------:R4:W-:Y:S03]  /*8280*/  MUFU.EX2 R155, R4 ;  /* 0x00000004009b7308 */ /* 0x0009e60000000800 */
[----:B--2---:R-:W-:Y:S01]  /*8290*/  F2FP.PACK_AB R16, R247, R214 ;  /* 0x000000d6f710723e */ /* 0x004fe200000000ff */
[----:B------:R-:W-:Y:S01]  /*82a0*/  FFMA.FTZ R37, R223, c[0x0][0x23c], -R8 ;  /* 0x00008f00df257a23 */ /* 0x000fe20000010808 */
[----:B------:R-:W-:Y:S01]  /*82b0*/  F2FP.PACK_AB R18, R249, R248 ;  /* 0x000000f8f912723e */ /* 0x000fe200000000ff */
[----:B------:R-:W-:-:S02]  /*82c0*/  FFMA.FTZ R39, R206, c[0x0][0x23c], -R0 ;  /* 0x00008f00ce277a23 */ /* 0x000fc40000010800 */
[----:B---3--:R-:W-:Y:S02]  /*82d0*/  FFMA.FTZ R6, R228, c[0x0][0x23c], -R0 ;  /* 0x00008f00e4067a23 */ /* 0x008fe40000010800 */
[--C-:B------:R-:W-:Y:S02]  /*82e0*/  FFMA.FTZ R36, R211, c[0x0][0x23c], -R2.reuse ;  /* 0x00008f00d3247a23 */ /* 0x100fe40000010802 */
[----:B------:R-:W-:Y:S01]  /*82f0*/  MUFU.EX2 R127, R6 ;  /* 0x00000006007f7308 */ /* 0x000fe20000000800 */
[----:B------:R-:W-:Y:S02]  /*8300*/  FFMA.FTZ R38, R204, c[0x0][0x23c], -R5 ;  /* 0x00008f00cc267a23 */ /* 0x000fe40000010805 */
[----:B----4-:R-:W-:Y:S01]  /*8310*/  FFMA.FTZ R4, R210, c[0x0][0x23c], -R2 ;  /* 0x00008f00d2047a23 */ /* 0x010fe20000010802 */
[----:B------:R-:W-:-:S04]  /*8320*/  MOV R210, R130 ;  /* 0x0000008200d27202 */ /* 0x000fc80000000f00 */
[----:B------:R2:W3:Y:S02]  /*8330*/  MUFU.EX2 R209, R4 ;  /* 0x0000000400d17308 */ /* 0x0004e40000000800 */
[----:B--2---:R-:W-:Y:S01]  /*8340*/  FFMA.FTZ R4, R179, c[0x0][0x23c], -R2 ;  /* 0x00008f00b3047a23 */ /* 0x004fe20000010802 */
[----:B---3--:R-:W-:-:S05]  /*8350*/  F2FP.PACK_AB R17, R209, R155 ;  /* 0x0000009bd111723e */ /* 0x008fca00000000ff */
[----:B------:R-:W2:Y:S02]  /*8360*/  MUFU.EX2 R153, R4 ;  /* 0x0000000400997308 */ /* 0x000ea40000000800 */
[----:B--2---:R-:W-:Y:S01]  /*8370*/  F2FP.PACK_AB R19, R154, R153 ;  /* 0x000000999a13723e */ /* 0x004fe200000000ff */
[----:B------:R-:W-:-:S05]  /*8380*/  FFMA.FTZ R4, R246, c[0x0][0x23c], -R8 ;  /* 0x00008f00f6047a23 */ /* 0x000fca0000010808 */
[----:B------:R2:W-:Y:S01]  /*8390*/  MUFU.EX2 R130, R4 ;  /* 0x0000000400827308 */ /* 0x0005e20000000800 */
[C---:B------:R-:W-:Y:S07]  /*83a0*/  HMMA.16816.F32 R180, R16.reuse, R26, R60 ;  /* 0x0000001a10b4723c */ /* 0x040fee000000183c */
[----:B------:R-:W-:Y:S01]  /*83b0*/  MOV R61, R131 ;  /* 0x00000083003d7202 */ /* 0x000fe20000000f00 */
[----:B------:R-:W-:Y:S01]  /*83c0*/  HMMA.16816.F32 R156, R16, R28, R72 ;  /* 0x0000001c109c723c */ /* 0x000fe20000001848 */
[----:B------:R-:W-:Y:S01]  /*83d0*/  IMAD.MOV.U32 R63, RZ, RZ, R133 ;  /* 0x000000ffff3f7224 */ /* 0x000fe200078e0085 */
[----:B------:R-:W-:Y:S01]  /*83e0*/  MOV R62, R132 ;  /* 0x00000084003e7202 */ /* 0x000fe20000000f00 */
[----:B------:R-:W-:-:S02]  /*83f0*/  IMAD.MOV.U32 R60, RZ, RZ, R129 ;  /* 0x000000ffff3c7224 */ /* 0x000fc400078e0081 */
[----:B--2---:R-:W-:Y:S02]  /*8400*/  FFMA.FTZ R4, R230, c[0x0][0x23c], -R8 ;  /* 0x00008f00e6047a23 */ /* 0x004fe40000010808 */
[----:B------:R-:W-:Y:S01]  /*8410*/  MOV R74, R165 ;  /* 0x000000a5004a7202 */ /* 0x000fe20000000f00 */
[----:B------:R-:W-:Y:S01]  /*8420*/  IMAD.MOV.U32 R73, RZ, RZ, R167 ;  /* 0x000000ffff497224 */ /* 0x000fe200078e00a7 */
[----:B------:R-:W-:Y:S01]  /*8430*/  MOV R72, R166 ;  /* 0x000000a600487202 */ /* 0x000fe20000000f00 */
[----:B------:R2:W-:Y:S01]  /*8440*/  MUFU.EX2 R131, R4 ;  /* 0x0000000400837308 */ /* 0x0005e20000000800 */
[----:B------:R-:W-:Y:S01]  /*8450*/  HMMA.16816.F32 R164, R16, R30, R68 ;  /* 0x0000001e10a4723c */ /* 0x000fe20000001844 */
[----:B------:R-:W-:-:S06]  /*8460*/  MOV R75, R194 ;  /* 0x000000c2004b7202 */ /* 0x000fcc0000000f00 */
[----:B------:R-:W-:Y:S01]  /*8470*/  IMAD.MOV.U32 R70, RZ, RZ, R149 ;  /* 0x000000ffff467224 */ /* 0x000fe200078e0095 */
[----:B------:R-:W-:Y:S01]  /*8480*/  MOV R69, R135 ;  /* 0x0000008700457202 */ /* 0x000fe20000000f00 */
[----:B-1----:R-:W-:Y:S01]  /*8490*/  HMMA.16816.F32 R108, R16, R34, R40 ;  /* 0x00000022106c723c */ /* 0x002fe20000001828 */
[----:B------:R-:W-:Y:S02]  /*84a0*/  MOV R68, R134 ;  /* 0x0000008600447202 */ /* 0x000fe40000000f00 */
[----:B------:R-:W-:Y:S01]  /*84b0*/  MOV R71, R126 ;  /* 0x0000007e00477202 */ /* 0x000fe20000000f00 */
[----:B--2---:R-:W-:-:S03]  /*84c0*/  FFMA.FTZ R4, R229, c[0x0][0x23c], -R8 ;  /* 0x00008f00e5047a23 */ /* 0x004fc60000010808 */
[----:B------:R-:W-:Y:S01]  /*84d0*/  MOV R43, R10 ;  /* 0x0000000a002b7202 */ /* 0x000fe20000000f00 */
[C---:B------:R-:W-:Y:S01]  /*84e0*/  HMMA.16816.F32 R132, R16.reuse, R22, R52 ;  /* 0x000000161084723c */ /* 0x040fe20000001834 */
[----:B------:R-:W-:Y:S01]  /*84f0*/  FFMA.FTZ R10, R215, c[0x0][0x23c], -R5 ;  /* 0x00008f00d70a7a23 */ /* 0x000fe20000010805 */
[----:B------:R1:W-:Y:S05]  /*8500*/  MUFU.EX2 R149, R4 ;  /* 0x0000000400957308 */ /* 0x0003ea0000000800 */
[----:B------:R-:W-:Y:S01]  /*8510*/  IMAD.MOV.U32 R55, RZ, RZ, R148 ;  /* 0x000000ffff377224 */ /* 0x000fe200078e0094 */
[----:B------:R-:W-:Y:S01]  /*8520*/  HMMA.16816.F32 R192, R16, R20, R56 ;  /* 0x0000001410c0723c */ /* 0x000fe20000001838 */
[----:B------:R-:W-:Y:S01]  /*8530*/  IMAD.MOV.U32 R52, RZ, RZ, R11 ;  /* 0x000000ffff347224 */ /* 0x000fe200078e000b */
[----:B------:R-:W-:Y:S01]  /*8540*/  MOV R54, R9 ;  /* 0x0000000900367202 */ /* 0x000fe20000000f00 */
[----:B------:R-:W-:Y:S01]  /*8550*/  FFMA.FTZ R11, R219, c[0x0][0x23c], -R5 ;  /* 0x00008f00db0b7a23 */ /* 0x000fe20000010805 */
[----:B------:R-:W-:Y:S01]  /*8560*/  MOV R53, R7 ;  /* 0x0000000700357202 */ /* 0x000fe20000000f00 */
[----:B------:R-:W-:-:S02]  /*8570*/  FFMA.FTZ R7, R231, c[0x0][0x23c], -R0 ;  /* 0x00008f00e7077a23 */ /* 0x000fc40000010800 */
[----:B------:R-:W-:Y:S01]  /*8580*/  MOV R58, R203 ;  /* 0x000000cb003a7202 */ /* 0x000fe20000000f00 */
[----:B------:R-:W-:Y:S01]  /*8590*/  IMAD.MOV.U32 R57, RZ, RZ, R202 ;  /* 0x000000ffff397224 */ /* 0x000fe200078e00ca */
[----:B------:R-:W-:Y:S01]  /*85a0*/  MOV R56, R201 ;  /* 0x000000c900387202 */ /* 0x000fe20000000f00 */
[--C-:B-1----:R-:W-:Y:S01]  /*85b0*/  FFMA.FTZ R4, R226, c[0x0][0x23c], -R8.reuse ;  /* 0x00008f00e2047a23 */ /* 0x102fe20000010808 */
[C---:B------:R-:W-:Y:S01]  /*85c0*/  HMMA.16816.F32 R176, R16.reuse, R24, R64 ;  /* 0x0000001810b0723c */ /* 0x040fe20000001840 */
[----:B------:R-:W-:Y:S01]  /*85d0*/  MOV R59, R128 ;  /* 0x00000080003b7202 */ /* 0x000fe20000000f00 */
[----:B------:R-:W-:Y:S01]  /*85e0*/  FFMA.FTZ R9, R208, c[0x0][0x23c], -R5 ;  /* 0x00008f00d0097a23 */ /* 0x000fe20000010805 */
[----:B------:R1:W2:Y:S04]  /*85f0*/  MUFU.EX2 R148, R4 ;  /* 0x0000000400947308 */ /* 0x0002a80000000800 */
[--C-:B------:R-:W-:Y:S01]  /*8600*/  FFMA.FTZ R65, R212, c[0x0][0x23c], -R8.reuse ;  /* 0x00008f00d4417a23 */ /* 0x100fe20000010808 */
[----:B------:R-:W-:Y:S01]  /*8610*/  HMMA.16816.F32 R200, R16, R32, R48 ;  /* 0x0000002010c8723c */ /* 0x000fe20000001830 */
[----:B------:R-:W-:-:S02]  /*8620*/  FFMA.FTZ R64, R207, c[0x0][0x23c], -R8 ;  /* 0x00008f00cf407a23 */ /* 0x000fc40000010808 */
[----:B------:R-:W-:Y:S01]  /*8630*/  MUFU.EX2 R128, R7 ;  /* 0x0000000700807308 */ /* 0x000fe20000000800 */
[--C-:B------:R-:W-:Y:S02]  /*8640*/  FFMA.FTZ R66, R196, c[0x0][0x23c], -R5.reuse ;  /* 0x00008f00c4427a23 */ /* 0x100fe40000010805 */
[----:B------:R-:W-:Y:S02]  /*8650*/  FFMA.FTZ R67, R186, c[0x0][0x23c], -R5 ;  /* 0x00008f00ba437a23 */ /* 0x000fe40000010805 */
[----:B------:R-:W-:Y:S02]  /*8660*/  FFMA.FTZ R49, R216, c[0x0][0x23c], -R8 ;  /* 0x00008f00d8317a23 */ /* 0x000fe40000010808 */
[--C-:B------:R-:W-:Y:S02]  /*8670*/  FFMA.FTZ R51, R221, c[0x0][0x23c], -R0.reuse ;  /* 0x00008f00dd337a23 */ /* 0x100fe40000010800 */
[--C-:B-1----:R-:W-:Y:S02]  /*8680*/  FFMA.FTZ R4, R245, c[0x0][0x23c], -R0.reuse ;  /* 0x00008f00f5047a23 */ /* 0x102fe40000010800 */
[----:B------:R-:W-:-:S02]  /*8690*/  FFMA.FTZ R50, R218, c[0x0][0x23c], -R0 ;  /* 0x00008f00da327a23 */ /* 0x000fc40000010800 */
[----:B------:R1:W3:Y:S01]  /*86a0*/  MUFU.EX2 R129, R4 ;  /* 0x0000000400817308 */ /* 0x0002e20000000800 */
[----:B------:R-:W-:Y:S02]  /*86b0*/  FFMA.FTZ R48, R213, c[0x0][0x23c], -R0 ;  /* 0x00008f00d5307a23 */ /* 0x000fe40000010800 */
[--C-:B------:R-:W-:Y:S02]  /*86c0*/  FFMA.FTZ R8, R225, c[0x0][0x23c], -R2.reuse ;  /* 0x00008f00e1087a23 */ /* 0x100fe40000010802 */
[----:B------:R-:W-:Y:S01]  /*86d0*/  FFMA.FTZ R17, R217, c[0x0][0x23c], -R2 ;  /* 0x00008f00d9117a23 */ /* 0x000fe20000010802 */
[----:B--2---:R-:W-:Y:S01]  /*86e0*/  F2FP.PACK_AB R6, R148, R149 ;  /* 0x000000959406723e */ /* 0x004fe200000000ff */
[----:B------:R-:W-:Y:S02]  /*86f0*/  FFMA.FTZ R16, R224, c[0x0][0x23c], -R5 ;  /* 0x00008f00e0107a23 */ /* 0x000fe40000010805 */
[----:B-1----:R-:W-:Y:S02]  /*8700*/  FFMA.FTZ R4, R227, c[0x0][0x23c], -R0 ;  /* 0x00008f00e3047a23 */ /* 0x002fe40000010800 */
[----:B------:R-:W-:-:S02]  /*8710*/  FFMA.FTZ R0, R222, c[0x0][0x23c], -R2 ;  /* 0x00008f00de007a23 */ /* 0x000fc40000010802 */
[----:B------:R-:W-:Y:S01]  /*8720*/  FADD.FTZ R2, R52, R43 ;  /* 0x0000002b34027221 */ /* 0x000fe20000010000 */
[----:B------:R-:W-:Y:S01]  /*8730*/  MOV R52, R53 ;  /* 0x0000003500347202 */ /* 0x000fe20000000f00 */
[----:B------:R-:W-:Y:S01]  /*8740*/  IMAD.MOV.U32 R53, RZ, RZ, R54 ;  /* 0x000000ffff357224 */ /* 0x000fe200078e0036 */
[----:B------:R-:W-:Y:S01]  /*8750*/  MOV R54, R55 ;  /* 0x0000003700367202 */ /* 0x000fe20000000f00 */
[----:B------:R1:W2:Y:S01]  /*8760*/  MUFU.EX2 R126, R4 ;  /* 0x00000004007e7308 */ /* 0x0002a20000000800 */
        /* <DEDUP_REMOVED lines=21> */
[----:B------:R-:W4:Y:S01]  /*88c0*/  LDL.LU R117, [R1+0x28] ;  /* 0x0000280001757983 */ /* 0x000f220000300800 */
[----:B-1----:R-:W-:Y:S02]  /*88d0*/  F2FP.PACK_AB R4, R131, R130 ;  /* 0x000000828304723e */ /* 0x002fe400000000ff */
[----:B---3--:R-:W-:-:S02]  /*88e0*/  F2FP.PACK_AB R5, R128, R129 ;  /* 0x000000818005723e */ /* 0x008fc400000000ff */
[----:B--2---:R-:W-:Y:S01]  /*88f0*/  F2FP.PACK_AB R7, R126, R127 ;  /* 0x0000007f7e07723e */ /* 0x004fe200000000ff */
        /* <DEDUP_REMOVED lines=19> */
[----:B------:R-:W-:-:S02]  /*8a30*/  MOV R216, R61 ;  /* 0x0000003d00d87202 */ /* 0x000fc40000000f00 */
[----:B------:R-:W-:Y:S02]  /*8a40*/  MOV R226, R63 ;  /* 0x0000003f00e27202 */ /* 0x000fe40000000f00 */
[----:B------:R-:W-:Y:S01]  /*8a50*/  MOV R229, R68 ;  /* 0x0000004400e57202 */ /* 0x000fe20000000f00 */
[C---:B------:R-:W-:Y:S01]  /*8a60*/  HMMA.16816.F32 R60, R4.reuse, R30, R100 ;  /* 0x0000001e043c723c */ /* 0x040fe20000001864 */
[----:B------:R-:W-:Y:S02]  /*8a70*/  MOV R246, R70 ;  /* 0x0000004600f67202 */ /* 0x000fe40000000f00 */
[----:B------:R-:W-:Y:S02]  /*8a80*/  MOV R170, R71 ;  /* 0x0000004700aa7202 */ /* 0x000fe40000000f00 */
[----:B------:R-:W-:Y:S02]  /*8a90*/  MOV R197, R44 ;  /* 0x0000002c00c57202 */ /* 0x000fe40000000f00 */
[----:B------:R-:W-:Y:S01]  /*8aa0*/  MOV R206, R45 ;  /* 0x0000002d00ce7202 */ /* 0x000fe20000000f00 */
[C---:B------:R-:W-:Y:S08]  /*8ab0*/  HMMA.16816.F32 R68, R4.reuse, R28, R92 ;  /* 0x0000001c0444723c */ /* 0x040ff0000000185c */
[C---:B------:R-:W-:Y:S08]  /*8ac0*/  HMMA.16816.F32 R52, R4.reuse, R24, R104 ;  /* 0x000000180434723c */ /* 0x040ff00000001868 */
[C---:B------:R-:W-:Y:S08]  /*8ad0*/  HMMA.16816.F32 R44, R4.reuse, R26, R96 ;  /* 0x0000001a042c723c */ /* 0x040ff00000001860 */
[C---:B------:R-:W-:Y:S08]  /*8ae0*/  HMMA.16816.F32 R40, R4.reuse, R20, R88 ;  /* 0x000000140428723c */ /* 0x040ff00000001858 */
[C---:B------:R-:W-:Y:S08]  /*8af0*/  HMMA.16816.F32 R56, R4.reuse, R22, R84 ;  /* 0x000000160438723c */ /* 0x040ff00000001854 */
[----:B------:R-:W-:Y:S01]  /*8b00*/  HMMA.16816.F32 R32, R4, R34, R76 ;  /* 0x000000220420723c */ /* 0x000fe2000000184c */
[----:B------:R-:W-:Y:S01]  /*8b10*/  MOV R228, R175 ;  /* 0x000000af00e47202 */ /* 0x000fe20000000f00 */
[----:B------:R-:W-:Y:S01]  /*8b20*/  FADD.FTZ R2, R244, R2 ;  /* 0x00000002f4027221 */ /* 0x000fe20000010000 */
[----:B------:R1:W-:Y:S01]  /*8b30*/  MUFU.EX2 R80, R0 ;  /* 0x0000000000507308 */ /* 0x0003e20000000800 */
[----:B------:R-:W2:Y:S03]  /*8b40*/  LDSM.16.MT88.4 R24, [R233+0xb000] ;  /* 0x00b00000e918783b */ /* 0x000ea60000004200 */
[----:B------:R-:W-:Y:S01]  /*8b50*/  FADD.FTZ R4, R219, R215 ;  /* 0x000000d7db047221 */ /* 0x000fe20000010000 */
[----:B------:R-:W-:Y:S01]  /*8b60*/  MOV R219, R224 ;  /* 0x000000e000db7202 */ /* 0x000fe20000000f00 */
[----:B------:R-:W3:Y:S01]  /*8b70*/  LDSM.16.MT88.4 R20, [R236+0xb000] ;  /* 0x00b00000ec14783b */ /* 0x000ee20000004200 */
[----:B------:R-:W-:Y:S01]  /*8b80*/  MOV R215, R168 ;  /* 0x000000a800d77202 */ /* 0x000fe20000000f00 */
[----:B------:R-:W-:Y:S01]  /*8b90*/  IMAD.MOV.U32 R224, RZ, RZ, R184 ;  /* 0x000000ffffe07224 */ /* 0x000fe200078e00b8 */
[----:B------:R-:W-:Y:S01]  /*8ba0*/  MOV R168, R187 ;  /* 0x000000bb00a87202 */ /* 0x000fe20000000f00 */
[----:B------:R-:W-:Y:S01]  /*8bb0*/  IMAD.MOV.U32 R187, RZ, RZ, R218 ;  /* 0x000000ffffbb7224 */ /* 0x000fe200078e00da */
[----:B------:R-:W-:Y:S01]  /*8bc0*/  MOV R184, R213 ;  /* 0x000000d500b87202 */ /* 0x000fe20000000f00 */
[----:B------:R-:W-:Y:S01]  /*8bd0*/  FADD.FTZ R5, R219, R215 ;  /* 0x000000d7db057221 */ /* 0x000fe20000010000 */
[----:B------:R-:W-:Y:S01]  /*8be0*/  MOV R218, R241 ;  /* 0x000000f100da7202 */ /* 0x000fe20000000f00 */
[----:B------:R-:W-:Y:S01]  /*8bf0*/  IMAD.MOV.U32 R219, RZ, RZ, R224 ;  /* 0x000000ffffdb7224 */ /* 0x000fe200078e00e0 */
[----:B------:R-:W-:-:S02]  /*8c00*/  MOV R213, R243 ;  /* 0x000000f300d57202 */ /* 0x000fc40000000f00 */
[----:B------:R-:W-:Y:S02]  /*8c10*/  MOV R224, R168 ;  /* 0x000000a800e07202 */ /* 0x000fe40000000f00 */
[----:B------:R-:W-:Y:S01]  /*8c20*/  MOV R168, R184 ;  /* 0x000000b800a87202 */ /* 0x000fe20000000f00 */
[----:B------:R-:W-:Y:S02]  /*8c30*/  IMAD.MOV.U32 R184, RZ, RZ, R187 ;  /* 0x000000ffffb87224 */ /* 0x000fe400078e00bb */
[----:B----4-:R-:W-:Y:S02]  /*8c40*/  FADD.FTZ R117, R151, R117 ;  /* 0x0000007597757221 */ /* 0x010fe40000010000 */
[----:B------:R4:W5:Y:S04]  /*8c50*/  LDL.LU R151, [R1+0x114] ;  /* 0x0001140001977983 */ /* 0x0009680000300800 */
[----:B------:R-:W2:Y:S04]  /*8c60*/  LDL.LU R137, [R1+0xa8] ;  /* 0x0000a80001897983 */ /* 0x000ea80000300800 */
[----:B------:R-:W2:Y:S01]  /*8c70*/  LDL.LU R175, [R1+0xac] ;  /* 0x0000ac0001af7983 */ /* 0x000ea20000300800 */
[----:B-1----:R-:W-:Y:S01]  /*8c80*/  FADD.FTZ R0, R219, R117 ;  /* 0x00000075db007221 */ /* 0x002fe20000010000 */
[----:B------:R-:W-:Y:S02]  /*8c90*/  MUFU.EX2 R92, R16 ;  /* 0x00000010005c7308 */ /* 0x000fe40000000800 */
[----:B------:R-:W2:Y:S04]  /*8ca0*/  LDL.LU R241, [R1+0x110] ;  /* 0x0001100001f17983 */ /* 0x000ea80000300800 */
[----:B------:R-:W2:Y:S02]  /*8cb0*/  LDL.LU R243, [R1+0x10c] ;  /* 0x00010c0001f37983 */ /* 0x000ea40000300800 */
[----:B------:R-:W1:Y:S02]  /*8cc0*/  MUFU.EX2 R93, R11 ;  /* 0x0000000b005d7308 */ /* 0x000e640000000800 */
[----:B------:R-:W2:Y:S04]  /*8cd0*/  LDL.LU R244, [R1+0x108] ;  /* 0x0001080001f47983 */ /* 0x000ea80000300800 */
[----:B------:R-:W2:Y:S02]  /*8ce0*/  LDL.LU R187, [R1+0xb0] ;  /* 0x0000b00001bb7983 */ /* 0x000ea40000300800 */
[----:B------:R-:W-:Y:S02]  /*8cf0*/  MUFU.EX2 R94, R10 ;  /* 0x0000000a005e7308 */ /* 0x000fe40000000800 */
[----:B------:R-:W2:Y:S06]  /*8d00*/  LDL.LU R219, [R1+0x84] ;  /* 0x0000840001db7983 */ /* 0x000eac0000300800 */
[----:B------:R-:W1:Y:S08]  /*8d10*/  MUFU.EX2 R88, R9 ;  /* 0x0000000900587308 */ /* 0x000e700000000800 */
[----:B------:R1:W-:Y:S08]  /*8d20*/  MUFU.EX2 R84, R8 ;  /* 0x0000000800547308 */ /* 0x0003f00000000800 */
[----:B------:R3:W-:Y:S01]  /*8d30*/  MUFU.EX2 R77, R17 ;  /* 0x00000011004d7308 */ /* 0x0007e20000000800 */
[----:B-1----:R-:W-:Y:S04]  /*8d40*/  LDSM.16.MT88.4 R8, [R235+0xb000] ;  /* 0x00b00000eb08783b */ /* 0x002fe80000004200 */
[----:B---3--:R-:W1:Y:S01]  /*8d50*/  LDSM.16.MT88.4 R16, [R234+0xb000] ;  /* 0x00b00000ea10783b */ /* 0x008e620000004200 */
[----:B--2---:R-:W-:-:S03]  /*8d60*/  FADD.FTZ R28, R219, R4 ;  /* 0x00000004db1c7221 */ /* 0x004fc60000010000 */
[----:B------:R-:W2:Y:S01]  /*8d70*/  LDL.LU R219, [R1+0x74] ;  /* 0x0000740001db7983 */ /* 0x000ea20000300800 */
[----:B------:R-:W3:Y:S08]  /*8d80*/  MUFU.EX2 R78, R36 ;  /* 0x00000024004e7308 */ /* 0x000ef00000000800 */
[----:B------:R-:W-:Y:S08]  /*8d90*/  MUFU.EX2 R76, R37 ;  /* 0x00000025004c7308 */ /* 0x000ff00000000800 */
[----:B------:R-:W1:Y:S08]  /*8da0*/  MUFU.EX2 R49, R49 ;  /* 0x0000003100317308 */ /* 0x000e700000000800 */
[----:B------:R-:W-:Y:S08]  /*8db0*/  MUFU.EX2 R65, R65 ;  /* 0x0000004100417308 */ /* 0x000ff00000000800 */
[----:B------:R-:W-:Y:S08]  /*8dc0*/  MUFU.EX2 R64, R64 ;  /* 0x0000004000407308 */ /* 0x000ff00000000800 */
[----:B------:R-:W-:Y:S08]  /*8dd0*/  MUFU.EX2 R51, R51 ;  /* 0x0000003300337308 */ /* 0x000ff00000000800 */
[----:B------:R-:W1:Y:S08]  /*8de0*/  MUFU.EX2 R50, R50 ;  /* 0x0000003200327308 */ /* 0x000e700000000800 */
[----:B------:R-:W-:Y:S08]  /*8df0*/  MUFU.EX2 R48, R48 ;  /* 0x0000003000307308 */ /* 0x000ff00000000800 */
[----:B------:R-:W1:Y:S01]  /*8e00*/  MUFU.EX2 R31, R39 ;  /* 0x00000027001f7308 */ /* 0x000e620000000800 */
[----:B------:R-:W-:-:S02]  /*8e10*/  F2FP.PACK_AB R4, R93, R92 ;  /* 0x0000005c5d04723e */ /* 0x000fc400000000ff */
[----:B------:R-:W-:Y:S02]  /*8e20*/  F2FP.PACK_AB R6, R88, R94 ;  /* 0x0000005e5806723e */ /* 0x000fe400000000ff */
[----:B---3--:R-:W-:Y:S01]  /*8e30*/  F2FP.PACK_AB R7, R78, R77 ;  /* 0x0000004d4e07723e */ /* 0x008fe200000000ff */
[----:B------:R-:W-:Y:S02]  /*8e40*/  FADD.FTZ R2, R3, R2 ;  /* 0x0000000203027221 */ /* 0x000fe40000010000 */
[----:B------:R3:W-:Y:S01]  /*8e50*/  MUFU.EX2 R30, R38 ;  /* 0x00000026001e7308 */ /* 0x0007e20000000800 */
[----:B------:R-:W-:Y:S01]  /*8e60*/  FADD.FTZ R0, R150, R0 ;  /* 0x0000000096007221 */ /* 0x000fe20000010000 */
        /* <DEDUP_REMOVED lines=15> */
[----:B------:R-:W1:Y:S01]  /*8f60*/  MUFU.EX2 R118, R118 ;  /* 0x0000007600767308 */ /* 0x000e620000000800 */
[----:B------:R-:W-:Y:S01]  /*8f70*/  MOV R95, R175 ;  /* 0x000000af005f7202 */ /* 0x000fe20000000f00 */
[----:B------:R-:W-:Y:S01]  /*8f80*/  IMAD.MOV.U32 R204, RZ, RZ, R172 ;  /* 0x000000ffffcc7224 */ /* 0x000fe200078e00ac */
[----:B------:R4:W5:Y:S01]  /*8f90*/  LDL.LU R3, [R1+0x104] ;  /* 0x0001040001037983 */ /* 0x0009620000300800 */
[----:B------:R-:W-:Y:S01]  /*8fa0*/  IMAD.MOV.U32 R212, RZ, RZ, R136 ;  /* 0x000000ffffd47224 */ /* 0x000fe200078e0088 */
[----:B------:R-:W-:-:S02]  /*8fb0*/  MOV R230, R188 ;  /* 0x000000bc00e67202 */ /* 0x000fc40000000f00 */
[----:B------:R-:W-:Y:S01]  /*8fc0*/  LDSM.16.MT88.4 R136, [R234+0xb800] ;  /* 0x00b80000ea88783b */ /* 0x000fe20000004200 */
[----:B------:R-:W1:Y:S03]  /*8fd0*/  MUFU.EX2 R122, R122 ;  /* 0x0000007a007a7308 */ /* 0x000e660000000800 */
[----:B------:R4:W5:Y:S05]  /*8fe0*/  LDL.LU R150, [R1+0x100] ;  /* 0x0001000001967983 */ /* 0x00096a0000300800 */
[----:B------:R-:W1:Y:S08]  /*8ff0*/  MUFU.EX2 R113, R113 ;  /* 0x0000007100717308 */ /* 0x000e700000000800 */
        /* <DEDUP_REMOVED lines=9> */
[----:B------:R-:W1:Y:S01]  /*9090*/  MUFU.EX2 R125, R125 ;  /* 0x0000007d007d7308 */ /* 0x000e620000000800 */
[----:B--2---:R-:W-:Y:S01]  /*90a0*/  FADD.FTZ R29, R219, R5 ;  /* 0x00000005db1d7221 */ /* 0x004fe20000010000 */
[----:B------:R-:W-:-:S02]  /*90b0*/  F2FP.PACK_AB R5, R80, R84 ;  /* 0x000000545005723e */ /* 0x000fc400000000ff */
[----:B------:R-:W-:Y:S02]  /*90c0*/  MOV R219, R224 ;  /* 0x000000e000db7202 */ /* 0x000fe40000000f00 */
[----:B------:R-:W-:Y:S01]  /*90d0*/  MOV R224, R168 ;  /* 0x000000a800e07202 */ /* 0x000fe20000000f00 */
[----:B------:R-:W-:Y:S02]  /*90e0*/  IMAD.MOV.U32 R168, RZ, RZ, R184 ;  /* 0x000000ffffa87224 */ /* 0x000fe400078e00b8 */
[----:B------:R-:W-:Y:S01]  /*90f0*/  HMMA.16816.F32 R156, R4, R24, R156 ;  /* 0x00000018049c723c */ /* 0x000fe2000000189c */
[----:B------:R-:W-:Y:S02]  /*9100*/  FADD.FTZ R28, R219, R28 ;  /* 0x0000001cdb1c7221 */ /* 0x000fe40000010000 */
[----:B------:R-:W-:Y:S02]  /*9110*/  FADD.FTZ R2, R168, R2 ;  /* 0x00000002a8027221 */ /* 0x000fe40000010000 */
[----:B------:R-:W-:-:S03]  /*9120*/  FADD.FTZ R29, R224, R29 ;  /* 0x0000001de01d7221 */ /* 0x000fc60000010000 */
[----:B------:R-:W-:Y:S01]  /*9130*/  HMMA.16816.F32 R164, R4, R26, R164 ;  /* 0x0000001a04a4723c */ /* 0x000fe200000018a4 */
[----:B------:R-:W-:Y:S01]  /*9140*/  FADD.FTZ R28, R244, R28 ;  /* 0x0000001cf41c7221 */ /* 0x000fe20000010000 */
[----:B------:R-:W-:-:S06]  /*9150*/  MOV R184, R187 ;  /* 0x000000bb00b87202 */ /* 0x000fcc0000000f00 */
[----:B------:R-:W-:Y:S01]  /*9160*/  HMMA.16816.F32 R176, R4, R20, R176 ;  /* 0x0000001404b0723c */ /* 0x000fe200000018b0 */
[----:B------:R-:W-:-:S07]  /*9170*/  FADD.FTZ R2, R242, R2 ;  /* 0x00000002f2027221 */ /* 0x000fce0000010000 */
[----:B------:R-:W-:Y:S01]  /*9180*/  HMMA.16816.F32 R180, R4, R22, R180 ;  /* 0x0000001604b4723c */ /* 0x000fe200000018b4 */
[----:B------:R-:W-:-:S07]  /*9190*/  MOV R187, R228 ;  /* 0x000000e400bb7202 */ /* 0x000fce0000000f00 */
[----:B-1----:R-:W-:Y:S01]  /*91a0*/  HMMA.16816.F32 R192, R4, R16, R192 ;  /* 0x0000001004c0723c */ /* 0x002fe200000018c0 */
[----:B------:R-:W-:-:S07]  /*91b0*/  FADD.FTZ R29, R243, R29 ;  /* 0x0000001df31d7221 */ /* 0x000fce0000010000 */
[C---:B------:R-:W-:Y:S08]  /*91c0*/  HMMA.16816.F32 R132, R4.reuse, R18, R132 ;  /* 0x000000120484723c */ /* 0x040ff00000001884 */
[C---:B------:R-:W-:Y:S08]  /*91d0*/  HMMA.16816.F32 R200, R4.reuse, R8, R200 ;  /* 0x0000000804c8723c */ /* 0x040ff000000018c8 */
[----:B---3--:R-:W-:Y:S01]  /*91e0*/  HMMA.16816.F32 R36, R4, R10, R108 ;  /* 0x0000000a0424723c */ /* 0x008fe2000000186c */
[----:B------:R-:W1:Y:S06]  /*91f0*/  LDSM.16.MT88.4 R168, [R233+0xb800] ;  /* 0x00b80000e9a8783b */ /* 0x000e6c0000004200 */
[----:B------:R-:W-:-:S02]  /*9200*/  F2FP.PACK_AB R4, R49, R76 ;  /* 0x0000004c3104723e */ /* 0x000fc400000000ff */
[----:B------:R-:W-:Y:S02]  /*9210*/  F2FP.PACK_AB R5, R50, R51 ;  /* 0x000000333205723e */ /* 0x000fe400000000ff */
[----:B------:R-:W-:Y:S02]  /*9220*/  F2FP.PACK_AB R6, R64, R65 ;  /* 0x000000414006723e */ /* 0x000fe400000000ff */
[----:B------:R-:W-:Y:S01]  /*9230*/  F2FP.PACK_AB R7, R31, R48 ;  /* 0x000000301f07723e */ /* 0x000fe200000000ff */
[----:B------:R-:W-:Y:S01]  /*9240*/  FADD.FTZ R2, R196, R2 ;  /* 0x00000002c4027221 */ /* 0x000fe20000010000 */
[----:B------:R-:W-:Y:S02]  /*9250*/  MOV R224, R184 ;  /* 0x000000b800e07202 */ /* 0x000fe40000000f00 */
[----:B------:R-:W-:Y:S01]  /*9260*/  MOV R219, R187 ;  /* 0x000000bb00db7202 */ /* 0x000fe20000000f00 */
[----:B------:R-:W-:Y:S01]  /*9270*/  IMAD.MOV.U32 R228, RZ, RZ, R152 ;  /* 0x000000ffffe47224 */ /* 0x000fe200078e0098 */
[----:B------:R-:W2:Y:S01]  /*9280*/  LDSM.16.MT88.4 R184, [R236+0xb800] ;  /* 0x00b80000ecb8783b */ /* 0x000ea20000004200 */
[C---:B------:R-:W-:Y:S01]  /*9290*/  HMMA.16816.F32 R40, R4.reuse, R16, R40 ;  /* 0x000000100428723c */ /* 0x040fe20000001828 */
[----:B------:R-:W3:Y:S02]  /*92a0*/  MUFU.EX2 R116, R116 ;  /* 0x0000007400747308 */ /* 0x000ee40000000800 */
[----:B------:R4:W5:Y:S04]  /*92b0*/  LDL.LU R152, [R1+0xfc] ;  /* 0x0000fc0001987983 */ /* 0x0009680000300800 */
[----:B------:R-:W-:Y:S01]  /*92c0*/  FADD.FTZ R17, R222, R28 ;  /* 0x0000001cde117221 */ /* 0x000fe20000010000 */
[C---:B------:R-:W-:Y:S01]  /*92d0*/  HMMA.16816.F32 R72, R4.reuse, R8, R72 ;  /* 0x000000080448723c */ /* 0x040fe20000001848 */
[----:B------:R-:W-:Y:S01]  /*92e0*/  FADD.FTZ R16, R225, R29 ;  /* 0x0000001de1107221 */ /* 0x000fe20000010000 */
[----:B------:R-:W1:Y:S01]  /*92f0*/  MUFU.EX2 R112, R112 ;  /* 0x0000007000707308 */ /* 0x000e620000000800 */
[----:B------:R4:W5:Y:S04]  /*9300*/  LDL.LU R244, [R1+0xf8] ;  /* 0x0000f80001f47983 */ /* 0x0009680000300800 */
[----:B------:R-:W-:Y:S01]  /*9310*/  FADD.FTZ R9, R208, R17 ;  /* 0x00000011d0097221 */ /* 0x000fe20000010000 */
[----:B------:R-:W-:Y:S01]  /*9320*/  MOV R208, R219 ;  /* 0x000000db00d07202 */ /* 0x000fe20000000f00 */
[----:B------:R-:W-:Y:S01]  /*9330*/  FADD.FTZ R17, R215, R2 ;  /* 0x00000002d7117221 */ /* 0x000fe20000010000 */
[----:B------:R-:W-:Y:S01]  /*9340*/  MOV R219, R197 ;  /* 0x000000c500db7202 */ /* 0x000fe20000000f00 */
[----:B------:R-:W-:Y:S01]  /*9350*/  FADD.FTZ R8, R241, R16 ;  /* 0x00000010f1087221 */ /* 0x000fe20000010000 */
[C---:B------:R-:W-:Y:S01]  /*9360*/  HMMA.16816.F32 R68, R4.reuse, R24, R68 ;  /* 0x000000180444723c */ /* 0x040fe20000001844 */
[----:B------:R-:W-:Y:S01]  /*9370*/  IMAD.MOV.U32 R215, RZ, RZ, R224 ;  /* 0x000000ffffd77224 */ /* 0x000fe200078e00e0 */
[----:B------:R-:W-:Y:S01]  /*9380*/  MOV R224, R206 ;  /* 0x000000ce00e07202 */ /* 0x000fe20000000f00 */
[----:B------:R-:W-:Y:S01]  /*9390*/  FADD.FTZ R16, R240, R0 ;  /* 0x00000000f0107221 */ /* 0x000fe20000010000 */
[----:B------:R-:W-:Y:S01]  /*93a0*/  MOV R206, R218 ;  /* 0x000000da00ce7202 */ /* 0x000fe20000000f00 */
[----:B------:R-:W-:Y:S01]  /*93b0*/  IMAD.MOV.U32 R197, RZ, RZ, R213 ;  /* 0x000000ffffc57224 */ /* 0x000fe200078e00d5 */
[----:B------:R-:W-:Y:S01]  /*93c0*/  MOV R213, R245 ;  /* 0x000000f500d57202 */ /* 0x000fe20000000f00 */
[----:B------:R-:W-:Y:S01]  /*93d0*/  FADD.FTZ R0, R215, R8 ;  /* 0x00000008d7007221 */ /* 0x000fe20000010000 */
[----:B------:R-:W-:Y:S01]  /*93e0*/  HMMA.16816.F32 R60, R4, R26, R60 ;  /* 0x0000001a043c723c */ /* 0x000fe2000000183c */
[----:B------:R-:W-:-:S07]  /*93f0*/  FADD.FTZ R2, R208, R9 ;  /* 0x00000009d0027221 */ /* 0x000fce0000010000 */
[----:B------:R-:W-:Y:S01]  /*9400*/  HMMA.16816.F32 R52, R4, R20, R52 ;  /* 0x000000140434723c */ /* 0x000fe20000001834 */
[----:B------:R-:W-:-:S07]  /*9410*/  IMAD.MOV.U32 R218, RZ, RZ, R207 ;  /* 0x000000ffffda7224 */ /* 0x000fce00078e00cf */
[----:B------:R-:W-:Y:S01]  /*9420*/  HMMA.16816.F32 R44, R4, R22, R44 ;  /* 0x00000016042c723c */ /* 0x000fe2000000182c */
[----:B------:R-:W-:-:S07]  /*9430*/  FADD.FTZ R0, R206, R0 ;  /* 0x00000000ce007221 */ /* 0x000fce0000010000 */
[----:B------:R-:W-:Y:S01]  /*9440*/  HMMA.16816.F32 R56, R4, R18, R56 ;  /* 0x000000120438723c */ /* 0x000fe20000001838 */
[----:B------:R-:W-:-:S07]  /*9450*/  FADD.FTZ R2, R197, R2 ;  /* 0x00000002c5027221 */ /* 0x000fce0000010000 */
[----:B------:R-:W-:Y:S01]  /*9460*/  HMMA.16816.F32 R32, R4, R10, R32 ;  /* 0x0000000a0420723c */ /* 0x000fe20000001820 */
[----:B------:R-:W-:Y:S01]  /*9470*/  FADD.FTZ R0, R239, R0 ;  /* 0x00000000ef007221 */ /* 0x000fe20000010000 */
[----:B------:R-:W-:Y:S01]  /*9480*/  MOV R222, R146 ;  /* 0x0000009200de7202 */ /* 0x000fe20000000f00 */
[----:B------:R-:W1:Y:S04]  /*9490*/  LDSM.16.MT88.4 R20, [R235+0xb800] ;  /* 0x00b80000eb14783b */ /* 0x000e680000004200 */
[----:B------:R-:W-:Y:S01]  /*94a0*/  FADD.FTZ R5, R219, R17 ;  /* 0x00000011db057221 */ /* 0x000fe20000010000 */
[----:B------:R-:W-:Y:S01]  /*94b0*/  MOV R225, R162 ;  /* 0x000000a200e17202 */ /* 0x000fe20000000f00 */
[----:B------:R-:W-:Y:S01]  /*94c0*/  FADD.FTZ R4, R224, R16 ;  /* 0x00000010e0047221 */ /* 0x000fe20000010000 */
[----:B------:R4:W5:Y:S01]  /*94d0*/  LDL.LU R243, [R1+0xf4] ;  /* 0x0000f40001f37983 */ /* 0x0009620000300800 */
[----:B------:R-:W-:-:S02]  /*94e0*/  FADD.FTZ R5, R213, R5 ;  /* 0x00000005d5057221 */ /* 0x000fc40000010000 */
[----:B------:R-:W-:Y:S02]  /*94f0*/  FADD.FTZ R4, R218, R4 ;  /* 0x00000004da047221 */ /* 0x000fe40000010000 */
        /* <DEDUP_REMOVED lines=14> */
[----:B------:R4:W5:Y:S01]  /*95e0*/  LDL.LU R242, [R1+0xf0] ;  /* 0x0000f00001f27983 */ /* 0x0009620000300800 */
[----:B------:R-:W-:-:S02]  /*95f0*/  FADD.FTZ R2, R12, R2 ;  /* 0x000000020c027221 */ /* 0x000fc40000010000 */
[----:B------:R-:W-:Y:S01]  /*9600*/  FADD.FTZ R5, R95, R5 ;  /* 0x000000055f057221 */ /* 0x000fe20000010000 */
[----:B------:R-:W-:Y:S01]  /*9610*/  MOV R213, R216 ;  /* 0x000000d800d57202 */ /* 0x000fe20000000f00 */
[----:B------:R-:W-:Y:S02]  /*9620*/  FADD.FTZ R4, R205, R4 ;  /* 0x00000004cd047221 */ /* 0x000fe40000010000 */
[----:B------:R-:W-:Y:S02]  /*9630*/  IMAD.MOV.U32 R224, RZ, RZ, R226 ;  /* 0x000000ffffe07224 */ /* 0x000fe400078e00e2 */
[----:B------:R-:W-:Y:S01]  /*9640*/  IMAD.MOV.U32 R218, RZ, RZ, R198 ;  /* 0x000000ffffda7224 */ /* 0x000fe200078e00c6 */
        /* <DEDUP_REMOVED lines=9> */
[----:B------:R-:W-:Y:S01]  /*96e0*/  IMAD.MOV.U32 R216, RZ, RZ, R246 ;  /* 0x000000ffffd87224 */ /* 0x000fe200078e00f6 */
[----:B------:R-:W-:Y:S01]  /*96f0*/  MOV R210, R174 ;  /* 0x000000ae00d27202 */ /* 0x000fe20000000f00 */
[----:B------:R-:W-:Y:S01]  /*9700*/  FADD.FTZ R2, R204, R2 ;  /* 0x00000002cc027221 */ /* 0x000fe20000010000 */
[----:B------:R4:W5:Y:S01]  /*9710*/  LDL.LU R240, [R1+0xe8] ;  /* 0x0000e80001f07983 */ /* 0x0009620000300800 */
[----:B------:R-:W-:Y:S02]  /*9720*/  FADD.FTZ R5, R215, R5 ;  /* 0x00000005d7057221 */ /* 0x000fe40000010000 */
        /* <DEDUP_REMOVED lines=23> */
[----:B------:R-:W-:Y:S02]  /*98a0*/  IMAD.MOV.U32 R246, RZ, RZ, R189 ;  /* 0x000000fffff67224 */ /* 0x000fe400078e00bd */
[----:B------:R-:W-:Y:S02]  /*98b0*/  FADD.FTZ R5, R226, R5 ;  /* 0x00000005e2057221 */ /* 0x000fe40000010000 */
[----:B------:R-:W-:Y:S02]  /*98c0*/  FADD.FTZ R4, R251, R4 ;  /* 0x00000004fb047221 */ /* 0x000fe40000010000 */
[----:B------:R-:W-:Y:S02]  /*98d0*/  IMAD.MOV.U32 R220, RZ, RZ, R147 ;  /* 0x000000ffffdc7224 */ /* 0x000fe400078e0093 */
        /* <DEDUP_REMOVED lines=52> */
[----:B---3--:R-:W-:Y:S02]  /*9c20*/  FADD.FTZ R0, R116, R0 ;  /* 0x0000000074007221 */ /* 0x008fe40000010000 */
[----:B-1----:R-:W-:Y:S01]  /*9c30*/  FADD.FTZ R2, R112, R2 ;  /* 0x0000000270027221 */ /* 0x002fe20000010000 */
        /* <DEDUP_REMOVED lines=14> */
[C---:B--2---:R-:W-:Y:S08]  /*9d20*/  HMMA.16816.F32 R176, R140.reuse, R184, R176 ;  /* 0x000000b88cb0723c */ /* 0x044ff000000018b0 */
        /* <DEDUP_REMOVED lines=14> */
[----:B----4-:R-:W2:Y:S04]  /*9e10*/  LDL.64 R228, [R1+0x48] ;  /* 0x0000480001e47983 */ /* 0x010ea80000100a00 */
        /* <DEDUP_REMOVED lines=25> */
[----:B-----5:R-:W-:Y:S04]  /*9fb0*/  STL [R1+0xc8], R3 ;  /* 0x0000c80301007387 */ /* 0x020fe80000100800 */
[----:B------:R-:W-:Y:S01]  /*9fc0*/  BAR.SYNC.DEFER_BLOCKING 0x0 ;  /* 0x0000000000007b1d */ /* 0x000fe20000010000 */
[----:B--2---:R-:W-:Y:S01]  /*9fd0*/  ISETP.GE.AND P1, PT, R228, c[0x0][0x220], PT ;  /* 0x00008800e4007a0c */ /* 0x004fe20003f26270 */
[----:B---3--:R-:W-:-:S05]  /*9fe0*/  IMAD.WIDE.U32 R4, R4, UR28, R230 ;  /* 0x0000001c04047c25 */ /* 0x008fca000f8e00e6 */
[----:B------:R-:W-:-:S07]  /*9ff0*/  IADD3 R5, R5, UR6, RZ ;  /* 0x0000000605057c10 */ /* 0x000fce000fffe0ff */
[----:B------:R-:W-:Y:S01]  /*a000*/  @!P1 MOV R10, c[0x0][0x1a4] ;  /* 0x00006900000a9a02 */ /* 0x000fe20000000f00 */
[----:B------:R-:W-:Y:S01]  /*a010*/  @!P1 IMAD.MOV.U32 R22, RZ, RZ, c[0x0][0x1a4] ;  /* 0x00006900ff169624 */ /* 0x000fe200078e00ff */
[-C--:B------:R-:W-:Y:S01]  /*a020*/  @!P1 LEA R2, P2, R2, R4.reuse, 0x5 ;  /* 0x0000000402029211 */ /* 0x080fe200078428ff */
[--C-:B------:R-:W-:Y:S01]  /*a030*/  @!P1 IMAD.MOV.U32 R9, RZ, RZ, R5.reuse ;  /* 0x000000ffff099224 */ /* 0x100fe200078e0005 */
[----:B------:R-:W-:Y:S01]  /*a040*/  @!P1 IADD3 R0, P3, R4, UR30, RZ ;  /* 0x0000001e04009c10 */ /* 0x000fe2000ff7e0ff */
[--C-:B------:R-:W-:Y:S01]  /*a050*/  @!P1 IMAD.MOV.U32 R21, RZ, RZ, R5.reuse ;  /* 0x000000ffff159224 */ /* 0x100fe200078e0005 */
[----:B------:R-:W-:Y:S01]  /*a060*/  @!P1 LEA R6, P0, R6, R4, 0x6 ;  /* 0x0000000406069211 */ /* 0x000fe200078030ff */
[----:B------:R-:W-:Y:S01]  /*a070*/  @!P1 IMAD.MOV.U32 R18, RZ, RZ, R4 ;  /* 0x000000ffff129224 */ /* 0x000fe200078e0004 */
[----:B------:R-:W-:Y:S01]  /*a080*/  @!P1 LEA.HI.X R10, R7, R5, R10, 0x5, P2 ;  /* 0x00000005070a9211 */ /* 0x000fe200010f2c0a */
[----:B------:R-:W-:Y:S01]  /*a090*/  @!P1 IMAD.MOV.U32 R19, RZ, RZ, R5 ;  /* 0x000000ffff139224 */ /* 0x000fe200078e0005 */
[----:B------:R-:W-:Y:S01]  /*a0a0*/  @!P1 IADD3.X R7, R5, UR29, RZ, P3, !PT ;  /* 0x0000001d05079c10 */ /* 0x000fe20009ffe4ff */
[----:B------:R-:W-:Y:S01]  /*a0b0*/  @P1 STS.128 [R244+0x8000], RZ ;  /* 0x008000fff4001388 */ /* 0x000fe20000000c00 */
[----:B------:R-:W-:-:S02]  /*a0c0*/  @!P1 LEA R28, P2, R0, c[0x0][0x170], 0x1 ;  /* 0x00005c00001c9a11 */ /* 0x000fc400078408ff */
[----:B------:R-:W-:Y:S01]  /*a0d0*/  @!P1 LEA.HI.X R22, R8, R5, R22, 0x6, P0 ;  /* 0x0000000508169211 */ /* 0x000fe200000f3416 */
[----:B------:R-:W-:Y:S01]  /*a0e0*/  @!P1 IMAD.MOV.U32 R8, RZ, RZ, R4 ;  /* 0x000000ffff089224 */ /* 0x000fe200078e0004 */
[----:B------:R-:W-:Y:S02]  /*a0f0*/  @!P1 LEA R26, P0, R2, c[0x0][0x170], 0x1 ;  /* 0x00005c00021a9a11 */ /* 0x000fe400078008ff */
[----:B------:R-:W-:Y:S01]  /*a100*/  @!P1 LEA.HI.X R29, R0, c[0x0][0x174], R7, 0x1, P2 ;  /* 0x00005d00001d9a11 */ /* 0x000fe200010f0c07 */
[----:B------:R-:W-:Y:S01]  /*a110*/  IMAD.U32 R0, RZ, RZ, UR12 ;  /* 0x0000000cff007e24 */ /* 0x000fe2000f8e00ff */
[----:B------:R-:W-:Y:S01]  /*a120*/  @!P1 LEA.HI.X R27, R2, c[0x0][0x174], R10, 0x1, P0 ;  /* 0x00005d00021b9a11 */ /* 0x000fe200000f0c0a */
[----:B------:R-:W-:Y:S01]  /*a130*/  IMAD.U32 R10, RZ, RZ, UR12 ;  /* 0x0000000cff0a7e24 */ /* 0x000fe2000f8e00ff */
[----:B------:R-:W-:Y:S01]  /*a140*/  @!P1 LEA R16, P4, R4, c[0x0][0x170], 0x1 ;  /* 0x00005c0004109a11 */ /* 0x000fe200078808ff */
[----:B------:R-:W-:Y:S01]  /*a150*/  @!P1 IMAD.WIDE.U32 R8, R0, 0x50, R8 ;  /* 0x0000005000089825 */ /* 0x000fe200078e0008 */
[----:B------:R-:W-:-:S02]  /*a160*/  @!P1 MOV R20, R4 ;  /* 0x0000000400149202 */ /* 0x000fc40000000f00 */
[----:B------:R-:W-:Y:S01]  /*a170*/  @!P1 LEA R24, P0, R6, c[0x0][0x170], 0x1 ;  /* 0x00005c0006189a11 */ /* 0x000fe200078008ff */
[----:B------:R-:W-:Y:S01]  /*a180*/  IMAD.U32 R2, RZ, RZ, UR12 ;  /* 0x0000000cff027e24 */ /* 0x000fe2000f8e00ff */
[----:B------:R-:W-:Y:S01]  /*a190*/  @!P1 MOV R0, c[0x0][0x1a4] ;  /* 0x0000690000009a02 */ /* 0x000fe20000000f00 */
[----:B------:R-:W-:Y:S01]  /*a1a0*/  IMAD.U32 R7, RZ, RZ, UR12 ;  /* 0x0000000cff077e24 */ /* 0x000fe2000f8e00ff */
[--C-:B------:R-:W-:Y:S01]  /*a1b0*/  @!P1 LEA.HI.X R17, R4, c[0x0][0x174], R5.reuse, 0x1, P4 ;  /* 0x00005d0004119a11 */ /* 0x100fe200020f0c05 */
[----:B------:R-:W-:Y:S01]  /*a1c0*/  @!P1 IMAD.WIDE.U32 R10, R10, 0x30, R4 ;  /* 0x000000300a0a9825 */ /* 0x000fe200078e0004 */
[----:B------:R-:W-:-:S03]  /*a1d0*/  @!P1 LEA.HI.X R25, R6, c[0x0][0x174], R22, 0x1, P0 ;  /* 0x00005d0006199a11 */ /* 0x000fc600000f0c16 */
[----:B------:R-:W-:Y:S01]  /*a1e0*/  @!P1 IMAD.WIDE.U32 R4, R2, 0x70, R20 ;  /* 0x0000007002049825 */ /* 0x000fe200078e0014 */
[----:B------:R-:W-:Y:S01]  /*a1f0*/  @!P1 LEA R22, P4, R10, c[0x0][0x170], 0x1 ;  /* 0x00005c000a169a11 */ /* 0x000fe200078808ff */
[----:B------:R-:W-:Y:S01]  /*a200*/  @!PT LDS RZ, [RZ] ;  /* 0x00000000fffff984 */ /* 0x000fe20000000800 */
[----:B------:R-:W-:Y:S01]  /*a210*/  @!PT LDS RZ, [RZ] ;  /* 0x00000000fffff984 */ /* 0x000fe20000000800 */
[----:B------:R-:W-:Y:S01]  /*a220*/  @!PT LDS RZ, [RZ] ;  /* 0x00000000fffff984 */ /* 0x000fe20000000800 */
[----:B------:R1:W-:Y:S01]  /*a230*/  @!P1 LDGSTS.E.BYPASS.LTC128B.128 [R244+0x8000], [R16.64] ;  /* 0x0800000010f49fae */ /* 0x0003e2000b901d74 */
[----:B------:R-:W-:Y:S01]  /*a240*/  @!P1 LEA R20, P3, R8, c[0x0][0x170], 0x1 ;  /* 0x00005c0008149a11 */ /* 0x000fe200078608ff */
[----:B------:R-:W-:Y:S02]  /*a250*/  @!P1 IMAD.WIDE.U32 R6, R7, 0x60, R18 ;  /* 0x0000006007069825 */ /* 0x000fe400078e0012 */
[----:B------:R-:W-:Y:S02]  /*a260*/  @P1 STS.128 [R244+0x8800], RZ ;  /* 0x008800fff4001388 */ /* 0x000fe40000000c00 */
[----:B------:R-:W-:Y:S02]  /*a270*/  @!P1 IMAD.MOV.U32 R2, RZ, RZ, c[0x0][0x1a4] ;  /* 0x00006900ff029624 */ /* 0x000fe400078e00ff */
[----:B------:R-:W-:Y:S01]  /*a280*/  @!P1 IMAD R0, R0, 0x30, RZ ;  /* 0x0000003000009824 */ /* 0x000fe200078e02ff */
[----:B------:R-:W-:Y:S01]  /*a290*/  @!PT LDS RZ, [RZ] ;  /* 0x00000000fffff984 */ /* 0x000fe20000000800 */
[----:B------:R-:W-:Y:S01]  /*a2a0*/  @!PT LDS RZ, [RZ] ;  /* 0x00000000fffff984 */ /* 0x000fe20000000800 */
[----:B------:R-:W-:Y:S01]  /*a2b0*/  @!PT LDS RZ, [RZ] ;  /* 0x00000000fffff984 */ /* 0x000fe20000000800 */
[----:B------:R2:W-:Y:S01]  /*a2c0*/  @!P1 LDGSTS.E.BYPASS.LTC128B.128 [R244+0x8800], [R28.64] ;  /* 0x088000001cf49fae */ /* 0x0005e2000b901d74 */
[----:B------:R-:W-:-:S02]  /*a2d0*/  @!P1 IMAD.MOV.U32 R18, RZ, RZ, c[0x0][0x1a4] ;  /* 0x00006900ff129624 */ /* 0x000fc400078e00ff */
[----:B------:R-:W-:Y:S01]  /*a2e0*/  @!P1 IMAD.MOV.U32 R19, RZ, RZ, c[0x0][0x1a4] ;  /* 0x00006900ff139624 */ /* 0x000fe200078e00ff */
[----:B------:R-:W-:Y:S01]  /*a2f0*/  @P1 STS.128 [R244+0x9000], RZ ;  /* 0x009000fff4001388 */ /* 0x000fe20000000c00 */
[----:B------:R-:W-:Y:S02]  /*a300*/  @!P1 IMAD R2, R2, 0x50, RZ ;  /* 0x0000005002029824 */ /* 0x000fe400078e02ff */
[----:B------:R-:W-:Y:S01]  /*a310*/  @!P1 IMAD.IADD R0, R0, 0x1, R11 ;  /* 0x0000000100009824 */ /* 0x000fe200078e020b */
[----:B------:R-:W-:Y:S01]  /*a320*/  @!PT LDS RZ, [RZ] ;  /* 0x00000000fffff984 */ /* 0x000fe20000000800 */
[----:B------:R-:W-:Y:S01]  /*a330*/  @!PT LDS RZ, [RZ] ;  /* 0x00000000fffff984 */ /* 0x000fe20000000800 */
[----:B------:R-:W-:Y:S01]  /*a340*/  @!PT LDS RZ, [RZ] ;  /* 0x00000000fffff984 */ /* 0x000fe20000000800 */
[----:B------:R3:W-:Y:S01]  /*a350*/  @!P1 LDGSTS.E.BYPASS.LTC128B.128 [R244+0x9000], [R26.64] ;  /* 0x090000001af49fae */ /* 0x0007e2000b901d74 */
[----:B------:R-:W-:Y:S02]  /*a360*/  @!P1 IMAD R18, R18, 0x60, RZ ;  /* 0x0000006012129824 */ /* 0x000fe400078e02ff */
[----:B------:R-:W-:Y:S01]  /*a370*/  @!P1 IMAD R19, R19, 0x70, RZ ;  /* 0x0000007013139824 */ /* 0x000fe200078e02ff */
[----:B------:R-:W-:Y:S01]  /*a380*/  @!P1 LEA.HI.X R23, R10, c[0x0][0x174], R0, 0x1, P4 ;  /* 0x00005d000a179a11 */ /* 0x000fe200020f0c00 */
[----:B------:R-:W-:Y:S01]  /*a390*/  @!P1 IMAD.IADD R2, R2, 0x1, R9 ;  /* 0x0000000102029824 */ /* 0x000fe200078e0209 */
[----:B------:R-:W-:Y:S01]  /*a3a0*/  @!P1 IADD3 R7, R18, R7, RZ ;  /* 0x0000000712079210 */ /* 0x000fe20007ffe0ff */
[----:B------:R-:W-:Y:S01]  /*a3b0*/  @!P1 IMAD.IADD R5, R19, 0x1, R5 ;  /* 0x0000000113059824 */ /* 0x000fe200078e0205 */
[----:B------:R-:W-:Y:S01]  /*a3c0*/  @!P1 LEA R18, P2, R6, c[0x0][0x170], 0x1 ;  /* 0x00005c0006129a11 */ /* 0x000fe200078408ff */
[----:B------:R-:W-:Y:S01]  /*a3d0*/  @P1 STS.128 [R244+0x9800], RZ ;  /* 0x009800fff4001388 */ /* 0x000fe20000000c00 */
[----:B-1----:R-:W-:-:S02]  /*a3e0*/  @!P1 LEA R16, P0, R4, c[0x0][0x170], 0x1 ;  /* 0x00005c0004109a11 */ /* 0x002fc400078008ff */
[----:B------:R-:W-:Y:S01]  /*a3f0*/  @!P1 LEA.HI.X R21, R8, c[0x0][0x174], R2, 0x1, P3 ;  /* 0x00005d0008159a11 */ /* 0x000fe200018f0c02 */
[----:B------:R-:W-:Y:S01]  /*a400*/  @!PT LDS RZ, [RZ] ;  /* 0x00000000fffff984 */ /* 0x000fe20000000800 */
[----:B------:R-:W-:Y:S01]  /*a410*/  @!PT LDS RZ, [RZ] ;  /* 0x00000000fffff984 */ /* 0x000fe20000000800 */
[----:B------:R-:W-:Y:S01]  /*a420*/  @!PT LDS RZ, [RZ] ;  /* 0x00000000fffff984 */ /* 0x000fe20000000800 */
[----:B------:R1:W-:Y:S01]  /*a430*/  @!P1 LDGSTS.E.BYPASS.LTC128B.128 [R244+0x9800], [R22.64] ;  /* 0x0980000016f49fae */ /* 0x0003e2000b901d74 */
[----:B------:R-:W-:Y:S02]  /*a440*/  @!P1 LEA.HI.X R19, R6, c[0x0][0x174], R7, 0x1, P2 ;  /* 0x00005d0006139a11 */ /* 0x000fe400010f0c07 */
        /* <DEDUP_REMOVED lines=21> */
[----:B------:R-:W-:Y:S04]  /*a5a0*/  LDSM.16.M88.4 R8, [R240+0x2000] ;  /* 0x00200000f008783b */ /* 0x000fe80000000200 */
[----:B------:R-:W1:Y:S04]  /*a5b0*/  LDSM.16.M88.4 R48, [R232+0x7000] ;  /* 0x00700000e830783b */ /* 0x000e680000000200 */
[----:B------:R-:W2:Y:S04]  /*a5c0*/  LDSM.16.M88.4 R44, [R232+0x7800] ;  /* 0x00780000e82c783b */ /* 0x000ea80000000200 */
[----:B------:R-:W3:Y:S04]  /*a5d0*/  LDSM.16.M88.4 R72, [R232+0x4000] ;  /* 0x00400000e848783b */ /* 0x000ee80000000200 */
[----:B------:R-:W4:Y:S04]  /*a5e0*/  LDSM.16.M88.4 R68, [R232+0x4800] ;  /* 0x00480000e844783b */ /* 0x000f280000000200 */
[----:B------:R-:W4:Y:S04]  /*a5f0*/  LDSM.16.M88.4 R64, [R232+0x5000] ;  /* 0x00500000e840783b */ /* 0x000f280000000200 */
[----:B------:R-:W4:Y:S04]  /*a600*/  LDSM.16.M88.4 R60, [R232+0x5800] ;  /* 0x00580000e83c783b */ /* 0x000f280000000200 */
[----:B------:R-:W4:Y:S04]  /*a610*/  LDSM.16.M88.4 R56, [R232+0x6000] ;  /* 0x00600000e838783b */ /* 0x000f280000000200 */
[----:B------:R-:W4:Y:S04]  /*a620*/  LDSM.16.M88.4 R52, [R232+0x6800] ;  /* 0x00680000e834783b */ /* 0x000f280000000200 */
[----:B------:R-:W-:Y:S04]  /*a630*/  LDSM.16.M88.4 R4, [R243+0x2000] ;  /* 0x00200000f304783b */ /* 0x000fe80000000200 */
[----:B------:R-:W4:Y:S04]  /*a640*/  LDSM.16.M88.4 R80, [R238+0x7000] ;  /* 0x00700000ee50783b */ /* 0x000f280000000200 */
[----:B------:R-:W4:Y:S01]  /*a650*/  LDSM.16.M88.4 R76, [R238+0x7800] ;  /* 0x00780000ee4c783b */ /* 0x000f220000000200 */
[C---:B-1----:R-:W-:Y:S03]  /*a660*/  HMMA.16816.F32 R88, R8.reuse, R48, RZ ;  /* 0x000000300858723c */ /* 0x042fe600000018ff */
[----:B--2---:R-:W1:Y:S04]  /*a670*/  LDSM.16.M88.4 R28, [R238+0x5800] ;  /* 0x00580000ee1c783b */ /* 0x004e680000000200 */
[----:B---3--:R-:W-:Y:S01]  /*a680*/  LDSM.16.M88.4 R24, [R238+0x6000] ;  /* 0x00600000ee18783b */ /* 0x008fe20000000200 */
[C---:B------:R-:W-:Y:S03]  /*a690*/  HMMA.16816.F32 R116, R8.reuse, R44, RZ ;  /* 0x0000002c0874723c */ /* 0x040fe600000018ff */
[----:B------:R-:W2:Y:S04]  /*a6a0*/  LDSM.16.M88.4 R40, [R238+0x4000] ;  /* 0x00400000ee28783b */ /* 0x000ea80000000200 */
[----:B------:R-:W3:Y:S01]  /*a6b0*/  LDSM.16.M88.4 R36, [R238+0x4800] ;  /* 0x00480000ee24783b */ /* 0x000ee20000000200 */
[C---:B------:R-:W-:Y:S03]  /*a6c0*/  HMMA.16816.F32 R112, R8.reuse, R72, RZ ;  /* 0x000000480870723c */ /* 0x040fe600000018ff */
[----:B------:R-:W1:Y:S04]  /*a6d0*/  LDSM.16.M88.4 R32, [R238+0x5000] ;  /* 0x00500000ee20783b */ /* 0x000e680000000200 */
[----:B------:R-:W1:Y:S01]  /*a6e0*/  LDSM.16.M88.4 R20, [R238+0x6800] ;  /* 0x00680000ee14783b */ /* 0x000e620000000200 */
[C---:B----4-:R-:W-:Y:S03]  /*a6f0*/  HMMA.16816.F32 R108, R8.reuse, R68, RZ ;  /* 0x00000044086c723c */ /* 0x050fe600000018ff */
[----:B------:R-:W4:Y:S04]  /*a700*/  LDSM.16.M88.4 R16, [R240] ;  /* 0x00000000f010783b */ /* 0x000f280000000200 */
[----:B------:R-:W0:Y:S01]  /*a710*/  LDGDEPBAR ;  /* 0x00000000000079af */ /* 0x000e220000000000 */
        /* <DEDUP_REMOVED lines=12> */
[C---:B------:R-:W-:Y:S08]  /*a7e0*/  HMMA.16816.F32 R8, R4.reuse, R80, R88 ;  /* 0x000000500408723c */ /* 0x040ff00000001858 */
[C---:B------:R-:W-:Y:S08]  /*a7f0*/  HMMA.16816.F32 R88, R4.reuse, R76, R116 ;  /* 0x0000004c0458723c */ /* 0x040ff00000001874 */
[C---:B-1----:R-:W-:Y:S08]  /*a800*/  HMMA.16816.F32 R132, R4.reuse, R28, R100 ;  /* 0x0000001c0484723c */ /* 0x042ff00000001864 */
[----:B------:R-:W-:Y:S01]  /*a810*/  MOV R144, R8 ;  /* 0x0000000800907202 */ /* 0x000fe20000000f00 */
[----:B------:R-:W-:Y:S01]  /*a820*/  IMAD.MOV.U32 R3, RZ, RZ, R9 ;  /* 0x000000ffff037224 */ /* 0x000fe200078e0009 */
[----:B--2---:R-:W-:Y:S01]  /*a830*/  HMMA.16816.F32 R112, R4, R40, R112 ;  /* 0x000000280470723c */ /* 0x004fe20000001870 */
[----:B------:R-:W-:-:S02]  /*a840*/  IMAD.MOV.U32 R2, RZ, RZ, R10 ;  /* 0x000000ffff027224 */ /* 0x000fc400078e000a */
[----:B------:R-:W-:Y:S02]  /*a850*/  IMAD.MOV.U32 R0, RZ, RZ, R11 ;  /* 0x000000ffff007224 */ /* 0x000fe400078e000b */
[----:B------:R-:W1:Y:S01]  /*a860*/  LDSM.16.M88.4 R8, [R243] ;  /* 0x00000000f308783b */ /* 0x000e620000000200 */
[----:B------:R-:W-:Y:S01]  /*a870*/  IMAD.MOV.U32 R153, RZ, RZ, R88 ;  /* 0x000000ffff997224 */ /* 0x000fe200078e0058 */
[----:B------:R-:W-:Y:S01]  /*a880*/  MOV R148, R90 ;  /* 0x0000005a00947202 */ /* 0x000fe20000000f00 */
[----:B------:R-:W-:Y:S01]  /*a890*/  IMAD.MOV.U32 R149, RZ, RZ, R89 ;  /* 0x000000ffff957224 */ /* 0x000fe200078e0059 */
[----:B---3--:R-:W-:Y:S01]  /*a8a0*/  HMMA.16816.F32 R108, R4, R36, R108 ;  /* 0x00000024046c723c */ /* 0x008fe2000000186c */
[----:B------:R-:W-:-:S04]  /*a8b0*/  IMAD.MOV.U32 R145, RZ, RZ, R91 ;  /* 0x000000ffff917224 */ /* 0x000fc800078e005b */
[----:B------:R-:W-:Y:S02]  /*a8c0*/  IMAD.MOV.U32 R101, RZ, RZ, R132 ;  /* 0x000000ffff657224 */ /* 0x000fe400078e0084 */
[----:B------:R-:W-:Y:S01]  /*a8d0*/  IMAD.MOV.U32 R100, RZ, RZ, R133 ;  /* 0x000000ffff647224 */ /* 0x000fe200078e0085 */
[----:B------:R-:W-:Y:S01]  /*a8e0*/  HMMA.16816.F32 R88, R4, R30, R204 ;  /* 0x0000001e0458723c */ /* 0x000fe200000018cc */
[----:B------:R-:W-:Y:S02]  /*a8f0*/  IMAD.MOV.U32 R252, RZ, RZ, R134 ;  /* 0x000000fffffc7224 */ /* 0x000fe400078e0086 */
[----:B------:R-:W-:-:S05]  /*a900*/  IMAD.MOV.U32 R247, RZ, RZ, R135 ;  /* 0x000000fffff77224 */ /* 0x000fca00078e0087 */
[C---:B------:R-:W-:Y:S08]  /*a910*/  HMMA.16816.F32 R132, R4.reuse, R26, R128 ;  /* 0x0000001a0484723c */ /* 0x040ff00000001880 */
[C---:B------:R-:W-:Y:S08]  /*a920*/  HMMA.16816.F32 R220, R4.reuse, R32, R104 ;  /* 0x0000002004dc723c */ /* 0x040ff00000001868 */
[----:B------:R-:W-:Y:S01]  /*a930*/  IMAD.MOV.U32 R246, RZ, RZ, R88 ;  /* 0x000000fffff67224 */ /* 0x000fe200078e0058 */
[----:B------:R-:W-:Y:S01]  /*a940*/  HMMA.16816.F32 R140, R4, R24, R96 ;  /* 0x00000018048c723c */ /* 0x000fe20000001860 */
[----:B------:R-:W-:-:S02]  /*a950*/  IMAD.MOV.U32 R245, RZ, RZ, R89 ;  /* 0x000000fffff57224 */ /* 0x000fc400078e0059 */
[----:B------:R-:W-:Y:S02]  /*a960*/  IMAD.MOV.U32 R155, RZ, RZ, R90 ;  /* 0x000000ffff9b7224 */ /* 0x000fe400078e005a */
[----:B------:R-:W-:-:S03]  /*a970*/  IMAD.MOV.U32 R154, RZ, RZ, R91 ;  /* 0x000000ffff9a7224 */ /* 0x000fc600078e005b */
[C---:B------:R-:W-:Y:S08]  /*a980*/  HMMA.16816.F32 R136, R4.reuse, R20, R92 ;  /* 0x000000140488723c */ /* 0x040ff0000000185c */
[C---:B------:R-:W-:Y:S08]  /*a990*/  HMMA.16816.F32 R216, R4.reuse, R42, R216 ;  /* 0x0000002a04d8723c */ /* 0x040ff000000018d8 */
[C---:B------:R-:W-:Y:S08]  /*a9a0*/  HMMA.16816.F32 R212, R4.reuse, R38, R212 ;  /* 0x0000002604d4723c */ /* 0x040ff000000018d4 */
[C---:B------:R-:W-:Y:S08]  /*a9b0*/  HMMA.16816.F32 R208, R4.reuse, R34, R208 ;  /* 0x0000002204d0723c */ /* 0x040ff000000018d0 */
[C---:B------:R-:W-:Y:S08]  /*a9c0*/  HMMA.16816.F32 R128, R4.reuse, R22, R124 ;  /* 0x000000160480723c */ /* 0x040ff0000000187c */
[C---:B------:R-:W-:Y:S07]  /*a9d0*/  HMMA.16816.F32 R116, R4.reuse, R82, R120 ;  /* 0x000000520474723c */ /* 0x040fee0000001878 */
[----:B------:R-:W-:Y:S01]  /*a9e0*/  MOV R122, R101 ;  /* 0x00000065007a7202 */ /* 0x000fe20000000f00 */
[----:B------:R-:W-:Y:S01]  /*a9f0*/  HMMA.16816.F32 R248, R4, R78, R84 ;  /* 0x0000004e04f8723c */ /* 0x000fe20000001854 */
[----:B------:R-:W-:-:S07]  /*aa00*/  IMAD.MOV.U32 R123, RZ, RZ, R100 ;  /* 0x000000ffff7b7224 */ /* 0x000fce00078e0064 */
[C---:B----4-:R-:W-:Y:S08]  /*aa10*/  HMMA.16816.F32 R88, R16.reuse, R64, RZ ;  /* 0x000000401058723c */ /* 0x050ff000000018ff */
[C---:B------:R-:W-:Y:S08]  /*aa20*/  HMMA.16816.F32 R4, R16.reuse, R56, RZ ;  /* 0x000000381004723c */ /* 0x040ff000000018ff */
[----:B------:R-:W-:Y:S08]  /*aa30*/  HMMA.16816.F32 R84, R16, R60, RZ ;  /* 0x0000003c1054723c */ /* 0x000ff000000018ff */
[C---:B-1----:R-:W-:Y:S08]  /*aa40*/  HMMA.16816.F32 R104, R8.reuse, R32, R88 ;  /* 0x000000200868723c */ /* 0x042ff00000001858 */
[----:B------:R-:W-:Y:S08]  /*aa50*/  HMMA.16816.F32 R224, R8, R24, R4 ;  /* 0x0000001808e0723c */ /* 0x000ff00000001804 */
[C---:B------:R-:W-:Y:S08]  /*aa60*/  HMMA.16816.F32 R88, R16.reuse, R62, RZ ;  /* 0x0000003e1058723c */ /* 0x040ff000000018ff */
[----:B------:R-:W-:Y:S08]  /*aa70*/  HMMA.16816.F32 R92, R16, R68, RZ ;  /* 0x00000044105c723c */ /* 0x000ff000000018ff */
[----:B------:R-:W-:Y:S08]  /*aa80*/  HMMA.16816.F32 R228, R8, R28, R84 ;  /* 0x0000001c08e4723c */ /* 0x000ff00000001854 */
        /* <DEDUP_REMOVED lines=10> */
[----:B------:R-:W-:Y:S01]  /*ab30*/  HMMA.16816.F32 R44, R16, R46, RZ ;  /* 0x0000002e102c723c */ /* 0x000fe200000018ff */
[----:B------:R-:W-:Y:S07]  /*ab40*/  LDSM.16.M88.4 R16, [R241] ;  /* 0x00000000f110783b */ /* 0x000fee0000000200 */
[C---:B------:R-:W-:Y:S08]  /*ab50*/  HMMA.16816.F32 R92, R8.reuse, R36, R92 ;  /* 0x00000024085c723c */ /* 0x040ff0000000185c */
[C---:B------:R-:W-:Y:S01]  /*ab60*/  HMMA.16816.F32 R124, R8.reuse, R76, R4 ;  /* 0x0000004c087c723c */ /* 0x040fe20000001804 */
[----:B------:R-:W-:Y:S07]  /*ab70*/  LDSM.16.M88.4 R4, [R241+0x2000] ;  /* 0x00200000f104783b */ /* 0x000fee0000000200 */
[C---:B------:R-:W-:Y:S01]  /*ab80*/  HMMA.16816.F32 R88, R8.reuse, R30, R88 ;  /* 0x0000001e0858723c */ /* 0x040fe20000001858 */
[----:B------:R-:W1:Y:S07]  /*ab90*/  LDSM.16.M88.4 R28, [R239] ;  /* 0x00000000ef1c783b */ /* 0x000e6e0000000200 */
[C---:B------:R-:W-:Y:S08]  /*aba0*/  HMMA.16816.F32 R100, R8.reuse, R20, R60 ;  /* 0x000000140864723c */ /* 0x040ff0000000183c */
[C---:B------:R-:W-:Y:S08]  /*abb0*/  HMMA.16816.F32 R36, R8.reuse, R38, R68 ;  /* 0x000000260824723c */ /* 0x040ff00000001844 */
[C---:B------:R-:W-:Y:S01]  /*abc0*/  HMMA.16816.F32 R52, R8.reuse, R22, R52 ;  /* 0x000000160834723c */ /* 0x040fe20000001834 */
[----:B------:R-:W2:Y:S07]  /*abd0*/  LDSM.16.M88.4 R20, [R239+0x1000] ;  /* 0x00100000ef14783b */ /* 0x000eae0000000200 */
[C---:B------:R-:W-:Y:S01]  /*abe0*/  HMMA.16816.F32 R68, R8.reuse, R26, R64 ;  /* 0x0000001a0844723c */ /* 0x040fe20000001840 */
[----:B------:R-:W3:Y:S07]  /*abf0*/  LDSM.16.M88.4 R24, [R239+0x800] ;  /* 0x00080000ef18783b */ /* 0x000eee0000000200 */
        /* <DEDUP_REMOVED lines=9> */
[----:B------:R-:W-:Y:S01]  /*ac90*/  HMMA.16816.F32 R76, R8, R78, R44 ;  /* 0x0000004e084c723c */ /* 0x000fe2000000182c */
[----:B------:R-:W4:Y:S07]  /*aca0*/  LDSM.16.M88.4 R8, [R239+0x3000] ;  /* 0x00300000ef08783b */ /* 0x000f2e0000000200 */
[----:B-1----:R-:W-:Y:S08]  /*acb0*/  HMMA.16816.F32 R64, R4, R28, R112 ;  /* 0x0000001c0440723c */ /* 0x002ff00000001870 */
[C---:B------:R-:W-:Y:S08]  /*acc0*/  HMMA.16816.F32 R48, R16.reuse, R30, R40 ;  /* 0x0000001e1030723c */ /* 0x040ff00000001828 */
[C---:B--2---:R-:W-:Y:S01]  /*acd0*/  HMMA.16816.F32 R112, R16.reuse, R22, R32 ;  /* 0x000000161070723c */ /* 0x044fe20000001820 */
[----:B------:R-:W-:Y:S07]  /*ace0*/  LDSM.16.M88.4 R32, [R239+0x3800] ;  /* 0x00380000ef20783b */ /* 0x000fee0000000200 */
[----:B------:R-:W-:Y:S07]  /*acf0*/  HMMA.16816.F32 R60, R16, R28, R96 ;  /* 0x0000001c103c723c */ /* 0x000fee0000001860 */
[----:B------:R-:W-:Y:S01]  /*ad00*/  MOV R96, R246 ;  /* 0x000000f600607202 */ /* 0x000fe20000000f00 */
[----:B------:R-:W-:Y:S01]  /*ad10*/  HMMA.16816.F32 R56, R4, R30, R216 ;  /* 0x0000001e0438723c */ /* 0x000fe200000018d8 */
[----:B------:R-:W1:Y:S01]  /*ad20*/  LDSM.16.M88.4 R28, [R239+0x1800] ;  /* 0x00180000ef1c783b */ /* 0x000e620000000200 */
[----:B------:R-:W-:-:S02]  /*ad30*/  IMAD.MOV.U32 R97, RZ, RZ, R245 ;  /* 0x000000ffff617224 */ /* 0x000fc400078e00f5 */
[----:B------:R-:W-:Y:S02]  /*ad40*/  IMAD.MOV.U32 R98, RZ, RZ, R155 ;  /* 0x000000ffff627224 */ /* 0x000fe400078e009b */
[----:B------:R-:W-:Y:S01]  /*ad50*/  IMAD.MOV.U32 R99, RZ, RZ, R154 ;  /* 0x000000ffff637224 */ /* 0x000fe200078e009a */
[----:B------:R-:W-:Y:S01]  /*ad60*/  MOV R218, R148 ;  /* 0x0000009400da7202 */ /* 0x000fe20000000f00 */
[----:B---3--:R-:W-:Y:S01]  /*ad70*/  HMMA.16816.F32 R40, R4, R24, R108 ;  /* 0x000000180428723c */ /* 0x008fe2000000186c */
[----:B------:R-:W-:Y:S02]  /*ad80*/  IMAD.MOV.U32 R216, RZ, RZ, R153 ;  /* 0x000000ffffd87224 */ /* 0x000fe400078e0099 */
[----:B------:R-:W-:Y:S02]  /*ad90*/  IMAD.MOV.U32 R217, RZ, RZ, R149 ;  /* 0x000000ffffd97224 */ /* 0x000fe400078e0095 */
[----:B------:R-:W-:-:S03]  /*ada0*/  IMAD.MOV.U32 R219, RZ, RZ, R145 ;  /* 0x000000ffffdb7224 */ /* 0x000fc600078e0091 */
[-C--:B------:R-:W-:Y:S08]  /*adb0*/  HMMA.16816.F32 R104, R16, R20.reuse, R104 ;  /* 0x000000141068723c */ /* 0x080ff00000001868 */
[C---:B------:R-:W-:Y:S08]  /*adc0*/  HMMA.16816.F32 R108, R4.reuse, R20, R220 ;  /* 0x00000014046c723c */ /* 0x040ff000000018dc */
[----:B------:R-:W-:Y:S01]  /*add0*/  HMMA.16816.F32 R120, R4, R22, R208 ;  /* 0x000000160478723c */ /* 0x000fe200000018d0 */
[----:B------:R-:W2:Y:S07]  /*ade0*/  LDSM.16.M88.4 R20, [R239+0x2800] ;  /* 0x00280000ef14783b */ /* 0x000eae0000000200 */
[----:B------:R-:W-:Y:S07]  /*adf0*/  HMMA.16816.F32 R44, R16, R24, R92 ;  /* 0x00000018102c723c */ /* 0x000fee000000185c */
[----:B------:R-:W-:Y:S01]  /*ae00*/  IMAD.MOV.U32 R92, RZ, RZ, R144 ;  /* 0x000000ffff5c7224 */ /* 0x000fe200078e0090 */
[----:B------:R-:W-:Y:S01]  /*ae10*/  HMMA.16816.F32 R72, R4, R26, R212 ;  /* 0x0000001a0448723c */ /* 0x000fe200000018d4 */
[----:B------:R-:W-:-:S02]  /*ae20*/  IMAD.MOV.U32 R93, RZ, RZ, R3 ;  /* 0x000000ffff5d7224 */ /* 0x000fc400078e0003 */
[----:B------:R-:W-:Y:S02]  /*ae30*/  IMAD.MOV.U32 R94, RZ, RZ, R2 ;  /* 0x000000ffff5e7224 */ /* 0x000fe400078e0002 */
[----:B------:R-:W-:-:S03]  /*ae40*/  IMAD.MOV.U32 R95, RZ, RZ, R0 ;  /* 0x000000ffff5f7224 */ /* 0x000fc600078e0000 */
[----:B------:R-:W-:Y:S01]  /*ae50*/  HMMA.16816.F32 R36, R16, R26, R36 ;  /* 0x0000001a1024723c */ /* 0x000fe20000001824 */
[----:B------:R-:W3:Y:S07]  /*ae60*/  LDSM.16.M88.4 R24, [R239+0x2000] ;  /* 0x00200000ef18783b */ /* 0x000eee0000000200 */
[C---:B----4-:R-:W-:Y:S08]  /*ae70*/  HMMA.16816.F32 R92, R4.reuse, R8, R92 ;  /* 0x00000008045c723c */ /* 0x050ff0000000185c */
[C---:B-1----:R-:W-:Y:S08]  /*ae80*/  HMMA.16816.F32 R96, R4.reuse, R30, R96 ;  /* 0x0000001e0460723c */ /* 0x042ff00000001860 */
[C---:B--2---:R-:W-:Y:S08]  /*ae90*/  HMMA.16816.F32 R128, R4.reuse, R22, R128 ;  /* 0x000000160480723c */ /* 0x044ff00000001880 */
[----:B------:R-:W-:Y:S01]  /*aea0*/  IMAD.MOV.U32 R246, RZ, RZ, R92 ;  /* 0x000000fffff67224 */ /* 0x000fe200078e005c */
[----:B------:R-:W-:Y:S01]  /*aeb0*/  MOV R155, R94 ;  /* 0x0000005e009b7202 */ /* 0x000fe20000000f00 */
[----:B------:R-:W-:Y:S01]  /*aec0*/  IMAD.MOV.U32 R245, RZ, RZ, R93 ;  /* 0x000000fffff57224 */ /* 0x000fe200078e005d */
[----:B------:R-:W-:Y:S01]  /*aed0*/  HMMA.16816.F32 R212, R4, R28, R84 ;  /* 0x0000001c04d4723c */ /* 0x000fe20000001854 */
[----:B------:R-:W-:-:S07]  /*aee0*/  IMAD.MOV.U32 R154, RZ, RZ, R95 ;  /* 0x000000ffff9a7224 */ /* 0x000fce00078e005f */
[C---:B------:R-:W-:Y:S05]  /*aef0*/  HMMA.16816.F32 R92, R4.reuse, R32, R216 ;  /* 0x00000020045c723c */ /* 0x040fea00000018d8 */
[----:B------:R-:W-:Y:S01]  /*af00*/  MOV R252, R130 ;  /* 0x0000008200fc7202 */ /* 0x000fe20000000f00 */
[----:B------:R-:W-:Y:S02]  /*af10*/  IMAD.MOV.U32 R247, RZ, RZ, R131 ;  /* 0x000000fffff77224 */ /* 0x000fe400078e0083 */
[C---:B---3--:R-:W-:Y:S08]  /*af20*/  HMMA.16816.F32 R140, R4.reuse, R24, R140 ;  /* 0x00000018048c723c */ /* 0x048ff0000000188c */
[----:B------:R-:W-:Y:S01]  /*af30*/  HMMA.16816.F32 R136, R4, R20, R136 ;  /* 0x000000140488723c */ /* 0x000fe20000001888 */
[----:B------:R-:W-:Y:S01]  /*af40*/  MOV R87, R212 ;  /* 0x000000d400577202 */ /* 0x000fe20000000f00 */
[----:B------:R-:W-:-:S02]  /*af50*/  IMAD.MOV.U32 R86, RZ, RZ, R213 ;  /* 0x000000ffff567224 */ /* 0x000fc400078e00d5 */
[----:B------:R-:W-:Y:S02]  /*af60*/  IMAD.MOV.U32 R85, RZ, RZ, R214 ;  /* 0x000000ffff557224 */ /* 0x000fe400078e00d6 */
[----:B------:R-:W-:Y:S02]  /*af70*/  IMAD.MOV.U32 R84, RZ, RZ, R215 ;  /* 0x000000ffff547224 */ /* 0x000fe400078e00d7 */
[----:B------:R-:W-:Y:S01]  /*af80*/  IMAD.MOV.U32 R2, RZ, RZ, R94 ;  /* 0x000000ffff027224 */ /* 0x000fe200078e005e */
[----:B------:R-:W-:Y:S01]  /*af90*/  HMMA.16816.F32 R132, R4, R26, R132 ;  /* 0x0000001a0484723c */ /* 0x000fe20000001884 */
[----:B------:R-:W-:Y:S01]  /*afa0*/  IMAD.MOV.U32 R0, RZ, RZ, R95 ;  /* 0x000000ffff007224 */ /* 0x000fe200078e005f */
[----:B------:R-:W-:Y:S01]  /*afb0*/  MOV R95, R96 ;  /* 0x00000060005f7202 */ /* 0x000fe20000000f00 */
        /* <DEDUP_REMOVED lines=9> */
[----:B------:R-:W-:Y:S07]  /*b050*/  LDSM.16.M88.4 R4, [R242+0x2000] ;  /* 0x00200000f204783b */ /* 0x000fee0000000200 */
[C---:B------:R-:W-:Y:S08]  /*b060*/  HMMA.16816.F32 R228, R16.reuse, R28, R228 ;  /* 0x0000001c10e4723c */ /* 0x040ff000000018e4 */
[----:B------:R-:W-:Y:S01]  /*b070*/  HMMA.16816.F32 R220, R16, R30, R88 ;  /* 0x0000001e10dc723c */ /* 0x000fe20000001858 */
[----:B------:R-:W1:Y:S01]  /*b080*/  LDSM.16.M88.4 R28, [R237] ;  /* 0x00000000ed1c783b */ /* 0x000e620000000200 */
[----:B------:R-:W-:-:S02]  /*b090*/  IMAD.MOV.U32 R153, RZ, RZ, R116 ;  /* 0x000000ffff997224 */ /* 0x000fc400078e0074 */
[----:B------:R-:W-:Y:S02]  /*b0a0*/  IMAD.MOV.U32 R149, RZ, RZ, R117 ;  /* 0x000000ffff957224 */ /* 0x000fe400078e0075 */
[----:B------:R-:W-:Y:S01]  /*b0b0*/  IMAD.MOV.U32 R148, RZ, RZ, R118 ;  /* 0x000000ffff947224 */ /* 0x000fe200078e0076 */
[----:B------:R-:W-:Y:S01]  /*b0c0*/  MOV R90, R97 ;  /* 0x00000061005a7202 */ /* 0x000fe20000000f00 */
[----:B------:R-:W-:Y:S01]  /*b0d0*/  HMMA.16816.F32 R204, R16, R8, R204 ;  /* 0x0000000810cc723c */ /* 0x000fe200000018cc */
[----:B------:R-:W-:Y:S02]  /*b0e0*/  IMAD.MOV.U32 R91, RZ, RZ, R96 ;  /* 0x000000ffff5b7224 */ /* 0x000fe400078e0060 */
[----:B------:R-:W-:-:S05]  /*b0f0*/  IMAD.MOV.U32 R145, RZ, RZ, R119 ;  /* 0x000000ffff917224 */ /* 0x000fca00078e0077 */
[C---:B------:R-:W-:Y:S01]  /*b100*/  HMMA.16816.F32 R128, R16.reuse, R10, R80 ;  /* 0x0000000a1080723c */ /* 0x040fe20000001850 */
[----:B------:R-:W-:Y:S07]  /*b110*/  LDSM.16.M88.4 R8, [R242] ;  /* 0x00000000f208783b */ /* 0x000fee0000000200 */
[C---:B------:R-:W-:Y:S08]  /*b120*/  HMMA.16816.F32 R224, R16.reuse, R24, R224 ;  /* 0x0000001810e0723c */ /* 0x040ff000000018e0 */
[C---:B------:R-:W-:Y:S01]  /*b130*/  HMMA.16816.F32 R216, R16.reuse, R26, R68 ;  /* 0x0000001a10d8723c */ /* 0x040fe20000001844 */
[----:B------:R-:W2:Y:S07]  /*b140*/  LDSM.16.M88.4 R24, [R237+0x800] ;  /* 0x00080000ed18783b */ /* 0x000eae0000000200 */
[C---:B------:R-:W-:Y:S08]  /*b150*/  HMMA.16816.F32 R212, R16.reuse, R20, R100 ;  /* 0x0000001410d4723c */ /* 0x040ff00000001864 */
[C---:B------:R-:W-:Y:S01]  /*b160*/  HMMA.16816.F32 R208, R16.reuse, R22, R52 ;  /* 0x0000001610d0723c */ /* 0x040fe20000001834 */
[----:B------:R-:W3:Y:S07]  /*b170*/  LDSM.16.M88.4 R20, [R237+0x1000] ;  /* 0x00100000ed14783b */ /* 0x000eee0000000200 */
[C---:B------:R-:W-:Y:S07]  /*b180*/  HMMA.16816.F32 R124, R16.reuse, R32, R124 ;  /* 0x00000020107c723c */ /* 0x040fee000000187c */
[----:B------:R-:W-:Y:S01]  /*b190*/  IMAD.MOV.U32 R32, RZ, RZ, R95 ;  /* 0x000000ffff207224 */ /* 0x000fe200078e005f */
[----:B------:R-:W-:Y:S01]  /*b1a0*/  HMMA.16816.F32 R100, R16, R34, R76 ;  /* 0x000000221064723c */ /* 0x000fe2000000184c */
[----:B------:R-:W-:Y:S01]  /*b1b0*/  IMAD.MOV.U32 R33, RZ, RZ, R94 ;  /* 0x000000ffff217224 */ /* 0x000fe200078e005e */
[----:B------:R-:W-:Y:S05]  /*b1c0*/  LDSM.16.M88.4 R16, [R237+0x2800] ;  /* 0x00280000ed10783b */ /* 0x000fea0000000200 */
[----:B------:R-:W-:Y:S01]  /*b1d0*/  IMAD.MOV.U32 R34, RZ, RZ, R93 ;  /* 0x000000ffff227224 */ /* 0x000fe200078e005d */
[----:B-1----:R-:W-:Y:S01]  /*b1e0*/  HMMA.16816.F32 R116, R4, R28, R64 ;  /* 0x0000001c0474723c */ /* 0x002fe20000001840 */
[----:B------:R-:W-:-:S07]  /*b1f0*/  IMAD.MOV.U32 R35, RZ, RZ, R92 ;  /* 0x000000ffff237224 */ /* 0x000fce00078e005c */
[C---:B------:R-:W-:Y:S07]  /*b200*/  HMMA.16816.F32 R92, R4.reuse, R30, R56 ;  /* 0x0000001e045c723c */ /* 0x040fee0000001838 */
[----:B------:R-:W-:Y:S01]  /*b210*/  MOV R58, R90 ;  /* 0x0000005a003a7202 */ /* 0x000fe20000000f00 */
[----:B------:R-:W-:Y:S01]  /*b220*/  IMAD.MOV.U32 R59, RZ, RZ, R91 ;  /* 0x000000ffff3b7224 */ /* 0x000fe200078e005b */
[----:B--2---:R-:W-:Y:S01]  /*b230*/  HMMA.16816.F32 R68, R4, R24, R40 ;  /* 0x000000180444723c */ /* 0x004fe20000001828 */
[----:B------:R-:W-:Y:S01]  /*b240*/  LDSM.16.M88.4 R40, [R237+0x3800] ;  /* 0x00380000ed28783b */ /* 0x000fe20000000200 */
[----:B------:R-:W-:-:S02]  /*b250*/  IMAD.MOV.U32 R56, RZ, RZ, R144 ;  /* 0x000000ffff387224 */ /* 0x000fc400078e0090 */
[----:B------:R-:W-:-:S04]  /*b260*/  IMAD.MOV.U32 R57, RZ, RZ, R3 ;  /* 0x000000ffff397224 */ /* 0x000fc800078e0003 */
[----:B------:R-:W-:Y:S07]  /*b270*/  HMMA.16816.F32 R88, R8, R30, R48 ;  /* 0x0000001e0858723c */ /* 0x000fee0000001830 */
[----:B------:R-:W-:Y:S01]  /*b280*/  IMAD.MOV.U32 R48, RZ, RZ, R87 ;  /* 0x000000ffff307224 */ /* 0x000fe200078e0057 */
[----:B------:R-:W-:Y:S01]  /*b290*/  MOV R51, R84 ;  /* 0x0000005400337202 */ /* 0x000fe20000000f00 */
[----:B------:R-:W-:Y:S01]  /*b2a0*/  IMAD.MOV.U32 R49, RZ, RZ, R86 ;  /* 0x000000ffff317224 */ /* 0x000fe200078e0056 */
[----:B------:R-:W-:Y:S01]  /*b2b0*/  HMMA.16816.F32 R80, R4, R26, R72 ;  /* 0x0000001a0450723c */ /* 0x000fe20000001848 */
[----:B------:R-:W-:-:S06]  /*b2c0*/  IMAD.MOV.U32 R50, RZ, RZ, R85 ;  /* 0x000000ffff327224 */ /* 0x000fcc00078e0055 */
[----:B------:R-:W-:Y:S01]  /*b2d0*/  IMAD.MOV.U32 R72, RZ, RZ, R246 ;  /* 0x000000ffff487224 */ /* 0x000fe200078e00f6 */
[----:B------:R-:W-:Y:S01]  /*b2e0*/  HMMA.16816.F32 R84, R8, R24, R44 ;  /* 0x000000180854723c */ /* 0x000fe2000000182c */
[----:B------:R-:W-:Y:S01]  /*b2f0*/  MOV R73, R245 ;  /* 0x000000f500497202 */ /* 0x000fe20000000f00 */
[----:B------:R-:W-:Y:S02]  /*b300*/  IMAD.MOV.U32 R74, RZ, RZ, R155 ;  /* 0x000000ffff4a7224 */ /* 0x000fe400078e009b */
[----:B------:R-:W-:-:S04]  /*b310*/  IMAD.MOV.U32 R75, RZ, RZ, R154 ;  /* 0x000000ffff4b7224 */ /* 0x000fc800078e009a */
[C---:B------:R-:W-:Y:S01]  /*b320*/  HMMA.16816.F32 R44, R8.reuse, R26, R36 ;  /* 0x0000001a082c723c */ /* 0x040fe20000001824 */
[----:B------:R-:W1:Y:S06]  /*b330*/  LDSM.16.M88.4 R24, [R237+0x1800] ;  /* 0x00180000ed18783b */ /* 0x000e6c0000000200 */
[----:B------:R-:W-:Y:S01]  /*b340*/  MOV R36, R58 ;  /* 0x0000003a00247202 */ /* 0x000fe20000000f00 */
[----:B------:R-:W-:Y:S01]  /*b350*/  HMMA.16816.F32 R96, R8, R28, R60 ;  /* 0x0000001c0860723c */ /* 0x000fe2000000183c */
[----:B------:R-:W-:Y:S01]  /*b360*/  LDSM.16.M88.4 R28, [R237+0x3000] ;  /* 0x00300000ed1c783b */ /* 0x000fe20000000200 */
[----:B------:R-:W-:-:S02]  /*b370*/  IMAD.MOV.U32 R37, RZ, RZ, R59 ;  /* 0x000000ffff257224 */ /* 0x000fc400078e003b */
[----:B------:R-:W-:Y:S02]  /*b380*/  IMAD.MOV.U32 R38, RZ, RZ, R252 ;  /* 0x000000ffff267224 */ /* 0x000fe400078e00fc */
[----:B------:R-:W-:Y:S02]  /*b390*/  IMAD.MOV.U32 R39, RZ, RZ, R247 ;  /* 0x000000ffff277224 */ /* 0x000fe400078e00f7 */
[----:B---3--:R-:W-:Y:S01]  /*b3a0*/  HMMA.16816.F32 R64, R8, R20, R104 ;  /* 0x000000140840723c */ /* 0x008fe20000001868 */
[----:B------:R-:W-:Y:S02]  /*b3b0*/  IMAD.MOV.U32 R58, RZ, RZ, R2 ;  /* 0x000000ffff3a7224 */ /* 0x000fe400078e0002 */
[----:B------:R-:W-:-:S05]  /*b3c0*/  IMAD.MOV.U32 R59, RZ, RZ, R0 ;  /* 0x000000ffff3b7224 */ /* 0x000fca00078e0000 */
[C---:B------:R-:W-:Y:S08]  /*b3d0*/  HMMA.16816.F32 R52, R4.reuse, R20, R108 ;  /* 0x000000140434723c */ /* 0x040ff0000000186c */
[-C--:B------:R-:W-:Y:S08]  /*b3e0*/  HMMA.16816.F32 R76, R4, R22.reuse, R120 ;  /* 0x00000016044c723c */ /* 0x080ff00000001878 */
[----:B------:R-:W-:Y:S01]  /*b3f0*/  HMMA.16816.F32 R60, R8, R22, R112 ;  /* 0x00000016083c723c */ /* 0x000fe20000001870 */
[----:B------:R-:W2:Y:S01]  /*b400*/  LDSM.16.M88.4 R20, [R237+0x2000] ;  /* 0x00200000ed14783b */ /* 0x000ea20000000200 */
[----:B------:R-:W-:Y:S01]  /*b410*/  UISETP.GE.AND UP0, UPT, UR34, 0x3, UPT ;  /* 0x000000032200788c */ /* 0x000fe2000bf06270 */
[----:B------:R-:W-:-:S05]  /*b420*/  DEPBAR.LE SB0, 0x0 ;  /* 0x000080000000791a */ /* 0x000fca0000000000 */
[C---:B-1----:R-:W-:Y:S08]  /*b430*/  HMMA.16816.F32 R48, R4.reuse, R24, R48 ;  /* 0x000000180430723c */ /* 0x042ff00000001830 */
[C---:B------:R-:W-:Y:S08]  /*b440*/  HMMA.16816.F32 R32, R4.reuse, R26, R32 ;  /* 0x0000001a0420723c */ /* 0x040ff00000001820 */
[----:B------:R-:W-:Y:S08]  /*b450*/  HMMA.16816.F32 R36, R4, R18, R36 ;  /* 0x000000120424723c */ /* 0x000ff00000001824 */
[----:B------:R-:W-:Y:S01]  /*b460*/  IMAD.MOV.U32 R114, RZ, RZ, R48 ;  /* 0x000000ffff727224 */ /* 0x000fe200078e0030 */
[----:B------:R-:W-:Y:S01]  /*b470*/  HMMA.16816.F32 R212, R8, R16, R212 ;  /* 0x0000001008d4723c */ /* 0x000fe200000018d4 */
[----:B------:R-:W-:-:S02]  /*b480*/  IMAD.MOV.U32 R113, RZ, RZ, R49 ;  /* 0x000000ffff717224 */ /* 0x000fc400078e0031 */
[----:B------:R-:W-:Y:S02]  /*b490*/  IMAD.MOV.U32 R48, RZ, RZ, R153 ;  /* 0x000000ffff307224 */ /* 0x000fe400078e0099 */
[----:B------:R-:W-:Y:S02]  /*b4a0*/  IMAD.MOV.U32 R49, RZ, RZ, R149 ;  /* 0x000000ffff317224 */ /* 0x000fe400078e0095 */
[----:B------:R-:W-:Y:S01]  /*b4b0*/  IMAD.MOV.U32 R107, RZ, RZ, R35 ;  /* 0x000000ffff6b7224 */ /* 0x000fe200078e0023 */
[----:B--2---:R-:W-:Y:S01]  /*b4c0*/  HMMA.16816.F32 R120, R4, R20, R140 ;  /* 0x000000140478723c */ /* 0x004fe2000000188c */
[----:B------:R-:W-:Y:S01]  /*b4d0*/  IMAD.MOV.U32 R111, RZ, RZ, R51 ;  /* 0x000000ffff6f7224 */ /* 0x000fe200078e0033 */
[----:B------:R-:W-:Y:S01]  /*b4e0*/  MOV R105, R33 ;  /* 0x0000002100697202 */ /* 0x000fe20000000f00 */
[----:B------:R-:W-:Y:S02]  /*b4f0*/  IMAD.MOV.U32 R51, RZ, RZ, R145 ;  /* 0x000000ffff337224 */ /* 0x000fe400078e0091 */
[----:B------:R-:W-:-:S02]  /*b500*/  IMAD.MOV.U32 R112, RZ, RZ, R32 ;  /* 0x000000ffff707224 */ /* 0x000fc400078e0020 */
[----:B------:R-:W-:Y:S02]  /*b510*/  IMAD.MOV.U32 R33, RZ, RZ, R37 ;  /* 0x000000ffff217224 */ /* 0x000fe400078e0025 */
[----:B------:R-:W-:Y:S02]  /*b520*/  IMAD.MOV.U32 R32, RZ, RZ, R36 ;  /* 0x000000ffff207224 */ /* 0x000fe400078e0024 */
[----:B------:R-:W-:Y:S01]  /*b530*/  IMAD.MOV.U32 R104, RZ, RZ, R50 ;  /* 0x000000ffff687224 */ /* 0x000fe200078e0032 */
[----:B------:R-:W-:Y:S01]  /*b540*/  MOV R50, R148 ;  /* 0x0000009400327202 */ /* 0x000fe20000000f00 */
[----:B------:R-:W-:-:S11]  /*b550*/  IMAD.MOV.U32 R108, RZ, RZ, R34 ;  /* 0x000000ffff6c7224 */ /* 0x000fd600078e0022 */
[----:B------:R-:W-:Y:S01]  /*b560*/  MOV R35, R121 ;  /* 0x0000007900237202 */ /* 0x000fe20000000f00 */
[----:B------:R-:W-:Y:S02]  /*b570*/  IMAD.MOV.U32 R252, RZ, RZ, R123 ;  /* 0x000000fffffc7224 */ /* 0x000fe400078e007b */
[----:B------:R-:W-:Y:S02]  /*b580*/  IMAD.MOV.U32 R153, RZ, RZ, R122 ;  /* 0x000000ffff997224 */ /* 0x000fe400078e007a */
[----:B------:R-:W-:Y:S02]  /*b590*/  IMAD.MOV.U32 R149, RZ, RZ, R120 ;  /* 0x000000ffff957224 */ /* 0x000fe400078e0078 */
[C---:B------:R-:W-:Y:S07]  /*b5a0*/  HMMA.16816.F32 R120, R4.reuse, R22, R132 ;  /* 0x000000160478723c */ /* 0x040fee0000001884 */
[----:B------:R-:W-:Y:S11]  /*b5b0*/  MOV R135, R39 ;  /* 0x0000002700877202 */ /* 0x000ff60000000f00 */
[----:B------:R-:W-:Y:S06]  /*b5c0*/  @!UPT UIADD3 URZ, URZ, URZ, URZ ;  /* 0x0000003f3f3ff290 */ /* 0x000fec000fffe03f */
[----:B------:R-:W-:Y:S01]  /*b5d0*/  IMAD.MOV.U32 R2, RZ, RZ, R121 ;  /* 0x000000ffff027224 */ /* 0x000fe200078e0079 */
[----:B------:R-:W-:Y:S01]  /*b5e0*/  MOV R134, R122 ;  /* 0x0000007a00867202 */ /* 0x000fe20000000f00 */
[----:B------:R-:W-:Y:S02]  /*b5f0*/  IMAD.MOV.U32 R145, RZ, RZ, R123 ;  /* 0x000000ffff917224 */ /* 0x000fe400078e007b */
[----:B------:R-:W-:Y:S02]  /*b600*/  IMAD.MOV.U32 R140, RZ, RZ, R120 ;  /* 0x000000ffff8c7224 */ /* 0x000fe400078e0078 */
[----:B------:R-:W-:Y:S01]  /*b610*/  HMMA.16816.F32 R120, R4, R16, R136 ;  /* 0x000000100478723c */ /* 0x000fe20000001888 */
[----:B------:R-:W1:Y:S06]  /*b620*/  S2R R139, SR_TID.X ;  /* 0x00000000008b7919 */ /* 0x000e6c0000002100 */
[----:B------:R-:W-:-:S02]  /*b630*/  IMAD.MOV.U32 R136, RZ, RZ, R38 ;  /* 0x000000ffff887224 */ /* 0x000fc400078e0026 */
[----:B------:R-:W-:Y:S08]  /*b640*/  HMMA.16816.F32 R36, R4, R28, R72 ;  /* 0x0000001c0424723c */ /* 0x000ff00000001848 */
[C---:B------:R-:W-:Y:S07]  /*b650*/  HMMA.16816.F32 R72, R8.reuse, R20, R224 ;  /* 0x000000140848723c */ /* 0x040fee00000018e0 */
[----:B------:R-:W-:Y:S01]  /*b660*/  IMAD.MOV.U32 R137, RZ, RZ, R121 ;  /* 0x000000ffff897224 */ /* 0x000fe200078e0079 */
[----:B------:R-:W-:Y:S01]  /*b670*/  MOV R133, R120 ;  /* 0x0000007800857202 */ /* 0x000fe20000000f00 */
[----:B-1----:R-:W-:Y:S01]  /*b680*/  IMAD.SHL.U32 R139, R139, 0x2, RZ ;  /* 0x000000028b8b7824 */ /* 0x002fe200078e00ff */
[----:B------:R-:W-:Y:S01]  /*b690*/  HMMA.16816.F32 R224, R8, R18, R208 ;  /* 0x0000001208e0723c */ /* 0x000fe200000018d0 */
[----:B------:R-:W-:Y:S01]  /*b6a0*/  IMAD.MOV.U32 R34, RZ, RZ, R123 ;  /* 0x000000ffff227224 */ /* 0x000fe200078e007b */
[----:B------:R-:W-:Y:S01]  /*b6b0*/  MOV R17, R133 ;  /* 0x0000008500117202 */ /* 0x000fe20000000f00 */
[----:B------:R-:W-:Y:S01]  /*b6c0*/  IMAD.MOV.U32 R141, RZ, RZ, R122 ;  /* 0x000000ffff8d7224 */ /* 0x000fe200078e007a */
[----:B------:R-:W-:Y:S01]  /*b6d0*/  LOP3.LUT R139, R139, 0x6, RZ, 0xc0, !PT ;  /* 0x000000068b8b7812 */ /* 0x000fe200078ec0ff */
[----:B------:R-:W-:-:S02]  /*b6e0*/  IMAD.MOV.U32 R21, RZ, RZ, R153 ;  /* 0x000000ffff157224 */ /* 0x000fc400078e0099 */
[----:B------:R-:W-:Y:S01]  /*b6f0*/  IMAD.MOV.U32 R0, RZ, RZ, R36 ;  /* 0x000000ffff007224 */ /* 0x000fe200078e0024 */
[----:B------:R-:W-:Y:S01]  /*b700*/  HMMA.16816.F32 R120, R8, R22, R216 ;  /* 0x000000160878723c */ /* 0x000fe200000018d8 */
[----:B------:R-:W-:Y:S02]  /*b710*/  IMAD.MOV.U32 R247, RZ, RZ, R38 ;  /* 0x000000fffff77224 */ /* 0x000fe400078e0026 */
[----:B------:R-:W-:Y:S02]  /*b720*/  IMAD.MOV.U32 R246, RZ, RZ, R37 ;  /* 0x000000fffff67224 */ /* 0x000fe400078e0025 */
[----:B------:R-:W-:Y:S02]  /*b730*/  IMAD.MOV.U32 R245, RZ, RZ, R39 ;  /* 0x000000fffff57224 */ /* 0x000fe400078e0027 */
[----:B------:R-:W-:Y:S01]  /*b740*/  IMAD.MOV.U32 R20, RZ, RZ, R149 ;  /* 0x000000ffff147224 */ /* 0x000fe200078e0095 */
[----:B------:R-:W-:Y:S08]  /*b750*/  HMMA.16816.F32 R36, R4, R30, R48 ;  /* 0x0000001e0424723c */ /* 0x000ff00000001830 */
[C---:B------:R-:W-:Y:S08]  /*b760*/  HMMA.16816.F32 R48, R8.reuse, R24, R228 ;  /* 0x000000180830723c */ /* 0x040ff000000018e4 */
[----:B------:R-:W-:Y:S08]  /*b770*/  HMMA.16816.F32 R228, R8, R28, R204 ;  /* 0x0000001c08e4723c */ /* 0x000ff000000018cc */
[----:B------:R-:W-:Y:S01]  /*b780*/  MOV R148, R37 ;  /* 0x0000002500947202 */ /* 0x000fe20000000f00 */
[----:B------:R-:W-:-:S02]  /*b790*/  IMAD.MOV.U32 R115, RZ, RZ, R39 ;  /* 0x000000ffff737224 */ /* 0x000fc400078e0027 */
[----:B------:R-:W-:Y:S02]  /*b7a0*/  IMAD.MOV.U32 R110, RZ, RZ, R36 ;  /* 0x000000ffff6e7224 */ /* 0x000fe400078e0024 */
[----:B------:R-:W-:Y:S02]  /*b7b0*/  IMAD.MOV.U32 R109, RZ, RZ, R38 ;  /* 0x000000ffff6d7224 */ /* 0x000fe400078e0026 */
[C---:B------:R-:W-:Y:S08]  /*b7c0*/  HMMA.16816.F32 R36, R4.reuse, R40, R56 ;  /* 0x000000280424723c */ /* 0x040ff00000001838 */
[----:B------:R-:W-:Y:S08]  /*b7d0*/  HMMA.16816.F32 R4, R4, R42, R248 ;  /* 0x0000002a0404723c */ /* 0x000ff000000018f8 */
[C---:B------:R-:W-:Y:S08]  /*b7e0*/  HMMA.16816.F32 R56, R8.reuse, R26, R220 ;  /* 0x0000001a0838723c */ /* 0x040ff000000018dc */
[----:B------:R-:W-:Y:S01]  /*b7f0*/  HMMA.16816.F32 R24, R8, R40, R124 ;  /* 0x000000280818723c */ /* 0x000fe2000000187c */
[----:B------:R-:W-:Y:S01]  /*b800*/  IMAD.MOV.U32 R143, RZ, RZ, R36 ;  /* 0x000000ffff8f7224 */ /* 0x000fe200078e0024 */
[----:B------:R-:W-:Y:S01]  /*b810*/  MOV R144, R39 ;  /* 0x0000002700907202 */ /* 0x000fe20000000f00 */
[----:B------:R-:W-:-:S02]  /*b820*/  IMAD.MOV.U32 R106, RZ, RZ, R37 ;  /* 0x000000ffff6a7224 */ /* 0x000fc400078e0025 */
[----:B------:R-:W-:-:S03]  /*b830*/  IMAD.MOV.U32 R142, RZ, RZ, R38 ;  /* 0x000000ffff8e7224 */ /* 0x000fc600078e0026 */
[----:B------:R-:W-:Y:S01]  /*b840*/  IMAD.MOV.U32 R154, RZ, RZ, R6 ;  /* 0x000000ffff9a7224 */ /* 0x000fe200078e0006 */
[C---:B------:R-:W-:Y:S01]  /*b850*/  HMMA.16816.F32 R248, R8.reuse, R30, R128 ;  /* 0x0000001e08f8723c */ /* 0x040fe20000001880 */
[----:B------:R-:W-:Y:S01]  /*b860*/  IMAD.MOV.U32 R6, RZ, RZ, R0 ;  /* 0x000000ffff067224 */ /* 0x000fe200078e0000 */
[----:B------:R-:W-:Y:S01]  /*b870*/  MOV R0, UR8 ;  /* 0x0000000800007c02 */ /* 0x000fe20008000f00 */
[----:B------:R-:W-:Y:S01]  /*b880*/  IMAD.MOV.U32 R155, RZ, RZ, R4 ;  /* 0x000000ffff9b7224 */ /* 0x000fe200078e0004 */
[----:B------:R-:W-:Y:S01]  /*b890*/  MOV R132, R5 ;  /* 0x0000000500847202 */ /* 0x000fe20000000f00 */
[----:B------:R-:W-:Y:S02]  /*b8a0*/  IMAD.MOV.U32 R4, RZ, RZ, R35 ;  /* 0x000000ffff047224 */ /* 0x000fe400078e0023 */
[----:B------:R-:W-:Y:S01]  /*b8b0*/  IMAD R0, R0, 0x80, R139 ;  /* 0x0000008000007824 */ /* 0x000fe200078e028b */
[----:B------:R-:W-:Y:S01]  /*b8c0*/  HMMA.16816.F32 R8, R8, R42, R100 ;  /* 0x0000002a0808723c */ /* 0x000fe20000001864 */
[----:B------:R-:W-:Y:S01]  /*b8d0*/  IMAD.MOV.U32 R221, RZ, RZ, R6 ;  /* 0x000000ffffdd7224 */ /* 0x000fe200078e0006 */
[----:B------:R-:W-:Y:S01]  /*b8e0*/  MOV R220, R4 ;  /* 0x0000000400dc7202 */ /* 0x000fe20000000f00 */
[----:B------:R-:W-:Y:S01]  /*b8f0*/  IMAD.MOV.U32 R3, RZ, RZ, R7 ;  /* 0x000000ffff037224 */ /* 0x000fe200078e0007 */
[C---:B------:R-:W-:Y:S01]  /*b900*/  IADD3 R35, R0.reuse, 0x9, RZ ;  /* 0x0000000900237810 */ /* 0x040fe20007ffe0ff */
[----:B------:R-:W1:Y:S01]  /*b910*/  I2F R7, R0 ;  /* 0x0000000000077306 */ /* 0x000e620000201400 */
[C---:B------:R-:W-:Y:S01]  /*b920*/  IADD3 R36, R0.reuse, 0x8, RZ ;  /* 0x0000000800247810 */ /* 0x040fe20007ffe0ff */
[----:B------:R-:W-:Y:S01]  /*b930*/  IMAD.MOV.U32 R100, RZ, RZ, R33 ;  /* 0x000000ffff647224 */ /* 0x000fe200078e0021 */
[----:B------:R-:W-:Y:S01]  /*b940*/  MOV R41, R27 ;  /* 0x0000001b00297202 */ /* 0x000fe20000000f00 */
[----:B------:R-:W-:Y:S01]  /*b950*/  IMAD.MOV.U32 R27, RZ, RZ, R34 ;  /* 0x000000ffff1b7224 */ /* 0x000fe200078e0022 */
[C---:B------:R-:W-:Y:S01]  /*b960*/  IADD3 R34, R0.reuse, 0x10, RZ ;  /* 0x0000001000227810 */ /* 0x040fe20007ffe0ff */
[----:B------:R-:W-:Y:S01]  /*b970*/  IMAD.MOV.U32 R19, RZ, RZ, R26 ;  /* 0x000000ffff137224 */ /* 0x000fe200078e001a */
[----:B------:R-:W-:Y:S01]  /*b980*/  MOV R101, R2 ;  /* 0x0000000200657202 */ /* 0x000fe20000000f00 */
[----:B------:R-:W2:Y:S01]  /*b990*/  I2F R4, R35 ;  /* 0x0000002300047306 */ /* 0x000ea20000201400 */
[C---:B------:R-:W-:Y:S01]  /*b9a0*/  IADD3 R30, R0.reuse, 0x20, RZ ;  /* 0x00000020001e7810 */ /* 0x040fe20007ffe0ff */
[----:B------:R-:W-:Y:S01]  /*b9b0*/  IMAD.MOV.U32 R26, RZ, RZ, R137 ;  /* 0x000000ffff1a7224 */ /* 0x000fe200078e0089 */
[C---:B------:R-:W-:Y:S01]  /*b9c0*/  IADD3 R33, R0.reuse, 0x11, RZ ;  /* 0x0000001100217810 */ /* 0x040fe20007ffe0ff */
[----:B------:R-:W-:Y:S01]  /*b9d0*/  IMAD.MOV.U32 R22, RZ, RZ, R24 ;  /* 0x000000ffff167224 */ /* 0x000fe200078e0018 */
[C---:B------:R-:W-:Y:S01]  /*b9e0*/  IADD3 R37, R0.reuse, 0x1, RZ ;  /* 0x0000000100257810 */ /* 0x040fe20007ffe0ff */
[----:B------:R-:W-:Y:S01]  /*b9f0*/  IMAD.MOV.U32 R40, RZ, RZ, R25 ;  /* 0x000000ffff287224 */ /* 0x000fe200078e0019 */
[C---:B------:R-:W-:Y:S01]  /*ba00*/  IADD3 R29, R0.reuse, 0x21, RZ ;  /* 0x00000021001d7810 */ /* 0x040fe20007ffe0ff */
[----:B------:R-:W3:Y:S01]  /*ba10*/  I2F R2, R34 ;  /* 0x0000002200027306 */ /* 0x000ee20000201400 */
[----:B-1----:R-:W-:Y:S01]  /*ba20*/  FFMA.FTZ R24, R7, UR4, R98 ;  /* 0x0000000407187c23 */ /* 0x002fe20008010062 */
[C---:B------:R-:W-:Y:S01]  /*ba30*/  IADD3 R31, R0.reuse, 0x19, RZ ;  /* 0x00000019001f7810 */ /* 0x040fe20007ffe0ff */
[----:B------:R-:W-:Y:S01]  /*ba40*/  IMAD.MOV.U32 R138, RZ, RZ, R11 ;  /* 0x000000ffff8a7224 */ /* 0x000fe200078e000b */
[----:B------:R-:W-:Y:S01]  /*ba50*/  IADD3 R28, R0, 0x28, RZ ;  /* 0x00000028001c7810 */ /* 0x000fe20007ffe0ff */
[----:B------:R-:W-:-:S02]  /*ba60*/  IMAD.MOV.U32 R11, RZ, RZ, R247 ;  /* 0x000000ffff0b7224 */ /* 0x000fc400078e00f7 */
[----:B------:R-:W-:Y:S01]  /*ba70*/  IMAD.MOV.U32 R39, RZ, RZ, R10 ;  /* 0x000000ffff277224 */ /* 0x000fe200078e000a */
[----:B------:R-:W1:Y:S01]  /*ba80*/  I2F R16, R36 ;  /* 0x0000002400107306 */ /* 0x000e620000201400 */
[C---:B--2---:R-:W-:Y:S01]  /*ba90*/  FFMA.FTZ R247, R4.reuse, UR4, R93 ;  /* 0x0000000404f77c23 */ /* 0x044fe2000801005d */
[----:B------:R-:W-:Y:S01]  /*baa0*/  MOV R10, R221 ;  /* 0x000000dd000a7202 */ /* 0x000fe20000000f00 */
[----:B------:R-:W-:Y:S02]  /*bab0*/  IMAD.MOV.U32 R93, RZ, RZ, R246 ;  /* 0x000000ffff5d7224 */ /* 0x000fe400078e00f6 */
[----:B------:R-:W-:Y:S02]  /*bac0*/  FFMA.FTZ R246, R4, UR4, R95 ;  /* 0x0000000404f67c23 */ /* 0x000fe4000801005f */
[----:B------:R-:W-:Y:S01]  /*bad0*/  IMAD.MOV.U32 R95, RZ, RZ, R245 ;  /* 0x000000ffff5f7224 */ /* 0x000fe200078e00f5 */
[----:B------:R-:W2:Y:S01]  /*bae0*/  I2F R6, R33 ;  /* 0x0000002100067306 */ /* 0x000ea20000201400 */
[C---:B---3--:R-:W-:Y:S01]  /*baf0*/  FFMA.FTZ R211, R2.reuse, UR4, R84 ;  /* 0x0000000402d37c23 */ /* 0x048fe20008010054 */
[----:B------:R-:W-:Y:S01]  /*bb00*/  MOV R84, R110 ;  /* 0x0000006e00547202 */ /* 0x000fe20000000f00 */
[C---:B------:R-:W-:Y:S01]  /*bb10*/  FFMA.FTZ R210, R2.reuse, UR4, R86 ;  /* 0x0000000402d27c23 */ /* 0x040fe20008010056 */
[----:B------:R-:W-:Y:S01]  /*bb20*/  MOV R86, R154 ;  /* 0x0000009a00567202 */ /* 0x000fe20000000f00 */
[----:B------:R-:W-:-:S02]  /*bb30*/  FFMA.FTZ R245, R2, UR4, R68 ;  /* 0x0000000402f57c23 */ /* 0x000fc40008010044 */
[----:B------:R-:W-:Y:S01]  /*bb40*/  FFMA.FTZ R221, R2, UR4, R70 ;  /* 0x0000000402dd7c23 */ /* 0x000fe20008010046 */
[----:B------:R-:W-:Y:S01]  /*bb50*/  I2F R5, R37 ;  /* 0x0000002500057306 */ /* 0x000fe20000201400 */
[C---:B-1----:R-:W-:Y:S02]  /*bb60*/  FFMA.FTZ R222, R16.reuse, UR4, R90 ;  /* 0x0000000410de7c23 */ /* 0x042fe4000801005a */
[----:B------:R-:W-:Y:S02]  /*bb70*/  IMAD.MOV.U32 R90, RZ, RZ, R252 ;  /* 0x000000ffff5a7224 */ /* 0x000fe400078e00fc */
[----:B------:R-:W-:Y:S02]  /*bb80*/  FFMA.FTZ R252, R16, UR4, R94 ;  /* 0x0000000410fc7c23 */ /* 0x000fe4000801005e */
[----:B------:R-:W-:Y:S01]  /*bb90*/  IMAD.MOV.U32 R94, RZ, RZ, R220 ;  /* 0x000000ffff5e7224 */ /* 0x000fe200078e00dc */
[----:B------:R-:W1:Y:S01]  /*bba0*/  I2F R2, R30 ;  /* 0x0000001e00027306 */ /* 0x000e620000201400 */
[----:B------:R-:W-:-:S02]  /*bbb0*/  FFMA.FTZ R220, R4, UR4, R89 ;  /* 0x0000000404dc7c23 */ /* 0x000fc40008010059 */
[----:B------:R-:W-:Y:S01]  /*bbc0*/  IMAD.MOV.U32 R89, RZ, RZ, R26 ;  /* 0x000000ffff597224 */ /* 0x000fe200078e001a */
[----:B------:R-:W-:Y:S01]  /*bbd0*/  IADD3 R26, R0, 0x30, RZ ;  /* 0x00000030001a7810 */ /* 0x000fe20007ffe0ff */
[----:B------:R-:W-:Y:S02]  /*bbe0*/  FFMA.FTZ R219, R4, UR4, R91 ;  /* 0x0000000404db7c23 */ /* 0x000fe4000801005b */
[----:B------:R-:W-:Y:S01]  /*bbf0*/  IMAD.MOV.U32 R91, RZ, RZ, R27 ;  /* 0x000000ffff5b7224 */ /* 0x000fe200078e001b */
[----:B------:R-:W-:Y:S01]  /*bc00*/  IADD3 R27, R0, 0x29, RZ ;  /* 0x00000029001b7810 */ /* 0x000fe20007ffe0ff */
[C---:B--2---:R-:W-:Y:S02]  /*bc10*/  FFMA.FTZ R208, R6.reuse, UR4, R85 ;  /* 0x0000000406d07c23 */ /* 0x044fe40008010055 */
[C---:B------:R-:W-:Y:S01]  /*bc20*/  FFMA.FTZ R207, R6.reuse, UR4, R87 ;  /* 0x0000000406cf7c23 */ /* 0x040fe20008010057 */
[----:B------:R-:W-:Y:S01]  /*bc30*/  I2F R4, R27 ;  /* 0x0000001b00047306 */ /* 0x000fe20000201400 */
[----:B------:R-:W-:-:S02]  /*bc40*/  FFMA.FTZ R218, R6, UR4, R69 ;  /* 0x0000000406da7c23 */ /* 0x000fc40008010045 */
[----:B------:R-:W-:Y:S02]  /*bc50*/  FFMA.FTZ R217, R6, UR4, R71 ;  /* 0x0000000406d97c23 */ /* 0x000fe40008010047 */
[C---:B-1----:R-:W-:Y:S02]  /*bc60*/  FFMA.FTZ R128, R2.reuse, UR4, R64 ;  /* 0x0000000402807c23 */ /* 0x042fe40008010040 */
[C---:B------:R-:W-:Y:S01]  /*bc70*/  FFMA.FTZ R127, R2.reuse, UR4, R66 ;  /* 0x00000004027f7c23 */ /* 0x040fe20008010042 */
[----:B------:R-:W-:Y:S01]  /*bc80*/  I2F R6, R29 ;  /* 0x0000001d00067306 */ /* 0x000fe20000201400 */
[C---:B------:R-:W-:Y:S02]  /*bc90*/  FFMA.FTZ R204, R2.reuse, UR4, R52 ;  /* 0x0000000402cc7c23 */ /* 0x040fe40008010034 */
[----:B------:R-:W-:Y:S02]  /*bca0*/  FFMA.FTZ R153, R2, UR4, R54 ;  /* 0x0000000402997c23 */ /* 0x000fe40008010036 */
[----:B------:R-:W-:Y:S01]  /*bcb0*/  IMAD.MOV.U32 R98, RZ, RZ, R32 ;  /* 0x000000ffff627224 */ /* 0x000fe200078e0020 */
[----:B------:R-:W-:Y:S01]  /*bcc0*/  IADD3 R32, R0, 0x18, RZ ;  /* 0x0000001800207810 */ /* 0x000fe20007ffe0ff */
[----:B------:R-:W-:Y:S01]  /*bcd0*/  FFMA.FTZ R23, R7, UR4, R96 ;  /* 0x0000000407177c23 */ /* 0x000fe20008010060 */
[----:B------:R-:W1:Y:S01]  /*bce0*/  I2F R2, R26 ;  /* 0x0000001a00027306 */ /* 0x000e620000201400 */
[----:B------:R-:W-:-:S02]  /*bcf0*/  FFMA.FTZ R25, R5, UR4, R97 ;  /* 0x0000000405197c23 */ /* 0x000fc40008010061 */
[----:B------:R-:W-:Y:S02]  /*bd00*/  FFMA.FTZ R18, R5, UR4, R99 ;  /* 0x0000000405127c23 */ /* 0x000fe40008010063 */
[----:B------:R-:W-:Y:S02]  /*bd10*/  IMAD.MOV.U32 R96, RZ, RZ, R136 ;  /* 0x000000ffff607224 */ /* 0x000fe400078e0088 */
[----:B------:R-:W-:Y:S02]  /*bd20*/  IMAD.MOV.U32 R97, RZ, RZ, R135 ;  /* 0x000000ffff617224 */ /* 0x000fe400078e0087 */
[----:B------:R-:W-:Y:S02]  /*bd30*/  IMAD.MOV.U32 R99, RZ, RZ, R134 ;  /* 0x000000ffff637224 */ /* 0x000fe400078e0086 */
[----:B------:R-:W-:Y:S01]  /*bd40*/  IMAD.MOV.U32 R42, RZ, RZ, R22 ;  /* 0x000000ffff2a7224 */ /* 0x000fe200078e0016 */
[----:B------:R-:W-:Y:S01]  /*bd50*/  IADD3 R22, R0, 0x40, RZ ;  /* 0x0000004000167810 */ /* 0x000fe20007ffe0ff */
[----:B------:R-:W-:-:S02]  /*bd60*/  FFMA.FTZ R137, R7, UR4, R116 ;  /* 0x0000000407897c23 */ /* 0x000fc40008010074 */
[----:B------:R-:W-:Y:S02]  /*bd70*/  FFMA.FTZ R136, R7, UR4, R118 ;  /* 0x0000000407887c23 */ /* 0x000fe40008010076 */
[C---:B------:R-:W-:Y:S01]  /*bd80*/  FFMA.FTZ R135, R5.reuse, UR4, R117 ;  /* 0x0000000405877c23 */ /* 0x040fe20008010075 */
[----:B------:R-:W2:Y:S01]  /*bd90*/  I2F R7, R31 ;  /* 0x0000001f00077306 */ /* 0x000ea20000201400 */
[----:B------:R-:W-:Y:S02]  /*bda0*/  FFMA.FTZ R134, R5, UR4, R119 ;  /* 0x0000000405867c23 */ /* 0x000fe40008010077 */
[----:B------:R-:W-:Y:S02]  /*bdb0*/  IMAD.MOV.U32 R43, RZ, RZ, R19 ;  /* 0x000000ffff2b7224 */ /* 0x000fe400078e0013 */
[----:B------:R-:W-:Y:S02]  /*bdc0*/  IMAD.MOV.U32 R102, RZ, RZ, R107 ;  /* 0x000000ffff667224 */ /* 0x000fe400078e006b */
[----:B------:R-:W-:Y:S01]  /*bdd0*/  IMAD.MOV.U32 R19, RZ, RZ, R106 ;  /* 0x000000ffff137224 */ /* 0x000fe200078e006a */
[----:B------:R-:W3:Y:S01]  /*bde0*/  I2F R5, R32 ;  /* 0x0000002000057306 */ /* 0x000ee20000201400 */
[----:B-1----:R-:W-:-:S02]  /*bdf0*/  FFMA.FTZ R117, R2, UR4, R114 ;  /* 0x0000000402757c23 */ /* 0x002fc40008010072 */
[----:B------:R-:W-:Y:S01]  /*be00*/  IMAD.MOV.U32 R68, RZ, RZ, R25 ;  /* 0x000000ffff447224 */ /* 0x000fe200078e0019 */
[----:B------:R-:W-:Y:S01]  /*be10*/  IADD3 R25, R0, 0x31, RZ ;  /* 0x0000003100197810 */ /* 0x000fe20007ffe0ff */
[C---:B------:R-:W-:Y:S02]  /*be20*/  FFMA.FTZ R107, R2.reuse, UR4, R48 ;  /* 0x00000004026b7c23 */ /* 0x040fe40008010030 */
[C---:B------:R-:W-:Y:S02]  /*be30*/  FFMA.FTZ R106, R2.reuse, UR4, R50 ;  /* 0x00000004026a7c23 */ /* 0x040fe40008010032 */
[----:B------:R-:W-:Y:S02]  /*be40*/  FFMA.FTZ R114, R2, UR4, R104 ;  /* 0x0000000402727c23 */ /* 0x000fe40008010068 */
[----:B------:R-:W1:Y:S01]  /*be50*/  I2F R2, R22 ;  /* 0x0000001600027306 */ /* 0x000e620000201400 */
[----:B------:R-:W-:Y:S01]  /*be60*/  FFMA.FTZ R223, R16, UR4, R88 ;  /* 0x0000000410df7c23 */ /* 0x000fe20008010058 */
[----:B------:R-:W-:Y:S01]  /*be70*/  MOV R88, R23 ;  /* 0x0000001700587202 */ /* 0x000fe20000000f00 */
[----:B------:R-:W-:Y:S01]  /*be80*/  FFMA.FTZ R125, R6, UR4, R65 ;  /* 0x00000004067d7c23 */ /* 0x000fe20008010041 */
[----:B------:R-:W-:Y:S01]  /*be90*/  IADD3 R23, R0, 0x39, RZ ;  /* 0x0000003900177810 */ /* 0x000fe20007ffe0ff */
[----:B------:R-:W-:-:S02]  /*bea0*/  FFMA.FTZ R124, R6, UR4, R67 ;  /* 0x00000004067c7c23 */ /* 0x000fc40008010043 */
[C---:B------:R-:W-:Y:S02]  /*beb0*/  FFMA.FTZ R131, R6.reuse, UR4, R53 ;  /* 0x0000000406837c23 */ /* 0x040fe40008010035 */
[----:B------:R-:W-:Y:S02]  /*bec0*/  FFMA.FTZ R130, R6, UR4, R55 ;  /* 0x0000000406827c23 */ /* 0x000fe40008010037 */
[----:B------:R-:W4:Y:S01]  /*bed0*/  I2F R6, R25 ;  /* 0x0000001900067306 */ /* 0x000f220000201400 */
[----:B------:R-:W-:Y:S02]  /*bee0*/  FFMA.FTZ R133, R16, UR4, R92 ;  /* 0x0000000410857c23 */ /* 0x000fe4000801005c */
[----:B------:R-:W-:Y:S02]  /*bef0*/  IMAD.MOV.U32 R16, RZ, RZ, R109 ;  /* 0x000000ffff107224 */ /* 0x000fe400078e006d */
[C---:B------:R-:W-:Y:S02]  /*bf00*/  FFMA.FTZ R110, R4.reuse, UR4, R61 ;  /* 0x00000004046e7c23 */ /* 0x040fe4000801003d */
[----:B------:R-:W-:-:S02]  /*bf10*/  FFMA.FTZ R109, R4, UR4, R63 ;  /* 0x00000004046d7c23 */ /* 0x000fc4000801003f */
[C---:B------:R-:W-:Y:S02]  /*bf20*/  FFMA.FTZ R119, R4.reuse, UR4, R77 ;  /* 0x0000000404777c23 */ /* 0x040fe4000801004d */
[----:B------:R-:W-:Y:S02]  /*bf30*/  FFMA.FTZ R118, R4, UR4, R79 ;  /* 0x0000000404767c23 */ /* 0x000fe4000801004f */
[----:B------:R-:W1:Y:S01]  /*bf40*/  I2F R4, R23 ;  /* 0x0000001700047306 */ /* 0x000e620000201400 */
[----:B------:R-:W-:Y:S01]  /*bf50*/  IMAD.MOV.U32 R69, RZ, RZ, R91 ;  /* 0x000000ffff457224 */ /* 0x000fe200078e005b */
[----:B------:R-:W-:Y:S01]  /*bf60*/  MOV R91, R90 ;  /* 0x0000005a005b7202 */ /* 0x000fe20000000f00 */
[----:B------:R-:W-:Y:S01]  /*bf70*/  IMAD.MOV.U32 R85, RZ, RZ, R68 ;  /* 0x000000ffff557224 */ /* 0x000fe200078e0044 */
[----:B------:R-:W-:Y:S01]  /*bf80*/  MOV R68, R100 ;  /* 0x0000006400447202 */ /* 0x000fe20000000f00 */
[----:B------:R-:W-:Y:S02]  /*bf90*/  IMAD.MOV.U32 R90, RZ, RZ, R96 ;  /* 0x000000ffff5a7224 */ /* 0x000fe400078e0060 */
[----:B------:R-:W-:-:S02]  /*bfa0*/  IMAD.MOV.U32 R96, RZ, RZ, R145 ;  /* 0x000000ffff607224 */ /* 0x000fc400078e0091 */
[----:B------:R-:W-:Y:S02]  /*bfb0*/  IMAD.MOV.U32 R92, RZ, RZ, R148 ;  /* 0x000000ffff5c7224 */ /* 0x000fe400078e0094 */
[----:B------:R-:W-:Y:S02]  /*bfc0*/  IMAD.MOV.U32 R71, RZ, RZ, R93 ;  /* 0x000000ffff477224 */ /* 0x000fe400078e005d */
[----:B------:R-:W-:Y:S02]  /*bfd0*/  IMAD.MOV.U32 R87, RZ, RZ, R89 ;  /* 0x000000ffff577224 */ /* 0x000fe400078e0059 */
[----:B------:R-:W-:Y:S02]  /*bfe0*/  IMAD.MOV.U32 R139, RZ, RZ, R9 ;  /* 0x000000ffff8b7224 */ /* 0x000fe400078e0009 */
[----:B------:R-:W-:Y:S02]  /*bff0*/  IMAD.MOV.U32 R70, RZ, RZ, R24 ;  /* 0x000000ffff467224 */ /* 0x000fe400078e0018 */
[----:B--2---:R-:W-:Y:S01]  /*c000*/  FFMA.FTZ R205, R7, UR4, R83 ;  /* 0x0000000407cd7c23 */ /* 0x004fe20008010053 */
[----:B------:R-:W-:Y:S01]  /*c010*/  MOV R52, R19 ;  /* 0x0000001300347202 */ /* 0x000fe20000000f00 */
[----:B---3--:R-:W-:Y:S01]  /*c020*/  FFMA.FTZ R216, R5, UR4, R80 ;  /* 0x0000000405d87c23 */ /* 0x008fe20008010050 */
[----:B------:R-:W-:Y:S01]  /*c030*/  MOV R80, R95 ;  /* 0x0000005f00507202 */ /* 0x000fe20000000f00 */
[----:B------:R-:W-:Y:S01]  /*c040*/  FFMA.FTZ R148, R7, UR4, R47 ;  /* 0x0000000407947c23 */ /* 0x000fe2000801002f */
[----:B------:R-:W-:Y:S01]  /*c050*/  IADD3 R24, R0, 0x38, RZ ;  /* 0x0000003800187810 */ /* 0x000fe20007ffe0ff */
[----:B------:R-:W-:-:S02]  /*c060*/  IMAD.MOV.U32 R93, RZ, RZ, R94 ;  /* 0x000000ffff5d7224 */ /* 0x000fc400078e005e */
[----:B------:R-:W-:Y:S01]  /*c070*/  IMAD.MOV.U32 R38, RZ, RZ, R8 ;  /* 0x000000ffff267224 */ /* 0x000fe200078e0008 */
[-C--:B------:R-:W-:Y:S01]  /*c080*/  ISETP.GE.AND P3, PT, R0, R13.reuse, PT ;  /* 0x0000000d0000720c */ /* 0x080fe20003f66270 */
[----:B------:R-:W-:Y:S01]  /*c090*/  IMAD.MOV.U32 R89, RZ, RZ, R99 ;  /* 0x000000ffff597224 */ /* 0x000fe200078e0063 */
[-C--:B------:R-:W-:Y:S01]  /*c0a0*/  ISETP.GE.AND P0, PT, R37, R13.reuse, PT ;  /* 0x0000000d2500720c */ /* 0x080fe20003f06270 */
[----:B------:R-:W-:Y:S01]  /*c0b0*/  IMAD.MOV.U32 R94, RZ, RZ, R98 ;  /* 0x000000ffff5e7224 */ /* 0x000fe200078e0062 */
[-C--:B------:R-:W-:Y:S01]  /*c0c0*/  ISETP.GE.AND P2, PT, R36, R13.reuse, PT ;  /* 0x0000000d2400720c */ /* 0x080fe20003f46270 */
[----:B------:R-:W-:Y:S01]  /*c0d0*/  IMAD.MOV.U32 R47, RZ, RZ, R85 ;  /* 0x000000ffff2f7224 */ /* 0x000fe200078e0055 */
[-C--:B------:R-:W-:Y:S01]  /*c0e0*/  ISETP.GE.AND P4, PT, R35, R13.reuse, PT ;  /* 0x0000000d2300720c */ /* 0x080fe20003f86270 */
[----:B------:R-:W-:Y:S01]  /*c0f0*/  IMAD.MOV.U32 R9, RZ, RZ, R155 ;  /* 0x000000ffff097224 */ /* 0x000fe200078e009b */
[----:B------:R-:W-:Y:S01]  /*c100*/  ISETP.GE.AND P6, PT, R34, R13, PT ;  /* 0x0000000d2200720c */ /* 0x000fe20003fc6270 */
[----:B------:R-:W-:Y:S01]  /*c110*/  IMAD.MOV.U32 R95, RZ, RZ, R97 ;  /* 0x000000ffff5f7224 */ /* 0x000fe200078e0061 */
[----:B------:R2:W5:Y:S01]  /*c120*/  LDL.LU R145, [R1+0x100] ;  /* 0x0001000001917983 */ /* 0x0005620000300800 */
[----:B------:R-:W-:-:S02]  /*c130*/  IMAD.MOV.U32 R99, RZ, RZ, R101 ;  /* 0x000000ffff637224 */ /* 0x000fc400078e0065 */
[----:B------:R-:W-:Y:S02]  /*c140*/  IMAD.MOV.U32 R85, RZ, RZ, R96 ;  /* 0x000000ffff557224 */ /* 0x000fe400078e0060 */
[C---:B------:R-:W-:Y:S02]  /*c150*/  FFMA.FTZ R155, R5.reuse, UR4, R44 ;  /* 0x00000004059b7c23 */ /* 0x040fe4000801002c */
[C---:B------:R-:W-:Y:S02]  /*c160*/  FFMA.FTZ R209, R5.reuse, UR4, R82 ;  /* 0x0000000405d17c23 */ /* 0x040fe40008010052 */
[----:B------:R-:W-:Y:S01]  /*c170*/  IMAD.MOV.U32 R83, RZ, RZ, R18 ;  /* 0x000000ffff537224 */ /* 0x000fe200078e0012 */
[----:B------:R-:W-:Y:S01]  /*c180*/  IADD3 R18, R0, 0x50, RZ ;  /* 0x0000005000127810 */ /* 0x000fe20007ffe0ff */
[----:B-1----:R-:W-:Y:S01]  /*c190*/  FFMA.FTZ R96, R2, UR4, R21 ;  /* 0x0000000402607c23 */ /* 0x002fe20008010015 */
[----:B------:R-:W-:Y:S01]  /*c1a0*/  IADD3 R21, R0, 0x41, RZ ;  /* 0x0000004100157810 */ /* 0x000fe20007ffe0ff */
[----:B------:R-:W-:-:S02]  /*c1b0*/  FFMA.FTZ R154, R5, UR4, R46 ;  /* 0x00000004059a7c23 */ /* 0x000fc4000801002e */
[----:B------:R-:W-:Y:S01]  /*c1c0*/  FFMA.FTZ R206, R7, UR4, R81 ;  /* 0x0000000407ce7c23 */ /* 0x000fe20008010051 */
[----:B------:R-:W1:Y:S01]  /*c1d0*/  I2F R5, R28 ;  /* 0x0000001c00057306 */ /* 0x000e620000201400 */
[----:B------:R-:W-:Y:S02]  /*c1e0*/  IMAD.MOV.U32 R44, RZ, RZ, R71 ;  /* 0x000000ffff2c7224 */ /* 0x000fe400078e0047 */
[----:B------:R-:W-:Y:S02]  /*c1f0*/  IMAD.MOV.U32 R82, RZ, RZ, R69 ;  /* 0x000000ffff527224 */ /* 0x000fe400078e0045 */
[----:B------:R-:W-:Y:S02]  /*c200*/  IMAD.MOV.U32 R81, RZ, RZ, R70 ;  /* 0x000000ffff517224 */ /* 0x000fe400078e0046 */
[----:B------:R-:W-:Y:S01]  /*c210*/  IMAD.MOV.U32 R69, RZ, RZ, R68 ;  /* 0x000000ffff457224 */ /* 0x000fe200078e0044 */
[----:B------:R-:W-:Y:S01]  /*c220*/  MOV R68, R94 ;  /* 0x0000005e00447202 */ /* 0x000fe20000000f00 */
[----:B------:R-:W-:-:S02]  /*c230*/  IMAD.MOV.U32 R71, RZ, RZ, R90 ;  /* 0x000000ffff477224 */ /* 0x000fc400078e005a */
[----:B------:R-:W-:Y:S02]  /*c240*/  IMAD.MOV.U32 R66, RZ, RZ, R144 ;  /* 0x000000ffff427224 */ /* 0x000fe400078e0090 */
[----:B------:R-:W-:Y:S02]  /*c250*/  IMAD.MOV.U32 R70, RZ, RZ, R95 ;  /* 0x000000ffff467224 */ /* 0x000fe400078e005f */
[----:B------:R-:W-:Y:S01]  /*c260*/  IMAD.MOV.U32 R64, RZ, RZ, R143 ;  /* 0x000000ffff407224 */ /* 0x000fe200078e008f */
[----:B------:R-:W-:Y:S01]  /*c270*/  IADD3 R19, R0, 0x49, RZ ;  /* 0x0000004900137810 */ /* 0x000fe20007ffe0ff */
[----:B------:R-:W-:Y:S01]  /*c280*/  IMAD.MOV.U32 R90, RZ, RZ, R99 ;  /* 0x000000ffff5a7224 */ /* 0x000fe200078e0063 */
[----:B------:R-:W-:Y:S01]  /*c290*/  MOV R54, R52 ;  /* 0x0000003400367202 */ /* 0x000fe20000000f00 */
[C---:B----4-:R-:W-:Y:S02]  /*c2a0*/  FFMA.FTZ R104, R6.reuse, UR4, R49 ;  /* 0x0000000406687c23 */ /* 0x050fe40008010031 */
[----:B------:R-:W-:-:S02]  /*c2b0*/  FFMA.FTZ R103, R6, UR4, R51 ;  /* 0x0000000406677c23 */ /* 0x000fc40008010033 */
[C---:B------:R-:W-:Y:S02]  /*c2c0*/  FFMA.FTZ R113, R6.reuse, UR4, R113 ;  /* 0x0000000406717c23 */ /* 0x040fe40008010071 */
[----:B------:R-:W-:Y:S02]  /*c2d0*/  FFMA.FTZ R111, R6, UR4, R111 ;  /* 0x00000004066f7c23 */ /* 0x000fe4000801006f */
[----:B------:R-:W-:Y:S01]  /*c2e0*/  IMAD.MOV.U32 R8, RZ, RZ, R115 ;  /* 0x000000ffff087224 */ /* 0x000fe200078e0073 */
[----:B------:R-:W3:Y:S01]  /*c2f0*/  I2F R6, R21 ;  /* 0x0000001500067306 */ /* 0x000ee20000201400 */
[C---:B------:R-:W-:Y:S01]  /*c300*/  FFMA.FTZ R95, R2.reuse, UR4, R72 ;  /* 0x00000004025f7c23 */ /* 0x040fe20008010048 */
[----:B------:R-:W-:Y:S01]  /*c310*/  MOV R67, R47 ;  /* 0x0000002f00437202 */ /* 0x000fe20000000f00 */
[----:B------:R-:W-:Y:S02]  /*c320*/  FFMA.FTZ R94, R2, UR4, R74 ;  /* 0x00000004025e7c23 */ /* 0x000fe4000801004a */
[----:B------:R-:W-:-:S02]  /*c330*/  FFMA.FTZ R149, R7, UR4, R45 ;  /* 0x0000000407957c23 */ /* 0x000fc4000801002d */
[C---:B------:R-:W-:Y:S02]  /*c340*/  FFMA.FTZ R98, R4.reuse, UR4, R57 ;  /* 0x0000000404627c23 */ /* 0x040fe40008010039 */
[C---:B------:R-:W-:Y:S02]  /*c350*/  FFMA.FTZ R105, R4.reuse, UR4, R105 ;  /* 0x0000000404697c23 */ /* 0x040fe40008010069 */
[----:B------:R-:W-:Y:S01]  /*c360*/  FFMA.FTZ R102, R4, UR4, R102 ;  /* 0x0000000404667c23 */ /* 0x000fe20008010066 */
[----:B------:R-:W-:Y:S01]  /*c370*/  FSEL R223, R223, -INF , !P2 ;  /* 0xff800000dfdf7808 */ /* 0x000fe20005000000 */
[----:B------:R-:W-:Y:S01]  /*c380*/  FFMA.FTZ R99, R2, UR4, R20 ;  /* 0x0000000402637c23 */ /* 0x000fe20008010014 */
[----:B------:R2:W5:Y:S01]  /*c390*/  LDL.LU R144, [R1+0xfc] ;  /* 0x0000fc0001907983 */ /* 0x0005620000300800 */
[----:B------:R-:W4:Y:S01]  /*c3a0*/  I2F R2, R18 ;  /* 0x0000001200027306 */ /* 0x000f220000201400 */
[----:B------:R-:W-:Y:S02]  /*c3b0*/  IMAD.MOV.U32 R52, RZ, RZ, R66 ;  /* 0x000000ffff347224 */ /* 0x000fe400078e0042 */
[----:B------:R-:W-:Y:S01]  /*c3c0*/  IMAD.MOV.U32 R66, RZ, RZ, R64 ;  /* 0x000000ffff427224 */ /* 0x000fe200078e0040 */
[----:B------:R-:W-:Y:S01]  /*c3d0*/  MOV R45, R87 ;  /* 0x00000057002d7202 */ /* 0x000fe20000000f00 */
[----:B------:R-:W-:-:S02]  /*c3e0*/  FFMA.FTZ R97, R4, UR4, R59 ;  /* 0x0000000404617c23 */ /* 0x000fc4000801003b */
[----:B------:R-:W-:Y:S01]  /*c3f0*/  IMAD.MOV.U32 R55, RZ, RZ, R83 ;  /* 0x000000ffff377224 */ /* 0x000fe200078e0053 */
[----:B------:R-:W2:Y:S01]  /*c400*/  I2F R4, R19 ;  /* 0x0000001300047306 */ /* 0x000ea20000201400 */
[----:B------:R-:W-:Y:S02]  /*c410*/  IMAD.MOV.U32 R64, RZ, RZ, R44 ;  /* 0x000000ffff407224 */ /* 0x000fe400078e002c */
[----:B------:R-:W-:Y:S02]  /*c420*/  IMAD.MOV.U32 R63, RZ, RZ, R67 ;  /* 0x000000ffff3f7224 */ /* 0x000fe400078e0043 */
[----:B------:R-:W-:Y:S02]  /*c430*/  IMAD.MOV.U32 R65, RZ, RZ, R82 ;  /* 0x000000ffff417224 */ /* 0x000fe400078e0052 */
[----:B------:R-:W-:Y:S02]  /*c440*/  IMAD.MOV.U32 R47, RZ, RZ, R80 ;  /* 0x000000ffff2f7224 */ /* 0x000fe400078e0050 */
[----:B-1----:R-:W-:-:S02]  /*c450*/  FFMA.FTZ R115, R5, UR4, R62 ;  /* 0x0000000405737c23 */ /* 0x002fc4000801003e */
[C---:B------:R-:W-:Y:S02]  /*c460*/  FFMA.FTZ R126, R5.reuse, UR4, R78 ;  /* 0x00000004057e7c23 */ /* 0x040fe4000801004e */
[----:B------:R-:W-:Y:S02]  /*c470*/  IMAD.MOV.U32 R7, RZ, RZ, R88 ;  /* 0x000000ffff077224 */ /* 0x000fe400078e0058 */
[C---:B------:R-:W-:Y:S02]  /*c480*/  FFMA.FTZ R129, R5.reuse, UR4, R76 ;  /* 0x0000000405817c23 */ /* 0x040fe4000801004c */
[----:B------:R-:W-:Y:S02]  /*c490*/  FFMA.FTZ R116, R5, UR4, R60 ;  /* 0x0000000405747c23 */ /* 0x000fe4000801003c */
[----:B------:R-:W-:Y:S01]  /*c4a0*/  IMAD.MOV.U32 R53, RZ, RZ, R81 ;  /* 0x000000ffff357224 */ /* 0x000fe200078e0051 */
[----:B------:R-:W-:Y:S01]  /*c4b0*/  IADD3 R20, R0, 0x48, RZ ;  /* 0x0000004800147810 */ /* 0x000fe20007ffe0ff */
[----:B------:R-:W-:-:S02]  /*c4c0*/  IMAD.MOV.U32 R44, RZ, RZ, R16 ;  /* 0x000000ffff2c7224 */ /* 0x000fc400078e0010 */
[C---:B---3--:R-:W-:Y:S02]  /*c4d0*/  FFMA.FTZ R93, R6.reuse, UR4, R93 ;  /* 0x00000004065d7c23 */ /* 0x048fe4000801005d */
[----:B------:R-:W-:Y:S02]  /*c4e0*/  FFMA.FTZ R91, R6, UR4, R91 ;  /* 0x00000004065b7c23 */ /* 0x000fe4000801005b */
[----:B------:R-:W-:Y:S01]  /*c4f0*/  IMAD.MOV.U32 R46, RZ, RZ, R142 ;  /* 0x000000ffff2e7224 */ /* 0x000fe200078e008e */
[----:B------:R-:W-:Y:S01]  /*c500*/  ISETP.GE.AND P2, PT, R30, R13, PT ;  /* 0x0000000d1e00720c */ /* 0x000fe20003f46270 */
[----:B------:R-:W-:Y:S01]  /*c510*/  IMAD.MOV.U32 R16, RZ, RZ, R8 ;  /* 0x000000ffff107224 */ /* 0x000fe200078e0008 */
[----:B------:R-:W-:Y:S01]  /*c520*/  MOV R8, R9 ;  /* 0x0000000900087202 */ /* 0x000fe20000000f00 */
[----:B------:R-:W-:Y:S01]  /*c530*/  IMAD.MOV.U32 R9, RZ, RZ, R10 ;  /* 0x000000ffff097224 */ /* 0x000fe200078e000a */
[----:B------:R1:W5:Y:S01]  /*c540*/  LDL.LU R143, [R1+0xf8] ;  /* 0x0000f800018f7983 */ /* 0x0003620000300800 */
[----:B------:R-:W-:Y:S01]  /*c550*/  IMAD.MOV.U32 R83, RZ, RZ, R45 ;  /* 0x000000ffff537224 */ /* 0x000fe200078e002d */
[----:B------:R-:W-:Y:S01]  /*c560*/  MOV R45, R86 ;  /* 0x00000056002d7202 */ /* 0x000fe20000000f00 */
[----:B------:R-:W-:-:S02]  /*c570*/  IMAD.MOV.U32 R10, RZ, RZ, R11 ;  /* 0x000000ffff0a7224 */ /* 0x000fc400078e000b */
[----:B------:R-:W-:Y:S02]  /*c580*/  IMAD.MOV.U32 R67, RZ, RZ, R64 ;  /* 0x000000ffff437224 */ /* 0x000fe400078e0040 */
[----:B------:R-:W-:Y:S01]  /*c590*/  IMAD.MOV.U32 R82, RZ, RZ, R84 ;  /* 0x000000ffff527224 */ /* 0x000fe200078e0054 */
[----:B------:R-:W-:Y:S01]  /*c5a0*/  MOV R62, R55 ;  /* 0x00000037003e7202 */ /* 0x000fe20000000f00 */
[----:B------:R-:W-:Y:S01]  /*c5b0*/  IMAD.MOV.U32 R64, RZ, RZ, R71 ;  /* 0x000000ffff407224 */ /* 0x000fe200078e0047 */
[----:B------:R-:W3:Y:S01]  /*c5c0*/  I2F R5, R24 ;  /* 0x0000001800057306 */ /* 0x000ee20000201400 */
[----:B------:R-:W-:Y:S01]  /*c5d0*/  IMAD.MOV.U32 R86, RZ, RZ, R92 ;  /* 0x000000ffff567224 */ /* 0x000fe200078e005c */
[----:B------:R-:W-:Y:S01]  /*c5e0*/  MOV R50, R52 ;  /* 0x0000003400327202 */ /* 0x000fe20000000f00 */
[----:B------:R-:W-:Y:S01]  /*c5f0*/  IMAD.MOV.U32 R71, RZ, RZ, R8 ;  /* 0x000000ffff477224 */ /* 0x000fe200078e0008 */
[----:B------:R-:W-:Y:S01]  /*c600*/  FSEL R220, R220, -INF , !P4 ;  /* 0xff800000dcdc7808 */ /* 0x000fe20006000000 */
[----:B------:R-:W-:Y:S01]  /*c610*/  IMAD.MOV.U32 R11, RZ, RZ, R17 ;  /* 0x000000ffff0b7224 */ /* 0x000fe200078e0011 */
[----:B------:R1:W5:Y:S01]  /*c620*/  LDL.LU R142, [R1+0xf4] ;  /* 0x0000f400018e7983 */ /* 0x0003620000300800 */
[----:B------:R-:W-:-:S02]  /*c630*/  IMAD.MOV.U32 R8, RZ, RZ, R9 ;  /* 0x000000ffff087224 */ /* 0x000fc400078e0009 */
[----:B------:R-:W-:Y:S02]  /*c640*/  IMAD.MOV.U32 R17, RZ, RZ, R141 ;  /* 0x000000ffff117224 */ /* 0x000fe400078e008d */
[----:B------:R-:W-:Y:S01]  /*c650*/  IMAD.MOV.U32 R9, RZ, RZ, R10 ;  /* 0x000000ffff097224 */ /* 0x000fe200078e000a */
[----:B------:R-:W-:Y:S01]  /*c660*/  IADD3 R10, R0, 0x60, RZ ;  /* 0x00000060000a7810 */ /* 0x000fe20007ffe0ff */
[----:B------:R-:W-:Y:S01]  /*c670*/  IMAD.MOV.U32 R78, RZ, RZ, R65 ;  /* 0x000000ffff4e7224 */ /* 0x000fe200078e0041 */
[----:B------:R-:W-:Y:S01]  /*c680*/  MOV R65, R47 ;  /* 0x0000002f00417202 */ /* 0x000fe20000000f00 */
[----:B------:R-:W-:Y:S02]  /*c690*/  IMAD.MOV.U32 R55, RZ, RZ, R86 ;  /* 0x000000ffff377224 */ /* 0x000fe400078e0056 */
[----:B------:R-:W-:Y:S02]  /*c6a0*/  FFMA.FTZ R88, R6, UR4, R73 ;  /* 0x0000000406587c23 */ /* 0x000fe40008010049 */
[----:B----4-:R-:W-:-:S02]  /*c6b0*/  FFMA.FTZ R76, R2, UR4, R214 ;  /* 0x00000004024c7c23 */ /* 0x010fc400080100d6 */
[C---:B--2---:R-:W-:Y:S02]  /*c6c0*/  FFMA.FTZ R77, R4.reuse, UR4, R121 ;  /* 0x00000004044d7c23 */ /* 0x044fe40008010079 */
[C---:B------:R-:W-:Y:S02]  /*c6d0*/  FFMA.FTZ R80, R4.reuse, UR4, R123 ;  /* 0x0000000404507c23 */ /* 0x040fe4000801007b */
[C---:B------:R-:W-:Y:S02]  /*c6e0*/  FFMA.FTZ R90, R4.reuse, UR4, R90 ;  /* 0x00000004045a7c23 */ /* 0x040fe4000801005a */
[----:B------:R-:W-:Y:S02]  /*c6f0*/  FFMA.FTZ R85, R4, UR4, R85 ;  /* 0x0000000404557c23 */ /* 0x000fe40008010055 */
[----:B------:R-:W-:Y:S02]  /*c700*/  IMAD.MOV.U32 R61, RZ, RZ, R53 ;  /* 0x000000ffff3d7224 */ /* 0x000fe400078e0035 */
[----:B---3--:R-:W-:-:S02]  /*c710*/  FFMA.FTZ R112, R5, UR4, R112 ;  /* 0x0000000405707c23 */ /* 0x008fc40008010070 */
[C---:B------:R-:W-:Y:S02]  /*c720*/  FFMA.FTZ R101, R5.reuse, UR4, R56 ;  /* 0x0000000405657c23 */ /* 0x040fe40008010038 */
[C---:B------:R-:W-:Y:S02]  /*c730*/  FFMA.FTZ R100, R5.reuse, UR4, R58 ;  /* 0x0000000405647c23 */ /* 0x040fe4000801003a */
[----:B------:R-:W-:Y:S02]  /*c740*/  FFMA.FTZ R108, R5, UR4, R108 ;  /* 0x00000004056c7c23 */ /* 0x000fe4000801006c */
[----:B------:R-:W-:Y:S02]  /*c750*/  IMAD.MOV.U32 R60, RZ, RZ, R69 ;  /* 0x000000ffff3c7224 */ /* 0x000fe400078e0045 */
[----:B------:R-:W-:Y:S02]  /*c760*/  IMAD.MOV.U32 R52, RZ, RZ, R71 ;  /* 0x000000ffff347224 */ /* 0x000fe400078e0047 */
[----:B------:R-:W-:Y:S01]  /*c770*/  FFMA.FTZ R87, R6, UR4, R75 ;  /* 0x0000000406577c23 */ /* 0x000fe2000801004b */
[----:B------:R-:W-:Y:S01]  /*c780*/  MOV R49, R62 ;  /* 0x0000003e00317202 */ /* 0x000fe20000000f00 */
[----:B------:R-:W-:Y:S01]  /*c790*/  IMAD.MOV.U32 R47, RZ, RZ, R82 ;  /* 0x000000ffff2f7224 */ /* 0x000fe200078e0052 */
[----:B------:R-:W-:Y:S01]  /*c7a0*/  ISETP.GE.AND P4, PT, R29, R13, PT ;  /* 0x0000000d1d00720c */ /* 0x000fe20003f86270 */
[----:B------:R-:W-:Y:S01]  /*c7b0*/  FFMA.FTZ R86, R2, UR4, R11 ;  /* 0x0000000402567c23 */ /* 0x000fe2000801000b */
[----:B------:R-:W-:Y:S01]  /*c7c0*/  IADD3 R11, R0, 0x59, RZ ;  /* 0x00000059000b7810 */ /* 0x000fe20007ffe0ff */
[C---:B------:R-:W-:Y:S01]  /*c7d0*/  FFMA.FTZ R73, R2.reuse, UR4, R212 ;  /* 0x0000000402497c23 */ /* 0x040fe200080100d4 */
[----:B------:R-:W-:Y:S01]  /*c7e0*/  FSEL R211, R211, -INF , !P6 ;  /* 0xff800000d3d37808 */ /* 0x000fe20007000000 */
[----:B------:R-:W-:Y:S01]  /*c7f0*/  FFMA.FTZ R82, R2, UR4, R17 ;  /* 0x0000000402527c23 */ /* 0x000fe20008010011 */
[----:B------:R1:W5:Y:S01]  /*c800*/  LDL.LU R141, [R1+0xf0] ;  /* 0x0000f000018d7983 */ /* 0x0003620000300800 */
[----:B------:R-:W2:Y:S08]  /*c810*/  I2F R2, R10 ;  /* 0x0000000a00027306 */ /* 0x000eb00000201400 */
[----:B------:R-:W3:Y:S01]  /*c820*/  I2F R4, R11 ;  /* 0x0000000b00047306 */ /* 0x000ee20000201400 */
[----:B------:R-:W-:-:S05]  /*c830*/  MOV R53, R16 ;  /* 0x0000001000357202 */ /* 0x000fca0000000f00 */
[----:B------:R-:W-:Y:S02]  /*c840*/  IMAD.MOV.U32 R51, RZ, RZ, R53 ;  /* 0x000000ffff337224 */ /* 0x000fe400078e0035 */
[----:B------:R-:W4:Y:S01]  /*c850*/  I2F R5, R20 ;  /* 0x0000001400057306 */ /* 0x000f220000201400 */
[----:B--2---:R-:W-:Y:S01]  /*c860*/  FFMA.FTZ R71, R2, UR4, R8 ;  /* 0x0000000402477c23 */ /* 0x004fe20008010008 */
[----:B------:R-:W-:Y:S01]  /*c870*/  IADD3 R8, R0, 0x68, RZ ;  /* 0x0000006800087810 */ /* 0x000fe20007ffe0ff */
[----:B------:R-:W-:Y:S02]  /*c880*/  IMAD.MOV.U32 R53, RZ, RZ, R54 ;  /* 0x000000ffff357224 */ /* 0x000fe400078e0036 */
[----:B------:R-:W-:Y:S02]  /*c890*/  IMAD.MOV.U32 R54, RZ, RZ, R66 ;  /* 0x000000ffff367224 */ /* 0x000fe400078e0042 */
[----:B------:R-:W-:Y:S02]  /*c8a0*/  FFMA.FTZ R57, R2, UR4, R228 ;  /* 0x0000000402397c23 */ /* 0x000fe400080100e4 */
[----:B---3--:R-:W-:-:S02]  /*c8b0*/  FFMA.FTZ R75, R4, UR4, R60 ;  /* 0x00000004044b7c23 */ /* 0x008fc4000801003c */
[C---:B------:R-:W-:Y:S02]  /*c8c0*/  FFMA.FTZ R60, R2.reuse, UR4, R230 ;  /* 0x00000004023c7c23 */ /* 0x040fe400080100e6 */
[----:B------:R-:W-:Y:S02]  /*c8d0*/  FFMA.FTZ R66, R2, UR4, R9 ;  /* 0x0000000402427c23 */ /* 0x000fe40008010009 */
[----:B------:R-:W2:Y:S01]  /*c8e0*/  I2F R2, R8 ;  /* 0x0000000800027306 */ /* 0x000ea20000201400 */
[C---:B------:R-:W-:Y:S01]  /*c8f0*/  IADD3 R17, R0.reuse, 0x51, RZ ;  /* 0x0000005100117810 */ /* 0x040fe20007ffe0ff */
[C---:B----4-:R-:W-:Y:S02]  /*c900*/  FFMA.FTZ R81, R5.reuse, UR4, R120 ;  /* 0x0000000405517c23 */ /* 0x050fe40008010078 */
[----:B------:R-:W-:Y:S02]  /*c910*/  IMAD.MOV.U32 R48, RZ, RZ, R61 ;  /* 0x000000ffff307224 */ /* 0x000fe400078e003d */
[----:B------:R-:W-:Y:S01]  /*c920*/  IMAD.MOV.U32 R120, RZ, RZ, R7 ;  /* 0x000000ffff787224 */ /* 0x000fe200078e0007 */
[----:B------:R-:W-:Y:S01]  /*c930*/  IADD3 R7, R0, 0x69, RZ ;  /* 0x0000006900077810 */ /* 0x000fe20007ffe0ff */
[----:B------:R-:W3:Y:S01]  /*c940*/  I2F R6, R17 ;  /* 0x0000001100067306 */ /* 0x000ee20000201400 */
[----:B------:R-:W-:Y:S01]  /*c950*/  FFMA.FTZ R84, R5, UR4, R122 ;  /* 0x0000000405547c23 */ /* 0x000fe2000801007a */
[----:B------:R-:W-:Y:S01]  /*c960*/  MOV R121, R63 ;  /* 0x0000003f00797202 */ /* 0x000fe20000000f00 */
[----:B------:R-:W-:-:S02]  /*c970*/  IMAD.MOV.U32 R122, RZ, RZ, R49 ;  /* 0x000000ffff7a7224 */ /* 0x000fc400078e0031 */
[----:B------:R-:W-:Y:S02]  /*c980*/  IMAD.MOV.U32 R123, RZ, RZ, R48 ;  /* 0x000000ffff7b7224 */ /* 0x000fe400078e0030 */
[C---:B--2---:R-:W-:Y:S02]  /*c990*/  FFMA.FTZ R63, R2.reuse, UR4, R47 ;  /* 0x00000004023f7c23 */ /* 0x044fe4000801002f */
[C---:B------:R-:W-:Y:S02]  /*c9a0*/  FFMA.FTZ R49, R2.reuse, UR4, R248 ;  /* 0x0000000402317c23 */ /* 0x040fe400080100f8 */
[C---:B------:R-:W-:Y:S02]  /*c9b0*/  FFMA.FTZ R48, R2.reuse, UR4, R250 ;  /* 0x0000000402307c23 */ /* 0x040fe400080100fa */
[----:B------:R-:W-:Y:S02]  /*c9c0*/  FFMA.FTZ R58, R2, UR4, R44 ;  /* 0x00000004023a7c23 */ /* 0x000fe4000801002c */
[----:B------:R-:W2:Y:S01]  /*c9d0*/  I2F R2, R7 ;  /* 0x0000000700027306 */ /* 0x000ea20000201400 */
[----:B------:R-:W-:Y:S01]  /*c9e0*/  IADD3 R16, R0, 0x58, RZ ;  /* 0x0000005800107810 */ /* 0x000fe20007ffe0ff */
[----:B------:R-:W-:-:S02]  /*c9f0*/  FFMA.FTZ R92, R5, UR4, R140 ;  /* 0x00000004055c7c23 */ /* 0x000fc4000801008c */
[----:B------:R-:W-:Y:S02]  /*ca00*/  FFMA.FTZ R89, R5, UR4, R89 ;  /* 0x0000000405597c23 */ /* 0x000fe40008010059 */
[C---:B---3--:R-:W-:Y:S02]  /*ca10*/  FFMA.FTZ R69, R6.reuse, UR4, R213 ;  /* 0x0000000406457c23 */ /* 0x048fe400080100d5 */
[C---:B------:R-:W-:Y:S01]  /*ca20*/  FFMA.FTZ R72, R6.reuse, UR4, R215 ;  /* 0x0000000406487c23 */ /* 0x040fe200080100d7 */
[----:B------:R-:W3:Y:S01]  /*ca30*/  I2F R5, R16 ;  /* 0x0000001000057306 */ /* 0x000ee20000201400 */
[C---:B------:R-:W-:Y:S02]  /*ca40*/  FFMA.FTZ R83, R6.reuse, UR4, R83 ;  /* 0x0000000406537c23 */ /* 0x040fe40008010053 */
[----:B------:R-:W-:Y:S01]  /*ca50*/  FFMA.FTZ R78, R6, UR4, R78 ;  /* 0x00000004064e7c23 */ /* 0x000fe2000801004e */
[C---:B------:R-:W-:Y:S01]  /*ca60*/  IADD3 R6, R0.reuse, 0x70, RZ ;  /* 0x0000007000067810 */ /* 0x040fe20007ffe0ff */
[----:B------:R-:W-:Y:S01]  /*ca70*/  IMAD.MOV.U32 R59, RZ, RZ, R55 ;  /* 0x000000ffff3b7224 */ /* 0x000fe200078e0037 */
[----:B------:R-:W-:Y:S01]  /*ca80*/  IADD3 R9, R0, 0x61, RZ ;  /* 0x0000006100097810 */ /* 0x000fe20007ffe0ff */
[----:B--2---:R-:W-:-:S02]  /*ca90*/  FFMA.FTZ R44, R2, UR4, R249 ;  /* 0x00000004022c7c23 */ /* 0x004fc400080100f9 */
[----:B------:R-:W-:Y:S02]  /*caa0*/  IMAD.MOV.U32 R62, RZ, RZ, R65 ;  /* 0x000000ffff3e7224 */ /* 0x000fe400078e0041 */
[C---:B------:R-:W-:Y:S02]  /*cab0*/  FFMA.FTZ R61, R4.reuse, UR4, R225 ;  /* 0x00000004043d7c23 */ /* 0x040fe400080100e1 */
[----:B------:R-:W-:Y:S01]  /*cac0*/  FFMA.FTZ R70, R4, UR4, R70 ;  /* 0x0000000404467c23 */ /* 0x000fe20008010046 */
[----:B------:R-:W-:Y:S01]  /*cad0*/  FSEL R120, R120, -INF , !P3 ;  /* 0xff80000078787808 */ /* 0x000fe20005800000 */
[C---:B------:R-:W-:Y:S01]  /*cae0*/  FFMA.FTZ R47, R2.reuse, UR4, R251 ;  /* 0x00000004022f7c23 */ /* 0x040fe200080100fb */
[----:B------:R-:W-:Y:S01]  /*caf0*/  FSEL R121, R121, -INF , !P0 ;  /* 0xff80000079797808 */ /* 0x000fe20004000000 */
[----:B------:R-:W-:Y:S01]  /*cb00*/  FFMA.FTZ R59, R2, UR4, R59 ;  /* 0x00000004023b7c23 */ /* 0x000fe2000801003b */
[----:B------:R-:W-:Y:S01]  /*cb10*/  FSEL R212, R128, -INF , !P2 ;  /* 0xff80000080d47808 */ /* 0x000fe20005000000 */
[----:B------:R-:W-:Y:S01]  /*cb20*/  FFMA.FTZ R51, R2, UR4, R51 ;  /* 0x0000000402337c23 */ /* 0x000fe20008010033 */
[-C--:B------:R-:W-:Y:S01]  /*cb30*/  ISETP.GE.AND P5, PT, R33, R13.reuse, PT ;  /* 0x0000000d2100720c */ /* 0x080fe20003fa6270 */
[----:B------:R-:W2:Y:S01]  /*cb40*/  I2F R2, R6 ;  /* 0x0000000600027306 */ /* 0x000ea20000201400 */
[C---:B---3--:R-:W-:Y:S01]  /*cb50*/  FFMA.FTZ R79, R5.reuse, UR4, R68 ;  /* 0x00000004054f7c23 */ /* 0x048fe20008010044 */
[----:B------:R-:W-:Y:S01]  /*cb60*/  ISETP.GE.AND P6, PT, R28, R13, PT ;  /* 0x0000000d1c00720c */ /* 0x000fe20003fc6270 */
[C---:B------:R-:W-:Y:S01]  /*cb70*/  FFMA.FTZ R74, R5.reuse, UR4, R64 ;  /* 0x00000004054a7c23 */ /* 0x040fe20008010040 */
[----:B------:R1:W5:Y:S01]  /*cb80*/  LDL.LU R140, [R1+0xec] ;  /* 0x0000ec00018c7983 */ /* 0x0003620000300800 */
[----:B------:R-:W-:-:S02]  /*cb90*/  FFMA.FTZ R65, R5, UR4, R224 ;  /* 0x0000000405417c23 */ /* 0x000fc400080100e0 */
[----:B------:R-:W-:Y:S01]  /*cba0*/  FFMA.FTZ R68, R5, UR4, R226 ;  /* 0x0000000405447c23 */ /* 0x000fe200080100e2 */
[----:B------:R-:W-:Y:S01]  /*cbb0*/  IADD3 R5, R0, 0x71, RZ ;  /* 0x0000007100057810 */ /* 0x000fe20007ffe0ff */
[----:B------:R-:W-:Y:S02]  /*cbc0*/  FFMA.FTZ R64, R4, UR4, R227 ;  /* 0x0000000404407c23 */ /* 0x000fe400080100e3 */
[----:B------:R-:W3:Y:S01]  /*cbd0*/  I2F R4, R9 ;  /* 0x0000000900047306 */ /* 0x000ee20000201400 */
[C---:B--2---:R-:W-:Y:S02]  /*cbe0*/  FFMA.FTZ R42, R2.reuse, UR4, R42 ;  /* 0x00000004022a7c23 */ /* 0x044fe4000801002a */
[C---:B------:R-:W-:Y:S02]  /*cbf0*/  FFMA.FTZ R43, R2.reuse, UR4, R43 ;  /* 0x00000004022b7c23 */ /* 0x040fe4000801002b */
[C---:B------:R-:W-:Y:S02]  /*cc00*/  FFMA.FTZ R54, R2.reuse, UR4, R54 ;  /* 0x0000000402367c23 */ /* 0x040fe40008010036 */
[----:B------:R-:W-:-:S02]  /*cc10*/  FFMA.FTZ R46, R2, UR4, R46 ;  /* 0x00000004022e7c23 */ /* 0x000fc4000801002e */
[----:B------:R-:W2:Y:S01]  /*cc20*/  I2F R2, R5 ;  /* 0x0000000500027306 */ /* 0x000ea20000201400 */
[C---:B---3--:R-:W-:Y:S02]  /*cc30*/  FFMA.FTZ R56, R4.reuse, UR4, R229 ;  /* 0x0000000404387c23 */ /* 0x048fe400080100e5 */
[C---:B------:R-:W-:Y:S02]  /*cc40*/  FFMA.FTZ R55, R4.reuse, UR4, R231 ;  /* 0x0000000404377c23 */ /* 0x040fe400080100e7 */
[C---:B------:R-:W-:Y:S02]  /*cc50*/  FFMA.FTZ R67, R4.reuse, UR4, R67 ;  /* 0x0000000404437c23 */ /* 0x040fe40008010043 */
[----:B------:R-:W-:Y:S01]  /*cc60*/  FFMA.FTZ R62, R4, UR4, R62 ;  /* 0x00000004043e7c23 */ /* 0x000fe2000801003e */
[----:B------:R-:W-:Y:S01]  /*cc70*/  IADD3 R4, R0, 0x78, RZ ;  /* 0x0000007800047810 */ /* 0x000fe20007ffe0ff */
[C---:B--2---:R-:W-:Y:S02]  /*cc80*/  FFMA.FTZ R40, R2.reuse, UR4, R40 ;  /* 0x0000000402287c23 */ /* 0x044fe40008010028 */
[----:B------:R-:W-:-:S02]  /*cc90*/  FFMA.FTZ R41, R2, UR4, R41 ;  /* 0x0000000402297c23 */ /* 0x000fc40008010029 */
[C---:B------:R-:W-:Y:S02]  /*cca0*/  FFMA.FTZ R53, R2.reuse, UR4, R53 ;  /* 0x0000000402357c23 */ /* 0x040fe40008010035 */
[----:B------:R-:W-:Y:S02]  /*ccb0*/  FFMA.FTZ R50, R2, UR4, R50 ;  /* 0x0000000402327c23 */ /* 0x000fe40008010032 */
[----:B------:R-:W2:Y:S01]  /*ccc0*/  I2F R2, R4 ;  /* 0x0000000400027306 */ /* 0x000ea20000201400 */
[-C--:B------:R-:W-:Y:S02]  /*ccd0*/  ISETP.GE.AND P3, PT, R32, R13.reuse, PT ;  /* 0x0000000d2000720c */ /* 0x080fe40003f66270 */
[-C--:B------:R-:W-:Y:S02]  /*cce0*/  ISETP.GE.AND P0, PT, R31, R13.reuse, PT ;  /* 0x0000000d1f00720c */ /* 0x080fe40003f06270 */
[----:B------:R-:W-:Y:S02]  /*ccf0*/  FSEL R155, R155, -INF , !P3 ;  /* 0xff8000009b9b7808 */ /* 0x000fe40005800000 */
[----:B------:R-:W-:-:S02]  /*cd00*/  ISETP.GE.AND P3, PT, R26, R13, PT ;  /* 0x0000000d1a00720c */ /* 0x000fc40003f66270 */
[----:B------:R-:W-:Y:S02]  /*cd10*/  FSEL R149, R149, -INF , !P0 ;  /* 0xff80000095957808 */ /* 0x000fe40004000000 */
[-C--:B------:R-:W-:Y:S02]  /*cd20*/  ISETP.GE.AND P0, PT, R25, R13.reuse, PT ;  /* 0x0000000d1900720c */ /* 0x080fe40003f06270 */
[----:B------:R-:W-:Y:S01]  /*cd30*/  ISETP.GE.AND P2, PT, R24, R13, PT ;  /* 0x0000000d1800720c */ /* 0x000fe20003f46270 */
[C---:B--2---:R-:W-:Y:S02]  /*cd40*/  FFMA.FTZ R52, R2.reuse, UR4, R52 ;  /* 0x0000000402347c23 */ /* 0x044fe40008010034 */
[C---:B------:R-:W-:Y:S02]  /*cd50*/  FFMA.FTZ R38, R2.reuse, UR4, R38 ;  /* 0x0000000402267c23 */ /* 0x040fe40008010026 */
[C---:B------:R-:W-:Y:S02]  /*cd60*/  FFMA.FTZ R39, R2.reuse, UR4, R39 ;  /* 0x0000000402277c23 */ /* 0x040fe40008010027 */
[----:B------:R-:W-:Y:S01]  /*cd70*/  FFMA.FTZ R45, R2, UR4, R45 ;  /* 0x00000004022d7c23 */ /* 0x000fe2000801002d */
[----:B------:R-:W-:Y:S01]  /*cd80*/  FSEL R2, R107, -INF , !P3 ;  /* 0xff8000006b027808 */ /* 0x000fe20005800000 */
[----:B------:R-:W-:Y:S01]  /*cd90*/  IMAD.MOV.U32 R213, RZ, RZ, R123 ;  /* 0x000000ffffd57224 */ /* 0x000fe200078e007b */
[----:B------:R-:W-:Y:S01]  /*cda0*/  FSEL R104, R104, -INF , !P0 ;  /* 0xff80000068687808 */ /* 0x000fe20004000000 */
[----:B------:R-:W-:Y:S01]  /*cdb0*/  IMAD.MOV.U32 R214, RZ, RZ, R122 ;  /* 0x000000ffffd67224 */ /* 0x000fe200078e007a */
[----:B------:R-:W-:Y:S01]  /*cdc0*/  FSEL R123, R125, -INF , !P4 ;  /* 0xff8000007d7b7808 */ /* 0x000fe20006000000 */
[----:B------:R2:W-:Y:S01]  /*cdd0*/  STL [R1+0x98], R2 ;  /* 0x0000980201007387 */ /* 0x0005e20000100800 */
[----:B------:R-:W-:-:S03]  /*cde0*/  FSEL R208, R208, -INF , !P5 ;  /* 0xff800000d0d07808 */ /* 0x000fc60006800000 */
[----:B------:R-:W-:Y:S01]  /*cdf0*/  BAR.SYNC.DEFER_BLOCKING 0x0 ;  /* 0x0000000000007b1d */ /* 0x000fe20000010000 */
[-C--:B------:R-:W-:Y:S02]  /*ce00*/  ISETP.GE.AND P4, PT, R23, R13.reuse, PT ;  /* 0x0000000d1700720c */ /* 0x080fe40003f86270 */
[----:B------:R-:W-:Y:S02]  /*ce10*/  FSEL R122, R116, -INF , !P6 ;  /* 0xff800000747a7808 */ /* 0x000fe40007000000 */
[-C--:B------:R-:W-:Y:S02]  /*ce20*/  ISETP.GE.AND P5, PT, R27, R13.reuse, PT ;  /* 0x0000000d1b00720c */ /* 0x080fe40003fa6270 */
[----:B------:R-:W-:Y:S01]  /*ce30*/  ISETP.GE.AND P6, PT, R22, R13, PT ;  /* 0x0000000d1600720c */ /* 0x000fe20003fc6270 */
[----:B------:R-:W-:Y:S01]  /*ce40*/  STL [R1+0x94], R104 ;  /* 0x0000946801007387 */ /* 0x000fe20000100800 */
[----:B------:R-:W-:Y:S02]  /*ce50*/  FSEL R98, R98, -INF , !P4 ;  /* 0xff80000062627808 */ /* 0x000fe40006000000 */
[----:B------:R-:W-:-:S02]  /*ce60*/  FSEL R110, R110, -INF , !P5 ;  /* 0xff8000006e6e7808 */ /* 0x000fc40006800000 */
[-C--:B------:R-:W-:Y:S02]  /*ce70*/  ISETP.GE.AND P5, PT, R21, R13.reuse, PT ;  /* 0x0000000d1500720c */ /* 0x080fe40003fa6270 */
[----:B--2---:R-:W-:Y:S02]  /*ce80*/  FSEL R2, R101, -INF , !P2 ;  /* 0xff80000065027808 */ /* 0x004fe40005000000 */
[----:B------:R-:W-:-:S03]  /*ce90*/  ISETP.GE.AND P3, PT, R20, R13, PT ;  /* 0x0000000d1400720c */ /* 0x000fc60003f66270 */
[----:B------:R2:W-:Y:S01]  /*cea0*/  STL [R1+0x90], R2 ;  /* 0x0000900201007387 */ /* 0x0005e20000100800 */
[----:B------:R-:W-:-:S03]  /*ceb0*/  FSEL R88, R88, -INF , !P5 ;  /* 0xff80000058587808 */ /* 0x000fc60006800000 */
[----:B------:R-:W-:Y:S01]  /*cec0*/  STL [R1+0x8c], R98 ;  /* 0x00008c6201007387 */ /* 0x000fe20000100800 */
[-C--:B------:R-:W-:Y:S02]  /*ced0*/  ISETP.GE.AND P2, PT, R18, R13.reuse, PT ;  /* 0x0000000d1200720c */ /* 0x080fe40003f46270 */
[-C--:B------:R-:W-:Y:S02]  /*cee0*/  ISETP.GE.AND P0, PT, R19, R13.reuse, PT ;  /* 0x0000000d1300720c */ /* 0x080fe40003f06270 */
[----:B------:R-:W-:Y:S02]  /*cef0*/  ISETP.GE.AND P4, PT, R17, R13, PT ;  /* 0x0000000d1100720c */ /* 0x000fe40003f86270 */
[----:B--2---:R-:W-:-:S05]  /*cf00*/  FSEL R2, R95, -INF , !P6 ;  /* 0xff8000005f027808 */ /* 0x004fca0007000000 */
[----:B------:R2:W-:Y:S04]  /*cf10*/  STL [R1+0x88], R2 ;  /* 0x0000880201007387 */ /* 0x0005e80000100800 */
[----:B------:R3:W-:Y:S01]  /*cf20*/  STL [R1+0x84], R88 ;  /* 0x0000845801007387 */ /* 0x0007e20000100800 */
[----:B------:R-:W-:Y:S02]  /*cf30*/  FSEL R77, R77, -INF , !P0 ;  /* 0xff8000004d4d7808 */ /* 0x000fe40004000000 */
[-C--:B------:R-:W-:Y:S02]  /*cf40*/  ISETP.GE.AND P0, PT, R9, R13.reuse, PT ;  /* 0x0000000d0900720c */ /* 0x080fe40003f06270 */
[----:B------:R-:W-:Y:S02]  /*cf50*/  FSEL R128, R69, -INF , !P4 ;  /* 0xff80000045807808 */ /* 0x000fe40006000000 */
[----:B------:R-:W-:-:S02]  /*cf60*/  ISETP.GE.AND P5, PT, R11, R13, PT ;  /* 0x0000000d0b00720c */ /* 0x000fc40003fa6270 */
[----:B--2---:R-:W-:-:S05]  /*cf70*/  FSEL R2, R81, -INF , !P3 ;  /* 0xff80000051027808 */ /* 0x004fca0005800000 */
[----:B------:R2:W-:Y:S01]  /*cf80*/  STL [R1+0x80], R2 ;  /* 0x0000800201007387 */ /* 0x0005e20000100800 */
[-C--:B------:R-:W-:Y:S02]  /*cf90*/  ISETP.GE.AND P4, PT, R7, R13.reuse, PT ;  /* 0x0000000d0700720c */ /* 0x080fe40003f86270 */
[-C--:B------:R-:W-:Y:S02]  /*cfa0*/  ISETP.GE.AND P6, PT, R16, R13.reuse, PT ;  /* 0x0000000d1000720c */ /* 0x080fe40003fc6270 */
[----:B------:R-:W-:Y:S01]  /*cfb0*/  ISETP.GE.AND P3, PT, R10, R13, PT ;  /* 0x0000000d0a00720c */ /* 0x000fe20003f66270 */
[----:B------:R-:W-:Y:S01]  /*cfc0*/  STL [R1+0x7c], R77 ;  /* 0x00007c4d01007387 */ /* 0x000fe20000100800 */
[----:B---3--:R-:W-:Y:S02]  /*cfd0*/  FSEL R88, R56, -INF , !P0 ;  /* 0xff80000038587808 */ /* 0x008fe40004000000 */
[----:B------:R-:W-:Y:S02]  /*cfe0*/  FSEL R101, R61, -INF , !P5 ;  /* 0xff8000003d657808 */ /* 0x000fe40006800000 */
[----:B------:R-:W-:-:S02]  /*cff0*/  FSEL R81, R44, -INF , !P4 ;  /* 0xff8000002c517808 */ /* 0x000fc40006000000 */
[----:B------:R-:W-:Y:S02]  /*d000*/  FSEL R116, R65, -INF , !P6 ;  /* 0xff80000041747808 */ /* 0x000fe40007000000 */
[----:B--2---:R-:W-:Y:S02]  /*d010*/  FSEL R2, R73, -INF , !P2 ;  /* 0xff80000049027808 */ /* 0x004fe40005000000 */
[----:B------:R-:W-:-:S04]  /*d020*/  ISETP.GE.AND P2, PT, R8, R13, PT ;  /* 0x0000000d0800720c */ /* 0x000fc80003f46270 */
[----:B------:R-:W-:Y:S02]  /*d030*/  FSEL R98, R49, -INF , !P2 ;  /* 0xff80000031627808 */ /* 0x000fe40005000000 */
[-C--:B------:R-:W-:Y:S01]  /*d040*/  ISETP.GE.AND P2, PT, R0, R12.reuse, PT ;  /* 0x0000000c0000720c */ /* 0x080fe20003f46270 */
[----:B------:R2:W-:Y:S01]  /*d050*/  STL [R1+0x78], R2 ;  /* 0x0000780201007387 */ /* 0x0005e20000100800 */
[----:B------:R-:W-:Y:S02]  /*d060*/  FSEL R61, R57, -INF , !P3 ;  /* 0xff800000393d7808 */ /* 0x000fe40005800000 */
[----:B------:R-:W-:Y:S02]  /*d070*/  FSEL R56, R213, -INF , !P2 ;  /* 0xff800000d5387808 */ /* 0x000fe40005000000 */
[-C--:B------:R-:W-:Y:S02]  /*d080*/  ISETP.GE.AND P2, PT, R33, R12.reuse, PT ;  /* 0x0000000c2100720c */ /* 0x080fe40003f46270 */
[----:B------:R-:W-:-:S02]  /*d090*/  ISETP.GE.AND P4, PT, R37, R12, PT ;  /* 0x0000000c2500720c */ /* 0x000fc40003f86270 */
[-C--:B------:R-:W-:Y:S02]  /*d0a0*/  ISETP.GE.AND P6, PT, R6, R13.reuse, PT ;  /* 0x0000000d0600720c */ /* 0x080fe40003fc6270 */
[-C--:B------:R-:W-:Y:S02]  /*d0b0*/  ISETP.GE.AND P5, PT, R5, R13.reuse, PT ;  /* 0x0000000d0500720c */ /* 0x080fe40003fa6270 */
[----:B------:R-:W-:Y:S02]  /*d0c0*/  ISETP.GE.AND P3, PT, R4, R13, PT ;  /* 0x0000000d0400720c */ /* 0x000fe40003f66270 */
[----:B------:R-:W-:Y:S02]  /*d0d0*/  FSEL R207, R207, -INF , !P2 ;  /* 0xff800000cfcf7808 */ /* 0x000fe40005000000 */
[----:B------:R-:W-:Y:S02]  /*d0e0*/  FSEL R57, R214, -INF , !P4 ;  /* 0xff800000d6397808 */ /* 0x000fe40006000000 */
[----:B------:R-:W-:-:S02]  /*d0f0*/  ISETP.GE.AND P2, PT, R28, R12, PT ;  /* 0x0000000c1c00720c */ /* 0x000fc40003f46270 */
[----:B--2---:R-:W-:Y:S02]  /*d100*/  IADD3 R2, R0, 0x79, RZ ;  /* 0x0000007900027810 */ /* 0x004fe40007ffe0ff */
[----:B------:R-:W-:Y:S02]  /*d110*/  FSEL R77, R42, -INF , !P6 ;  /* 0xff8000002a4d7808 */ /* 0x000fe40007000000 */
[----:B------:R-:W-:Y:S02]  /*d120*/  ISETP.GE.AND P0, PT, R2, R13, PT ;  /* 0x0000000d0200720c */ /* 0x000fe40003f06270 */
[----:B------:R-:W-:Y:S02]  /*d130*/  FSEL R73, R40, -INF , !P5 ;  /* 0xff80000028497808 */ /* 0x000fe40006800000 */
[----:B------:R-:W-:Y:S02]  /*d140*/  FSEL R13, R38, -INF , !P3 ;  /* 0xff800000260d7808 */ /* 0x000fe40005800000 */
[----:B------:R-:W-:-:S02]  /*d150*/  ISETP.GE.AND P4, PT, R32, R12, PT ;  /* 0x0000000c2000720c */ /* 0x000fc40003f86270 */
[-C--:B------:R-:W-:Y:S02]  /*d160*/  ISETP.GE.AND P6, PT, R36, R12.reuse, PT ;  /* 0x0000000c2400720c */ /* 0x080fe40003fc6270 */
[-C--:B------:R-:W-:Y:S02]  /*d170*/  ISETP.GE.AND P5, PT, R35, R12.reuse, PT ;  /* 0x0000000c2300720c */ /* 0x080fe40003fa6270 */
[-C--:B------:R-:W-:Y:S02]  /*d180*/  ISETP.GE.AND P3, PT, R34, R12.reuse, PT ;  /* 0x0000000c2200720c */ /* 0x080fe40003f66270 */
[----:B------:R-:W-:Y:S02]  /*d190*/  FSEL R115, R115, -INF , !P2 ;  /* 0xff80000073737808 */ /* 0x000fe40005000000 */
[----:B------:R-:W-:Y:S02]  /*d1a0*/  FSEL R154, R154, -INF , !P4 ;  /* 0xff8000009a9a7808 */ /* 0x000fe40006000000 */
[----:B------:R-:W-:-:S02]  /*d1b0*/  ISETP.GE.AND P2, PT, R23, R12, PT ;  /* 0x0000000c1700720c */ /* 0x000fc40003f46270 */
[----:B------:R-:W-:Y:S02]  /*d1c0*/  FSEL R222, R222, -INF , !P6 ;  /* 0xff800000dede7808 */ /* 0x000fe40007000000 */
[----:B------:R-:W-:Y:S02]  /*d1d0*/  FSEL R219, R219, -INF , !P5 ;  /* 0xff800000dbdb7808 */ /* 0x000fe40006800000 */
[----:B------:R-:W-:Y:S02]  /*d1e0*/  FSEL R210, R210, -INF , !P3 ;  /* 0xff800000d2d27808 */ /* 0x000fe40005800000 */
[-C--:B------:R-:W-:Y:S02]  /*d1f0*/  ISETP.GE.AND P4, PT, R27, R12.reuse, PT ;  /* 0x0000000c1b00720c */ /* 0x080fe40003f86270 */
[-C--:B------:R-:W-:Y:S02]  /*d200*/  ISETP.GE.AND P6, PT, R31, R12.reuse, PT ;  /* 0x0000000c1f00720c */ /* 0x080fe40003fc6270 */
[----:B------:R-:W-:-:S02]  /*d210*/  ISETP.GE.AND P5, PT, R30, R12, PT ;  /* 0x0000000c1e00720c */ /* 0x000fc40003fa6270 */
[-C--:B------:R-:W-:Y:S02]  /*d220*/  ISETP.GE.AND P3, PT, R29, R12.reuse, PT ;  /* 0x0000000c1d00720c */ /* 0x080fe40003f66270 */
[----:B------:R-:W-:Y:S02]  /*d230*/  FSEL R97, R97, -INF , !P2 ;  /* 0xff80000061617808 */ /* 0x000fe40005000000 */
[----:B------:R-:W-:Y:S02]  /*d240*/  FSEL R109, R109, -INF , !P4 ;  /* 0xff8000006d6d7808 */ /* 0x000fe40006000000 */
[----:B------:R-:W-:Y:S02]  /*d250*/  ISETP.GE.AND P2, PT, R18, R12, PT ;  /* 0x0000000c1200720c */ /* 0x000fe40003f46270 */
[----:B------:R-:W-:Y:S02]  /*d260*/  FSEL R148, R148, -INF , !P6 ;  /* 0xff80000094947808 */ /* 0x000fe40007000000 */
[----:B------:R-:W-:-:S02]  /*d270*/  FSEL R127, R127, -INF , !P5 ;  /* 0xff8000007f7f7808 */ /* 0x000fc40006800000 */
[----:B------:R-:W-:Y:S02]  /*d280*/  FSEL R124, R124, -INF , !P3 ;  /* 0xff8000007c7c7808 */ /* 0x000fe40005800000 */
[-C--:B------:R-:W-:Y:S02]  /*d290*/  ISETP.GE.AND P4, PT, R22, R12.reuse, PT ;  /* 0x0000000c1600720c */ /* 0x080fe40003f86270 */
[-C--:B------:R-:W-:Y:S02]  /*d2a0*/  ISETP.GE.AND P6, PT, R26, R12.reuse, PT ;  /* 0x0000000c1a00720c */ /* 0x080fe40003fc6270 */
[-C--:B------:R-:W-:Y:S02]  /*d2b0*/  ISETP.GE.AND P5, PT, R25, R12.reuse, PT ;  /* 0x0000000c1900720c */ /* 0x080fe40003fa6270 */
[----:B------:R-:W-:Y:S02]  /*d2c0*/  ISETP.GE.AND P3, PT, R24, R12, PT ;  /* 0x0000000c1800720c */ /* 0x000fe40003f66270 */
[----:B------:R-:W-:-:S02]  /*d2d0*/  FSEL R69, R76, -INF , !P2 ;  /* 0xff8000004c457808 */ /* 0x000fc40005000000 */
[----:B------:R-:W-:Y:S02]  /*d2e0*/  FSEL R94, R94, -INF , !P4 ;  /* 0xff8000005e5e7808 */ /* 0x000fe40006000000 */
[-C--:B------:R-:W-:Y:S02]  /*d2f0*/  ISETP.GE.AND P2, PT, R9, R12.reuse, PT ;  /* 0x0000000c0900720c */ /* 0x080fe40003f46270 */
[----:B------:R-:W-:Y:S02]  /*d300*/  FSEL R125, R106, -INF , !P6 ;  /* 0xff8000006a7d7808 */ /* 0x000fe40007000000 */
[----:B------:R-:W-:Y:S02]  /*d310*/  FSEL R95, R103, -INF , !P5 ;  /* 0xff800000675f7808 */ /* 0x000fe40006800000 */
[----:B------:R-:W-:Y:S02]  /*d320*/  FSEL R100, R100, -INF , !P3 ;  /* 0xff80000064647808 */ /* 0x000fe40005800000 */
[-C--:B------:R-:W-:Y:S01]  /*d330*/  ISETP.GE.AND P4, PT, R17, R12.reuse, PT ;  /* 0x0000000c1100720c */ /* 0x080fe20003f86270 */
[----:B------:R2:W-:Y:S01]  /*d340*/  STL [R1+0x70], R13 ;  /* 0x0000700d01007387 */ /* 0x0005e20000100800 */
[----:B------:R-:W-:-:S02]  /*d350*/  ISETP.GE.AND P6, PT, R21, R12, PT ;  /* 0x0000000c1500720c */ /* 0x000fc40003fc6270 */
[-C--:B------:R-:W-:Y:S02]  /*d360*/  ISETP.GE.AND P5, PT, R20, R12.reuse, PT ;  /* 0x0000000c1400720c */ /* 0x080fe40003fa6270 */
[----:B------:R-:W-:Y:S02]  /*d370*/  ISETP.GE.AND P3, PT, R19, R12, PT ;  /* 0x0000000c1300720c */ /* 0x000fe40003f66270 */
[----:B------:R-:W-:Y:S02]  /*d380*/  FSEL R65, R72, -INF , !P4 ;  /* 0xff80000048417808 */ /* 0x000fe40006000000 */
[----:B------:R-:W-:Y:S02]  /*d390*/  FSEL R87, R87, -INF , !P6 ;  /* 0xff80000057577808 */ /* 0x000fe40007000000 */
[----:B------:R-:W-:Y:S02]  /*d3a0*/  FSEL R84, R84, -INF , !P5 ;  /* 0xff80000054547808 */ /* 0x000fe40006800000 */
[----:B------:R-:W-:-:S02]  /*d3b0*/  FSEL R80, R80, -INF , !P3 ;  /* 0xff80000050507808 */ /* 0x000fc40005800000 */
[-C--:B------:R-:W-:Y:S02]  /*d3c0*/  ISETP.GE.AND P4, PT, R8, R12.reuse, PT ;  /* 0x0000000c0800720c */ /* 0x080fe40003f86270 */
[-C--:B------:R-:W-:Y:S02]  /*d3d0*/  ISETP.GE.AND P6, PT, R16, R12.reuse, PT ;  /* 0x0000000c1000720c */ /* 0x080fe40003fc6270 */
[-C--:B------:R-:W-:Y:S02]  /*d3e0*/  ISETP.GE.AND P5, PT, R11, R12.reuse, PT ;  /* 0x0000000c0b00720c */ /* 0x080fe40003fa6270 */
[----:B------:R-:W-:Y:S02]  /*d3f0*/  ISETP.GE.AND P3, PT, R10, R12, PT ;  /* 0x0000000c0a00720c */ /* 0x000fe40003f66270 */
[----:B--2---:R-:W-:Y:S02]  /*d400*/  FSEL R13, R55, -INF , !P2 ;  /* 0xff800000370d7808 */ /* 0x004fe40005000000 */
[----:B------:R-:W-:-:S03]  /*d410*/  FSEL R49, R68, -INF , !P6 ;  /* 0xff80000044317808 */ /* 0x000fc60007000000 */
[----:B------:R2:W-:Y:S01]  /*d420*/  STL [R1+0x68], R13 ;  /* 0x0000680d01007387 */ /* 0x0005e20000100800 */
[----:B------:R-:W-:Y:S02]  /*d430*/  FSEL R44, R64, -INF , !P5 ;  /* 0xff800000402c7808 */ /* 0x000fe40006800000 */
[----:B------:R-:W-:Y:S02]  /*d440*/  FSEL R42, R60, -INF , !P3 ;  /* 0xff8000003c2a7808 */ /* 0x000fe40005800000 */
[-C--:B------:R-:W-:Y:S02]  /*d450*/  ISETP.GE.AND P6, PT, R7, R12.reuse, PT ;  /* 0x0000000c0700720c */ /* 0x080fe40003fc6270 */
[-C--:B------:R-:W-:Y:S02]  /*d460*/  ISETP.GE.AND P5, PT, R6, R12.reuse, PT ;  /* 0x0000000c0600720c */ /* 0x080fe40003fa6270 */
[-C--:B------:R-:W-:Y:S02]  /*d470*/  ISETP.GE.AND P3, PT, R5, R12.reuse, PT ;  /* 0x0000000c0500720c */ /* 0x080fe40003f66270 */
[----:B------:R-:W-:-:S02]  /*d480*/  ISETP.GE.AND P2, PT, R4, R12, PT ;  /* 0x0000000c0400720c */ /* 0x000fc40003f46270 */
[----:B------:R-:W-:Y:S02]  /*d490*/  FSEL R38, R43, -INF , !P5 ;  /* 0xff8000002b267808 */ /* 0x000fe40006800000 */
[----:B--2---:R-:W-:Y:S02]  /*d4a0*/  FSEL R13, R48, -INF , !P4 ;  /* 0xff800000300d7808 */ /* 0x004fe40006000000 */
[----:B------:R-:W-:Y:S02]  /*d4b0*/  ISETP.GE.AND P4, PT, R2, R12, PT ;  /* 0x0000000c0200720c */ /* 0x000fe40003f86270 */
[----:B------:R-:W2:Y:S01]  /*d4c0*/  I2F R12, R2 ;  /* 0x00000002000c7306 */ /* 0x000ea20000201400 */
[----:B------:R3:W-:Y:S01]  /*d4d0*/  STL [R1+0x64], R13 ;  /* 0x0000640d01007387 */ /* 0x0007e20000100800 */
[----:B------:R-:W-:Y:S02]  /*d4e0*/  ISETP.GE.AND P5, PT, R0, R14, PT ;  /* 0x0000000e0000720c */ /* 0x000fe40003fa6270 */
[----:B---3--:R-:W-:-:S02]  /*d4f0*/  FSEL R13, R47, -INF , !P6 ;  /* 0xff8000002f0d7808 */ /* 0x008fc40007000000 */
[----:B------:R-:W-:-:S03]  /*d500*/  ISETP.GE.AND P6, PT, R0, R15, PT ;  /* 0x0000000f0000720c */ /* 0x000fc60003fc6270 */
[----:B------:R3:W-:Y:S01]  /*d510*/  STL [R1+0x60], R13 ;  /* 0x0000600d01007387 */ /* 0x0007e20000100800 */
[----:B------:R-:W-:-:S03]  /*d520*/  FSEL R0, R39, -INF , !P2 ;  /* 0xff80000027007808 */ /* 0x000fc60005000000 */
[----:B------:R4:W-:Y:S01]  /*d530*/  STL [R1+0x5c], R38 ;  /* 0x00005c2601007387 */ /* 0x0009e20000100800 */
[----:B------:R-:W-:Y:S02]  /*d540*/  ISETP.GE.AND P2, PT, R37, R14, PT ;  /* 0x0000000e2500720c */ /* 0x000fe40003f46270 */
[----:B---3--:R-:W-:-:S05]  /*d550*/  FSEL R13, R41, -INF , !P3 ;  /* 0xff800000290d7808 */ /* 0x008fca0005800000 */
[----:B------:R2:W-:Y:S04]  /*d560*/  STL [R1+0x58], R13 ;  /* 0x0000580d01007387 */ /* 0x0005e80000100800 */
[----:B------:R3:W-:Y:S01]  /*d570*/  STL [R1+0x44], R0 ;  /* 0x0000440001007387 */ /* 0x0007e20000100800 */
[----:B------:R-:W-:Y:S02]  /*d580*/  ISETP.GE.AND P3, PT, R37, R15, PT ;  /* 0x0000000f2500720c */ /* 0x000fe40003f66270 */
[----:B------:R-:W-:Y:S02]  /*d590*/  FSEL R37, R136, -INF , !P5 ;  /* 0xff80000088257808 */ /* 0x000fe40006800000 */
[----:B------:R-:W-:Y:S02]  /*d5a0*/  ISETP.GE.AND P5, PT, R35, R14, PT ;  /* 0x0000000e2300720c */ /* 0x000fe40003fa6270 */
[----:B----4-:R-:W-:-:S02]  /*d5b0*/  FSEL R38, R134, -INF , !P2 ;  /* 0xff80000086267808 */ /* 0x010fc40005000000 */
[----:B------:R-:W-:Y:S01]  /*d5c0*/  ISETP.GE.AND P2, PT, R34, R14, PT ;  /* 0x0000000e2200720c */ /* 0x000fe20003f46270 */
[C---:B--2---:R-:W-:Y:S02]  /*d5d0*/  FFMA.FTZ R13, R12.reuse, UR4, R139 ;  /* 0x000000040c0d7c23 */ /* 0x044fe4000801008b */
[----:B---3--:R-:W-:-:S03]  /*d5e0*/  FFMA.FTZ R0, R12, UR4, R138 ;  /* 0x000000040c007c23 */ /* 0x008fc6000801008a */
[----:B------:R-:W-:Y:S01]  /*d5f0*/  FSEL R13, R13, -INF , !P0 ;  /* 0xff8000000d0d7808 */ /* 0x000fe20004000000 */
[----:B------:R1:W5:Y:S01]  /*d600*/  LDL.LU R139, [R1+0xe8] ;  /* 0x0000e800018b7983 */ /* 0x0003620000300800 */
[-C--:B------:R-:W-:Y:S02]  /*d610*/  ISETP.GE.AND P0, PT, R36, R15.reuse, PT ;  /* 0x0000000f2400720c */ /* 0x080fe40003f06270 */
[----:B------:R-:W-:Y:S01]  /*d620*/  FSEL R0, R0, -INF , !P4 ;  /* 0xff80000000007808 */ /* 0x000fe20006000000 */
[----:B------:R1:W5:Y:S01]  /*d630*/  LDL.LU R138, [R1+0xe4] ;  /* 0x0000e400018a7983 */ /* 0x0003620000300800 */
[----:B------:R-:W-:Y:S02]  /*d640*/  ISETP.GE.AND P4, PT, R36, R14, PT ;  /* 0x0000000e2400720c */ /* 0x000fe40003f86270 */
[----:B------:R-:W-:Y:S02]  /*d650*/  FSEL R36, R137, -INF , !P6 ;  /* 0xff80000089247808 */ /* 0x000fe40007000000 */
[----:B------:R-:W-:-:S02]  /*d660*/  ISETP.GE.AND P6, PT, R35, R15, PT ;  /* 0x0000000f2300720c */ /* 0x000fc40003fc6270 */
[----:B------:R-:W-:Y:S02]  /*d670*/  FSEL R35, R135, -INF , !P3 ;  /* 0xff80000087237808 */ /* 0x000fe40005800000 */
[-C--:B------:R-:W-:Y:S02]  /*d680*/  ISETP.GE.AND P3, PT, R34, R15.reuse, PT ;  /* 0x0000000f2200720c */ /* 0x080fe40003f66270 */
[----:B------:R-:W-:Y:S02]  /*d690*/  FSEL R221, R221, -INF , !P2 ;  /* 0xff800000dddd7808 */ /* 0x000fe40005000000 */
[----:B------:R-:W-:Y:S02]  /*d6a0*/  FSEL R245, R245, -INF , !P3 ;  /* 0xff800000f5f57808 */ /* 0x000fe40005800000 */
[----:B------:R-:W-:Y:S02]  /*d6b0*/  ISETP.GE.AND P3, PT, R31, R15, PT ;  /* 0x0000000f1f00720c */ /* 0x000fe40003f66270 */
[----:B------:R-:W-:-:S02]  /*d6c0*/  FSEL R39, R252, -INF , !P4 ;  /* 0xff800000fc277808 */ /* 0x000fc40006000000 */
[-C--:B------:R-:W-:Y:S02]  /*d6d0*/  ISETP.GE.AND P2, PT, R31, R14.reuse, PT ;  /* 0x0000000e1f00720c */ /* 0x080fe40003f46270 */
[----:B------:R-:W-:Y:S02]  /*d6e0*/  ISETP.GE.AND P4, PT, R33, R14, PT ;  /* 0x0000000e2100720c */ /* 0x000fe40003f86270 */
[----:B------:R-:W-:Y:S02]  /*d6f0*/  FSEL R206, R206, -INF , !P3 ;  /* 0xff800000cece7808 */ /* 0x000fe40005800000 */
[----:B------:R-:W-:Y:S02]  /*d700*/  ISETP.GE.AND P3, PT, R28, R15, PT ;  /* 0x0000000f1c00720c */ /* 0x000fe40003f66270 */
[----:B------:R-:W-:Y:S02]  /*d710*/  FSEL R205, R205, -INF , !P2 ;  /* 0xff800000cdcd7808 */ /* 0x000fe40005000000 */
[----:B------:R-:W-:-:S02]  /*d720*/  FSEL R217, R217, -INF , !P4 ;  /* 0xff800000d9d97808 */ /* 0x000fc40006000000 */
[-C--:B------:R-:W-:Y:S02]  /*d730*/  ISETP.GE.AND P2, PT, R28, R14.reuse, PT ;  /* 0x0000000e1c00720c */ /* 0x080fe40003f46270 */
[----:B------:R-:W-:Y:S02]  /*d740*/  FSEL R40, R246, -INF , !P5 ;  /* 0xff800000f6287808 */ /* 0x000fe40006800000 */
[-C--:B------:R-:W-:Y:S02]  /*d750*/  ISETP.GE.AND P4, PT, R30, R14.reuse, PT ;  /* 0x0000000e1e00720c */ /* 0x080fe40003f86270 */
[----:B------:R-:W-:Y:S02]  /*d760*/  ISETP.GE.AND P5, PT, R32, R14, PT ;  /* 0x0000000e2000720c */ /* 0x000fe40003fa6270 */
[----:B------:R-:W-:Y:S02]  /*d770*/  FSEL R129, R129, -INF , !P3 ;  /* 0xff80000081817808 */ /* 0x000fe40005800000 */
[----:B------:R-:W-:-:S02]  /*d780*/  ISETP.GE.AND P3, PT, R25, R15, PT ;  /* 0x0000000f1900720c */ /* 0x000fc40003f66270 */
[----:B------:R-:W-:Y:S02]  /*d790*/  FSEL R126, R126, -INF , !P2 ;  /* 0xff8000007e7e7808 */ /* 0x000fe40005000000 */
[----:B------:R-:W-:Y:S02]  /*d7a0*/  FSEL R153, R153, -INF , !P4 ;  /* 0xff80000099997808 */ /* 0x000fe40006000000 */
[-C--:B------:R-:W-:Y:S02]  /*d7b0*/  ISETP.GE.AND P2, PT, R25, R14.reuse, PT ;  /* 0x0000000e1900720c */ /* 0x080fe40003f46270 */
[----:B------:R-:W-:Y:S02]  /*d7c0*/  FSEL R209, R209, -INF , !P5 ;  /* 0xff800000d1d17808 */ /* 0x000fe40006800000 */
[-C--:B------:R-:W-:Y:S02]  /*d7d0*/  ISETP.GE.AND P4, PT, R27, R14.reuse, PT ;  /* 0x0000000e1b00720c */ /* 0x080fe40003f86270 */
[----:B------:R-:W-:-:S02]  /*d7e0*/  ISETP.GE.AND P5, PT, R29, R14, PT ;  /* 0x0000000e1d00720c */ /* 0x000fc40003fa6270 */
[----:B------:R-:W-:Y:S02]  /*d7f0*/  FSEL R113, R113, -INF , !P3 ;  /* 0xff80000071717808 */ /* 0x000fe40005800000 */
[----:B------:R-:W-:Y:S02]  /*d800*/  ISETP.GE.AND P3, PT, R22, R15, PT ;  /* 0x0000000f1600720c */ /* 0x000fe40003f66270 */
[----:B------:R-:W-:Y:S01]  /*d810*/  FSEL R111, R111, -INF , !P2 ;  /* 0xff8000006f6f7808 */ /* 0x000fe20005000000 */
[----:B------:R-:W-:Y:S01]  /*d820*/  STL [R1+0x28], R13 ;  /* 0x0000280d01007387 */ /* 0x000fe20000100800 */
[----:B------:R-:W-:Y:S02]  /*d830*/  FSEL R118, R118, -INF , !P4 ;  /* 0xff80000076767808 */ /* 0x000fe40006000000 */
[----:B------:R-:W-:Y:S01]  /*d840*/  ISETP.GE.AND P2, PT, R22, R14, PT ;  /* 0x0000000e1600720c */ /* 0x000fe20003f46270 */
[----:B------:R2:W-:Y:S01]  /*d850*/  STL [R1+0x40], R0 ;  /* 0x0000400001007387 */ /* 0x0005e20000100800 */
[----:B------:R-:W-:-:S02]  /*d860*/  FSEL R130, R130, -INF , !P5 ;  /* 0xff80000082827808 */ /* 0x000fc40006800000 */
[-C--:B------:R-:W-:Y:S01]  /*d870*/  ISETP.GE.AND P4, PT, R24, R14.reuse, PT ;  /* 0x0000000e1800720c */ /* 0x080fe20003f86270 */
[----:B------:R1:W5:Y:S01]  /*d880*/  LDL.LU R137, [R1+0xe0] ;  /* 0x0000e00001897983 */ /* 0x0003620000300800 */
[----:B------:R-:W-:Y:S02]  /*d890*/  ISETP.GE.AND P5, PT, R26, R14, PT ;  /* 0x0000000e1a00720c */ /* 0x000fe40003fa6270 */
[----:B------:R-:W-:Y:S01]  /*d8a0*/  FSEL R41, R99, -INF , !P3 ;  /* 0xff80000063297808 */ /* 0x000fe20005800000 */
[----:B------:R1:W5:Y:S01]  /*d8b0*/  LDL.LU R136, [R1+0xdc] ;  /* 0x0000dc0001887983 */ /* 0x0003620000300800 */
[----:B------:R-:W-:Y:S02]  /*d8c0*/  FSEL R108, R108, -INF , !P4 ;  /* 0xff8000006c6c7808 */ /* 0x000fe40006000000 */
[----:B------:R-:W-:Y:S01]  /*d8d0*/  FSEL R34, R133, -INF , !P0 ;  /* 0xff80000085227808 */ /* 0x000fe20004000000 */
[----:B------:R1:W5:Y:S01]  /*d8e0*/  LDL.LU R135, [R1+0xd8] ;  /* 0x0000d80001877983 */ /* 0x0003620000300800 */
[----:B------:R-:W-:-:S02]  /*d8f0*/  FSEL R114, R114, -INF , !P5 ;  /* 0xff80000072727808 */ /* 0x000fc40006800000 */
[-C--:B------:R-:W-:Y:S01]  /*d900*/  ISETP.GE.AND P4, PT, R21, R14.reuse, PT ;  /* 0x0000000e1500720c */ /* 0x080fe20003f86270 */
[----:B------:R1:W5:Y:S01]  /*d910*/  LDL.LU R134, [R1+0xd4] ;  /* 0x0000d40001867983 */ /* 0x0003620000300800 */
[----:B------:R-:W-:-:S03]  /*d920*/  ISETP.GE.AND P5, PT, R23, R14, PT ;  /* 0x0000000e1700720c */ /* 0x000fc60003fa6270 */
[----:B------:R1:W5:Y:S01]  /*d930*/  LDL.LU R133, [R1+0xd0] ;  /* 0x0000d00001857983 */ /* 0x0003620000300800 */
[----:B--2---:R-:W-:-:S03]  /*d940*/  FSEL R0, R96, -INF , !P2 ;  /* 0xff80000060007808 */ /* 0x004fc60005000000 */
[----:B------:R-:W-:Y:S01]  /*d950*/  STL [R1+0x4], R41 ;  /* 0x0000042901007387 */ /* 0x000fe20000100800 */
[----:B------:R-:W-:-:S03]  /*d960*/  FSEL R102, R102, -INF , !P5 ;  /* 0xff80000066667808 */ /* 0x000fc60006800000 */
[----:B------:R2:W-:Y:S01]  /*d970*/  STL [R1+0x24], R0 ;  /* 0x0000240001007387 */ /* 0x0005e20000100800 */
[-C--:B------:R-:W-:Y:S02]  /*d980*/  ISETP.GE.AND P5, PT, R20, R14.reuse, PT ;  /* 0x0000000e1400720c */ /* 0x080fe40003fa6270 */
[----:B------:R-:W-:Y:S02]  /*d990*/  ISETP.GE.AND P2, PT, R19, R14, PT ;  /* 0x0000000e1300720c */ /* 0x000fe40003f46270 */
[----:B--2---:R-:W-:-:S05]  /*d9a0*/  FSEL R0, R91, -INF , !P4 ;  /* 0xff8000005b007808 */ /* 0x004fca0006000000 */
[----:B------:R2:W-:Y:S01]  /*d9b0*/  STL [R1+0x20], R0 ;  /* 0x0000200001007387 */ /* 0x0005e20000100800 */
        /* <DEDUP_REMOVED lines=14> */
[----:B------:R2:W-:Y:S02]  /*daa0*/  STL [R1+0xc], R0 ;  /* 0x00000c0001007387 */ /* 0x0005e40000100800 */
[----:B--2---:R-:W-:-:S05]  /*dab0*/  FSEL R0, R70, -INF , !P4 ;  /* 0xff80000046007808 */ /* 0x004fca0006000000 */
[----:B------:R2:W-:Y:S02]  /*dac0*/  STL [R1+0x8], R0 ;  /* 0x0000080001007387 */ /* 0x0005e40000100800 */
[----:B--2---:R-:W-:-:S05]  /*dad0*/  FSEL R0, R66, -INF , !P5 ;  /* 0xff80000042007808 */ /* 0x004fca0006800000 */
[----:B------:R2:W-:Y:S02]  /*dae0*/  STL [R1], R0 ;  /* 0x0000000001007387 */ /* 0x0005e40000100800 */
[C---:B--2---:R-:W-:Y:S02]  /*daf0*/  FFMA.FTZ R0, R12.reuse, UR4, R132 ;  /* 0x000000040c007c23 */ /* 0x044fe40008010084 */
[----:B------:R1:W5:Y:S01]  /*db00*/  LDL.LU R132, [R1+0xcc] ;  /* 0x0000cc0001847983 */ /* 0x0003620000300800 */
[----:B------:R-:W-:-:S03]  /*db10*/  FFMA.FTZ R12, R12, UR4, R3 ;  /* 0x000000040c0c7c23 */ /* 0x000fc60008010003 */
[----:B------:R1:W5:Y:S01]  /*db20*/  LDL.LU R3, [R1+0xc8] ;  /* 0x0000c80001037983 */ /* 0x0003620000300800 */
[----:B------:R-:W-:-:S04]  /*db30*/  ISETP.GE.AND P0, PT, R33, R15, PT ;  /* 0x0000000f2100720c */ /* 0x000fc80003f06270 */
[----:B------:R-:W-:Y:S02]  /*db40*/  FSEL R218, R218, -INF , !P0 ;  /* 0xff800000dada7808 */ /* 0x000fe40004000000 */
[----:B------:R-:W-:-:S04]  /*db50*/  ISETP.GE.AND P0, PT, R30, R15, PT ;  /* 0x0000000f1e00720c */ /* 0x000fc80003f06270 */
[----:B------:R-:W-:Y:S02]  /*db60*/  FSEL R204, R204, -INF , !P0 ;  /* 0xff800000cccc7808 */ /* 0x000fe40004000000 */
[-C--:B------:R-:W-:Y:S02]  /*db70*/  ISETP.GE.AND P0, PT, R27, R15.reuse, PT ;  /* 0x0000000f1b00720c */ /* 0x080fe40003f06270 */
[----:B------:R-:W-:Y:S02]  /*db80*/  FSEL R33, R247, -INF , !P6 ;  /* 0xff800000f7217808 */ /* 0x000fe40007000000 */
[----:B------:R-:W-:Y:S02]  /*db90*/  FSEL R119, R119, -INF , !P0 ;  /* 0xff80000077777808 */ /* 0x000fe40004000000 */
[-C--:B------:R-:W-:Y:S02]  /*dba0*/  ISETP.GE.AND P0, PT, R24, R15.reuse, PT ;  /* 0x0000000f1800720c */ /* 0x080fe40003f06270 */
[----:B------:R-:W-:-:S02]  /*dbb0*/  ISETP.GE.AND P6, PT, R32, R15, PT ;  /* 0x0000000f2000720c */ /* 0x000fc40003fc6270 */
[----:B------:R-:W-:Y:S02]  /*dbc0*/  FSEL R112, R112, -INF , !P0 ;  /* 0xff80000070707808 */ /* 0x000fe40004000000 */
[----:B------:R-:W-:Y:S02]  /*dbd0*/  FSEL R216, R216, -INF , !P6 ;  /* 0xff800000d8d87808 */ /* 0x000fe40007000000 */
[-C--:B------:R-:W-:Y:S02]  /*dbe0*/  ISETP.GE.AND P0, PT, R21, R15.reuse, PT ;  /* 0x0000000f1500720c */ /* 0x080fe40003f06270 */
[----:B------:R-:W-:Y:S02]  /*dbf0*/  ISETP.GE.AND P6, PT, R29, R15, PT ;  /* 0x0000000f1d00720c */ /* 0x000fe40003fc6270 */
[----:B------:R-:W-:Y:S02]  /*dc00*/  FSEL R252, R93, -INF , !P0 ;  /* 0xff8000005dfc7808 */ /* 0x000fe40004000000 */
[----:B------:R-:W-:-:S02]  /*dc10*/  FSEL R131, R131, -INF , !P6 ;  /* 0xff80000083837808 */ /* 0x000fc40007000000 */
[-C--:B------:R-:W-:Y:S02]  /*dc20*/  ISETP.GE.AND P0, PT, R18, R15.reuse, PT ;  /* 0x0000000f1200720c */ /* 0x080fe40003f06270 */
        /* <DEDUP_REMOVED lines=8> */
[-C--:B------:R-:W-:Y:S02]  /*dcb0*/  ISETP.GE.AND P6, PT, R20, R15.reuse, PT ;  /* 0x0000000f1400720c */ /* 0x080fe40003fc6270 */
[----:B------:R-:W-:Y:S02]  /*dcc0*/  ISETP.GE.AND P3, PT, R19, R15, PT ;  /* 0x0000000f1300720c */ /* 0x000fe40003f66270 */
[----:B------:R-:W-:-:S02]  /*dcd0*/  FSEL R214, R63, -INF , !P0 ;  /* 0xff8000003fd67808 */ /* 0x000fc40004000000 */
        /* <DEDUP_REMOVED lines=8> */
[----:B------:R-:W-:Y:S02]  /*dd60*/  PLOP3.LUT P0, PT, PT, PT, UP0, 0x80, 0x0 ;  /* 0x000000000000781c */ /* 0x000fe40003f0f008 */
[-C--:B------:R-:W-:Y:S02]  /*dd70*/  ISETP.GE.AND P6, PT, R10, R15.reuse, PT ;  /* 0x0000000f0a00720c */ /* 0x080fe40003fc6270 */
[C---:B------:R-:W-:Y:S02]  /*dd80*/  ISETP.GE.AND P3, PT, R9.reuse, R15, PT ;  /* 0x0000000f0900720c */ /* 0x040fe40003f66270 */
[----:B------:R-:W-:-:S02]  /*dd90*/  ISETP.GE.AND P2, PT, R9, R14, PT ;  /* 0x0000000e0900720c */ /* 0x000fc40003f46270 */
[----:B------:R-:W-:Y:S02]  /*dda0*/  FSEL R227, R71, -INF , !P6 ;  /* 0xff80000047e37808 */ /* 0x000fe40007000000 */
[----:B------:R-:W-:Y:S02]  /*ddb0*/  FSEL R225, R67, -INF , !P3 ;  /* 0xff80000043e17808 */ /* 0x000fe40005800000 */
[----:B------:R-:W-:Y:S02]  /*ddc0*/  FSEL R251, R62, -INF , !P2 ;  /* 0xff8000003efb7808 */ /* 0x000fe40005000000 */
[-C--:B------:R-:W-:Y:S02]  /*ddd0*/  ISETP.GE.AND P4, PT, R8, R14.reuse, PT ;  /* 0x0000000e0800720c */ /* 0x080fe40003f86270 */
        /* <DEDUP_REMOVED lines=9> */
[-C--:B------:R-:W-:Y:S02]  /*de70*/  ISETP.GE.AND P4, PT, R5, R14.reuse, PT ;  /* 0x0000000e0500720c */ /* 0x080fe40003f86270 */
[-C--:B------:R-:W-:Y:S02]  /*de80*/  ISETP.GE.AND P6, PT, R4, R15.reuse, PT ;  /* 0x0000000f0400720c */ /* 0x080fe40003fc6270 */
[----:B------:R-:W-:Y:S02]  /*de90*/  ISETP.GE.AND P5, PT, R2, R15, PT ;  /* 0x0000000f0200720c */ /* 0x000fe40003fa6270 */
[-C--:B------:R-:W-:Y:S02]  /*dea0*/  ISETP.GE.AND P3, PT, R4, R14.reuse, PT ;  /* 0x0000000e0400720c */ /* 0x080fe40003f66270 */
[----:B------:R-:W-:-:S02]  /*deb0*/  ISETP.GE.AND P2, PT, R2, R14, PT ;  /* 0x0000000e0200720c */ /* 0x000fc40003f46270 */
[----:B------:R-:W-:Y:S02]  /*dec0*/  FSEL R226, R50, -INF , !P4 ;  /* 0xff80000032e27808 */ /* 0x000fe40006000000 */
[----:B------:R-:W-:Y:S02]  /*ded0*/  FSEL R104, R52, -INF , !P6 ;  /* 0xff80000034687808 */ /* 0x000fe40007000000 */
[----:B------:R-:W-:Y:S02]  /*dee0*/  FSEL R103, R0, -INF , !P5 ;  /* 0xff80000000677808 */ /* 0x000fe40006800000 */
[----:B------:R-:W-:Y:S02]  /*def0*/  FSEL R224, R45, -INF , !P3 ;  /* 0xff8000002de07808 */ /* 0x000fe40005800000 */
[----:B------:R-:W-:Y:S01]  /*df00*/  FSEL R215, R12, -INF , !P2 ;  /* 0xff8000000cd77808 */ /* 0x000fe20005000000 */
[----:B------:R-:W-:Y:S05]  /*df10*/  @!P0 BRA `(.L_x_363) ;  /* 0x000006e000008947 */ /* 0x000fea0003800000 */
[----:B-1----:R-:W2:Y:S04]  /*df20*/  LDL.64 R28, [R1+0xa0] ;  /* 0x0000a000011c7983 */ /* 0x002ea80000100a00 */
        /* <DEDUP_REMOVED lines=17> */
[C---:B------:R-:W-:Y:S01]  /*e040*/  @!P1 LEA R10, P2, R4.reuse, c[0x0][0x168], 0x1 ;  /* 0x00005a00040a9a11 */ /* 0x040fe200078408ff */
[----:B------:R-:W-:Y:S02]  /*e050*/  @!P1 IMAD.MOV.U32 R0, RZ, RZ, c[0x0][0x19c] ;  /* 0x00006700ff009624 */ /* 0x000fe400078e00ff */
[--C-:B------:R-:W-:Y:S01]  /*e060*/  @!P1 IMAD.MOV.U32 R8, RZ, RZ, R4.reuse ;  /* 0x000000ffff089224 */ /* 0x100fe200078e0004 */
[--C-:B------:R-:W-:Y:S01]  /*e070*/  @!P1 LEA.HI.X R11, R4, c[0x0][0x16c], R5.reuse, 0x1, P2 ;  /* 0x00005b00040b9a11 */ /* 0x100fe200010f0c05 */
[--C-:B------:R-:W-:Y:S02]  /*e080*/  @!P1 IMAD.MOV.U32 R9, RZ, RZ, R5.reuse ;  /* 0x000000ffff099224 */ /* 0x100fe400078e0005 */
[----:B------:R-:W-:Y:S02]  /*e090*/  @!P1 IMAD.WIDE.U32 R6, R6, 0x30, R4 ;  /* 0x0000003006069825 */ /* 0x000fe400078e0004 */
[----:B------:R-:W-:Y:S01]  /*e0a0*/  @!PT LDS RZ, [RZ] ;  /* 0x00000000fffff984 */ /* 0x000fe20000000800 */
[----:B------:R-:W-:Y:S01]  /*e0b0*/  @!PT LDS RZ, [RZ] ;  /* 0x00000000fffff984 */ /* 0x000fe20000000800 */
[----:B------:R-:W-:Y:S01]  /*e0c0*/  @!PT LDS RZ, [RZ] ;  /* 0x00000000fffff984 */ /* 0x000fe20000000800 */
[----:B------:R2:W-:Y:S02]  /*e0d0*/  @!P1 LDGSTS.E.BYPASS.LTC128B.128 [R244+0x4000], [R10.64] ;  /* 0x040000000af49fae */ /* 0x0005e4000b901d74 */
[----:B------:R-:W-:Y:S01]  /*e0e0*/  @!P1 IMAD R0, R0, 0x30, RZ ;  /* 0x0000003000009824 */ /* 0x000fe200078e02ff */
[----:B------:R-:W-:Y:S01]  /*e0f0*/  @!P1 LEA R14, P2, R6, c[0x0][0x168], 0x1 ;  /* 0x00005a00060e9a11 */ /* 0x000fe200078408ff */
[----:B------:R-:W-:Y:S01]  /*e100*/  @!P1 IMAD.WIDE.U32 R8, R2, 0x50, R8 ;  /* 0x0000005002089825 */ /* 0x000fe200078e0008 */
[----:B------:R1:W-:Y:S03]  /*e110*/  @P1 STS.128 [R244+0x4800], RZ ;  /* 0x004800fff4001388 */ /* 0x0003e60000000c00 */
[----:B------:R-:W-:Y:S01]  /*e120*/  @!P1 IMAD.MOV.U32 R2, RZ, RZ, c[0x0][0x19c] ;  /* 0x00006700ff029624 */ /* 0x000fe200078e00ff */
[----:B------:R-:W-:Y:S01]  /*e130*/  @!P1 LEA R12, P3, R8, c[0x0][0x168], 0x1 ;  /* 0x00005a00080c9a11 */ /* 0x000fe200078608ff */
[----:B------:R-:W-:-:S02]  /*e140*/  @!P1 IMAD.IADD R0, R0, 0x1, R7 ;  /* 0x0000000100009824 */ /* 0x000fc400078e0207 */
[----:B------:R-:W-:Y:S02]  /*e150*/  @!P1 IMAD R2, R2, 0x50, RZ ;  /* 0x0000005002029824 */ /* 0x000fe400078e02ff */
[----:B------:R-:W-:Y:S01]  /*e160*/  @!P1 IMAD.MOV.U32 R7, RZ, RZ, R5 ;  /* 0x000000ffff079224 */ /* 0x000fe200078e0005 */
[----:B------:R-:W-:Y:S01]  /*e170*/  @!P1 LEA.HI.X R15, R6, c[0x0][0x16c], R0, 0x1, P2 ;  /* 0x00005b00060f9a11 */ /* 0x000fe200010f0c00 */
[----:B------:R-:W-:Y:S01]  /*e180*/  @!P1 IMAD.IADD R2, R2, 0x1, R9 ;  /* 0x0000000102029824 */ /* 0x000fe200078e0209 */
[----:B------:R-:W-:Y:S01]  /*e190*/  @!P1 IADD3 R0, P2, R4, UR26, RZ ;  /* 0x0000001a04009c10 */ /* 0x000fe2000ff5e0ff */
[----:B------:R-:W-:-:S03]  /*e1a0*/  @!P1 IMAD.MOV.U32 R6, RZ, RZ, R4 ;  /* 0x000000ffff069224 */ /* 0x000fc600078e0004 */
[----:B------:R-:W-:Y:S02]  /*e1b0*/  @!P1 LEA.HI.X R13, R8, c[0x0][0x16c], R2, 0x1, P3 ;  /* 0x00005b00080d9a11 */ /* 0x000fe400018f0c02 */
[----:B------:R-:W-:Y:S02]  /*e1c0*/  @!P1 LEA R8, P3, R0, c[0x0][0x168], 0x1 ;  /* 0x00005a0000089a11 */ /* 0x000fe400078608ff */
[----:B------:R-:W-:Y:S02]  /*e1d0*/  @!P1 IADD3.X R2, R5, UR25, RZ, P2, !PT ;  /* 0x0000001905029c10 */ /* 0x000fe400097fe4ff */
[----:B--2---:R-:W-:Y:S01]  /*e1e0*/  MOV R11, UR20 ;  /* 0x00000014000b7c02 */ /* 0x004fe20008000f00 */
[----:B------:R-:W-:-:S04]  /*e1f0*/  @!P1 IMAD.MOV.U32 R10, RZ, RZ, c[0x0][0x19c] ;  /* 0x00006700ff0a9624 */ /* 0x000fc800078e00ff */
[----:B------:R-:W-:-:S04]  /*e200*/  @!P1 IMAD.WIDE.U32 R6, R11, 0x60, R6 ;  /* 0x000000600b069825 */ /* 0x000fc800078e0006 */
[----:B------:R-:W-:Y:S01]  /*e210*/  @!P1 IMAD R9, R10, 0x60, RZ ;  /* 0x000000600a099824 */ /* 0x000fe200078e02ff */
[----:B------:R-:W-:-:S04]  /*e220*/  @!P1 LEA R10, P2, R6, c[0x0][0x168], 0x1 ;  /* 0x00005a00060a9a11 */ /* 0x000fc800078408ff */
[----:B------:R-:W-:Y:S02]  /*e230*/  @!P1 IADD3 R7, R9, R7, RZ ;  /* 0x0000000709079210 */ /* 0x000fe40007ffe0ff */
[----:B------:R-:W-:Y:S01]  /*e240*/  @!P1 LEA.HI.X R9, R0, c[0x0][0x16c], R2, 0x1, P3 ;  /* 0x00005b0000099a11 */ /* 0x000fe200018f0c02 */
[----:B------:R-:W-:Y:S01]  /*e250*/  IMAD.U32 R0, RZ, RZ, UR20 ;  /* 0x00000014ff007e24 */ /* 0x000fe2000f8e00ff */
[----:B------:R-:W-:Y:S01]  /*e260*/  @!P1 LEA.HI.X R11, R6, c[0x0][0x16c], R7, 0x1, P2 ;  /* 0x00005b00060b9a11 */ /* 0x000fe200010f0c07 */
[----:B------:R-:W-:Y:S02]  /*e270*/  @!P1 IMAD.MOV.U32 R6, RZ, RZ, c[0x0][0x19c] ;  /* 0x00006700ff069624 */ /* 0x000fe400078e00ff */
[----:B------:R-:W-:Y:S01]  /*e280*/  IMAD.U32 R2, RZ, RZ, UR20 ;  /* 0x00000014ff027e24 */ /* 0x000fe2000f8e00ff */
[----:B------:R-:W-:Y:S01]  /*e290*/  @!PT LDS RZ, [RZ] ;  /* 0x00000000fffff984 */ /* 0x000fe20000000800 */
[----:B------:R-:W-:Y:S01]  /*e2a0*/  @!PT LDS RZ, [RZ] ;  /* 0x00000000fffff984 */ /* 0x000fe20000000800 */
[----:B------:R-:W-:Y:S01]  /*e2b0*/  @!PT LDS RZ, [RZ] ;  /* 0x00000000fffff984 */ /* 0x000fe20000000800 */
[----:B------:R2:W-:Y:S01]  /*e2c0*/  @!P1 LDGSTS.E.BYPASS.LTC128B.128 [R244+0x4800], [R8.64] ;  /* 0x0480000008f49fae */ /* 0x0005e2000b901d74 */
[----:B------:R-:W-:Y:S01]  /*e2d0*/  @!P1 LEA R0, P2, R0, R4, 0x5 ;  /* 0x0000000400009211 */ /* 0x000fe200078428ff */
[----:B------:R-:W-:-:S02]  /*e2e0*/  @!P1 IMAD.MOV.U32 R7, RZ, RZ, c[0x0][0x19c] ;  /* 0x00006700ff079624 */ /* 0x000fc400078e00ff */
[----:B------:R1:W-:Y:S01]  /*e2f0*/  @P1 STS.128 [R244+0x5000], RZ ;  /* 0x005000fff4001388 */ /* 0x0003e20000000c00 */
[----:B------:R-:W-:Y:S02]  /*e300*/  @!P1 LEA.HI.X R6, R2, R5, R6, 0x5, P2 ;  /* 0x0000000502069211 */ /* 0x000fe400010f2c06 */
[----:B--2---:R-:W-:Y:S01]  /*e310*/  MOV R8, UR20 ;  /* 0x0000001400087c02 */ /* 0x004fe20008000f00 */
[----:B------:R-:W-:-:S03]  /*e320*/  IMAD.U32 R9, RZ, RZ, UR20 ;  /* 0x00000014ff097e24 */ /* 0x000fc6000f8e00ff */
[----:B------:R-:W-:Y:S02]  /*e330*/  @!P1 LEA R2, P2, R8, R4, 0x6 ;  /* 0x0000000408029211 */ /* 0x000fe400078430ff */
[C---:B------:R-:W-:Y:S02]  /*e340*/  @!P1 LEA R8, P3, R0.reuse, c[0x0][0x168], 0x1 ;  /* 0x00005a0000089a11 */ /* 0x040fe400078608ff */
[----:B------:R-:W-:Y:S02]  /*e350*/  @!P1 LEA.HI.X R7, R9, R5, R7, 0x6, P2 ;  /* 0x0000000509079211 */ /* 0x000fe400010f3407 */
[----:B------:R-:W-:Y:S02]  /*e360*/  @!P1 LEA.HI.X R9, R0, c[0x0][0x16c], R6, 0x1, P3 ;  /* 0x00005b0000099a11 */ /* 0x000fe400018f0c06 */
[----:B------:R-:W-:-:S03]  /*e370*/  @!P1 LEA R6, P2, R2, c[0x0][0x168], 0x1 ;  /* 0x00005a0002069a11 */ /* 0x000fc600078408ff */
[----:B------:R-:W-:Y:S01]  /*e380*/  @!PT LDS RZ, [RZ] ;  /* 0x00000000fffff984 */ /* 0x000fe20000000800 */
[----:B------:R-:W-:Y:S01]  /*e390*/  @!PT LDS RZ, [RZ] ;  /* 0x00000000fffff984 */ /* 0x000fe20000000800 */
[----:B------:R-:W-:Y:S01]  /*e3a0*/  @!PT LDS RZ, [RZ] ;  /* 0x00000000fffff984 */ /* 0x000fe20000000800 */
[----:B------:R1:W-:Y:S01]  /*e3b0*/  @!P1 LDGSTS.E.BYPASS.LTC128B.128 [R244+0x5000], [R8.64] ;  /* 0x0500000008f49fae */ /* 0x0003e2000b901d74 */
[----:B------:R-:W-:-:S03]  /*e3c0*/  @!P1 LEA.HI.X R7, R2, c[0x0][0x16c], R7, 0x1, P2 ;  /* 0x00005b0002079a11 */ /* 0x000fc600010f0c07 */
        /* <DEDUP_REMOVED lines=33> */
.L_x_365:
[----:B------:R-:W-:Y:S05]  /*e5e0*/  BSYNC B0 ;  /* 0x0000000000007941 */ /* 0x000fea0003800000 */
.L_x_364:
[----:B------:R-:W0:Y:S02]  /*e5f0*/  LDGDEPBAR ;  /* 0x00000000000079af */ /* 0x000e240000000000 */
.L_x_363:
[----:B-1----:R-:W2:Y:S04]  /*e600*/  LDL.LU R5, [R1+0x78] ;  /* 0x0000780001057983 */ /* 0x002ea80000300800 */
[----:B------:R-:W3:Y:S04]  /*e610*/  LDL.LU R6, [R1+0x7c] ;  /* 0x00007c0001067983 */ /* 0x000ee80000300800 */
[----:B------:R-:W4:Y:S04]  /*e620*/  LDL.LU R7, [R1+0x70] ;  /* 0x0000700001077983 */ /* 0x000f280000300800 */
[----:B------:R1:W-:Y:S01]  /*e630*/  STL [R1+0xe8], R244 ;  /* 0x0000e8f401007387 */ /* 0x0003e20000100800 */
[----:B------:R-:W-:-:S02]  /*e640*/  FMNMX.FTZ R0, R150, R36, !PT ;  /* 0x0000002496007209 */ /* 0x000fc40007810000 */
[----:B------:R-:W-:Y:S02]  /*e650*/  MOV R75, R128 ;  /* 0x00000080004b7202 */ /* 0x000fe40000000f00 */
[----:B------:R-:W-:Y:S02]  /*e660*/  MOV R76, R125 ;  /* 0x0000007d004c7202 */ /* 0x000fe40000000f00 */
[----:B------:R-:W-:Y:S02]  /*e670*/  MOV R78, R100 ;  /* 0x00000064004e7202 */ /* 0x000fe40000000f00 */
[----:B------:R-:W-:Y:S01]  /*e680*/  MOV R79, R116 ;  /* 0x00000074004f7202 */ /* 0x000fe20000000f00 */
[----:B------:R-:W-:Y:S01]  /*e690*/  IMAD.MOV.U32 R90, RZ, RZ, R69 ;  /* 0x000000ffff5a7224 */ /* 0x000fe200078e0045 */
[----:B------:R-:W-:Y:S01]  /*e6a0*/  MOV R99, R101 ;  /* 0x0000006500637202 */ /* 0x000fe20000000f00 */
[----:B------:R-:W-:Y:S01]  /*e6b0*/  LDSM.16.MT88.4 R24, [R233+0x8000] ;  /* 0x00800000e918783b */ /* 0x000fe20000004200 */
[----:B------:R-:W-:-:S02]  /*e6c0*/  MOV R91, R65 ;  /* 0x00000041005b7202 */ /* 0x000fc40000000f00 */
[----:B------:R-:W-:Y:S01]  /*e6d0*/  MOV R92, R49 ;  /* 0x00000031005c7202 */ /* 0x000fe20000000f00 */
[----:B------:R-:W-:Y:S01]  /*e6e0*/  LDSM.16.MT88.4 R16, [R236+0x8000] ;  /* 0x00800000ec10783b */ /* 0x000fe20000004200 */
[----:B------:R-:W-:Y:S02]  /*e6f0*/  MOV R93, R44 ;  /* 0x0000002c005d7202 */ /* 0x000fe40000000f00 */
[----:B------:R-:W-:Y:S01]  /*e700*/  MOV R96, R42 ;  /* 0x0000002a00607202 */ /* 0x000fe20000000f00 */
        /* <DEDUP_REMOVED lines=10> */
[----:B-1----:R-:W4:Y:S01]  /*e7b0*/  LDL.LU R240, [R1+0x14] ;  /* 0x0000140001f07983 */ /* 0x002f220000300800 */
[----:B------:R-:W-:-:S03]  /*e7c0*/  FMNMX.FTZ R0, R35, R0, !PT ;  /* 0x0000000023007209 */ /* 0x000fc60007810000 */
[----:B------:R1:W-:Y:S01]  /*e7d0*/  STL [R1+0xd4], R239 ;  /* 0x0000d4ef01007387 */ /* 0x0003e20000100800 */
[----:B------:R-:W-:-:S04]  /*e7e0*/  FMNMX.FTZ R0, R34, R0, !PT ;  /* 0x0000000022007209 */ /* 0x000fc80007810000 */
[----:B------:R-:W-:-:S04]  /*e7f0*/  FMNMX.FTZ R0, R33, R0, !PT ;  /* 0x0000000021007209 */ /* 0x000fc80007810000 */
[----:B------:R-:W-:-:S04]  /*e800*/  FMNMX.FTZ R0, R245, R0, !PT ;  /* 0x00000000f5007209 */ /* 0x000fc80007810000 */
[----:B------:R-:W-:-:S04]  /*e810*/  FMNMX.FTZ R0, R218, R0, !PT ;  /* 0x00000000da007209 */ /* 0x000fc80007810000 */
[----:B------:R-:W-:Y:S01]  /*e820*/  FMNMX.FTZ R2, R216, R0, !PT ;  /* 0x00000000d8027209 */ /* 0x000fe20007810000 */
[----:B-1----:R-:W4:Y:S04]  /*e830*/  LDL.LU R239, [R1+0x10] ;  /* 0x0000100001ef7983 */ /* 0x002f280000300800 */
[----:B------:R1:W-:Y:S01]  /*e840*/  STL [R1+0xd0], R238 ;  /* 0x0000d0ee01007387 */ /* 0x0003e20000100800 */
[----:B-----5:R-:W-:Y:S02]  /*e850*/  FMNMX.FTZ R0, R3, R37, !PT ;  /* 0x0000002503007209 */ /* 0x020fe40007810000 */
[----:B------:R-:W-:Y:S02]  /*e860*/  FMNMX.FTZ R2, R206, R2, !PT ;  /* 0x00000002ce027209 */ /* 0x000fe40007810000 */
[----:B------:R-:W-:-:S02]  /*e870*/  FMNMX.FTZ R0, R38, R0, !PT ;  /* 0x0000000026007209 */ /* 0x000fc40007810000 */
[----:B------:R-:W-:Y:S02]  /*e880*/  FMNMX.FTZ R4, R204, R2, !PT ;  /* 0x00000002cc047209 */ /* 0x000fe40007810000 */
[----:B------:R-:W-:Y:S02]  /*e890*/  FMNMX.FTZ R0, R39, R0, !PT ;  /* 0x0000000027007209 */ /* 0x000fe40007810000 */
[----:B------:R-:W-:Y:S01]  /*e8a0*/  FMNMX.FTZ R4, R131, R4, !PT ;  /* 0x0000000483047209 */ /* 0x000fe20007810000 */
[----:B-1----:R-:W4:Y:S04]  /*e8b0*/  LDL.LU R238, [R1+0xc] ;  /* 0x00000c0001ee7983 */ /* 0x002f280000300800 */
[----:B------:R1:W-:Y:S01]  /*e8c0*/  STL [R1+0xcc], R237 ;  /* 0x0000cced01007387 */ /* 0x0003e20000100800 */
        /* <DEDUP_REMOVED lines=8> */
[----:B------:R-:W-:Y:S01]  /*e950*/  FMNMX.FTZ R0, R209, R0, !PT ;  /* 0x00000000d1007209 */ /* 0x000fe20007810000 */
[----:B-1----:R-:W4:Y:S01]  /*e960*/  LDL.LU R232, [R1] ;  /* 0x0000000001e87983 */ /* 0x002f220000300800 */
[----:B------:R-:W-:Y:S02]  /*e970*/  FMNMX.FTZ R4, R113, R4, !PT ;  /* 0x0000000471047209 */ /* 0x000fe40007810000 */
[----:B------:R-:W-:Y:S01]  /*e980*/  FMNMX.FTZ R0, R205, R0, !PT ;  /* 0x00000000cd007209 */ /* 0x000fe20007810000 */
[----:B------:R1:W-:Y:S01]  /*e990*/  STL [R1+0xfc], R252 ;  /* 0x0000fcfc01007387 */ /* 0x0003e20000100800 */
        /* <DEDUP_REMOVED lines=12> */
[----:B-1----:R-:W4:Y:S01]  /*ea60*/  LDL.LU R252, [R1+0x60] ;  /* 0x0000600001fc7983 */ /* 0x002f220000300800 */
[----:B------:R-:W-:Y:S02]  /*ea70*/  FMNMX.FTZ R4, R246, R4, !PT ;  /* 0x00000004f6047209 */ /* 0x000fe40007810000 */
[----:B--2---:R-:W-:Y:S01]  /*ea80*/  MOV R74, R5 ;  /* 0x00000005004a7202 */ /* 0x004fe20000000f00 */
[----:B------:R1:W-:Y:S01]  /*ea90*/  STL [R1+0x100], R250 ;  /* 0x000100fa01007387 */ /* 0x0003e20000100800 */
[----:B------:R-:W-:-:S02]  /*eaa0*/  FMNMX.FTZ R0, R108, R0, !PT ;  /* 0x000000006c007209 */ /* 0x000fc40007810000 */
[----:B------:R-:W-:Y:S02]  /*eab0*/  FMNMX.FTZ R4, R231, R4, !PT ;  /* 0x00000004e7047209 */ /* 0x000fe40007810000 */
[----:B------:R-:W-:Y:S02]  /*eac0*/  FMNMX.FTZ R0, R102, R0, !PT ;  /* 0x0000000066007209 */ /* 0x000fe40007810000 */
[----:B------:R-:W-:Y:S02]  /*ead0*/  FMNMX.FTZ R4, R229, R4, !PT ;  /* 0x00000004e5047209 */ /* 0x000fe40007810000 */
[----:B---3--:R-:W-:Y:S02]  /*eae0*/  MOV R72, R6 ;  /* 0x0000000600487202 */ /* 0x008fe40000000f00 */
[----:B------:R-:W-:Y:S02]  /*eaf0*/  FMNMX.FTZ R4, R228, R4, !PT ;  /* 0x00000004e4047209 */ /* 0x000fe40007810000 */
[----:B----4-:R-:W-:Y:S01]  /*eb00*/  MOV R71, R7 ;  /* 0x0000000700477202 */ /* 0x010fe20000000f00 */
[----:B-1----:R-:W2:Y:S04]  /*eb10*/  LDL.LU R250, [R1+0x64] ;  /* 0x0000640001fa7983 */ /* 0x002ea80000300800 */
[----:B------:R1:W-:Y:S01]  /*eb20*/  STL [R1+0xf8], R248 ;  /* 0x0000f8f801007387 */ /* 0x0003e20000100800 */
[----:B------:R-:W-:-:S02]  /*eb30*/  FMNMX.FTZ R0, R244, R0, !PT ;  /* 0x00000000f4007209 */ /* 0x000fc40007810000 */
[----:B------:R-:W-:Y:S01]  /*eb40*/  FMNMX.FTZ R4, R227, R4, !PT ;  /* 0x00000004e3047209 */ /* 0x000fe20007810000 */
[----:B-1----:R-:W3:Y:S04]  /*eb50*/  LDL.LU R248, [R1+0x5c] ;  /* 0x00005c0001f87983 */ /* 0x002ee80000300800 */
[----:B------:R1:W-:Y:S01]  /*eb60*/  STL [R1+0xec], R246 ;  /* 0x0000ecf601007387 */ /* 0x0003e20000100800 */
[----:B------:R-:W-:Y:S02]  /*eb70*/  FMNMX.FTZ R0, R243, R0, !PT ;  /* 0x00000000f3007209 */ /* 0x000fe40007810000 */
[----:B------:R-:W-:Y:S01]  /*eb80*/  FMNMX.FTZ R4, R225, R4, !PT ;  /* 0x00000004e1047209 */ /* 0x000fe20007810000 */
[----:B-1----:R-:W4:Y:S04]  /*eb90*/  LDL.LU R246, [R1+0x40] ;  /* 0x0000400001f67983 */ /* 0x002f280000300800 */
[----:B------:R1:W-:Y:S01]  /*eba0*/  STL [R1+0xf0], R231 ;  /* 0x0000f0e701007387 */ /* 0x0003e20000100800 */
[----:B------:R-:W-:-:S02]  /*ebb0*/  FMNMX.FTZ R0, R242, R0, !PT ;  /* 0x00000000f2007209 */ /* 0x000fc40007810000 */
[----:B------:R-:W-:Y:S01]  /*ebc0*/  FMNMX.FTZ R4, R214, R4, !PT ;  /* 0x00000004d6047209 */ /* 0x000fe20007810000 */
[----:B-1----:R-:W2:Y:S04]  /*ebd0*/  LDL.LU R231, [R1+0x44] ;  /* 0x0000440001e77983 */ /* 0x002ea80000300800 */
[----:B------:R1:W-:Y:S01]  /*ebe0*/  STL [R1+0xf4], R229 ;  /* 0x0000f4e501007387 */ /* 0x0003e20000100800 */
[----:B------:R-:W-:-:S03]  /*ebf0*/  FMNMX.FTZ R0, R241, R0, !PT ;  /* 0x00000000f1007209 */ /* 0x000fc60007810000 */
[----:B-1----:R-:W2:Y:S04]  /*ec00*/  LDL.LU R229, [R1+0x58] ;  /* 0x0000580001e57983 */ /* 0x002ea80000300800 */
[----:B------:R1:W-:Y:S01]  /*ec10*/  STL [R1+0x104], R244 ;  /* 0x000104f401007387 */ /* 0x0003e20000100800 */
[----:B------:R-:W-:-:S03]  /*ec20*/  FMNMX.FTZ R0, R240, R0, !PT ;  /* 0x00000000f0007209 */ /* 0x000fc60007810000 */
[----:B-1----:R-:W2:Y:S04]  /*ec30*/  LDL.LU R244, [R1+0x68] ;  /* 0x0000680001f47983 */ /* 0x002ea80000300800 */
        /* <DEDUP_REMOVED lines=15> */
[----:B-1----:R-:W2:Y:S01]  /*ed30*/  LDL.LU R240, [R1+0x98] ;  /* 0x0000980001f07983 */ /* 0x002ea20000300800 */
        /* <DEDUP_REMOVED lines=15> */
[----:B------:R-:W-:Y:S02]  /*ee30*/  FMNMX.FTZ R2, R224, R2, !PT ;  /* 0x00000002e0027209 */ /* 0x000fe40007810000 */
[----:B------:R-:W-:Y:S02]  /*ee40*/  FMNMX.FTZ R5, R152, R120, !PT ;  /* 0x0000007898057209 */ /* 0x000fe40007810000 */
[----:B------:R-:W-:Y:S02]  /*ee50*/  FMNMX.FTZ R2, R215, R2, !PT ;  /* 0x00000002d7027209 */ /* 0x000fe40007810000 */
[----:B-1----:R-:W-:Y:S02]  /*ee60*/  FMNMX.FTZ R0, R0, R4, !PT ;  /* 0x0000000400007209 */ /* 0x002fe40007810000 */
[----:B------:R-:W-:Y:S01]  /*ee70*/  FMNMX.FTZ R4, R151, R56, !PT ;  /* 0x0000003897047209 */ /* 0x000fe20007810000 */
[----:B------:R-:W1:Y:S01]  /*ee80*/  SHFL.BFLY PT, R6, R2, 0x2, 0x1f ;  /* 0x0c401f0002067f89 */ /* 0x000e6200000e0000 */
[----:B------:R-:W-:-:S02]  /*ee90*/  FMNMX.FTZ R5, R121, R5, !PT ;  /* 0x0000000579057209 */ /* 0x000fc40007810000 */
[----:B------:R-:W-:Y:S01]  /*eea0*/  FMNMX.FTZ R4, R57, R4, !PT ;  /* 0x0000000439047209 */ /* 0x000fe20007810000 */
[----:B------:R-:W3:Y:S01]  /*eeb0*/  SHFL.BFLY PT, R7, R0, 0x1, 0x1f ;  /* 0x0c201f0000077f89 */ /* 0x000ee200000e0000 */
        /* <DEDUP_REMOVED lines=14> */
[----:B------:R-:W-:Y:S02]  /*efa0*/  FMNMX.FTZ R5, R212, R5, !PT ;  /* 0x00000005d4057209 */ /* 0x000fe40007810000 */
[----:B---3--:R-:W-:Y:S02]  /*efb0*/  FMNMX.FTZ R128, R0, R7, !PT ;  /* 0x0000000700807209 */ /* 0x008fe40007810000 */
[----:B------:R-:W-:Y:S02]  /*efc0*/  FMNMX.FTZ R0, R127, R4, !PT ;  /* 0x000000047f007209 */ /* 0x000fe40007810000 */
[----:B------:R-:W-:-:S02]  /*efd0*/  FMNMX.FTZ R4, R123, R5, !PT ;  /* 0x000000057b047209 */ /* 0x000fc40007810000 */
[----:B------:R-:W-:Y:S02]  /*efe0*/  FMNMX.FTZ R0, R124, R0, !PT ;  /* 0x000000007c007209 */ /* 0x000fe40007810000 */
[----:B------:R-:W-:Y:S02]  /*eff0*/  FMNMX.FTZ R4, R122, R4, !PT ;  /* 0x000000047a047209 */ /* 0x000fe40007810000 */
[----:B------:R-:W-:Y:S02]  /*f000*/  FMNMX.FTZ R0, R115, R0, !PT ;  /* 0x0000000073007209 */ /* 0x000fe40007810000 */
[----:B------:R-:W-:Y:S02]  /*f010*/  FMNMX.FTZ R4, R110, R4, !PT ;  /* 0x000000046e047209 */ /* 0x000fe40007810000 */
[----:B------:R-:W-:Y:S01]  /*f020*/  FMNMX.FTZ R0, R109, R0, !PT ;  /* 0x000000006d007209 */ /* 0x000fe20007810000 */
[C---:B------:R-:W-:Y:S01]  /*f030*/  FMUL.FTZ R9, R128.reuse, c[0x0][0x23c] ;  /* 0x00008f0080097a20 */ /* 0x040fe20000410000 */
[----:B------:R-:W-:-:S02]  /*f040*/  FSETP.NEU.FTZ.AND P2, PT, R128, -INF , PT ;  /* 0xff8000008000780b */ /* 0x000fc40003f5d000 */
[----:B------:R-:W-:Y:S02]  /*f050*/  FMNMX.FTZ R0, R76, R0, !PT ;  /* 0x000000004c007209 */ /* 0x000fe40007810000 */
[----:B------:R-:W-:Y:S02]  /*f060*/  FSEL R9, R9, RZ, P2 ;  /* 0x000000ff09097208 */ /* 0x000fe40001000000 */
[----:B------:R-:W-:Y:S02]  /*f070*/  FMNMX.FTZ R0, R95, R0, !PT ;  /* 0x000000005f007209 */ /* 0x000fe40007810000 */
[----:B-1----:R-:W-:Y:S02]  /*f080*/  FMNMX.FTZ R125, R2, R6, !PT ;  /* 0x00000006027d7209 */ /* 0x002fe40007810000 */
[----:B------:R-:W-:Y:S01]  /*f090*/  FMNMX.FTZ R2, R78, R0, !PT ;  /* 0x000000004e027209 */ /* 0x000fe20007810000 */
[----:B------:R-:W-:-:S03]  /*f0a0*/  FFMA.FTZ R0, R34, c[0x0][0x23c], -R9 ;  /* 0x00008f0022007a23 */ /* 0x000fc60000010809 */
[----:B------:R-:W-:Y:S01]  /*f0b0*/  FMNMX.FTZ R2, R97, R2, !PT ;  /* 0x0000000261027209 */ /* 0x000fe20007810000 */
[----:B------:R-:W-:Y:S01]  /*f0c0*/  MUFU.EX2 R86, R0 ;  /* 0x0000000000567308 */ /* 0x000fe20000000800 */
[C---:B------:R-:W-:Y:S02]  /*f0d0*/  FMUL.FTZ R8, R125.reuse, c[0x0][0x23c] ;  /* 0x00008f007d087a20 */ /* 0x040fe40000410000 */
[----:B------:R-:W-:Y:S02]  /*f0e0*/  FMNMX.FTZ R2, R94, R2, !PT ;  /* 0x000000025e027209 */ /* 0x000fe40007810000 */
[----:B------:R-:W-:-:S04]  /*f0f0*/  FSETP.NEU.FTZ.AND P1, PT, R125, -INF , PT ;  /* 0xff8000007d00780b */ /* 0x000fc80003f3d000 */
[----:B------:R-:W-:Y:S01]  /*f100*/  FSEL R8, R8, RZ, P1 ;  /* 0x000000ff08087208 */ /* 0x000fe20000800000 */
[----:B------:R-:W-:Y:S01]  /*f110*/  STL [R1+0x128], R213 ;  /* 0x000128d501007387 */ /* 0x000fe20000100800 */
[----:B------:R-:W-:-:S03]  /*f120*/  FFMA.FTZ R5, R36, c[0x0][0x23c], -R9 ;  /* 0x00008f0024057a23 */ /* 0x000fc60000010809 */
[----:B------:R1:W-:Y:S01]  /*f130*/  STL [R1+0x12c], R239 ;  /* 0x00012cef01007387 */ /* 0x0003e20000100800 */
[----:B------:R-:W-:Y:S01]  /*f140*/  FSEL R6, R128, RZ, P2 ;  /* 0x000000ff80067208 */ /* 0x000fe20001000000 */
[----:B-1----:R1:W-:Y:S02]  /*f150*/  MUFU.EX2 R239, R5 ;  /* 0x0000000500ef7308 */ /* 0x0023e40000000800 */
[----:B-1----:R-:W-:-:S06]  /*f160*/  FFMA.FTZ R5, R35, c[0x0][0x23c], -R9 ;  /* 0x00008f0023057a23 */ /* 0x002fcc0000010809 */
[----:B------:R1:W-:Y:S02]  /*f170*/  MUFU.EX2 R85, R5 ;  /* 0x0000000500557308 */ /* 0x0003e40000000800 */
[----:B-1----:R-:W-:-:S06]  /*f180*/  FFMA.FTZ R5, R33, c[0x0][0x23c], -R9 ;  /* 0x00008f0021057a23 */ /* 0x002fcc0000010809 */
[----:B------:R1:W-:Y:S02]  /*f190*/  MUFU.EX2 R89, R5 ;  /* 0x0000000500597308 */ /* 0x0003e40000000800 */
[----:B-1----:R-:W-:-:S05]  /*f1a0*/  FSEL R5, R125, RZ, P1 ;  /* 0x000000ff7d057208 */ /* 0x002fca0000800000 */
[----:B------:R-:W-:-:S04]  /*f1b0*/  FADD.FTZ R3, R3, -R5 ;  /* 0x8000000503037221 */ /* 0x000fc80000010000 */
[----:B------:R-:W-:-:S04]  /*f1c0*/  FMUL.FTZ R3, R3, c[0x0][0x23c] ;  /* 0x00008f0003037a20 */ /* 0x000fc80000410000 */
[----:B------:R-:W-:Y:S01]  /*f1d0*/  MUFU.EX2 R100, R3 ;  /* 0x0000000300647308 */ /* 0x000fe20000000800 */
[----:B--2---:R-:W-:-:S04]  /*f1e0*/  FMNMX.FTZ R4, R240, R4, !PT ;  /* 0x00000004f0047209 */ /* 0x004fc80007810000 */
[----:B------:R-:W-:-:S04]  /*f1f0*/  FMNMX.FTZ R4, R214, R4, !PT ;  /* 0x00000004d6047209 */ /* 0x000fc80007810000 */
[----:B------:R-:W-:-:S04]  /*f200*/  FMNMX.FTZ R4, R241, R4, !PT ;  /* 0x00000004f1047209 */ /* 0x000fc80007810000 */
[----:B------:R-:W-:-:S04]  /*f210*/  FMNMX.FTZ R4, R225, R4, !PT ;  /* 0x00000004e1047209 */ /* 0x000fc80007810000 */
[----:B------:R-:W-:-:S04]  /*f220*/  FMNMX.FTZ R0, R242, R4, !PT ;  /* 0x00000004f2007209 */ /* 0x000fc80007810000 */
[----:B------:R-:W-:Y:S02]  /*f230*/  FMNMX.FTZ R4, R227, R0, !PT ;  /* 0x00000000e3047209 */ /* 0x000fe40007810000 */
[----:B------:R-:W-:Y:S02]  /*f240*/  FMNMX.FTZ R0, R87, R2, !PT ;  /* 0x0000000257007209 */ /* 0x000fe40007810000 */
[----:B------:R-:W-:Y:S01]  /*f250*/  FMNMX.FTZ R2, R243, R4, !PT ;  /* 0x00000004f3027209 */ /* 0x000fe20007810000 */
[----:B------:R-:W-:-:S03]  /*f260*/  FFMA.FTZ R4, R37, c[0x0][0x23c], -R8 ;  /* 0x00008f0025047a23 */ /* 0x000fc60000010808 */
[----:B------:R-:W-:Y:S01]  /*f270*/  FMNMX.FTZ R2, R72, R2, !PT ;  /* 0x0000000248027209 */ /* 0x000fe20007810000 */
[----:B------:R1:W-:Y:S03]  /*f280*/  MUFU.EX2 R213, R4 ;  /* 0x0000000400d57308 */ /* 0x0003e60000000800 */
[----:B------:R-:W-:Y:S02]  /*f290*/  FMNMX.FTZ R2, R74, R2, !PT ;  /* 0x000000024a027209 */ /* 0x000fe40007810000 */
[----:B------:R-:W-:Y:S02]  /*f2a0*/  FMNMX.FTZ R0, R84, R0, !PT ;  /* 0x0000000054007209 */ /* 0x000fe40007810000 */
[----:B------:R-:W-:Y:S02]  /*f2b0*/  FMNMX.FTZ R2, R75, R2, !PT ;  /* 0x000000024b027209 */ /* 0x000fe40007810000 */
        /* <DEDUP_REMOVED lines=22> */
[----:B------:R-:W-:Y:S01]  /*f420*/  FFMA.FTZ R3, R40, c[0x0][0x23c], -R8 ;  /* 0x00008f0028037a23 */ /* 0x000fe20000010808 */
[----:B------:R-:W-:Y:S02]  /*f430*/  FMNMX.FTZ R0, R248, R0, !PT ;  /* 0x00000000f8007209 */ /* 0x000fe40007810000 */
[----:B------:R-:W-:Y:S01]  /*f440*/  FMNMX.FTZ R2, R228, R2, !PT ;  /* 0x00000002e4027209 */ /* 0x000fe20007810000 */
[----:B------:R-:W-:Y:S02]  /*f450*/  FADD.FTZ R6, R150, -R6 ;  /* 0x8000000696067221 */ /* 0x000fe40000010000 */
[----:B------:R1:W-:Y:S02]  /*f460*/  MUFU.EX2 R150, R3 ;  /* 0x0000000300967308 */ /* 0x0003e40000000800 */
[----:B-1----:R-:W-:-:S02]  /*f470*/  FMNMX.FTZ R3, R229, R0, !PT ;  /* 0x00000000e5037209 */ /* 0x002fc40007810000 */
[----:B------:R-:W1:Y:S01]  /*f480*/  SHFL.BFLY PT, R0, R2, 0x2, 0x1f ;  /* 0x0c401f0002007f89 */ /* 0x000e6200000e0000 */
[----:B------:R-:W-:-:S04]  /*f490*/  FMUL.FTZ R6, R6, c[0x0][0x23c] ;  /* 0x00008f0006067a20 */ /* 0x000fc80000410000 */
[----:B------:R-:W2:Y:S01]  /*f4a0*/  MUFU.EX2 R101, R6 ;  /* 0x0000000600657308 */ /* 0x000ea20000000800 */
[----:B-1----:R-:W-:Y:S02]  /*f4b0*/  FMNMX.FTZ R2, R2, R0, !PT ;  /* 0x0000000002027209 */ /* 0x002fe40007810000 */
[----:B------:R-:W-:-:S04]  /*f4c0*/  FMNMX.FTZ R0, R231, R3, !PT ;  /* 0x00000003e7007209 */ /* 0x000fc80007810000 */
[----:B----4-:R-:W-:-:S05]  /*f4d0*/  FMNMX.FTZ R0, R246, R0, !PT ;  /* 0x00000000f6007209 */ /* 0x010fca0007810000 */
[----:B------:R-:W1:Y:S04]  /*f4e0*/  SHFL.BFLY PT, R10, R0, 0x2, 0x1f ;  /* 0x0c401f00000a7f89 */ /* 0x000e6800000e0000 */
[----:B------:R-:W3:Y:S01]  /*f4f0*/  SHFL.BFLY PT, R3, R2, 0x1, 0x1f ;  /* 0x0c201f0002037f89 */ /* 0x000ee200000e0000 */
[----:B--2---:R-:W-:Y:S01]  /*f500*/  FMUL.FTZ R156, R156, R101 ;  /* 0x000000659c9c7220 */ /* 0x004fe20000410000 */
[----:B------:R-:W-:Y:S01]  /*f510*/  F2FP.PACK_AB R4, R85, R239 ;  /* 0x000000ef5504723e */ /* 0x000fe200000000ff */
[----:B------:R-:W-:Y:S01]  /*f520*/  FMUL.FTZ R157, R157, R101 ;  /* 0x000000659d9d7220 */ /* 0x000fe20000410000 */
[----:B------:R-:W-:Y:S01]  /*f530*/  F2FP.PACK_AB R5, R83, R213 ;  /* 0x000000d55305723e */ /* 0x000fe200000000ff */
[----:B------:R-:W-:Y:S01]  /*f540*/  FMUL.FTZ R158, R158, R100 ;  /* 0x000000649e9e7220 */ /* 0x000fe20000410000 */
[----:B------:R-:W-:Y:S01]  /*f550*/  F2FP.PACK_AB R6, R89, R86 ;  /* 0x000000565906723e */ /* 0x000fe200000000ff */
[----:B------:R-:W-:Y:S01]  /*f560*/  FMUL.FTZ R159, R159, R100 ;  /* 0x000000649f9f7220 */ /* 0x000fe20000410000 */
[----:B------:R-:W-:Y:S01]  /*f570*/  F2FP.PACK_AB R7, R150, R82 ;  /* 0x000000529607723e */ /* 0x000fe200000000ff */
        /* <DEDUP_REMOVED lines=10> */
[-C--:B------:R-:W-:Y:S02]  /*f620*/  FMUL.FTZ R182, R182, R100.reuse ;  /* 0x00000064b6b67220 */ /* 0x080fe40000410000 */
[----:B------:R-:W-:Y:S02]  /*f630*/  FMUL.FTZ R183, R183, R100 ;  /* 0x00000064b7b77220 */ /* 0x000fe40000410000 */
        /* <DEDUP_REMOVED lines=13> */
[----:B------:R-:W-:Y:S02]  /*f710*/  FMUL.FTZ R141, R141, R101 ;  /* 0x000000658d8d7220 */ /* 0x000fe40000410000 */
[-C--:B------:R-:W-:Y:S02]  /*f720*/  FMUL.FTZ R142, R142, R100.reuse ;  /* 0x000000648e8e7220 */ /* 0x080fe40000410000 */
[----:B------:R-:W-:Y:S01]  /*f730*/  FMUL.FTZ R143, R143, R100 ;  /* 0x000000648f8f7220 */ /* 0x000fe20000410000 */
[----:B-1----:R-:W-:Y:S01]  /*f740*/  FMNMX.FTZ R0, R0, R10, !PT ;  /* 0x0000000a00007209 */ /* 0x002fe20007810000 */
[C---:B------:R-:W-:Y:S08]  /*f750*/  HMMA.16816.F32 R32, R4.reuse, R24, R156 ;  /* 0x000000180420723c */ /* 0x040ff0000000189c */
[C---:B------:R-:W-:Y:S08]  /*f760*/  HMMA.16816.F32 R28, R4.reuse, R26, R164 ;  /* 0x0000001a041c723c */ /* 0x040ff000000018a4 */
[C---:B------:R-:W-:Y:S08]  /*f770*/  HMMA.16816.F32 R52, R4.reuse, R16, R176 ;  /* 0x000000100434723c */ /* 0x040ff000000018b0 */
[C---:B------:R-:W-:Y:S01]  /*f780*/  HMMA.16816.F32 R48, R4.reuse, R18, R180 ;  /* 0x000000120430723c */ /* 0x040fe200000018b4 */
[----:B---3--:R-:W-:Y:S01]  /*f790*/  FMNMX.FTZ R117, R2, R3, !PT ;  /* 0x0000000302757209 */ /* 0x008fe20007810000 */
[----:B------:R-:W2:Y:S06]  /*f7a0*/  LDL.LU R180, [R1+0x2c] ;  /* 0x00002c0001b47983 */ /* 0x000eac0000300800 */
[C---:B------:R-:W-:Y:S08]  /*f7b0*/  HMMA.16816.F32 R44, R4.reuse, R12, R192 ;  /* 0x0000000c042c723c */ /* 0x040ff000000018c0 */
[C---:B------:R-:W-:Y:S08]  /*f7c0*/  HMMA.16816.F32 R40, R4.reuse, R14, R132 ;  /* 0x0000000e0428723c */ /* 0x040ff00000001884 */
[C---:B------:R-:W-:Y:S08]  /*f7d0*/  HMMA.16816.F32 R36, R4.reuse, R20, R200 ;  /* 0x000000140424723c */ /* 0x040ff000000018c8 */
[----:B------:R-:W-:Y:S01]  /*f7e0*/  HMMA.16816.F32 R64, R4, R22, R140 ;  /* 0x000000160440723c */ /* 0x000fe2000000188c */
[----:B------:R-:W1:Y:S01]  /*f7f0*/  SHFL.BFLY PT, R4, R0, 0x1, 0x1f ;  /* 0x0c201f0000047f89 */ /* 0x000e6200000e0000 */
[C---:B------:R-:W-:Y:S01]  /*f800*/  FMUL.FTZ R2, R117.reuse, c[0x0][0x23c] ;  /* 0x00008f0075027a20 */ /* 0x040fe20000410000 */
[----:B------:R-:W-:-:S02]  /*f810*/  FSETP.NEU.FTZ.AND P2, PT, R117, -INF , PT ;  /* 0xff8000007500780b */ /* 0x000fc40003f5d000 */
[----:B------:R-:W3:Y:S02]  /*f820*/  LDL.LU R176, [R1+0x30] ;  /* 0x0000300001b07983 */ /* 0x000ee40000300800 */
[----:B------:R-:W-:-:S05]  /*f830*/  FSEL R2, R2, RZ, P2 ;  /* 0x000000ff02027208 */ /* 0x000fca0001000000 */
[----:B------:R-:W-:-:S04]  /*f840*/  FFMA.FTZ R3, R120, c[0x0][0x23c], -R2 ;  /* 0x00008f0078037a23 */ /* 0x000fc80000010802 */
[----:B------:R4:W-:Y:S01]  /*f850*/  MUFU.EX2 R70, R3 ;  /* 0x0000000300467308 */ /* 0x0009e20000000800 */
[----:B-1----:R-:W-:Y:S01]  /*f860*/  FMNMX.FTZ R116, R0, R4, !PT ;  /* 0x0000000400747209 */ /* 0x002fe20007810000 */
[----:B------:R-:W-:-:S06]  /*f870*/  FFMA.FTZ R0, R121, c[0x0][0x23c], -R2 ;  /* 0x00008f0079007a23 */ /* 0x000fcc0000010802 */
[----:B------:R1:W-:Y:S01]  /*f880*/  MUFU.EX2 R159, R0 ;  /* 0x00000000009f7308 */ /* 0x0003e20000000800 */
[----:B------:R-:W-:Y:S01]  /*f890*/  FSETP.NEU.FTZ.AND P1, PT, R116, -INF , PT ;  /* 0xff8000007400780b */ /* 0x000fe20003f3d000 */
[----:B----4-:R-:W-:-:S06]  /*f8a0*/  FFMA.FTZ R3, R223, c[0x0][0x23c], -R2 ;  /* 0x00008f00df037a23 */ /* 0x010fcc0000010802 */
[----:B------:R4:W-:Y:S01]  /*f8b0*/  MUFU.EX2 R166, R3 ;  /* 0x0000000300a67308 */ /* 0x0009e20000000800 */
[----:B-1----:R-:W-:-:S05]  /*f8c0*/  FMUL.FTZ R0, R116, c[0x0][0x23c] ;  /* 0x00008f0074007a20 */ /* 0x002fca0000410000 */
[----:B------:R-:W-:Y:S01]  /*f8d0*/  FSEL R0, R0, RZ, P1 ;  /* 0x000000ff00007208 */ /* 0x000fe20000800000 */
[----:B----4-:R-:W-:-:S04]  /*f8e0*/  FFMA.FTZ R3, R220, c[0x0][0x23c], -R2 ;  /* 0x00008f00dc037a23 */ /* 0x010fc80000010802 */
[----:B------:R1:W-:Y:S01]  /*f8f0*/  MUFU.EX2 R192, R3 ;  /* 0x0000000300c07308 */ /* 0x0003e20000000800 */
[----:B------:R-:W-:-:S05]  /*f900*/  FSEL R4, R117, RZ, P2 ;  /* 0x000000ff75047208 */ /* 0x000fca0001000000 */
[----:B------:R-:W-:Y:S02]  /*f910*/  FADD.FTZ R5, R152, -R4 ;  /* 0x8000000498057221 */ /* 0x000fe40000010000 */
[----:B-1----:R-:W-:-:S04]  /*f920*/  FFMA.FTZ R3, R56, c[0x0][0x23c], -R0 ;  /* 0x00008f0038037a23 */ /* 0x002fc80000010800 */
[----:B------:R1:W-:Y:S01]  /*f930*/  MUFU.EX2 R69, R3 ;  /* 0x0000000300457308 */ /* 0x0003e20000000800 */
[----:B------:R-:W-:Y:S01]  /*f940*/  FSEL R4, R116, RZ, P1 ;  /* 0x000000ff74047208 */ /* 0x000fe20000800000 */
[----:B-1----:R-:W-:-:S06]  /*f950*/  FFMA.FTZ R3, R57, c[0x0][0x23c], -R0 ;  /* 0x00008f0039037a23 */ /* 0x002fcc0000010800 */
[----:B------:R1:W-:Y:S02]  /*f960*/  MUFU.EX2 R156, R3 ;  /* 0x00000003009c7308 */ /* 0x0003e40000000800 */
[----:B-1----:R-:W-:-:S06]  /*f970*/  FFMA.FTZ R3, R222, c[0x0][0x23c], -R0 ;  /* 0x00008f00de037a23 */ /* 0x002fcc0000010800 */
[----:B------:R1:W-:Y:S02]  /*f980*/  MUFU.EX2 R157, R3 ;  /* 0x00000003009d7308 */ /* 0x0003e40000000800 */
[----:B-1----:R-:W-:-:S04]  /*f990*/  FADD.FTZ R3, R151, -R4 ;  /* 0x8000000497037221 */ /* 0x002fc80000010000 */
[----:B------:R-:W-:-:S04]  /*f9a0*/  FMUL.FTZ R3, R3, c[0x0][0x23c] ;  /* 0x00008f0003037a20 */ /* 0x000fc80000410000 */
[----:B------:R1:W4:Y:S02]  /*f9b0*/  MUFU.EX2 R10, R3 ;  /* 0x00000003000a7308 */ /* 0x0003240000000800 */
[----:B-1----:R-:W-:-:S06]  /*f9c0*/  FFMA.FTZ R3, R219, c[0x0][0x23c], -R0 ;  /* 0x00008f00db037a23 */ /* 0x002fcc0000010800 */
[----:B------:R1:W1:Y:S02]  /*f9d0*/  MUFU.EX2 R178, R3 ;  /* 0x0000000300b27308 */ /* 0x0002640000000800 */
        /* <DEDUP_REMOVED lines=66> */
[----:B-1----:R-:W-:Y:S02]  /*fe00*/  FFMA.FTZ R3, R113, c[0x0][0x23c], -R9 ;  /* 0x00008f0071037a23 */ /* 0x002fe40000010809 */
[----:B------:R-:W2:Y:S01]  /*fe10*/  LDL.LU R113, [R1+0x34] ;  /* 0x0000340001717983 */ /* 0x000ea20000300800 */
[----:B------:R-:W-:-:S04]  /*fe20*/  FMUL.FTZ R5, R5, c[0x0][0x23c] ;  /* 0x00008f0005057a20 */ /* 0x000fc80000410000 */
[----:B------:R1:W1:Y:S01]  /*fe30*/  MUFU.EX2 R11, R5 ;  /* 0x00000005000b7308 */ /* 0x0002620000000800 */
[----:B----4-:R-:W-:Y:S01]  /*fe40*/  FMUL.FTZ R162, R162, R10 ;  /* 0x0000000aa2a27220 */ /* 0x010fe20000410000 */
[----:B------:R-:W-:Y:S01]  /*fe50*/  F2FP.PACK_AB R4, R159, R70 ;  /* 0x000000469f04723e */ /* 0x000fe200000000ff */
[----:B------:R-:W-:Y:S01]  /*fe60*/  FMUL.FTZ R163, R163, R10 ;  /* 0x0000000aa3a37220 */ /* 0x000fe20000410000 */
[----:B------:R-:W-:Y:S01]  /*fe70*/  F2FP.PACK_AB R6, R192, R166 ;  /* 0x000000a6c006723e */ /* 0x000fe200000000ff */
[-C--:B------:R-:W-:Y:S01]  /*fe80*/  FMUL.FTZ R170, R170, R10.reuse ;  /* 0x0000000aaaaa7220 */ /* 0x080fe20000410000 */
[----:B------:R-:W-:Y:S01]  /*fe90*/  F2FP.PACK_AB R7, R178, R157 ;  /* 0x0000009db207723e */ /* 0x000fe200000000ff */
[-C--:B------:R-:W-:Y:S02]  /*fea0*/  FMUL.FTZ R171, R171, R10.reuse ;  /* 0x0000000aabab7220 */ /* 0x080fe40000410000 */
[-C--:B------:R-:W-:Y:S02]  /*feb0*/  FMUL.FTZ R174, R174, R10.reuse ;  /* 0x0000000aaeae7220 */ /* 0x080fe40000410000 */
[----:B------:R-:W-:-:S02]  /*fec0*/  FMUL.FTZ R175, R175, R10 ;  /* 0x0000000aafaf7220 */ /* 0x000fc40000410000 */
[-C--:B------:R-:W-:Y:S02]  /*fed0*/  FMUL.FTZ R186, R186, R10.reuse ;  /* 0x0000000ababa7220 */ /* 0x080fe40000410000 */
[----:B------:R-:W-:Y:S01]  /*fee0*/  FMUL.FTZ R187, R187, R10 ;  /* 0x0000000abbbb7220 */ /* 0x000fe20000410000 */
[----:B-1----:R-:W-:Y:S01]  /*fef0*/  F2FP.PACK_AB R5, R156, R69 ;  /* 0x000000459c05723e */ /* 0x002fe200000000ff */
        /* <DEDUP_REMOVED lines=24> */
[C---:B------:R-:W-:Y:S08]  /*10080*/  HMMA.16816.F32 R160, R4.reuse, R24, R160 ;  /* 0x0000001804a0723c */ /* 0x040ff000000018a0 */
[C---:B------:R-:W-:Y:S01]  /*10090*/  HMMA.16816.F32 R168, R4.reuse, R26, R168 ;  /* 0x0000001a04a8723c */ /* 0x040fe200000018a8 */
[----:B------:R-:W1:Y:S07]  /*100a0*/  LDSM.16.MT88.4 R24, [R233+0x8800] ;  /* 0x00880000e918783b */ /* 0x000e6e0000004200 */
[C---:B------:R-:W-:Y:S08]  /*100b0*/  HMMA.16816.F32 R172, R4.reuse, R16, R172 ;  /* 0x0000001004ac723c */ /* 0x040ff000000018ac */
[C---:B------:R-:W-:Y:S01]  /*100c0*/  HMMA.16816.F32 R184, R4.reuse, R18, R184 ;  /* 0x0000001204b8723c */ /* 0x040fe200000018b8 */
[----:B------:R-:W4:Y:S07]  /*100d0*/  LDSM.16.MT88.4 R16, [R234+0x8800] ;  /* 0x00880000ea10783b */ /* 0x000f2e0000004200 */
[C---:B------:R-:W-:Y:S08]  /*100e0*/  HMMA.16816.F32 R188, R4.reuse, R12, R188 ;  /* 0x0000000c04bc723c */ /* 0x040ff000000018bc */
[C---:B------:R-:W-:Y:S01]  /*100f0*/  HMMA.16816.F32 R136, R4.reuse, R14, R136 ;  /* 0x0000000e0488723c */ /* 0x040fe20000001888 */
[----:B------:R-:W-:Y:S07]  /*10100*/  LDSM.16.MT88.4 R12, [R235+0x8800] ;  /* 0x00880000eb0c783b */ /* 0x000fee0000004200 */
[C---:B------:R-:W-:Y:S08]  /*10110*/  HMMA.16816.F32 R196, R4.reuse, R20, R196 ;  /* 0x0000001404c4723c */ /* 0x040ff000000018c4 */
[----:B------:R-:W-:Y:S01]  /*10120*/  HMMA.16816.F32 R144, R4, R22, R144 ;  /* 0x000000160490723c */ /* 0x000fe20000001890 */
[----:B------:R-:W3:Y:S01]  /*10130*/  LDSM.16.MT88.4 R20, [R236+0x8800] ;  /* 0x00880000ec14783b */ /* 0x000ee20000004200 */
[----:B------:R-:W-:-:S05]  /*10140*/  MOV R218, R58 ;  /* 0x0000003a00da7202 */ /* 0x000fca0000000f00 */
[----:B------:R-:W-:Y:S02]  /*10150*/  F2FP.PACK_AB R4, R193, R165 ;  /* 0x000000a5c104723e */ /* 0x000fe400000000ff */
[----:B------:R-:W-:Y:S02]  /*10160*/  F2FP.PACK_AB R5, R182, R158 ;  /* 0x0000009eb605723e */ /* 0x000fe400000000ff */
[----:B------:R-:W-:Y:S02]  /*10170*/  F2FP.PACK_AB R6, R203, R194 ;  /* 0x000000c2cb06723e */ /* 0x000fe400000000ff */
[----:B------:R-:W-:-:S07]  /*10180*/  F2FP.PACK_AB R7, R202, R183 ;  /* 0x000000b7ca07723e */ /* 0x000fce00000000ff */
[C---:B-1----:R-:W-:Y:S08]  /*10190*/  HMMA.16816.F32 R32, R4.reuse, R24, R32 ;  /* 0x000000180420723c */ /* 0x042ff00000001820 */
[C---:B------:R-:W-:Y:S08]  /*101a0*/  HMMA.16816.F32 R28, R4.reuse, R26, R28 ;  /* 0x0000001a041c723c */ /* 0x040ff0000000181c */
[C---:B----4-:R-:W-:Y:S08]  /*101b0*/  HMMA.16816.F32 R44, R4.reuse, R16, R44 ;  /* 0x00000010042c723c */ /* 0x050ff0000000182c */
[C---:B---3--:R-:W-:Y:S08]  /*101c0*/  HMMA.16816.F32 R52, R4.reuse, R20, R52 ;  /* 0x000000140434723c */ /* 0x048ff00000001834 */
[C---:B------:R-:W-:Y:S08]  /*101d0*/  HMMA.16816.F32 R48, R4.reuse, R22, R48 ;  /* 0x000000160430723c */ /* 0x040ff00000001830 */
[C---:B------:R-:W-:Y:S08]  /*101e0*/  HMMA.16816.F32 R40, R4.reuse, R18, R40 ;  /* 0x000000120428723c */ /* 0x040ff00000001828 */
[C---:B------:R-:W-:Y:S08]  /*101f0*/  HMMA.16816.F32 R36, R4.reuse, R12, R36 ;  /* 0x0000000c0424723c */ /* 0x040ff00000001824 */
[----:B------:R-:W-:Y:S07]  /*10200*/  HMMA.16816.F32 R64, R4, R14, R64 ;  /* 0x0000000e0440723c */ /* 0x000fee0000001840 */
[----:B------:R-:W-:-:S02]  /*10210*/  F2FP.PACK_AB R4, R195, R177 ;  /* 0x000000b1c304723e */ /* 0x000fc400000000ff */
[----:B------:R-:W-:Y:S02]  /*10220*/  F2FP.PACK_AB R5, R181, R167 ;  /* 0x000000a7b505723e */ /* 0x000fe400000000ff */
[----:B------:R-:W-:Y:S02]  /*10230*/  F2FP.PACK_AB R6, R218, R200 ;  /* 0x000000c8da06723e */ /* 0x000fe400000000ff */
[----:B------:R-:W-:-:S07]  /*10240*/  F2FP.PACK_AB R7, R201, R179 ;  /* 0x000000b3c907723e */ /* 0x000fce00000000ff */
[C---:B------:R-:W-:Y:S08]  /*10250*/  HMMA.16816.F32 R172, R4.reuse, R20, R172 ;  /* 0x0000001404ac723c */ /* 0x040ff000000018ac */
[C---:B------:R-:W-:Y:S01]  /*10260*/  HMMA.16816.F32 R184, R4.reuse, R22, R184 ;  /* 0x0000001604b8723c */ /* 0x040fe200000018b8 */
[----:B------:R-:W1:Y:S07]  /*10270*/  LDSM.16.MT88.4 R20, [R233+0x9000] ;  /* 0x00900000e914783b */ /* 0x000e6e0000004200 */
[C---:B------:R-:W-:Y:S08]  /*10280*/  HMMA.16816.F32 R160, R4.reuse, R24, R160 ;  /* 0x0000001804a0723c */ /* 0x040ff000000018a0 */
[C---:B------:R-:W-:Y:S01]  /*10290*/  HMMA.16816.F32 R168, R4.reuse, R26, R168 ;  /* 0x0000001a04a8723c */ /* 0x040fe200000018a8 */
[----:B------:R-:W-:Y:S07]  /*102a0*/  LDSM.16.MT88.4 R24, [R235+0x9000] ;  /* 0x00900000eb18783b */ /* 0x000fee0000004200 */
[C---:B------:R-:W-:Y:S08]  /*102b0*/  HMMA.16816.F32 R188, R4.reuse, R16, R188 ;  /* 0x0000001004bc723c */ /* 0x040ff000000018bc */
[C---:B------:R-:W-:Y:S01]  /*102c0*/  HMMA.16816.F32 R136, R4.reuse, R18, R136 ;  /* 0x000000120488723c */ /* 0x040fe20000001888 */
[----:B------:R-:W3:Y:S07]  /*102d0*/  LDSM.16.MT88.4 R16, [R236+0x9000] ;  /* 0x00900000ec10783b */ /* 0x000eee0000004200 */
[C---:B------:R-:W-:Y:S08]  /*102e0*/  HMMA.16816.F32 R196, R4.reuse, R12, R196 ;  /* 0x0000000c04c4723c */ /* 0x040ff000000018c4 */
[----:B------:R-:W-:Y:S01]  /*102f0*/  HMMA.16816.F32 R144, R4, R14, R144 ;  /* 0x0000000e0490723c */ /* 0x000fe20000001890 */
[----:B------:R-:W4:Y:S01]  /*10300*/  LDSM.16.MT88.4 R12, [R234+0x9000] ;  /* 0x00900000ea0c783b */ /* 0x000f220000004200 */
[----:B------:R-:W-:-:S05]  /*10310*/  IMAD.MOV.U32 R204, RZ, RZ, R57 ;  /* 0x000000ffffcc7224 */ /* 0x000fca00078e0039 */
[----:B------:R-:W-:Y:S02]  /*10320*/  F2FP.PACK_AB R4, R205, R222 ;  /* 0x000000decd04723e */ /* 0x000fe400000000ff */
[----:B------:R-:W-:Y:S02]  /*10330*/  F2FP.PACK_AB R5, R209, R210 ;  /* 0x000000d2d105723e */ /* 0x000fe400000000ff */
[----:B------:R-:W-:Y:S02]  /*10340*/  F2FP.PACK_AB R6, R216, R152 ;  /* 0x00000098d806723e */ /* 0x000fe400000000ff */
[----:B------:R-:W-:Y:S02]  /*10350*/  F2FP.PACK_AB R7, R212, R122 ;  /* 0x0000007ad407723e */ /* 0x000fe400000000ff */
[----:B------:R-:W-:Y:S02]  /*10360*/  MOV R153, R56 ;  /* 0x0000003800997202 */ /* 0x000fe40000000f00 */
[----:B------:R-:W-:Y:S01]  /*10370*/  MOV R164, R61 ;  /* 0x0000003d00a47202 */ /* 0x000fe20000000f00 */
[----:B------:R2:W-:Y:S02]  /*10380*/  MUFU.EX2 R206, R3 ;  /* 0x0000000300ce7308 */ /* 0x0005e40000000800 */
[C---:B-1----:R-:W-:Y:S08]  /*10390*/  HMMA.16816.F32 R60, R4.reuse, R20, R32 ;  /* 0x00000014043c723c */ /* 0x042ff00000001820 */
[----:B------:R-:W-:Y:S01]  /*103a0*/  HMMA.16816.F32 R56, R4, R22, R28 ;  /* 0x000000160438723c */ /* 0x000fe2000000181c */
[----:B------:R-:W-:-:S02]  /*103b0*/  FFMA.FTZ R126, R176, R10, R69 ;  /* 0x0000000ab07e7223 */ /* 0x000fc40000010045 */
[----:B--2---:R-:W-:Y:S01]  /*103c0*/  FFMA.FTZ R3, R112, c[0x0][0x23c], -R9 ;  /* 0x00008f0070037a23 */ /* 0x004fe20000010809 */
[----:B------:R-:W-:-:S04]  /*103d0*/  MOV R211, R93 ;  /* 0x0000005d00d37202 */ /* 0x000fc80000000f00 */
[C---:B---3--:R-:W-:Y:S01]  /*103e0*/  HMMA.16816.F32 R52, R4.reuse, R16, R52 ;  /* 0x000000100434723c */ /* 0x048fe20000001834 */
[----:B------:R-:W-:Y:S01]  /*103f0*/  MOV R121, R92 ;  /* 0x0000005c00797202 */ /* 0x000fe20000000f00 */
[----:B------:R1:W-:Y:S06]  /*10400*/  MUFU.EX2 R148, R3 ;  /* 0x0000000300947308 */ /* 0x0003ec0000000800 */
[C---:B------:R-:W-:Y:S01]  /*10410*/  HMMA.16816.F32 R48, R4.reuse, R18, R48 ;  /* 0x000000120430723c */ /* 0x040fe20000001830 */
[----:B------:R-:W-:Y:S01]  /*10420*/  MOV R223, R86 ;  /* 0x0000005600df7202 */ /* 0x000fe20000000f00 */
[----:B------:R-:W-:Y:S01]  /*10430*/  IMAD.MOV.U32 R245, RZ, RZ, R84 ;  /* 0x000000fffff57224 */ /* 0x000fe200078e0054 */
[----:B------:R-:W-:Y:S01]  /*10440*/  MOV R220, R85 ;  /* 0x0000005500dc7202 */ /* 0x000fe20000000f00 */
[----:B------:R-:W-:Y:S04]  /*10450*/  LDSM.16.MT88.4 R28, [R235+0x9800] ;  /* 0x00980000eb1c783b */ /* 0x000fe80000004200 */
[C---:B----4-:R-:W-:Y:S08]  /*10460*/  HMMA.16816.F32 R44, R4.reuse, R12, R44 ;  /* 0x0000000c042c723c */ /* 0x050ff0000000182c */
[----:B------:R-:W-:Y:S01]  /*10470*/  HMMA.16816.F32 R40, R4, R14, R40 ;  /* 0x0000000e0428723c */ /* 0x000fe20000001828 */
[----:B-1----:R-:W-:-:S07]  /*10480*/  FFMA.FTZ R3, R105, c[0x0][0x23c], -R9 ;  /* 0x00008f0069037a23 */ /* 0x002fce0000010809 */
[C---:B------:R-:W-:Y:S08]  /*10490*/  HMMA.16816.F32 R36, R4.reuse, R24, R36 ;  /* 0x000000180424723c */ /* 0x040ff00000001824 */
[----:B------:R-:W-:Y:S07]  /*104a0*/  HMMA.16816.F32 R32, R4, R26, R64 ;  /* 0x0000001a0420723c */ /* 0x000fee0000001840 */
[----:B------:R-:W-:-:S02]  /*104b0*/  F2FP.PACK_AB R4, R204, R132 ;  /* 0x00000084cc04723e */ /* 0x000fc400000000ff */
[----:B------:R-:W-:Y:S02]  /*104c0*/  F2FP.PACK_AB R5, R207, R131 ;  /* 0x00000083cf05723e */ /* 0x000fe400000000ff */
[----:B------:R-:W-:Y:S02]  /*104d0*/  F2FP.PACK_AB R6, R221, R153 ;  /* 0x00000099dd06723e */ /* 0x000fe400000000ff */
[----:B------:R-:W-:Y:S01]  /*104e0*/  F2FP.PACK_AB R7, R217, R154 ;  /* 0x0000009ad907723e */ /* 0x000fe200000000ff */
[----:B------:R1:W-:Y:S06]  /*104f0*/  MUFU.EX2 R129, R3 ;  /* 0x0000000300817308 */ /* 0x0003ec0000000800 */
[C---:B------:R-:W-:Y:S08]  /*10500*/  HMMA.16816.F32 R160, R4.reuse, R20, R160 ;  /* 0x0000001404a0723c */ /* 0x040ff000000018a0 */
[----:B------:R-:W-:Y:S01]  /*10510*/  HMMA.16816.F32 R168, R4, R22, R168 ;  /* 0x0000001604a8723c */ /* 0x000fe200000018a8 */
[----:B------:R-:W2:Y:S01]  /*10520*/  LDSM.16.MT88.4 R20, [R233+0x9800] ;  /* 0x00980000e914783b */ /* 0x000ea20000004200 */
[----:B-1----:R-:W-:-:S04]  /*10530*/  FFMA.FTZ R3, R114, c[0x0][0x23c], -R8 ;  /* 0x00008f0072037a23 */ /* 0x002fc80000010808 */
[----:B------:R1:W-:Y:S01]  /*10540*/  MUFU.EX2 R110, R3 ;  /* 0x00000003006e7308 */ /* 0x0003e20000000800 */
[----:B------:R-:W-:Y:S01]  /*10550*/  MOV R119, R87 ;  /* 0x0000005700777202 */ /* 0x000fe20000000f00 */
[----:B------:R-:W-:Y:S01]  /*10560*/  HMMA.16816.F32 R172, R4, R16, R172 ;  /* 0x0000001004ac723c */ /* 0x000fe200000018ac */
[----:B------:R-:W-:Y:S02]  /*10570*/  MOV R118, R94 ;  /* 0x0000005e00767202 */ /* 0x000fe40000000f00 */
[----:B------:R-:W-:-:S05]  /*10580*/  MOV R10, R95 ;  /* 0x0000005f000a7202 */ /* 0x000fca0000000f00 */
[----:B------:R-:W-:Y:S01]  /*10590*/  HMMA.16816.F32 R184, R4, R18, R184 ;  /* 0x0000001204b8723c */ /* 0x000fe200000018b8 */
[----:B------:R-:W-:Y:S01]  /*105a0*/  MOV R219, R99 ;  /* 0x0000006300db7202 */ /* 0x000fe20000000f00 */
[----:B------:R-:W3:Y:S01]  /*105b0*/  LDSM.16.MT88.4 R16, [R236+0x9800] ;  /* 0x00980000ec10783b */ /* 0x000ee20000004200 */
[----:B-1----:R-:W-:-:S05]  /*105c0*/  FFMA.FTZ R3, R111, c[0x0][0x23c], -R8 ;  /* 0x00008f006f037a23 */ /* 0x002fca0000010808 */
[C---:B------:R-:W-:Y:S01]  /*105d0*/  HMMA.16816.F32 R92, R4.reuse, R12, R188 ;  /* 0x0000000c045c723c */ /* 0x040fe200000018bc */
[----:B------:R1:W4:Y:S07]  /*105e0*/  MUFU.EX2 R149, R3 ;  /* 0x0000000300957308 */ /* 0x00032e0000000800 */
[C---:B------:R-:W-:Y:S01]  /*105f0*/  HMMA.16816.F32 R136, R4.reuse, R14, R136 ;  /* 0x0000000e0488723c */ /* 0x040fe20000001888 */
[----:B------:R-:W-:Y:S01]  /*10600*/  MOV R143, R96 ;  /* 0x00000060008f7202 */ /* 0x000fe20000000f00 */
[----:B------:R-:W2:Y:S06]  /*10610*/  LDSM.16.MT88.4 R12, [R234+0x9800] ;  /* 0x00980000ea0c783b */ /* 0x000eac0000004200 */
[----:B------:R-:W-:Y:S01]  /*10620*/  HMMA.16816.F32 R196, R4, R24, R196 ;  /* 0x0000001804c4723c */ /* 0x000fe200000018c4 */
[----:B-1----:R-:W-:-:S07]  /*10630*/  FFMA.FTZ R3, R108, c[0x0][0x23c], -R8 ;  /* 0x00008f006c037a23 */ /* 0x002fce0000010808 */
[----:B------:R-:W-:Y:S01]  /*10640*/  HMMA.16816.F32 R84, R4, R26, R144 ;  /* 0x0000001a0454723c */ /* 0x000fe20000001890 */
[----:B------:R-:W-:Y:S06]  /*10650*/  MUFU.EX2 R130, R3 ;  /* 0x0000000300827308 */ /* 0x000fec0000000800 */
[----:B------:R-:W-:-:S04]  /*10660*/  FFMA.FTZ R4, R102, c[0x0][0x23c], -R8 ;  /* 0x00008f0066047a23 */ /* 0x000fc80000010808 */
[----:B------:R1:W1:Y:S01]  /*10670*/  MUFU.EX2 R124, R4 ;  /* 0x00000004007c7308 */ /* 0x0002620000000800 */
[----:B----4-:R-:W-:Y:S02]  /*10680*/  F2FP.PACK_AB R5, R149, R110 ;  /* 0x0000006e9505723e */ /* 0x010fe400000000ff */
[----:B------:R-:W-:Y:S02]  /*10690*/  F2FP.PACK_AB R6, R129, R148 ;  /* 0x000000948106723e */ /* 0x000fe400000000ff */
[----:B------:R-:W-:Y:S02]  /*106a0*/  MOV R115, R97 ;  /* 0x0000006100737202 */ /* 0x000fe40000000f00 */
[----:B------:R-:W-:Y:S02]  /*106b0*/  MOV R141, R98 ;  /* 0x00000062008d7202 */ /* 0x000fe40000000f00 */
[----:B-1----:R-:W-:Y:S02]  /*106c0*/  F2FP.PACK_AB R4, R206, R109 ;  /* 0x0000006dce04723e */ /* 0x002fe400000000ff */
[----:B------:R-:W-:-:S07]  /*106d0*/  F2FP.PACK_AB R7, R124, R130 ;  /* 0x000000827c07723e */ /* 0x000fce00000000ff */
[C---:B--2---:R-:W-:Y:S07]  /*106e0*/  HMMA.16816.F32 R96, R4.reuse, R20, R60 ;  /* 0x000000140460723c */ /* 0x044fee000000183c */
[----:B------:R-:W-:Y:S02]  /*106f0*/  FFMA.FTZ R61, R113, R101, R239 ;  /* 0x00000065713d7223 */ /* 0x000fe400000100ef */
[----:B------:R-:W2:Y:S04]  /*10700*/  LDL.LU R239, [R1+0x12c] ;  /* 0x00012c0001ef7983 */ /* 0x000ea80000300800 */
[----:B------:R-:W4:Y:S01]  /*10710*/  LDL.LU R113, [R1+0x38] ;  /* 0x0000380001717983 */ /* 0x000f220000300800 */
[----:B------:R-:W-:Y:S01]  /*10720*/  MOV R135, R164 ;  /* 0x000000a400877202 */ /* 0x000fe20000000f00 */
[----:B------:R-:W-:Y:S01]  /*10730*/  FFMA.FTZ R127, R180, R11, R70 ;  /* 0x0000000bb47f7223 */ /* 0x000fe20000010046 */
[----:B------:R-:W-:Y:S01]  /*10740*/  MOV R189, R74 ;  /* 0x0000004a00bd7202 */ /* 0x000fe20000000f00 */
[----:B------:R-:W-:Y:S01]  /*10750*/  IMAD.MOV.U32 R190, RZ, RZ, R75 ;  /* 0x000000ffffbe7224 */ /* 0x000fe200078e004b */
[----:B------:R-:W-:Y:S01]  /*10760*/  MOV R188, R72 ;  /* 0x0000004800bc7202 */ /* 0x000fe20000000f00 */
[----:B------:R-:W-:Y:S01]  /*10770*/  IMAD.MOV.U32 R120, RZ, RZ, R91 ;  /* 0x000000ffff787224 */ /* 0x000fe200078e005b */
[----:B------:R-:W-:Y:S01]  /*10780*/  MOV R164, R73 ;  /* 0x0000004900a47202 */ /* 0x000fe20000000f00 */
[----:B------:R-:W-:Y:S01]  /*10790*/  IMAD.MOV.U32 R140, RZ, RZ, R88 ;  /* 0x000000ffff8c7224 */ /* 0x000fe200078e0058 */
[----:B------:R-:W-:Y:S01]  /*107a0*/  MOV R208, R90 ;  /* 0x0000005a00d07202 */ /* 0x000fe20000000f00 */
[----:B---3--:R-:W-:Y:S01]  /*107b0*/  HMMA.16816.F32 R72, R4, R16, R52 ;  /* 0x000000100448723c */ /* 0x008fe20000001834 */
[----:B------:R-:W-:-:S02]  /*107c0*/  MOV R133, R89 ;  /* 0x0000005900857202 */ /* 0x000fc40000000f00 */
[----:B------:R-:W-:Y:S02]  /*107d0*/  MOV R134, R83 ;  /* 0x0000005300867202 */ /* 0x000fe40000000f00 */
[----:B------:R-:W-:Y:S02]  /*107e0*/  MOV R151, R82 ;  /* 0x0000005200977202 */ /* 0x000fe40000000f00 */
[----:B------:R-:W-:Y:S01]  /*107f0*/  MOV R155, R80 ;  /* 0x00000050009b7202 */ /* 0x000fe20000000f00 */
[----:B------:R-:W-:Y:S01]  /*10800*/  HMMA.16816.F32 R64, R4, R12, R44 ;  /* 0x0000000c0440723c */ /* 0x000fe2000000182c */
[----:B------:R-:W-:Y:S02]  /*10810*/  MOV R123, R79 ;  /* 0x0000004f007b7202 */ /* 0x000fe40000000f00 */
[----:B------:R-:W-:Y:S02]  /*10820*/  MOV R11, R78 ;  /* 0x0000004e000b7202 */ /* 0x000fe40000000f00 */
[----:B------:R-:W-:-:S02]  /*10830*/  MOV R191, R76 ;  /* 0x0000004c00bf7202 */ /* 0x000fc40000000f00 */
[----:B------:R-:W-:Y:S01]  /*10840*/  MOV R176, R71 ;  /* 0x0000004700b07202 */ /* 0x000fe20000000f00 */
[C---:B------:R-:W-:Y:S01]  /*10850*/  HMMA.16816.F32 R52, R4.reuse, R14, R40 ;  /* 0x0000000e0434723c */ /* 0x040fe20000001828 */
[----:B------:R-:W-:Y:S02]  /*10860*/  MOV R180, R77 ;  /* 0x0000004d00b47202 */ /* 0x000fe40000000f00 */
[----:B------:R-:W-:Y:S01]  /*10870*/  MOV R142, R81 ;  /* 0x00000051008e7202 */ /* 0x000fe20000000f00 */
[--C-:B------:R-:W-:Y:S02]  /*10880*/  FFMA.FTZ R3, R214, c[0x0][0x23c], -R2.reuse ;  /* 0x00008f00d6037a23 */ /* 0x100fe40000010802 */
[----:B------:R-:W-:Y:S02]  /*10890*/  FFMA.FTZ R114, R190, c[0x0][0x23c], -R2 ;  /* 0x00008f00be727a23 */ /* 0x000fe40000010802 */
[----:B------:R-:W-:Y:S01]  /*108a0*/  HMMA.16816.F32 R80, R4, R22, R56 ;  /* 0x000000160450723c */ /* 0x000fe20000001838 */
[----:B------:R-:W-:-:S02]  /*108b0*/  MOV R190, R10 ;  /* 0x0000000a00be7202 */ /* 0x000fc40000000f00 */
[----:B------:R-:W-:-:S05]  /*108c0*/  MOV R10, R115 ;  /* 0x00000073000a7202 */ /* 0x000fca0000000f00 */
[----:B------:R-:W-:Y:S01]  /*108d0*/  HMMA.16816.F32 R68, R4, R18, R48 ;  /* 0x000000120444723c */ /* 0x000fe20000001830 */
[----:B------:R-:W-:Y:S01]  /*108e0*/  FFMA.FTZ R115, R123, c[0x0][0x23c], -R2 ;  /* 0x00008f007b737a23 */ /* 0x000fe20000010802 */
[----:B------:R-:W-:-:S06]  /*108f0*/  MOV R123, R245 ;  /* 0x000000f5007b7202 */ /* 0x000fcc0000000f00 */
[----:B------:R-:W-:Y:S01]  /*10900*/  HMMA.16816.F32 R88, R4, R28, R36 ;  /* 0x0000001c0458723c */ /* 0x000fe20000001824 */
[----:B------:R-:W-:-:S07]  /*10910*/  IMAD.MOV.U32 R245, RZ, RZ, R155 ;  /* 0x000000fffff57224 */ /* 0x000fce00078e009b */
[----:B------:R-:W-:Y:S01]  /*10920*/  HMMA.16816.F32 R76, R4, R30, R32 ;  /* 0x0000001e044c723c */ /* 0x000fe20000001820 */
[----:B------:R-:W-:-:S06]  /*10930*/  FFMA.FTZ R39, R243, c[0x0][0x23c], -R2 ;  /* 0x00008f00f3277a23 */ /* 0x000fcc0000010802 */
[--C-:B------:R-:W-:Y:S02]  /*10940*/  FFMA.FTZ R4, R240, c[0x0][0x23c], -R2.reuse ;  /* 0x00008f00f0047a23 */ /* 0x100fe40000010802 */
[--C-:B------:R-:W-:Y:S02]  /*10950*/  FFMA.FTZ R6, R241, c[0x0][0x23c], -R2.reuse ;  /* 0x00008f00f1067a23 */ /* 0x100fe40000010802 */
[--C-:B------:R-:W-:Y:S02]  /*10960*/  FFMA.FTZ R5, R225, c[0x0][0x23c], -R2.reuse ;  /* 0x00008f00e1057a23 */ /* 0x100fe40000010802 */
[--C-:B------:R-:W-:Y:S02]  /*10970*/  FFMA.FTZ R35, R242, c[0x0][0x23c], -R2.reuse ;  /* 0x00008f00f2237a23 */ /* 0x100fe40000010802 */
[--C-:B------:R-:W-:Y:S02]  /*10980*/  FFMA.FTZ R34, R227, c[0x0][0x23c], -R2.reuse ;  /* 0x00008f00e3227a23 */ /* 0x100fe40000010802 */
[----:B------:R-:W-:-:S02]  /*10990*/  FFMA.FTZ R155, R180, c[0x0][0x23c], -R2 ;  /* 0x00008f00b49b7a23 */ /* 0x000fc40000010802 */
[----:B------:R-:W-:Y:S02]  /*109a0*/  FFMA.FTZ R180, R228, c[0x0][0x23c], -R2 ;  /* 0x00008f00e4b47a23 */ /* 0x000fe40000010802 */
[--C-:B------:R-:W-:Y:S01]  /*109b0*/  FFMA.FTZ R144, R244, c[0x0][0x23c], -R0.reuse ;  /* 0x00008f00f4907a23 */ /* 0x100fe20000010800 */
[----:B------:R-:W-:Y:S01]  /*109c0*/  MUFU.EX2 R108, R4 ;  /* 0x00000004006c7308 */ /* 0x000fe20000000800 */
[----:B------:R-:W-:Y:S02]  /*109d0*/  FFMA.FTZ R145, R250, c[0x0][0x23c], -R0 ;  /* 0x00008f00fa917a23 */ /* 0x000fe40000010800 */
[----:B------:R-:W-:Y:S02]  /*109e0*/  FFMA.FTZ R38, R188, c[0x0][0x23c], -R2 ;  /* 0x00008f00bc267a23 */ /* 0x000fe40000010802 */
[--C-:B------:R-:W-:Y:S02]  /*109f0*/  FFMA.FTZ R146, R252, c[0x0][0x23c], -R0.reuse ;  /* 0x00008f00fc927a23 */ /* 0x100fe40000010800 */
[--C-:B------:R-:W-:Y:S01]  /*10a00*/  FFMA.FTZ R188, R248, c[0x0][0x23c], -R0.reuse ;  /* 0x00008f00f8bc7a23 */ /* 0x100fe20000010800 */
[----:B------:R1:W-:Y:S02]  /*10a10*/  MUFU.EX2 R40, R3 ;  /* 0x0000000300287308 */ /* 0x0003e40000000800 */
[----:B-1----:R-:W-:-:S02]  /*10a20*/  FFMA.FTZ R3, R190, c[0x0][0x23c], -R0 ;  /* 0x00008f00be037a23 */ /* 0x002fc40000010800 */
[----:B------:R-:W-:Y:S02]  /*10a30*/  FFMA.FTZ R190, R231, c[0x0][0x23c], -R0 ;  /* 0x00008f00e7be7a23 */ /* 0x000fe40000010800 */
[--C-:B------:R-:W-:Y:S02]  /*10a40*/  FFMA.FTZ R135, R135, c[0x0][0x23c], -R2.reuse ;  /* 0x00008f0087877a23 */ /* 0x100fe40000010802 */
[--C-:B------:R-:W-:Y:S02]  /*10a50*/  FFMA.FTZ R140, R140, c[0x0][0x23c], -R2.reuse ;  /* 0x00008f008c8c7a23 */ /* 0x100fe40000010802 */
[--C-:B------:R-:W-:Y:S02]  /*10a60*/  FFMA.FTZ R141, R141, c[0x0][0x23c], -R2.reuse ;  /* 0x00008f008d8d7a23 */ /* 0x100fe40000010802 */
[--C-:B------:R-:W-:Y:S02]  /*10a70*/  FFMA.FTZ R142, R142, c[0x0][0x23c], -R2.reuse ;  /* 0x00008f008e8e7a23 */ /* 0x100fe40000010802 */
[----:B------:R-:W-:-:S02]  /*10a80*/  FFMA.FTZ R164, R164, c[0x0][0x23c], -R2 ;  /* 0x00008f00a4a47a23 */ /* 0x000fc40000010802 */
[--C-:B------:R-:W-:Y:S02]  /*10a90*/  FFMA.FTZ R176, R176, c[0x0][0x23c], -R2.reuse ;  /* 0x00008f00b0b07a23 */ /* 0x100fe40000010802 */
[----:B----4-:R-:W-:Y:S02]  /*10aa0*/  FFMA.FTZ R62, R113, R100, R213 ;  /* 0x00000064713e7223 */ /* 0x010fe400000100d5 */
[----:B------:R-:W3:Y:S01]  /*10ab0*/  LDL.LU R213, [R1+0x128] ;  /* 0x0001280001d57983 */ /* 0x000ee20000300800 */
[----:B------:R-:W-:Y:S01]  /*10ac0*/  FFMA.FTZ R113, R189, c[0x0][0x23c], -R2 ;  /* 0x00008f00bd717a23 */ /* 0x000fe20000010802 */
[----:B------:R-:W-:Y:S02]  /*10ad0*/  MOV R189, R191 ;  /* 0x000000bf00bd7202 */ /* 0x000fe40000000f00 */
[----:B------:R-:W4:Y:S01]  /*10ae0*/  LDL.LU R240, [R1+0x124] ;  /* 0x0001240001f07983 */ /* 0x000f220000300800 */
[----:B------:R-:W-:-:S03]  /*10af0*/  MOV R191, R11 ;  /* 0x0000000b00bf7202 */ /* 0x000fc60000000f00 */
[----:B------:R-:W4:Y:S01]  /*10b00*/  LDL.LU R214, [R1+0x120] ;  /* 0x0001200001d67983 */ /* 0x000f220000300800 */
[----:B------:R-:W-:-:S03]  /*10b10*/  MOV R11, R118 ;  /* 0x00000076000b7202 */ /* 0x000fc60000000f00 */
[----:B------:R-:W4:Y:S01]  /*10b20*/  LDL.LU R241, [R1+0x11c] ;  /* 0x00011c0001f17983 */ /* 0x000f220000300800 */
[----:B------:R-:W-:-:S03]  /*10b30*/  MOV R118, R119 ;  /* 0x0000007700767202 */ /* 0x000fc60000000f00 */
[----:B------:R-:W4:Y:S01]  /*10b40*/  LDL.LU R225, [R1+0x118] ;  /* 0x0001180001e17983 */ /* 0x000f220000300800 */
[----:B------:R-:W-:-:S03]  /*10b50*/  FFMA.FTZ R119, R219, c[0x0][0x23c], -R2 ;  /* 0x00008f00db777a23 */ /* 0x000fc60000010802 */
[----:B------:R-:W4:Y:S04]  /*10b60*/  LDL.LU R242, [R1+0x114] ;  /* 0x0001140001f27983 */ /* 0x000f280000300800 */
[----:B------:R-:W4:Y:S04]  /*10b70*/  LDL.LU R227, [R1+0x110] ;  /* 0x0001100001e37983 */ /* 0x000f280000300800 */
[----:B------:R-:W4:Y:S04]  /*10b80*/  LDL.LU R243, [R1+0x10c] ;  /* 0x00010c0001f37983 */ /* 0x000f280000300800 */
[----:B------:R-:W4:Y:S01]  /*10b90*/  LDL.LU R219, [R1+0x4] ;  /* 0x0000040001db7983 */ /* 0x000f220000300800 */
[----:B------:R-:W-:-:S03]  /*10ba0*/  FFMA.FTZ R4, R189, c[0x0][0x23c], -R0 ;  /* 0x00008f00bd047a23 */ /* 0x000fc60000010800 */
[----:B------:R-:W4:Y:S01]  /*10bb0*/  LDL.LU R228, [R1+0x108] ;  /* 0x0001080001e47983 */ /* 0x000f220000300800 */
[----:B------:R-:W-:-:S03]  /*10bc0*/  FFMA.FTZ R189, R229, c[0x0][0x23c], -R0 ;  /* 0x00008f00e5bd7a23 */ /* 0x000fc60000010800 */
[----:B------:R-:W4:Y:S04]  /*10bd0*/  LDL.LU R244, [R1+0x104] ;  /* 0x0001040001f47983 */ /* 0x000f280000300800 */
[----:B------:R-:W4:Y:S04]  /*10be0*/  LDL.LU R250, [R1+0x100] ;  /* 0x0001000001fa7983 */ /* 0x000f280000300800 */
[----:B------:R-:W4:Y:S04]  /*10bf0*/  LDL.LU R252, [R1+0xfc] ;  /* 0x0000fc0001fc7983 */ /* 0x000f280000300800 */
[----:B------:R-:W4:Y:S04]  /*10c00*/  LDL.LU R248, [R1+0xf8] ;  /* 0x0000f80001f87983 */ /* 0x000f280000300800 */
[----:B------:R-:W4:Y:S04]  /*10c10*/  LDL.LU R229, [R1+0xf4] ;  /* 0x0000f40001e57983 */ /* 0x000f280000300800 */
[----:B------:R-:W4:Y:S01]  /*10c20*/  LDL.LU R231, [R1+0xf0] ;  /* 0x0000f00001e77983 */ /* 0x000f220000300800 */
[----:B------:R-:W-:-:S02]  /*10c30*/  FFMA.FTZ R2, R191, c[0x0][0x23c], -R0 ;  /* 0x00008f00bf027a23 */ /* 0x000fc40000010800 */
[--C-:B------:R-:W-:Y:S02]  /*10c40*/  FFMA.FTZ R191, R246, c[0x0][0x23c], -R0.reuse ;  /* 0x00008f00f6bf7a23 */ /* 0x100fe40000010800 */
[----:B------:R-:W4:Y:S01]  /*10c50*/  LDL.LU R246, [R1+0xec] ;  /* 0x0000ec0001f67983 */ /* 0x000f220000300800 */
[----:B------:R-:W-:Y:S01]  /*10c60*/  FFMA.FTZ R7, R10, c[0x0][0x23c], -R0 ;  /* 0x00008f000a077a23 */ /* 0x000fe20000010800 */
[----:B------:R-:W1:Y:S01]  /*10c70*/  MUFU.EX2 R6, R6 ;  /* 0x0000000600067308 */ /* 0x000e620000000800 */
[----:B------:R-:W-:Y:S02]  /*10c80*/  IMAD.MOV.U32 R111, RZ, RZ, R122 ;  /* 0x000000ffff6f7224 */ /* 0x000fe400078e007a */
[----:B------:R-:W-:-:S05]  /*10c90*/  FFMA.FTZ R32, R245, c[0x0][0x23c], -R0 ;  /* 0x00008f00f5207a23 */ /* 0x000fca0000010800 */
[----:B------:R-:W2:Y:S08]  /*10ca0*/  MUFU.EX2 R5, R5 ;  /* 0x0000000500057308 */ /* 0x000eb00000000800 */
[----:B------:R2:W-:Y:S01]  /*10cb0*/  MUFU.EX2 R245, R4 ;  /* 0x0000000400f57308 */ /* 0x0005e20000000800 */
[--C-:B------:R-:W-:Y:S01]  /*10cc0*/  FFMA.FTZ R33, R123, c[0x0][0x23c], -R0.reuse ;  /* 0x00008f007b217a23 */ /* 0x100fe20000010800 */
[----:B------:R-:W-:Y:S01]  /*10cd0*/  MOV R105, R132 ;  /* 0x0000008400697202 */ /* 0x000fe20000000f00 */
[----:B------:R-:W-:Y:S01]  /*10ce0*/  FFMA.FTZ R123, R211, c[0x0][0x23c], -R0 ;  /* 0x00008f00d37b7a23 */ /* 0x000fe20000010800 */
[----:B------:R-:W-:Y:S01]  /*10cf0*/  MOV R211, R151 ;  /* 0x0000009700d37202 */ /* 0x000fe20000000f00 */
[--C-:B------:R-:W-:Y:S01]  /*10d00*/  FFMA.FTZ R132, R251, c[0x0][0x23c], -R8.reuse ;  /* 0x00008f00fb847a23 */ /* 0x100fe20000010808 */
[----:B-1----:R-:W-:Y:S01]  /*10d10*/  MOV R251, R6 ;  /* 0x0000000600fb7202 */ /* 0x002fe20000000f00 */
[----:B------:R-:W-:Y:S01]  /*10d20*/  FFMA.FTZ R151, R230, c[0x0][0x23c], -R8 ;  /* 0x00008f00e6977a23 */ /* 0x000fe20000010808 */
[----:B------:R-:W-:Y:S01]  /*10d30*/  MOV R230, R40 ;  /* 0x0000002800e67202 */ /* 0x000fe20000000f00 */
[--C-:B------:R-:W-:Y:S01]  /*10d40*/  FFMA.FTZ R37, R11, c[0x0][0x23c], -R0.reuse ;  /* 0x00008f000b257a23 */ /* 0x100fe20000010800 */
[----:B------:R-:W-:Y:S01]  /*10d50*/  MOV R58, R206 ;  /* 0x000000ce003a7202 */ /* 0x000fe20000000f00 */
[--C-:B------:R-:W-:Y:S01]  /*10d60*/  FFMA.FTZ R36, R118, c[0x0][0x23c], -R0.reuse ;  /* 0x00008f0076247a23 */ /* 0x100fe20000010800 */
        /* <DEDUP_REMOVED lines=8> */
[----:B------:R-:W-:-:S02]  /*10df0*/  MOV R49, R124 ;  /* 0x0000007c00317202 */ /* 0x000fc40000000f00 */
[----:B------:R-:W-:Y:S01]  /*10e00*/  MOV R206, R150 ;  /* 0x0000009600ce7202 */ /* 0x000fe20000000f00 */
[----:B------:R-:W-:Y:S01]  /*10e10*/  FFMA.FTZ R150, R103, c[0x0][0x23c], -R9 ;  /* 0x00008f0067967a23 */ /* 0x000fe20000010809 */
[----:B--2---:R-:W-:Y:S01]  /*10e20*/  F2FP.PACK_AB R4, R230, R108 ;  /* 0x0000006ce604723e */ /* 0x004fe200000000ff */
[--C-:B------:R-:W-:Y:S01]  /*10e30*/  FFMA.FTZ R120, R120, c[0x0][0x23c], -R0.reuse ;  /* 0x00008f0078787a23 */ /* 0x100fe20000010800 */
[----:B------:R-:W-:Y:S01]  /*10e40*/  MOV R208, R133 ;  /* 0x0000008500d07202 */ /* 0x000fe20000000f00 */
[--C-:B------:R-:W-:Y:S01]  /*10e50*/  FFMA.FTZ R121, R121, c[0x0][0x23c], -R0.reuse ;  /* 0x00008f0079797a23 */ /* 0x100fe20000010800 */
[----:B------:R-:W-:Y:S01]  /*10e60*/  MOV R59, R131 ;  /* 0x00000083003b7202 */ /* 0x000fe20000000f00 */
[----:B------:R-:W-:Y:S02]  /*10e70*/  FFMA.FTZ R143, R143, c[0x0][0x23c], -R0 ;  /* 0x00008f008f8f7a23 */ /* 0x000fe40000010800 */
[--C-:B------:R-:W-:Y:S02]  /*10e80*/  FFMA.FTZ R102, R239, c[0x0][0x23c], -R8.reuse ;  /* 0x00008f00ef667a23 */ /* 0x100fe40000010808 */
[----:B------:R-:W-:-:S02]  /*10e90*/  FFMA.FTZ R103, R238, c[0x0][0x23c], -R8 ;  /* 0x00008f00ee677a23 */ /* 0x000fc40000010808 */
[--C-:B------:R-:W-:Y:S02]  /*10ea0*/  FFMA.FTZ R112, R237, c[0x0][0x23c], -R8.reuse ;  /* 0x00008f00ed707a23 */ /* 0x100fe40000010808 */
[--C-:B------:R-:W-:Y:S02]  /*10eb0*/  FFMA.FTZ R131, R232, c[0x0][0x23c], -R8.reuse ;  /* 0x00008f00e8837a23 */ /* 0x100fe40000010808 */
[--C-:B------:R-:W-:Y:S01]  /*10ec0*/  FFMA.FTZ R133, R249, c[0x0][0x23c], -R8.reuse ;  /* 0x00008f00f9857a23 */ /* 0x100fe20000010808 */
[----:B------:R-:W-:Y:S01]  /*10ed0*/  MOV R249, R57 ;  /* 0x0000003900f97202 */ /* 0x000fe20000000f00 */
[----:B------:R-:W-:Y:S08]  /*10ee0*/  MUFU.EX2 R114, R114 ;  /* 0x0000007200727308 */ /* 0x000ff00000000800 */
[----:B------:R-:W-:Y:S08]  /*10ef0*/  MUFU.EX2 R115, R115 ;  /* 0x0000007300737308 */ /* 0x000ff00000000800 */
[----:B------:R-:W-:Y:S08]  /*10f00*/  MUFU.EX2 R119, R119 ;  /* 0x0000007700777308 */ /* 0x000ff00000000800 */
[----:B------:R-:W-:Y:S08]  /*10f10*/  MUFU.EX2 R118, R118 ;  /* 0x0000007600767308 */ /* 0x000ff00000000800 */
[----:B------:R-:W-:Y:S08]  /*10f20*/  MUFU.EX2 R120, R120 ;  /* 0x0000007800787308 */ /* 0x000ff00000000800 */
[----:B------:R-:W-:Y:S08]  /*10f30*/  MUFU.EX2 R121, R121 ;  /* 0x0000007900797308 */ /* 0x000ff00000000800 */
[----:B------:R-:W-:Y:S01]  /*10f40*/  MUFU.EX2 R123, R123 ;  /* 0x0000007b007b7308 */ /* 0x000fe20000000800 */
[----:B---3--:R-:W-:Y:S01]  /*10f50*/  FFMA.FTZ R130, R213, c[0x0][0x23c], -R9 ;  /* 0x00008f00d5827a23 */ /* 0x008fe20000010809 */
[----:B------:R-:W-:Y:S01]  /*10f60*/  MOV R213, R154 ;  /* 0x0000009a00d57202 */ /* 0x000fe20000000f00 */
[----:B------:R-:W-:-:S02]  /*10f70*/  FFMA.FTZ R154, R215, c[0x0][0x23c], -R8 ;  /* 0x00008f00d79a7a23 */ /* 0x000fc40000010808 */
[----:B----4-:R-:W-:Y:S02]  /*10f80*/  FFMA.FTZ R101, R240, c[0x0][0x23c], -R8 ;  /* 0x00008f00f0657a23 */ /* 0x010fe40000010808 */
[--C-:B------:R-:W-:Y:S02]  /*10f90*/  FFMA.FTZ R122, R227, c[0x0][0x23c], -R9.reuse ;  /* 0x00008f00e37a7a23 */ /* 0x100fe40000010809 */
[----:B------:R-:W-:Y:S01]  /*10fa0*/  MUFU.EX2 R227, R7 ;  /* 0x0000000700e37308 */ /* 0x000fe20000000800 */
[----:B------:R-:W-:-:S07]  /*10fb0*/  FFMA.FTZ R100, R228, c[0x0][0x23c], -R9 ;  /* 0x00008f00e4647a23 */ /* 0x000fce0000010809 */
[----:B------:R-:W1:Y:S01]  /*10fc0*/  MUFU.EX2 R228, R2 ;  /* 0x0000000200e47308 */ /* 0x000e620000000800 */
[--C-:B------:R-:W-:Y:S01]  /*10fd0*/  FFMA.FTZ R25, R219, c[0x0][0x23c], -R9.reuse ;  /* 0x00008f00db197a23 */ /* 0x100fe20000010809 */
[----:B------:R-:W-:Y:S01]  /*10fe0*/  MOV R219, R220 ;  /* 0x000000dc00db7202 */ /* 0x000fe20000000f00 */
[--C-:B------:R-:W-:Y:S01]  /*10ff0*/  FFMA.FTZ R124, R225, c[0x0][0x23c], -R9.reuse ;  /* 0x00008f00e17c7a23 */ /* 0x100fe20000010809 */
[----:B------:R-:W-:Y:S01]  /*11000*/  MOV R220, R223 ;  /* 0x000000df00dc7202 */ /* 0x000fe20000000f00 */
[----:B------:R-:W-:-:S03]  /*11010*/  FFMA.FTZ R60, R231, c[0x0][0x23c], -R9 ;  /* 0x00008f00e73c7a23 */ /* 0x000fc60000010809 */
[----:B------:R-:W2:Y:S01]  /*11020*/  MUFU.EX2 R231, R3 ;  /* 0x0000000300e77308 */ /* 0x000ea20000000800 */
[--C-:B------:R-:W-:Y:S01]  /*11030*/  FFMA.FTZ R10, R248, c[0x0][0x23c], -R9.reuse ;  /* 0x00008f00f80a7a23 */ /* 0x100fe20000010809 */
[----:B------:R-:W-:Y:S01]  /*11040*/  MOV R248, R5 ;  /* 0x0000000500f87202 */ /* 0x000fe20000000f00 */
[--C-:B------:R-:W-:Y:S01]  /*11050*/  FFMA.FTZ R24, R252, c[0x0][0x23c], -R9.reuse ;  /* 0x00008f00fc187a23 */ /* 0x100fe20000010809 */
[----:B-1----:R-:W-:Y:S01]  /*11060*/  F2FP.PACK_AB R7, R227, R228 ;  /* 0x000000e4e307723e */ /* 0x002fe200000000ff */
[--C-:B------:R-:W-:Y:S01]  /*11070*/  FFMA.FTZ R11, R250, c[0x0][0x23c], -R9.reuse ;  /* 0x00008f00fa0b7a23 */ /* 0x100fe20000010809 */
[----:B------:R-:W-:Y:S01]  /*11080*/  F2FP.PACK_AB R6, R248, R251 ;  /* 0x000000fbf806723e */ /* 0x000fe200000000ff */
[--C-:B------:R-:W-:Y:S02]  /*11090*/  FFMA.FTZ R27, R246, c[0x0][0x23c], -R9.reuse ;  /* 0x00008f00f61b7a23 */ /* 0x100fe40000010809 */
[--C-:B------:R-:W-:Y:S02]  /*110a0*/  FFMA.FTZ R63, R229, c[0x0][0x23c], -R9.reuse ;  /* 0x00008f00e53f7a23 */ /* 0x100fe40000010809 */
[----:B------:R-:W-:Y:S01]  /*110b0*/  FFMA.FTZ R129, R214, c[0x0][0x23c], -R9 ;  /* 0x00008f00d6817a23 */ /* 0x000fe20000010809 */
[----:B------:R-:W-:Y:S01]  /*110c0*/  MOV R9, R153 ;  /* 0x0000009900097202 */ /* 0x000fe20000000f00 */
[----:B------:R-:W-:Y:S01]  /*110d0*/  IMAD.MOV.U32 R223, RZ, RZ, R134 ;  /* 0x000000ffffdf7224 */ /* 0x000fe200078e0086 */
[----:B------:R-:W-:-:S02]  /*110e0*/  MOV R214, R152 ;  /* 0x0000009800d67202 */ /* 0x000fc40000000f00 */
[----:B--2---:R-:W-:Y:S01]  /*110f0*/  F2FP.PACK_AB R5, R231, R245 ;  /* 0x000000f5e705723e */ /* 0x004fe200000000ff */
[--C-:B------:R-:W-:Y:S02]  /*11100*/  FFMA.FTZ R2, R244, c[0x0][0x23c], -R8.reuse ;  /* 0x00008f00f4027a23 */ /* 0x100fe40000010808 */
[--C-:B------:R-:W-:Y:S02]  /*11110*/  FFMA.FTZ R0, R243, c[0x0][0x23c], -R8.reuse ;  /* 0x00008f00f3007a23 */ /* 0x100fe40000010808 */
[--C-:B------:R-:W-:Y:S02]  /*11120*/  FFMA.FTZ R3, R242, c[0x0][0x23c], -R8.reuse ;  /* 0x00008f00f2037a23 */ /* 0x100fe40000010808 */
[--C-:B------:R-:W-:Y:S02]  /*11130*/  FFMA.FTZ R26, R241, c[0x0][0x23c], -R8.reuse ;  /* 0x00008f00f11a7a23 */ /* 0x100fe40000010808 */
[--C-:B------:R-:W-:Y:S02]  /*11140*/  FFMA.FTZ R134, R247, c[0x0][0x23c], -R8.reuse ;  /* 0x00008f00f7867a23 */ /* 0x100fe40000010808 */
[----:B------:R-:W-:-:S02]  /*11150*/  FFMA.FTZ R152, R226, c[0x0][0x23c], -R8 ;  /* 0x00008f00e2987a23 */ /* 0x000fc40000010808 */
[----:B------:R-:W-:Y:S01]  /*11160*/  FFMA.FTZ R153, R224, c[0x0][0x23c], -R8 ;  /* 0x00008f00e0997a23 */ /* 0x000fe20000010808 */
[----:B------:R-:W-:Y:S01]  /*11170*/  MOV R8, R105 ;  /* 0x0000006900087202 */ /* 0x000fe20000000f00 */
[----:B------:R-:W-:Y:S01]  /*11180*/  IMAD.MOV.U32 R247, RZ, RZ, R58 ;  /* 0x000000fffff77224 */ /* 0x000fe200078e003a */
[----:B------:R-:W-:Y:S01]  /*11190*/  MOV R252, R49 ;  /* 0x0000003100fc7202 */ /* 0x000fe20000000f00 */
[C---:B------:R-:W-:Y:S01]  /*111a0*/  HMMA.16816.F32 R44, R4.reuse, R20, R160 ;  /* 0x00000014042c723c */ /* 0x040fe200000018a0 */
[----:B------:R-:W-:Y:S02]  /*111b0*/  MOV R250, R50 ;  /* 0x0000003200fa7202 */ /* 0x000fe40000000f00 */
[----:B------:R-:W-:Y:S02]  /*111c0*/  MOV R246, R51 ;  /* 0x0000003300f67202 */ /* 0x000fe40000000f00 */
[----:B------:R-:W-:Y:S02]  /*111d0*/  MOV R229, R56 ;  /* 0x0000003800e57202 */ /* 0x000fe40000000f00 */
[----:B------:R-:W-:Y:S01]  /*111e0*/  MOV R215, R59 ;  /* 0x0000003b00d77202 */ /* 0x000fe20000000f00 */
[C---:B------:R-:W-:Y:S01]  /*111f0*/  HMMA.16816.F32 R48, R4.reuse, R16, R172 ;  /* 0x000000100430723c */ /* 0x040fe200000018ac */
[----:B------:R-:W-:Y:S01]  /*11200*/  MOV R162, R223 ;  /* 0x000000df00a27202 */ /* 0x000fe20000000f00 */
[----:B------:R-:W-:Y:S01]  /*11210*/  MUFU.EX2 R224, R11 ;  /* 0x0000000b00e07308 */ /* 0x000fe20000000800 */
[----:B------:R1:W5:Y:S04]  /*11220*/  LDL.LU R244, [R1+0xe8] ;  /* 0x0000e80001f47983 */ /* 0x0003680000300800 */
[----:B------:R-:W-:Y:S01]  /*11230*/  MOV R172, R9 ;  /* 0x0000000900ac7202 */ /* 0x000fe20000000f00 */
[C---:B------:R-:W-:Y:S01]  /*11240*/  HMMA.16816.F32 R56, R4.reuse, R18, R184 ;  /* 0x000000120438723c */ /* 0x040fe200000018b8 */
[----:B------:R-:W-:Y:S01]  /*11250*/  LDSM.16.MT88.4 R16, [R235+0xa000] ;  /* 0x00a00000eb10783b */ /* 0x000fe20000004200 */
[----:B------:R2:W-:Y:S06]  /*11260*/  MUFU.EX2 R223, R10 ;  /* 0x0000000a00df7308 */ /* 0x0005ec0000000800 */
[C---:B------:R-:W-:Y:S01]  /*11270*/  HMMA.16816.F32 R40, R4.reuse, R22, R168 ;  /* 0x000000160428723c */ /* 0x040fe200000018a8 */
[----:B------:R-:W-:Y:S01]  /*11280*/  MOV R187, R8 ;  /* 0x0000000800bb7202 */ /* 0x000fe20000000f00 */
[----:B------:R-:W-:Y:S06]  /*11290*/  LDSM.16.MT88.4 R20, [R234+0xa000] ;  /* 0x00a00000ea14783b */ /* 0x000fec0000004200 */
[C---:B------:R-:W-:Y:S08]  /*112a0*/  HMMA.16816.F32 R92, R4.reuse, R12, R92 ;  /* 0x0000000c045c723c */ /* 0x040ff0000000185c */
[----:B------:R-:W-:Y:S01]  /*112b0*/  HMMA.16816.F32 R104, R4, R14, R136 ;  /* 0x0000000e0468723c */ /* 0x000fe20000001888 */
[----:B------:R-:W3:Y:S04]  /*112c0*/  LDSM.16.MT88.4 R12, [R233+0xa000] ;  /* 0x00a00000e90c783b */ /* 0x000ee80000004200 */
[----:B--2---:R-:W2:Y:S01]  /*112d0*/  LDSM.16.MT88.4 R8, [R236+0xa000] ;  /* 0x00a00000ec08783b */ /* 0x004ea20000004200 */
[----:B------:R-:W-:Y:S01]  /*112e0*/  MOV R163, R222 ;  /* 0x000000de00a37202 */ /* 0x000fe20000000f00 */
[----:B------:R-:W-:Y:S01]  /*112f0*/  IMAD.MOV.U32 R168, RZ, RZ, R221 ;  /* 0x000000ffffa87224 */ /* 0x000fe200078e00dd */
[----:B------:R4:W-:Y:S01]  /*11300*/  MUFU.EX2 R222, R2 ;  /* 0x0000000200de7308 */ /* 0x0009e20000000800 */
[----:B------:R-:W-:-:S07]  /*11310*/  MOV R184, R220 ;  /* 0x000000dc00b87202 */ /* 0x000fce0000000f00 */
[----:B------:R1:W-:Y:S01]  /*11320*/  MUFU.EX2 R225, R25 ;  /* 0x0000001900e17308 */ /* 0x0003e20000000800 */
[----:B------:R-:W-:Y:S01]  /*11330*/  MOV R173, R213 ;  /* 0x000000d500ad7202 */ /* 0x000fe20000000f00 */
[----:B------:R-:W-:Y:S06]  /*11340*/  HMMA.16816.F32 R84, R4, R30, R84 ;  /* 0x0000001e0454723c */ /* 0x000fec0000001854 */
[----:B------:R1:W1:Y:S01]  /*11350*/  MUFU.EX2 R226, R24 ;  /* 0x0000001800e27308 */ /* 0x0002620000000800 */
[----:B----4-:R-:W-:Y:S01]  /*11360*/  MOV R2, R219 ;  /* 0x000000db00027202 */ /* 0x010fe20000000f00 */
[----:B------:R4:W5:Y:S06]  /*11370*/  LDL.LU R243, [R1+0xe4] ;  /* 0x0000e40001f37983 */ /* 0x00096c0000300800 */
[----:B------:R1:W1:Y:S01]  /*11380*/  MUFU.EX2 R221, R0 ;  /* 0x0000000000dd7308 */ /* 0x0002620000000800 */
[----:B------:R-:W-:-:S07]  /*11390*/  MOV R186, R215 ;  /* 0x000000d700ba7202 */ /* 0x000fce0000000f00 */
[----:B------:R-:W-:Y:S01]  /*113a0*/  MUFU.EX2 R220, R3 ;  /* 0x0000000300dc7308 */ /* 0x000fe20000000800 */
[----:B------:R-:W-:-:S07]  /*113b0*/  MOV R174, R214 ;  /* 0x000000d600ae7202 */ /* 0x000fce0000000f00 */
[----:B------:R-:W2:Y:S01]  /*113c0*/  MUFU.EX2 R219, R26 ;  /* 0x0000001a00db7308 */ /* 0x000ea20000000800 */
[----:B------:R-:W-:Y:S01]  /*113d0*/  MOV R169, R217 ;  /* 0x000000d900a97202 */ /* 0x000fe20000000f00 */
[----:B------:R-:W-:Y:S01]  /*113e0*/  IMAD.MOV.U32 R185, RZ, RZ, R211 ;  /* 0x000000ffffb97224 */ /* 0x000fe200078e00d3 */
[----:B------:R-:W-:Y:S02]  /*113f0*/  MOV R170, R216 ;  /* 0x000000d800aa7202 */ /* 0x000fe40000000f00 */
[----:B------:R-:W-:Y:S02]  /*11400*/  MOV R160, R212 ;  /* 0x000000d400a07202 */ /* 0x000fe40000000f00 */
[----:B------:R-:W-:Y:S01]  /*11410*/  MOV R171, R218 ;  /* 0x000000da00ab7202 */ /* 0x000fe20000000f00 */
[----:B------:R-:W-:Y:S01]  /*11420*/  MUFU.EX2 R215, R35 ;  /* 0x0000002300d77308 */ /* 0x000fe20000000800 */
[----:B------:R-:W-:Y:S01]  /*11430*/  IMAD.MOV.U32 R138, RZ, RZ, R162 ;  /* 0x000000ffff8a7224 */ /* 0x000fe200078e00a2 */
[----:B-1----:R-:W-:-:S06]  /*11440*/  MOV R25, R163 ;  /* 0x000000a300197202 */ /* 0x002fcc0000000f00 */
[----:B------:R-:W-:Y:S01]  /*11450*/  MUFU.EX2 R213, R36 ;  /* 0x0000002400d57308 */ /* 0x000fe20000000800 */
[----:B------:R-:W-:Y:S02]  /*11460*/  MOV R175, R111 ;  /* 0x0000006f00af7202 */ /* 0x000fe40000000f00 */
[----:B------:R-:W-:Y:S02]  /*11470*/  MOV R161, R108 ;  /* 0x0000006c00a17202 */ /* 0x000fe40000000f00 */
[----:B------:R-:W-:Y:S01]  /*11480*/  MOV R139, R184 ;  /* 0x000000b8008b7202 */ /* 0x000fe20000000f00 */
[----:B------:R-:W-:Y:S01]  /*11490*/  FADD.FTZ R24, R159, R127 ;  /* 0x0000007f9f187221 */ /* 0x000fe20000010000 */
[----:B------:R-:W-:Y:S01]  /*114a0*/  MOV R137, R205 ;  /* 0x000000cd00897202 */ /* 0x000fe20000000f00 */
[----:B------:R-:W1:Y:S01]  /*114b0*/  MUFU.EX2 R218, R34 ;  /* 0x0000002200da7308 */ /* 0x000e620000000800 */
[----:B------:R-:W-:Y:S01]  /*114c0*/  MOV R162, R110 ;  /* 0x0000006e00a27202 */ /* 0x000fe20000000f00 */
[----:B------:R-:W-:Y:S01]  /*114d0*/  FADD.FTZ R2, R2, R61 ;  /* 0x0000003d02027221 */ /* 0x000fe20000010000 */
[----:B------:R-:W-:Y:S01]  /*114e0*/  MOV R136, R209 ;  /* 0x000000d100887202 */ /* 0x000fe20000000f00 */
[----:B------:R4:W5:Y:S04]  /*114f0*/  LDL.LU R242, [R1+0xe0] ;  /* 0x0000e00001f27983 */ /* 0x0009680000300800 */
[----:B------:R-:W-:Y:S01]  /*11500*/  MUFU.EX2 R217, R39 ;  /* 0x0000002700d97308 */ /* 0x000fe20000000800 */
[----:B------:R-:W-:-:S07]  /*11510*/  MOV R163, R109 ;  /* 0x0000006d00a37202 */ /* 0x000fce0000000f00 */
[----:B------:R-:W-:Y:S01]  /*11520*/  MUFU.EX2 R216, R38 ;  /* 0x0000002600d87308 */ /* 0x000fe20000000800 */
[----:B------:R-:W-:Y:S07]  /*11530*/  HMMA.16816.F32 R108, R4, R28, R196 ;  /* 0x0000001c046c723c */ /* 0x000fee00000018c4 */
[----:B------:R1:W1:Y:S08]  /*11540*/  MUFU.EX2 R214, R37 ;  /* 0x0000002500d67308 */ /* 0x0002700000000800 */
[----:B------:R-:W-:Y:S08]  /*11550*/  MUFU.EX2 R212, R33 ;  /* 0x0000002100d47308 */ /* 0x000ff00000000800 */
[----:B------:R-:W1:Y:S01]  /*11560*/  MUFU.EX2 R211, R32 ;  /* 0x0000002000d37308 */ /* 0x000e620000000800 */
[----:B------:R-:W-:-:S02]  /*11570*/  F2FP.PACK_AB R4, R226, R225 ;  /* 0x000000e1e204723e */ /* 0x000fc400000000ff */
[----:B------:R-:W-:Y:S01]  /*11580*/  MOV R184, R185 ;  /* 0x000000b900b87202 */ /* 0x000fe20000000f00 */
[----:B------:R-:W-:Y:S01]  /*11590*/  FADD.FTZ R0, R138, R62 ;  /* 0x0000003e8a007221 */ /* 0x000fe20000010000 */
[----:B------:R-:W-:Y:S01]  /*115a0*/  F2FP.PACK_AB R5, R221, R222 ;  /* 0x000000dedd05723e */ /* 0x000fe200000000ff */
[----:B------:R-:W-:Y:S01]  /*115b0*/  FADD.FTZ R61, R166, R24 ;  /* 0x00000018a63d7221 */ /* 0x000fe20000010000 */
[----:B------:R-:W-:Y:S01]  /*115c0*/  F2FP.PACK_AB R6, R223, R224 ;  /* 0x000000e0df06723e */ /* 0x000fe200000000ff */
[----:B------:R-:W-:Y:S01]  /*115d0*/  LDSM.16.MT88.4 R28, [R234+0xa800] ;  /* 0x00a80000ea1c783b */ /* 0x000fe20000004200 */
[----:B--2---:R-:W-:Y:S01]  /*115e0*/  F2FP.PACK_AB R7, R219, R220 ;  /* 0x000000dcdb07723e */ /* 0x004fe200000000ff */
[----:B------:R-:W-:Y:S01]  /*115f0*/  FADD.FTZ R2, R139, R2 ;  /* 0x000000028b027221 */ /* 0x000fe20000010000 */
[----:B------:R-:W-:Y:S08]  /*11600*/  MUFU.EX2 R209, R60 ;  /* 0x0000003c00d17308 */ /* 0x000ff00000000800 */
[----:B------:R-:W-:Y:S01]  /*11610*/  MUFU.EX2 R205, R102 ;  /* 0x0000006600cd7308 */ /* 0x000fe20000000800 */
[----:B---3--:R-:W-:Y:S01]  /*11620*/  HMMA.16816.F32 R96, R4, R12, R96 ;  /* 0x0000000c0460723c */ /* 0x008fe20000001860 */
[----:B------:R-:W-:Y:S01]  /*11630*/  MOV R185, R25 ;  /* 0x0000001900b97202 */ /* 0x000fe20000000f00 */
[----:B------:R-:W-:-:S05]  /*11640*/  FADD.FTZ R3, R156, R126 ;  /* 0x0000007e9c037221 */ /* 0x000fca0000010000 */
[----:B------:R-:W-:Y:S01]  /*11650*/  MUFU.EX2 R127, R112 ;  /* 0x00000070007f7308 */ /* 0x000fe20000000800 */
[C---:B------:R-:W-:Y:S01]  /*11660*/  HMMA.16816.F32 R80, R4.reuse, R14, R80 ;  /* 0x0000000e0450723c */ /* 0x040fe20000001850 */
[----:B------:R-:W-:Y:S01]  /*11670*/  MOV R25, R210 ;  /* 0x000000d200197202 */ /* 0x000fe20000000f00 */
[----:B------:R4:W5:Y:S06]  /*11680*/  LDL.LU R241, [R1+0xdc] ;  /* 0x0000dc0001f17983 */ /* 0x00096c0000300800 */
[C---:B------:R-:W-:Y:S08]  /*11690*/  HMMA.16816.F32 R72, R4.reuse, R8, R72 ;  /* 0x000000080448723c */ /* 0x040ff00000001848 */
[C---:B------:R-:W-:Y:S08]  /*116a0*/  HMMA.16816.F32 R68, R4.reuse, R10, R68 ;  /* 0x0000000a0444723c */ /* 0x040ff00000001844 */
[C---:B------:R-:W-:Y:S08]  /*116b0*/  HMMA.16816.F32 R64, R4.reuse, R20, R64 ;  /* 0x000000140440723c */ /* 0x040ff00000001840 */
[C---:B------:R-:W-:Y:S08]  /*116c0*/  HMMA.16816.F32 R52, R4.reuse, R22, R52 ;  /* 0x000000160434723c */ /* 0x040ff00000001834 */
[C---:B------:R-:W-:Y:S08]  /*116d0*/  HMMA.16816.F32 R88, R4.reuse, R16, R88 ;  /* 0x000000100458723c */ /* 0x040ff00000001858 */
[----:B-1----:R-:W-:Y:S01]  /*116e0*/  HMMA.16816.F32 R36, R4, R18, R76 ;  /* 0x000000120424723c */ /* 0x002fe2000000184c */
[----:B------:R-:W-:Y:S01]  /*116f0*/  FADD.FTZ R0, R184, R0 ;  /* 0x00000000b8007221 */ /* 0x000fe20000010000 */
[----:B------:R1:W2:Y:S01]  /*11700*/  MUFU.EX2 R210, R27 ;  /* 0x0000001b00d27308 */ /* 0x0002a20000000800 */
[----:B------:R-:W-:Y:S01]  /*11710*/  IMAD.MOV.U32 R139, RZ, RZ, R204 ;  /* 0x000000ffff8b7224 */ /* 0x000fe200078e00cc */
[----:B------:R-:W-:-:S02]  /*11720*/  MOV R138, R207 ;  /* 0x000000cf008a7202 */ /* 0x000fc40000000f00 */
[----:B------:R-:W-:Y:S02]  /*11730*/  MOV R199, R206 ;  /* 0x000000ce00c77202 */ /* 0x000fe40000000f00 */
[----:B------:R-:W-:Y:S02]  /*11740*/  MOV R198, R208 ;  /* 0x000000d000c67202 */ /* 0x000fe40000000f00 */
[----:B------:R-:W-:Y:S01]  /*11750*/  MUFU.EX2 R126, R113 ;  /* 0x00000071007e7308 */ /* 0x000fe20000000800 */
[----:B------:R-:W-:-:S07]  /*11760*/  F2FP.PACK_AB R4, R218, R215 ;  /* 0x000000d7da04723e */ /* 0x000fce00000000ff */
[----:B------:R-:W-:Y:S01]  /*11770*/  MUFU.EX2 R122, R122 ;  /* 0x0000007a007a7308 */ /* 0x000fe20000000800 */
[----:B------:R-:W-:-:S07]  /*11780*/  F2FP.PACK_AB R5, R213, R214 ;  /* 0x000000d6d505723e */ /* 0x000fce00000000ff */
[----:B------:R-:W-:Y:S01]  /*11790*/  MUFU.EX2 R124, R124 ;  /* 0x0000007c007c7308 */ /* 0x000fe20000000800 */
[----:B------:R-:W-:-:S07]  /*117a0*/  F2FP.PACK_AB R6, R216, R217 ;  /* 0x000000d9d806723e */ /* 0x000fce00000000ff */
[----:B------:R-:W-:Y:S01]  /*117b0*/  MUFU.EX2 R129, R129 ;  /* 0x0000008100817308 */ /* 0x000fe20000000800 */
[----:B------:R-:W-:-:S07]  /*117c0*/  F2FP.PACK_AB R7, R211, R212 ;  /* 0x000000d4d307723e */ /* 0x000fce00000000ff */
[----:B------:R-:W-:Y:S01]  /*117d0*/  MUFU.EX2 R130, R130 ;  /* 0x0000008200827308 */ /* 0x000fe20000000800 */
[----:B------:R-:W-:Y:S01]  /*117e0*/  HMMA.16816.F32 R44, R4, R12, R44 ;  /* 0x0000000c042c723c */ /* 0x000fe2000000182c */
[----:B------:R-:W-:-:S06]  /*117f0*/  MOV R184, R25 ;  /* 0x0000001900b87202 */ /* 0x000fcc0000000f00 */
[----:B------:R-:W-:Y:S01]  /*11800*/  MUFU.EX2 R131, R131 ;  /* 0x0000008300837308 */ /* 0x000fe20000000800 */
[C---:B------:R-:W-:Y:S01]  /*11810*/  HMMA.16816.F32 R40, R4.reuse, R14, R40 ;  /* 0x0000000e0428723c */ /* 0x040fe20000001828 */
[----:B------:R-:W3:Y:S04]  /*11820*/  LDSM.16.MT88.4 R12, [R233+0xa800] ;  /* 0x00a80000e90c783b */ /* 0x000ee80000004200 */
[----:B-1----:R-:W-:Y:S03]  /*11830*/  LDSM.16.MT88.4 R24, [R235+0xa800] ;  /* 0x00a80000eb18783b */ /* 0x002fe60000004200 */
[C---:B------:R-:W-:Y:S01]  /*11840*/  HMMA.16816.F32 R32, R4.reuse, R8, R48 ;  /* 0x000000080420723c */ /* 0x040fe20000001830 */
[----:B------:R-:W-:Y:S01]  /*11850*/  MUFU.EX2 R112, R133 ;  /* 0x0000008500707308 */ /* 0x000fe20000000800 */
[----:B------:R-:W-:Y:S01]  /*11860*/  FADD.FTZ R3, R157, R3 ;  /* 0x000000039d037221 */ /* 0x000fe20000010000 */
[----:B------:R-:W-:Y:S01]  /*11870*/  MOV R159, R137 ;  /* 0x00000089009f7202 */ /* 0x000fe20000000f00 */
[----:B------:R4:W5:Y:S04]  /*11880*/  LDL.LU R240, [R1+0xd8] ;  /* 0x0000d80001f07983 */ /* 0x0009680000300800 */
[C---:B------:R-:W-:Y:S01]  /*11890*/  HMMA.16816.F32 R48, R4.reuse, R10, R56 ;  /* 0x0000000a0430723c */ /* 0x040fe20000001838 */
[----:B------:R-:W1:Y:S01]  /*118a0*/  LDSM.16.MT88.4 R8, [R236+0xa800] ;  /* 0x00a80000ec08783b */ /* 0x000e620000004200 */
[----:B------:R-:W-:Y:S08]  /*118b0*/  MUFU.EX2 R208, R63 ;  /* 0x0000003f00d07308 */ /* 0x000ff00000000800 */
[----:B------:R-:W-:Y:S08]  /*118c0*/  MUFU.EX2 R207, R100 ;  /* 0x0000006400cf7308 */ /* 0x000ff00000000800 */
[----:B------:R-:W1:Y:S08]  /*118d0*/  MUFU.EX2 R206, R101 ;  /* 0x0000006500ce7308 */ /* 0x000e700000000800 */
[----:B------:R-:W1:Y:S01]  /*118e0*/  MUFU.EX2 R204, R103 ;  /* 0x0000006700cc7308 */ /* 0x000e620000000800 */
[C---:B------:R-:W-:Y:S08]  /*118f0*/  HMMA.16816.F32 R92, R4.reuse, R20, R92 ;  /* 0x00000014045c723c */ /* 0x040ff0000000185c */
[C---:B------:R-:W-:Y:S01]  /*11900*/  HMMA.16816.F32 R104, R4.reuse, R22, R104 ;  /* 0x000000160468723c */ /* 0x040fe20000001868 */
[----:B------:R-:W4:Y:S07]  /*11910*/  LDSM.16.MT88.4 R20, [R233+0xb000] ;  /* 0x00b00000e914783b */ /* 0x000f2e0000004200 */
[C---:B------:R-:W-:Y:S08]  /*11920*/  HMMA.16816.F32 R108, R4.reuse, R16, R108 ;  /* 0x00000010046c723c */ /* 0x040ff0000000186c */
[----:B------:R-:W-:Y:S01]  /*11930*/  HMMA.16816.F32 R84, R4, R18, R84 ;  /* 0x000000120454723c */ /* 0x000fe20000001854 */
[----:B------:R-:W3:Y:S01]  /*11940*/  MUFU.EX2 R113, R132 ;  /* 0x0000008400717308 */ /* 0x000ee20000000800 */
[----:B------:R-:W-:-:S02]  /*11950*/  FADD.FTZ R3, R178, R3 ;  /* 0x00000003b2037221 */ /* 0x000fc40000010000 */
[----:B------:R-:W-:Y:S02]  /*11960*/  FADD.FTZ R2, R198, R2 ;  /* 0x00000002c6027221 */ /* 0x000fe40000010000 */
[----:B------:R-:W-:Y:S01]  /*11970*/  FADD.FTZ R0, R199, R0 ;  /* 0x00000000c7007221 */ /* 0x000fe20000010000 */
[----:B--2---:R-:W-:Y:S01]  /*11980*/  F2FP.PACK_AB R4, R209, R210 ;  /* 0x000000d2d104723e */ /* 0x004fe200000000ff */
[----:B------:R-:W-:Y:S01]  /*11990*/  IMAD.MOV.U32 R156, RZ, RZ, R138 ;  /* 0x000000ffff9c7224 */ /* 0x000fe200078e008a */
[----:B-1----:R-:W-:Y:S01]  /*119a0*/  F2FP.PACK_AB R5, R205, R206 ;  /* 0x000000cecd05723e */ /* 0x002fe200000000ff */
[----:B------:R-:W-:Y:S01]  /*119b0*/  MUFU.EX2 R148, R148 ;  /* 0x0000009400947308 */ /* 0x000fe20000000800 */
[----:B------:R-:W-:Y:S01]  /*119c0*/  F2FP.PACK_AB R6, R207, R208 ;  /* 0x000000d0cf06723e */ /* 0x000fe200000000ff */
[----:B------:R1:W5:Y:S01]  /*119d0*/  LDL.LU R239, [R1+0xd4] ;  /* 0x0000d40001ef7983 */ /* 0x0003620000300800 */
[----:B------:R-:W-:Y:S01]  /*119e0*/  F2FP.PACK_AB R7, R127, R204 ;  /* 0x000000cc7f07723e */ /* 0x000fe200000000ff */
[----:B------:R-:W-:-:S02]  /*119f0*/  FADD.FTZ R16, R192, R61 ;  /* 0x0000003dc0107221 */ /* 0x000fc40000010000 */
[----:B------:R-:W-:Y:S01]  /*11a00*/  FADD.FTZ R3, R167, R3 ;  /* 0x00000003a7037221 */ /* 0x000fe20000010000 */
[----:B------:R-:W-:Y:S01]  /*11a10*/  MOV R178, R186 ;  /* 0x000000ba00b27202 */ /* 0x000fe20000000f00 */
[----:B------:R-:W-:Y:S01]  /*11a20*/  FADD.FTZ R2, R165, R2 ;  /* 0x00000002a5027221 */ /* 0x000fe20000010000 */
[----:B------:R-:W-:Y:S01]  /*11a30*/  MOV R157, R184 ;  /* 0x000000b8009d7202 */ /* 0x000fe20000000f00 */
[C---:B---3--:R-:W-:Y:S01]  /*11a40*/  HMMA.16816.F32 R100, R4.reuse, R12, R96 ;  /* 0x0000000c0464723c */ /* 0x048fe20000001860 */
[----:B------:R-:W-:Y:S01]  /*11a50*/  FADD.FTZ R0, R158, R0 ;  /* 0x000000009e007221 */ /* 0x000fe20000010000 */
[----:B------:R-:W-:Y:S01]  /*11a60*/  MOV R166, R139 ;  /* 0x0000008b00a67202 */ /* 0x000fe20000000f00 */
[----:B------:R-:W-:Y:S01]  /*11a70*/  IMAD.MOV.U32 R199, RZ, RZ, R174 ;  /* 0x000000ffffc77224 */ /* 0x000fe200078e00ae */
[----:B------:R-:W-:Y:S01]  /*11a80*/  MOV R197, R172 ;  /* 0x000000ac00c57202 */ /* 0x000fe20000000f00 */
[----:B------:R-:W-:Y:S01]  /*11a90*/  MUFU.EX2 R149, R149 ;  /* 0x0000009500957308 */ /* 0x000fe20000000800 */
[----:B------:R-:W-:Y:S01]  /*11aa0*/  MOV R198, R173 ;  /* 0x000000ad00c67202 */ /* 0x000fe20000000f00 */
[----:B------:R1:W5:Y:S01]  /*11ab0*/  LDL.LU R238, [R1+0xd0] ;  /* 0x0000d00001ee7983 */ /* 0x0003620000300800 */
[C---:B------:R-:W-:Y:S08]  /*11ac0*/  HMMA.16816.F32 R96, R4.reuse, R14, R80 ;  /* 0x0000000e0460723c */ /* 0x040ff00000001850 */
[C---:B------:R-:W-:Y:S08]  /*11ad0*/  HMMA.16816.F32 R76, R4.reuse, R10, R68 ;  /* 0x0000000a044c723c */ /* 0x040ff00000001844 */
[----:B------:R-:W-:Y:S01]  /*11ae0*/  HMMA.16816.F32 R60, R4, R26, R36 ;  /* 0x0000001a043c723c */ /* 0x000fe20000001824 */
[----:B------:R-:W-:Y:S01]  /*11af0*/  FADD.FTZ R3, R181, R3 ;  /* 0x00000003b5037221 */ /* 0x000fe20000010000 */
[----:B------:R-:W-:Y:S01]  /*11b00*/  MOV R167, R171 ;  /* 0x000000ab00a77202 */ /* 0x000fe20000000f00 */
[----:B------:R-:W-:-:S02]  /*11b10*/  FADD.FTZ R2, R193, R2 ;  /* 0x00000002c1027221 */ /* 0x000fc40000010000 */
[----:B------:R-:W-:Y:S01]  /*11b20*/  FADD.FTZ R0, R182, R0 ;  /* 0x00000000b6007221 */ /* 0x000fe20000010000 */
[----:B------:R-:W-:Y:S01]  /*11b30*/  MOV R192, R185 ;  /* 0x000000b900c07202 */ /* 0x000fe20000000f00 */
[----:B------:R1:W5:Y:S01]  /*11b40*/  LDL.LU R237, [R1+0xcc] ;  /* 0x0000cc0001ed7983 */ /* 0x0003620000300800 */
[C---:B------:R-:W-:Y:S08]  /*11b50*/  HMMA.16816.F32 R80, R4.reuse, R8, R72 ;  /* 0x000000080450723c */ /* 0x040ff00000001848 */
[C---:B------:R-:W-:Y:S01]  /*11b60*/  HMMA.16816.F32 R68, R4.reuse, R24, R88 ;  /* 0x000000180444723c */ /* 0x040fe20000001858 */
[----:B------:R-:W-:Y:S01]  /*11b70*/  FADD.FTZ R3, R179, R3 ;  /* 0x00000003b3037221 */ /* 0x000fe20000010000 */
[----:B------:R-:W-:Y:S01]  /*11b80*/  MOV R196, R136 ;  /* 0x0000008800c47202 */ /* 0x000fe20000000f00 */
[----:B------:R-:W-:Y:S01]  /*11b90*/  FADD.FTZ R2, R194, R2 ;  /* 0x00000002c2027221 */ /* 0x000fe20000010000 */
[----:B------:R-:W-:Y:S01]  /*11ba0*/  MOV R172, R175 ;  /* 0x000000af00ac7202 */ /* 0x000fe20000000f00 */
[----:B------:R-:W-:Y:S01]  /*11bb0*/  FADD.FTZ R0, R183, R0 ;  /* 0x00000000b7007221 */ /* 0x000fe20000010000 */
[----:B------:R-:W-:Y:S01]  /*11bc0*/  MOV R173, R168 ;  /* 0x000000a800ad7202 */ /* 0x000fe20000000f00 */
[----:B------:R1:W5:Y:S01]  /*11bd0*/  LDL.LU R232, [R1+0xc8] ;  /* 0x0000c80001e87983 */ /* 0x0003620000300800 */
[----:B------:R-:W-:Y:S01]  /*11be0*/  HMMA.16816.F32 R72, R4, R28, R64 ;  /* 0x0000001c0448723c */ /* 0x000fe20000001840 */
[----:B------:R-:W-:-:S02]  /*11bf0*/  FADD.FTZ R88, R177, R16 ;  /* 0x00000010b1587221 */ /* 0x000fc40000010000 */
[----:B------:R-:W2:Y:S01]  /*11c00*/  LDSM.16.MT88.4 R16, [R236+0xb000] ;  /* 0x00b00000ec10783b */ /* 0x000ea20000004200 */
[----:B------:R-:W-:Y:S08]  /*11c10*/  MUFU.EX2 R91, R140 ;  /* 0x0000008c005b7308 */ /* 0x000ff00000000800 */
[----:B------:R-:W-:Y:S01]  /*11c20*/  MUFU.EX2 R90, R141 ;  /* 0x0000008d005a7308 */ /* 0x000fe20000000800 */
[----:B------:R-:W-:Y:S07]  /*11c30*/  HMMA.16816.F32 R64, R4, R30, R52 ;  /* 0x0000001e0440723c */ /* 0x000fee0000001834 */
[----:B------:R-:W-:Y:S01]  /*11c40*/  MUFU.EX2 R89, R142 ;  /* 0x0000008e00597308 */ /* 0x000fe20000000800 */
[----:B------:R-:W-:Y:S01]  /*11c50*/  F2FP.PACK_AB R4, R114, R126 ;  /* 0x0000007e7204723e */ /* 0x000fe200000000ff */
[----:B------:R-:W-:Y:S01]  /*11c60*/  FADD.FTZ R3, R201, R3 ;  /* 0x00000003c9037221 */ /* 0x000fe20000010000 */
[----:B------:R-:W-:Y:S01]  /*11c70*/  F2FP.PACK_AB R5, R120, R118 ;  /* 0x000000767805723e */ /* 0x000fe200000000ff */
[----:B------:R-:W-:Y:S01]  /*11c80*/  LDSM.16.MT88.4 R136, [R234+0xb800] ;  /* 0x00b80000ea88783b */ /* 0x000fe20000004200 */
[----:B------:R-:W-:-:S02]  /*11c90*/  F2FP.PACK_AB R6, R119, R115 ;  /* 0x000000737706723e */ /* 0x000fc400000000ff */
[----:B------:R-:W-:-:S07]  /*11ca0*/  F2FP.PACK_AB R7, R123, R121 ;  /* 0x000000797b07723e */ /* 0x000fce00000000ff */
[C---:B------:R-:W-:Y:S08]  /*11cb0*/  HMMA.16816.F32 R52, R4.reuse, R14, R40 ;  /* 0x0000000e0434723c */ /* 0x040ff00000001828 */
[C---:B------:R-:W-:Y:S01]  /*11cc0*/  HMMA.16816.F32 R56, R4.reuse, R12, R44 ;  /* 0x0000000c0438723c */ /* 0x040fe2000000182c */
[----:B------:R-:W3:Y:S07]  /*11cd0*/  LDSM.16.MT88.4 R12, [R234+0xb000] ;  /* 0x00b00000ea0c783b */ /* 0x000eee0000004200 */
[C---:B------:R-:W-:Y:S08]  /*11ce0*/  HMMA.16816.F32 R40, R4.reuse, R8, R32 ;  /* 0x000000080428723c */ /* 0x040ff00000001820 */
[C---:B------:R-:W-:Y:S01]  /*11cf0*/  HMMA.16816.F32 R36, R4.reuse, R10, R48 ;  /* 0x0000000a0424723c */ /* 0x040fe20000001830 */
[----:B------:R-:W1:Y:S07]  /*11d00*/  LDSM.16.MT88.4 R8, [R235+0xb000] ;  /* 0x00b00000eb08783b */ /* 0x000e6e0000004200 */
[C---:B------:R-:W-:Y:S01]  /*11d10*/  HMMA.16816.F32 R32, R4.reuse, R28, R92 ;  /* 0x0000001c0420723c */ /* 0x040fe2000000185c */
[----:B------:R-:W1:Y:S07]  /*11d20*/  MUFU.EX2 R93, R134 ;  /* 0x00000086005d7308 */ /* 0x000e6e0000000800 */
[C---:B------:R-:W-:Y:S01]  /*11d30*/  HMMA.16816.F32 R44, R4.reuse, R30, R104 ;  /* 0x0000001e042c723c */ /* 0x040fe20000001868 */
[----:B------:R-:W1:Y:S07]  /*11d40*/  MUFU.EX2 R92, R135 ;  /* 0x00000087005c7308 */ /* 0x000e6e0000000800 */
[C---:B------:R-:W-:Y:S08]  /*11d50*/  HMMA.16816.F32 R48, R4.reuse, R24, R108 ;  /* 0x000000180430723c */ /* 0x040ff0000000186c */
[----:B------:R-:W-:Y:S01]  /*11d60*/  HMMA.16816.F32 R28, R4, R26, R84 ;  /* 0x0000001a041c723c */ /* 0x000fe20000001854 */
[----:B------:R-:W-:Y:S08]  /*11d70*/  MUFU.EX2 R87, R143 ;  /* 0x0000008f00577308 */ /* 0x000ff00000000800 */
[----:B------:R-:W1:Y:S08]  /*11d80*/  MUFU.EX2 R86, R144 ;  /* 0x0000009000567308 */ /* 0x000e700000000800 */
[----:B------:R-:W-:Y:S08]  /*11d90*/  MUFU.EX2 R85, R145 ;  /* 0x0000009100557308 */ /* 0x000ff00000000800 */
[----:B------:R-:W2:Y:S01]  /*11da0*/  MUFU.EX2 R84, R146 ;  /* 0x0000009200547308 */ /* 0x000ea20000000800 */
[----:B------:R-:W-:-:S02]  /*11db0*/  F2FP.PACK_AB R4, R124, R122 ;  /* 0x0000007a7c04723e */ /* 0x000fc400000000ff */
[----:B------:R-:W-:Y:S02]  /*11dc0*/  F2FP.PACK_AB R5, R113, R131 ;  /* 0x000000837105723e */ /* 0x000fe400000000ff */
[----:B------:R-:W-:Y:S02]  /*11dd0*/  F2FP.PACK_AB R6, R130, R129 ;  /* 0x000000818206723e */ /* 0x000fe400000000ff */
[----:B-1----:R-:W-:Y:S01]  /*11de0*/  F2FP.PACK_AB R7, R93, R112 ;  /* 0x000000705d07723e */ /* 0x002fe200000000ff */
[----:B------:R-:W-:Y:S01]  /*11df0*/  FADD.FTZ R24, R195, R88 ;  /* 0x00000058c3187221 */ /* 0x000fe20000010000 */
[----:B------:R-:W-:-:S05]  /*11e00*/  MOV R177, R187 ;  /* 0x000000bb00b17202 */ /* 0x000fca0000000f00 */
[----:B----4-:R-:W-:Y:S01]  /*11e10*/  HMMA.16816.F32 R100, R4, R20, R100 ;  /* 0x000000140464723c */ /* 0x010fe20000001864 */
[----:B------:R-:W-:-:S07]  /*11e20*/  FADD.FTZ R24, R200, R24 ;  /* 0x00000018c8187221 */ /* 0x000fce0000010000 */
[C---:B------:R-:W-:Y:S08]  /*11e30*/  HMMA.16816.F32 R96, R4.reuse, R22, R96 ;  /* 0x000000160460723c */ /* 0x040ff00000001860 */
[C---:B--2---:R-:W-:Y:S08]  /*11e40*/  HMMA.16816.F32 R80, R4.reuse, R16, R80 ;  /* 0x000000100450723c */ /* 0x044ff00000001850 */
[C---:B------:R-:W-:Y:S08]  /*11e50*/  HMMA.16816.F32 R76, R4.reuse, R18, R76 ;  /* 0x00000012044c723c */ /* 0x040ff0000000184c */
[C---:B---3--:R-:W-:Y:S08]  /*11e60*/  HMMA.16816.F32 R72, R4.reuse, R12, R72 ;  /* 0x0000000c0448723c */ /* 0x048ff00000001848 */
[C---:B------:R-:W-:Y:S08]  /*11e70*/  HMMA.16816.F32 R64, R4.reuse, R14, R64 ;  /* 0x0000000e0440723c */ /* 0x040ff00000001840 */
[C---:B------:R-:W-:Y:S08]  /*11e80*/  HMMA.16816.F32 R68, R4.reuse, R8, R68 ;  /* 0x000000080444723c */ /* 0x040ff00000001844 */
[----:B------:R-:W-:Y:S01]  /*11e90*/  HMMA.16816.F32 R60, R4, R10, R60 ;  /* 0x0000000a043c723c */ /* 0x000fe2000000183c */
[----:B------:R-:W-:Y:S01]  /*11ea0*/  MOV R104, R178 ;  /* 0x000000b200687202 */ /* 0x000fe20000000f00 */
[----:B------:R-:W-:Y:S01]  /*11eb0*/  IMAD.MOV.U32 R105, RZ, RZ, R192 ;  /* 0x000000ffff697224 */ /* 0x000fe200078e00c0 */
[----:B------:R-:W-:Y:S01]  /*11ec0*/  MOV R106, R157 ;  /* 0x0000009d006a7202 */ /* 0x000fe20000000f00 */
[----:B------:R-:W-:Y:S01]  /*11ed0*/  FADD.FTZ R2, R203, R2 ;  /* 0x00000002cb027221 */ /* 0x000fe20000010000 */
[----:B------:R-:W-:Y:S01]  /*11ee0*/  MOV R107, R166 ;  /* 0x000000a6006b7202 */ /* 0x000fe20000000f00 */
[----:B------:R-:W-:Y:S01]  /*11ef0*/  FADD.FTZ R0, R202, R0 ;  /* 0x00000000ca007221 */ /* 0x000fe20000010000 */
[----:B------:R-:W-:-:S02]  /*11f00*/  F2FP.PACK_AB R4, R91, R92 ;  /* 0x0000005c5b04723e */ /* 0x000fc400000000ff */
[----:B------:R-:W-:Y:S02]  /*11f10*/  MOV R94, R156 ;  /* 0x0000009c005e7202 */ /* 0x000fe40000000f00 */
[----:B------:R-:W-:Y:S02]  /*11f20*/  MOV R95, R159 ;  /* 0x0000009f005f7202 */ /* 0x000fe40000000f00 */
[----:B------:R-:W-:Y:S02]  /*11f30*/  MOV R174, R169 ;  /* 0x000000a900ae7202 */ /* 0x000fe40000000f00 */
[----:B------:R-:W-:Y:S02]  /*11f40*/  MOV R108, R198 ;  /* 0x000000c6006c7202 */ /* 0x000fe40000000f00 */
[----:B------:R-:W-:Y:S02]  /*11f50*/  MOV R175, R170 ;  /* 0x000000aa00af7202 */ /* 0x000fe40000000f00 */
[----:B------:R-:W-:Y:S01]  /*11f60*/  MOV R109, R199 ;  /* 0x000000c7006d7202 */ /* 0x000fe20000000f00 */
[----:B------:R-:W-:Y:S01]  /*11f70*/  IMAD.MOV.U32 R110, RZ, RZ, R172 ;  /* 0x000000ffff6e7224 */ /* 0x000fe200078e00ac */
[----:B------:R-:W-:Y:S01]  /*11f80*/  F2FP.PACK_AB R5, R86, R87 ;  /* 0x000000575605723e */ /* 0x000fe200000000ff */
[----:B------:R-:W-:Y:S01]  /*11f90*/  MUFU.EX2 R27, R147 ;  /* 0x00000093001b7308 */ /* 0x000fe20000000800 */
[----:B------:R-:W-:Y:S01]  /*11fa0*/  F2FP.PACK_AB R6, R89, R90 ;  /* 0x0000005a5906723e */ /* 0x000fe200000000ff */
[----:B------:R-:W-:Y:S01]  /*11fb0*/  LDSM.16.MT88.4 R184, [R236+0xb800] ;  /* 0x00b80000ecb8783b */ /* 0x000fe20000004200 */
[----:B------:R-:W-:-:S02]  /*11fc0*/  F2FP.PACK_AB R7, R84, R85 ;  /* 0x000000555407723e */ /* 0x000fc400000000ff */
[----:B------:R-:W-:Y:S01]  /*11fd0*/  MOV R111, R177 ;  /* 0x000000b1006f7202 */ /* 0x000fe20000000f00 */
[----:B------:R-:W-:Y:S01]  /*11fe0*/  FADD.FTZ R3, R104, R3 ;  /* 0x0000000368037221 */ /* 0x000fe20000010000 */
[----:B------:R-:W-:Y:S01]  /*11ff0*/  MOV R88, R197 ;  /* 0x000000c500587202 */ /* 0x000fe20000000f00 */
[----:B------:R-:W-:Y:S01]  /*12000*/  FADD.FTZ R2, R105, R2 ;  /* 0x0000000269027221 */ /* 0x000fe20000010000 */
[----:B------:R-:W-:Y:S01]  /*12010*/  MUFU.EX2 R25, R151 ;  /* 0x0000009700197308 */ /* 0x000fe20000000800 */
[C---:B------:R-:W-:Y:S01]  /*12020*/  HMMA.16816.F32 R56, R4.reuse, R20, R56 ;  /* 0x000000140438723c */ /* 0x040fe20000001838 */
[----:B------:R-:W-:Y:S01]  /*12030*/  FADD.FTZ R0, R106, R0 ;  /* 0x000000006a007221 */ /* 0x000fe20000010000 */
[----:B------:R-:W1:Y:S06]  /*12040*/  LDSM.16.MT88.4 R168, [R233+0xb800] ;  /* 0x00b80000e9a8783b */ /* 0x000e6c0000004200 */
[C---:B------:R-:W-:Y:S08]  /*12050*/  HMMA.16816.F32 R52, R4.reuse, R22, R52 ;  /* 0x000000160434723c */ /* 0x040ff00000001834 */
[C---:B------:R-:W-:Y:S08]  /*12060*/  HMMA.16816.F32 R40, R4.reuse, R16, R40 ;  /* 0x000000100428723c */ /* 0x040ff00000001828 */
[C---:B------:R-:W-:Y:S08]  /*12070*/  HMMA.16816.F32 R36, R4.reuse, R18, R36 ;  /* 0x000000120424723c */ /* 0x040ff00000001824 */
[C---:B------:R-:W-:Y:S08]  /*12080*/  HMMA.16816.F32 R32, R4.reuse, R12, R32 ;  /* 0x0000000c0420723c */ /* 0x040ff00000001820 */
[C---:B------:R-:W-:Y:S08]  /*12090*/  HMMA.16816.F32 R44, R4.reuse, R14, R44 ;  /* 0x0000000e042c723c */ /* 0x040ff0000000182c */
[C---:B------:R-:W-:Y:S08]  /*120a0*/  HMMA.16816.F32 R48, R4.reuse, R8, R48 ;  /* 0x000000080430723c */ /* 0x040ff00000001830 */
[----:B------:R-:W-:Y:S01]  /*120b0*/  HMMA.16816.F32 R28, R4, R10, R28 ;  /* 0x0000000a041c723c */ /* 0x000fe2000000181c */
[----:B------:R-:W-:Y:S01]  /*120c0*/  FADD.FTZ R2, R95, R2 ;  /* 0x000000025f027221 */ /* 0x000fe20000010000 */
[----:B------:R-:W-:Y:S01]  /*120d0*/  MOV R104, R174 ;  /* 0x000000ae00687202 */ /* 0x000fe20000000f00 */
[----:B------:R-:W-:Y:S01]  /*120e0*/  FADD.FTZ R0, R196, R0 ;  /* 0x00000000c4007221 */ /* 0x000fe20000010000 */
[----:B------:R-:W-:-:S02]  /*120f0*/  MOV R105, R175 ;  /* 0x000000af00697202 */ /* 0x000fc40000000f00 */
[----:B------:R-:W-:Y:S01]  /*12100*/  MOV R106, R160 ;  /* 0x000000a0006a7202 */ /* 0x000fe20000000f00 */
[----:B------:R-:W-:Y:S01]  /*12110*/  FADD.FTZ R4, R167, R24 ;  /* 0x00000018a7047221 */ /* 0x000fe20000010000 */
[----:B------:R-:W2:Y:S01]  /*12120*/  MUFU.EX2 R20, R155 ;  /* 0x0000009b00147308 */ /* 0x000ea20000000800 */
[----:B------:R-:W3:Y:S02]  /*12130*/  LDSM.16.MT88.4 R12, [R235+0xb800] ;  /* 0x00b80000eb0c783b */ /* 0x000ee40000004200 */
[----:B------:R-:W-:Y:S01]  /*12140*/  FADD.FTZ R4, R111, R4 ;  /* 0x000000046f047221 */ /* 0x000fe20000010000 */
[----:B------:R-:W-:-:S03]  /*12150*/  MOV R111, R173 ;  /* 0x000000ad006f7202 */ /* 0x000fc60000000f00 */
[----:B------:R-:W-:Y:S02]  /*12160*/  FADD.FTZ R5, R107, R4 ;  /* 0x000000046b057221 */ /* 0x000fe40000010000 */
[----:B------:R-:W-:Y:S02]  /*12170*/  FADD.FTZ R4, R94, R3 ;  /* 0x000000035e047221 */ /* 0x000fe40000010000 */
[----:B------:R-:W-:Y:S02]  /*12180*/  FADD.FTZ R5, R88, R5 ;  /* 0x0000000558057221 */ /* 0x000fe40000010000 */
[----:B------:R-:W-:Y:S01]  /*12190*/  FADD.FTZ R4, R108, R4 ;  /* 0x000000046c047221 */ /* 0x000fe20000010000 */
[----:B------:R-:W-:Y:S01]  /*121a0*/  MOV R107, R161 ;  /* 0x000000a1006b7202 */ /* 0x000fe20000000f00 */
[----:B------:R-:W-:Y:S02]  /*121b0*/  FADD.FTZ R2, R109, R2 ;  /* 0x000000026d027221 */ /* 0x000fe40000010000 */
[----:B------:R-:W-:Y:S01]  /*121c0*/  FADD.FTZ R0, R110, R0 ;  /* 0x000000006e007221 */ /* 0x000fe20000010000 */
[----:B------:R-:W-:Y:S01]  /*121d0*/  MOV R94, R163 ;  /* 0x000000a3005e7202 */ /* 0x000fe20000000f00 */
[----:B------:R-:W-:Y:S01]  /*121e0*/  FADD.FTZ R8, R111, R5 ;  /* 0x000000056f087221 */ /* 0x000fe20000010000 */
[----:B------:R-:W-:Y:S01]  /*121f0*/  MOV R95, R162 ;  /* 0x000000a2005f7202 */ /* 0x000fe20000000f00 */
        /* <DEDUP_REMOVED lines=74> */
[----:B--2---:R-:W-:Y:S02]  /*126a0*/  FADD.FTZ R5, R20, R5 ;  /* 0x0000000514057221 */ /* 0x004fe40000010000 */
[----:B----4-:R-:W-:-:S05]  /*126b0*/  FADD.FTZ R4, R16, R4 ;  /* 0x0000000410047221 */ /* 0x010fca0000010000 */
[----:B------:R-:W2:Y:S01]  /*126c0*/  MUFU.EX2 R17, R180 ;  /* 0x000000b400117308 */ /* 0x000ea20000000800 */
[----:B------:R-:W-:-:S07]  /*126d0*/  FADD.FTZ R2, R27, R2 ;  /* 0x000000021b027221 */ /* 0x000fce0000010000 */
[----:B------:R-:W4:Y:S01]  /*126e0*/  MUFU.EX2 R9, R191 ;  /* 0x000000bf00097308 */ /* 0x000f220000000800 */
[----:B------:R-:W-:-:S07]  /*126f0*/  FADD.FTZ R0, R25, R0 ;  /* 0x0000000019007221 */ /* 0x000fce0000010000 */
[----:B------:R-:W2:Y:S01]  /*12700*/  MUFU.EX2 R26, R150 ;  /* 0x00000096001a7308 */ /* 0x000ea20000000800 */
[----:B-1----:R-:W-:-:S07]  /*12710*/  FADD.FTZ R5, R19, R5 ;  /* 0x0000000513057221 */ /* 0x002fce0000010000 */
        /* <DEDUP_REMOVED lines=8> */
[----:B--2---:R-:W-:Y:S02]  /*127a0*/  FADD.FTZ R5, R17, R5 ;  /* 0x0000000511057221 */ /* 0x004fe40000010000 */
[----:B----4-:R-:W-:Y:S02]  /*127b0*/  FADD.FTZ R4, R9, R4 ;  /* 0x0000000409047221 */ /* 0x010fe40000010000 */
[----:B------:R-:W-:Y:S02]  /*127c0*/  FADD.FTZ R2, R26, R2 ;  /* 0x000000021a027221 */ /* 0x000fe40000010000 */
        /* <DEDUP_REMOVED lines=18> */
[----:B------:R-:W-:Y:S02]  /*128f0*/  MOV R3, R125 ;  /* 0x0000007d00037202 */ /* 0x000fe40000000f00 */
[----:B------:R-:W-:-:S05]  /*12900*/  MOV R150, R128 ;  /* 0x0000008000967202 */ /* 0x000fca0000000f00 */
[----:B------:R-:W-:Y:S01]  /*12910*/  HMMA.16816.F32 R176, R140, R184, R80 ;  /* 0x000000b88cb0723c */ /* 0x000fe20000001850 */
[----:B------:R-:W-:Y:S02]  /*12920*/  @P0 MOV R151, R116 ;  /* 0x0000007400970202 */ /* 0x000fe40000000f00 */
[----:B------:R-:W-:-:S05]  /*12930*/  @P0 MOV R152, R117 ;  /* 0x0000007500980202 */ /* 0x000fca0000000f00 */
[----:B------:R-:W-:Y:S01]  /*12940*/  HMMA.16816.F32 R180, R140, R186, R76 ;  /* 0x000000ba8cb4723c */ /* 0x000fe2000000184c */
[----:B------:R-:W-:Y:S02]  /*12950*/  @P0 MOV R3, R125 ;  /* 0x0000007d00030202 */ /* 0x000fe40000000f00 */
[----:B------:R-:W-:-:S05]  /*12960*/  @P0 MOV R150, R128 ;  /* 0x0000008000960202 */ /* 0x000fca0000000f00 */
[C---:B------:R-:W-:Y:S08]  /*12970*/  HMMA.16816.F32 R192, R140.reuse, R136, R72 ;  /* 0x000000888cc0723c */ /* 0x040ff00000001848 */
[----:B------:R-:W-:Y:S08]  /*12980*/  HMMA.16816.F32 R132, R140, R138, R64 ;  /* 0x0000008a8c84723c */ /* 0x000ff00000001840 */
[C---:B------:R-:W-:Y:S08]  /*12990*/  HMMA.16816.F32 R160, R144.reuse, R168, R56 ;  /* 0x000000a890a0723c */ /* 0x040ff00000001838 */
[C---:B------:R-:W-:Y:S08]  /*129a0*/  HMMA.16816.F32 R172, R144.reuse, R184, R40 ;  /* 0x000000b890ac723c */ /* 0x040ff00000001828 */
[----:B------:R-:W-:Y:S08]  /*129b0*/  HMMA.16816.F32 R188, R144, R136, R32 ;  /* 0x0000008890bc723c */ /* 0x000ff00000001820 */
[----:B---3--:R-:W-:Y:S08]  /*129c0*/  HMMA.16816.F32 R200, R140, R12, R68 ;  /* 0x0000000c8cc8723c */ /* 0x008ff00000001844 */
[C---:B------:R-:W-:Y:S08]  /*129d0*/  HMMA.16816.F32 R168, R144.reuse, R170, R52 ;  /* 0x000000aa90a8723c */ /* 0x040ff00000001834 */
[C---:B------:R-:W-:Y:S08]  /*129e0*/  HMMA.16816.F32 R184, R144.reuse, R186, R36 ;  /* 0x000000ba90b8723c */ /* 0x040ff00000001824 */
[C---:B------:R-:W-:Y:S08]  /*129f0*/  HMMA.16816.F32 R136, R144.reuse, R138, R44 ;  /* 0x0000008a9088723c */ /* 0x040ff0000000182c */
[----:B------:R-:W-:Y:S08]  /*12a00*/  HMMA.16816.F32 R196, R144, R12, R48 ;  /* 0x0000000c90c4723c */ /* 0x000ff00000001830 */
[-C--:B------:R-:W-:Y:S08]  /*12a10*/  HMMA.16816.F32 R140, R140, R14.reuse, R60 ;  /* 0x0000000e8c8c723c */ /* 0x080ff0000000183c */
[----:B------:R-:W-:Y:S01]  /*12a20*/  HMMA.16816.F32 R144, R144, R14, R28 ;  /* 0x0000000e9090723c */ /* 0x000fe2000000181c */
[----:B------:R-:W-:Y:S11]  /*12a30*/  @P0 BRA `(.L_x_366) ;  /* 0x0000001000000947 */ /* 0x000ff60003800000 */
.L_x_362:
[----:B-1--4-:R-:W-:-:S12]  /*12a40*/  UIADD3 UR34, UR8, -0x1, URZ ;  /* 0xffffffff08227890 */ /* 0x012fd8000fffe03f */
.L_x_366:
[----:B-1----:R-:W-:-:S13]  /*12a50*/  ISETP.LE.AND P0, PT, RZ, UR34, PT ;  /* 0x00000022ff007c0c */ /* 0x002fda000bf03270 */
[----:B------:R-:W-:Y:S05]  /*12a60*/  @!P0 BRA `(.L_x_367) ;  /* 0x00005c0000008947 */ /* 0x000fea0003800000 */
[----:B------:R-:W2:Y:S01]  /*12a70*/  LDL.64 R8, [R1+0x48] ;  /* 0x0000480001087983 */ /* 0x000ea20000100a00 */
[----:B-----5:R-:W-:Y:S01]  /*12a80*/  MOV R154, R3 ;  /* 0x00000003009a7202 */ /* 0x020fe20000000f00 */
        /* <DEDUP_REMOVED lines=14> */
[----:B------:R-:W-:Y:S02]  /*12b70*/  USHF.L.U32 UR18, UR20, 0x5, URZ ;  /* 0x0000000514127899 */ /* 0x000fe4000800063f */
[----:B------:R-:W-:-:S02]  /*12b80*/  UIMAD.WIDE.U32 UR42, UR20, 0x30, URZ ;  /* 0x00000030142a78a5 */ /* 0x000fc4000f8e003f */
[----:B------:R-:W-:Y:S02]  /*12b90*/  USHF.L.U32 UR21, UR20, 0x6, URZ ;  /* 0x0000000614157899 */ /* 0x000fe4000800063f */
[----:B------:R-:W-:Y:S02]  /*12ba0*/  UIMAD.WIDE.U32 UR40, UR20, 0x50, URZ ;  /* 0x00000050142878a5 */ /* 0x000fe4000f8e003f */
[----:B------:R-:W-:Y:S02]  /*12bb0*/  UIMAD.WIDE.U32 UR38, UR20, 0x60, URZ ;  /* 0x00000060142678a5 */ /* 0x000fe4000f8e003f */
[----:B------:R-:W-:Y:S02]  /*12bc0*/  UIMAD.WIDE.U32 UR36, UR20, 0x70, URZ ;  /* 0x00000070142478a5 */ /* 0x000fe4000f8e003f */
        /* <DEDUP_REMOVED lines=9> */
[----:B------:R-:W-:Y:S02]  /*12c60*/  UIMAD UR16, UR16, 0x70, URZ ;  /* 0x00000070101078a4 */ /* 0x000fe4000f8e023f */
[----:B------:R-:W-:Y:S02]  /*12c70*/  UIMAD UR24, UR24, 0x70, URZ ;  /* 0x00000070181878a4 */ /* 0x000fe4000f8e023f */
        /* <DEDUP_REMOVED lines=13> */
.L_x_370:
        /* <DEDUP_REMOVED lines=11> */
[----:B------:R-:W-:Y:S01]  /*12e00*/  IMAD.U32 R2, RZ, RZ, UR8 ;  /* 0x00000008ff027e24 */ /* 0x000fe2000f8e00ff */
[----:B--2---:R-:W-:Y:S01]  /*12e10*/  LEA R0, P3, R0, R150, 0x7 ;  /* 0x0000009600007211 */ /* 0x004fe200078638ff */
[----:B------:R-:W-:Y:S03]  /*12e20*/  IMAD.U32 R150, RZ, RZ, UR54 ;  /* 0x00000036ff967e24 */ /* 0x000fe6000f8e00ff */
[----:B------:R-:W-:Y:S02]  /*12e30*/  @!P0 IADD3 R3, P2, R0, UR26, RZ ;  /* 0x0000001a00038c10 */ /* 0x000fe4000ff5e0ff */
[----:B---3--:R-:W-:Y:S02]  /*12e40*/  LEA.HI.X R2, R150, R247, R2, 0x7, P3 ;  /* 0x000000f796027211 */ /* 0x008fe400018f3c02 */
[C---:B------:R-:W-:Y:S02]  /*12e50*/  @!P0 LEA R216, P6, R3.reuse, c[0x0][0x168], 0x1 ;  /* 0x00005a0003d88a11 */ /* 0x040fe400078c08ff */
[----:B------:R-:W-:Y:S02]  /*12e60*/  @!P0 IADD3.X R151, R2, UR25, RZ, P2, !PT ;  /* 0x0000001902978c10 */ /* 0x000fe400097fe4ff */
[C---:B------:R-:W-:Y:S02]  /*12e70*/  @!P0 IADD3 R149, P5, R0.reuse, UR18, RZ ;  /* 0x0000001200958c10 */ /* 0x040fe4000ffbe0ff */
[----:B------:R-:W-:Y:S02]  /*12e80*/  @!P0 LEA.HI.X R217, R3, c[0x0][0x16c], R151, 0x1, P6 ;  /* 0x00005b0003d98a11 */ /* 0x000fe400030f0c97 */
[C---:B------:R-:W-:Y:S02]  /*12e90*/  @!P0 LEA R210, P6, R0.reuse, c[0x0][0x168], 0x1 ;  /* 0x00005a0000d28a11 */ /* 0x040fe400078c08ff */
[C---:B------:R-:W-:Y:S02]  /*12ea0*/  @!P0 LEA R214, P4, R149.reuse, c[0x0][0x168], 0x1 ;  /* 0x00005a0095d68a11 */ /* 0x040fe400078808ff */
        /* <DEDUP_REMOVED lines=8> */
[----:B------:R-:W-:Y:S01]  /*12f30*/  @!P0 LEA R212, P2, R150, c[0x0][0x168], 0x1 ;  /* 0x00005a0096d48a11 */ /* 0x000fe200078408ff */
[----:B------:R1:W-:Y:S01]  /*12f40*/  @P0 STS.128 [R244+0x4800], RZ ;  /* 0x004800fff4000388 */ /* 0x0003e20000000c00 */
        /* <DEDUP_REMOVED lines=54> */
.L_x_368:
        /* <DEDUP_REMOVED lines=102> */
[-C--:B------:R-:W-:Y:S03]  /*13910*/  HMMA.16816.F32 R28, R124, R34.reuse, RZ ;  /* 0x000000227c1c723c */ /* 0x080fe600000018ff */
[----:B------:R-:W-:Y:S05]  /*13920*/  LDSM.16.M88.4 R228, [R238+0x6000] ;  /* 0x00600000eee4783b */ /* 0x000fea0000000200 */
        /* <DEDUP_REMOVED lines=39> */
[C---:B------:R-:W-:Y:S01]  /*13ba0*/  HMMA.16816.F32 R48, R208.reuse, R206, R48 ;  /* 0x000000ced030723c */ /* 0x040fe20000001830 */
[----:B------:R-:W3:Y:S07]  /*13bb0*/  LDSM.16.M88.4 R204, [R238+0x7800] ;  /* 0x00780000eecc783b */ /* 0x000eee0000000200 */
[-C--:B------:R-:W-:Y:S08]  /*13bc0*/  HMMA.16816.F32 R52, R208, R224.reuse, R52 ;  /* 0x000000e0d034723c */ /* 0x080ff00000001834 */
[C---:B------:R-:W-:Y:S08]  /*13bd0*/  HMMA.16816.F32 R56, R216.reuse, R224, R56 ;  /* 0x000000e0d838723c */ /* 0x040ff00000001838 */
[-C--:B------:R-:W-:Y:S08]  /*13be0*/  HMMA.16816.F32 R60, R216, R226.reuse, R60 ;  /* 0x000000e2d83c723c */ /* 0x080ff0000000183c */
[C---:B------:R-:W-:Y:S01]  /*13bf0*/  HMMA.16816.F32 R64, R208.reuse, R226, R64 ;  /* 0x000000e2d040723c */ /* 0x040fe20000001840 */
[----:B------:R-:W-:Y:S07]  /*13c00*/  LDSM.16.M88.4 R224, [R239] ;  /* 0x00000000efe0783b */ /* 0x000fee0000000200 */
        /* <DEDUP_REMOVED lines=14> */
[----:B------:R-:W2:Y:S07]  /*13cf0*/  LDSM.16.M88.4 R220, [R239+0x800] ;  /* 0x00080000efdc783b */ /* 0x000eae0000000200 */
[-C--:B---3--:R-:W-:Y:S08]  /*13d00*/  HMMA.16816.F32 R116, R208, R204.reuse, R116 ;  /* 0x000000ccd074723c */ /* 0x088ff00000001874 */
[C---:B------:R-:W-:Y:S08]  /*13d10*/  HMMA.16816.F32 R120, R216.reuse, R204, R120 ;  /* 0x000000ccd878723c */ /* 0x040ff00000001878 */
[-C--:B------:R-:W-:Y:S01]  /*13d20*/  HMMA.16816.F32 R124, R216, R206.reuse, R124 ;  /* 0x000000ced87c723c */ /* 0x080fe2000000187c */
[----:B------:R-:W-:Y:S07]  /*13d30*/  LDSM.16.M88.4 R216, [R239+0x2000] ;  /* 0x00200000efd8783b */ /* 0x000fee0000000200 */
[----:B------:R-:W-:Y:S01]  /*13d40*/  HMMA.16816.F32 R128, R208, R206, R128 ;  /* 0x000000ced080723c */ /* 0x000fe20000001880 */
[----:B------:R-:W3:Y:S06]  /*13d50*/  LDSM.16.M88.4 R204, [R239+0x1000] ;  /* 0x00100000efcc783b */ /* 0x000eec0000000200 */
[----:B------:R-:W4:Y:S01]  /*13d60*/  LDSM.16.M88.4 R208, [R239+0x1800] ;  /* 0x00180000efd0783b */ /* 0x000f220000000200 */
        /* <DEDUP_REMOVED lines=24> */
[----:B------:R-:W4:Y:S07]  /*13ef0*/  LDSM.16.M88.4 R216, [R237] ;  /* 0x00000000edd8783b */ /* 0x000f2e0000000200 */
        /* <DEDUP_REMOVED lines=13> */
[----:B------:R-:W3:Y:S07]  /*13fd0*/  LDSM.16.M88.4 R228, [R237+0x1000] ;  /* 0x00100000ede4783b */ /* 0x000eee0000000200 */
[----:B------:R-:W-:Y:S01]  /*13fe0*/  HMMA.16816.F32 R128, R212, R206, R128 ;  /* 0x000000ced480723c */ /* 0x000fe20000001880 */
[----:B------:R-:W5:Y:S06]  /*13ff0*/  LDSM.16.M88.4 R204, [R237+0x1800] ;  /* 0x00180000edcc783b */ /* 0x000f6c0000000200 */
[----:B------:R-:W3:Y:S01]  /*14000*/  LDSM.16.M88.4 R212, [R237+0x2000] ;  /* 0x00200000edd4783b */ /* 0x000ee20000000200 */
[-C--:B----4-:R-:W-:Y:S08]  /*14010*/  HMMA.16816.F32 R4, R208, R216.reuse, R4 ;  /* 0x000000d8d004723c */ /* 0x090ff00000001804 */
[C---:B-1----:R-:W-:Y:S08]  /*14020*/  HMMA.16816.F32 R8, R224.reuse, R216, R8 ;  /* 0x000000d8e008723c */ /* 0x042ff00000001808 */
        /* <DEDUP_REMOVED lines=12> */
[----:B------:R-:W3:Y:S01]  /*140f0*/  LDSM.16.M88.4 R228, [R237+0x3800] ;  /* 0x00380000ede4783b */ /* 0x000ee20000000200 */
[----:B------:R-:W-:Y:S05]  /*14100*/  DEPBAR.LE SB0, 0x0 ;  /* 0x000080000000791a */ /* 0x000fea0000000000 */
[----:B------:R-:W-:Y:S01]  /*14110*/  BAR.SYNC.DEFER_BLOCKING 0x0 ;  /* 0x0000000000007b1d */ /* 0x000fe20000010000 */
[-C--:B-----5:R-:W-:Y:S08]  /*14120*/  HMMA.16816.F32 R52, R208, R204.reuse, R52 ;  /* 0x000000ccd034723c */ /* 0x0a0ff00000001834 */
[C---:B------:R-:W-:Y:S08]  /*14130*/  HMMA.16816.F32 R56, R224.reuse, R204, R56 ;  /* 0x000000cce038723c */ /* 0x040ff00000001838 */
[-C--:B------:R-:W-:Y:S08]  /*14140*/  HMMA.16816.F32 R60, R224, R206.reuse, R60 ;  /* 0x000000cee03c723c */ /* 0x080ff0000000183c */
[C---:B------:R-:W-:Y:S08]  /*14150*/  HMMA.16816.F32 R64, R208.reuse, R206, R64 ;  /* 0x000000ced040723c */ /* 0x040ff00000001840 */
[-C--:B------:R-:W-:Y:S08]  /*14160*/  HMMA.16816.F32 R68, R208, R212.reuse, R68 ;  /* 0x000000d4d044723c */ /* 0x080ff00000001844 */
[C---:B------:R-:W-:Y:S08]  /*14170*/  HMMA.16816.F32 R72, R224.reuse, R212, R72 ;  /* 0x000000d4e048723c */ /* 0x040ff00000001848 */
[-C--:B------:R-:W-:Y:S08]  /*14180*/  HMMA.16816.F32 R76, R224, R214.reuse, R76 ;  /* 0x000000d6e04c723c */ /* 0x080ff0000000184c */
[C---:B------:R-:W-:Y:S08]  /*14190*/  HMMA.16816.F32 R80, R208.reuse, R214, R80 ;  /* 0x000000d6d050723c */ /* 0x040ff00000001850 */
[-C--:B-1----:R-:W-:Y:S08]  /*141a0*/  HMMA.16816.F32 R84, R208, R216.reuse, R84 ;  /* 0x000000d8d054723c */ /* 0x082ff00000001854 */
[C---:B------:R-:W-:Y:S08]  /*141b0*/  HMMA.16816.F32 R88, R224.reuse, R216, R88 ;  /* 0x000000d8e058723c */ /* 0x040ff00000001858 */
[-C--:B------:R-:W-:Y:S08]  /*141c0*/  HMMA.16816.F32 R92, R224, R218.reuse, R92 ;  /* 0x000000dae05c723c */ /* 0x080ff0000000185c */
[C---:B------:R-:W-:Y:S08]  /*141d0*/  HMMA.16816.F32 R96, R208.reuse, R218, R96 ;  /* 0x000000dad060723c */ /* 0x040ff00000001860 */
[-C--:B--2---:R-:W-:Y:S08]  /*141e0*/  HMMA.16816.F32 R100, R208, R220.reuse, R100 ;  /* 0x000000dcd064723c */ /* 0x084ff00000001864 */
[C---:B------:R-:W-:Y:S08]  /*141f0*/  HMMA.16816.F32 R104, R224.reuse, R220, R104 ;  /* 0x000000dce068723c */ /* 0x040ff00000001868 */
[-C--:B------:R-:W-:Y:S08]  /*14200*/  HMMA.16816.F32 R108, R224, R222.reuse, R108 ;  /* 0x000000dee06c723c */ /* 0x080ff0000000186c */
[C---:B------:R-:W-:Y:S08]  /*14210*/  HMMA.16816.F32 R112, R208.reuse, R222, R112 ;  /* 0x000000ded070723c */ /* 0x040ff00000001870 */
[-C--:B---3--:R-:W-:Y:S08]  /*14220*/  HMMA.16816.F32 R116, R208, R228.reuse, R116 ;  /* 0x000000e4d074723c */ /* 0x088ff00000001874 */
[C---:B------:R-:W-:Y:S08]  /*14230*/  HMMA.16816.F32 R120, R224.reuse, R228, R120 ;  /* 0x000000e4e078723c */ /* 0x040ff00000001878 */
[-C--:B------:R-:W-:Y:S08]  /*14240*/  HMMA.16816.F32 R124, R224, R230.reuse, R124 ;  /* 0x000000e6e07c723c */ /* 0x080ff0000000187c */
[----:B------:R-:W-:Y:S01]  /*14250*/  HMMA.16816.F32 R128, R208, R230, R128 ;  /* 0x000000e6d080723c */ /* 0x000fe20000001880 */
[----:B------:R-:W-:-:S07]  /*14260*/  @P1 BRA `(.L_x_370) ;  /* 0xffffeae000001947 */ /* 0x000fce000383ffff */
.L_x_369:
[----:B------:R-:W-:Y:S01]  /*14270*/  MOV R0, UR34 ;  /* 0x0000002200007c02 */ /* 0x000fe20008000f00 */
[----:B------:R-:W2:Y:S01]  /*14280*/  S2R R2, SR_TID.X ;  /* 0x0000000000027919 */ /* 0x000ea20000002100 */
[----:B------:R-:W-:Y:S01]  /*14290*/  UIADD3 UR34, UR34, -0x1, URZ ;  /* 0xffffffff22227890 */ /* 0x000fe2000fffe03f */
[----:B--2---:R-:W-:Y:S04]  /*142a0*/  SHF.L.U32 R2, R2, 0x1, RZ ;  /* 0x0000000102027819 */ /* 0x004fe800000006ff */
[----:B------:R-:W-:Y:S04]  /*142b0*/  LOP3.LUT R2, R2, 0x6, RZ, 0xc0, !PT ;  /* 0x0000000602027812 */ /* 0x000fe800078ec0ff */
[----:B------:R-:W-:Y:S04]  /*142c0*/  LEA R0, R0, R2, 0x7 ;  /* 0x0000000200007211 */ /* 0x000fe800078e38ff */
[----:B------:R-:W2:Y:S01]  /*142d0*/  I2F R149, R0 ;  /* 0x0000000000957306 */ /* 0x000ea20000201400 */
[C---:B-1----:R-:W-:Y:S02]  /*142e0*/  IADD3 R207, R0.reuse, 0x20, RZ ;  /* 0x0000002000cf7810 */ /* 0x042fe40007ffe0ff */
[C---:B------:R-:W-:Y:S02]  /*142f0*/  IADD3 R206, R0.reuse, 0x50, RZ ;  /* 0x0000005000ce7810 */ /* 0x040fe40007ffe0ff */
[C---:B------:R-:W-:Y:S02]  /*14300*/  IADD3 R150, R0.reuse, 0x10, RZ ;  /* 0x0000001000967810 */ /* 0x040fe40007ffe0ff */
[C---:B------:R-:W-:Y:S02]  /*14310*/  IADD3 R204, R0.reuse, 0x11, RZ ;  /* 0x0000001100cc7810 */ /* 0x040fe40007ffe0ff */
[C---:B------:R-:W-:Y:S01]  /*14320*/  IADD3 R213, R0.reuse, 0x29, RZ ;  /* 0x0000002900d57810 */ /* 0x040fe20007ffe0ff */
[----:B------:R-:W1:Y:S01]  /*14330*/  I2F R207, R207 ;  /* 0x000000cf00cf7306 */ /* 0x000e620000201400 */
[C---:B------:R-:W-:Y:S02]  /*14340*/  IADD3 R212, R0.reuse, 0x30, RZ ;  /* 0x0000003000d47810 */ /* 0x040fe40007ffe0ff */
[C---:B------:R-:W-:Y:S02]  /*14350*/  IADD3 R215, R0.reuse, 0x31, RZ ;  /* 0x0000003100d77810 */ /* 0x040fe40007ffe0ff */
[C---:B------:R-:W-:Y:S02]  /*14360*/  IADD3 R214, R0.reuse, 0x38, RZ ;  /* 0x0000003800d67810 */ /* 0x040fe40007ffe0ff */
[C---:B------:R-:W-:Y:S02]  /*14370*/  IADD3 R217, R0.reuse, 0x39, RZ ;  /* 0x0000003900d97810 */ /* 0x040fe40007ffe0ff */
[C---:B------:R-:W-:Y:S01]  /*14380*/  IADD3 R216, R0.reuse, 0x40, RZ ;  /* 0x0000004000d87810 */ /* 0x040fe20007ffe0ff */
[----:B------:R-:W3:Y:S01]  /*14390*/  I2F R150, R150 ;  /* 0x0000009600967306 */ /* 0x000ee20000201400 */
[C---:B------:R-:W-:Y:S02]  /*143a0*/  IADD3 R219, R0.reuse, 0x41, RZ ;  /* 0x0000004100db7810 */ /* 0x040fe40007ffe0ff */
[C---:B------:R-:W-:Y:S01]  /*143b0*/  IADD3 R218, R0.reuse, 0x48, RZ ;  /* 0x0000004800da7810 */ /* 0x040fe20007ffe0ff */
[C---:B--2---:R-:W-:Y:S01]  /*143c0*/  FFMA.FTZ R4, R149.reuse, UR4, R4 ;  /* 0x0000000495047c23 */ /* 0x044fe20008010004 */
[C---:B------:R-:W-:Y:S01]  /*143d0*/  IADD3 R205, R0.reuse, 0x51, RZ ;  /* 0x0000005100cd7810 */ /* 0x040fe20007ffe0ff */
[C---:B------:R-:W-:Y:S01]  /*143e0*/  FFMA.FTZ R6, R149.reuse, UR4, R6 ;  /* 0x0000000495067c23 */ /* 0x040fe20008010006 */
[C---:B------:R-:W-:Y:S01]  /*143f0*/  IADD3 R2, R0.reuse, 0x8, RZ ;  /* 0x0000000800027810 */ /* 0x040fe20007ffe0ff */
[C---:B------:R-:W-:Y:S01]  /*14400*/  FFMA.FTZ R10, R149.reuse, UR4, R10 ;  /* 0x00000004950a7c23 */ /* 0x040fe2000801000a */
[C---:B------:R-:W-:Y:S01]  /*14410*/  IADD3 R151, R0.reuse, 0x9, RZ ;  /* 0x0000000900977810 */ /* 0x040fe20007ffe0ff */
[----:B------:R-:W2:Y:S01]  /*14420*/  I2F R204, R204 ;  /* 0x000000cc00cc7306 */ /* 0x000ea20000201400 */
[----:B------:R-:W-:Y:S01]  /*14430*/  FFMA.FTZ R8, R149, UR4, R8 ;  /* 0x0000000495087c23 */ /* 0x000fe20008010008 */
[C---:B------:R-:W-:Y:S01]  /*14440*/  IADD3 R208, R0.reuse, 0x19, RZ ;  /* 0x0000001900d07810 */ /* 0x040fe20007ffe0ff */
[C---:B-1----:R-:W-:Y:S01]  /*14450*/  FFMA.FTZ R36, R207.reuse, UR4, R36 ;  /* 0x00000004cf247c23 */ /* 0x042fe20008010024 */
[C---:B------:R-:W-:Y:S01]  /*14460*/  IADD3 R211, R0.reuse, 0x21, RZ ;  /* 0x0000002100d37810 */ /* 0x040fe20007ffe0ff */
[C---:B------:R-:W-:Y:S01]  /*14470*/  FFMA.FTZ R38, R207.reuse, UR4, R38 ;  /* 0x00000004cf267c23 */ /* 0x040fe20008010026 */
[C---:B------:R-:W-:Y:S01]  /*14480*/  IADD3 R210, R0.reuse, 0x28, RZ ;  /* 0x0000002800d27810 */ /* 0x040fe20007ffe0ff */
[C---:B------:R-:W-:Y:S01]  /*14490*/  FFMA.FTZ R40, R207.reuse, UR4, R40 ;  /* 0x00000004cf287c23 */ /* 0x040fe20008010028 */
[C---:B------:R-:W-:Y:S02]  /*144a0*/  IADD3 R209, R0.reuse, 0x49, RZ ;  /* 0x0000004900d17810 */ /* 0x040fe40007ffe0ff */
[----:B------:R-:W1:Y:S01]  /*144b0*/  I2F R2, R2 ;  /* 0x0000000200027306 */ /* 0x000e620000201400 */
[----:B------:R-:W-:Y:S01]  /*144c0*/  FFMA.FTZ R42, R207, UR4, R42 ;  /* 0x00000004cf2a7c23 */ /* 0x000fe2000801002a */
[----:B------:R-:W-:Y:S01]  /*144d0*/  IADD3 R207, R0, 0x71, RZ ;  /* 0x0000007100cf7810 */ /* 0x000fe20007ffe0ff */
[----:B---3--:R-:W-:Y:S01]  /*144e0*/  FFMA.FTZ R20, R150, UR4, R20 ;  /* 0x0000000496147c23 */ /* 0x008fe20008010014 */
[----:B------:R-:W-:Y:S01]  /*144f0*/  IADD3 R3, R0, 0x1, RZ ;  /* 0x0000000100037810 */ /* 0x000fe20007ffe0ff */
[----:B------:R-:W-:Y:S01]  /*14500*/  FFMA.FTZ R22, R150, UR4, R22 ;  /* 0x0000000496167c23 */ /* 0x000fe20008010016 */
[----:B------:R-:W-:Y:S01]  /*14510*/  IADD3 R152, R0, 0x18, RZ ;  /* 0x0000001800987810 */ /* 0x000fe20007ffe0ff */
[----:B------:R-:W-:Y:S01]  /*14520*/  FFMA.FTZ R24, R150, UR4, R24 ;  /* 0x0000000496187c23 */ /* 0x000fe20008010018 */
[----:B------:R-:W-:Y:S02]  /*14530*/  IADD3 R149, R0, 0x68, RZ ;  /* 0x0000006800957810 */ /* 0x000fe40007ffe0ff */
[----:B------:R-:W3:Y:S01]  /*14540*/  I2F R151, R151 ;  /* 0x0000009700977306 */ /* 0x000ee20000201400 */
[----:B------:R-:W-:Y:S01]  /*14550*/  FFMA.FTZ R26, R150, UR4, R26 ;  /* 0x00000004961a7c23 */ /* 0x000fe2000801001a */
[----:B------:R-:W-:Y:S01]  /*14560*/  IADD3 R150, R0, 0x61, RZ ;  /* 0x0000006100967810 */ /* 0x000fe20007ffe0ff */
[C---:B--2---:R-:W-:Y:S02]  /*14570*/  FFMA.FTZ R21, R204.reuse, UR4, R21 ;  /* 0x00000004cc157c23 */ /* 0x044fe40008010015 */
[C---:B------:R-:W-:Y:S02]  /*14580*/  FFMA.FTZ R23, R204.reuse, UR4, R23 ;  /* 0x00000004cc177c23 */ /* 0x040fe40008010017 */
[C---:B------:R-:W-:Y:S03]  /*14590*/  FFMA.FTZ R25, R204.reuse, UR4, R25 ;  /* 0x00000004cc197c23 */ /* 0x040fe60008010019 */
[----:B------:R-:W2:Y:S01]  /*145a0*/  I2F R3, R3 ;  /* 0x0000000300037306 */ /* 0x000ea20000201400 */
[----:B------:R-:W-:Y:S01]  /*145b0*/  FFMA.FTZ R27, R204, UR4, R27 ;  /* 0x00000004cc1b7c23 */ /* 0x000fe2000801001b */
[----:B------:R-:W-:Y:S01]  /*145c0*/  IADD3 R204, R0, 0x58, RZ ;  /* 0x0000005800cc7810 */ /* 0x000fe20007ffe0ff */
[C---:B-1----:R-:W-:Y:S02]  /*145d0*/  FFMA.FTZ R18, R2.reuse, UR4, R18 ;  /* 0x0000000402127c23 */ /* 0x042fe40008010012 */
[C---:B------:R-:W-:Y:S02]  /*145e0*/  FFMA.FTZ R14, R2.reuse, UR4, R14 ;  /* 0x00000004020e7c23 */ /* 0x040fe4000801000e */
[C---:B------:R-:W-:Y:S03]  /*145f0*/  FFMA.FTZ R12, R2.reuse, UR4, R12 ;  /* 0x00000004020c7c23 */ /* 0x040fe6000801000c */
[----:B------:R-:W1:Y:S01]  /*14600*/  I2F R152, R152 ;  /* 0x0000009800987306 */ /* 0x000e620000201400 */
[----:B------:R-:W-:Y:S01]  /*14610*/  FFMA.FTZ R16, R2, UR4, R16 ;  /* 0x0000000402107c23 */ /* 0x000fe20008010010 */
[C---:B------:R-:W-:Y:S01]  /*14620*/  IADD3 R2, R0.reuse, 0x70, RZ ;  /* 0x0000007000027810 */ /* 0x040fe20007ffe0ff */
[C---:B---3--:R-:W-:Y:S02]  /*14630*/  FFMA.FTZ R19, R151.reuse, UR4, R19 ;  /* 0x0000000497137c23 */ /* 0x048fe40008010013 */
[C---:B------:R-:W-:Y:S02]  /*14640*/  FFMA.FTZ R13, R151.reuse, UR4, R13 ;  /* 0x00000004970d7c23 */ /* 0x040fe4000801000d */
[C---:B------:R-:W-:Y:S03]  /*14650*/  FFMA.FTZ R15, R151.reuse, UR4, R15 ;  /* 0x00000004970f7c23 */ /* 0x040fe6000801000f */
[----:B------:R-:W3:Y:S01]  /*14660*/  I2F R150, R150 ;  /* 0x0000009600967306 */ /* 0x000ee20000201400 */
[----:B------:R-:W-:Y:S01]  /*14670*/  FFMA.FTZ R17, R151, UR4, R17 ;  /* 0x0000000497117c23 */ /* 0x000fe20008010011 */
[C---:B------:R-:W-:Y:S01]  /*14680*/  IADD3 R151, R0.reuse, 0x60, RZ ;  /* 0x0000006000977810 */ /* 0x040fe20007ffe0ff */
        /* <DEDUP_REMOVED lines=11> */
[----:B------:R-:W-:Y:S01]  /*14740*/  IADD3 R152, R0, 0x59, RZ ;  /* 0x0000005900987810 */ /* 0x000fe20007ffe0ff */
[C---:B---3--:R-:W-:Y:S02]  /*14750*/  FFMA.FTZ R101, R150.reuse, UR4, R101 ;  /* 0x0000000496657c23 */ /* 0x048fe40008010065 */
[C---:B------:R-:W-:Y:S02]  /*14760*/  FFMA.FTZ R103, R150.reuse, UR4, R103 ;  /* 0x0000000496677c23 */ /* 0x040fe40008010067 */
[C---:B------:R-:W-:Y:S03]  /*14770*/  FFMA.FTZ R107, R150.reuse, UR4, R107 ;  /* 0x00000004966b7c23 */ /* 0x040fe6000801006b */
[----:B------:R-:W3:Y:S01]  /*14780*/  I2F R3, R3 ;  /* 0x0000000300037306 */ /* 0x000ee20000201400 */
[----:B------:R-:W-:Y:S01]  /*14790*/  FFMA.FTZ R105, R150, UR4, R105 ;  /* 0x0000000496697c23 */ /* 0x000fe20008010069 */
[----:B------:R-:W-:Y:S01]  /*147a0*/  FMNMX.FTZ R150, R4, R148, !PT ;  /* 0x0000009404967209 */ /* 0x000fe20007810000 */
[----:B--2---:R-:W-:Y:S03]  /*147b0*/  FFMA.FTZ R112, R149, UR4, R112 ;  /* 0x0000000495707c23 */ /* 0x004fe60008010070 */
[----:B------:R-:W-:Y:S01]  /*147c0*/  FMNMX.FTZ R150, R5, R150, !PT ;  /* 0x0000009605967209 */ /* 0x000fe20007810000 */
[C---:B------:R-:W-:Y:S02]  /*147d0*/  FFMA.FTZ R114, R149.reuse, UR4, R114 ;  /* 0x0000000495727c23 */ /* 0x040fe40008010072 */
[C---:B------:R-:W-:Y:S01]  /*147e0*/  FFMA.FTZ R110, R149.reuse, UR4, R110 ;  /* 0x00000004956e7c23 */ /* 0x040fe2000801006e */
[----:B------:R-:W2:Y:S01]  /*147f0*/  I2F R152, R152 ;  /* 0x0000009800987306 */ /* 0x000ea20000201400 */
[----:B------:R-:W-:Y:S01]  /*14800*/  FMNMX.FTZ R150, R16, R150, !PT ;  /* 0x0000009610967209 */ /* 0x000fe20007810000 */
[----:B------:R-:W-:Y:S01]  /*14810*/  FFMA.FTZ R108, R149, UR4, R108 ;  /* 0x00000004956c7c23 */ /* 0x000fe2000801006c */
[----:B------:R-:W-:Y:S01]  /*14820*/  FMNMX.FTZ R149, R6, R153, !PT ;  /* 0x0000009906957209 */ /* 0x000fe20007810000 */
[C---:B-1----:R-:W-:Y:S01]  /*14830*/  FFMA.FTZ R33, R208.reuse, UR4, R33 ;  /* 0x00000004d0217c23 */ /* 0x042fe20008010021 */
[----:B------:R-:W-:Y:S01]  /*14840*/  FMNMX.FTZ R150, R17, R150, !PT ;  /* 0x0000009611967209 */ /* 0x000fe20007810000 */
[C---:B------:R-:W-:Y:S01]  /*14850*/  FFMA.FTZ R35, R208.reuse, UR4, R35 ;  /* 0x00000004d0237c23 */ /* 0x040fe20008010023 */
[----:B------:R-:W-:Y:S01]  /*14860*/  FMNMX.FTZ R149, R7, R149, !PT ;  /* 0x0000009507957209 */ /* 0x000fe20007810000 */
[----:B------:R-:W-:Y:S01]  /*14870*/  FFMA.FTZ R29, R208, UR4, R29 ;  /* 0x00000004d01d7c23 */ /* 0x000fe2000801001d */
[----:B------:R-:W-:Y:S01]  /*14880*/  FMNMX.FTZ R150, R20, R150, !PT ;  /* 0x0000009614967209 */ /* 0x000fe20007810000 */
[----:B------:R-:W1:Y:S01]  /*14890*/  I2F R211, R211 ;  /* 0x000000d300d37306 */ /* 0x000e620000201400 */
[----:B------:R-:W-:Y:S01]  /*148a0*/  FMNMX.FTZ R149, R18, R149, !PT ;  /* 0x0000009512957209 */ /* 0x000fe20007810000 */
[----:B------:R-:W-:Y:S01]  /*148b0*/  FFMA.FTZ R31, R208, UR4, R31 ;  /* 0x00000004d01f7c23 */ /* 0x000fe2000801001f */
[----:B------:R-:W-:Y:S01]  /*148c0*/  FMNMX.FTZ R150, R21, R150, !PT ;  /* 0x0000009615967209 */ /* 0x000fe20007810000 */
[----:B---3--:R-:W-:Y:S01]  /*148d0*/  FFMA.FTZ R113, R3, UR4, R113 ;  /* 0x0000000403717c23 */ /* 0x008fe20008010071 */
[----:B------:R-:W-:Y:S01]  /*148e0*/  FMNMX.FTZ R149, R19, R149, !PT ;  /* 0x0000009513957209 */ /* 0x000fe20007810000 */
[C---:B------:R-:W-:Y:S01]  /*148f0*/  FFMA.FTZ R115, R3.reuse, UR4, R115 ;  /* 0x0000000403737c23 */ /* 0x040fe20008010073 */
[----:B------:R-:W-:Y:S01]  /*14900*/  FMNMX.FTZ R150, R32, R150, !PT ;  /* 0x0000009620967209 */ /* 0x000fe20007810000 */
[C---:B------:R-:W-:Y:S01]  /*14910*/  FFMA.FTZ R111, R3.reuse, UR4, R111 ;  /* 0x00000004036f7c23 */ /* 0x040fe2000801006f */
[----:B------:R-:W-:Y:S01]  /*14920*/  FMNMX.FTZ R149, R22, R149, !PT ;  /* 0x0000009516957209 */ /* 0x000fe20007810000 */
[----:B------:R-:W3:Y:S01]  /*14930*/  I2F R2, R2 ;  /* 0x0000000200027306 */ /* 0x000ee20000201400 */
[----:B------:R-:W-:Y:S01]  /*14940*/  FFMA.FTZ R109, R3, UR4, R109 ;  /* 0x00000004036d7c23 */ /* 0x000fe2000801006d */
[----:B------:R-:W-:Y:S02]  /*14950*/  FMNMX.FTZ R3, R8, R155, !PT ;  /* 0x0000009b08037209 */ /* 0x000fe40007810000 */
[----:B------:R-:W-:Y:S01]  /*14960*/  FMNMX.FTZ R149, R23, R149, !PT ;  /* 0x0000009517957209 */ /* 0x000fe20007810000 */
[C---:B--2---:R-:W-:Y:S01]  /*14970*/  FFMA.FTZ R97, R152.reuse, UR4, R97 ;  /* 0x0000000498617c23 */ /* 0x044fe20008010061 */
[----:B------:R-:W-:Y:S01]  /*14980*/  FMNMX.FTZ R3, R9, R3, !PT ;  /* 0x0000000309037209 */ /* 0x000fe20007810000 */
[----:B------:R-:W-:Y:S01]  /*14990*/  FFMA.FTZ R99, R152, UR4, R99 ;  /* 0x0000000498637c23 */ /* 0x000fe20008010063 */
[----:B------:R-:W-:Y:S01]  /*149a0*/  FMNMX.FTZ R149, R34, R149, !PT ;  /* 0x0000009522957209 */ /* 0x000fe20007810000 */
[----:B------:R-:W-:Y:S01]  /*149b0*/  FFMA.FTZ R95, R152, UR4, R95 ;  /* 0x00000004985f7c23 */ /* 0x000fe2000801005f */
[----:B------:R-:W2:Y:S01]  /*149c0*/  I2F R210, R210 ;  /* 0x000000d200d27306 */ /* 0x000ea20000201400 */
[----:B------:R-:W-:Y:S01]  /*149d0*/  FMNMX.FTZ R3, R12, R3, !PT ;  /* 0x000000030c037209 */ /* 0x000fe20007810000 */
[----:B------:R-:W-:Y:S01]  /*149e0*/  FFMA.FTZ R93, R152, UR4, R93 ;  /* 0x00000004985d7c23 */ /* 0x000fe2000801005d */
[----:B------:R-:W-:Y:S01]  /*149f0*/  FMNMX.FTZ R152, R33, R150, !PT ;  /* 0x0000009621987209 */ /* 0x000fe20007810000 */
[----:B-1----:R-:W-:Y:S01]  /*14a00*/  FFMA.FTZ R37, R211, UR4, R37 ;  /* 0x00000004d3257c23 */ /* 0x002fe20008010025 */
        /* <DEDUP_REMOVED lines=13> */
[----:B------:R-:W-:Y:S01]  /*14ae0*/  FFMA.FTZ R118, R2, UR4, R118 ;  /* 0x0000000402767c23 */ /* 0x000fe20008010076 */
[----:B------:R-:W-:Y:S01]  /*14af0*/  FMNMX.FTZ R149, R39, R149, !PT ;  /* 0x0000009527957209 */ /* 0x000fe20007810000 */
[----:B------:R-:W3:Y:S01]  /*14b00*/  I2F R212, R212 ;  /* 0x000000d400d47306 */ /* 0x000ee20000201400 */
[----:B------:R-:W-:Y:S01]  /*14b10*/  FMNMX.FTZ R3, R28, R3, !PT ;  /* 0x000000031c037209 */ /* 0x000fe20007810000 */
[----:B------:R-:W-:Y:S01]  /*14b20*/  FFMA.FTZ R120, R2, UR4, R120 ;  /* 0x0000000402787c23 */ /* 0x000fe20008010078 */
[----:B------:R-:W-:Y:S01]  /*14b30*/  FMNMX.FTZ R2, R10, R154, !PT ;  /* 0x0000009a0a027209 */ /* 0x000fe20007810000 */
[C---:B--2---:R-:W-:Y:S01]  /*14b40*/  FFMA.FTZ R48, R210.reuse, UR4, R48 ;  /* 0x00000004d2307c23 */ /* 0x044fe20008010030 */
[----:B------:R-:W-:Y:S01]  /*14b50*/  FMNMX.FTZ R3, R29, R3, !PT ;  /* 0x000000031d037209 */ /* 0x000fe20007810000 */
[C---:B------:R-:W-:Y:S01]  /*14b60*/  FFMA.FTZ R50, R210.reuse, UR4, R50 ;  /* 0x00000004d2327c23 */ /* 0x040fe20008010032 */
[----:B------:R-:W-:Y:S01]  /*14b70*/  FMNMX.FTZ R2, R11, R2, !PT ;  /* 0x000000020b027209 */ /* 0x000fe20007810000 */
[----:B------:R-:W-:Y:S01]  /*14b80*/  FFMA.FTZ R44, R210, UR4, R44 ;  /* 0x00000004d22c7c23 */ /* 0x000fe2000801002c */
[----:B------:R-:W-:Y:S01]  /*14b90*/  FMNMX.FTZ R152, R48, R152, !PT ;  /* 0x0000009830987209 */ /* 0x000fe20007810000 */
        /* <DEDUP_REMOVED lines=14> */
[C---:B---3--:R-:W-:Y:S01]  /*14c80*/  FFMA.FTZ R52, R212.reuse, UR4, R52 ;  /* 0x00000004d4347c23 */ /* 0x048fe20008010034 */
        /* <DEDUP_REMOVED lines=11> */
[----:B------:R-:W-:Y:S01]  /*14d40*/  FFMA.FTZ R55, R215, UR4, R55 ;  /* 0x00000004d7377c23 */ /* 0x000fe20008010037 */
        /* <DEDUP_REMOVED lines=9> */
[----:B------:R-:W-:Y:S01]  /*14de0*/  FFMA.FTZ R66, R214, UR4, R66 ;  /* 0x00000004d6427c23 */ /* 0x000fe20008010042 */
        /* <DEDUP_REMOVED lines=17> */
[----:B--2---:R-:W-:Y:S01]  /*14f00*/  FFMA.FTZ R68, R216, UR4, R68 ;  /* 0x00000004d8447c23 */ /* 0x004fe20008010044 */
[----:B------:R-:W-:Y:S01]  /*14f10*/  FMNMX.FTZ R2, R46, R2, !PT ;  /* 0x000000022e027209 */ /* 0x000fe20007810000 */
[C---:B------:R-:W-:Y:S02]  /*14f20*/  FFMA.FTZ R70, R216.reuse, UR4, R70 ;  /* 0x00000004d8467c23 */ /* 0x040fe40008010046 */
        /* <DEDUP_REMOVED lines=8> */
[C---:B------:R-:W-:Y:S02]  /*14fb0*/  FFMA.FTZ R71, R219.reuse, UR4, R71 ;  /* 0x00000004db477c23 */ /* 0x040fe40008010047 */
        /* <DEDUP_REMOVED lines=33> */
[----:B------:R-:W-:Y:S01]  /*151d0*/  FFMA.FTZ R88, R206, UR4, R88 ;  /* 0x00000004ce587c23 */ /* 0x000fe20008010058 */
[----:B------:R-:W-:Y:S01]  /*151e0*/  FMNMX.FTZ R149, R86, R149, !PT ;  /* 0x0000009556957209 */ /* 0x000fe20007810000 */
[C---:B---3--:R-:W-:Y:S01]  /*151f0*/  FFMA.FTZ R85, R205.reuse, UR4, R85 ;  /* 0x00000004cd557c23 */ /* 0x048fe20008010055 */
[----:B------:R-:W-:Y:S01]  /*15200*/  FMNMX.FTZ R2, R78, R2, !PT ;  /* 0x000000024e027209 */ /* 0x000fe20007810000 */
[C---:B------:R-:W-:Y:S01]  /*15210*/  FFMA.FTZ R87, R205.reuse, UR4, R87 ;  /* 0x00000004cd577c23 */ /* 0x040fe20008010057 */
[----:B------:R-:W-:Y:S01]  /*15220*/  FMNMX.FTZ R3, R88, R3, !PT ;  /* 0x0000000358037209 */ /* 0x000fe20007810000 */
[----:B------:R-:W-:Y:S01]  /*15230*/  FFMA.FTZ R91, R205, UR4, R91 ;  /* 0x00000004cd5b7c23 */ /* 0x000fe2000801005b */
[----:B------:R-:W-:Y:S02]  /*15240*/  FMNMX.FTZ R152, R85, R152, !PT ;  /* 0x0000009855987209 */ /* 0x000fe40007810000 */
[----:B------:R-:W3:Y:S01]  /*15250*/  I2F R206, R207 ;  /* 0x000000cf00ce7306 */ /* 0x000ee20000201400 */
[----:B------:R-:W-:Y:S01]  /*15260*/  FFMA.FTZ R89, R205, UR4, R89 ;  /* 0x00000004cd597c23 */ /* 0x000fe20008010059 */
[----:B------:R-:W-:Y:S01]  /*15270*/  IADD3 R205, R0, 0x78, RZ ;  /* 0x0000007800cd7810 */ /* 0x000fe20007ffe0ff */
[----:B--2---:R-:W-:Y:S01]  /*15280*/  FFMA.FTZ R96, R204, UR4, R96 ;  /* 0x00000004cc607c23 */ /* 0x004fe20008010060 */
[----:B------:R-:W-:Y:S01]  /*15290*/  IADD3 R0, R0, 0x79, RZ ;  /* 0x0000007900007810 */ /* 0x000fe20007ffe0ff */
[C---:B------:R-:W-:Y:S01]  /*152a0*/  FFMA.FTZ R98, R204.reuse, UR4, R98 ;  /* 0x00000004cc627c23 */ /* 0x040fe20008010062 */
[----:B------:R-:W-:Y:S01]  /*152b0*/  FMNMX.FTZ R149, R87, R149, !PT ;  /* 0x0000009557957209 */ /* 0x000fe20007810000 */
[----:B------:R-:W-:Y:S01]  /*152c0*/  FFMA.FTZ R94, R204, UR4, R94 ;  /* 0x00000004cc5e7c23 */ /* 0x000fe2000801005e */
[----:B------:R-:W-:Y:S01]  /*152d0*/  FMNMX.FTZ R152, R96, R152, !PT ;  /* 0x0000009860987209 */ /* 0x000fe20007810000 */
[----:B------:R-:W-:Y:S01]  /*152e0*/  FFMA.FTZ R92, R204, UR4, R92 ;  /* 0x00000004cc5c7c23 */ /* 0x000fe2000801005c */
[----:B------:R-:W2:Y:S01]  /*152f0*/  I2F R0, R0 ;  /* 0x0000000000007306 */ /* 0x000ea20000201400 */
[----:B------:R-:W-:Y:S01]  /*15300*/  FMNMX.FTZ R149, R98, R149, !PT ;  /* 0x0000009562957209 */ /* 0x000fe20007810000 */
[----:B-1----:R-:W-:Y:S01]  /*15310*/  FFMA.FTZ R100, R151, UR4, R100 ;  /* 0x0000000497647c23 */ /* 0x002fe20008010064 */
[----:B------:R-:W-:Y:S01]  /*15320*/  FMNMX.FTZ R152, R97, R152, !PT ;  /* 0x0000009861987209 */ /* 0x000fe20007810000 */
[----:B------:R-:W-:Y:S01]  /*15330*/  FFMA.FTZ R102, R151, UR4, R102 ;  /* 0x0000000497667c23 */ /* 0x000fe20008010066 */
[----:B------:R-:W-:Y:S01]  /*15340*/  FMNMX.FTZ R149, R99, R149, !PT ;  /* 0x0000009563957209 */ /* 0x000fe20007810000 */
[C---:B------:R-:W-:Y:S01]  /*15350*/  FFMA.FTZ R104, R151.reuse, UR4, R104 ;  /* 0x0000000497687c23 */ /* 0x040fe20008010068 */
[----:B------:R-:W-:Y:S01]  /*15360*/  FMNMX.FTZ R152, R100, R152, !PT ;  /* 0x0000009864987209 */ /* 0x000fe20007810000 */
[----:B------:R-:W-:Y:S02]  /*15370*/  FFMA.FTZ R106, R151, UR4, R106 ;  /* 0x00000004976a7c23 */ /* 0x000fe4000801006a */
[----:B------:R-:W1:Y:S01]  /*15380*/  I2F R204, R205 ;  /* 0x000000cd00cc7306 */ /* 0x000e620000201400 */
[----:B------:R-:W-:Y:S02]  /*15390*/  FMNMX.FTZ R149, R102, R149, !PT ;  /* 0x0000009566957209 */ /* 0x000fe40007810000 */
[----:B------:R-:W-:Y:S01]  /*153a0*/  FMNMX.FTZ R152, R101, R152, !PT ;  /* 0x0000009865987209 */ /* 0x000fe20007810000 */
[C---:B---3--:R-:W-:Y:S01]  /*153b0*/  FFMA.FTZ R117, R206.reuse, UR4, R117 ;  /* 0x00000004ce757c23 */ /* 0x048fe20008010075 */
[----:B------:R-:W-:Y:S01]  /*153c0*/  FMNMX.FTZ R3, R89, R3, !PT ;  /* 0x0000000359037209 */ /* 0x000fe20007810000 */
[----:B------:R-:W-:Y:S01]  /*153d0*/  FFMA.FTZ R119, R206, UR4, R119 ;  /* 0x00000004ce777c23 */ /* 0x000fe20008010077 */
[----:B------:R-:W-:Y:S01]  /*153e0*/  FMNMX.FTZ R152, R112, R152, !PT ;  /* 0x0000009870987209 */ /* 0x000fe20007810000 */
[C---:B------:R-:W-:Y:S01]  /*153f0*/  FFMA.FTZ R123, R206.reuse, UR4, R123 ;  /* 0x00000004ce7b7c23 */ /* 0x040fe2000801007b */
[----:B------:R-:W-:Y:S01]  /*15400*/  FMNMX.FTZ R2, R79, R2, !PT ;  /* 0x000000024f027209 */ /* 0x000fe20007810000 */
[----:B------:R-:W-:Y:S01]  /*15410*/  FFMA.FTZ R121, R206, UR4, R121 ;  /* 0x00000004ce797c23 */ /* 0x000fe20008010079 */
[----:B------:R-:W-:Y:S02]  /*15420*/  FMNMX.FTZ R152, R113, R152, !PT ;  /* 0x0000009871987209 */ /* 0x000fe40007810000 */
[----:B------:R-:W-:Y:S01]  /*15430*/  FMNMX.FTZ R149, R103, R149, !PT ;  /* 0x0000009567957209 */ /* 0x000fe20007810000 */
[----:B--2---:R-:W-:Y:S01]  /*15440*/  FFMA.FTZ R129, R0, UR4, R129 ;  /* 0x0000000400817c23 */ /* 0x004fe20008010081 */
[----:B------:R-:W-:Y:S01]  /*15450*/  FMNMX.FTZ R3, R92, R3, !PT ;  /* 0x000000035c037209 */ /* 0x000fe20007810000 */
[----:B------:R-:W-:Y:S01]  /*15460*/  FFMA.FTZ R131, R0, UR4, R131 ;  /* 0x0000000400837c23 */ /* 0x000fe20008010083 */
[----:B------:R-:W-:Y:S01]  /*15470*/  FMNMX.FTZ R152, R116, R152, !PT ;  /* 0x0000009874987209 */ /* 0x000fe20007810000 */
[----:B------:R-:W-:Y:S01]  /*15480*/  FFMA.FTZ R127, R0, UR4, R127 ;  /* 0x00000004007f7c23 */ /* 0x000fe2000801007f */
[----:B------:R-:W-:Y:S01]  /*15490*/  FMNMX.FTZ R2, R90, R2, !PT ;  /* 0x000000025a027209 */ /* 0x000fe20007810000 */
[----:B------:R-:W-:Y:S01]  /*154a0*/  FFMA.FTZ R125, R0, UR4, R125 ;  /* 0x00000004007d7c23 */ /* 0x000fe2000801007d */
[----:B------:R-:W-:Y:S02]  /*154b0*/  FMNMX.FTZ R149, R114, R149, !PT ;  /* 0x0000009572957209 */ /* 0x000fe40007810000 */
[----:B------:R-:W-:Y:S01]  /*154c0*/  FMNMX.FTZ R3, R93, R3, !PT ;  /* 0x000000035d037209 */ /* 0x000fe20007810000 */
[C---:B-1----:R-:W-:Y:S01]  /*154d0*/  FFMA.FTZ R128, R204.reuse, UR4, R128 ;  /* 0x00000004cc807c23 */ /* 0x042fe20008010080 */
[----:B------:R-:W-:Y:S01]  /*154e0*/  FMNMX.FTZ R152, R117, R152, !PT ;  /* 0x0000009875987209 */ /* 0x000fe20007810000 */
[C---:B------:R-:W-:Y:S01]  /*154f0*/  FFMA.FTZ R130, R204.reuse, UR4, R130 ;  /* 0x00000004cc827c23 */ /* 0x040fe20008010082 */
[----:B------:R-:W-:Y:S01]  /*15500*/  FMNMX.FTZ R2, R91, R2, !PT ;  /* 0x000000025b027209 */ /* 0x000fe20007810000 */
[C---:B------:R-:W-:Y:S01]  /*15510*/  FFMA.FTZ R126, R204.reuse, UR4, R126 ;  /* 0x00000004cc7e7c23 */ /* 0x040fe2000801007e */
[----:B------:R-:W-:Y:S01]  /*15520*/  FMNMX.FTZ R149, R115, R149, !PT ;  /* 0x0000009573957209 */ /* 0x000fe20007810000 */
[----:B------:R-:W-:Y:S01]  /*15530*/  FFMA.FTZ R124, R204, UR4, R124 ;  /* 0x00000004cc7c7c23 */ /* 0x000fe2000801007c */
        /* <DEDUP_REMOVED lines=20> */
[----:B------:R-:W2:Y:S01]  /*15680*/  SHFL.BFLY PT, R3, R151, 0x2, 0x1f ;  /* 0x0c401f0097037f89 */ /* 0x000ea200000e0000 */
[----:B------:R-:W-:Y:S02]  /*15690*/  FMNMX.FTZ R2, R123, R2, !PT ;  /* 0x000000027b027209 */ /* 0x000fe40007810000 */
[----:B------:R-:W-:Y:S02]  /*156a0*/  FMNMX.FTZ R149, R124, R149, !PT ;  /* 0x000000957c957209 */ /* 0x000fe40007810000 */
[----:B-1----:R-:W-:Y:S02]  /*156b0*/  FMNMX.FTZ R152, R152, R150, !PT ;  /* 0x0000009698987209 */ /* 0x002fe40007810000 */
[----:B------:R-:W-:Y:S02]  /*156c0*/  FMNMX.FTZ R2, R126, R2, !PT ;  /* 0x000000027e027209 */ /* 0x000fe40007810000 */
[----:B------:R-:W-:Y:S01]  /*156d0*/  FMNMX.FTZ R149, R125, R149, !PT ;  /* 0x000000957d957209 */ /* 0x000fe20007810000 */
[----:B------:R-:W1:Y:S01]  /*156e0*/  SHFL.BFLY PT, R204, R152, 0x1, 0x1f ;  /* 0x0c201f0098cc7f89 */ /* 0x000e6200000e0000 */
[----:B------:R-:W-:Y:S07]  /*156f0*/  FMNMX.FTZ R2, R127, R2, !PT ;  /* 0x000000027f027209 */ /* 0x000fee0007810000 */
[----:B------:R-:W3:Y:S01]  /*15700*/  SHFL.BFLY PT, R150, R149, 0x2, 0x1f ;  /* 0x0c401f0095967f89 */ /* 0x000ee200000e0000 */
[----:B--2---:R-:W-:Y:S07]  /*15710*/  FMNMX.FTZ R151, R151, R3, !PT ;  /* 0x0000000397977209 */ /* 0x004fee0007810000 */
[----:B------:R-:W2:Y:S08]  /*15720*/  SHFL.BFLY PT, R0, R2, 0x2, 0x1f ;  /* 0x0c401f0002007f89 */ /* 0x000eb000000e0000 */
[----:B------:R-:W4:Y:S01]  /*15730*/  SHFL.BFLY PT, R205, R151, 0x1, 0x1f ;  /* 0x0c201f0097cd7f89 */ /* 0x000f2200000e0000 */
[----:B-1----:R-:W-:Y:S04]  /*15740*/  FMNMX.FTZ R152, R152, R204, !PT ;  /* 0x000000cc98987209 */ /* 0x002fe80007810000 */
[----:B------:R-:W-:Y:S02]  /*15750*/  FSETP.NEU.FTZ.AND P2, PT, R152, -INF , PT ;  /* 0xff8000009800780b */ /* 0x000fe40003f5d000 */
[----:B---3--:R-:W-:Y:S05]  /*15760*/  FMNMX.FTZ R150, R149, R150, !PT ;  /* 0x0000009695967209 */ /* 0x008fea0007810000 */
[----:B------:R-:W1:Y:S01]  /*15770*/  SHFL.BFLY PT, R204, R150, 0x1, 0x1f ;  /* 0x0c201f0096cc7f89 */ /* 0x000e6200000e0000 */
[----:B--2---:R-:W-:Y:S01]  /*15780*/  FMNMX.FTZ R2, R2, R0, !PT ;  /* 0x0000000002027209 */ /* 0x004fe20007810000 */
[----:B------:R-:W-:Y:S04]  /*15790*/  FADD.FTZ R0, -R152, R148 ;  /* 0x0000009498007221 */ /* 0x000fe80000010100 */
[----:B------:R-:W-:Y:S02]  /*157a0*/  FMUL.FTZ R0, R0, c[0x0][0x23c] ;  /* 0x00008f0000007a20 */ /* 0x000fe40000410000 */
[----:B------:R-:W2:Y:S01]  /*157b0*/  SHFL.BFLY PT, R3, R2, 0x1, 0x1f ;  /* 0x0c201f0002037f89 */ /* 0x000ea200000e0000 */
[----:B----4-:R-:W-:Y:S01]  /*157c0*/  FMNMX.FTZ R151, R151, R205, !PT ;  /* 0x000000cd97977209 */ /* 0x010fe20007810000 */
[----:B------:R-:W3:Y:S01]  /*157d0*/  MUFU.EX2 R149, R0 ;  /* 0x0000000000957308 */ /* 0x000ee20000000800 */
[----:B-1----:R-:W-:Y:S05]  /*157e0*/  FMNMX.FTZ R150, R150, R204, !PT ;  /* 0x000000cc96967209 */ /* 0x002fea0007810000 */
[----:B------:R-:W-:Y:S01]  /*157f0*/  LDSM.16.MT88.4 R204, [R236+0x8000] ;  /* 0x00800000eccc783b */ /* 0x000fe20000004200 */
[----:B------:R-:W-:Y:S01]  /*15800*/  FMUL.FTZ R208, R150, c[0x0][0x23c] ;  /* 0x00008f0096d07a20 */ /* 0x000fe20000410000 */
[----:B--2---:R-:W-:Y:S01]  /*15810*/  FMNMX.FTZ R3, R2, R3, !PT ;  /* 0x0000000302037209 */ /* 0x004fe20007810000 */
[C---:B---3--:R-:W-:Y:S02]  /*15820*/  FMUL.FTZ R136, R149.reuse, R136 ;  /* 0x0000008895887220 */ /* 0x048fe40000410000 */
[C---:B------:R-:W-:Y:S02]  /*15830*/  FMUL.FTZ R137, R149.reuse, R137 ;  /* 0x0000008995897220 */ /* 0x040fe40000410000 */
[C---:B------:R-:W-:Y:S02]  /*15840*/  FMUL.FTZ R144, R149.reuse, R144 ;  /* 0x0000009095907220 */ /* 0x040fe40000410000 */
[----:B------:R-:W-:Y:S02]  /*15850*/  FMUL.FTZ R145, R149, R145 ;  /* 0x0000009195917220 */ /* 0x000fe40000410000 */
[----:B------:R-:W-:Y:S02]  /*15860*/  FADD.FTZ R0, -R151, R153 ;  /* 0x0000009997007221 */ /* 0x000fe40000010100 */
[----:B------:R-:W-:Y:S02]  /*15870*/  FMUL.FTZ R153, R152, c[0x0][0x23c] ;  /* 0x00008f0098997a20 */ /* 0x000fe40000410000 */
[----:B------:R-:W-:Y:S03]  /*15880*/  FMUL.FTZ R0, R0, c[0x0][0x23c] ;  /* 0x00008f0000007a20 */ /* 0x000fe60000410000 */
[----:B------:R-:W-:Y:S01]  /*15890*/  FSEL R153, R153, RZ, P2 ;  /* 0x000000ff99997208 */ /* 0x000fe20001000000 */
[----:B------:R-:W1:Y:S01]  /*158a0*/  MUFU.EX2 R148, R0 ;  /* 0x0000000000947308 */ /* 0x000e620000000800 */
        /* <DEDUP_REMOVED lines=13> */
[C---:B-1----:R-:W-:Y:S02]  /*15980*/  FMUL.FTZ R138, R148.reuse, R138 ;  /* 0x0000008a948a7220 */ /* 0x042fe40000410000 */
[C---:B------:R-:W-:Y:S02]  /*15990*/  FMUL.FTZ R139, R148.reuse, R139 ;  /* 0x0000008b948b7220 */ /* 0x040fe40000410000 */
[C---:B------:R-:W-:Y:S01]  /*159a0*/  FMUL.FTZ R146, R148.reuse, R146 ;  /* 0x0000009294927220 */ /* 0x040fe20000410000 */
[----:B------:R-:W-:Y:S01]  /*159b0*/  MUFU.EX2 R216, R48 ;  /* 0x0000003000d87308 */ /* 0x000fe20000000800 */
[----:B------:R-:W-:Y:S02]  /*159c0*/  FMUL.FTZ R147, R148, R147 ;  /* 0x0000009394937220 */ /* 0x000fe40000410000 */
[--C-:B------:R-:W-:Y:S02]  /*159d0*/  FFMA.FTZ R16, R16, c[0x0][0x23c], -R153.reuse ;  /* 0x00008f0010107a23 */ /* 0x100fe40000010899 */
[--C-:B------:R-:W-:Y:S02]  /*159e0*/  FFMA.FTZ R17, R17, c[0x0][0x23c], -R153.reuse ;  /* 0x00008f0011117a23 */ /* 0x100fe40000010899 */
[--C-:B------:R-:W-:Y:S02]  /*159f0*/  FFMA.FTZ R33, R33, c[0x0][0x23c], -R153.reuse ;  /* 0x00008f0021217a23 */ /* 0x100fe40000010899 */
[--C-:B------:R-:W-:Y:S01]  /*15a00*/  FFMA.FTZ R49, R49, c[0x0][0x23c], -R153.reuse ;  /* 0x00008f0031317a23 */ /* 0x100fe20000010899 */
[----:B------:R-:W-:Y:S01]  /*15a10*/  MUFU.EX2 R246, R16 ;  /* 0x0000001000f67308 */ /* 0x000fe20000000800 */
[--C-:B------:R-:W-:Y:S02]  /*15a20*/  FFMA.FTZ R32, R32, c[0x0][0x23c], -R153.reuse ;  /* 0x00008f0020207a23 */ /* 0x100fe40000010899 */
[--C-:B------:R-:W-:Y:S02]  /*15a30*/  FFMA.FTZ R36, R36, c[0x0][0x23c], -R153.reuse ;  /* 0x00008f0024247a23 */ /* 0x100fe40000010899 */
[--C-:B------:R-:W-:Y:S02]  /*15a40*/  FFMA.FTZ R37, R37, c[0x0][0x23c], -R153.reuse ;  /* 0x00008f0025257a23 */ /* 0x100fe40000010899 */
[C---:B------:R-:W-:Y:S02]  /*15a50*/  FADD.FTZ R0, -R3.reuse, R154 ;  /* 0x0000009a03007221 */ /* 0x040fe40000010100 */
[----:B------:R-:W-:Y:S01]  /*15a60*/  FMUL.FTZ R154, R3, c[0x0][0x23c] ;  /* 0x00008f00039a7a20 */ /* 0x000fe20000410000 */
[----:B------:R-:W-:Y:S01]  /*15a70*/  MUFU.EX2 R250, R17 ;  /* 0x0000001100fa7308 */ /* 0x000fe20000000800 */
[----:B------:R-:W-:Y:S02]  /*15a80*/  FMUL.FTZ R0, R0, c[0x0][0x23c] ;  /* 0x00008f0000007a20 */ /* 0x000fe40000410000 */
[--C-:B------:R-:W-:Y:S02]  /*15a90*/  FFMA.FTZ R4, R4, c[0x0][0x23c], -R153.reuse ;  /* 0x00008f0004047a23 */ /* 0x100fe40000010899 */
[--C-:B------:R-:W-:Y:S02]  /*15aa0*/  FFMA.FTZ R5, R5, c[0x0][0x23c], -R153.reuse ;  /* 0x00008f0005057a23 */ /* 0x100fe40000010899 */
[--C-:B------:R-:W-:Y:S02]  /*15ab0*/  FFMA.FTZ R80, R80, c[0x0][0x23c], -R153.reuse ;  /* 0x00008f0050507a23 */ /* 0x100fe40000010899 */
[--C-:B------:R-:W-:Y:S01]  /*15ac0*/  FFMA.FTZ R84, R84, c[0x0][0x23c], -R153.reuse ;  /* 0x00008f0054547a23 */ /* 0x100fe20000010899 */
[----:B------:R-:W1:Y:S01]  /*15ad0*/  MUFU.EX2 R2, R0 ;  /* 0x0000000000027308 */ /* 0x000e620000000800 */
        /* <DEDUP_REMOVED lines=11> */
[----:B------:R3:W4:Y:S01]  /*15b90*/  MUFU.EX2 R215, R5 ;  /* 0x0000000500d77308 */ /* 0x0007220000000800 */
[----:B------:R-:W-:Y:S02]  /*15ba0*/  FFMA.FTZ R153, R129, c[0x0][0x23c], -R153 ;  /* 0x00008f0081997a23 */ /* 0x000fe40000010899 */
[C---:B-1----:R-:W-:Y:S02]  /*15bb0*/  FMUL.FTZ R134, R2.reuse, R134 ;  /* 0x0000008602867220 */ /* 0x042fe40000410000 */
[C---:B------:R-:W-:Y:S02]  /*15bc0*/  FMUL.FTZ R135, R2.reuse, R135 ;  /* 0x0000008702877220 */ /* 0x040fe40000410000 */
[C---:B------:R-:W-:Y:S03]  /*15bd0*/  FMUL.FTZ R142, R2.reuse, R142 ;  /* 0x0000008e028e7220 */ /* 0x040fe60000410000 */
[----:B------:R-:W-:Y:S01]  /*15be0*/  MUFU.EX2 R16, R33 ;  /* 0x0000002100107308 */ /* 0x000fe20000000800 */
[----:B------:R-:W-:Y:S02]  /*15bf0*/  FMUL.FTZ R143, R2, R143 ;  /* 0x0000008f028f7220 */ /* 0x000fe40000410000 */
[----:B------:R-:W-:Y:S02]  /*15c00*/  FADD.FTZ R0, -R150, R155 ;  /* 0x0000009b96007221 */ /* 0x000fe40000010100 */
[----:B------:R-:W-:Y:S02]  /*15c10*/  FMUL.FTZ R155, R151, c[0x0][0x23c] ;  /* 0x00008f00979b7a20 */ /* 0x000fe40000410000 */
[----:B------:R-:W-:Y:S02]  /*15c20*/  FMUL.FTZ R0, R0, c[0x0][0x23c] ;  /* 0x00008f0000007a20 */ /* 0x000fe40000410000 */
[----:B--2---:R-:W-:Y:S01]  /*15c30*/  FMUL.FTZ R4, R149, R160 ;  /* 0x000000a095047220 */ /* 0x004fe20000410000 */
[----:B------:R-:W-:Y:S01]  /*15c40*/  MUFU.EX2 R251, R32 ;  /* 0x0000002000fb7308 */ /* 0x000fe20000000800 */
[----:B------:R-:W-:Y:S02]  /*15c50*/  FSEL R155, R155, RZ, P2 ;  /* 0x000000ff9b9b7208 */ /* 0x000fe40001000000 */
[----:B------:R-:W-:Y:S01]  /*15c60*/  FSETP.NEU.FTZ.AND P2, PT, R3, -INF , PT ;  /* 0xff8000000300780b */ /* 0x000fe20003f5d000 */
[----:B---3--:R-:W-:Y:S01]  /*15c70*/  FMUL.FTZ R5, R149, R161 ;  /* 0x000000a195057220 */ /* 0x008fe20000410000 */
[----:B----4-:R-:W-:Y:S01]  /*15c80*/  F2FP.PACK_AB R160, R215, R213 ;  /* 0x000000d5d7a0723e */ /* 0x010fe200000000ff */
[--C-:B------:R-:W-:Y:S01]  /*15c90*/  FFMA.FTZ R22, R22, c[0x0][0x23c], -R155.reuse ;  /* 0x00008f0016167a23 */ /* 0x100fe2000001089b */
[----:B------:R-:W-:Y:S01]  /*15ca0*/  FSEL R154, R154, RZ, P2 ;  /* 0x000000ff9a9a7208 */ /* 0x000fe20001000000 */
[--C-:B------:R-:W-:Y:S01]  /*15cb0*/  FFMA.FTZ R23, R23, c[0x0][0x23c], -R155.reuse ;  /* 0x00008f0017177a23 */ /* 0x100fe2000001089b */
[----:B------:R-:W-:Y:S01]  /*15cc0*/  FSETP.NEU.FTZ.AND P2, PT, R150, -INF , PT ;  /* 0xff8000009600780b */ /* 0x000fe20003f5d000 */
[----:B------:R-:W-:Y:S01]  /*15cd0*/  MUFU.EX2 R228, R22 ;  /* 0x0000001600e47308 */ /* 0x000fe20000000800 */
[--C-:B------:R-:W-:Y:S02]  /*15ce0*/  FFMA.FTZ R54, R54, c[0x0][0x23c], -R155.reuse ;  /* 0x00008f0036367a23 */ /* 0x100fe4000001089b */
[--C-:B------:R-:W-:Y:S01]  /*15cf0*/  FFMA.FTZ R55, R55, c[0x0][0x23c], -R155.reuse ;  /* 0x00008f0037377a23 */ /* 0x100fe2000001089b */
[----:B------:R-:W-:Y:S01]  /*15d00*/  FSEL R208, R208, RZ, P2 ;  /* 0x000000ffd0d07208 */ /* 0x000fe20001000000 */
[--C-:B------:R-:W-:Y:S02]  /*15d10*/  FFMA.FTZ R66, R66, c[0x0][0x23c], -R155.reuse ;  /* 0x00008f0042427a23 */ /* 0x100fe4000001089b */
[--C-:B------:R-:W-:Y:S02]  /*15d20*/  FFMA.FTZ R67, R67, c[0x0][0x23c], -R155.reuse ;  /* 0x00008f0043437a23 */ /* 0x100fe4000001089b */
[--C-:B------:R-:W-:Y:S01]  /*15d30*/  FFMA.FTZ R58, R58, c[0x0][0x23c], -R154.reuse ;  /* 0x00008f003a3a7a23 */ /* 0x100fe2000001089a */
[----:B------:R1:W-:Y:S01]  /*15d40*/  MUFU.EX2 R247, R23 ;  /* 0x0000001700f77308 */ /* 0x0003e20000000800 */
[----:B------:R-:W-:Y:S02]  /*15d50*/  FFMA.FTZ R59, R59, c[0x0][0x23c], -R154 ;  /* 0x00008f003b3b7a23 */ /* 0x000fe4000001089a */
[--C-:B------:R-:W-:Y:S02]  /*15d60*/  FFMA.FTZ R56, R56, c[0x0][0x23c], -R208.reuse ;  /* 0x00008f0038387a23 */ /* 0x100fe400000108d0 */
[----:B------:R-:W-:Y:S02]  /*15d70*/  FFMA.FTZ R57, R57, c[0x0][0x23c], -R208 ;  /* 0x00008f0039397a23 */ /* 0x000fe400000108d0 */
[--C-:B------:R-:W-:Y:S02]  /*15d80*/  FFMA.FTZ R70, R70, c[0x0][0x23c], -R155.reuse ;  /* 0x00008f0046467a23 */ /* 0x100fe4000001089b */
[--C-:B------:R-:W-:Y:S01]  /*15d90*/  FFMA.FTZ R71, R71, c[0x0][0x23c], -R155.reuse ;  /* 0x00008f0047477a23 */ /* 0x100fe2000001089b */
[----:B------:R-:W2:Y:S01]  /*15da0*/  MUFU.EX2 R0, R0 ;  /* 0x0000000000007308 */ /* 0x000ea20000000800 */
[--C-:B------:R-:W-:Y:S02]  /*15db0*/  FFMA.FTZ R74, R74, c[0x0][0x23c], -R154.reuse ;  /* 0x00008f004a4a7a23 */ /* 0x100fe4000001089a */
[----:B------:R-:W-:Y:S02]  /*15dc0*/  FFMA.FTZ R75, R75, c[0x0][0x23c], -R154 ;  /* 0x00008f004b4b7a23 */ /* 0x000fe4000001089a */
[--C-:B------:R-:W-:Y:S02]  /*15dd0*/  FFMA.FTZ R72, R72, c[0x0][0x23c], -R208.reuse ;  /* 0x00008f0048487a23 */ /* 0x100fe400000108d0 */
[----:B------:R-:W-:Y:S02]  /*15de0*/  FFMA.FTZ R73, R73, c[0x0][0x23c], -R208 ;  /* 0x00008f0049497a23 */ /* 0x000fe400000108d0 */
[--C-:B------:R-:W-:Y:S01]  /*15df0*/  FFMA.FTZ R18, R18, c[0x0][0x23c], -R155.reuse ;  /* 0x00008f0012127a23 */ /* 0x100fe2000001089b */
[----:B------:R-:W-:Y:S01]  /*15e00*/  MUFU.EX2 R223, R36 ;  /* 0x0000002400df7308 */ /* 0x000fe20000000800 */
[--C-:B------:R-:W-:Y:S02]  /*15e10*/  FFMA.FTZ R19, R19, c[0x0][0x23c], -R155.reuse ;  /* 0x00008f0013137a23 */ /* 0x100fe4000001089b */
[--C-:B------:R-:W-:Y:S01]  /*15e20*/  FFMA.FTZ R14, R14, c[0x0][0x23c], -R154.reuse ;  /* 0x00008f000e0e7a23 */ /* 0x100fe2000001089a */
[----:B-1----:R-:W1:Y:S01]  /*15e30*/  LDSM.16.MT88.4 R20, [R233+0x8000] ;  /* 0x00800000e914783b */ /* 0x002e620000004200 */
[----:B------:R-:W-:Y:S02]  /*15e40*/  FFMA.FTZ R15, R15, c[0x0][0x23c], -R154 ;  /* 0x00008f000f0f7a23 */ /* 0x000fe4000001089a */
[--C-:B------:R-:W-:Y:S02]  /*15e50*/  FFMA.FTZ R12, R12, c[0x0][0x23c], -R208.reuse ;  /* 0x00008f000c0c7a23 */ /* 0x100fe400000108d0 */
[----:B------:R-:W-:Y:S01]  /*15e60*/  FFMA.FTZ R13, R13, c[0x0][0x23c], -R208 ;  /* 0x00008f000d0d7a23 */ /* 0x000fe200000108d0 */
[----:B------:R3:W-:Y:S01]  /*15e70*/  MUFU.EX2 R230, R18 ;  /* 0x0000001200e67308 */ /* 0x0007e20000000800 */
[--C-:B------:R-:W-:Y:S02]  /*15e80*/  FFMA.FTZ R31, R31, c[0x0][0x23c], -R154.reuse ;  /* 0x00008f001f1f7a23 */ /* 0x100fe4000001089a */
[--C-:B------:R-:W-:Y:S02]  /*15e90*/  FFMA.FTZ R6, R6, c[0x0][0x23c], -R155.reuse ;  /* 0x00008f0006067a23 */ /* 0x100fe4000001089b */
[--C-:B------:R-:W-:Y:S02]  /*15ea0*/  FFMA.FTZ R7, R7, c[0x0][0x23c], -R155.reuse ;  /* 0x00008f0007077a23 */ /* 0x100fe4000001089b */
[----:B------:R-:W-:Y:S02]  /*15eb0*/  FMUL.FTZ R32, R149, R184 ;  /* 0x000000b895207220 */ /* 0x000fe40000410000 */
[C---:B--2---:R-:W-:Y:S01]  /*15ec0*/  FMUL.FTZ R132, R0.reuse, R132 ;  /* 0x0000008400847220 */ /* 0x044fe20000410000 */
[----:B------:R-:W2:Y:S01]  /*15ed0*/  MUFU.EX2 R217, R31 ;  /* 0x0000001f00d97308 */ /* 0x000ea20000000800 */
[C---:B------:R-:W-:Y:S02]  /*15ee0*/  FMUL.FTZ R133, R0.reuse, R133 ;  /* 0x0000008500857220 */ /* 0x040fe40000410000 */
[C---:B------:R-:W-:Y:S02]  /*15ef0*/  FMUL.FTZ R140, R0.reuse, R140 ;  /* 0x0000008c008c7220 */ /* 0x040fe40000410000 */
[----:B------:R-:W-:Y:S02]  /*15f00*/  FMUL.FTZ R141, R0, R141 ;  /* 0x0000008d008d7220 */ /* 0x000fe40000410000 */
[--C-:B------:R-:W-:Y:S02]  /*15f10*/  FFMA.FTZ R62, R62, c[0x0][0x23c], -R154.reuse ;  /* 0x00008f003e3e7a23 */ /* 0x100fe4000001089a */
[----:B------:R-:W-:Y:S01]  /*15f20*/  FFMA.FTZ R63, R63, c[0x0][0x23c], -R154 ;  /* 0x00008f003f3f7a23 */ /* 0x000fe2000001089a */
[----:B------:R4:W-:Y:S01]  /*15f30*/  MUFU.EX2 R212, R6 ;  /* 0x0000000600d47308 */ /* 0x0009e20000000800 */
[--C-:B------:R-:W-:Y:S02]  /*15f40*/  FFMA.FTZ R60, R60, c[0x0][0x23c], -R208.reuse ;  /* 0x00008f003c3c7a23 */ /* 0x100fe400000108d0 */
[--C-:B------:R-:W-:Y:S02]  /*15f50*/  FFMA.FTZ R61, R61, c[0x0][0x23c], -R208.reuse ;  /* 0x00008f003d3d7a23 */ /* 0x100fe400000108d0 */
[----:B---3--:R-:W-:Y:S02]  /*15f60*/  FMUL.FTZ R18, R148, R170 ;  /* 0x000000aa94127220 */ /* 0x008fe40000410000 */
[--C-:B------:R-:W-:Y:S02]  /*15f70*/  FFMA.FTZ R83, R83, c[0x0][0x23c], -R155.reuse ;  /* 0x00008f0053537a23 */ /* 0x100fe4000001089b */
[--C-:B------:R-:W-:Y:S01]  /*15f80*/  FFMA.FTZ R35, R35, c[0x0][0x23c], -R155.reuse ;  /* 0x00008f0023237a23 */ /* 0x100fe2000001089b */
[----:B------:R3:W5:Y:S01]  /*15f90*/  MUFU.EX2 R214, R7 ;  /* 0x0000000700d67308 */ /* 0x0007620000000800 */
[--C-:B------:R-:W-:Y:S02]  /*15fa0*/  FFMA.FTZ R34, R34, c[0x0][0x23c], -R155.reuse ;  /* 0x00008f0022227a23 */ /* 0x100fe4000001089b */
[--C-:B------:R-:W-:Y:S01]  /*15fb0*/  FFMA.FTZ R24, R24, c[0x0][0x23c], -R208.reuse ;  /* 0x00008f0018187a23 */ /* 0x100fe200000108d0 */
[----:B--2---:R-:W-:Y:S01]  /*15fc0*/  MOV R48, R217 ;  /* 0x000000d900307202 */ /* 0x004fe20000000f00 */
[----:B------:R-:W-:Y:S02]  /*15fd0*/  FMUL.FTZ R31, R2, R183 ;  /* 0x000000b7021f7220 */ /* 0x000fe40000410000 */
[----:B------:R-:W-:Y:S02]  /*15fe0*/  FFMA.FTZ R29, R29, c[0x0][0x23c], -R208 ;  /* 0x00008f001d1d7a23 */ /* 0x000fe400000108d0 */
[--C-:B------:R-:W-:Y:S01]  /*15ff0*/  FFMA.FTZ R30, R30, c[0x0][0x23c], -R154.reuse ;  /* 0x00008f001e1e7a23 */ /* 0x100fe2000001089a */
[----:B------:R-:W2:Y:S01]  /*16000*/  MUFU.EX2 R248, R19 ;  /* 0x0000001300f87308 */ /* 0x000ea20000000800 */
[--C-:B------:R-:W-:Y:S02]  /*16010*/  FFMA.FTZ R10, R10, c[0x0][0x23c], -R154.reuse ;  /* 0x00008f000a0a7a23 */ /* 0x100fe4000001089a */
[----:B------:R-:W-:Y:S02]  /*16020*/  FFMA.FTZ R11, R11, c[0x0][0x23c], -R154 ;  /* 0x00008f000b0b7a23 */ /* 0x000fe4000001089a */
[--C-:B------:R-:W-:Y:S02]  /*16030*/  FFMA.FTZ R8, R8, c[0x0][0x23c], -R208.reuse ;  /* 0x00008f0008087a23 */ /* 0x100fe400000108d0 */
[--C-:B------:R-:W-:Y:S02]  /*16040*/  FFMA.FTZ R9, R9, c[0x0][0x23c], -R208.reuse ;  /* 0x00008f0009097a23 */ /* 0x100fe400000108d0 */
[----:B----4-:R-:W-:Y:S01]  /*16050*/  FMUL.FTZ R6, R148, R162 ;  /* 0x000000a294067220 */ /* 0x010fe20000410000 */
[----:B------:R4:W-:Y:S01]  /*16060*/  MUFU.EX2 R210, R10 ;  /* 0x0000000a00d27308 */ /* 0x0009e20000000800 */
[----:B------:R-:W-:Y:S01]  /*16070*/  F2FP.PACK_AB R162, R250, R246 ;  /* 0x000000f6faa2723e */ /* 0x000fe200000000ff */
[----:B------:R-:W-:Y:S02]  /*16080*/  FFMA.FTZ R28, R28, c[0x0][0x23c], -R208 ;  /* 0x00008f001c1c7a23 */ /* 0x000fe400000108d0 */
[----:B---3--:R-:W-:Y:S01]  /*16090*/  FMUL.FTZ R7, R148, R163 ;  /* 0x000000a394077220 */ /* 0x008fe20000410000 */
[----:B-----5:R-:W-:Y:S01]  /*160a0*/  F2FP.PACK_AB R161, R214, R212 ;  /* 0x000000d4d6a1723e */ /* 0x020fe200000000ff */
[--C-:B------:R-:W-:Y:S02]  /*160b0*/  FFMA.FTZ R38, R38, c[0x0][0x23c], -R155.reuse ;  /* 0x00008f0026267a23 */ /* 0x100fe4000001089b */
[--C-:B------:R-:W-:Y:S02]  /*160c0*/  FFMA.FTZ R39, R39, c[0x0][0x23c], -R155.reuse ;  /* 0x00008f0027277a23 */ /* 0x100fe4000001089b */
[----:B------:R3:W-:Y:S01]  /*160d0*/  MUFU.EX2 R211, R11 ;  /* 0x0000000b00d37308 */ /* 0x0007e20000000800 */
[--C-:B------:R-:W-:Y:S02]  /*160e0*/  FFMA.FTZ R50, R50, c[0x0][0x23c], -R155.reuse ;  /* 0x00008f0032327a23 */ /* 0x100fe4000001089b */
[--C-:B------:R-:W-:Y:S01]  /*160f0*/  FFMA.FTZ R51, R51, c[0x0][0x23c], -R155.reuse ;  /* 0x00008f0033337a23 */ /* 0x100fe2000001089b */
[----:B--2---:R-:W-:Y:S01]  /*16100*/  F2FP.PACK_AB R163, R248, R230 ;  /* 0x000000e6f8a3723e */ /* 0x004fe200000000ff */
[----:B------:R-:W-:Y:S02]  /*16110*/  FMUL.FTZ R19, R148, R171 ;  /* 0x000000ab94137220 */ /* 0x000fe40000410000 */
[--C-:B------:R-:W-:Y:S02]  /*16120*/  FFMA.FTZ R42, R42, c[0x0][0x23c], -R154.reuse ;  /* 0x00008f002a2a7a23 */ /* 0x100fe4000001089a */
[----:B------:R-:W-:Y:S01]  /*16130*/  FFMA.FTZ R43, R43, c[0x0][0x23c], -R154 ;  /* 0x00008f002b2b7a23 */ /* 0x000fe2000001089a */
[----:B------:R2:W-:Y:S01]  /*16140*/  MUFU.EX2 R226, R14 ;  /* 0x0000000e00e27308 */ /* 0x0005e20000000800 */
[-C--:B-1----:R-:W-:Y:S05]  /*16150*/  HMMA.16816.F32 R4, R160, R20.reuse, R4 ;  /* 0x00000014a004723c */ /* 0x082fea0000001804 */
[----:B----4-:R-:W-:Y:S02]  /*16160*/  FMUL.FTZ R10, R2, R158 ;  /* 0x0000009e020a7220 */ /* 0x010fe40000410000 */
[--C-:B------:R-:W-:Y:S02]  /*16170*/  FFMA.FTZ R40, R40, c[0x0][0x23c], -R208.reuse ;  /* 0x00008f0028287a23 */ /* 0x100fe400000108d0 */
[----:B------:R-:W1:Y:S03]  /*16180*/  MUFU.EX2 R229, R15 ;  /* 0x0000000f00e57308 */ /* 0x000e660000000800 */
[----:B------:R-:W-:Y:S02]  /*16190*/  FFMA.FTZ R41, R41, c[0x0][0x23c], -R208 ;  /* 0x00008f0029297a23 */ /* 0x000fe400000108d0 */
[----:B---3--:R-:W-:Y:S02]  /*161a0*/  FMUL.FTZ R11, R2, R159 ;  /* 0x0000009f020b7220 */ /* 0x008fe40000410000 */
[--C-:B------:R-:W-:Y:S02]  /*161b0*/  FFMA.FTZ R46, R46, c[0x0][0x23c], -R154.reuse ;  /* 0x00008f002e2e7a23 */ /* 0x100fe4000001089a */
[----:B------:R-:W-:Y:S01]  /*161c0*/  FFMA.FTZ R47, R47, c[0x0][0x23c], -R154 ;  /* 0x00008f002f2f7a23 */ /* 0x000fe2000001089a */
[----:B------:R3:W-:Y:S01]  /*161d0*/  MUFU.EX2 R209, R8 ;  /* 0x0000000800d17308 */ /* 0x0007e20000000800 */
[--C-:B------:R-:W-:Y:S02]  /*161e0*/  FFMA.FTZ R44, R44, c[0x0][0x23c], -R208.reuse ;  /* 0x00008f002c2c7a23 */ /* 0x100fe400000108d0 */
[--C-:B------:R-:W-:Y:S02]  /*161f0*/  FFMA.FTZ R77, R77, c[0x0][0x23c], -R208.reuse ;  /* 0x00008f004d4d7a23 */ /* 0x100fe400000108d0 */
[----:B--2---:R-:W-:Y:S02]  /*16200*/  FMUL.FTZ R14, R2, R166 ;  /* 0x000000a6020e7220 */ /* 0x004fe40000410000 */
[----:B------:R-:W-:Y:S02]  /*16210*/  FFMA.FTZ R25, R25, c[0x0][0x23c], -R208 ;  /* 0x00008f0019197a23 */ /* 0x000fe400000108d0 */
[--C-:B------:R-:W-:Y:S01]  /*16220*/  FFMA.FTZ R26, R26, c[0x0][0x23c], -R154.reuse ;  /* 0x00008f001a1a7a23 */ /* 0x100fe2000001089a */
[----:B------:R-:W2:Y:S01]  /*16230*/  MUFU.EX2 R222, R9 ;  /* 0x0000000900de7308 */ /* 0x000ea20000000800 */
[--C-:B------:R-:W-:Y:S02]  /*16240*/  FFMA.FTZ R27, R27, c[0x0][0x23c], -R154.reuse ;  /* 0x00008f001b1b7a23 */ /* 0x100fe4000001089a */
[--C-:B------:R-:W-:Y:S01]  /*16250*/  FFMA.FTZ R82, R82, c[0x0][0x23c], -R155.reuse ;  /* 0x00008f0052527a23 */ /* 0x100fe2000001089b */
[----:B-1----:R-:W-:Y:S01]  /*16260*/  F2FP.PACK_AB R159, R229, R226 ;  /* 0x000000e2e59f723e */ /* 0x002fe200000000ff */
[----:B------:R-:W-:Y:S02]  /*16270*/  FMUL.FTZ R15, R2, R167 ;  /* 0x000000a7020f7220 */ /* 0x000fe40000410000 */
[--C-:B------:R-:W-:Y:S02]  /*16280*/  FFMA.FTZ R78, R78, c[0x0][0x23c], -R154.reuse ;  /* 0x00008f004e4e7a23 */ /* 0x100fe4000001089a */
[----:B------:R-:W-:Y:S01]  /*16290*/  FFMA.FTZ R79, R79, c[0x0][0x23c], -R154 ;  /* 0x00008f004f4f7a23 */ /* 0x000fe2000001089a */
[----:B------:R1:W-:Y:S01]  /*162a0*/  MUFU.EX2 R227, R12 ;  /* 0x0000000c00e37308 */ /* 0x0003e20000000800 */
[----:B------:R-:W-:Y:S02]  /*162b0*/  FFMA.FTZ R76, R76, c[0x0][0x23c], -R208 ;  /* 0x00008f004c4c7a23 */ /* 0x000fe400000108d0 */
[--C-:B------:R-:W-:Y:S02]  /*162c0*/  FFMA.FTZ R86, R86, c[0x0][0x23c], -R155.reuse ;  /* 0x00008f0056567a23 */ /* 0x100fe4000001089b */
[----:B---3--:R-:W-:Y:S02]  /*162d0*/  FMUL.FTZ R8, R0, R156 ;  /* 0x0000009c00087220 */ /* 0x008fe40000410000 */
[--C-:B------:R-:W-:Y:S02]  /*162e0*/  FFMA.FTZ R87, R87, c[0x0][0x23c], -R155.reuse ;  /* 0x00008f0057577a23 */ /* 0x100fe4000001089b */
[--C-:B------:R-:W-:Y:S01]  /*162f0*/  FFMA.FTZ R98, R98, c[0x0][0x23c], -R155.reuse ;  /* 0x00008f0062627a23 */ /* 0x100fe2000001089b */
[----:B------:R-:W3:Y:S01]  /*16300*/  MUFU.EX2 R231, R13 ;  /* 0x0000000d00e77308 */ /* 0x000ee20000000800 */
[--C-:B------:R-:W-:Y:S02]  /*16310*/  FFMA.FTZ R99, R99, c[0x0][0x23c], -R155.reuse ;  /* 0x00008f0063637a23 */ /* 0x100fe4000001089b */
[--C-:B------:R-:W-:Y:S01]  /*16320*/  FFMA.FTZ R90, R90, c[0x0][0x23c], -R154.reuse ;  /* 0x00008f005a5a7a23 */ /* 0x100fe2000001089a */
[----:B--2---:R-:W-:Y:S01]  /*16330*/  F2FP.PACK_AB R156, R222, R209 ;  /* 0x000000d1de9c723e */ /* 0x004fe200000000ff */
[----:B------:R-:W-:Y:S01]  /*16340*/  FMUL.FTZ R9, R0, R157 ;  /* 0x0000009d00097220 */ /* 0x000fe20000410000 */
[----:B------:R-:W-:Y:S01]  /*16350*/  F2FP.PACK_AB R157, R211, R210 ;  /* 0x000000d2d39d723e */ /* 0x000fe200000000ff */
[--C-:B------:R-:W-:Y:S02]  /*16360*/  FFMA.FTZ R91, R91, c[0x0][0x23c], -R154.reuse ;  /* 0x00008f005b5b7a23 */ /* 0x100fe4000001089a */
[--C-:B------:R-:W-:Y:S01]  /*16370*/  FFMA.FTZ R94, R94, c[0x0][0x23c], -R154.reuse ;  /* 0x00008f005e5e7a23 */ /* 0x100fe2000001089a */
[----:B------:R-:W2:Y:S01]  /*16380*/  MUFU.EX2 R17, R35 ;  /* 0x0000002300117308 */ /* 0x000ea20000000800 */
[----:B------:R-:W-:Y:S02]  /*16390*/  FFMA.FTZ R95, R95, c[0x0][0x23c], -R154 ;  /* 0x00008f005f5f7a23 */ /* 0x000fe4000001089a */
[--C-:B------:R-:W-:Y:S02]  /*163a0*/  FFMA.FTZ R88, R88, c[0x0][0x23c], -R208.reuse ;  /* 0x00008f0058587a23 */ /* 0x100fe400000108d0 */
[----:B-1----:R-:W-:Y:S02]  /*163b0*/  FMUL.FTZ R12, R0, R164 ;  /* 0x000000a4000c7220 */ /* 0x002fe40000410000 */
[--C-:B------:R-:W-:Y:S02]  /*163c0*/  FFMA.FTZ R89, R89, c[0x0][0x23c], -R208.reuse ;  /* 0x00008f0059597a23 */ /* 0x100fe400000108d0 */
[--C-:B------:R-:W-:Y:S01]  /*163d0*/  FFMA.FTZ R92, R92, c[0x0][0x23c], -R208.reuse ;  /* 0x00008f005c5c7a23 */ /* 0x100fe200000108d0 */
[----:B------:R1:W-:Y:S01]  /*163e0*/  MUFU.EX2 R217, R49 ;  /* 0x0000003100d97308 */ /* 0x0003e20000000800 */
[----:B------:R-:W-:Y:S02]  /*163f0*/  FFMA.FTZ R93, R93, c[0x0][0x23c], -R208 ;  /* 0x00008f005d5d7a23 */ /* 0x000fe400000108d0 */
[--C-:B------:R-:W-:Y:S01]  /*16400*/  FFMA.FTZ R102, R102, c[0x0][0x23c], -R155.reuse ;  /* 0x00008f0066667a23 */ /* 0x100fe2000001089b */
[----:B---3--:R-:W-:Y:S01]  /*16410*/  F2FP.PACK_AB R158, R231, R227 ;  /* 0x000000e3e79e723e */ /* 0x008fe200000000ff */
[----:B------:R-:W-:Y:S02]  /*16420*/  FMUL.FTZ R13, R0, R165 ;  /* 0x000000a5000d7220 */ /* 0x000fe40000410000 */
[----:B------:R-:W3:Y:S01]  /*16430*/  LDSM.16.MT88.4 R164, [R234+0x8000] ;  /* 0x00800000eaa4783b */ /* 0x000ee20000004200 */
[--C-:B------:R-:W-:Y:S02]  /*16440*/  FFMA.FTZ R103, R103, c[0x0][0x23c], -R155.reuse ;  /* 0x00008f0067677a23 */ /* 0x100fe4000001089b */
[----:B------:R-:W-:Y:S01]  /*16450*/  MUFU.EX2 R183, R54 ;  /* 0x0000003600b77308 */ /* 0x000fe20000000800 */
[C---:B------:R-:W-:Y:S04]  /*16460*/  HMMA.16816.F32 R8, R156.reuse, R20, R8 ;  /* 0x000000149c08723c */ /* 0x040fe80000001808 */
[--C-:B------:R-:W-:Y:S02]  /*16470*/  FFMA.FTZ R114, R114, c[0x0][0x23c], -R155.reuse ;  /* 0x00008f0072727a23 */ /* 0x100fe4000001089b */
[--C-:B------:R-:W-:Y:S02]  /*16480*/  FFMA.FTZ R115, R115, c[0x0][0x23c], -R155.reuse ;  /* 0x00008f0073737a23 */ /* 0x100fe4000001089b */
[-C--:B------:R-:W-:Y:S01]  /*16490*/  HMMA.16816.F32 R12, R156, R22.reuse, R12 ;  /* 0x000000169c0c723c */ /* 0x080fe2000000180c */
[----:B------:R4:W5:Y:S03]  /*164a0*/  MUFU.EX2 R33, R34 ;  /* 0x0000002200217308 */ /* 0x0009660000000800 */
[C---:B------:R-:W-:Y:S01]  /*164b0*/  FMUL.FTZ R20, R149.reuse, R172 ;  /* 0x000000ac95147220 */ /* 0x040fe20000410000 */
[----:B-1----:R-:W-:Y:S01]  /*164c0*/  MOV R49, R16 ;  /* 0x0000001000317202 */ /* 0x002fe20000000f00 */
[C---:B------:R-:W-:Y:S01]  /*164d0*/  FMUL.FTZ R16, R149.reuse, R168 ;  /* 0x000000a895107220 */ /* 0x040fe20000410000 */
[----:B--2---:R-:W-:Y:S01]  /*164e0*/  MOV R168, R17 ;  /* 0x0000001100a87202 */ /* 0x004fe20000000f00 */
[C---:B------:R-:W-:Y:S03]  /*164f0*/  FMUL.FTZ R17, R149.reuse, R169 ;  /* 0x000000a995117220 */ /* 0x040fe60000410000 */
[----:B------:R1:W2:Y:S01]  /*16500*/  MUFU.EX2 R252, R25 ;  /* 0x0000001900fc7308 */ /* 0x0002a20000000800 */
[----:B------:R-:W-:Y:S02]  /*16510*/  FMUL.FTZ R21, R149, R173 ;  /* 0x000000ad95157220 */ /* 0x000fe40000410000 */
[--C-:B------:R-:W-:Y:S01]  /*16520*/  FFMA.FTZ R106, R106, c[0x0][0x23c], -R154.reuse ;  /* 0x00008f006a6a7a23 */ /* 0x100fe2000001089a */
[C---:B------:R-:W-:Y:S04]  /*16530*/  HMMA.16816.F32 R16, R160.reuse, R22, R16 ;  /* 0x00000016a010723c */ /* 0x040fe80000001810 */
[--C-:B------:R-:W-:Y:S02]  /*16540*/  FFMA.FTZ R107, R107, c[0x0][0x23c], -R154.reuse ;  /* 0x00008f006b6b7a23 */ /* 0x100fe4000001089a */
[----:B------:R3:W-:Y:S01]  /*16550*/  MUFU.EX2 R221, R24 ;  /* 0x0000001800dd7308 */ /* 0x0007e20000000800 */
[C---:B------:R-:W-:Y:S02]  /*16560*/  FMUL.FTZ R22, R148.reuse, R174 ;  /* 0x000000ae94167220 */ /* 0x040fe40000410000 */
[----:B------:R-:W-:Y:S03]  /*16570*/  FMUL.FTZ R23, R148, R175 ;  /* 0x000000af94177220 */ /* 0x000fe60000410000 */
[----:B----4-:R-:W-:Y:S01]  /*16580*/  MOV R34, R251 ;  /* 0x000000fb00227202 */ /* 0x010fe20000000f00 */
[--C-:B------:R-:W-:Y:S01]  /*16590*/  FFMA.FTZ R110, R110, c[0x0][0x23c], -R154.reuse ;  /* 0x00008f006e6e7a23 */ /* 0x100fe2000001089a */
[----:B-----5:R-:W-:Y:S01]  /*165a0*/  MOV R184, R33 ;  /* 0x0000002100b87202 */ /* 0x020fe20000000f00 */
[----:B------:R-:W-:Y:S01]  /*165b0*/  FMUL.FTZ R33, R149, R185 ;  /* 0x000000b995217220 */ /* 0x000fe20000410000 */
[-C--:B------:R-:W-:Y:S01]  /*165c0*/  HMMA.16816.F32 R20, R160, R204.reuse, R20 ;  /* 0x000000cca014723c */ /* 0x080fe20000001814 */
[----:B------:R4:W-:Y:S02]  /*165d0*/  MUFU.EX2 R224, R26 ;  /* 0x0000001a00e07308 */ /* 0x0009e40000000800 */
[----:B------:R-:W-:Y:S01]  /*165e0*/  MOV R185, R34 ;  /* 0x0000002200b97202 */ /* 0x000fe20000000f00 */
[----:B-1----:R-:W-:Y:S01]  /*165f0*/  FMUL.FTZ R25, R0, R177 ;  /* 0x000000b100197220 */ /* 0x002fe20000410000 */
[----:B--2---:R-:W-:Y:S01]  /*16600*/  MOV R36, R252 ;  /* 0x000000fc00247202 */ /* 0x004fe20000000f00 */
[----:B------:R-:W-:Y:S02]  /*16610*/  FMUL.FTZ R34, R148, R186 ;  /* 0x000000ba94227220 */ /* 0x000fe40000410000 */
[----:B------:R-:W-:Y:S03]  /*16620*/  FFMA.FTZ R111, R111, c[0x0][0x23c], -R154 ;  /* 0x00008f006f6f7a23 */ /* 0x000fe6000001089a */
[----:B------:R1:W-:Y:S01]  /*16630*/  MUFU.EX2 R225, R27 ;  /* 0x0000001b00e17308 */ /* 0x0003e20000000800 */
[--C-:B------:R-:W-:Y:S02]  /*16640*/  FFMA.FTZ R104, R104, c[0x0][0x23c], -R208.reuse ;  /* 0x00008f0068687a23 */ /* 0x100fe400000108d0 */
[----:B---3--:R-:W-:Y:S02]  /*16650*/  FMUL.FTZ R24, R0, R176 ;  /* 0x000000b000187220 */ /* 0x008fe40000410000 */
[--C-:B------:R-:W-:Y:S02]  /*16660*/  FFMA.FTZ R105, R105, c[0x0][0x23c], -R208.reuse ;  /* 0x00008f0069697a23 */ /* 0x100fe400000108d0 */
[--C-:B------:R-:W-:Y:S02]  /*16670*/  FFMA.FTZ R108, R108, c[0x0][0x23c], -R208.reuse ;  /* 0x00008f006c6c7a23 */ /* 0x100fe400000108d0 */
[--C-:B------:R-:W-:Y:S01]  /*16680*/  FFMA.FTZ R109, R109, c[0x0][0x23c], -R208.reuse ;  /* 0x00008f006d6d7a23 */ /* 0x100fe200000108d0 */
[----:B------:R-:W-:Y:S01]  /*16690*/  MUFU.EX2 R220, R37 ;  /* 0x0000002500dc7308 */ /* 0x000fe20000000800 */
[--C-:B------:R-:W-:Y:S02]  /*166a0*/  FFMA.FTZ R118, R118, c[0x0][0x23c], -R155.reuse ;  /* 0x00008f0076767a23 */ /* 0x100fe4000001089b */
[--C-:B------:R-:W-:Y:S02]  /*166b0*/  FFMA.FTZ R119, R119, c[0x0][0x23c], -R155.reuse ;  /* 0x00008f0077777a23 */ /* 0x100fe4000001089b */
[----:B----4-:R-:W-:Y:S02]  /*166c0*/  FMUL.FTZ R26, R2, R178 ;  /* 0x000000b2021a7220 */ /* 0x010fe40000410000 */
[--C-:B------:R-:W-:Y:S02]  /*166d0*/  FFMA.FTZ R130, R130, c[0x0][0x23c], -R155.reuse ;  /* 0x00008f0082827a23 */ /* 0x100fe4000001089b */
[----:B------:R-:W-:Y:S01]  /*166e0*/  FFMA.FTZ R155, R131, c[0x0][0x23c], -R155 ;  /* 0x00008f00839b7a23 */ /* 0x000fe2000001089b */
[----:B------:R-:W2:Y:S01]  /*166f0*/  MUFU.EX2 R219, R29 ;  /* 0x0000001d00db7308 */ /* 0x000ea20000000800 */
[--C-:B------:R-:W-:Y:S02]  /*16700*/  FFMA.FTZ R120, R120, c[0x0][0x23c], -R208.reuse ;  /* 0x00008f0078787a23 */ /* 0x100fe400000108d0 */
[--C-:B------:R-:W-:Y:S02]  /*16710*/  FFMA.FTZ R121, R121, c[0x0][0x23c], -R208.reuse ;  /* 0x00008f0079797a23 */ /* 0x100fe400000108d0 */
[----:B-1----:R-:W-:Y:S02]  /*16720*/  FMUL.FTZ R27, R2, R179 ;  /* 0x000000b3021b7220 */ /* 0x002fe40000410000 */
[--C-:B------:R-:W-:Y:S03]  /*16730*/  FFMA.FTZ R124, R124, c[0x0][0x23c], -R208.reuse ;  /* 0x00008f007c7c7a23 */ /* 0x100fe600000108d0 */
[----:B------:R1:W3:Y:S02]  /*16740*/  MUFU.EX2 R35, R30 ;  /* 0x0000001e00237308 */ /* 0x0002e40000000800 */
[C---:B------:R-:W-:Y:S07]  /*16750*/  HMMA.16816.F32 R24, R156.reuse, R204, R24 ;  /* 0x000000cc9c18723c */ /* 0x040fee0000001818 */
[----:B------:R-:W-:Y:S01]  /*16760*/  MOV R204, R217 ;  /* 0x000000d900cc7202 */ /* 0x000fe20000000f00 */
[----:B------:R4:W-:Y:S01]  /*16770*/  MUFU.EX2 R218, R28 ;  /* 0x0000001c00da7308 */ /* 0x0009e20000000800 */
[----:B--2---:R-:W-:Y:S03]  /*16780*/  MOV R37, R219 ;  /* 0x000000db00257202 */ /* 0x004fe60000000f00 */
[----:B------:R-:W-:Y:S06]  /*16790*/  FMUL.FTZ R29, R0, R181 ;  /* 0x000000b5001d7220 */ /* 0x000fec0000410000 */
[----:B------:R2:W-:Y:S01]  /*167a0*/  MUFU.EX2 R251, R38 ;  /* 0x0000002600fb7308 */ /* 0x0005e20000000800 */
[----:B-1----:R-:W-:Y:S01]  /*167b0*/  FMUL.FTZ R30, R2, R182 ;  /* 0x000000b6021e7220 */ /* 0x002fe20000410000 */
[----:B---3--:R-:W-:Y:S01]  /*167c0*/  MOV R186, R35 ;  /* 0x0000002300ba7202 */ /* 0x008fe20000000f00 */
[----:B------:R-:W-:Y:S01]  /*167d0*/  FMUL.FTZ R35, R148, R187 ;  /* 0x000000bb94237220 */ /* 0x000fe20000410000 */
[----:B------:R-:W-:Y:S01]  /*167e0*/  MOV R187, R36 ;  /* 0x0000002400bb7202 */ /* 0x000fe20000000f00 */
[C---:B------:R-:W-:Y:S01]  /*167f0*/  FMUL.FTZ R36, R149.reuse, R188 ;  /* 0x000000bc95247220 */ /* 0x040fe20000410000 */
[----:B------:R-:W-:Y:S04]  /*16800*/  MOV R188, R37 ;  /* 0x0000002500bc7202 */ /* 0x000fe80000000f00 */
[----:B------:R1:W-:Y:S01]  /*16810*/  MUFU.EX2 R252, R39 ;  /* 0x0000002700fc7308 */ /* 0x0003e20000000800 */
[----:B------:R-:W-:Y:S01]  /*16820*/  FMUL.FTZ R37, R149, R189 ;  /* 0x000000bd95257220 */ /* 0x000fe20000410000 */
[----:B------:R-:W-:Y:S01]  /*16830*/  MOV R189, R168 ;  /* 0x000000a800bd7202 */ /* 0x000fe20000000f00 */
[----:B----4-:R-:W-:Y:S01]  /*16840*/  FMUL.FTZ R28, R0, R180 ;  /* 0x000000b4001c7220 */ /* 0x010fe20000410000 */
[----:B------:R-:W3:Y:S01]  /*16850*/  LDSM.16.MT88.4 R168, [R235+0x8000] ;  /* 0x00800000eba8783b */ /* 0x000ee20000004200 */
[----:B------:R-:W-:Y:S02]  /*16860*/  MOV R182, R223 ;  /* 0x000000df00b67202 */ /* 0x000fe40000000f00 */
[----:B------:R-:W-:Y:S03]  /*16870*/  MOV R180, R220 ;  /* 0x000000dc00b47202 */ /* 0x000fe60000000f00 */
[----:B------:R4:W5:Y:S01]  /*16880*/  MUFU.EX2 R219, R50 ;  /* 0x0000003200db7308 */ /* 0x0009620000000800 */
[-C--:B------:R-:W-:Y:S03]  /*16890*/  HMMA.16816.F32 R28, R156, R206.reuse, R28 ;  /* 0x000000ce9c1c723c */ /* 0x080fe6000000181c */
[C---:B--2---:R-:W-:Y:S05]  /*168a0*/  FMUL.FTZ R38, R148.reuse, R190 ;  /* 0x000000be94267220 */ /* 0x044fea0000410000 */
[C---:B------:R-:W-:Y:S01]  /*168b0*/  HMMA.16816.F32 R32, R160.reuse, R206, R32 ;  /* 0x000000cea020723c */ /* 0x040fe20000001820 */
[----:B------:R2:W-:Y:S03]  /*168c0*/  MUFU.EX2 R179, R51 ;  /* 0x0000003300b37308 */ /* 0x0005e60000000800 */
[----:B-1----:R-:W-:Y:S07]  /*168d0*/  FMUL.FTZ R39, R148, R191 ;  /* 0x000000bf94277220 */ /* 0x002fee0000410000 */
[----:B------:R-:W-:Y:S01]  /*168e0*/  MUFU.EX2 R220, R52 ;  /* 0x0000003400dc7308 */ /* 0x000fe20000000800 */
[-C--:B------:R-:W-:Y:S03]  /*168f0*/  HMMA.16816.F32 R36, R160, R164.reuse, R36 ;  /* 0x000000a4a024723c */ /* 0x080fe60000001824 */
[----:B----4-:R-:W-:Y:S01]  /*16900*/  FMUL.FTZ R50, R2, R194 ;  /* 0x000000c202327220 */ /* 0x010fe20000410000 */
[----:B------:R-:W-:Y:S01]  /*16910*/  MOV R194, R49 ;  /* 0x0000003100c27202 */ /* 0x000fe20000000f00 */
[----:B------:R-:W-:Y:S01]  /*16920*/  FMUL.FTZ R49, R0, R193 ;  /* 0x000000c100317220 */ /* 0x000fe20000410000 */
[----:B-----5:R-:W-:Y:S02]  /*16930*/  MOV R205, R219 ;  /* 0x000000db00cd7202 */ /* 0x020fe40000000f00 */
[----:B------:R-:W-:Y:S01]  /*16940*/  MOV R193, R204 ;  /* 0x000000cc00c17202 */ /* 0x000fe20000000f00 */
[----:B------:R1:W-:Y:S03]  /*16950*/  MUFU.EX2 R174, R42 ;  /* 0x0000002a00ae7308 */ /* 0x0003e60000000800 */
[----:B--2---:R-:W-:Y:S01]  /*16960*/  FMUL.FTZ R51, R2, R195 ;  /* 0x000000c302337220 */ /* 0x004fe20000410000 */
[----:B------:R-:W-:Y:S01]  /*16970*/  MOV R195, R48 ;  /* 0x0000003000c37202 */ /* 0x000fe20000000f00 */
[----:B------:R-:W-:Y:S01]  /*16980*/  FMUL.FTZ R48, R0, R192 ;  /* 0x000000c000307220 */ /* 0x000fe20000410000 */
[----:B------:R-:W-:Y:S04]  /*16990*/  MOV R192, R218 ;  /* 0x000000da00c07202 */ /* 0x000fe80000000f00 */
[----:B------:R-:W-:Y:S02]  /*169a0*/  MUFU.EX2 R217, R53 ;  /* 0x0000003500d97308 */ /* 0x000fe40000000800 */
[C---:B------:R-:W-:Y:S07]  /*169b0*/  HMMA.16816.F32 R48, R156.reuse, R164, R48 ;  /* 0x000000a49c30723c */ /* 0x040fee0000001830 */
[--C-:B------:R-:W-:Y:S01]  /*169c0*/  FFMA.FTZ R164, R45, c[0x0][0x23c], -R208.reuse ;  /* 0x00008f002da47a23 */ /* 0x100fe200000108d0 */
[-C--:B------:R-:W-:Y:S01]  /*169d0*/  HMMA.16816.F32 R132, R156, R166.reuse, R132 ;  /* 0x000000a69c84723c */ /* 0x080fe20000001884 */
[----:B------:R2:W-:Y:S03]  /*169e0*/  MUFU.EX2 R175, R43 ;  /* 0x0000002b00af7308 */ /* 0x0005e60000000800 */
[----:B-1----:R-:W-:Y:S02]  /*169f0*/  FMUL.FTZ R42, R148, R198 ;  /* 0x000000c6942a7220 */ /* 0x002fe40000410000 */
[----:B------:R-:W-:Y:S02]  /*16a00*/  FMUL.FTZ R45, R0, R201 ;  /* 0x000000c9002d7220 */ /* 0x000fe40000410000 */
[C---:B------:R-:W-:Y:S03]  /*16a10*/  HMMA.16816.F32 R136, R160.reuse, R166, R136 ;  /* 0x000000a6a088723c */ /* 0x040fe60000001888 */
[----:B------:R1:W-:Y:S01]  /*16a20*/  MUFU.EX2 R223, R164 ;  /* 0x000000a400df7308 */ /* 0x0003e20000000800 */
[----:B------:R-:W-:Y:S09]  /*16a30*/  FFMA.FTZ R208, R125, c[0x0][0x23c], -R208 ;  /* 0x00008f007dd07a23 */ /* 0x000ff200000108d0 */
[----:B------:R4:W-:Y:S01]  /*16a40*/  MUFU.EX2 R172, R40 ;  /* 0x0000002800ac7308 */ /* 0x0009e20000000800 */
[----:B--2---:R-:W-:Y:S09]  /*16a50*/  FMUL.FTZ R43, R148, R199 ;  /* 0x000000c7942b7220 */ /* 0x004ff20000410000 */
[----:B------:R2:W-:Y:S01]  /*16a60*/  MUFU.EX2 R173, R41 ;  /* 0x0000002900ad7308 */ /* 0x0005e20000000800 */
[----:B-1----:R-:W1:Y:S09]  /*16a70*/  LDSM.16.MT88.4 R164, [R233+0x8800] ;  /* 0x00880000e9a4783b */ /* 0x002e720000004200 */
[----:B------:R5:W-:Y:S01]  /*16a80*/  MUFU.EX2 R178, R46 ;  /* 0x0000002e00b27308 */ /* 0x000be20000000800 */
[C---:B----4-:R-:W-:Y:S01]  /*16a90*/  FMUL.FTZ R40, R149.reuse, R196 ;  /* 0x000000c495287220 */ /* 0x050fe20000410000 */
[----:B------:R-:W-:Y:S08]  /*16aa0*/  MOV R196, R205 ;  /* 0x000000cd00c47202 */ /* 0x000ff00000000f00 */
[----:B------:R4:W-:Y:S01]  /*16ab0*/  MUFU.EX2 R177, R47 ;  /* 0x0000002f00b17308 */ /* 0x0009e20000000800 */
[----:B--2---:R-:W-:Y:S01]  /*16ac0*/  FMUL.FTZ R41, R149, R197 ;  /* 0x000000c595297220 */ /* 0x004fe20000410000 */
[----:B------:R-:W-:Y:S08]  /*16ad0*/  MOV R197, R216 ;  /* 0x000000d800c57202 */ /* 0x000ff00000000f00 */
[----:B------:R2:W1:Y:S01]  /*16ae0*/  MUFU.EX2 R176, R44 ;  /* 0x0000002c00b07308 */ /* 0x0004620000000800 */
[-C--:B---3--:R-:W-:Y:S03]  /*16af0*/  HMMA.16816.F32 R40, R160, R168.reuse, R40 ;  /* 0x000000a8a028723c */ /* 0x088fe60000001828 */
[C---:B-----5:R-:W-:Y:S06]  /*16b00*/  FMUL.FTZ R46, R2.reuse, R202 ;  /* 0x000000ca022e7220 */ /* 0x060fec0000410000 */
[----:B------:R3:W-:Y:S03]  /*16b10*/  MUFU.EX2 R207, R55 ;  /* 0x0000003700cf7308 */ /* 0x0007e60000000800 */
[----:B----4-:R-:W-:Y:S07]  /*16b20*/  FMUL.FTZ R47, R2, R203 ;  /* 0x000000cb022f7220 */ /* 0x010fee0000410000 */
[----:B------:R-:W-:Y:S01]  /*16b30*/  MUFU.EX2 R219, R64 ;  /* 0x0000004000db7308 */ /* 0x000fe20000000800 */
[----:B--2---:R-:W-:Y:S09]  /*16b40*/  FMUL.FTZ R44, R0, R200 ;  /* 0x000000c8002c7220 */ /* 0x004ff20000410000 */
[----:B------:R-:W-:Y:S01]  /*16b50*/  MUFU.EX2 R218, R65 ;  /* 0x0000004100da7308 */ /* 0x000fe20000000800 */
[C---:B------:R-:W-:Y:S01]  /*16b60*/  HMMA.16816.F32 R44, R156.reuse, R168, R44 ;  /* 0x000000a89c2c723c */ /* 0x040fe2000000182c */
[----:B---3--:R-:W-:Y:S07]  /*16b70*/  LDSM.16.MT88.4 R52, [R234+0x8800] ;  /* 0x00880000ea34783b */ /* 0x008fee0000004200 */
[-C--:B------:R-:W-:Y:S01]  /*16b80*/  HMMA.16816.F32 R140, R156, R170.reuse, R140 ;  /* 0x000000aa9c8c723c */ /* 0x080fe2000000188c */
[----:B------:R-:W-:Y:S06]  /*16b90*/  MUFU.EX2 R206, R66 ;  /* 0x0000004200ce7308 */ /* 0x000fec0000000800 */
[----:B------:R-:W-:Y:S01]  /*16ba0*/  F2FP.PACK_AB R156, R249, R245 ;  /* 0x000000f5f99c723e */ /* 0x000fe200000000ff */
[----:B------:R-:W-:Y:S01]  /*16bb0*/  HMMA.16816.F32 R144, R160, R170, R144 ;  /* 0x000000aaa090723c */ /* 0x000fe20000001890 */
[----:B------:R-:W2:Y:S02]  /*16bc0*/  LDSM.16.MT88.4 R168, [R236+0x8800] ;  /* 0x00880000eca8783b */ /* 0x000ea40000004200 */
[----:B------:R3:W-:Y:S01]  /*16bd0*/  MUFU.EX2 R216, R67 ;  /* 0x0000004300d87308 */ /* 0x0007e20000000800 */
[----:B------:R-:W-:Y:S02]  /*16be0*/  F2FP.PACK_AB R158, R194, R185 ;  /* 0x000000b9c29e723e */ /* 0x000fe400000000ff */
[----:B------:R-:W-:Y:S02]  /*16bf0*/  F2FP.PACK_AB R157, R247, R228 ;  /* 0x000000e4f79d723e */ /* 0x000fe400000000ff */
[----:B------:R-:W-:Y:S04]  /*16c00*/  F2FP.PACK_AB R159, R189, R184 ;  /* 0x000000b8bd9f723e */ /* 0x000fe800000000ff */
[----:B------:R-:W-:Y:S01]  /*16c10*/  F2FP.PACK_AB R163, R195, R186 ;  /* 0x000000bac3a3723e */ /* 0x000fe200000000ff */
[----:B------:R-:W-:Y:S01]  /*16c20*/  MUFU.EX2 R181, R59 ;  /* 0x0000003b00b57308 */ /* 0x000fe20000000800 */
[----:B------:R-:W-:Y:S01]  /*16c30*/  F2FP.PACK_AB R160, R187, R221 ;  /* 0x000000ddbba0723e */ /* 0x000fe200000000ff */
[-C--:B-1----:R-:W-:Y:S05]  /*16c40*/  HMMA.16816.F32 R4, R156, R164.reuse, R4 ;  /* 0x000000a49c04723c */ /* 0x082fea0000001804 */
[----:B------:R-:W-:Y:S02]  /*16c50*/  F2FP.PACK_AB R162, R188, R192 ;  /* 0x000000c0bca2723e */ /* 0x000fe400000000ff */
[----:B------:R-:W-:Y:S01]  /*16c60*/  F2FP.PACK_AB R161, R225, R224 ;  /* 0x000000e0e1a1723e */ /* 0x000fe200000000ff */
[----:B------:R-:W-:Y:S01]  /*16c70*/  MUFU.EX2 R202, R57 ;  /* 0x0000003900ca7308 */ /* 0x000fe20000000800 */
[----:B---3--:R-:W1:Y:S05]  /*16c80*/  LDSM.16.MT88.4 R64, [R235+0x8800] ;  /* 0x00880000eb40783b */ /* 0x008e6a0000004200 */
[C---:B------:R-:W-:Y:S04]  /*16c90*/  HMMA.16816.F32 R8, R160.reuse, R164, R8 ;  /* 0x000000a4a008723c */ /* 0x040fe80000001808 */
[----:B------:R-:W-:Y:S03]  /*16ca0*/  MUFU.EX2 R191, R68 ;  /* 0x0000004400bf7308 */ /* 0x000fe60000000800 */
[----:B------:R-:W-:Y:S01]  /*16cb0*/  MOV R165, R180 ;  /* 0x000000b400a57202 */ /* 0x000fe20000000f00 */
[-C--:B------:R-:W-:Y:S04]  /*16cc0*/  HMMA.16816.F32 R12, R160, R166.reuse, R12 ;  /* 0x000000a6a00c723c */ /* 0x080fe8000000180c */
[----:B------:R-:W-:Y:S02]  /*16cd0*/  MOV R164, R182 ;  /* 0x000000b600a47202 */ /* 0x000fe40000000f00 */
[----:B------:R-:W3:Y:S02]  /*16ce0*/  MUFU.EX2 R182, R58 ;  /* 0x0000003a00b67308 */ /* 0x000ee40000000800 */
[C---:B------:R-:W-:Y:S07]  /*16cf0*/  HMMA.16816.F32 R16, R156.reuse, R166, R16 ;  /* 0x000000a69c10723c */ /* 0x040fee0000001810 */
[----:B------:R-:W-:Y:S01]  /*16d00*/  MOV R166, R189 ;  /* 0x000000bd00a67202 */ /* 0x000fe20000000f00 */
[-C--:B--2---:R-:W-:Y:S01]  /*16d10*/  HMMA.16816.F32 R20, R156, R168.reuse, R20 ;  /* 0x000000a89c14723c */ /* 0x084fe20000001814 */
[----:B------:R2:W2:Y:S03]  /*16d20*/  MUFU.EX2 R180, R56 ;  /* 0x0000003800b47308 */ /* 0x0004a60000000800 */
[----:B------:R-:W-:Y:S04]  /*16d30*/  MOV R167, R188 ;  /* 0x000000bc00a77202 */ /* 0x000fe80000000f00 */
[C---:B------:R-:W-:Y:S03]  /*16d40*/  HMMA.16816.F32 R24, R160.reuse, R168, R24 ;  /* 0x000000a8a018723c */ /* 0x040fe60000001818 */
[----:B------:R-:W-:Y:S04]  /*16d50*/  MUFU.EX2 R201, R69 ;  /* 0x0000004500c97308 */ /* 0x000fe80000000800 */
[----:B------:R-:W-:Y:S01]  /*16d60*/  MOV R168, R195 ;  /* 0x000000c300a87202 */ /* 0x000fe20000000f00 */
[-C--:B------:R-:W-:Y:S04]  /*16d70*/  HMMA.16816.F32 R28, R160, R170.reuse, R28 ;  /* 0x000000aaa01c723c */ /* 0x080fe8000000181c */
[----:B------:R-:W-:Y:S01]  /*16d80*/  MOV R169, R192 ;  /* 0x000000c000a97202 */ /* 0x000fe20000000f00 */
[----:B------:R-:W-:Y:S03]  /*16d90*/  MUFU.EX2 R189, R70 ;  /* 0x0000004600bd7308 */ /* 0x000fe60000000800 */
[C---:B------:R-:W-:Y:S01]  /*16da0*/  HMMA.16816.F32 R32, R156.reuse, R170, R32 ;  /* 0x000000aa9c20723c */ /* 0x040fe20000001820 */
[----:B--2---:R-:W2:Y:S06]  /*16db0*/  LDSM.16.MT88.4 R56, [R233+0x9000] ;  /* 0x00900000e938783b */ /* 0x004eac0000004200 */
[----:B------:R5:W-:Y:S01]  /*16dc0*/  MUFU.EX2 R195, R71 ;  /* 0x0000004700c37308 */ /* 0x000be20000000800 */
[-C--:B------:R-:W-:Y:S01]  /*16dd0*/  HMMA.16816.F32 R36, R156, R52.reuse, R36 ;  /* 0x000000349c24723c */ /* 0x080fe20000001824 */
[----:B------:R-:W4:Y:S03]  /*16de0*/  LDL.LU R170, [R1+0x30] ;  /* 0x0000300001aa7983 */ /* 0x000f260000300800 */
[----:B------:R-:W-:Y:S04]  /*16df0*/  MOV R171, R194 ;  /* 0x000000c200ab7202 */ /* 0x000fe80000000f00 */
[C---:B------:R-:W-:Y:S01]  /*16e00*/  HMMA.16816.F32 R48, R160.reuse, R52, R48 ;  /* 0x00000034a030723c */ /* 0x040fe20000001830 */
[----:B------:R-:W-:Y:S06]  /*16e10*/  MUFU.EX2 R188, R74 ;  /* 0x0000004a00bc7308 */ /* 0x000fec0000000800 */
[----:B------:R-:W-:Y:S01]  /*16e20*/  F2FP.PACK_AB R52, R165, R164 ;  /* 0x000000a4a534723e */ /* 0x000fe200000000ff */
[-C--:B------:R-:W-:Y:S03]  /*16e30*/  HMMA.16816.F32 R132, R160, R54.reuse, R132 ;  /* 0x00000036a084723c */ /* 0x080fe60000001884 */
[----:B------:R2:W-:Y:S01]  /*16e40*/  MUFU.EX2 R205, R62 ;  /* 0x0000003e00cd7308 */ /* 0x0005e20000000800 */
[----:B------:R-:W-:Y:S01]  /*16e50*/  F2FP.PACK_AB R53, R252, R251 ;  /* 0x000000fbfc35723e */ /* 0x000fe200000000ff */
[----:B-----5:R-:W-:Y:S03]  /*16e60*/  LDSM.16.MT88.4 R68, [R234+0x9800] ;  /* 0x00980000ea44783b */ /* 0x020fe60000004200 */
[C---:B------:R-:W-:Y:S05]  /*16e70*/  HMMA.16816.F32 R136, R156.reuse, R54, R136 ;  /* 0x000000369c88723c */ /* 0x040fea0000001888 */
[----:B------:R5:W3:Y:S03]  /*16e80*/  MUFU.EX2 R204, R63 ;  /* 0x0000003f00cc7308 */ /* 0x000ae60000000800 */
[-C--:B-1----:R-:W-:Y:S07]  /*16e90*/  HMMA.16816.F32 R40, R156, R64.reuse, R40 ;  /* 0x000000409c28723c */ /* 0x082fee0000001828 */
[----:B------:R1:W-:Y:S01]  /*16ea0*/  MUFU.EX2 R190, R60 ;  /* 0x0000003c00be7308 */ /* 0x0003e20000000800 */
[C---:B------:R-:W-:Y:S04]  /*16eb0*/  HMMA.16816.F32 R44, R160.reuse, R64, R44 ;  /* 0x00000040a02c723c */ /* 0x040fe8000000182c */
[----:B--2---:R-:W-:Y:S04]  /*16ec0*/  F2FP.PACK_AB R62, R223, R176 ;  /* 0x000000b0df3e723e */ /* 0x004fe800000000ff */
[-C--:B------:R-:W-:Y:S01]  /*16ed0*/  HMMA.16816.F32 R140, R160, R66.reuse, R140 ;  /* 0x00000042a08c723c */ /* 0x080fe2000000188c */
[----:B------:R2:W2:Y:S01]  /*16ee0*/  MUFU.EX2 R203, R61 ;  /* 0x0000003d00cb7308 */ /* 0x0004a20000000800 */
[----:B------:R-:W4:Y:S02]  /*16ef0*/  LDL.LU R162, [R1+0x34] ;  /* 0x0000340001a27983 */ /* 0x000f240000300800 */
[----:B-----5:R-:W-:Y:S03]  /*16f00*/  F2FP.PACK_AB R63, R177, R178 ;  /* 0x000000b2b13f723e */ /* 0x020fe600000000ff */
[----:B------:R-:W-:Y:S01]  /*16f10*/  MOV R160, R197 ;  /* 0x000000c500a07202 */ /* 0x000fe20000000f00 */
[----:B------:R-:W-:Y:S01]  /*16f20*/  HMMA.16816.F32 R144, R156, R66, R144 ;  /* 0x000000429c90723c */ /* 0x000fe20000001890 */
[----:B------:R-:W5:Y:S02]  /*16f30*/  LDSM.16.MT88.4 R64, [R236+0x9000] ;  /* 0x00900000ec40783b */ /* 0x000f640000004200 */
[----:B------:R-:W-:Y:S01]  /*16f40*/  MUFU.EX2 R200, R81 ;  /* 0x0000005100c87308 */ /* 0x000fe20000000800 */
[----:B------:R-:W-:Y:S02]  /*16f50*/  MOV R161, R196 ;  /* 0x000000c400a17202 */ /* 0x000fe40000000f00 */
[----:B------:R-:W-:Y:S02]  /*16f60*/  MOV R163, R193 ;  /* 0x000000c100a37202 */ /* 0x000fe40000000f00 */
[-C--:B------:R-:W-:Y:S01]  /*16f70*/  F2FP.PACK_AB R55, R179, R161.reuse ;  /* 0x000000a1b337723e */ /* 0x080fe200000000ff */
[----:B------:R-:W3:Y:S03]  /*16f80*/  LDSM.16.MT88.4 R156, [R234+0x9000] ;  /* 0x00900000ea9c783b */ /* 0x000ee60000004200 */
[----:B------:R-:W-:Y:S01]  /*16f90*/  F2FP.PACK_AB R54, R163, R160 ;  /* 0x000000a0a336723e */ /* 0x000fe200000000ff */
[----:B------:R-:W3:Y:S01]  /*16fa0*/  MUFU.EX2 R193, R75 ;  /* 0x0000004b00c17308 */ /* 0x000ee20000000800 */
[----:B-1----:R-:W-:Y:S02]  /*16fb0*/  F2FP.PACK_AB R60, R173, R172 ;  /* 0x000000acad3c723e */ /* 0x002fe400000000ff */
[----:B------:R-:W-:Y:S02]  /*16fc0*/  MOV R131, R161 ;  /* 0x000000a100837202 */ /* 0x000fe40000000f00 */
[----:B--2---:R-:W-:Y:S01]  /*16fd0*/  F2FP.PACK_AB R61, R175, R174 ;  /* 0x000000aeaf3d723e */ /* 0x004fe200000000ff */
[-C--:B------:R-:W-:Y:S04]  /*16fe0*/  HMMA.16816.F32 R4, R52, R56.reuse, R4 ;  /* 0x000000383404723c */ /* 0x080fe80000001804 */
[----:B------:R-:W-:Y:S01]  /*16ff0*/  MUFU.EX2 R81, R72 ;  /* 0x0000004800517308 */ /* 0x000fe20000000800 */
[----:B------:R-:W-:Y:S03]  /*17000*/  MOV R129, R163 ;  /* 0x000000a300817202 */ /* 0x000fe60000000f00 */
[C---:B------:R-:W-:Y:S06]  /*17010*/  HMMA.16816.F32 R8, R60.reuse, R56, R8 ;  /* 0x000000383c08723c */ /* 0x040fec0000001808 */
[----:B------:R-:W-:Y:S02]  /*17020*/  MUFU.EX2 R198, R83 ;  /* 0x0000005300c67308 */ /* 0x000fe40000000800 */
[-C--:B------:R-:W-:Y:S08]  /*17030*/  HMMA.16816.F32 R12, R60, R58.reuse, R12 ;  /* 0x0000003a3c0c723c */ /* 0x080ff0000000180c */
[C---:B------:R-:W-:Y:S01]  /*17040*/  HMMA.16816.F32 R16, R52.reuse, R58, R16 ;  /* 0x0000003a3410723c */ /* 0x040fe20000001810 */
[----:B------:R-:W1:Y:S01]  /*17050*/  LDSM.16.MT88.4 R56, [R235+0x9000] ;  /* 0x00900000eb38783b */ /* 0x000e620000004200 */
[----:B------:R2:W-:Y:S06]  /*17060*/  MUFU.EX2 R83, R73 ;  /* 0x0000004900537308 */ /* 0x0005ec0000000800 */
[-C--:B-----5:R-:W-:Y:S04]  /*17070*/  HMMA.16816.F32 R20, R52, R64.reuse, R20 ;  /* 0x000000403414723c */ /* 0x0a0fe80000001814 */
[----:B------:R-:W-:Y:S04]  /*17080*/  MUFU.EX2 R153, R153 ;  /* 0x0000009900997308 */ /* 0x000fe80000000800 */
[C---:B------:R-:W-:Y:S06]  /*17090*/  HMMA.16816.F32 R24, R60.reuse, R64, R24 ;  /* 0x000000403c18723c */ /* 0x040fec0000001818 */
[----:B------:R-:W-:Y:S02]  /*170a0*/  MUFU.EX2 R155, R155 ;  /* 0x0000009b009b7308 */ /* 0x000fe40000000800 */
[-C--:B------:R-:W-:Y:S01]  /*170b0*/  HMMA.16816.F32 R28, R60, R66.reuse, R28 ;  /* 0x000000423c1c723c */ /* 0x080fe2000000181c */
[----:B--2---:R-:W-:Y:S07]  /*170c0*/  LDSM.16.MT88.4 R72, [R234+0xa800] ;  /* 0x00a80000ea48783b */ /* 0x004fee0000004200 */
[C---:B------:R-:W-:Y:S01]  /*170d0*/  HMMA.16816.F32 R32, R52.reuse, R66, R32 ;  /* 0x000000423420723c */ /* 0x040fe20000001820 */
[----:B------:R-:W-:Y:S01]  /*170e0*/  MUFU.EX2 R208, R208 ;  /* 0x000000d000d07308 */ /* 0x000fe20000000800 */
[----:B------:R-:W2:Y:S06]  /*170f0*/  LDSM.16.MT88.4 R64, [R233+0x9800] ;  /* 0x00980000e940783b */ /* 0x000eac0000004200 */
[-C--:B---3--:R-:W-:Y:S03]  /*17100*/  HMMA.16816.F32 R36, R52, R156.reuse, R36 ;  /* 0x0000009c3424723c */ /* 0x088fe60000001824 */
[----:B------:R3:W-:Y:S05]  /*17110*/  MUFU.EX2 R199, R80 ;  /* 0x0000005000c77308 */ /* 0x0007ea0000000800 */
[C---:B------:R-:W-:Y:S01]  /*17120*/  HMMA.16816.F32 R48, R60.reuse, R156, R48 ;  /* 0x0000009c3c30723c */ /* 0x040fe20000001830 */
[----:B------:R-:W5:Y:S04]  /*17130*/  LDL.LU R156, [R1+0x38] ;  /* 0x00003800019c7983 */ /* 0x000f680000300800 */
[----:B------:R-:W5:Y:S01]  /*17140*/  LDL.LU R157, [R1+0x2c] ;  /* 0x00002c00019d7983 */ /* 0x000f620000300800 */
[----:B------:R-:W-:Y:S02]  /*17150*/  MUFU.EX2 R194, R82 ;  /* 0x0000005200c27308 */ /* 0x000fe40000000800 */
[-C--:B------:R-:W-:Y:S08]  /*17160*/  HMMA.16816.F32 R132, R60, R158.reuse, R132 ;  /* 0x0000009e3c84723c */ /* 0x080ff00000001884 */
[C---:B------:R-:W-:Y:S01]  /*17170*/  HMMA.16816.F32 R136, R52.reuse, R158, R136 ;  /* 0x0000009e3488723c */ /* 0x040fe20000001888 */
[----:B------:R2:W-:Y:S03]  /*17180*/  MUFU.EX2 R192, R78 ;  /* 0x0000004e00c07308 */ /* 0x0005e60000000800 */
[--C-:B---3--:R-:W-:Y:S01]  /*17190*/  FFMA.FTZ R80, R122, c[0x0][0x23c], -R154.reuse ;  /* 0x00008f007a507a23 */ /* 0x108fe2000001089a */
[----:B------:R-:W-:Y:S03]  /*171a0*/  MOV R122, R160 ;  /* 0x000000a0007a7202 */ /* 0x000fe60000000f00 */
[-C--:B-1----:R-:W-:Y:S03]  /*171b0*/  HMMA.16816.F32 R40, R52, R56.reuse, R40 ;  /* 0x000000383428723c */ /* 0x082fe60000001828 */
[----:B------:R1:W3:Y:S05]  /*171c0*/  MUFU.EX2 R197, R79 ;  /* 0x0000004f00c57308 */ /* 0x0002ea0000000800 */
[C---:B------:R-:W-:Y:S05]  /*171d0*/  HMMA.16816.F32 R44, R60.reuse, R56, R44 ;  /* 0x000000383c2c723c */ /* 0x040fea000000182c */
[----:B------:R3:W-:Y:S02]  /*171e0*/  MUFU.EX2 R196, R76 ;  /* 0x0000004c00c47308 */ /* 0x0007e40000000800 */
[----:B------:R-:W-:Y:S01]  /*171f0*/  F2FP.PACK_AB R57, R181, R182 ;  /* 0x000000b6b539723e */ /* 0x000fe200000000ff */
[-C--:B------:R-:W-:Y:S01]  /*17200*/  HMMA.16816.F32 R140, R60, R58.reuse, R140 ;  /* 0x0000003a3c8c723c */ /* 0x080fe2000000188c */
[----:B------:R-:W3:Y:S03]  /*17210*/  LDSM.16.MT88.4 R60, [R236+0x9800] ;  /* 0x00980000ec3c783b */ /* 0x000ee60000004200 */
[----:B------:R-:W-:Y:S01]  /*17220*/  F2FP.PACK_AB R56, R202, R180 ;  /* 0x000000b4ca38723e */ /* 0x000fe200000000ff */
[--C-:B--2---:R-:W-:Y:S02]  /*17230*/  FFMA.FTZ R78, R126, c[0x0][0x23c], -R154.reuse ;  /* 0x00008f007e4e7a23 */ /* 0x104fe4000001089a */
[----:B------:R2:W2:Y:S01]  /*17240*/  MUFU.EX2 R82, R77 ;  /* 0x0000004d00527308 */ /* 0x0004a20000000800 */
[----:B------:R-:W-:Y:S04]  /*17250*/  HMMA.16816.F32 R144, R52, R58, R144 ;  /* 0x0000003a3490723c */ /* 0x000fe80000001890 */
[--C-:B-1----:R-:W-:Y:S02]  /*17260*/  FFMA.FTZ R79, R123, c[0x0][0x23c], -R154.reuse ;  /* 0x00008f007b4f7a23 */ /* 0x102fe4000001089a */
[----:B------:R-:W-:Y:S01]  /*17270*/  FFMA.FTZ R154, R127, c[0x0][0x23c], -R154 ;  /* 0x00008f007f9a7a23 */ /* 0x000fe2000001089a */
[----:B------:R-:W-:Y:S02]  /*17280*/  F2FP.PACK_AB R52, R217, R220 ;  /* 0x000000dcd934723e */ /* 0x000fe400000000ff */
[----:B------:R-:W-:Y:S01]  /*17290*/  F2FP.PACK_AB R54, R218, R219 ;  /* 0x000000dbda36723e */ /* 0x000fe200000000ff */
[----:B------:R-:W-:Y:S02]  /*172a0*/  MUFU.EX2 R84, R84 ;  /* 0x0000005400547308 */ /* 0x000fe40000000800 */
[----:B------:R-:W-:Y:S02]  /*172b0*/  F2FP.PACK_AB R53, R207, R183 ;  /* 0x000000b7cf35723e */ /* 0x000fe400000000ff */
[----:B------:R-:W-:Y:S02]  /*172c0*/  F2FP.PACK_AB R55, R216, R206 ;  /* 0x000000ced837723e */ /* 0x000fe400000000ff */
[----:B------:R-:W-:Y:S02]  /*172d0*/  F2FP.PACK_AB R59, R204, R205 ;  /* 0x000000cdcc3b723e */ /* 0x000fe400000000ff */
[----:B------:R-:W-:Y:S02]  /*172e0*/  F2FP.PACK_AB R58, R203, R190 ;  /* 0x000000becb3a723e */ /* 0x000fe400000000ff */
[----:B------:R-:W-:Y:S01]  /*172f0*/  MUFU.EX2 R154, R154 ;  /* 0x0000009a009a7308 */ /* 0x000fe20000000800 */
[-C--:B------:R-:W-:Y:S08]  /*17300*/  HMMA.16816.F32 R4, R52, R64.reuse, R4 ;  /* 0x000000403404723c */ /* 0x080ff00000001804 */
[C---:B------:R-:W-:Y:S01]  /*17310*/  HMMA.16816.F32 R8, R56.reuse, R64, R8 ;  /* 0x000000403808723c */ /* 0x040fe20000001808 */
[----:B------:R-:W-:Y:S07]  /*17320*/  MUFU.EX2 R85, R85 ;  /* 0x0000005500557308 */ /* 0x000fee0000000800 */
[-C--:B------:R-:W-:Y:S03]  /*17330*/  HMMA.16816.F32 R12, R56, R66.reuse, R12 ;  /* 0x00000042380c723c */ /* 0x080fe6000000180c */
[----:B------:R-:W-:Y:S05]  /*17340*/  MUFU.EX2 R96, R96 ;  /* 0x0000006000607308 */ /* 0x000fea0000000800 */
[C---:B------:R-:W-:Y:S01]  /*17350*/  HMMA.16816.F32 R16, R52.reuse, R66, R16 ;  /* 0x000000423410723c */ /* 0x040fe20000001810 */
[----:B------:R-:W1:Y:S04]  /*17360*/  LDSM.16.MT88.4 R64, [R235+0x9800] ;  /* 0x00980000eb40783b */ /* 0x000e680000004200 */
[----:B------:R-:W-:Y:S03]  /*17370*/  MUFU.EX2 R97, R97 ;  /* 0x0000006100617308 */ /* 0x000fe60000000800 */
[-C--:B---3--:R-:W-:Y:S07]  /*17380*/  HMMA.16816.F32 R20, R52, R60.reuse, R20 ;  /* 0x0000003c3414723c */ /* 0x088fee0000001814 */
        /* <DEDUP_REMOVED lines=11> */
[-C--:B------:R-:W-:Y:S04]  /*17440*/  HMMA.16816.F32 R132, R56, R70.reuse, R132 ;  /* 0x000000463884723c */ /* 0x080fe80000001884 */
[----:B----4-:R-:W-:Y:S04]  /*17450*/  FFMA.FTZ R148, R148, R170, R212 ;  /* 0x000000aa94947223 */ /* 0x010fe800000100d4 */
[C---:B------:R-:W-:Y:S01]  /*17460*/  HMMA.16816.F32 R136, R52.reuse, R70, R136 ;  /* 0x000000463488723c */ /* 0x040fe20000001888 */
[----:B------:R-:W4:Y:S01]  /*17470*/  LDSM.16.MT88.4 R68, [R236+0xa000] ;  /* 0x00a00000ec44783b */ /* 0x000f220000004200 */
[----:B------:R-:W2:Y:S02]  /*17480*/  MUFU.EX2 R91, R91 ;  /* 0x0000005b005b7308 */ /* 0x000ea40000000800 */
[----:B------:R-:W-:Y:S01]  /*17490*/  FADD.FTZ R76, R214, R148 ;  /* 0x00000094d64c7221 */ /* 0x000fe20000010000 */
[----:B------:R-:W-:Y:S03]  /*174a0*/  MOV R148, R152 ;  /* 0x0000009800947202 */ /* 0x000fe60000000f00 */
[-C--:B-1----:R-:W-:Y:S04]  /*174b0*/  HMMA.16816.F32 R40, R52, R64.reuse, R40 ;  /* 0x000000403428723c */ /* 0x082fe80000001828 */
[----:B------:R-:W-:Y:S01]  /*174c0*/  FADD.FTZ R76, R230, R76 ;  /* 0x0000004ce64c7221 */ /* 0x000fe20000010000 */
[----:B------:R-:W-:Y:S03]  /*174d0*/  MUFU.EX2 R94, R94 ;  /* 0x0000005e005e7308 */ /* 0x000fe60000000800 */
[C---:B------:R-:W-:Y:S07]  /*174e0*/  HMMA.16816.F32 R44, R56.reuse, R64, R44 ;  /* 0x00000040382c723c */ /* 0x040fee000000182c */
[----:B------:R-:W1:Y:S01]  /*174f0*/  MUFU.EX2 R95, R95 ;  /* 0x0000005f005f7308 */ /* 0x000e620000000800 */
[-C--:B------:R-:W-:Y:S07]  /*17500*/  HMMA.16816.F32 R140, R56, R66.reuse, R140 ;  /* 0x00000042388c723c */ /* 0x080fee000000188c */
[----:B------:R-:W-:Y:S01]  /*17510*/  F2FP.PACK_AB R57, R193, R188 ;  /* 0x000000bcc139723e */ /* 0x000fe200000000ff */
[----:B------:R-:W-:Y:S01]  /*17520*/  HMMA.16816.F32 R144, R52, R66, R144 ;  /* 0x000000423490723c */ /* 0x000fe20000001890 */
[----:B------:R-:W1:Y:S01]  /*17530*/  LDSM.16.MT88.4 R64, [R234+0xa000] ;  /* 0x00a00000ea40783b */ /* 0x000e620000004200 */
[----:B------:R-:W-:Y:S02]  /*17540*/  MUFU.EX2 R88, R88 ;  /* 0x0000005800587308 */ /* 0x000fe40000000800 */
[----:B------:R-:W-:Y:S02]  /*17550*/  F2FP.PACK_AB R59, R197, R192 ;  /* 0x000000c0c53b723e */ /* 0x000fe400000000ff */
[----:B------:R-:W-:Y:S02]  /*17560*/  F2FP.PACK_AB R56, R83, R81 ;  /* 0x000000515338723e */ /* 0x000fe400000000ff */
[----:B------:R-:W-:Y:S04]  /*17570*/  F2FP.PACK_AB R52, R201, R191 ;  /* 0x000000bfc934723e */ /* 0x000fe800000000ff */
[----:B------:R-:W-:Y:S01]  /*17580*/  F2FP.PACK_AB R54, R200, R199 ;  /* 0x000000c7c836723e */ /* 0x000fe200000000ff */
[----:B------:R-:W1:Y:S01]  /*17590*/  MUFU.EX2 R89, R89 ;  /* 0x0000005900597308 */ /* 0x000e620000000800 */
[----:B------:R-:W-:Y:S01]  /*175a0*/  F2FP.PACK_AB R53, R195, R189 ;  /* 0x000000bdc335723e */ /* 0x000fe200000000ff */
[----:B--2---:R-:W-:Y:S01]  /*175b0*/  FFMA.FTZ R77, R0, R162, R209 ;  /* 0x000000a2004d7223 */ /* 0x004fe200000100d1 */
[----:B------:R-:W-:Y:S02]  /*175c0*/  F2FP.PACK_AB R55, R198, R194 ;  /* 0x000000c2c637723e */ /* 0x000fe400000000ff */
[----:B------:R-:W-:Y:S02]  /*175d0*/  MOV R162, R171 ;  /* 0x000000ab00a27202 */ /* 0x000fe40000000f00 */
[----:B------:R-:W-:Y:S03]  /*175e0*/  F2FP.PACK_AB R58, R82, R196 ;  /* 0x000000c4523a723e */ /* 0x000fe600000000ff */
[-C--:B---3--:R-:W-:Y:S01]  /*175f0*/  HMMA.16816.F32 R4, R52, R60.reuse, R4 ;  /* 0x0000003c3404723c */ /* 0x088fe20000001804 */
[----:B------:R-:W-:Y:S07]  /*17600*/  MUFU.EX2 R92, R92 ;  /* 0x0000005c005c7308 */ /* 0x000fee0000000800 */
[C---:B------:R-:W-:Y:S03]  /*17610*/  HMMA.16816.F32 R8, R56.reuse, R60, R8 ;  /* 0x0000003c3808723c */ /* 0x040fe60000001808 */
[----:B------:R-:W2:Y:S05]  /*17620*/  MUFU.EX2 R93, R93 ;  /* 0x0000005d005d7308 */ /* 0x000eaa0000000800 */
[-C--:B------:R-:W-:Y:S05]  /*17630*/  HMMA.16816.F32 R12, R56, R62.reuse, R12 ;  /* 0x0000003e380c723c */ /* 0x080fea000000180c */
[----:B------:R-:W-:Y:S03]  /*17640*/  MUFU.EX2 R100, R100 ;  /* 0x0000006400647308 */ /* 0x000fe60000000800 */
[C---:B------:R-:W-:Y:S01]  /*17650*/  HMMA.16816.F32 R16, R52.reuse, R62, R16 ;  /* 0x0000003e3410723c */ /* 0x040fe20000001810 */
[----:B------:R-:W3:Y:S06]  /*17660*/  LDSM.16.MT88.4 R60, [R235+0xa000] ;  /* 0x00a00000eb3c783b */ /* 0x000eec0000004200 */
[----:B------:R-:W-:Y:S01]  /*17670*/  MUFU.EX2 R101, R101 ;  /* 0x0000006500657308 */ /* 0x000fe20000000800 */
[-C--:B----4-:R-:W-:Y:S08]  /*17680*/  HMMA.16816.F32 R20, R52, R68.reuse, R20 ;  /* 0x000000443414723c */ /* 0x090ff00000001814 */
[C---:B------:R-:W-:Y:S01]  /*17690*/  HMMA.16816.F32 R24, R56.reuse, R68, R24 ;  /* 0x000000443818723c */ /* 0x040fe20000001818 */
[----:B------:R-:W-:Y:S07]  /*176a0*/  MUFU.EX2 R112, R112 ;  /* 0x0000007000707308 */ /* 0x000fee0000000800 */
[-C--:B------:R-:W-:Y:S03]  /*176b0*/  HMMA.16816.F32 R28, R56, R70.reuse, R28 ;  /* 0x00000046381c723c */ /* 0x080fe6000000181c */
[----:B------:R-:W-:Y:S05]  /*176c0*/  MUFU.EX2 R113, R113 ;  /* 0x0000007100717308 */ /* 0x000fea0000000800 */
[C---:B------:R-:W-:Y:S01]  /*176d0*/  HMMA.16816.F32 R32, R52.reuse, R70, R32 ;  /* 0x000000463420723c */ /* 0x040fe20000001820 */
[----:B------:R-:W-:Y:S04]  /*176e0*/  LDSM.16.MT88.4 R68, [R236+0xa800] ;  /* 0x00a80000ec44783b */ /* 0x000fe80000004200 */
[----:B------:R-:W-:Y:S03]  /*176f0*/  MUFU.EX2 R102, R102 ;  /* 0x0000006600667308 */ /* 0x000fe60000000800 */
[-C--:B-1----:R-:W-:Y:S07]  /*17700*/  HMMA.16816.F32 R36, R52, R64.reuse, R36 ;  /* 0x000000403424723c */ /* 0x082fee0000001824 */
[----:B------:R-:W-:Y:S01]  /*17710*/  MUFU.EX2 R103, R103 ;  /* 0x0000006700677308 */ /* 0x000fe20000000800 */
[C---:B------:R-:W-:Y:S08]  /*17720*/  HMMA.16816.F32 R48, R56.reuse, R64, R48 ;  /* 0x000000403830723c */ /* 0x040ff00000001830 */
[-C--:B------:R-:W-:Y:S01]  /*17730*/  HMMA.16816.F32 R132, R56, R66.reuse, R132 ;  /* 0x000000423884723c */ /* 0x080fe20000001884 */
[----:B------:R-:W-:Y:S07]  /*17740*/  MUFU.EX2 R114, R114 ;  /* 0x0000007200727308 */ /* 0x000fee0000000800 */
[C---:B------:R-:W-:Y:S01]  /*17750*/  HMMA.16816.F32 R136, R52.reuse, R66, R136 ;  /* 0x000000423488723c */ /* 0x040fe20000001888 */
[----:B------:R-:W1:Y:S02]  /*17760*/  LDSM.16.MT88.4 R64, [R233+0xa800] ;  /* 0x00a80000e940783b */ /* 0x000e640000004200 */
[----:B------:R-:W-:Y:S01]  /*17770*/  MUFU.EX2 R115, R115 ;  /* 0x0000007300737308 */ /* 0x000fe20000000800 */
[----:B-----5:R-:W-:Y:S01]  /*17780*/  FFMA.FTZ R2, R2, R156, R210 ;  /* 0x0000009c02027223 */ /* 0x020fe200000100d2 */
[----:B------:R-:W-:Y:S01]  /*17790*/  MOV R156, R169 ;  /* 0x000000a9009c7202 */ /* 0x000fe20000000f00 */
[----:B------:R-:W-:Y:S01]  /*177a0*/  FFMA.FTZ R149, R149, R157, R213 ;  /* 0x0000009d95957223 */ /* 0x000fe200000100d5 */
[----:B------:R-:W-:Y:S01]  /*177b0*/  MOV R157, R168 ;  /* 0x000000a8009d7202 */ /* 0x000fe20000000f00 */
[-C--:B---3--:R-:W-:Y:S01]  /*177c0*/  HMMA.16816.F32 R40, R52, R60.reuse, R40 ;  /* 0x0000003c3428723c */ /* 0x088fe20000001828 */
[----:B------:R-:W-:Y:S03]  /*177d0*/  LDSM.16.MT88.4 R168, [R233+0xb800] ;  /* 0x00b80000e9a8783b */ /* 0x000fe60000004200 */
[----:B------:R-:W-:Y:S01]  /*177e0*/  FADD.FTZ R149, R215, R149 ;  /* 0x00000095d7957221 */ /* 0x000fe20000010000 */
[----:B------:R-:W-:Y:S01]  /*177f0*/  MUFU.EX2 R106, R106 ;  /* 0x0000006a006a7308 */ /* 0x000fe20000000800 */
[----:B------:R-:W-:Y:S02]  /*17800*/  FADD.FTZ R0, R211, R2 ;  /* 0x00000002d3007221 */ /* 0x000fe40000010000 */
[C---:B------:R-:W-:Y:S04]  /*17810*/  HMMA.16816.F32 R44, R56.reuse, R60, R44 ;  /* 0x0000003c382c723c */ /* 0x040fe8000000182c */
[----:B------:R-:W-:Y:S02]  /*17820*/  FADD.FTZ R2, R222, R77 ;  /* 0x0000004dde027221 */ /* 0x000fe40000010000 */
[----:B------:R-:W-:Y:S01]  /*17830*/  FADD.FTZ R0, R226, R0 ;  /* 0x00000000e2007221 */ /* 0x000fe20000010000 */
[----:B------:R-:W-:Y:S01]  /*17840*/  MUFU.EX2 R107, R107 ;  /* 0x0000006b006b7308 */ /* 0x000fe20000000800 */
[-C--:B------:R-:W-:Y:S04]  /*17850*/  HMMA.16816.F32 R140, R56, R62.reuse, R140 ;  /* 0x0000003e388c723c */ /* 0x080fe8000000188c */
[----:B------:R-:W-:Y:S02]  /*17860*/  FADD.FTZ R2, R227, R2 ;  /* 0x00000002e3027221 */ /* 0x000fe40000010000 */
[----:B------:R-:W-:Y:S01]  /*17870*/  FADD.FTZ R0, R229, R0 ;  /* 0x00000000e5007221 */ /* 0x000fe20000010000 */
[----:B------:R-:W-:Y:S01]  /*17880*/  F2FP.PACK_AB R57, R91, R90 ;  /* 0x0000005a5b39723e */ /* 0x000fe200000000ff */
[----:B------:R-:W-:Y:S01]  /*17890*/  HMMA.16816.F32 R144, R52, R62, R144 ;  /* 0x0000003e3490723c */ /* 0x000fe20000001890 */
[----:B------:R-:W3:Y:S01]  /*178a0*/  LDSM.16.MT88.4 R60, [R235+0xa800] ;  /* 0x00a80000eb3c783b */ /* 0x000ee20000004200 */
[----:B------:R-:W-:Y:S02]  /*178b0*/  MUFU.EX2 R110, R110 ;  /* 0x0000006e006e7308 */ /* 0x000fe40000000800 */
[----:B------:R-:W-:Y:S01]  /*178c0*/  F2FP.PACK_AB R59, R95, R94 ;  /* 0x0000005e5f3b723e */ /* 0x000fe200000000ff */
[----:B------:R-:W-:Y:S01]  /*178d0*/  FADD.FTZ R2, R231, R2 ;  /* 0x00000002e7027221 */ /* 0x000fe20000010000 */
[----:B------:R-:W-:Y:S01]  /*178e0*/  F2FP.PACK_AB R56, R89, R88 ;  /* 0x000000585938723e */ /* 0x000fe200000000ff */
[----:B------:R-:W-:Y:S01]  /*178f0*/  FADD.FTZ R0, R224, R0 ;  /* 0x00000000e0007221 */ /* 0x000fe20000010000 */
[----:B------:R-:W-:Y:S01]  /*17900*/  F2FP.PACK_AB R52, R85, R84 ;  /* 0x000000545534723e */ /* 0x000fe200000000ff */
[----:B------:R-:W-:Y:S03]  /*17910*/  FADD.FTZ R77, R221, R2 ;  /* 0x00000002dd4d7221 */ /* 0x000fe60000010000 */
[----:B------:R-:W-:Y:S01]  /*17920*/  F2FP.PACK_AB R54, R97, R96 ;  /* 0x000000606136723e */ /* 0x000fe200000000ff */
[----:B------:R-:W-:Y:S01]  /*17930*/  FADD.FTZ R0, R225, R0 ;  /* 0x00000000e1007221 */ /* 0x000fe20000010000 */
[----:B------:R-:W-:Y:S01]  /*17940*/  F2FP.PACK_AB R53, R87, R86 ;  /* 0x000000565735723e */ /* 0x000fe200000000ff */
[----:B------:R-:W4:Y:S01]  /*17950*/  MUFU.EX2 R111, R111 ;  /* 0x0000006f006f7308 */ /* 0x000f220000000800 */
[----:B------:R-:W-:Y:S01]  /*17960*/  F2FP.PACK_AB R55, R99, R98 ;  /* 0x000000626337723e */ /* 0x000fe200000000ff */
[----:B------:R-:W-:Y:S01]  /*17970*/  FADD.FTZ R0, R186, R0 ;  /* 0x00000000ba007221 */ /* 0x000fe20000010000 */
[----:B--2---:R-:W-:Y:S05]  /*17980*/  F2FP.PACK_AB R58, R93, R92 ;  /* 0x0000005c5d3a723e */ /* 0x004fea00000000ff */
[-C--:B-1----:R-:W-:Y:S02]  /*17990*/  HMMA.16816.F32 R4, R52, R64.reuse, R4 ;  /* 0x000000403404723c */ /* 0x082fe40000001804 */
[----:B------:R-:W-:Y:S06]  /*179a0*/  MUFU.EX2 R104, R104 ;  /* 0x0000006800687308 */ /* 0x000fec0000000800 */
[C---:B------:R-:W-:Y:S04]  /*179b0*/  HMMA.16816.F32 R8, R56.reuse, R64, R8 ;  /* 0x000000403808723c */ /* 0x040fe80000001808 */
[----:B------:R-:W1:Y:S04]  /*179c0*/  MUFU.EX2 R105, R105 ;  /* 0x0000006900697308 */ /* 0x000e680000000800 */
[-C--:B------:R-:W-:Y:S06]  /*179d0*/  HMMA.16816.F32 R12, R56, R66.reuse, R12 ;  /* 0x00000042380c723c */ /* 0x080fec000000180c */
[----:B------:R-:W-:Y:S02]  /*179e0*/  MUFU.EX2 R108, R108 ;  /* 0x0000006c006c7308 */ /* 0x000fe40000000800 */
[C---:B------:R-:W-:Y:S01]  /*179f0*/  HMMA.16816.F32 R16, R52.reuse, R66, R16 ;  /* 0x000000423410723c */ /* 0x040fe20000001810 */
[----:B------:R-:W2:Y:S07]  /*17a00*/  LDSM.16.MT88.4 R64, [R233+0xb000] ;  /* 0x00b00000e940783b */ /* 0x000eae0000004200 */
[-C--:B------:R-:W-:Y:S01]  /*17a10*/  HMMA.16816.F32 R20, R52, R68.reuse, R20 ;  /* 0x000000443414723c */ /* 0x080fe20000001814 */
[----:B------:R-:W5:Y:S07]  /*17a20*/  MUFU.EX2 R109, R109 ;  /* 0x0000006d006d7308 */ /* 0x000f6e0000000800 */
[C---:B------:R-:W-:Y:S03]  /*17a30*/  HMMA.16816.F32 R24, R56.reuse, R68, R24 ;  /* 0x000000443818723c */ /* 0x040fe60000001818 */
[----:B------:R-:W-:Y:S05]  /*17a40*/  MUFU.EX2 R116, R116 ;  /* 0x0000007400747308 */ /* 0x000fea0000000800 */
[-C--:B------:R-:W-:Y:S05]  /*17a50*/  HMMA.16816.F32 R28, R56, R70.reuse, R28 ;  /* 0x00000046381c723c */ /* 0x080fea000000181c */
[----:B------:R-:W-:Y:S03]  /*17a60*/  MUFU.EX2 R117, R117 ;  /* 0x0000007500757308 */ /* 0x000fe60000000800 */
[C---:B------:R-:W-:Y:S01]  /*17a70*/  HMMA.16816.F32 R32, R52.reuse, R70, R32 ;  /* 0x000000463420723c */ /* 0x040fe20000001820 */
[----:B------:R-:W1:Y:S06]  /*17a80*/  LDSM.16.MT88.4 R68, [R236+0xb000] ;  /* 0x00b00000ec44783b */ /* 0x000e6c0000004200 */
[----:B------:R-:W-:Y:S01]  /*17a90*/  MUFU.EX2 R128, R128 ;  /* 0x0000008000807308 */ /* 0x000fe20000000800 */
[-C--:B------:R-:W-:Y:S08]  /*17aa0*/  HMMA.16816.F32 R36, R52, R72.reuse, R36 ;  /* 0x000000483424723c */ /* 0x080ff00000001824 */
[C---:B------:R-:W-:Y:S01]  /*17ab0*/  HMMA.16816.F32 R48, R56.reuse, R72, R48 ;  /* 0x000000483830723c */ /* 0x040fe20000001830 */
[----:B------:R-:W-:Y:S06]  /*17ac0*/  MUFU.EX2 R118, R118 ;  /* 0x0000007600767308 */ /* 0x000fec0000000800 */
[----:B------:R-:W-:Y:S01]  /*17ad0*/  FADD.FTZ R72, R246, R149 ;  /* 0x00000095f6487221 */ /* 0x000fe20000010000 */
[-C--:B------:R-:W-:Y:S03]  /*17ae0*/  HMMA.16816.F32 R132, R56, R74.reuse, R132 ;  /* 0x0000004a3884723c */ /* 0x080fe60000001884 */
[----:B------:R-:W-:Y:S05]  /*17af0*/  MUFU.EX2 R119, R119 ;  /* 0x0000007700777308 */ /* 0x000fea0000000800 */
[C---:B------:R-:W-:Y:S05]  /*17b00*/  HMMA.16816.F32 R136, R52.reuse, R74, R136 ;  /* 0x0000004a3488723c */ /* 0x040fea0000001888 */
[----:B------:R-:W-:Y:S03]  /*17b10*/  MUFU.EX2 R130, R130 ;  /* 0x0000008200827308 */ /* 0x000fe60000000800 */
[-C--:B---3--:R-:W-:Y:S07]  /*17b20*/  HMMA.16816.F32 R40, R52, R60.reuse, R40 ;  /* 0x0000003c3428723c */ /* 0x088fee0000001828 */
[----:B------:R-:W-:Y:S01]  /*17b30*/  MUFU.EX2 R80, R80 ;  /* 0x0000005000507308 */ /* 0x000fe20000000800 */
[C---:B------:R-:W-:Y:S07]  /*17b40*/  HMMA.16816.F32 R44, R56.reuse, R60, R44 ;  /* 0x0000003c382c723c */ /* 0x040fee000000182c */
[----:B------:R-:W-:Y:S01]  /*17b50*/  FADD.FTZ R61, R250, R72 ;  /* 0x00000048fa3d7221 */ /* 0x000fe20000010000 */
[-C--:B------:R-:W-:Y:S01]  /*17b60*/  HMMA.16816.F32 R140, R56, R62.reuse, R140 ;  /* 0x0000003e388c723c */ /* 0x080fe2000000188c */
[----:B------:R-:W3:Y:S01]  /*17b70*/  LDSM.16.MT88.4 R72, [R234+0xb000] ;  /* 0x00b00000ea48783b */ /* 0x000ee20000004200 */
[----:B------:R-:W1:Y:S02]  /*17b80*/  MUFU.EX2 R79, R79 ;  /* 0x0000004f004f7308 */ /* 0x000e640000000800 */
[----:B------:R-:W-:Y:S03]  /*17b90*/  FADD.FTZ R60, R248, R76 ;  /* 0x0000004cf83c7221 */ /* 0x000fe60000010000 */
[----:B------:R-:W-:Y:S01]  /*17ba0*/  FADD.FTZ R57, R245, R61 ;  /* 0x0000003df5397221 */ /* 0x000fe20000010000 */
[----:B------:R-:W-:Y:S04]  /*17bb0*/  HMMA.16816.F32 R144, R52, R62, R144 ;  /* 0x0000003e3490723c */ /* 0x000fe80000001890 */
[----:B------:R-:W-:Y:S01]  /*17bc0*/  FADD.FTZ R56, R228, R60 ;  /* 0x0000003ce4387221 */ /* 0x000fe20000010000 */
[----:B----4-:R-:W-:Y:S01]  /*17bd0*/  F2FP.PACK_AB R59, R111, R110 ;  /* 0x0000006e6f3b723e */ /* 0x010fe200000000ff */
[----:B------:R-:W-:Y:S01]  /*17be0*/  FADD.FTZ R2, R249, R57 ;  /* 0x00000039f9027221 */ /* 0x000fe20000010000 */
[----:B------:R-:W-:Y:S01]  /*17bf0*/  F2FP.PACK_AB R52, R101, R100 ;  /* 0x000000646534723e */ /* 0x000fe200000000ff */
[----:B------:R-:W-:Y:S01]  /*17c00*/  FADD.FTZ R76, R247, R56 ;  /* 0x00000038f74c7221 */ /* 0x000fe20000010000 */
[----:B------:R-:W-:Y:S01]  /*17c10*/  F2FP.PACK_AB R54, R113, R112 ;  /* 0x000000707136723e */ /* 0x000fe200000000ff */
[----:B------:R-:W4:Y:S01]  /*17c20*/  LDSM.16.MT88.4 R60, [R235+0xb000] ;  /* 0x00b00000eb3c783b */ /* 0x000f220000004200 */
[----:B------:R-:W3:Y:S01]  /*17c30*/  MUFU.EX2 R78, R78 ;  /* 0x0000004e004e7308 */ /* 0x000ee20000000800 */
[----:B------:R-:W-:Y:S01]  /*17c40*/  F2FP.PACK_AB R53, R103, R102 ;  /* 0x000000666735723e */ /* 0x000fe200000000ff */
[----:B------:R-:W-:Y:S01]  /*17c50*/  FADD.FTZ R2, R185, R2 ;  /* 0x00000002b9027221 */ /* 0x000fe20000010000 */
[----:B------:R-:W-:Y:S02]  /*17c60*/  F2FP.PACK_AB R55, R115, R114 ;  /* 0x000000727337723e */ /* 0x000fe400000000ff */
[----:B------:R-:W-:Y:S02]  /*17c70*/  F2FP.PACK_AB R57, R107, R106 ;  /* 0x0000006a6b39723e */ /* 0x000fe400000000ff */
[----:B-1----:R-:W-:Y:S02]  /*17c80*/  F2FP.PACK_AB R56, R105, R104 ;  /* 0x000000686938723e */ /* 0x002fe400000000ff */
[----:B-----5:R-:W-:Y:S01]  /*17c90*/  F2FP.PACK_AB R58, R109, R108 ;  /* 0x0000006c6d3a723e */ /* 0x020fe200000000ff */
[-C--:B--2---:R-:W-:Y:S08]  /*17ca0*/  HMMA.16816.F32 R4, R52, R64.reuse, R4 ;  /* 0x000000403404723c */ /* 0x084ff00000001804 */
[C---:B------:R-:W-:Y:S01]  /*17cb0*/  HMMA.16816.F32 R8, R56.reuse, R64, R8 ;  /* 0x000000403808723c */ /* 0x040fe20000001808 */
[----:B------:R-:W-:Y:S06]  /*17cc0*/  MUFU.EX2 R65, R124 ;  /* 0x0000007c00417308 */ /* 0x000fec0000000800 */
[----:B------:R-:W-:Y:S01]  /*17cd0*/  FADD.FTZ R64, R187, R77 ;  /* 0x0000004dbb407221 */ /* 0x000fe20000010000 */
[-C--:B------:R-:W-:Y:S04]  /*17ce0*/  HMMA.16816.F32 R12, R56, R66.reuse, R12 ;  /* 0x00000042380c723c */ /* 0x080fe8000000180c */
[----:B------:R-:W-:Y:S04]  /*17cf0*/  FADD.FTZ R64, R156, R64 ;  /* 0x000000409c407221 */ /* 0x000fe80000010000 */
[C---:B------:R-:W-:Y:S01]  /*17d00*/  HMMA.16816.F32 R16, R52.reuse, R66, R16 ;  /* 0x000000423410723c */ /* 0x040fe20000001810 */
[----:B------:R-:W-:Y:S07]  /*17d10*/  MUFU.EX2 R66, R120 ;  /* 0x0000007800427308 */ /* 0x000fee0000000800 */
[-C--:B------:R-:W-:Y:S03]  /*17d20*/  HMMA.16816.F32 R20, R52, R68.reuse, R20 ;  /* 0x000000443414723c */ /* 0x080fe60000001814 */
[----:B------:R-:W1:Y:S05]  /*17d30*/  MUFU.EX2 R67, R121 ;  /* 0x0000007900437308 */ /* 0x000e6a0000000800 */
[C---:B------:R-:W-:Y:S08]  /*17d40*/  HMMA.16816.F32 R24, R56.reuse, R68, R24 ;  /* 0x000000443818723c */ /* 0x040ff00000001818 */
[-C--:B------:R-:W-:Y:S08]  /*17d50*/  HMMA.16816.F32 R28, R56, R70.reuse, R28 ;  /* 0x00000046381c723c */ /* 0x080ff0000000181c */
[C---:B------:R-:W-:Y:S08]  /*17d60*/  HMMA.16816.F32 R32, R52.reuse, R70, R32 ;  /* 0x000000463420723c */ /* 0x040ff00000001820 */
[-C--:B---3--:R-:W-:Y:S08]  /*17d70*/  HMMA.16816.F32 R36, R52, R72.reuse, R36 ;  /* 0x000000483424723c */ /* 0x088ff00000001824 */
[C---:B------:R-:W-:Y:S08]  /*17d80*/  HMMA.16816.F32 R48, R56.reuse, R72, R48 ;  /* 0x000000483830723c */ /* 0x040ff00000001830 */
[-C--:B------:R-:W-:Y:S08]  /*17d90*/  HMMA.16816.F32 R132, R56, R74.reuse, R132 ;  /* 0x0000004a3884723c */ /* 0x080ff00000001884 */
[C---:B------:R-:W-:Y:S08]  /*17da0*/  HMMA.16816.F32 R136, R52.reuse, R74, R136 ;  /* 0x0000004a3488723c */ /* 0x040ff00000001888 */
[-C--:B----4-:R-:W-:Y:S08]  /*17db0*/  HMMA.16816.F32 R40, R52, R60.reuse, R40 ;  /* 0x0000003c3428723c */ /* 0x090ff00000001828 */
[C---:B------:R-:W-:Y:S07]  /*17dc0*/  HMMA.16816.F32 R44, R56.reuse, R60, R44 ;  /* 0x0000003c382c723c */ /* 0x040fee000000182c */
[----:B------:R-:W-:Y:S01]  /*17dd0*/  FADD.FTZ R61, R184, R76 ;  /* 0x0000004cb83d7221 */ /* 0x000fe20000010000 */
[-C--:B------:R-:W-:Y:S01]  /*17de0*/  HMMA.16816.F32 R140, R56, R62.reuse, R140 ;  /* 0x0000003e388c723c */ /* 0x080fe2000000188c */
[----:B------:R-:W2:Y:S03]  /*17df0*/  LDSM.16.MT88.4 R184, [R236+0xb800] ;  /* 0x00b80000ecb8783b */ /* 0x000ea60000004200 */
[----:B------:R-:W-:Y:S02]  /*17e00*/  FADD.FTZ R60, R157, R0 ;  /* 0x000000009d3c7221 */ /* 0x000fe40000010000 */
[----:B------:R-:W-:Y:S01]  /*17e10*/  FADD.FTZ R0, R167, R64 ;  /* 0x00000040a7007221 */ /* 0x000fe20000010000 */
[----:B------:R-:W-:Y:S01]  /*17e20*/  F2FP.PACK_AB R57, R79, R80 ;  /* 0x000000504f39723e */ /* 0x000fe200000000ff */
[----:B------:R-:W-:Y:S01]  /*17e30*/  FADD.FTZ R56, R162, R2 ;  /* 0x00000002a2387221 */ /* 0x000fe20000010000 */
[----:B------:R-:W-:Y:S04]  /*17e40*/  HMMA.16816.F32 R144, R52, R62, R144 ;  /* 0x0000003e3490723c */ /* 0x000fe80000001890 */
[----:B------:R-:W-:Y:S01]  /*17e50*/  FADD.FTZ R60, R174, R60 ;  /* 0x0000003cae3c7221 */ /* 0x000fe20000010000 */
[----:B------:R-:W-:Y:S01]  /*17e60*/  F2FP.PACK_AB R59, R154, R78 ;  /* 0x0000004e9a3b723e */ /* 0x000fe200000000ff */
[----:B------:R-:W-:Y:S01]  /*17e70*/  FADD.FTZ R56, R164, R56 ;  /* 0x00000038a4387221 */ /* 0x000fe20000010000 */
[----:B------:R-:W-:Y:S01]  /*17e80*/  F2FP.PACK_AB R52, R117, R116 ;  /* 0x000000747534723e */ /* 0x000fe200000000ff */
[----:B------:R-:W-:Y:S01]  /*17e90*/  FADD.FTZ R2, R166, R61 ;  /* 0x0000003da6027221 */ /* 0x000fe20000010000 */
[----:B------:R-:W-:Y:S03]  /*17ea0*/  F2FP.PACK_AB R54, R153, R128 ;  /* 0x000000809936723e */ /* 0x000fe600000000ff */
[----:B------:R-:W-:Y:S01]  /*17eb0*/  FADD.FTZ R61, R172, R0 ;  /* 0x00000000ac3d7221 */ /* 0x000fe20000010000 */
[----:B------:R-:W-:Y:S01]  /*17ec0*/  F2FP.PACK_AB R53, R119, R118 ;  /* 0x000000767735723e */ /* 0x000fe200000000ff */
[----:B------:R-:W-:Y:S01]  /*17ed0*/  FADD.FTZ R0, R175, R60 ;  /* 0x0000003caf007221 */ /* 0x000fe20000010000 */
[----:B------:R-:W-:Y:S01]  /*17ee0*/  F2FP.PACK_AB R55, R155, R130 ;  /* 0x000000829b37723e */ /* 0x000fe200000000ff */
[----:B------:R-:W-:Y:S01]  /*17ef0*/  FADD.FTZ R60, R165, R56 ;  /* 0x00000038a53c7221 */ /* 0x000fe20000010000 */
[----:B-1----:R-:W-:Y:S01]  /*17f00*/  F2FP.PACK_AB R56, R67, R66 ;  /* 0x000000424338723e */ /* 0x002fe200000000ff */
[----:B------:R-:W-:Y:S01]  /*17f10*/  FADD.FTZ R2, R251, R2 ;  /* 0x00000002fb027221 */ /* 0x000fe20000010000 */
[----:B------:R-:W-:Y:S01]  /*17f20*/  F2FP.PACK_AB R58, R208, R65 ;  /* 0x00000041d03a723e */ /* 0x000fe200000000ff */
[----:B------:R-:W-:Y:S02]  /*17f30*/  FADD.FTZ R0, R178, R0 ;  /* 0x00000000b2007221 */ /* 0x000fe40000010000 */
[----:B------:R-:W-:Y:S01]  /*17f40*/  FADD.FTZ R2, R252, R2 ;  /* 0x00000002fc027221 */ /* 0x000fe20000010000 */
[-C--:B------:R-:W-:Y:S01]  /*17f50*/  HMMA.16816.F32 R160, R52, R168.reuse, R4 ;  /* 0x000000a834a0723c */ /* 0x080fe20000001804 */
[----:B------:R-:W1:Y:S02]  /*17f60*/  LDSM.16.MT88.4 R4, [R234+0xb800] ;  /* 0x00b80000ea04783b */ /* 0x000e640000004200 */
[----:B------:R-:W-:Y:S02]  /*17f70*/  FADD.FTZ R2, R131, R2 ;  /* 0x0000000283027221 */ /* 0x000fe40000010000 */
[----:B------:R-:W-:Y:S03]  /*17f80*/  FADD.FTZ R0, R177, R0 ;  /* 0x00000000b1007221 */ /* 0x000fe60000010000 */
[C---:B------:R-:W-:Y:S04]  /*17f90*/  HMMA.16816.F32 R156, R56.reuse, R168, R8 ;  /* 0x000000a8389c723c */ /* 0x040fe80000001808 */
[----:B------:R-:W-:Y:S03]  /*17fa0*/  FADD.FTZ R0, R182, R0 ;  /* 0x00000000b6007221 */ /* 0x000fe60000010000 */
[----:B------:R-:W-:Y:S01]  /*17fb0*/  FADD.FTZ R9, R173, R61 ;  /* 0x0000003dad097221 */ /* 0x000fe20000010000 */
[-C--:B------:R-:W-:Y:S04]  /*17fc0*/  HMMA.16816.F32 R164, R56, R170.reuse, R12 ;  /* 0x000000aa38a4723c */ /* 0x080fe8000000180c */
[----:B------:R-:W-:Y:S02]  /*17fd0*/  FADD.FTZ R8, R122, R60 ;  /* 0x0000003c7a087221 */ /* 0x000fe40000010000 */
[----:B------:R-:W-:Y:S02]  /*17fe0*/  FADD.FTZ R9, R176, R9 ;  /* 0x00000009b0097221 */ /* 0x000fe40000010000 */
[----:B------:R-:W-:Y:S01]  /*17ff0*/  FADD.FTZ R10, R179, R2 ;  /* 0x00000002b30a7221 */ /* 0x000fe20000010000 */
[C---:B------:R-:W-:Y:S04]  /*18000*/  HMMA.16816.F32 R168, R52.reuse, R170, R16 ;  /* 0x000000aa34a8723c */ /* 0x040fe80000001810 */
[----:B------:R-:W-:Y:S02]  /*18010*/  FADD.FTZ R8, R129, R8 ;  /* 0x0000000881087221 */ /* 0x000fe40000010000 */
[----:B------:R-:W-:Y:S02]  /*18020*/  FADD.FTZ R2, R223, R9 ;  /* 0x00000009df027221 */ /* 0x000fe40000010000 */
[----:B------:R-:W-:Y:S01]  /*18030*/  FADD.FTZ R8, R220, R8 ;  /* 0x00000008dc087221 */ /* 0x000fe20000010000 */
[-C--:B--2---:R-:W-:Y:S03]  /*18040*/  HMMA.16816.F32 R172, R52, R184.reuse, R20 ;  /* 0x000000b834ac723c */ /* 0x084fe60000001814 */
[----:B------:R-:W-:Y:S02]  /*18050*/  FADD.FTZ R9, R183, R10 ;  /* 0x0000000ab7097221 */ /* 0x000fe40000010000 */
[----:B------:R-:W-:Y:S02]  /*18060*/  FADD.FTZ R10, R217, R8 ;  /* 0x00000008d90a7221 */ /* 0x000fe40000010000 */
[----:B------:R-:W-:Y:S01]  /*18070*/  FADD.FTZ R8, R207, R9 ;  /* 0x00000009cf087221 */ /* 0x000fe20000010000 */
[C---:B------:R-:W-:Y:S04]  /*18080*/  HMMA.16816.F32 R176, R56.reuse, R184, R24 ;  /* 0x000000b838b0723c */ /* 0x040fe80000001818 */
[----:B------:R-:W-:Y:S02]  /*18090*/  FADD.FTZ R12, R219, R10 ;  /* 0x0000000adb0c7221 */ /* 0x000fe40000010000 */
[----:B------:R-:W-:Y:S02]  /*180a0*/  FADD.FTZ R15, R206, R8 ;  /* 0x00000008ce0f7221 */ /* 0x000fe40000010000 */
[----:B------:R-:W-:Y:S01]  /*180b0*/  FADD.FTZ R2, R180, R2 ;  /* 0x00000002b4027221 */ /* 0x000fe20000010000 */
[----:B------:R-:W2:Y:S03]  /*180c0*/  LDSM.16.MT88.4 R8, [R235+0xb800] ;  /* 0x00b80000eb08783b */ /* 0x000ea60000004200 */
        /* <DEDUP_REMOVED lines=14> */
[-C--:B-1----:R-:W-:Y:S03]  /*181b0*/  HMMA.16816.F32 R188, R52, R4.reuse, R36 ;  /* 0x0000000434bc723c */ /* 0x082fe60000001824 */
[----:B------:R-:W-:Y:S02]  /*181c0*/  FADD.FTZ R0, R193, R13 ;  /* 0x0000000dc1007221 */ /* 0x000fe40000010000 */
[----:B------:R-:W-:Y:S02]  /*181d0*/  FADD.FTZ R12, R201, R12 ;  /* 0x0000000cc90c7221 */ /* 0x000fe40000010000 */
[----:B------:R-:W-:Y:S02]  /*181e0*/  FADD.FTZ R2, R195, R2 ;  /* 0x00000002c3027221 */ /* 0x000fe40000010000 */
[----:B------:R-:W-:Y:S03]  /*181f0*/  FADD.FTZ R13, R83, R14 ;  /* 0x0000000e530d7221 */ /* 0x000fe60000010000 */
[----:B------:R-:W-:Y:S02]  /*18200*/  FADD.FTZ R0, R192, R0 ;  /* 0x00000000c0007221 */ /* 0x000fe40000010000 */
        /* <DEDUP_REMOVED lines=69> */
[----:B-1----:R-:W-:-:S05]  /*18660*/  @P1 BRA `(.L_x_368) ;  /* 0xffffac4000001947 */ /* 0x002fca000383ffff */
.L_x_367:
        /* <DEDUP_REMOVED lines=20> */
[CC--:B-----5:R-:W-:Y:S01]  /*187b0*/  LEA.HI R15, R48.reuse, R43.reuse, RZ, 0x2 ;  /* 0x0000002b300f7211 */ /* 0x0e0fe200078f10ff */
[----:B------:R-:W-:Y:S01]  /*187c0*/  @!UP0 UIMAD UR12, UR12, UR6, URZ ;  /* 0x000000060c0c82a4 */ /* 0x000fe2000f8e023f */
[----:B------:R-:W-:Y:S02]  /*187d0*/  LEA.HI R42, R48, R43, RZ, 0x5 ;  /* 0x0000002b302a7211 */ /* 0x000fe400078f28ff */
[----:B------:R-:W-:-:S02]  /*187e0*/  ULDC.U8 UR6, c[0x0][0x329] ;  /* 0x0000ca4000067ab9 */ /* 0x000fc40000000000 */
[----:B------:R-:W-:Y:S02]  /*187f0*/  UISETP.NE.AND UP1, UPT, UR6, URZ, UPT ;  /* 0x0000003f0600728c */ /* 0x000fe4000bf25270 */
[----:B------:R-:W-:Y:S02]  /*18800*/  @!UP0 UIMAD UR12, UR4, UR7, UR12 ;  /* 0x00000007040c82a4 */ /* 0x000fe4000f8e020c */
[----:B------:R-:W-:Y:S02]  /*18810*/  @!UP0 UMOV UR14, UR18 ;  /* 0x00000012000e8c82 */ /* 0x000fe40008000000 */
[----:B------:R-:W-:Y:S02]  /*18820*/  ULDC.U8 UR7, c[0x0][0x328] ;  /* 0x0000ca0000077ab9 */ /* 0x000fe40000000000 */
[----:B------:R-:W-:Y:S02]  /*18830*/  UISETP.NE.AND UP2, UPT, UR7, URZ, UPT ;  /* 0x0000003f0700728c */ /* 0x000fe4000bf45270 */
[----:B------:R-:W-:-:S02]  /*18840*/  @!UP0 UIADD3 UR8, UR19, UR12, URZ ;  /* 0x0000000c13088290 */ /* 0x000fc4000fffe03f */
[----:B------:R-:W-:Y:S02]  /*18850*/  UISETP.NE.OR UP3, UPT, UR6, URZ, !UP2 ;  /* 0x0000003f0600728c */ /* 0x000fe4000d765670 */
[----:B------:R-:W-:Y:S02]  /*18860*/  @UP1 ULDC UR13, c[0x0][0x210] ;  /* 0x00008400000d1ab9 */ /* 0x000fe40000000800 */
[----:B------:R-:W-:Y:S02]  /*18870*/  ULDC UR7, c[0x0][0x234] ;  /* 0x00008d0000077ab9 */ /* 0x000fe40000000800 */
[----:B------:R-:W-:Y:S02]  /*18880*/  @UP1 UIMAD UR13, UR13, UR9, URZ ;  /* 0x000000090d0d12a4 */ /* 0x000fe4000f8e023f */
[----:B------:R-:W-:Y:S02]  /*18890*/  @!UP1 USEL UR13, UR9, UR7, !UP2 ;  /* 0x00000007090d9287 */ /* 0x000fe4000d000000 */
[----:B------:R-:W-:-:S02]  /*188a0*/  ULDC UR6, c[0x0][0x1c0] ;  /* 0x0000700000067ab9 */ /* 0x000fc40000000800 */
[----:B------:R-:W-:Y:S02]  /*188b0*/  @UP1 UMOV UR15, 0x1 ;  /* 0x00000001000f1882 */ /* 0x000fe40000000000 */
[----:B------:R-:W-:Y:S02]  /*188c0*/  @!UP1 UIMAD UR15, UR13, UR6, URZ ;  /* 0x000000060d0f92a4 */ /* 0x000fe4000f8e023f */
[----:B------:R-:W-:Y:S02]  /*188d0*/  @!UP3 UIMAD UR17, UR4, UR9, URZ ;  /* 0x000000090411b2a4 */ /* 0x000fe4000f8e023f */
[----:B------:R-:W-:Y:S02]  /*188e0*/  @UP1 ULDC UR16, c[0x0][0x210] ;  /* 0x0000840000101ab9 */ /* 0x000fe40000000800 */
[----:B------:R-:W-:Y:S02]  /*188f0*/  UIMAD UR4, UR4, UR15, URZ ;  /* 0x0000000f040472a4 */ /* 0x000fe4000f8e023f */
[----:B------:R-:W-:-:S02]  /*18900*/  @!UP1 UMOV UR16, 0x1 ;  /* 0x0000000100109882 */ /* 0x000fc40000000000 */
[----:B------:R-:W-:Y:S02]  /*18910*/  @!UP3 USEL UR17, UR17, UR31, !UP0 ;  /* 0x0000001f1111b287 */ /* 0x000fe4000c000000 */
[----:B------:R-:W-:Y:S02]  /*18920*/  UIMAD UR6, UR10, UR16, URZ ;  /* 0x000000100a0672a4 */ /* 0x000fe4000f8e023f */
[----:B------:R-:W-:Y:S02]  /*18930*/  USEL UR4, UR4, URZ, UP3 ;  /* 0x0000003f04047287 */ /* 0x000fe40009800000 */
[----:B------:R-:W-:Y:S02]  /*18940*/  USHF.L.U32 UR6, UR6, 0x7, URZ ;  /* 0x0000000706067899 */ /* 0x000fe4000800063f */
[----:B------:R-:W-:Y:S02]  /*18950*/  UIMAD UR13, UR11, UR13, UR4 ;  /* 0x0000000d0b0d72a4 */ /* 0x000fe4000f8e0204 */
[----:B------:R-:W-:-:S02]  /*18960*/  @!UP3 UMOV UR20, UR17 ;  /* 0x000000110014bc82 */ /* 0x000fc40008000000 */
        /* <DEDUP_REMOVED lines=11> */
[----:B--2---:R-:W-:-:S05]  /*18a20*/  FADD.FTZ R0, R0, R7 ;  /* 0x0000000700007221 */ /* 0x004fca0000010000 */
[----:B------:R-:W2:Y:S01]  /*18a30*/  SHFL.BFLY PT, R7, R0, 0x1, 0x1f ;  /* 0x0c201f0000077f89 */ /* 0x000ea200000e0000 */
[----:B---3--:R-:W-:Y:S01]  /*18a40*/  FADD.FTZ R5, R5, R8 ;  /* 0x0000000805057221 */ /* 0x008fe20000010000 */
[----:B------:R-:W-:Y:S01]  /*18a50*/  SHF.R.S32.HI R8, RZ, 0x5, R42 ;  /* 0x00000005ff087819 */ /* 0x000fe2000001142a */
[----:B-1----:R-:W-:Y:S02]  /*18a60*/  FADD.FTZ R4, R4, R9 ;  /* 0x0000000904047221 */ /* 0x002fe40000010000 */
[----:B----4-:R-:W-:-:S03]  /*18a70*/  FADD.FTZ R39, R2, R6 ;  /* 0x0000000602277221 */ /* 0x010fc60000010000 */
[----:B------:R-:W1:Y:S02]  /*18a80*/  SHFL.BFLY PT, R2, R4, 0x1, 0x1f ;  /* 0x0c201f0004027f89 */ /* 0x000e6400000e0000 */
[----:B------:R-:W-:Y:S02]  /*18a90*/  FSETP.NE.FTZ.AND P5, PT, R39, RZ, PT ;  /* 0x000000ff2700720b */ /* 0x000fe40003fb5000 */
[----:B------:R-:W3:Y:S01]  /*18aa0*/  SHFL.BFLY PT, R6, R5, 0x1, 0x1f ;  /* 0x0c201f0005067f89 */ /* 0x000ee200000e0000 */
[----:B--2---:R-:W-:Y:S01]  /*18ab0*/  FADD.FTZ R38, R0, R7 ;  /* 0x0000000700267221 */ /* 0x004fe20000010000 */
[----:B------:R-:W-:Y:S02]  /*18ac0*/  MOV R0, 0x3f800000 ;  /* 0x3f80000000007802 */ /* 0x000fe40000000f00 */
[----:B------:R-:W-:Y:S02]  /*18ad0*/  LOP3.LUT R7, R15, 0x3ffffffc, RZ, 0xc0, !PT ;  /* 0x3ffffffc0f077812 */ /* 0x000fe400078ec0ff */
[----:B------:R-:W-:-:S05]  /*18ae0*/  FSETP.NE.FTZ.AND P4, PT, R38, RZ, PT ;  /* 0x000000ff2600720b */ /* 0x000fca0003f95000 */
[----:B------:R-:W2:Y:S01]  /*18af0*/  @P5 MUFU.RCP R0, R39 ;  /* 0x0000002700005308 */ /* 0x000ea20000001000 */
[----:B-1----:R-:W-:Y:S01]  /*18b00*/  FADD.FTZ R41, R4, R2 ;  /* 0x0000000204297221 */ /* 0x002fe20000010000 */
[----:B------:R-:W-:Y:S02]  /*18b10*/  IADD3 R2, -R7, R43, RZ ;  /* 0x0000002b07027210 */ /* 0x000fe40007ffe1ff */
[----:B------:R-:W-:Y:S01]  /*18b20*/  MOV R4, 0x3f800000 ;  /* 0x3f80000000047802 */ /* 0x000fe20000000f00 */
[----:B---3--:R-:W-:Y:S01]  /*18b30*/  FADD.FTZ R40, R5, R6 ;  /* 0x0000000605287221 */ /* 0x008fe20000010000 */
[----:B------:R-:W-:Y:S02]  /*18b40*/  FSETP.NE.FTZ.AND P3, PT, R41, RZ, PT ;  /* 0x000000ff2900720b */ /* 0x000fe40003f75000 */
[----:B------:R-:W-:Y:S01]  /*18b50*/  LEA R9, R8, R2, 0x9 ;  /* 0x0000000208097211 */ /* 0x000fe200078e48ff */
[----:B--2---:R-:W-:Y:S01]  /*18b60*/  FMUL.FTZ R160, R0, R160 ;  /* 0x000000a000a07220 */ /* 0x004fe20000410000 */
[----:B------:R-:W-:Y:S01]  /*18b70*/  MOV R2, 0x3f800000 ;  /* 0x3f80000000027802 */ /* 0x000fe20000000f00 */
[----:B------:R-:W1:Y:S01]  /*18b80*/  @P4 MUFU.RCP R4, R38 ;  /* 0x0000002600044308 */ /* 0x000e620000001000 */
[----:B------:R-:W-:Y:S01]  /*18b90*/  FSETP.NE.FTZ.AND P0, PT, R40, RZ, PT ;  /* 0x000000ff2800720b */ /* 0x000fe20003f15000 */
[----:B------:R-:W-:-:S02]  /*18ba0*/  FMUL.FTZ R8, R0, R161 ;  /* 0x000000a100087220 */ /* 0x000fc40000410000 */
[C---:B------:R-:W-:Y:S02]  /*18bb0*/  FMUL.FTZ R168, R0.reuse, R168 ;  /* 0x000000a800a87220 */ /* 0x040fe40000410000 */
[----:B------:R-:W-:Y:S01]  /*18bc0*/  FMUL.FTZ R6, R0, R169 ;  /* 0x000000a900067220 */ /* 0x000fe20000410000 */
[----:B------:R-:W-:Y:S01]  /*18bd0*/  F2FP.PACK_AB R8, R8, R160 ;  /* 0x000000a00808723e */ /* 0x000fe200000000ff */
[----:B------:R-:W2:Y:S01]  /*18be0*/  @P3 MUFU.RCP R2, R41 ;  /* 0x0000002900023308 */ /* 0x000ea20000001000 */
        /* <DEDUP_REMOVED lines=43> */
[----:B------:R-:W-:Y:S01]  /*18ea0*/  SHF.R.S32.HI R4, RZ, 0x2, R15 ;  /* 0x00000002ff047819 */ /* 0x000fe2000001140f */
[C---:B--2---:R-:W-:Y:S01]  /*18eb0*/  FMUL.FTZ R156, R2.reuse, R156 ;  /* 0x0000009c029c7220 */ /* 0x044fe20000410000 */
[----:B------:R-:W-:Y:S01]  /*18ec0*/  F2FP.PACK_AB R35, R35, R198 ;  /* 0x000000c62323723e */ /* 0x000fe200000000ff */
        /* <DEDUP_REMOVED lines=50> */
[----:B------:R-:W-:Y:S02]  /*191f0*/  F2FP.PACK_AB R24, R203, R24 ;  /* 0x00000018cb18723e */ /* 0x000fe400000000ff */
[C---:B------:R-:W-:Y:S02]  /*19200*/  SHF.L.U32 R2, R0.reuse, 0x6, RZ ;  /* 0x0000000600027819 */ /* 0x040fe400000006ff */
[----:B------:R-:W-:-:S02]  /*19210*/  LOP3.LUT R4, R0, 0x1, RZ, 0xc0, !PT ;  /* 0x0000000100047812 */ /* 0x000fc400078ec0ff */
[----:B------:R-:W-:Y:S02]  /*19220*/  LOP3.LUT R2, R2, 0x1c0, RZ, 0xc0, !PT ;  /* 0x000001c002027812 */ /* 0x000fe400078ec0ff */
[----:B------:R-:W-:Y:S02]  /*19230*/  ISETP.NE.U32.AND P1, PT, R4, 0x1, PT ;  /* 0x000000010400780c */ /* 0x000fe40003f25070 */
[----:B------:R-:W-:Y:S02]  /*19240*/  LEA.HI R2, R2, R2, RZ, 0x1d ;  /* 0x0000000202027211 */ /* 0x000fe400078fe8ff */
[----:B------:R-:W-:Y:S02]  /*19250*/  MOV R4, 0xfffffff0 ;  /* 0xfffffff000047802 */ /* 0x000fe40000000f00 */
[----:B------:R-:W-:Y:S02]  /*19260*/  LEA R2, R9, R2, 0x1 ;  /* 0x0000000209027211 */ /* 0x000fe400078e08ff */
[----:B------:R-:W-:-:S02]  /*19270*/  SEL R9, R4, 0x10, !P1 ;  /* 0x0000001004097807 */ /* 0x000fc40004800000 */
[----:B------:R-:W-:Y:S02]  /*19280*/  SHF.L.U32 R2, R2, 0x1, RZ ;  /* 0x0000000102027819 */ /* 0x000fe400000006ff */
[----:B------:R-:W-:Y:S02]  /*19290*/  R2P PR, R0, 0x6 ;  /* 0x0000000600007804 */ /* 0x000fe40000000000 */
[----:B------:R-:W-:Y:S01]  /*192a0*/  IADD3 R4, R2, R9, RZ ;  /* 0x0000000902047210 */ /* 0x000fe20007ffe0ff */
[----:B------:R-:W-:Y:S01]  /*192b0*/  STS [R2], R8 ;  /* 0x0000000802007388 */ /* 0x000fe20000000800 */
[----:B------:R-:W-:Y:S02]  /*192c0*/  MOV R0, 0x20 ;  /* 0x0000002000007802 */ /* 0x000fe40000000f00 */
[----:B------:R-:W-:Y:S01]  /*192d0*/  F2FP.PACK_AB R21, R143, R21 ;  /* 0x000000158f15723e */ /* 0x000fe200000000ff */
[----:B------:R-:W-:Y:S04]  /*192e0*/  STS [R2+0x400], R7 ;  /* 0x0004000702007388 */ /* 0x000fe80000000800 */
[----:B------:R1:W-:Y:S04]  /*192f0*/  STS [R4], R6 ;  /* 0x0000000604007388 */ /* 0x0003e80000000800 */
[----:B------:R2:W-:Y:S04]  /*19300*/  STS [R4+0x400], R5 ;  /* 0x0004000504007388 */ /* 0x0005e80000000800 */
[----:B------:R-:W-:Y:S04]  /*19310*/  STS [R2+0x2000], R10 ;  /* 0x0020000a02007388 */ /* 0x000fe80000000800 */
[----:B------:R3:W-:Y:S04]  /*19320*/  STS [R2+0x2400], R11 ;  /* 0x0024000b02007388 */ /* 0x0007e80000000800 */
[----:B------:R-:W-:Y:S04]  /*19330*/  STS [R4+0x2000], R20 ;  /* 0x0020001404007388 */ /* 0x000fe80000000800 */
[----:B------:R-:W-:Y:S01]  /*19340*/  STS [R4+0x2400], R19 ;  /* 0x0024001304007388 */ /* 0x000fe20000000800 */
[----:B-1----:R-:W-:-:S02]  /*19350*/  SEL R6, R0, 0xffffffe0, !P1 ;  /* 0xffffffe000067807 */ /* 0x002fc40004800000 */
[C---:B------:R-:W-:Y:S02]  /*19360*/  IADD3 R0, R2.reuse, 0x40, RZ ;  /* 0x0000004002007810 */ /* 0x040fe40007ffe0ff */
[C---:B--2---:R-:W-:Y:S02]  /*19370*/  IADD3 R5, R2.reuse, R6, RZ ;  /* 0x0000000602057210 */ /* 0x044fe40007ffe0ff */
[----:B------:R-:W-:-:S03]  /*19380*/  @P2 IADD3 R0, R2, -0x40, RZ ;  /* 0xffffffc002002810 */ /* 0x000fc60007ffe0ff */
[----:B------:R-:W-:Y:S01]  /*19390*/  STS [R5], R18 ;  /* 0x0000001205007388 */ /* 0x000fe20000000800 */
[----:B---3--:R-:W-:-:S03]  /*193a0*/  IADD3 R2, R4, R6, RZ ;  /* 0x0000000604027210 */ /* 0x008fc60007ffe0ff */
[----:B------:R-:W-:Y:S04]  /*193b0*/  STS [R5+0x400], R17 ;  /* 0x0004001105007388 */ /* 0x000fe80000000800 */
[----:B------:R1:W-:Y:S04]  /*193c0*/  STS [R2], R14 ;  /* 0x0000000e02007388 */ /* 0x0003e80000000800 */
[----:B------:R2:W-:Y:S04]  /*193d0*/  STS [R2+0x400], R13 ;  /* 0x0004000d02007388 */ /* 0x0005e80000000800 */
[----:B------:R-:W-:Y:S04]  /*193e0*/  STS [R5+0x2000], R16 ;  /* 0x0020001005007388 */ /* 0x000fe80000000800 */
[----:B------:R3:W-:Y:S04]  /*193f0*/  STS [R5+0x2400], R15 ;  /* 0x0024000f05007388 */ /* 0x0007e80000000800 */
[----:B------:R4:W-:Y:S04]  /*19400*/  STS [R2+0x2000], R12 ;  /* 0x0020000c02007388 */ /* 0x0009e80000000800 */
[----:B------:R4:W-:Y:S04]  /*19410*/  STS [R2+0x2400], R25 ;  /* 0x0024001902007388 */ /* 0x0009e80000000800 */
[----:B------:R-:W-:Y:S01]  /*19420*/  STS [R0], R34 ;  /* 0x0000002200007388 */ /* 0x000fe20000000800 */
[----:B-1----:R-:W-:-:S03]  /*19430*/  MOV R14, 0x7f800000 ;  /* 0x7f800000000e7802 */ /* 0x002fc60000000f00 */
[----:B------:R-:W-:Y:S01]  /*19440*/  STS [R0+0x400], R33 ;  /* 0x0004002100007388 */ /* 0x000fe20000000800 */
[----:B--2---:R-:W-:Y:S02]  /*19450*/  MOV R13, 0x7f800000 ;  /* 0x7f800000000d7802 */ /* 0x004fe40000000f00 */
[----:B---3--:R-:W-:-:S04]  /*19460*/  IADD3 R5, R0, 0x400, RZ ;  /* 0x0000040000057810 */ /* 0x008fc80007ffe0ff */
[C---:B------:R-:W-:Y:S02]  /*19470*/  IADD3 R5, R9.reuse, R5, R6 ;  /* 0x0000000509057210 */ /* 0x040fe40007ffe006 */
[----:B----4-:R-:W-:Y:S02]  /*19480*/  MOV R12, 0x7f800000 ;  /* 0x7f800000000c7802 */ /* 0x010fe40000000f00 */
[----:B------:R-:W-:Y:S02]  /*19490*/  IADD3 R2, R9, R0, RZ ;  /* 0x0000000009027210 */ /* 0x000fe40007ffe0ff */
[----:B------:R-:W-:Y:S02]  /*194a0*/  MOV R9, 0x7f800000 ;  /* 0x7f80000000097802 */ /* 0x000fe40000000f00 */
[C---:B------:R-:W-:Y:S01]  /*194b0*/  IADD3 R4, R6.reuse, R2, RZ ;  /* 0x0000000206047210 */ /* 0x040fe20007ffe0ff */
[----:B------:R-:W-:Y:S04]  /*194c0*/  STS [R2], R30 ;  /* 0x0000001e02007388 */ /* 0x000fe80000000800 */
[----:B------:R-:W-:Y:S04]  /*194d0*/  STS [R2+0x400], R29 ;  /* 0x0004001d02007388 */ /* 0x000fe80000000800 */
[----:B------:R-:W-:Y:S04]  /*194e0*/  STS [R0+0x2000], R32 ;  /* 0x0020002000007388 */ /* 0x000fe80000000800 */
[----:B------:R1:W-:Y:S04]  /*194f0*/  STS [R0+0x2400], R31 ;  /* 0x0024001f00007388 */ /* 0x0003e80000000800 */
[----:B------:R-:W-:Y:S04]  /*19500*/  STS [R2+0x2000], R28 ;  /* 0x0020001c02007388 */ /* 0x000fe80000000800 */
[----:B------:R2:W-:Y:S01]  /*19510*/  STS [R2+0x2400], R37 ;  /* 0x0024002502007388 */ /* 0x0005e20000000800 */
[----:B-1----:R-:W-:-:S02]  /*19520*/  IADD3 R0, R6, R0, RZ ;  /* 0x0000000006007210 */ /* 0x002fc40007ffe0ff */
[----:B------:R-:W-:Y:S03]  /*19530*/  @P5 MUFU.LG2 R6, R39 ;  /* 0x0000002700065308 */ /* 0x000fe60000000c00 */
[----:B------:R-:W-:Y:S04]  /*19540*/  STS [R0], R36 ;  /* 0x0000002400007388 */ /* 0x000fe80000000800 */
[----:B------:R-:W-:Y:S01]  /*19550*/  STS [R0+0x400], R35 ;  /* 0x0004002300007388 */ /* 0x000fe20000000800 */
[----:B--2---:R-:W1:Y:S03]  /*19560*/  @P3 MUFU.LG2 R2, R41 ;  /* 0x0000002900023308 */ /* 0x004e660000000c00 */
[----:B------:R-:W-:Y:S04]  /*19570*/  STS [R4], R23 ;  /* 0x0000001704007388 */ /* 0x000fe80000000800 */
[----:B------:R-:W-:Y:S04]  /*19580*/  STS [R5], R22 ;  /* 0x0000001605007388 */ /* 0x000fe80000000800 */
[----:B------:R-:W-:Y:S04]  /*19590*/  STS [R0+0x2000], R27 ;  /* 0x0020001b00007388 */ /* 0x000fe80000000800 */
[----:B------:R2:W-:Y:S01]  /*195a0*/  STS [R0+0x2400], R24 ;  /* 0x0024001800007388 */ /* 0x0005e20000000800 */
[----:B-1----:R-:W-:-:S03]  /*195b0*/  @P3 FMUL.FTZ R2, R2, 0.69314718246459960938 ;  /* 0x3f31721802023820 */ /* 0x002fc60000410000 */
[----:B------:R1:W-:Y:S01]  /*195c0*/  STS [R4+0x2000], R26 ;  /* 0x0020001a04007388 */ /* 0x0003e20000000800 */
[----:B------:R-:W-:-:S03]  /*195d0*/  @P3 FFMA.FTZ R9, R150, c[0x0][0x238], R2 ;  /* 0x00008e0096093a23 */ /* 0x000fc60000010002 */
[----:B------:R3:W-:Y:S04]  /*195e0*/  STS [R5+0x2000], R21 ;  /* 0x0020001505007388 */ /* 0x0007e80000000800 */
[----:B------:R-:W-:Y:S01]  /*195f0*/  BAR.SYNC.DEFER_BLOCKING 0x0 ;  /* 0x0000000000007b1d */ /* 0x000fe20000010000 */
[----:B--2---:R-:W-:-:S05]  /*19600*/  LOP3.LUT R0, R42, 0xffffffe0, RZ, 0xc0, !PT ;  /* 0xffffffe02a007812 */ /* 0x004fca00078ec0ff */
[----:B-1----:R-:W1:Y:S01]  /*19610*/  @P4 MUFU.LG2 R4, R38 ;  /* 0x0000002600044308 */ /* 0x002e620000000c00 */
[----:B------:R-:W-:Y:S01]  /*19620*/  IADD3 R0, -R0, R43, RZ ;  /* 0x0000002b00007210 */ /* 0x000fe20007ffe1ff */
[----:B---3--:R-:W-:-:S03]  /*19630*/  @P5 FMUL.FTZ R5, R6, 0.69314718246459960938 ;  /* 0x3f31721806055820 */ /* 0x008fc60000410000 */
        /* <DEDUP_REMOVED lines=16> */
[----:B------:R-:W5:Y:S02]  /*19740*/  S2R R4, SR_TID.X ;  /* 0x0000000000047919 */ /* 0x000f640000002100 */
[----:B-----5:R-:W-:-:S04]  /*19750*/  SHF.R.S32.HI R2, RZ, 0x1f, R4 ;  /* 0x0000001fff027819 */ /* 0x020fc80000011404 */
[----:B------:R-:W-:-:S04]  /*19760*/  LEA.HI R2, R2, R4, RZ, 0x5 ;  /* 0x0000000402027211 */ /* 0x000fc800078f28ff */
[----:B------:R-:W-:Y:S02]  /*19770*/  SHF.R.S32.HI R0, RZ, 0x5, R2 ;  /* 0x00000005ff007819 */ /* 0x000fe40000011402 */
[----:B------:R-:W-:Y:S02]  /*19780*/  LOP3.LUT R2, R2, 0xffffffe0, RZ, 0xc0, !PT ;  /* 0xffffffe002027812 */ /* 0x000fe400078ec0ff */
[----:B------:R-:W-:-:S03]  /*19790*/  SHF.R.S32.HI R3, RZ, 0x1f, R0 ;  /* 0x0000001fff037819 */ /* 0x000fc60000011400 */
[----:B------:R-:W-:Y:S01]  /*197a0*/  IMAD.IADD R2, R4, 0x1, -R2 ;  /* 0x0000000104027824 */ /* 0x000fe200078e0a02 */
[----:B------:R-:W-:-:S04]  /*197b0*/  LEA.HI R3, R3, R0, RZ, 0x2 ;  /* 0x0000000003037211 */ /* 0x000fc800078f10ff */
[----:B------:R-:W-:Y:S02]  /*197c0*/  SHF.R.S32.HI R4, RZ, 0x1f, R2 ;  /* 0x0000001fff047819 */ /* 0x000fe40000011402 */
[----:B------:R-:W-:Y:S02]  /*197d0*/  LOP3.LUT R3, R3, 0xfffffffc, RZ, 0xc0, !PT ;  /* 0xfffffffc03037812 */ /* 0x000fe400078ec0ff */
[----:B------:R-:W-:-:S03]  /*197e0*/  LEA.HI R2, R4, R2, RZ, 0x2 ;  /* 0x0000000204027211 */ /* 0x000fc600078f10ff */
[----:B------:R-:W-:Y:S01]  /*197f0*/  IMAD.IADD R3, R0, 0x1, -R3 ;  /* 0x0000000100037824 */ /* 0x000fe200078e0a03 */
        /* <DEDUP_REMOVED lines=33> */
.L_x_372:
[----:B------:R-:W-:Y:S05]  /*19a10*/  BSYNC B0 ;  /* 0x0000000000007941 */ /* 0x000fea0003800000 */
.L_x_371:
        /* <DEDUP_REMOVED lines=36> */
.L_x_374:
[----:B------:R-:W-:Y:S05]  /*19c60*/  BSYNC B0 ;  /* 0x0000000000007941 */ /* 0x000fea0003800000 */
.L_x_373:
        /* <DEDUP_REMOVED lines=15> */
.L_x_376:
[----:B------:R-:W-:Y:S05]  /*19d60*/  BSYNC B0 ;  /* 0x0000000000007941 */ /* 0x000fea0003800000 */
.L_x_375:
        /* <DEDUP_REMOVED lines=15> */
.L_x_378:
[----:B------:R-:W-:Y:S05]  /*19e60*/  BSYNC B0 ;  /* 0x0000000000007941 */ /* 0x000fea0003800000 */
.L_x_377:
        /* <DEDUP_REMOVED lines=15> */
.L_x_380:
[----:B------:R-:W-:Y:S05]  /*19f60*/  BSYNC B0 ;  /* 0x0000000000007941 */ /* 0x000fea0003800000 */
.L_x_379:
        /* <DEDUP_REMOVED lines=15> */
.L_x_382:
[----:B------:R-:W-:Y:S05]  /*1a060*/  BSYNC B0 ;  /* 0x0000000000007941 */ /* 0x000fea0003800000 */
.L_x_381:
        /* <DEDUP_REMOVED lines=15> */
.L_x_384:
[----:B------:R-:W-:Y:S05]  /*1a160*/  BSYNC B0 ;  /* 0x0000000000007941 */ /* 0x000fea0003800000 */
.L_x_383:
        /* <DEDUP_REMOVED lines=15> */
.L_x_386:
[----:B------:R-:W-:Y:S05]  /*1a260*/  BSYNC B0 ;  /* 0x0000000000007941 */ /* 0x000fea0003800000 */
.L_x_385:
        /* <DEDUP_REMOVED lines=15> */
.L_x_308:
        /* <DEDUP_REMOVED lines=8> */
[----:B------:R-:W-:Y:S01]  /*1a3e0*/  UIADD3 UR35, -UR15, UR35, URZ ;  /* 0x000000230f237290 */ /* 0x000fe2000fffe13f */
[----:B------:R-:W-:Y:S01]  /*1a3f0*/  LOP3.LUT R0, R4, 0xfffffff8, RZ, 0xc0, !PT ;  /* 0xfffffff804007812 */ /* 0x000fe200078ec0ff */
[----:B------:R-:W-:Y:S01]  /*1a400*/  UMOV UR18, URZ ;  /* 0x0000003f00127c82 */ /* 0x000fe20008000000 */
[----:B------:R-:W-:Y:S01]  /*1a410*/  SHF.R.S32.HI R4, RZ, 0x3, R4 ;  /* 0x00000003ff047819 */ /* 0x000fe20000011404 */
[----:B------:R-:W-:-:S02]  /*1a420*/  @UP4 UIMAD.WIDE.U32 UR10, UR31, UR4, URZ ;  /* 0x000000041f0a42a5 */ /* 0x000fc4000f8e003f */
[----:B------:R-:W-:Y:S01]  /*1a430*/  @!UP4 USHF.R.S32.HI UR13, URZ, 0x1f, UR12 ;  /* 0x0000001f3f0dc899 */ /* 0x000fe2000801140c */
[----:B------:R-:W-:Y:S01]  /*1a440*/  IMAD.IADD R14, R29, 0x1, -R0 ;  /* 0x000000011d0e7824 */ /* 0x000fe200078e0a00 */
[----:B------:R-:W-:Y:S01]  /*1a450*/  @UP4 UIMAD UR8, UR31, UR5, UR11 ;  /* 0x000000051f0842a4 */ /* 0x000fe2000f8e020b */
[----:B------:R-:W-:Y:S01]  /*1a460*/  SHF.R.S32.HI R5, RZ, 0x1f, R4 ;  /* 0x0000001fff057819 */ /* 0x000fe20000011404 */
[----:B------:R-:W-:Y:S01]  /*1a470*/  @!UP4 UIMAD UR13, UR13, UR6, URZ ;  /* 0x000000060d0dc2a4 */ /* 0x000fe2000f8e023f */
[----:B------:R-:W-:Y:S01]  /*1a480*/  IMAD.SHL.U32 R0, R14, 0x8, RZ ;  /* 0x000000080e007824 */ /* 0x000fe200078e00ff */
[----:B------:R-:W-:Y:S01]  /*1a490*/  ULDC.64 UR4, c[0x0][0x1f0] ;  /* 0x00007c0000047ab9 */ /* 0x000fe20000000a00 */
[----:B------:R-:W-:Y:S01]  /*1a4a0*/  ISETP.GE.AND P2, PT, R4, UR35, PT ;  /* 0x0000002304007c0c */ /* 0x000fe2000bf46270 */
[----:B------:R-:W-:Y:S02]  /*1a4b0*/  UIMAD UR4, UR9, UR4, URZ ;  /* 0x00000004090472a4 */ /* 0x000fe4000f8e023f */
[----:B------:R-:W-:Y:S01]  /*1a4c0*/  ULDC.U8 UR11, c[0x0][0x328] ;  /* 0x0000ca00000b7ab9 */ /* 0x000fe20000000000 */
[----:B------:R-:W-:Y:S01]  /*1a4d0*/  ISETP.GE.AND P1, PT, R0, c[0x0][0x220], PT ;  /* 0x0000880000007a0c */ /* 0x000fe20003f26270 */
[----:B------:R-:W-:Y:S01]  /*1a4e0*/  ULDC.U8 UR9, c[0x0][0x329] ;  /* 0x0000ca4000097ab9 */ /* 0x000fe20000000000 */
[----:B------:R-:W-:Y:S01]  /*1a4f0*/  P2R R22, PR, RZ, 0x4 ;  /* 0x00000004ff167803 */ /* 0x000fe20000000000 */
[----:B------:R-:W-:-:S02]  /*1a500*/  UISETP.NE.AND UP1, UPT, UR9, URZ, UPT ;  /* 0x0000003f0900728c */ /* 0x000fc4000bf25270 */
[----:B------:R-:W-:Y:S02]  /*1a510*/  UISETP.NE.AND UP3, UPT, UR11, URZ, UPT ;  /* 0x0000003f0b00728c */ /* 0x000fe4000bf65270 */
[----:B------:R-:W-:Y:S02]  /*1a520*/  @!UP4 UIMAD UR13, UR12, UR7, UR13 ;  /* 0x000000070c0dc2a4 */ /* 0x000fe4000f8e020d */
[----:B------:R-:W-:Y:S02]  /*1a530*/  UISETP.NE.OR UP2, UPT, UR9, URZ, !UP3 ;  /* 0x0000003f0900728c */ /* 0x000fe4000df45670 */
[----:B------:R-:W-:Y:S02]  /*1a540*/  @!UP4 UIMAD.WIDE.U32 UR16, UR12, UR6, URZ ;  /* 0x000000060c10c2a5 */ /* 0x000fe4000f8e003f */
[----:B------:R-:W-:Y:S02]  /*1a550*/  ULDC UR7, c[0x0][0x214] ;  /* 0x0000850000077ab9 */ /* 0x000fe40000000800 */
[----:B------:R-:W-:-:S02]  /*1a560*/  @UP1 ULDC UR9, c[0x0][0x210] ;  /* 0x0000840000091ab9 */ /* 0x000fc40000000800 */
[----:B------:R-:W-:Y:S02]  /*1a570*/  ULDC UR6, c[0x0][0x234] ;  /* 0x00008d0000067ab9 */ /* 0x000fe40000000800 */
[----:B------:R-:W-:Y:S02]  /*1a580*/  @UP1 UIMAD UR9, UR9, UR7, URZ ;  /* 0x00000007090912a4 */ /* 0x000fe4000f8e023f */
[----:B------:R-:W-:Y:S02]  /*1a590*/  @!UP1 USEL UR9, UR7, UR6, !UP3 ;  /* 0x0000000607099287 */ /* 0x000fe4000d800000 */
[----:B------:R-:W-:Y:S02]  /*1a5a0*/  UIMAD UR5, UR14, UR5, UR4 ;  /* 0x000000050e0572a4 */ /* 0x000fe4000f8e0204 */
[----:B------:R-:W-:Y:S02]  /*1a5b0*/  UISETP.NE.OR UP0, UPT, UR31, -0x1, UP2 ;  /* 0xffffffff1f00788c */ /* 0x000fe40009705670 */
[----:B------:R-:W-:-:S02]  /*1a5c0*/  ULDC UR4, c[0x0][0x1c0] ;  /* 0x0000700000047ab9 */ /* 0x000fc40000000800 */
[----:B------:R-:W-:Y:S02]  /*1a5d0*/  @UP1 UMOV UR11, 0x1 ;  /* 0x00000001000b1882 */ /* 0x000fe40000000000 */
[----:B------:R-:W-:Y:S02]  /*1a5e0*/  @!UP1 UIMAD UR11, UR9, UR4, URZ ;  /* 0x00000004090b92a4 */ /* 0x000fe4000f8e023f */
[----:B------:R-:W-:Y:S02]  /*1a5f0*/  @!UP4 UMOV UR10, UR16 ;  /* 0x00000010000acc82 */ /* 0x000fe40008000000 */
[----:B------:R-:W-:Y:S01]  /*1a600*/  @!UP4 UIADD3 UR8, UR17, UR13, URZ ;  /* 0x0000000d1108c290 */ /* 0x000fe2000fffe03f */
[----:B------:R-:W-:Y:S01]  /*1a610*/  IADD3 R2, P0, R0, UR10, RZ ;  /* 0x0000000a00027c10 */ /* 0x000fe2000ff1e0ff */
[----:B------:R-:W-:Y:S02]  /*1a620*/  UIMAD UR11, UR12, UR11, URZ ;  /* 0x0000000b0c0b72a4 */ /* 0x000fe4000f8e023f */
[----:B------:R-:W-:-:S02]  /*1a630*/  @!UP0 UIMAD UR31, UR12, UR7, URZ ;  /* 0x000000070c1f82a4 */ /* 0x000fc4000f8e023f */
[----:B------:R-:W-:Y:S01]  /*1a640*/  LEA.HI.X.SX32 R3, R0, UR8, 0x1, P0 ;  /* 0x0000000800037c11 */ /* 0x000fe200080f0eff */
[----:B------:R-:W-:Y:S01]  /*1a650*/  USEL UR11, UR11, URZ, UP2 ;  /* 0x0000003f0b0b7287 */ /* 0x000fe20009000000 */
[----:B------:R-:W-:Y:S01]  /*1a660*/  ISETP.GE.OR P0, PT, R4, UR35, P1 ;  /* 0x0000002304007c0c */ /* 0x000fe20008f06670 */
[----:B------:R-:W-:Y:S02]  /*1a670*/  @UP1 ULDC UR20, c[0x0][0x210] ;  /* 0x0000840000141ab9 */ /* 0x000fe40000000800 */
[----:B------:R-:W-:Y:S01]  /*1a680*/  @!UP1 UMOV UR20, 0x1 ;  /* 0x0000000100149882 */ /* 0x000fe20000000000 */
[----:B-1----:R-:W-:Y:S01]  /*1a690*/  IMAD.WIDE.U32 R8, R8, c[0x0][0x1f0], R2 ;  /* 0x00007c0008087a25 */ /* 0x002fe200078e0002 */
[----:B------:R-:W-:Y:S02]  /*1a6a0*/  UIMAD UR11, UR14, UR9, UR11 ;  /* 0x000000090e0b72a4 */ /* 0x000fe4000f8e020b */
[----:B------:R-:W-:Y:S01]  /*1a6b0*/  UIMAD UR15, UR15, UR20, URZ ;  /* 0x000000140f0f72a4 */ /* 0x000fe2000f8e023f */
[----:B------:R-:W-:Y:S01]  /*1a6c0*/  IMAD.U32 R2, RZ, RZ, UR32 ;  /* 0x00000020ff027e24 */ /* 0x000fe2000f8e00ff */
[----:B------:R-:W-:Y:S01]  /*1a6d0*/  @!UP2 UMOV UR18, UR31 ;  /* 0x0000001f0012ac82 */ /* 0x000fe20008000000 */
[----:B------:R-:W-:Y:S01]  /*1a6e0*/  IADD3 R7, R9, UR5, RZ ;  /* 0x0000000509077c10 */ /* 0x000fe2000fffe0ff */
[----:B------:R-:W-:Y:S01]  /*1a6f0*/  UMOV UR19, URZ ;  /* 0x0000003f00137c82 */ /* 0x000fe20008000000 */
[----:B------:R-:W-:Y:S01]  /*1a700*/  IMAD.WIDE R2, R2, 0x80, R4 ;  /* 0x0000008002027825 */ /* 0x000fe200078e0204 */
[----:B------:R-:W-:-:S02]  /*1a710*/  USHF.R.S32.HI UR6, URZ, 0x1f, UR11 ;  /* 0x0000001f3f067899 */ /* 0x000fc4000801140b */
        /* <DEDUP_REMOVED lines=13> */
.L_x_388:
[----:B------:R-:W-:Y:S05]  /*1a7f0*/  BSYNC B0 ;  /* 0x0000000000007941 */ /* 0x000fea0003800000 */
.L_x_387:
        /* <DEDUP_REMOVED lines=17> */
.L_x_390:
[----:B------:R-:W-:Y:S05]  /*1a910*/  BSYNC B0 ;  /* 0x0000000000007941 */ /* 0x000fea0003800000 */
.L_x_389:
        /* <DEDUP_REMOVED lines=16> */
.L_x_392:
[----:B------:R-:W-:Y:S05]  /*1aa20*/  BSYNC B0 ;  /* 0x0000000000007941 */ /* 0x000fea0003800000 */
.L_x_391:
        /* <DEDUP_REMOVED lines=16> */
.L_x_394:
[----:B------:R-:W-:Y:S05]  /*1ab30*/  BSYNC B0 ;  /* 0x0000000000007941 */ /* 0x000fea0003800000 */
.L_x_393:
        /* <DEDUP_REMOVED lines=16> */
.L_x_396:
[----:B------:R-:W-:Y:S05]  /*1ac40*/  BSYNC B0 ;  /* 0x0000000000007941 */ /* 0x000fea0003800000 */
.L_x_395:
        /* <DEDUP_REMOVED lines=16> */
.L_x_398:
[----:B------:R-:W-:Y:S05]  /*1ad50*/  BSYNC B0 ;  /* 0x0000000000007941 */ /* 0x000fea0003800000 */
.L_x_397:
        /* <DEDUP_REMOVED lines=16> */
.L_x_400:
[----:B------:R-:W-:Y:S05]  /*1ae60*/  BSYNC B0 ;  /* 0x0000000000007941 */ /* 0x000fea0003800000 */
.L_x_399:
        /* <DEDUP_REMOVED lines=15> */
.L_x_402:
[----:B------:R-:W-:Y:S05]  /*1af60*/  BSYNC B0 ;  /* 0x0000000000007941 */ /* 0x000fea0003800000 */
.L_x_401:
        /* <DEDUP_REMOVED lines=72> */
.L_x_403:
        /* <DEDUP_REMOVED lines=9> */
.L_x_1136:


//--------------------- .text._ZN5flash16flash_fwd_kernelI23Flash_fwd_kernel_traitsILi64ELi128ELi128ELi4ELb0ELb0EN7cutlass6half_tE19Flash_kernel_traitsILi64ELi128ELi128ELi4ES3_EELb0ELb1ELb0ELb1ELb0ELb0ELb1ELb0EEEvNS_16Flash_fwd_paramsE --------------------------
	.section	.text._ZN5flash16flash_fwd_kernelI23Flash_fwd_kernel_traitsILi64ELi128ELi128ELi4ELb0ELb0EN7cutlass6half_tE19Flash_kernel_traitsILi64ELi128ELi128ELi4ES3_EELb0ELb1ELb0ELb1ELb0ELb0ELb1ELb0EEEvNS_16Flash_fwd_paramsE,"ax",@progbits
	.sectioninfo	@"SHI_REGISTERS=255"
	.align	128
        .global         _ZN5flash16flash_fwd_kernelI23Flash_fwd_kernel_traitsILi64ELi128ELi128ELi4ELb0ELb0EN7cutlass6half_tE19Flash_kernel_traitsILi64ELi128ELi128ELi4ES3_EELb0ELb1ELb0ELb1ELb0ELb0ELb1ELb0EEEvNS_16Flash_fwd_paramsE
        .type           _ZN5flash16flash_fwd_kernelI23Flash_fwd_kernel_traitsILi64ELi128ELi128ELi4ELb0ELb0EN7cutlass6half_tE19Flash_kernel_traitsILi64ELi128ELi128ELi4ES3_EELb0ELb1ELb0ELb1ELb0ELb0ELb1ELb0EEEvNS_16Flash_fwd_paramsE,@function
        .size           _ZN5flash16flash_fwd_kernelI23Flash_fwd_kernel_traitsILi64ELi128ELi128ELi4ELb0ELb0EN7cutlass6half_tE19Flash_kernel_traitsILi64ELi128ELi128ELi4ES3_EELb0ELb1ELb0ELb1ELb0ELb0ELb1ELb0EEEvNS_16Flash_fwd_paramsE,(.L_x_1137 - _ZN5flash16flash_fwd_kernelI23Flash_fwd_kernel_traitsILi64ELi128ELi128ELi4ELb0ELb0EN7cutlass6half_tE19Flash_kernel_traitsILi64ELi128ELi128ELi4ES3_EELb0ELb1ELb0ELb1ELb0ELb0ELb1ELb0EEEvNS_16Flash_fwd_paramsE)
        .other          _ZN5flash16flash_fwd_kernelI23Flash_fwd_kernel_traitsILi64ELi128ELi128ELi4ELb0ELb0EN7cutlass6half_tE19Flash_kernel_traitsILi64ELi128ELi128ELi4ES3_EELb0ELb1ELb0ELb1ELb0ELb0ELb1ELb0EEEvNS_16Flash_fwd_paramsE,@"STO_CUDA_ENTRY STV_DEFAULT"
_ZN5flash16flash_fwd_kernelI23Flash_fwd_kernel_traitsILi64ELi128ELi128ELi4ELb0ELb0EN7cutlass6half_tE19Flash_kernel_traitsILi64ELi128ELi128ELi4ES3_EELb0ELb1ELb0ELb1ELb0ELb0ELb1ELb0EEEvNS_16Flash_fwd_paramsE:
.text._ZN5flash16flash_fwd_kernelI23Flash_fwd_kernel_traitsILi64ELi128ELi128ELi4ELb0ELb0EN7cutlass6half_tE19Flash_kernel_traitsILi64ELi128ELi128ELi4ES3_EELb0ELb1ELb0ELb1ELb0ELb0ELb1ELb0EEEvNS_16Flash_fwd_paramsE:
        /* <DEDUP_REMOVED lines=56> */
.L_x_404:
[----:B-1----:R-:W-:Y:S02]  /*0380*/  ULDC UR6, c[0x0][0x218] ;  /* 0x0000860000067ab9 */ /* 0x002fe40000000800 */
.L_x_405:
        /* <DEDUP_REMOVED lines=71> */
.L_x_407:
        /* <DEDUP_REMOVED lines=45> */
.L_x_408:
        /* <DEDUP_REMOVED lines=8> */
[----:B------:R-:W-:Y:S01]  /*0b50*/  LEA.HI R16, R27, R29, RZ, 0x5 ;  /* 0x0000001d1b107211 */ /* 0x000fe200078f28ff */
[----:B------:R-:W-:Y:S01]  /*0b60*/  IMAD.SHL.U32 R0, R4, 0x40, RZ ;  /* 0x0000004004007824 */ /* 0x000fe200078e00ff */
[----:B------:R-:W-:Y:S01]  /*0b70*/  SHF.R.S32.HI R15, RZ, 0x1f, R14 ;  /* 0x0000001fff0f7819 */ /* 0x000fe2000001140e */
[----:B------:R-:W-:Y:S01]  /*0b80*/  IMAD.IADD R19, R29, 0x1, -R2 ;  /* 0x000000011d137824 */ /* 0x000fe200078e0a02 */
[----:B------:R-:W-:Y:S02]  /*0b90*/  SHF.R.S32.HI R28, RZ, 0x5, R16 ;  /* 0x00000005ff1c7819 */ /* 0x000fe40000011410 */
[----:B------:R-:W-:Y:S01]  /*0ba0*/  LOP3.LUT R0, R0, 0x1c0, RZ, 0xc0, !PT ;  /* 0x000001c000007812 */ /* 0x000fe200078ec0ff */
[----:B------:R-:W-:-:S03]  /*0bb0*/  IMAD.SHL.U32 R32, R19, 0x8, RZ ;  /* 0x0000000813207824 */ /* 0x000fc600078e00ff */
[----:B------:R-:W-:Y:S02]  /*0bc0*/  SHF.R.U32.HI R2, RZ, 0x3, R0 ;  /* 0x00000003ff027819 */ /* 0x000fe40000011600 */
[--C-:B------:R-:W-:Y:S02]  /*0bd0*/  SHF.R.S32.HI R33, RZ, 0x1f, R32.reuse ;  /* 0x0000001fff217819 */ /* 0x100fe40000011420 */
[----:B------:R-:W-:Y:S01]  /*0be0*/  IADD3 R8, P0, R32, UR6, RZ ;  /* 0x0000000620087c10 */ /* 0x000fe2000ff1e0ff */
[----:B------:R-:W-:Y:S01]  /*0bf0*/  ULDC.64 UR6, c[0x0][0x1a8] ;  /* 0x00006a0000067ab9 */ /* 0x000fe20000000a00 */
[----:B------:R-:W-:Y:S01]  /*0c00*/  LOP3.LUT R0, R0, 0x38, R32, 0xf8, !PT ;  /* 0x0000003800007812 */ /* 0x000fe200078ef820 */
[----:B------:R2:W-:Y:S01]  /*0c10*/  STL.64 [R1+0xd8], R32 ;  /* 0x0000d82001007387 */ /* 0x0005e20000100a00 */
[----:B------:R-:W-:Y:S01]  /*0c20*/  IADD3.X R9, R33, UR8, RZ, P0, !PT ;  /* 0x0000000821097c10 */ /* 0x000fe200087fe4ff */
[----:B------:R-:W-:Y:S01]  /*0c30*/  UIMAD UR6, UR13, UR6, URZ ;  /* 0x000000060d0672a4 */ /* 0x000fe2000f8e023f */
[----:B------:R-:W-:-:S02]  /*0c40*/  ISETP.GE.AND P0, PT, R4, UR5, PT ;  /* 0x0000000504007c0c */ /* 0x000fc4000bf06270 */
[----:B------:R-:W-:Y:S01]  /*0c50*/  LOP3.LUT R0, R0, R2, RZ, 0x3c, !PT ;  /* 0x0000000200007212 */ /* 0x000fe200078e3cff */
[----:B------:R-:W-:Y:S01]  /*0c60*/  IMAD.SHL.U32 R2, R3, 0x8, RZ ;  /* 0x0000000803027824 */ /* 0x000fe200078e00ff */
[----:B------:R-:W-:Y:S01]  /*0c70*/  UIMAD UR6, UR14, UR7, UR6 ;  /* 0x000000070e0672a4 */ /* 0x000fe2000f8e0206 */
[----:B-1----:R-:W-:Y:S01]  /*0c80*/  IMAD.WIDE.U32 R8, R5, c[0x0][0x1a8], R8 ;  /* 0x00006a0005087a25 */ /* 0x002fe200078e0008 */
[----:B------:R-:W-:Y:S02]  /*0c90*/  SHF.R.S32.HI R5, RZ, 0x1f, R4 ;  /* 0x0000001fff057819 */ /* 0x000fe40000011404 */
        /* <DEDUP_REMOVED lines=20> */
.L_x_410:
[----:B------:R-:W-:Y:S05]  /*0de0*/  BSYNC B0 ;  /* 0x0000000000007941 */ /* 0x000fea0003800000 */
.L_x_409:
        /* <DEDUP_REMOVED lines=21> */
.L_x_412:
[----:B------:R-:W-:Y:S05]  /*0f40*/  BSYNC B0 ;  /* 0x0000000000007941 */ /* 0x000fea0003800000 */
.L_x_411:
        /* <DEDUP_REMOVED lines=21> */
.L_x_414:
[----:B------:R-:W-:Y:S05]  /*10a0*/  BSYNC B0 ;  /* 0x0000000000007941 */ /* 0x000fea0003800000 */
.L_x_413:
        /* <DEDUP_REMOVED lines=21> */
.L_x_416:
[----:B------:R-:W-:Y:S05]  /*1200*/  BSYNC B0 ;  /* 0x0000000000007941 */ /* 0x000fea0003800000 */
.L_x_415:
        /* <DEDUP_REMOVED lines=21> */
.L_x_418:
[----:B------:R-:W-:Y:S05]  /*1360*/  BSYNC B0 ;  /* 0x0000000000007941 */ /* 0x000fea0003800000 */
.L_x_417:
        /* <DEDUP_REMOVED lines=21> */
.L_x_420:
[----:B------:R-:W-:Y:S05]  /*14c0*/  BSYNC B0 ;  /* 0x0000000000007941 */ /* 0x000fea0003800000 */
.L_x_419:
        /* <DEDUP_REMOVED lines=21> */
.L_x_422:
[----:B------:R-:W-:Y:S05]  /*1620*/  BSYNC B0 ;  /* 0x0000000000007941 */ /* 0x000fea0003800000 */
.L_x_421:
        /* <DEDUP_REMOVED lines=24> */
.L_x_424:
[----:B------:R-:W-:Y:S05]  /*17b0*/  BSYNC B0 ;  /* 0x0000000000007941 */ /* 0x000fea0003800000 */
.L_x_423:
        /* <DEDUP_REMOVED lines=22> */
[----:B------:R-:W-:Y:S01]  /*1920*/  IMAD.WIDE.U32 R38, R14, c[0x0][0x1b0], R6 ;  /* 0x00006c000e267a25 */ /* 0x000fe200078e0006 */
[----:B------:R-:W-:Y:S01]  /*1930*/  LEA.HI R9, R9, R0, RZ, 0x3 ;  /* 0x0000000009097211 */ /* 0x000fe200078f18ff */
[----:B------:R-:W-:-:S02]  /*1940*/  USHF.R.S32.HI UR4, URZ, 0x1f, UR8 ;  /* 0x0000001f3f047899 */ /* 0x000fc40008011408 */
[C---:B------:R-:W-:Y:S01]  /*1950*/  IMAD R11, R14.reuse, c[0x0][0x1bc], R8 ;  /* 0x00006f000e0b7a24 */ /* 0x040fe200078e0208 */
[----:B---3--:R-:W-:Y:S01]  /*1960*/  IADD3 R13, R39, R10, RZ ;  /* 0x0000000a270d7210 */ /* 0x008fe20007ffe0ff */
[----:B------:R-:W-:Y:S01]  /*1970*/  IMAD.WIDE.U32 R34, R14, c[0x0][0x1b8], R2 ;  /* 0x00006e000e227a25 */ /* 0x000fe200078e0002 */
[----:B------:R-:W-:Y:S01]  /*1980*/  MOV R12, R38 ;  /* 0x00000026000c7202 */ /* 0x000fe20000000f00 */
[----:B------:R1:W-:Y:S01]  /*1990*/  STL.64 [R1+0xe8], R38 ;  /* 0x0000e82601007387 */ /* 0x0003e20000100a00 */
[----:B------:R-:W-:Y:S01]  /*19a0*/  LOP3.LUT R8, R9, 0xfffffff8, RZ, 0xc0, !PT ;  /* 0xfffffff809087812 */ /* 0x000fe200078ec0ff */
[----:B------:R-:W-:Y:S01]  /*19b0*/  IMAD.IADD R37, R35, 0x1, R11 ;  /* 0x0000000123257824 */ /* 0x000fe200078e020b */
[----:B------:R-:W-:Y:S01]  /*19c0*/  ISETP.GE.AND P0, PT, R4, UR10, PT ;  /* 0x0000000a04007c0c */ /* 0x000fe2000bf06270 */
[----:B------:R1:W-:Y:S01]  /*19d0*/  STL.64 [R1+0xf8], R34 ;  /* 0x0000f82201007387 */ /* 0x0003e20000100a00 */
[----:B------:R-:W-:Y:S01]  /*19e0*/  UIMAD UR6, UR4, UR11, UR6 ;  /* 0x0000000b040672a4 */ /* 0x000fe2000f8e0206 */
[----:B------:R-:W-:Y:S01]  /*19f0*/  IMAD.IADD R17, R0, 0x1, -R8 ;  /* 0x0000000100117824 */ /* 0x000fe200078e0a08 */
[----:B------:R-:W-:Y:S01]  /*1a00*/  LOP3.LUT R0, R16, 0xffffffe0, RZ, 0xc0, !PT ;  /* 0xffffffe010007812 */ /* 0x000fe200078ec0ff */
[----:B------:R1:W-:Y:S01]  /*1a10*/  STL.64 [R1+0xe0], R12 ;  /* 0x0000e00c01007387 */ /* 0x0003e20000100a00 */
[----:B------:R-:W-:-:S02]  /*1a20*/  IMAD.U32 R8, RZ, RZ, UR8 ;  /* 0x00000008ff087e24 */ /* 0x000fc4000f8e00ff */
[----:B------:R-:W-:Y:S01]  /*1a30*/  IADD3 R16, -R0, R29, RZ ;  /* 0x0000001d00107210 */ /* 0x000fe20007ffe1ff */
[----:B------:R1:W-:Y:S01]  /*1a40*/  STL [R1+0xf4], R37 ;  /* 0x0000f42501007387 */ /* 0x0003e20000100800 */
[----:B------:R-:W-:Y:S01]  /*1a50*/  IMAD.SHL.U32 R0, R9, 0x40, RZ ;  /* 0x0000004009007824 */ /* 0x000fe200078e00ff */
[----:B------:R-:W-:Y:S01]  /*1a60*/  R2P PR, R17, 0x6 ;  /* 0x0000000611007804 */ /* 0x000fe20000000000 */
[----:B------:R-:W-:-:S03]  /*1a70*/  IMAD.WIDE.U32 R8, R8, UR11, R12 ;  /* 0x0000000b08087c25 */ /* 0x000fc6000f8e000c */
[----:B------:R-:W-:Y:S01]  /*1a80*/  LOP3.LUT R18, R0, 0xfffffe00, RZ, 0xc0, !PT ;  /* 0xfffffe0000127812 */ /* 0x000fe200078ec0ff */
[----:B------:R-:W-:Y:S01]  /*1a90*/  IMAD.MOV.U32 R31, RZ, RZ, 0x20 ;  /* 0x00000020ff1f7424 */ /* 0x000fe200078e00ff */
[----:B------:R-:W-:Y:S02]  /*1aa0*/  IADD3 R11, R9, UR6, RZ ;  /* 0x00000006090b7c10 */ /* 0x000fe4000fffe0ff */
[----:B------:R-:W-:Y:S02]  /*1ab0*/  SEL R3, R30, 0xfffffff0, !P1 ;  /* 0xfffffff01e037807 */ /* 0x000fe40004800000 */
        /* <DEDUP_REMOVED lines=11> */
.L_x_426:
[----:B------:R-:W-:Y:S05]  /*1b70*/  BSYNC B0 ;  /* 0x0000000000007941 */ /* 0x000fea0003800000 */
.L_x_425:
        /* <DEDUP_REMOVED lines=17> */
.L_x_428:
[----:B------:R-:W-:Y:S05]  /*1c90*/  BSYNC B0 ;  /* 0x0000000000007941 */ /* 0x000fea0003800000 */
.L_x_427:
        /* <DEDUP_REMOVED lines=17> */
.L_x_430:
[----:B------:R-:W-:Y:S05]  /*1db0*/  BSYNC B0 ;  /* 0x0000000000007941 */ /* 0x000fea0003800000 */
.L_x_429:
        /* <DEDUP_REMOVED lines=18> */
.L_x_432:
[----:B------:R-:W-:Y:S05]  /*1ee0*/  BSYNC B0 ;  /* 0x0000000000007941 */ /* 0x000fea0003800000 */
.L_x_431:
        /* <DEDUP_REMOVED lines=17> */
.L_x_434:
[----:B------:R-:W-:Y:S05]  /*2000*/  BSYNC B0 ;  /* 0x0000000000007941 */ /* 0x000fea0003800000 */
.L_x_433:
        /* <DEDUP_REMOVED lines=19> */
.L_x_436:
[----:B------:R-:W-:Y:S05]  /*2140*/  BSYNC B0 ;  /* 0x0000000000007941 */ /* 0x000fea0003800000 */
.L_x_435:
        /* <DEDUP_REMOVED lines=19> */
.L_x_438:
[----:B------:R-:W-:Y:S05]  /*2280*/  BSYNC B0 ;  /* 0x0000000000007941 */ /* 0x000fea0003800000 */
.L_x_437:
        /* <DEDUP_REMOVED lines=18> */
.L_x_440:
[----:B------:R-:W-:Y:S05]  /*23b0*/  BSYNC B0 ;  /* 0x0000000000007941 */ /* 0x000fea0003800000 */
.L_x_439:
        /* <DEDUP_REMOVED lines=25> */
[----:B------:R-:W-:Y:S01]  /*2550*/  LEA.HI R2, R27, R7, RZ, 0x1 ;  /* 0x000000071b027211 */ /* 0x000fe200078f08ff */
[----:B------:R-:W1:Y:S01]  /*2560*/  @P0 MUFU.RCP R12, c[0x0][0x238] ;  /* 0x00008e00000c0b08 */ /* 0x000e620000001000 */
[----:B------:R-:W-:Y:S02]  /*2570*/  IMAD.SHL.U32 R4, R4, 0x8, RZ ;  /* 0x0000000804047824 */ /* 0x000fe400078e00ff */
[----:B------:R-:W-:Y:S01]  /*2580*/  IMAD.SHL.U32 R5, R17, 0x40, RZ ;  /* 0x0000004011057824 */ /* 0x000fe200078e00ff */
[----:B------:R5:W1:Y:S01]  /*2590*/  @P0 LDG.E R11, [R8.64] ;  /* 0x00000034080b0981 */ /* 0x000a62000c1e1900 */
[----:B------:R-:W-:Y:S01]  /*25a0*/  LOP3.LUT R2, R2, 0xfffffffe, RZ, 0xc0, !PT ;  /* 0xfffffffe02027812 */ /* 0x000fe200078ec0ff */
[----:B------:R-:W-:Y:S01]  /*25b0*/  IMAD.MOV.U32 R14, RZ, RZ, R34 ;  /* 0x000000ffff0e7224 */ /* 0x000fe200078e0022 */
[----:B------:R-:W-:Y:S01]  /*25c0*/  LEA R10, R28, UR15, 0x4 ;  /* 0x0000000f1c0a7c11 */ /* 0x000fe2000f8e20ff */
[----:B------:R-:W-:Y:S01]  /*25d0*/  BAR.SYNC.DEFER_BLOCKING 0x0 ;  /* 0x0000000000007b1d */ /* 0x000fe20000010000 */
[----:B------:R-:W-:Y:S01]  /*25e0*/  IMAD.SHL.U32 R29, R29, 0x2, RZ ;  /* 0x000000021d1d7824 */ /* 0x000fe200078e00ff */
[----:B------:R-:W-:Y:S01]  /*25f0*/  LOP3.LUT P3, RZ, R19, 0x2, RZ, 0xc0, !PT ;  /* 0x0000000213ff7812 */ /* 0x000fe2000786c0ff */
[----:B------:R-:W-:Y:S01]  /*2600*/  IMAD.IADD R7, R7, 0x1, -R2 ;  /* 0x0000000107077824 */ /* 0x000fe200078e0a02 */
[----:B------:R-:W-:-:S02]  /*2610*/  LOP3.LUT P2, RZ, R19, 0x4, RZ, 0xc0, !PT ;  /* 0x0000000413ff7812 */ /* 0x000fc4000784c0ff */
[----:B------:R2:W-:Y:S01]  /*2620*/  STL.64 [R1+0xf0], R14 ;  /* 0x0000f00e01007387 */ /* 0x0005e20000100a00 */
[----:B------:R-:W-:Y:S01]  /*2630*/  ULDC.64 UR12, c[0x0][0x1a0] ;  /* 0x00006800000c7ab9 */ /* 0x000fe20000000a00 */
[----:B------:R-:W-:Y:S01]  /*2640*/  BSSY B0, `(.L_x_441) ;  /* 0x000002e000007945 */ /* 0x000fe20003800000 */
[----:B------:R-:W-:Y:S01]  /*2650*/  USHF.L.U64.HI UR27, UR12, UR27, UR13 ;  /* 0x0000001b0c1b7299 */ /* 0x000fe2000801020d */
[----:B------:R-:W-:Y:S01]  /*2660*/  LOP3.LUT R88, R29, 0x6, RZ, 0xc0, !PT ;  /* 0x000000061d587812 */ /* 0x000fe200078ec0ff */
[----:B------:R-:W-:Y:S02]  /*2670*/  USHF.L.U32 UR28, UR12, 0x7, URZ ;  /* 0x000000070c1c7899 */ /* 0x000fe4000800063f */
[----:B------:R-:W-:-:S04]  /*2680*/  UIMAD UR7, UR27, UR8, URZ ;  /* 0x000000081b0772a4 */ /* 0x000fc8000f8e023f */
[----:B------:R-:W-:-:S03]  /*2690*/  UIMAD UR7, UR4, UR28, UR7 ;  /* 0x0000001c040772a4 */ /* 0x000fc6000f8e0207 */
[----:B------:R-:W-:Y:S01]  /*26a0*/  UMOV UR4, URZ ;  /* 0x0000003f00047c82 */ /* 0x000fe20008000000 */
[----:B-----5:R-:W-:Y:S01]  /*26b0*/  LEA.HI R8, R0, R16, RZ, 0x2 ;  /* 0x0000001000087211 */ /* 0x020fe200078f10ff */
[----:B------:R-:W-:Y:S01]  /*26c0*/  IMAD.SHL.U32 R0, R19, 0x40, RZ ;  /* 0x0000004013007824 */ /* 0x000fe200078e00ff */
[----:B------:R2:W-:Y:S04]  /*26d0*/  @P1 STS.128 [R240+0x8000], RZ ;  /* 0x008000fff0001388 */ /* 0x0005e80000000c00 */
[----:B------:R-:W-:-:S04]  /*26e0*/  LOP3.LUT R0, R0, 0x1c0, RZ, 0xc0, !PT ;  /* 0x000001c000007812 */ /* 0x000fc800078ec0ff */
[----:B------:R-:W-:Y:S02]  /*26f0*/  LOP3.LUT R9, R0, 0x8, R4, 0xf8, !PT ;  /* 0x0000000800097812 */ /* 0x000fe400078ef804 */
[----:B------:R-:W-:Y:S02]  /*2700*/  SHF.R.U32.HI R2, RZ, 0x3, R0 ;  /* 0x00000003ff027819 */ /* 0x000fe40000011600 */
[----:B------:R-:W-:Y:S01]  /*2710*/  LOP3.LUT R0, R5, 0x1c0, RZ, 0xc0, !PT ;  /* 0x000001c005007812 */ /* 0x000fe200078ec0ff */
[----:B------:R-:W-:Y:S01]  /*2720*/  IMAD.SHL.U32 R5, R7, 0x8, RZ ;  /* 0x0000000807057824 */ /* 0x000fe200078e00ff */
[----:B------:R-:W-:Y:S01]  /*2730*/  SHF.R.S32.HI R4, RZ, 0x2, R8 ;  /* 0x00000002ff047819 */ /* 0x000fe20000011408 */
[----:B------:R-:W-:Y:S01]  /*2740*/  IMAD.U32 R8, RZ, RZ, UR9 ;  /* 0x00000009ff087e24 */ /* 0x000fe2000f8e00ff */
[----:B------:R-:W-:Y:S02]  /*2750*/  LOP3.LUT R9, R9, R2, RZ, 0x3c, !PT ;  /* 0x0000000209097212 */ /* 0x000fe400078e3cff */
[----:B------:R-:W-:-:S02]  /*2760*/  IADD3 R10, R10, 0x1, R4 ;  /* 0x000000010a0a7810 */ /* 0x000fc40007ffe004 */
[----:B------:R-:W-:Y:S01]  /*2770*/  LOP3.LUT R2, R0, 0x8, R5, 0xf8, !PT ;  /* 0x0000000800027812 */ /* 0x000fe200078ef805 */
[----:B------:R-:W-:Y:S01]  /*2780*/  IMAD R5, R7, 0x200, R9 ;  /* 0x0000020007057824 */ /* 0x000fe200078e0209 */
[----:B------:R-:W-:Y:S02]  /*2790*/  SHF.R.U32.HI R4, RZ, 0x3, R0 ;  /* 0x00000003ff047819 */ /* 0x000fe40000011600 */
[----:B------:R-:W-:Y:S01]  /*27a0*/  IADD3 R10, R8, -UR35, R10 ;  /* 0x80000023080a7c10 */ /* 0x000fe2000fffe00a */
[----:B------:R-:W-:Y:S01]  /*27b0*/  IMAD.U32 R8, RZ, RZ, UR8 ;  /* 0x00000008ff087e24 */ /* 0x000fe2000f8e00ff */
[----:B------:R-:W-:Y:S02]  /*27c0*/  LOP3.LUT R4, R2, R4, RZ, 0x3c, !PT ;  /* 0x0000000402047212 */ /* 0x000fe400078e3cff */
        /* <DEDUP_REMOVED lines=21> */
.L_x_442:
[----:B--2---:R-:W-:Y:S05]  /*2920*/  BSYNC B0 ;  /* 0x0000000000007941 */ /* 0x004fea0003800000 */
.L_x_441:
        /* <DEDUP_REMOVED lines=18> */
.L_x_444:
[----:B------:R-:W-:Y:S05]  /*2a50*/  BSYNC B0 ;  /* 0x0000000000007941 */ /* 0x000fea0003800000 */
.L_x_443:
        /* <DEDUP_REMOVED lines=18> */
.L_x_446:
[----:B------:R-:W-:Y:S05]  /*2b80*/  BSYNC B0 ;  /* 0x0000000000007941 */ /* 0x000fea0003800000 */
.L_x_445:
        /* <DEDUP_REMOVED lines=19> */
.L_x_448:
[----:B------:R-:W-:Y:S05]  /*2cc0*/  BSYNC B0 ;  /* 0x0000000000007941 */ /* 0x000fea0003800000 */
.L_x_447:
        /* <DEDUP_REMOVED lines=18> */
.L_x_450:
[----:B------:R-:W-:Y:S05]  /*2df0*/  BSYNC B0 ;  /* 0x0000000000007941 */ /* 0x000fea0003800000 */
.L_x_449:
        /* <DEDUP_REMOVED lines=20> */
.L_x_452:
[----:B------:R-:W-:Y:S05]  /*2f40*/  BSYNC B0 ;  /* 0x0000000000007941 */ /* 0x000fea0003800000 */
.L_x_451:
        /* <DEDUP_REMOVED lines=20> */
.L_x_454:
[----:B------:R-:W-:Y:S05]  /*3090*/  BSYNC B0 ;  /* 0x0000000000007941 */ /* 0x000fea0003800000 */
.L_x_453:
        /* <DEDUP_REMOVED lines=19> */
.L_x_456:
[----:B------:R-:W-:Y:S05]  /*31d0*/  BSYNC B0 ;  /* 0x0000000000007941 */ /* 0x000fea0003800000 */
.L_x_455:
[----:B------:R-:W-:Y:S01]  /*31e0*/  IMAD.SHL.U32 R236, R4, 0x2, RZ ;  /* 0x0000000204ec7824 */ /* 0x000fe200078e00ff */
[----:B------:R-:W0:Y:S01]  /*31f0*/  LDGDEPBAR ;  /* 0x00000000000079af */ /* 0x000e220000000000 */
[----:B------:R-:W-:Y:S01]  /*3200*/  IMAD.SHL.U32 R228, R5, 0x2, RZ ;  /* 0x0000000205e47824 */ /* 0x000fe200078e00ff */
[----:B------:R-:W-:Y:S01]  /*3210*/  UISETP.GE.AND UP0, UPT, UR34, 0x2, UPT ;  /* 0x000000022200788c */ /* 0x000fe2000bf06270 */
[C---:B------:R-:W-:Y:S01]  /*3220*/  IMAD R239, R3.reuse, 0x2, R236 ;  /* 0x0000000203ef7824 */ /* 0x040fe200078e02ec */
[----:B------:R-:W-:Y:S01]  /*3230*/  LDSM.16.M88.4 R16, [R236+0x2000] ;  /* 0x00200000ec10783b */ /* 0x000fe20000000200 */
[----:B------:R-:W-:Y:S01]  /*3240*/  LEA R237, R6, R236, 0x1 ;  /* 0x000000ec06ed7211 */ /* 0x000fe200078e08ff */
[----:B------:R-:W-:Y:S01]  /*3250*/  IMAD.U32 R5, RZ, RZ, UR8 ;  /* 0x00000008ff057e24 */ /* 0x000fe2000f8e00ff */
[----:B------:R-:W-:Y:S01]  /*3260*/  LEA R234, R2, R228, 0x1 ;  /* 0x000000e402ea7211 */ /* 0x000fe200078e08ff */
[----:B------:R-:W5:Y:S01]  /*3270*/  LDSM.16.M88.4 R100, [R228+0x5800] ;  /* 0x00580000e464783b */ /* 0x000f620000000200 */
[----:B------:R-:W-:Y:S01]  /*3280*/  IADD3 R4, R228, 0x4000, RZ ;  /* 0x00004000e4047810 */ /* 0x000fe20007ffe0ff */
[----:B------:R-:W-:-:S02]  /*3290*/  IMAD R238, R3, 0x2, R237 ;  /* 0x0000000203ee7824 */ /* 0x000fc400078e02ed */
[----:B------:R-:W-:Y:S01]  /*32a0*/  LDSM.16.M88.4 R20, [R236] ;  /* 0x00000000ec14783b */ /* 0x000fe20000000200 */
[----:B------:R-:W-:Y:S02]  /*32b0*/  IMAD R5, R5, 0x80, R88 ;  /* 0x0000008005057824 */ /* 0x000fe400078e0258 */
[----:B------:R-:W-:Y:S01]  /*32c0*/  IMAD R235, R0, 0x2, R4 ;  /* 0x0000000200eb7824 */ /* 0x000fe200078e0204 */
[----:B------:R-:W1:Y:S01]  /*32d0*/  LDSM.16.M88.4 R52, [R228+0x5000] ;  /* 0x00500000e434783b */ /* 0x000e620000000200 */
[----:B------:R-:W-:Y:S01]  /*32e0*/  I2F R249, R5 ;  /* 0x0000000500f97306 */ /* 0x000fe20000201400 */
[C---:B------:R-:W-:Y:S01]  /*32f0*/  IADD3 R145, R5.reuse, 0x1, RZ ;  /* 0x0000000105917810 */ /* 0x040fe20007ffe0ff */
[----:B------:R-:W-:Y:S01]  /*3300*/  IMAD R233, R2, 0x2, R235 ;  /* 0x0000000202e97824 */ /* 0x000fe200078e02eb */
[----:B------:R-:W2:Y:S01]  /*3310*/  LDSM.16.M88.4 R24, [R228+0x4000] ;  /* 0x00400000e418783b */ /* 0x000ea20000000200 */
[C---:B------:R-:W-:Y:S02]  /*3320*/  IADD3 R146, R5.reuse, 0x8, RZ ;  /* 0x0000000805927810 */ /* 0x040fe40007ffe0ff */
[C---:B------:R-:W-:Y:S01]  /*3330*/  IADD3 R147, R5.reuse, 0x9, RZ ;  /* 0x0000000905937810 */ /* 0x040fe20007ffe0ff */
[----:B-1----:R-:W-:Y:S01]  /*3340*/  LDSM.16.M88.4 R8, [R239+0x2000] ;  /* 0x00200000ef08783b */ /* 0x002fe20000000200 */
[----:B------:R-:W-:Y:S01]  /*3350*/  I2F R162, R145 ;  /* 0x0000009100a27306 */ /* 0x000fe20000201400 */
[----:B------:R-:W-:-:S02]  /*3360*/  IADD3 R160, R5, 0x10, RZ ;  /* 0x0000001005a07810 */ /* 0x000fc40007ffe0ff */
[----:B------:R-:W1:Y:S01]  /*3370*/  LDSM.16.M88.4 R112, [R234+0x5800] ;  /* 0x00580000ea70783b */ /* 0x000e620000000200 */
[C---:B------:R-:W-:Y:S02]  /*3380*/  IADD3 R161, R5.reuse, 0x11, RZ ;  /* 0x0000001105a17810 */ /* 0x040fe40007ffe0ff */
[C---:B------:R-:W-:Y:S01]  /*3390*/  IADD3 R163, R5.reuse, 0x18, RZ ;  /* 0x0000001805a37810 */ /* 0x040fe20007ffe0ff */
[----:B------:R-:W3:Y:S01]  /*33a0*/  LDSM.16.M88.4 R28, [R228+0x4800] ;  /* 0x00480000e41c783b */ /* 0x000ee20000000200 */
[----:B------:R-:W-:Y:S01]  /*33b0*/  I2F R169, R146 ;  /* 0x0000009200a97306 */ /* 0x000fe20000201400 */
[C---:B------:R-:W-:Y:S02]  /*33c0*/  IADD3 R168, R5.reuse, 0x19, RZ ;  /* 0x0000001905a87810 */ /* 0x040fe40007ffe0ff */
[----:B------:R-:W-:Y:S01]  /*33d0*/  LDSM.16.M88.4 R12, [R239] ;  /* 0x00000000ef0c783b */ /* 0x000fe20000000200 */
[C---:B------:R-:W-:Y:S02]  /*33e0*/  IADD3 R170, R5.reuse, 0x20, RZ ;  /* 0x0000002005aa7810 */ /* 0x040fe40007ffe0ff */
[C---:B------:R-:W-:Y:S01]  /*33f0*/  IADD3 R172, R5.reuse, 0x21, RZ ;  /* 0x0000002105ac7810 */ /* 0x040fe20007ffe0ff */
[----:B------:R-:W4:Y:S01]  /*3400*/  LDSM.16.M88.4 R56, [R234+0x5000] ;  /* 0x00500000ea38783b */ /* 0x000f220000000200 */
[----:B------:R-:W-:Y:S01]  /*3410*/  I2F R171, R147 ;  /* 0x0000009300ab7306 */ /* 0x000fe20000201400 */
[----:B------:R-:W-:-:S02]  /*3420*/  IADD3 R180, R5, 0x28, RZ ;  /* 0x0000002805b47810 */ /* 0x000fc40007ffe0ff */
[----:B------:R-:W3:Y:S01]  /*3430*/  LDSM.16.M88.4 R40, [R234+0x4000] ;  /* 0x00400000ea28783b */ /* 0x000ee20000000200 */
[C---:B------:R-:W-:Y:S02]  /*3440*/  IADD3 R182, R5.reuse, 0x29, RZ ;  /* 0x0000002905b67810 */ /* 0x040fe40007ffe0ff */
[C---:B------:R-:W-:Y:S01]  /*3450*/  IADD3 R185, R5.reuse, 0x30, RZ ;  /* 0x0000003005b97810 */ /* 0x040fe20007ffe0ff */
[----:B-----5:R-:W-:Y:S01]  /*3460*/  HMMA.16816.F32 R32, R16, R100, RZ ;  /* 0x000000641020723c */ /* 0x020fe200000018ff */
[----:B------:R-:W5:Y:S01]  /*3470*/  LDSM.16.M88.4 R44, [R234+0x4800] ;  /* 0x00480000ea2c783b */ /* 0x000f620000000200 */
[----:B------:R-:W-:Y:S01]  /*3480*/  I2F R174, R160 ;  /* 0x000000a000ae7306 */ /* 0x000fe20000201400 */
[C---:B------:R-:W-:Y:S02]  /*3490*/  IADD3 R186, R5.reuse, 0x31, RZ ;  /* 0x0000003105ba7810 */ /* 0x040fe40007ffe0ff */
[----:B------:R-:W-:Y:S01]  /*34a0*/  LDSM.16.M88.4 R132, [R234+0x7800] ;  /* 0x00780000ea84783b */ /* 0x000fe20000000200 */
[----:B------:R-:W-:-:S02]  /*34b0*/  IADD3 R187, R5, 0x38, RZ ;  /* 0x0000003805bb7810 */ /* 0x000fc40007ffe0ff */
[C---:B------:R-:W-:Y:S01]  /*34c0*/  HMMA.16816.F32 R60, R20.reuse, R52, RZ ;  /* 0x00000034143c723c */ /* 0x040fe200000018ff */
[----:B------:R-:W-:Y:S01]  /*34d0*/  LDSM.16.M88.4 R124, [R234+0x6800] ;  /* 0x00680000ea7c783b */ /* 0x000fe20000000200 */
[----:B------:R-:W-:Y:S01]  /*34e0*/  I2F R173, R161 ;  /* 0x000000a100ad7306 */ /* 0x000fe20000201400 */
[C---:B------:R-:W-:Y:S02]  /*34f0*/  IADD3 R189, R5.reuse, 0x39, RZ ;  /* 0x0000003905bd7810 */ /* 0x040fe40007ffe0ff */
[----:B------:R-:W-:Y:S01]  /*3500*/  LDSM.16.M88.4 R128, [R234+0x7000] ;  /* 0x00700000ea80783b */ /* 0x000fe20000000200 */
[----:B------:R-:W-:Y:S02]  /*3510*/  IADD3 R190, R5, 0x40, RZ ;  /* 0x0000004005be7810 */ /* 0x000fe40007ffe0ff */
[C---:B------:R-:W-:Y:S02]  /*3520*/  HMMA.16816.F32 R36, R20.reuse, R100, RZ ;  /* 0x000000641424723c */ /* 0x040fe400000018ff */
[----:B------:R-:W-:Y:S05]  /*3530*/  I2F R175, R163 ;  /* 0x000000a300af7306 */ /* 0x000fea0000201400 */
[----:B------:R-:W-:Y:S01]  /*3540*/  IMAD R100, R0, 0x2, R228 ;  /* 0x0000000200647824 */ /* 0x000fe200078e02e4 */
[----:B--2---:R-:W-:Y:S02]  /*3550*/  HMMA.16816.F32 R76, R20, R24, RZ ;  /* 0x00000018144c723c */ /* 0x004fe400000018ff */
[----:B------:R-:W-:Y:S06]  /*3560*/  I2F R181, R168 ;  /* 0x000000a800b57306 */ /* 0x000fec0000201400 */
[----:B-1----:R-:W-:Y:S02]  /*3570*/  HMMA.16816.F32 R156, R8, R112, R32 ;  /* 0x00000070089c723c */ /* 0x002fe40000001820 */
[----:B------:R-:W-:Y:S06]  /*3580*/  I2F R183, R170 ;  /* 0x000000aa00b77306 */ /* 0x000fec0000201400 */
[C---:B------:R-:W-:Y:S02]  /*3590*/  HMMA.16816.F32 R32, R16.reuse, R26, RZ ;  /* 0x0000001a1020723c */ /* 0x040fe400000018ff */
[----:B------:R-:W-:Y:S06]  /*35a0*/  I2F R184, R172 ;  /* 0x000000ac00b87306 */ /* 0x000fec0000201400 */
[-C--:B---3--:R-:W-:Y:S02]  /*35b0*/  HMMA.16816.F32 R64, R16, R28.reuse, RZ ;  /* 0x0000001c1040723c */ /* 0x088fe400000018ff */
[----:B------:R-:W-:Y:S06]  /*35c0*/  I2F R188, R180 ;  /* 0x000000b400bc7306 */ /* 0x000fec0000201400 */
[----:B------:R-:W-:Y:S02]  /*35d0*/  HMMA.16816.F32 R68, R20, R28, RZ ;  /* 0x0000001c1444723c */ /* 0x000fe400000018ff */
[----:B------:R-:W-:Y:S06]  /*35e0*/  I2F R191, R182 ;  /* 0x000000b600bf7306 */ /* 0x000fec0000201400 */
[----:B------:R-:W-:Y:S02]  /*35f0*/  HMMA.16816.F32 R48, R16, R52, RZ ;  /* 0x000000341030723c */ /* 0x000fe400000018ff */
[----:B------:R-:W-:Y:S06]  /*3600*/  I2F R192, R185 ;  /* 0x000000b900c07306 */ /* 0x000fec0000201400 */
[C---:B----4-:R-:W-:Y:S01]  /*3610*/  HMMA.16816.F32 R116, R12.reuse, R56, R60 ;  /* 0x000000380c74723c */ /* 0x050fe2000000183c */
[----:B------:R-:W-:Y:S01]  /*3620*/  LDSM.16.M88.4 R60, [R100+0x4000] ;  /* 0x00400000643c783b */ /* 0x000fe20000000200 */
[----:B------:R-:W-:Y:S06]  /*3630*/  I2F R193, R186 ;  /* 0x000000ba00c17306 */ /* 0x000fec0000201400 */
[----:B------:R-:W-:Y:S01]  /*3640*/  HMMA.16816.F32 R164, R12, R112, R36 ;  /* 0x000000700ca4723c */ /* 0x000fe20000001824 */
[----:B------:R-:W1:Y:S01]  /*3650*/  LDSM.16.M88.4 R36, [R237] ;  /* 0x00000000ed24783b */ /* 0x000e620000000200 */
[----:B------:R-:W-:Y:S06]  /*3660*/  I2F R194, R187 ;  /* 0x000000bb00c27306 */ /* 0x000fec0000201400 */
[----:B------:R-:W-:Y:S02]  /*3670*/  HMMA.16816.F32 R72, R16, R24, RZ ;  /* 0x000000181048723c */ /* 0x000fe400000018ff */
[----:B------:R-:W-:Y:S06]  /*3680*/  I2F R195, R189 ;  /* 0x000000bd00c37306 */ /* 0x000fec0000201400 */
[----:B------:R-:W-:Y:S02]  /*3690*/  HMMA.16816.F32 R80, R12, R40, R76 ;  /* 0x000000280c50723c */ /* 0x000fe4000000184c */
[----:B------:R-:W-:Y:S06]  /*36a0*/  I2F R196, R190 ;  /* 0x000000be00c47306 */ /* 0x000fec0000201400 */
[----:B------:R-:W-:Y:S08]  /*36b0*/  HMMA.16816.F32 R24, R20, R26, RZ ;  /* 0x0000001a1418723c */ /* 0x000ff000000018ff */
[C---:B------:R-:W-:Y:S01]  /*36c0*/  HMMA.16816.F32 R76, R8.reuse, R42, R32 ;  /* 0x0000002a084c723c */ /* 0x040fe20000001820 */
[----:B------:R-:W2:Y:S07]  /*36d0*/  LDSM.16.M88.4 R32, [R237+0x2000] ;  /* 0x00200000ed20783b */ /* 0x000eae0000000200 */
[----:B-----5:R-:W-:Y:S08]  /*36e0*/  HMMA.16816.F32 R96, R8, R44, R64 ;  /* 0x0000002c0860723c */ /* 0x020ff00000001840 */
[----:B------:R-:W-:Y:S08]  /*36f0*/  HMMA.16816.F32 R64, R20, R30, RZ ;  /* 0x0000001e1440723c */ /* 0x000ff000000018ff */
[----:B------:R-:W-:Y:S08]  /*3700*/  HMMA.16816.F32 R104, R12, R44, R68 ;  /* 0x0000002c0c68723c */ /* 0x000ff00000001844 */
[----:B------:R-:W-:Y:S01]  /*3710*/  HMMA.16816.F32 R108, R8, R56, R48 ;  /* 0x00000038086c723c */ /* 0x000fe20000001830 */
[----:B------:R-:W-:Y:S07]  /*3720*/  LDSM.16.M88.4 R48, [R233] ;  /* 0x00000000e930783b */ /* 0x000fee0000000200 */
[----:B------:R-:W-:Y:S01]  /*3730*/  HMMA.16816.F32 R68, R16, R30, RZ ;  /* 0x0000001e1044723c */ /* 0x000fe200000018ff */
[----:B------:R-:W3:Y:S07]  /*3740*/  LDSM.16.M88.4 R28, [R238] ;  /* 0x00000000ee1c783b */ /* 0x000eee0000000200 */
[----:B------:R-:W-:Y:S08]  /*3750*/  HMMA.16816.F32 R84, R8, R40, R72 ;  /* 0x000000280854723c */ /* 0x000ff00000001848 */
[C---:B------:R-:W-:Y:S01]  /*3760*/  HMMA.16816.F32 R72, R12.reuse, R42, R24 ;  /* 0x0000002a0c48723c */ /* 0x040fe20000001818 */
[----:B------:R-:W4:Y:S07]  /*3770*/  LDSM.16.M88.4 R24, [R238+0x2000] ;  /* 0x00200000ee18783b */ /* 0x000f2e0000000200 */
[----:B------:R-:W-:Y:S08]  /*3780*/  HMMA.16816.F32 R92, R12, R46, R64 ;  /* 0x0000002e0c5c723c */ /* 0x000ff00000001840 */
[----:B-1----:R-:W-:Y:S08]  /*3790*/  HMMA.16816.F32 R64, R36, R60, R80 ;  /* 0x0000003c2440723c */ /* 0x002ff00000001850 */
[----:B------:R-:W-:Y:S01]  /*37a0*/  HMMA.16816.F32 R88, R8, R46, R68 ;  /* 0x0000002e0858723c */ /* 0x000fe20000001844 */
[----:B------:R-:W1:Y:S07]  /*37b0*/  LDSM.16.M88.4 R44, [R100+0x4800] ;  /* 0x00480000642c783b */ /* 0x000e6e0000000200 */
[-C--:B------:R-:W-:Y:S08]  /*37c0*/  HMMA.16816.F32 R68, R16, R54.reuse, RZ ;  /* 0x000000361044723c */ /* 0x080ff000000018ff */
[----:B------:R-:W-:Y:S08]  /*37d0*/  HMMA.16816.F32 R52, R20, R54, RZ ;  /* 0x000000361434723c */ /* 0x000ff000000018ff */
[----:B--2---:R-:W-:Y:S08]  /*37e0*/  HMMA.16816.F32 R40, R32, R60, R84 ;  /* 0x0000003c2028723c */ /* 0x004ff00000001854 */
[----:B---3--:R-:W-:Y:S08]  /*37f0*/  HMMA.16816.F32 R64, R28, R48, R64 ;  /* 0x000000301c40723c */ /* 0x008ff00000001840 */
[-C--:B------:R-:W-:Y:S08]  /*3800*/  HMMA.16816.F32 R84, R8, R58.reuse, R68 ;  /* 0x0000003a0854723c */ /* 0x080ff00000001844 */
[----:B------:R-:W-:Y:S01]  /*3810*/  HMMA.16816.F32 R80, R12, R58, R52 ;  /* 0x0000003a0c50723c */ /* 0x000fe20000001834 */
[----:B------:R-:W2:Y:S07]  /*3820*/  LDSM.16.M88.4 R52, [R100+0x5000] ;  /* 0x005000006434783b */ /* 0x000eae0000000200 */
[----:B----4-:R-:W-:Y:S01]  /*3830*/  HMMA.16816.F32 R56, R24, R48, R40 ;  /* 0x000000301838723c */ /* 0x010fe20000001828 */
[----:B------:R-:W-:-:S04]  /*3840*/  FMUL.FTZ R0, R64, c[0x0][0x2ec] ;  /* 0x0000bb0040007a20 */ /* 0x000fc80000410000 */
[----:B------:R3:W-:Y:S03]  /*3850*/  MUFU.TANH R227, R0 ;  /* 0x0000000000e37308 */ /* 0x0007e60000002400 */
[-C--:B------:R-:W-:Y:S08]  /*3860*/  HMMA.16816.F32 R40, R36, R62.reuse, R72 ;  /* 0x0000003e2428723c */ /* 0x080ff00000001848 */
[----:B------:R-:W-:Y:S01]  /*3870*/  HMMA.16816.F32 R60, R32, R62, R76 ;  /* 0x0000003e203c723c */ /* 0x000fe2000000184c */
[----:B---3--:R-:W-:-:S07]  /*3880*/  FMUL.FTZ R0, R65, c[0x0][0x2ec] ;  /* 0x0000bb0041007a20 */ /* 0x008fce0000410000 */
[----:B-1----:R-:W-:Y:S01]  /*3890*/  HMMA.16816.F32 R72, R36, R44, R104 ;  /* 0x0000002c2448723c */ /* 0x002fe20000001868 */
[----:B------:R1:W-:Y:S07]  /*38a0*/  MUFU.TANH R209, R0 ;  /* 0x0000000000d17308 */ /* 0x0003ee0000002400 */
[----:B------:R-:W-:Y:S01]  /*38b0*/  HMMA.16816.F32 R68, R28, R50, R40 ;  /* 0x000000321c44723c */ /* 0x000fe20000001828 */
[----:B------:R-:W3:Y:S07]  /*38c0*/  LDSM.16.M88.4 R40, [R233+0x800] ;  /* 0x00080000e928783b */ /* 0x000eee0000000200 */
[C---:B------:R-:W-:Y:S01]  /*38d0*/  HMMA.16816.F32 R76, R32.reuse, R44, R96 ;  /* 0x0000002c204c723c */ /* 0x040fe20000001860 */
[----:B-1----:R-:W-:Y:S01]  /*38e0*/  FMUL.FTZ R0, R66, c[0x0][0x2ec] ;  /* 0x0000bb0042007a20 */ /* 0x002fe20000410000 */
[----:B------:R-:W1:Y:S03]  /*38f0*/  LDSM.16.M88.4 R96, [R228+0x6800] ;  /* 0x00680000e460783b */ /* 0x000e660000000200 */
[----:B------:R4:W-:Y:S03]  /*3900*/  MUFU.TANH R241, R0 ;  /* 0x0000000000f17308 */ /* 0x0009e60000002400 */
[-C--:B------:R-:W-:Y:S08]  /*3910*/  HMMA.16816.F32 R88, R32, R46.reuse, R88 ;  /* 0x0000002e2058723c */ /* 0x080ff00000001858 */
[----:B------:R-:W-:Y:S01]  /*3920*/  HMMA.16816.F32 R92, R36, R46, R92 ;  /* 0x0000002e245c723c */ /* 0x000fe2000000185c */
[----:B------:R-:W5:Y:S01]  /*3930*/  LDSM.16.M88.4 R44, [R233+0x1000] ;  /* 0x00100000e92c783b */ /* 0x000f620000000200 */
[----:B----4-:R-:W-:-:S06]  /*3940*/  FMUL.FTZ R0, R67, c[0x0][0x2ec] ;  /* 0x0000bb0043007a20 */ /* 0x010fcc0000410000 */
[----:B------:R-:W-:Y:S01]  /*3950*/  HMMA.16816.F32 R64, R24, R50, R60 ;  /* 0x000000321840723c */ /* 0x000fe2000000183c */
[----:B------:R4:W-:Y:S07]  /*3960*/  MUFU.TANH R214, R0 ;  /* 0x0000000000d67308 */ /* 0x0009ee0000002400 */
[----:B--2---:R-:W-:Y:S01]  /*3970*/  HMMA.16816.F32 R140, R32, R54, R84 ;  /* 0x00000036208c723c */ /* 0x004fe20000001854 */
[----:B------:R-:W2:Y:S07]  /*3980*/  LDSM.16.M88.4 R84, [R228+0x6000] ;  /* 0x00600000e454783b */ /* 0x000eae0000000200 */
[----:B---3--:R-:W-:Y:S01]  /*3990*/  HMMA.16816.F32 R48, R28, R40, R72 ;  /* 0x000000281c30723c */ /* 0x008fe20000001848 */
[----:B----4-:R-:W-:-:S04]  /*39a0*/  FMUL.FTZ R0, R56, c[0x0][0x2ec] ;  /* 0x0000bb0038007a20 */ /* 0x010fc80000410000 */
[----:B------:R3:W-:Y:S03]  /*39b0*/  MUFU.TANH R248, R0 ;  /* 0x0000000000f87308 */ /* 0x0007e60000002400 */
[-C--:B------:R-:W-:Y:S01]  /*39c0*/  HMMA.16816.F32 R120, R24, R42.reuse, R88 ;  /* 0x0000002a1878723c */ /* 0x080fe20000001858 */
[----:B------:R-:W-:Y:S07]  /*39d0*/  LDSM.16.M88.4 R88, [R228+0x7800] ;  /* 0x00780000e458783b */ /* 0x000fee0000000200 */
[----:B------:R-:W-:Y:S01]  /*39e0*/  HMMA.16816.F32 R104, R28, R42, R92 ;  /* 0x0000002a1c68723c */ /* 0x000fe2000000185c */
[----:B------:R-:W-:Y:S01]  /*39f0*/  LDSM.16.M88.4 R92, [R234+0x6000] ;  /* 0x00600000ea5c783b */ /* 0x000fe20000000200 */
[----:B---3--:R-:W-:-:S06]  /*3a00*/  FMUL.FTZ R0, R57, c[0x0][0x2ec] ;  /* 0x0000bb0039007a20 */ /* 0x008fcc0000410000 */
[C---:B------:R-:W-:Y:S01]  /*3a10*/  HMMA.16816.F32 R136, R36.reuse, R54, R80 ;  /* 0x000000362488723c */ /* 0x040fe20000001850 */
[----:B------:R3:W-:Y:S01]  /*3a20*/  MUFU.TANH R215, R0 ;  /* 0x0000000000d77308 */ /* 0x0007e20000002400 */
[----:B------:R-:W4:Y:S06]  /*3a30*/  LDSM.16.M88.4 R80, [R228+0x7000] ;  /* 0x00700000e450783b */ /* 0x000f2c0000000200 */
[----:B------:R-:W-:Y:S08]  /*3a40*/  HMMA.16816.F32 R60, R36, R52, R116 ;  /* 0x00000034243c723c */ /* 0x000ff00000001874 */
[----:B-1----:R-:W-:Y:S01]  /*3a50*/  HMMA.16816.F32 R72, R16, R96, RZ ;  /* 0x000000601048723c */ /* 0x002fe200000018ff */
[----:B---3--:R-:W-:-:S04]  /*3a60*/  FMUL.FTZ R0, R58, c[0x0][0x2ec] ;  /* 0x0000bb003a007a20 */ /* 0x008fc80000410000 */
[----:B------:R1:W-:Y:S02]  /*3a70*/  MUFU.TANH R251, R0 ;  /* 0x0000000000fb7308 */ /* 0x0003e40000002400 */
[----:B-1----:R-:W-:Y:S02]  /*3a80*/  FMUL.FTZ R0, R59, c[0x0][0x2ec] ;  /* 0x0000bb003b007a20 */ /* 0x002fe40000410000 */
[----:B------:R-:W-:Y:S04]  /*3a90*/  HMMA.16816.F32 R56, R32, R52, R108 ;  /* 0x000000342038723c */ /* 0x000fe8000000186c */
[----:B------:R1:W-:Y:S04]  /*3aa0*/  MUFU.TANH R223, R0 ;  /* 0x0000000000df7308 */ /* 0x0003e80000002400 */
[----:B-----5:R-:W-:Y:S08]  /*3ab0*/  HMMA.16816.F32 R108, R28, R44, R60 ;  /* 0x0000002c1c6c723c */ /* 0x020ff0000000183c */
[----:B--2---:R-:W-:Y:S01]  /*3ac0*/  HMMA.16816.F32 R52, R16, R86, RZ ;  /* 0x000000561034723c */ /* 0x004fe200000018ff */
[----:B-1----:R-:W-:-:S04]  /*3ad0*/  FMUL.FTZ R0, R68, c[0x0][0x2ec] ;  /* 0x0000bb0044007a20 */ /* 0x002fc80000410000 */
[----:B------:R1:W-:Y:S03]  /*3ae0*/  MUFU.TANH R198, R0 ;  /* 0x0000000000c67308 */ /* 0x0003e60000002400 */
[----:B------:R-:W-:Y:S08]  /*3af0*/  HMMA.16816.F32 R116, R24, R44, R56 ;  /* 0x0000002c1874723c */ /* 0x000ff00000001838 */
[----:B------:R-:W-:Y:S01]  /*3b00*/  HMMA.16816.F32 R56, R16, R102, RZ ;  /* 0x000000661038723c */ /* 0x000fe200000018ff */
[----:B-1----:R-:W-:-:S07]  /*3b10*/  FMUL.FTZ R0, R69, c[0x0][0x2ec] ;  /* 0x0000bb0045007a20 */ /* 0x002fce0000410000 */
[----:B----4-:R-:W-:Y:S01]  /*3b20*/  HMMA.16816.F32 R60, R16, R82, RZ ;  /* 0x00000052103c723c */ /* 0x010fe200000018ff */
        /* <DEDUP_REMOVED lines=8> */
[----:B------:R-:W-:Y:S01]  /*3bb0*/  HMMA.16816.F32 R68, R24, R40, R76 ;  /* 0x000000281844723c */ /* 0x000fe2000000184c */
[----:B------:R1:W-:Y:S07]  /*3bc0*/  MUFU.TANH R113, R0 ;  /* 0x0000000000717308 */ /* 0x0003ee0000002400 */
[C---:B------:R-:W-:Y:S08]  /*3bd0*/  HMMA.16816.F32 R40, R16.reuse, R88, RZ ;  /* 0x000000581028723c */ /* 0x040ff000000018ff */
[----:B------:R-:W-:Y:S01]  /*3be0*/  HMMA.16816.F32 R76, R16, R84, RZ ;  /* 0x00000054104c723c */ /* 0x000fe200000018ff */
[----:B-1----:R-:W-:-:S04]  /*3bf0*/  FMUL.FTZ R0, R64, c[0x0][0x2ec] ;  /* 0x0000bb0040007a20 */ /* 0x002fc80000410000 */
[----:B------:R1:W-:Y:S03]  /*3c00*/  MUFU.TANH R208, R0 ;  /* 0x0000000000d07308 */ /* 0x0003e60000002400 */
[----:B------:R-:W-:Y:S08]  /*3c10*/  HMMA.16816.F32 R60, R20, R80, RZ ;  /* 0x00000050143c723c */ /* 0x000ff000000018ff */
[----:B------:R-:W-:Y:S01]  /*3c20*/  HMMA.16816.F32 R216, R8, R132, R40 ;  /* 0x0000008408d8723c */ /* 0x000fe20000001828 */
[----:B------:R-:W2:Y:S01]  /*3c30*/  LDSM.16.M88.4 R40, [R100+0x5800] ;  /* 0x005800006428783b */ /* 0x000ea20000000200 */
[----:B-1----:R-:W-:-:S06]  /*3c40*/  FMUL.FTZ R0, R65, c[0x0][0x2ec] ;  /* 0x0000bb0041007a20 */ /* 0x002fcc0000410000 */
[----:B------:R-:W-:Y:S01]  /*3c50*/  HMMA.16816.F32 R148, R8, R92, R76 ;  /* 0x0000005c0894723c */ /* 0x000fe2000000184c */
[----:B------:R1:W-:Y:S06]  /*3c60*/  MUFU.TANH R101, R0 ;  /* 0x0000000000657308 */ /* 0x0003ec0000002400 */
[C---:B------:R-:W-:Y:S02]  /*3c70*/  IADD3 R76, R5.reuse, 0x41, RZ ;  /* 0x00000041054c7810 */ /* 0x040fe40007ffe0ff */
[C---:B------:R-:W-:Y:S02]  /*3c80*/  IADD3 R78, R5.reuse, 0x48, RZ ;  /* 0x00000048054e7810 */ /* 0x040fe40007ffe0ff */
[----:B------:R-:W-:Y:S01]  /*3c90*/  IADD3 R77, R5, 0x49, RZ ;  /* 0x00000049054d7810 */ /* 0x000fe20007ffe0ff */
        /* <DEDUP_REMOVED lines=10> */
[----:B-1----:R-:W-:-:S07]  /*3d40*/  FMUL.FTZ R0, R49, c[0x0][0x2ec] ;  /* 0x0000bb0031007a20 */ /* 0x002fce0000410000 */
[----:B------:R-:W-:Y:S01]  /*3d50*/  HMMA.16816.F32 R84, R20, R86, RZ ;  /* 0x000000561454723c */ /* 0x000fe200000018ff */
[----:B------:R1:W-:Y:S02]  /*3d60*/  MUFU.TANH R2, R0 ;  /* 0x0000000000027308 */ /* 0x0003e40000002400 */
[----:B-1----:R-:W-:-:S06]  /*3d70*/  FMUL.FTZ R0, R50, c[0x0][0x2ec] ;  /* 0x0000bb0032007a20 */ /* 0x002fcc0000410000 */
[----:B------:R1:W-:Y:S02]  /*3d80*/  MUFU.TANH R213, R0 ;  /* 0x0000000000d57308 */ /* 0x0003e40000002400 */
[----:B-1----:R-:W-:Y:S02]  /*3d90*/  FMUL.FTZ R0, R51, c[0x0][0x2ec] ;  /* 0x0000bb0033007a20 */ /* 0x002fe40000410000 */
[C---:B------:R-:W-:Y:S04]  /*3da0*/  HMMA.16816.F32 R48, R16.reuse, R80, RZ ;  /* 0x000000501030723c */ /* 0x040fe800000018ff */
[----:B------:R1:W-:Y:S04]  /*3db0*/  MUFU.TANH R224, R0 ;  /* 0x0000000000e07308 */ /* 0x0003e80000002400 */
[----:B------:R-:W-:Y:S08]  /*3dc0*/  HMMA.16816.F32 R16, R16, R90, RZ ;  /* 0x0000005a1010723c */ /* 0x000ff000000018ff */
[----:B------:R-:W-:Y:S01]  /*3dd0*/  HMMA.16816.F32 R80, R20, R82, RZ ;  /* 0x000000521450723c */ /* 0x000fe200000018ff */
[----:B-1----:R-:W-:-:S04]  /*3de0*/  FMUL.FTZ R0, R68, c[0x0][0x2ec] ;  /* 0x0000bb0044007a20 */ /* 0x002fc80000410000 */
[----:B------:R1:W3:Y:S03]  /*3df0*/  MUFU.TANH R231, R0 ;  /* 0x0000000000e77308 */ /* 0x0002e60000002400 */
[C---:B------:R-:W-:Y:S08]  /*3e00*/  HMMA.16816.F32 R200, R8.reuse, R128, R48 ;  /* 0x0000008008c8723c */ /* 0x040ff00000001830 */
[----:B------:R-:W-:Y:S01]  /*3e10*/  HMMA.16816.F32 R244, R8, R134, R16 ;  /* 0x0000008608f4723c */ /* 0x000fe20000001810 */
[----:B------:R-:W4:Y:S01]  /*3e20*/  LDSM.16.M88.4 R16, [R233+0x1800] ;  /* 0x00180000e910783b */ /* 0x000f220000000200 */
[----:B-1----:R-:W-:-:S06]  /*3e30*/  FMUL.FTZ R0, R69, c[0x0][0x2ec] ;  /* 0x0000bb0045007a20 */ /* 0x002fcc0000410000 */
[----:B--2---:R-:W-:Y:S01]  /*3e40*/  HMMA.16816.F32 R48, R32, R40, R156 ;  /* 0x000000282030723c */ /* 0x004fe2000000189c */
[----:B---3--:R-:W-:Y:S01]  /*3e50*/  IMAD.MOV.U32 R141, RZ, RZ, R231 ;  /* 0x000000ffff8d7224 */ /* 0x008fe200078e00e7 */
[----:B------:R1:W2:Y:S05]  /*3e60*/  MUFU.TANH R212, R0 ;  /* 0x0000000000d47308 */ /* 0x0002aa0000002400 */
[----:B------:R-:W-:Y:S01]  /*3e70*/  MOV R158, R141 ;  /* 0x0000008d009e7202 */ /* 0x000fe20000000f00 */
[----:B-1----:R-:W-:Y:S02]  /*3e80*/  FMUL.FTZ R0, R70, c[0x0][0x2ec] ;  /* 0x0000bb0046007a20 */ /* 0x002fe40000410000 */
[----:B--2---:R-:W-:-:S02]  /*3e90*/  IMAD.MOV.U32 R157, RZ, RZ, R212 ;  /* 0x000000ffff9d7224 */ /* 0x004fc400078e00d4 */
[----:B------:R1:W-:Y:S02]  /*3ea0*/  MUFU.TANH R197, R0 ;  /* 0x0000000000c57308 */ /* 0x0003e40000002400 */
[----:B-1----:R-:W-:Y:S02]  /*3eb0*/  FMUL.FTZ R0, R71, c[0x0][0x2ec] ;  /* 0x0000bb0047007a20 */ /* 0x002fe40000410000 */
[----:B------:R-:W-:Y:S04]  /*3ec0*/  HMMA.16816.F32 R68, R20, R102, RZ ;  /* 0x000000661444723c */ /* 0x000fe800000018ff */
[----:B------:R-:W-:Y:S08]  /*3ed0*/  I2F R102, R78 ;  /* 0x0000004e00667306 */ /* 0x000ff00000201400 */
[----:B------:R1:W-:Y:S08]  /*3ee0*/  MUFU.TANH R211, R0 ;  /* 0x0000000000d37308 */ /* 0x0003f00000002400 */
[----:B------:R-:W-:Y:S04]  /*3ef0*/  I2F R103, R77 ;  /* 0x0000004d00677306 */ /* 0x000fe80000201400 */
[----:B------:R-:W-:Y:S01]  /*3f00*/  HMMA.16816.F32 R68, R12, R114, R68 ;  /* 0x000000720c44723c */ /* 0x000fe20000001844 */
[----:B-1----:R-:W-:-:S04]  /*3f10*/  FMUL.FTZ R0, R104, c[0x0][0x2ec] ;  /* 0x0000bb0068007a20 */ /* 0x002fc80000410000 */
[----:B------:R1:W2:Y:S02]  /*3f20*/  MUFU.TANH R229, R0 ;  /* 0x0000000000e57308 */ /* 0x0002a40000002400 */
[----:B-1----:R-:W-:Y:S02]  /*3f30*/  FMUL.FTZ R0, R105, c[0x0][0x2ec] ;  /* 0x0000bb0069007a20 */ /* 0x002fe40000410000 */
[----:B--2---:R-:W-:-:S04]  /*3f40*/  IMAD.MOV.U32 R140, RZ, RZ, R229 ;  /* 0x000000ffff8c7224 */ /* 0x004fc800078e00e5 */
[----:B------:R1:W2:Y:S02]  /*3f50*/  MUFU.TANH R226, R0 ;  /* 0x0000000000e27308 */ /* 0x0002a40000002400 */
[----:B-1----:R-:W-:Y:S02]  /*3f60*/  FMUL.FTZ R0, R106, c[0x0][0x2ec] ;  /* 0x0000bb006a007a20 */ /* 0x002fe40000410000 */
[----:B--2---:R-:W-:-:S04]  /*3f70*/  IMAD.MOV.U32 R143, RZ, RZ, R226 ;  /* 0x000000ffff8f7224 */ /* 0x004fc800078e00e2 */
[----:B------:R1:W2:Y:S02]  /*3f80*/  MUFU.TANH R250, R0 ;  /* 0x0000000000fa7308 */ /* 0x0002a40000002400 */
[----:B-1----:R-:W-:Y:S02]  /*3f90*/  FMUL.FTZ R0, R107, c[0x0][0x2ec] ;  /* 0x0000bb006b007a20 */ /* 0x002fe40000410000 */
[----:B------:R-:W-:Y:S01]  /*3fa0*/  HMMA.16816.F32 R104, R8, R94, R52 ;  /* 0x0000005e0868723c */ /* 0x000fe20000001834 */
[----:B--2---:R-:W-:-:S03]  /*3fb0*/  IMAD.MOV.U32 R79, RZ, RZ, R250 ;  /* 0x000000ffff4f7224 */ /* 0x004fc600078e00fa */
[----:B------:R1:W-:Y:S04]  /*3fc0*/  MUFU.TANH R112, R0 ;  /* 0x0000000000707308 */ /* 0x0003e80000002400 */
[----:B------:R-:W-:Y:S08]  /*3fd0*/  HMMA.16816.F32 R52, R28, R46, R136 ;  /* 0x0000002e1c34723c */ /* 0x000ff00000001888 */
[----:B------:R-:W-:Y:S01]  /*3fe0*/  HMMA.16816.F32 R8, R36, R40, R164 ;  /* 0x000000282408723c */ /* 0x000fe200000018a4 */
[----:B-1----:R-:W-:-:S04]  /*3ff0*/  FMUL.FTZ R0, R120, c[0x0][0x2ec] ;  /* 0x0000bb0078007a20 */ /* 0x002fc80000410000 */
[----:B------:R1:W2:Y:S02]  /*4000*/  MUFU.TANH R222, R0 ;  /* 0x0000000000de7308 */ /* 0x0002a40000002400 */
[----:B------:R-:W-:Y:S01]  /*4010*/  MOV R166, R251 ;  /* 0x000000fb00a67202 */ /* 0x000fe20000000f00 */
[----:B------:R-:W-:Y:S01]  /*4020*/  IMAD.MOV.U32 R164, RZ, RZ, R101 ;  /* 0x000000ffffa47224 */ /* 0x000fe200078e0065 */
[----:B------:R-:W-:-:S04]  /*4030*/  MOV R167, R113 ;  /* 0x0000007100a77202 */ /* 0x000fc80000000f00 */
[----:B------:R-:W-:Y:S01]  /*4040*/  I2F R101, R76 ;  /* 0x0000004c00657306 */ /* 0x000fe20000201400 */
[----:B-1----:R-:W-:-:S10]  /*4050*/  FMUL.FTZ R0, R121, c[0x0][0x2ec] ;  /* 0x0000bb0079007a20 */ /* 0x002fd40000410000 */
[----:B----4-:R-:W-:Y:S01]  /*4060*/  HMMA.16816.F32 R44, R28, R16, R8 ;  /* 0x000000101c2c723c */ /* 0x010fe20000001808 */
[----:B--2---:R-:W-:Y:S01]  /*4070*/  IMAD.MOV.U32 R141, RZ, RZ, R222 ;  /* 0x000000ffff8d7224 */ /* 0x004fe200078e00de */
[----:B------:R1:W2:Y:S06]  /*4080*/  MUFU.TANH R232, R0 ;  /* 0x0000000000e87308 */ /* 0x0002ac0000002400 */
[-C--:B------:R-:W-:Y:S07]  /*4090*/  HMMA.16816.F32 R8, R36, R42.reuse, R68 ;  /* 0x0000002a2408723c */ /* 0x080fee0000001844 */
[C---:B------:R-:W-:Y:S01]  /*40a0*/  IADD3 R68, R5.reuse, 0x58, RZ ;  /* 0x0000005805447810 */ /* 0x040fe20007ffe0ff */
[----:B------:R-:W-:Y:S01]  /*40b0*/  HMMA.16816.F32 R40, R32, R42, R72 ;  /* 0x0000002a2028723c */ /* 0x000fe20000001848 */
[C---:B------:R-:W-:Y:S01]  /*40c0*/  IADD3 R70, R5.reuse, 0x60, RZ ;  /* 0x0000006005467810 */ /* 0x040fe20007ffe0ff */
[----:B-1----:R-:W-:Y:S01]  /*40d0*/  FMUL.FTZ R0, R122, c[0x0][0x2ec] ;  /* 0x0000bb007a007a20 */ /* 0x002fe20000410000 */
[C---:B------:R-:W-:Y:S01]  /*40e0*/  IADD3 R69, R5.reuse, 0x68, RZ ;  /* 0x0000006805457810 */ /* 0x040fe20007ffe0ff */
[----:B--2---:R-:W-:Y:S01]  /*40f0*/  IMAD.MOV.U32 R142, RZ, RZ, R232 ;  /* 0x000000ffff8e7224 */ /* 0x004fe200078e00e8 */
[C---:B------:R-:W-:Y:S01]  /*4100*/  IADD3 R71, R5.reuse, 0x69, RZ ;  /* 0x0000006905477810 */ /* 0x040fe20007ffe0ff */
[----:B------:R1:W2:Y:S01]  /*4110*/  MUFU.TANH R4, R0 ;  /* 0x0000000000047308 */ /* 0x0002a20000002400 */
[C---:B------:R-:W-:Y:S01]  /*4120*/  IADD3 R74, R5.reuse, 0x51, RZ ;  /* 0x00000051054a7810 */ /* 0x040fe20007ffe0ff */
[----:B------:R-:W-:Y:S01]  /*4130*/  IMAD.MOV.U32 R159, RZ, RZ, R142 ;  /* 0x000000ffff9f7224 */ /* 0x000fe200078e008e */
[----:B------:R-:W-:Y:S01]  /*4140*/  IADD3 R72, R5, 0x61, RZ ;  /* 0x0000006105487810 */ /* 0x000fe20007ffe0ff */
[----:B------:R-:W-:Y:S01]  /*4150*/  IMAD.MOV.U32 R142, RZ, RZ, R2 ;  /* 0x000000ffff8e7224 */ /* 0x000fe200078e0002 */
[----:B------:R-:W-:Y:S01]  /*4160*/  IADD3 R2, R144, 0x40, RZ ;  /* 0x0000004090027810 */ /* 0x000fe20007ffe0ff */
[----:B-1----:R-:W-:Y:S11]  /*4170*/  FMUL.FTZ R0, R123, c[0x0][0x2ec] ;  /* 0x0000bb007b007a20 */ /* 0x002ff60000410000 */
[----:B------:R-:W-:Y:S01]  /*4180*/  @!UPT UIADD3 URZ, URZ, URZ, URZ ;  /* 0x0000003f3f3ff290 */ /* 0x000fe2000fffe03f */
[----:B------:R-:W-:Y:S01]  /*4190*/  HMMA.16816.F32 R40, R24, R18, R40 ;  /* 0x000000121828723c */ /* 0x000fe20000001828 */
[----:B------:R1:W-:Y:S02]  /*41a0*/  MUFU.TANH R122, R0 ;  /* 0x00000000007a7308 */ /* 0x0003e40000002400 */
[----:B-1----:R-:W-:-:S06]  /*41b0*/  FMUL.FTZ R0, R108, c[0x0][0x2ec] ;  /* 0x0000bb006c007a20 */ /* 0x002fcc0000410000 */
[----:B------:R1:W-:Y:S02]  /*41c0*/  MUFU.TANH R123, R0 ;  /* 0x00000000007b7308 */ /* 0x0003e40000002400 */
[----:B-1----:R-:W-:-:S06]  /*41d0*/  FMUL.FTZ R0, R109, c[0x0][0x2ec] ;  /* 0x0000bb006d007a20 */ /* 0x002fcc0000410000 */
[----:B------:R1:W-:Y:S02]  /*41e0*/  MUFU.TANH R120, R0 ;  /* 0x0000000000787308 */ /* 0x0003e40000002400 */
[----:B-1----:R-:W-:Y:S02]  /*41f0*/  FMUL.FTZ R0, R110, c[0x0][0x2ec] ;  /* 0x0000bb006e007a20 */ /* 0x002fe40000410000 */
[----:B------:R-:W-:-:S04]  /*4200*/  IMAD.MOV.U32 R110, RZ, RZ, R248 ;  /* 0x000000ffff6e7224 */ /* 0x000fc800078e00f8 */
[----:B------:R1:W3:Y:S02]  /*4210*/  MUFU.TANH R210, R0 ;  /* 0x0000000000d27308 */ /* 0x0002e40000002400 */
[----:B-1----:R-:W-:Y:S02]  /*4220*/  FMUL.FTZ R0, R111, c[0x0][0x2ec] ;  /* 0x0000bb006f007a20 */ /* 0x002fe40000410000 */
[----:B------:R-:W-:-:S04]  /*4230*/  IMAD.MOV.U32 R111, RZ, RZ, R242 ;  /* 0x000000ffff6f7224 */ /* 0x000fc800078e00f2 */
[----:B------:R1:W4:Y:S02]  /*4240*/  MUFU.TANH R109, R0 ;  /* 0x00000000006d7308 */ /* 0x0003240000002400 */
[----:B-1----:R-:W-:Y:S01]  /*4250*/  FMUL.FTZ R0, R116, c[0x0][0x2ec] ;  /* 0x0000bb0074007a20 */ /* 0x002fe20000410000 */
[----:B------:R-:W-:-:S05]  /*4260*/  MOV R116, R241 ;  /* 0x000000f100747202 */ /* 0x000fca0000000f00 */
[----:B------:R1:W5:Y:S02]  /*4270*/  MUFU.TANH R243, R0 ;  /* 0x0000000000f37308 */ /* 0x0003640000002400 */
[----:B-1----:R-:W-:Y:S02]  /*4280*/  FMUL.FTZ R0, R117, c[0x0][0x2ec] ;  /* 0x0000bb0075007a20 */ /* 0x002fe40000410000 */
[----:B------:R-:W-:-:S04]  /*4290*/  IMAD.MOV.U32 R117, RZ, RZ, R224 ;  /* 0x000000ffff757224 */ /* 0x000fc800078e00e0 */
[----:B------:R1:W-:Y:S02]  /*42a0*/  MUFU.TANH R252, R0 ;  /* 0x0000000000fc7308 */ /* 0x0003e40000002400 */
[----:B-1----:R-:W-:Y:S01]  /*42b0*/  FMUL.FTZ R0, R118, c[0x0][0x2ec] ;  /* 0x0000bb0076007a20 */ /* 0x002fe20000410000 */
[----:B------:R-:W-:-:S05]  /*42c0*/  MOV R118, R227 ;  /* 0x000000e300767202 */ /* 0x000fca0000000f00 */
[----:B------:R1:W1:Y:S02]  /*42d0*/  MUFU.TANH R121, R0 ;  /* 0x0000000000797308 */ /* 0x0002640000002400 */
[----:B-1----:R-:W-:Y:S02]  /*42e0*/  FMUL.FTZ R0, R119, c[0x0][0x2ec] ;  /* 0x0000bb0077007a20 */ /* 0x002fe40000410000 */
[----:B------:R-:W-:-:S04]  /*42f0*/  IMAD.MOV.U32 R119, RZ, RZ, R225 ;  /* 0x000000ffff777224 */ /* 0x000fc800078e00e1 */
        /* <DEDUP_REMOVED lines=8> */
[C---:B------:R-:W-:Y:S04]  /*4380*/  HMMA.16816.F32 R52, R20.reuse, R96, RZ ;  /* 0x000000601434723c */ /* 0x040fe800000018ff */
[----:B------:R1:W-:Y:S04]  /*4390*/  MUFU.TANH R251, R0 ;  /* 0x0000000000fb7308 */ /* 0x0003e80000002400 */
[----:B------:R-:W-:Y:S01]  /*43a0*/  HMMA.16816.F32 R96, R20, R98, RZ ;  /* 0x000000621460723c */ /* 0x000fe200000018ff */
[----:B-1----:R-:W-:-:S04]  /*43b0*/  FMUL.FTZ R0, R56, c[0x0][0x2ec] ;  /* 0x0000bb0038007a20 */ /* 0x002fc80000410000 */
[----:B------:R1:W1:Y:S11]  /*43c0*/  MUFU.TANH R165, R0 ;  /* 0x0000000000a57308 */ /* 0x0002760000002400 */
[----:B------:R-:W-:Y:S08]  /*43d0*/  @!UPT UIADD3 URZ, URZ, URZ, URZ ;  /* 0x0000003f3f3ff290 */ /* 0x000ff0000fffe03f */
[----:B------:R-:W-:Y:S01]  /*43e0*/  HMMA.16816.F32 R96, R12, R126, R96 ;  /* 0x0000007e0c60723c */ /* 0x000fe20000001860 */
[----:B-1----:R-:W-:-:S06]  /*43f0*/  FMUL.FTZ R0, R57, c[0x0][0x2ec] ;  /* 0x0000bb0039007a20 */ /* 0x002fcc0000410000 */
[----:B------:R-:W-:Y:S01]  /*4400*/  IMAD.MOV.U32 R126, RZ, RZ, R209 ;  /* 0x000000ffff7e7224 */ /* 0x000fe200078e00d1 */
[----:B------:R1:W1:Y:S01]  /*4410*/  MUFU.TANH R248, R0 ;  /* 0x0000000000f87308 */ /* 0x0002620000002400 */
[----:B------:R-:W-:Y:S02]  /*4420*/  IMAD.MOV.U32 R127, RZ, RZ, R214 ;  /* 0x000000ffff7f7224 */ /* 0x000fe400078e00d6 */
[----:B-1----:R-:W-:-:S05]  /*4430*/  FMUL.FTZ R0, R58, c[0x0][0x2ec] ;  /* 0x0000bb003a007a20 */ /* 0x002fca0000410000 */
[----:B------:R1:W-:Y:S02]  /*4440*/  MUFU.TANH R156, R0 ;  /* 0x00000000009c7308 */ /* 0x0003e40000002400 */
[----:B-1----:R-:W-:Y:S02]  /*4450*/  FMUL.FTZ R0, R59, c[0x0][0x2ec] ;  /* 0x0000bb003b007a20 */ /* 0x002fe40000410000 */
[C---:B------:R-:W-:Y:S04]  /*4460*/  HMMA.16816.F32 R56, R20.reuse, R88, RZ ;  /* 0x000000581438723c */ /* 0x040fe800000018ff */
[----:B------:R1:W-:Y:S04]  /*4470*/  MUFU.TANH R231, R0 ;  /* 0x0000000000e77308 */ /* 0x0003e80000002400 */
[----:B------:R-:W-:Y:S08]  /*4480*/  HMMA.16816.F32 R88, R20, R90, RZ ;  /* 0x0000005a1458723c */ /* 0x000ff000000018ff */
[----:B------:R-:W-:Y:S01]  /*4490*/  HMMA.16816.F32 R20, R24, R16, R48 ;  /* 0x000000101814723c */ /* 0x000fe20000001830 */
[----:B-1----:R-:W-:-:S04]  /*44a0*/  FMUL.FTZ R0, R44, c[0x0][0x2ec] ;  /* 0x0000bb002c007a20 */ /* 0x002fc80000410000 */
[----:B------:R1:W1:Y:S03]  /*44b0*/  MUFU.TANH R241, R0 ;  /* 0x0000000000f17308 */ /* 0x0002660000002400 */
[C---:B------:R-:W-:Y:S05]  /*44c0*/  HMMA.16816.F32 R48, R12.reuse, R92, R64 ;  /* 0x0000005c0c30723c */ /* 0x040fea0000001840 */
[----:B------:R-:W-:Y:S02]  /*44d0*/  I2F R93, R74 ;  /* 0x0000004a005d7306 */ /* 0x000fe40000201400 */
[----:B------:R-:W-:Y:S01]  /*44e0*/  IADD3 R92, R5, 0x50, RZ ;  /* 0x00000050055c7810 */ /* 0x000fe20007ffe0ff */
[----:B------:R-:W-:Y:S01]  /*44f0*/  HMMA.16816.F32 R64, R12, R124, R52 ;  /* 0x0000007c0c40723c */ /* 0x000fe20000001834 */
[----:B-1----:R-:W-:-:S04]  /*4500*/  FMUL.FTZ R0, R45, c[0x0][0x2ec] ;  /* 0x0000bb002d007a20 */ /* 0x002fc80000410000 */
[----:B------:R-:W-:Y:S02]  /*4510*/  I2F R108, R92 ;  /* 0x0000005c006c7306 */ /* 0x000fe40000201400 */
[----:B------:R-:W-:Y:S01]  /*4520*/  IMAD.MOV.U32 R125, RZ, RZ, R112 ;  /* 0x000000ffff7d7224 */ /* 0x000fe200078e0070 */
[C---:B------:R-:W-:Y:S01]  /*4530*/  HMMA.16816.F32 R136, R12.reuse, R132, R56 ;  /* 0x000000840c88723c */ /* 0x040fe20000001838 */
[----:B------:R-:W-:Y:S01]  /*4540*/  IMAD.MOV.U32 R124, RZ, RZ, R140 ;  /* 0x000000ffff7c7224 */ /* 0x000fe200078e008c */
[----:B--2---:R-:W-:Y:S02]  /*4550*/  MOV R140, R4 ;  /* 0x00000004008c7202 */ /* 0x004fe40000000f00 */
[----:B------:R-:W-:Y:S01]  /*4560*/  IADD3 R4, R144, 0x48, RZ ;  /* 0x0000004890047810 */ /* 0x000fe20007ffe0ff */
[----:B------:R1:W-:Y:S02]  /*4570*/  MUFU.TANH R242, R0 ;  /* 0x0000000000f27308 */ /* 0x0003e40000002400 */
[----:B------:R-:W-:Y:S01]  /*4580*/  MOV R59, R164 ;  /* 0x000000a4003b7202 */ /* 0x000fe20000000f00 */
[----:B------:R-:W-:Y:S01]  /*4590*/  HMMA.16816.F32 R112, R12, R128, R60 ;  /* 0x000000800c70723c */ /* 0x000fe2000000183c */
[----:B------:R-:W-:Y:S01]  /*45a0*/  MOV R164, R110 ;  /* 0x0000006e00a47202 */ /* 0x000fe20000000f00 */
[----:B------:R-:W-:-:S02]  /*45b0*/  IMAD.MOV.U32 R110, RZ, RZ, R220 ;  /* 0x000000ffff6e7224 */ /* 0x000fc400078e00dc */
[----:B------:R-:W-:Y:S01]  /*45c0*/  IMAD.MOV.U32 R56, RZ, RZ, R111 ;  /* 0x000000ffff387224 */ /* 0x000fe200078e006f */
[----:B---3--:R-:W-:Y:S01]  /*45d0*/  MOV R111, R210 ;  /* 0x000000d2006f7202 */ /* 0x008fe20000000f00 */
[----:B------:R-:W-:Y:S01]  /*45e0*/  IMAD.MOV.U32 R58, RZ, RZ, R167 ;  /* 0x000000ffff3a7224 */ /* 0x000fe200078e00a7 */
[----:B------:R-:W-:Y:S01]  /*45f0*/  MOV R61, R213 ;  /* 0x000000d5003d7202 */ /* 0x000fe20000000f00 */
[----:B------:R-:W-:Y:S01]  /*4600*/  IMAD.MOV.U32 R60, RZ, RZ, R221 ;  /* 0x000000ffff3c7224 */ /* 0x000fe200078e00dd */
[C---:B------:R-:W-:Y:S01]  /*4610*/  HMMA.16816.F32 R52, R12.reuse, R94, R84 ;  /* 0x0000005e0c34723c */ /* 0x040fe20000001854 */
[----:B------:R-:W-:Y:S01]  /*4620*/  IMAD.MOV.U32 R167, RZ, RZ, R116 ;  /* 0x000000ffffa77224 */ /* 0x000fe200078e0074 */
[C---:B------:R-:W-:Y:S01]  /*4630*/  IADD3 R63, R5.reuse, 0x59, RZ ;  /* 0x00000059053f7810 */ /* 0x040fe20007ffe0ff */
[----:B------:R-:W-:Y:S01]  /*4640*/  IMAD.MOV.U32 R116, RZ, RZ, R211 ;  /* 0x000000ffff747224 */ /* 0x000fe200078e00d3 */
[----:B------:R-:W-:Y:S01]  /*4650*/  IADD3 R62, R5, 0x70, RZ ;  /* 0x00000070053e7810 */ /* 0x000fe20007ffe0ff */
[----:B-1----:R-:W-:Y:S01]  /*4660*/  FMUL.FTZ R0, R46, c[0x0][0x2ec] ;  /* 0x0000bb002e007a20 */ /* 0x002fe20000410000 */
[----:B------:R-:W-:Y:S01]  /*4670*/  I2F R75, R63 ;  /* 0x0000003f004b7306 */ /* 0x000fe20000201400 */
[----:B------:R-:W-:Y:S01]  /*4680*/  MOV R95, R223 ;  /* 0x000000df005f7202 */ /* 0x000fe20000000f00 */
[----:B------:R-:W-:Y:S01]  /*4690*/  IMAD.MOV.U32 R94, RZ, RZ, R215 ;  /* 0x000000ffff5e7224 */ /* 0x000fe200078e00d7 */
[----:B------:R-:W-:Y:S01]  /*46a0*/  HMMA.16816.F32 R132, R12, R134, R88 ;  /* 0x000000860c84723c */ /* 0x000fe20000001858 */
[----:B------:R-:W-:-:S02]  /*46b0*/  IMAD.MOV.U32 R57, RZ, RZ, R119 ;  /* 0x000000ffff397224 */ /* 0x000fc400078e0077 */
[----:B------:R-:W-:Y:S02]  /*46c0*/  IMAD.MOV.U32 R119, RZ, RZ, R120 ;  /* 0x000000ffff777224 */ /* 0x000fe400078e0078 */
[----:B------:R1:W-:Y:S01]  /*46d0*/  MUFU.TANH R227, R0 ;  /* 0x0000000000e37308 */ /* 0x0003e20000002400 */
[----:B------:R-:W-:Y:S02]  /*46e0*/  IMAD.MOV.U32 R120, RZ, RZ, R79 ;  /* 0x000000ffff787224 */ /* 0x000fe400078e004f */
[----:B------:R-:W-:Y:S01]  /*46f0*/  HMMA.16816.F32 R128, R12, R130, R80 ;  /* 0x000000820c80723c */ /* 0x000fe20000001850 */
[----:B------:R-:W-:Y:S04]  /*4700*/  LDSM.16.M88.4 R12, [R100+0x6800] ;  /* 0x00680000640c783b */ /* 0x000fe80000000200 */
[----:B------:R-:W-:Y:S01]  /*4710*/  I2F R79, R68 ;  /* 0x00000044004f7306 */ /* 0x000fe20000201400 */
[----:B-1----:R-:W-:-:S07]  /*4720*/  FMUL.FTZ R0, R47, c[0x0][0x2ec] ;  /* 0x0000bb002f007a20 */ /* 0x002fce0000410000 */
[----:B------:R-:W-:Y:S01]  /*4730*/  I2F R82, R70 ;  /* 0x0000004600527306 */ /* 0x000fe20000201400 */
[----:B------:R-:W-:Y:S01]  /*4740*/  HMMA.16816.F32 R44, R28, R18, R8 ;  /* 0x000000121c2c723c */ /* 0x000fe20000001808 */
[----:B------:R-:W1:Y:S04]  /*4750*/  LDSM.16.M88.4 R8, [R100+0x6000] ;  /* 0x006000006408783b */ /* 0x000e680000000200 */
[----:B------:R-:W2:Y:S02]  /*4760*/  LDSM.16.M88.4 R16, [R233+0x2000] ;  /* 0x00200000e910783b */ /* 0x000ea40000000200 */
[----:B------:R3:W-:Y:S08]  /*4770*/  MUFU.TANH R226, R0 ;  /* 0x0000000000e27308 */ /* 0x0007f00000002400 */
[----:B------:R-:W-:Y:S01]  /*4780*/  I2F R83, R72 ;  /* 0x0000004800537306 */ /* 0x000fe20000201400 */
[----:B---3--:R-:W-:-:S07]  /*4790*/  FMUL.FTZ R0, R20, c[0x0][0x2ec] ;  /* 0x0000bb0014007a20 */ /* 0x008fce0000410000 */
[----:B------:R-:W-:Y:S08]  /*47a0*/  I2F R81, R69 ;  /* 0x0000004500517306 */ /* 0x000ff00000201400 */
[----:B------:R3:W1:Y:S08]  /*47b0*/  MUFU.TANH R224, R0 ;  /* 0x0000000000e07308 */ /* 0x0006700000002400 */
[----:B------:R-:W-:Y:S01]  /*47c0*/  I2F R80, R71 ;  /* 0x0000004700507306 */ /* 0x000fe20000201400 */
[----:B---3--:R-:W-:-:S07]  /*47d0*/  FMUL.FTZ R0, R21, c[0x0][0x2ec] ;  /* 0x0000bb0015007a20 */ /* 0x008fce0000410000 */
[----:B------:R-:W-:Y:S08]  /*47e0*/  I2F R73, R62 ;  /* 0x0000003e00497306 */ /* 0x000ff00000201400 */
[----:B------:R3:W-:Y:S02]  /*47f0*/  MUFU.TANH R225, R0 ;  /* 0x0000000000e17308 */ /* 0x0007e40000002400 */
[----:B---3--:R-:W-:-:S06]  /*4800*/  FMUL.FTZ R0, R22, c[0x0][0x2ec] ;  /* 0x0000bb0016007a20 */ /* 0x008fcc0000410000 */
[----:B------:R3:W1:Y:S02]  /*4810*/  MUFU.TANH R221, R0 ;  /* 0x0000000000dd7308 */ /* 0x0006640000002400 */
[----:B---3--:R-:W-:Y:S02]  /*4820*/  FMUL.FTZ R0, R23, c[0x0][0x2ec] ;  /* 0x0000bb0017007a20 */ /* 0x008fe40000410000 */
[----:B-1----:R-:W-:Y:S04]  /*4830*/  HMMA.16816.F32 R20, R36, R8, R48 ;  /* 0x000000082414723c */ /* 0x002fe80000001830 */
[----:B------:R1:W3:Y:S04]  /*4840*/  MUFU.TANH R220, R0 ;  /* 0x0000000000dc7308 */ /* 0x0002e80000002400 */
[----:B------:R-:W-:Y:S01]  /*4850*/  HMMA.16816.F32 R48, R32, R10, R104 ;  /* 0x0000000a2030723c */ /* 0x000fe20000001868 */
[----:B-1----:R-:W-:-:S04]  /*4860*/  FMUL.FTZ R0, R44, c[0x0][0x2ec] ;  /* 0x0000bb002c007a20 */ /* 0x002fc80000410000 */
[----:B------:R1:W-:Y:S11]  /*4870*/  MUFU.TANH R222, R0 ;  /* 0x0000000000de7308 */ /* 0x0003f60000002400 */
[----:B--2---:R-:W-:Y:S01]  /*4880*/  HMMA.16816.F32 R20, R28, R16, R20 ;  /* 0x000000101c14723c */ /* 0x004fe20000001814 */
[----:B-1----:R-:W-:-:S04]  /*4890*/  FMUL.FTZ R0, R45, c[0x0][0x2ec] ;  /* 0x0000bb002d007a20 */ /* 0x002fc80000410000 */
[----:B------:R1:W-:Y:S02]  /*48a0*/  MUFU.TANH R223, R0 ;  /* 0x0000000000df7308 */ /* 0x0003e40000002400 */
[----:B-1----:R-:W-:-:S06]  /*48b0*/  FMUL.FTZ R0, R46, c[0x0][0x2ec] ;  /* 0x0000bb002e007a20 */ /* 0x002fcc0000410000 */
[----:B------:R1:W2:Y:S02]  /*48c0*/  MUFU.TANH R213, R0 ;  /* 0x0000000000d57308 */ /* 0x0002a40000002400 */
[----:B-1----:R-:W-:Y:S02]  /*48d0*/  FMUL.FTZ R0, R47, c[0x0][0x2ec] ;  /* 0x0000bb002f007a20 */ /* 0x002fe40000410000 */
[----:B------:R-:W-:Y:S04]  /*48e0*/  HMMA.16816.F32 R44, R32, R8, R148 ;  /* 0x00000008202c723c */ /* 0x000fe80000001894 */
[----:B------:R1:W-:Y:S03]  /*48f0*/  MUFU.TANH R215, R0 ;  /* 0x0000000000d77308 */ /* 0x0003e60000002400 */
[----:B------:R-:W-:-:S04]  /*4900*/  IMNMX R8, R144, UR9, PT ;  /* 0x0000000990087c17 */ /* 0x000fc8000b800200 */
[-C--:B------:R-:W-:Y:S02]  /*4910*/  ISETP.GE.AND P0, PT, R145, R8.reuse, PT ;  /* 0x000000089100720c */ /* 0x080fe40003f06270 */
[----:B------:R-:W-:Y:S01]  /*4920*/  ISETP.GE.AND P6, PT, R146, R8, PT ;  /* 0x000000089200720c */ /* 0x000fe20003fc6270 */
[----:B-1----:R-:W-:-:S04]  /*4930*/  FMUL.FTZ R0, R40, c[0x0][0x2ec] ;  /* 0x0000bb0028007a20 */ /* 0x002fc80000410000 */
[----:B------:R1:W-:Y:S06]  /*4940*/  MUFU.TANH R86, R0 ;  /* 0x0000000000567308 */ /* 0x0003ec0000002400 */
[----:B------:R-:W-:Y:S01]  /*4950*/  HMMA.16816.F32 R44, R24, R16, R44 ;  /* 0x00000010182c723c */ /* 0x000fe2000000182c */
[----:B-1----:R-:W-:-:S04]  /*4960*/  FMUL.FTZ R0, R41, c[0x0][0x2ec] ;  /* 0x0000bb0029007a20 */ /* 0x002fc80000410000 */
[----:B------:R1:W-:Y:S02]  /*4970*/  MUFU.TANH R210, R0 ;  /* 0x0000000000d27308 */ /* 0x0003e40000002400 */
[----:B-1----:R-:W-:-:S06]  /*4980*/  FMUL.FTZ R0, R42, c[0x0][0x2ec] ;  /* 0x0000bb002a007a20 */ /* 0x002fcc0000410000 */
[----:B------:R1:W1:Y:S02]  /*4990*/  MUFU.TANH R85, R0 ;  /* 0x0000000000557308 */ /* 0x0002640000002400 */
[----:B-1----:R-:W-:Y:S02]  /*49a0*/  FMUL.FTZ R0, R43, c[0x0][0x2ec] ;  /* 0x0000bb002b007a20 */ /* 0x002fe40000410000 */
[----:B------:R-:W-:Y:S04]  /*49b0*/  HMMA.16816.F32 R40, R36, R10, R52 ;  /* 0x0000000a2428723c */ /* 0x000fe80000001834 */
[----:B------:R1:W1:Y:S03]  /*49c0*/  MUFU.TANH R87, R0 ;  /* 0x0000000000577308 */ /* 0x0002660000002400 */
[----:B------:R-:W-:Y:S01]  /*49d0*/  FMUL.FTZ R10, R45, c[0x0][0x2ec] ;  /* 0x0000bb002d0a7a20 */ /* 0x000fe20000410000 */
[----:B------:R-:W-:Y:S01]  /*49e0*/  IMNMX R11, R2, UR9, PT ;  /* 0x00000009020b7c17 */ /* 0x000fe2000b800200 */
[----:B------:R-:W-:Y:S01]  /*49f0*/  FMUL.FTZ R2, R46, c[0x0][0x2ec] ;  /* 0x0000bb002e027a20 */ /* 0x000fe20000410000 */
[----:B------:R-:W-:Y:S02]  /*4a00*/  HMMA.16816.F32 R52, R32, R12, R152 ;  /* 0x0000000c2034723c */ /* 0x000fe40000001898 */
[----:B------:R2:W-:Y:S01]  /*4a10*/  MUFU.TANH R212, R10 ;  /* 0x0000000a00d47308 */ /* 0x0005e20000002400 */
[----:B------:R-:W-:-:S02]  /*4a20*/  ISETP.GE.AND P2, PT, R145, R11, PT ;  /* 0x0000000b9100720c */ /* 0x000fc40003f46270 */
[----:B------:R-:W-:Y:S01]  /*4a30*/  ISETP.GE.AND P1, PT, R146, R11, PT ;  /* 0x0000000b9200720c */ /* 0x000fe20003f26270 */
[----:B-1----:R-:W-:-:S04]  /*4a40*/  FMUL.FTZ R0, R20, c[0x0][0x2ec] ;  /* 0x0000bb0014007a20 */ /* 0x002fc80000410000 */
[----:B------:R1:W1:Y:S04]  /*4a50*/  MUFU.TANH R88, R0 ;  /* 0x0000000000587308 */ /* 0x0002680000002400 */
[----:B------:R-:W-:Y:S01]  /*4a60*/  HMMA.16816.F32 R40, R28, R18, R40 ;  /* 0x000000121c28723c */ /* 0x000fe20000001828 */
[----:B--2---:R-:W-:Y:S01]  /*4a70*/  IMNMX R10, R4, UR9, PT ;  /* 0x00000009040a7c17 */ /* 0x004fe2000b800200 */
[----:B------:R-:W-:Y:S02]  /*4a80*/  FFMA.FTZ R4, R162, UR4, R94 ;  /* 0x00000004a2047c23 */ /* 0x000fe4000801005e */
[----:B------:R-:W-:Y:S01]  /*4a90*/  IMAD.MOV.U32 R94, RZ, RZ, R56 ;  /* 0x000000ffff5e7224 */ /* 0x000fe200078e0038 */
[----:B------:R-:W-:Y:S01]  /*4aa0*/  ISETP.GE.AND P3, PT, R145, R10, PT ;  /* 0x0000000a9100720c */ /* 0x000fe20003f66270 */
[----:B------:R-:W-:Y:S01]  /*4ab0*/  IMAD.MOV.U32 R56, RZ, RZ, R58 ;  /* 0x000000ffff387224 */ /* 0x000fe200078e003a */
[----:B------:R-:W-:Y:S01]  /*4ac0*/  MOV R58, R60 ;  /* 0x0000003c003a7202 */ /* 0x000fe20000000f00 */
[----:B------:R-:W-:Y:S01]  /*4ad0*/  IMAD.MOV.U32 R60, RZ, RZ, R157 ;  /* 0x000000ffff3c7224 */ /* 0x000fe200078e009d */
[----:B------:R-:W-:Y:S01]  /*4ae0*/  MOV R157, R116 ;  /* 0x00000074009d7202 */ /* 0x000fe20000000f00 */
[----:B------:R-:W-:Y:S01]  /*4af0*/  IMAD.MOV.U32 R116, RZ, RZ, R111 ;  /* 0x000000ffff747224 */ /* 0x000fe200078e006f */
[----:B------:R-:W-:Y:S01]  /*4b00*/  FSEL R105, R4, -INF , !P2 ;  /* 0xff80000004697808 */ /* 0x000fe20005000000 */
[----:B-1----:R-:W-:-:S02]  /*4b10*/  FMUL.FTZ R0, R21, c[0x0][0x2ec] ;  /* 0x0000bb0015007a20 */ /* 0x002fc40000410000 */
[----:B------:R-:W-:Y:S02]  /*4b20*/  FFMA.FTZ R4, R169, UR4, R208 ;  /* 0x00000004a9047c23 */ /* 0x000fe400080100d0 */
[----:B------:R1:W-:Y:S02]  /*4b30*/  MUFU.TANH R211, R0 ;  /* 0x0000000000d37308 */ /* 0x0003e40000002400 */
[----:B-1----:R-:W-:-:S06]  /*4b40*/  FMUL.FTZ R0, R22, c[0x0][0x2ec] ;  /* 0x0000bb0016007a20 */ /* 0x002fcc0000410000 */
[----:B------:R1:W-:Y:S02]  /*4b50*/  MUFU.TANH R209, R0 ;  /* 0x0000000000d17308 */ /* 0x0003e40000002400 */
[----:B-1----:R-:W-:Y:S02]  /*4b60*/  FMUL.FTZ R0, R23, c[0x0][0x2ec] ;  /* 0x0000bb0017007a20 */ /* 0x002fe40000410000 */
[----:B------:R-:W-:Y:S04]  /*4b70*/  HMMA.16816.F32 R20, R36, R12, R64 ;  /* 0x0000000c2414723c */ /* 0x000fe80000001840 */
[----:B------:R1:W-:Y:S03]  /*4b80*/  MUFU.TANH R66, R2 ;  /* 0x0000000200427308 */ /* 0x0003e60000002400 */
[----:B------:R-:W-:-:S05]  /*4b90*/  FMUL.FTZ R12, R47, c[0x0][0x2ec] ;  /* 0x0000bb002f0c7a20 */ /* 0x000fca0000410000 */
[----:B------:R2:W-:Y:S01]  /*4ba0*/  MUFU.TANH R214, R0 ;  /* 0x0000000000d67308 */ /* 0x0005e20000002400 */
[----:B-1----:R-:W-:Y:S01]  /*4bb0*/  FFMA.FTZ R2, R162, UR4, R95 ;  /* 0x00000004a2027c23 */ /* 0x002fe2000801005f */
[----:B------:R-:W-:Y:S01]  /*4bc0*/  MOV R95, R57 ;  /* 0x00000039005f7202 */ /* 0x000fe20000000f00 */
[----:B------:R-:W-:Y:S02]  /*4bd0*/  IMAD.MOV.U32 R57, RZ, RZ, R59 ;  /* 0x000000ffff397224 */ /* 0x000fe400078e003b */
[----:B------:R-:W-:Y:S01]  /*4be0*/  IMAD.MOV.U32 R59, RZ, RZ, R61 ;  /* 0x000000ffff3b7224 */ /* 0x000fe200078e003d */
[----:B------:R-:W-:Y:S01]  /*4bf0*/  FSEL R111, R2, -INF , !P3 ;  /* 0xff800000026f7808 */ /* 0x000fe20005800000 */
[----:B------:R-:W-:Y:S01]  /*4c00*/  FFMA.FTZ R2, R169, UR4, R199 ;  /* 0x00000004a9027c23 */ /* 0x000fe200080100c7 */
[----:B------:R-:W-:Y:S01]  /*4c10*/  ISETP.GE.AND P3, PT, R147, R11, PT ;  /* 0x0000000b9300720c */ /* 0x000fe20003f66270 */
[----:B--2---:R-:W-:Y:S01]  /*4c20*/  FMUL.FTZ R0, R44, c[0x0][0x2ec] ;  /* 0x0000bb002c007a20 */ /* 0x004fe20000410000 */
[----:B------:R-:W-:Y:S01]  /*4c30*/  IADD3 R61, R5, 0x71, RZ ;  /* 0x00000071053d7810 */ /* 0x000fe20007ffe0ff */
[----:B------:R-:W-:Y:S01]  /*4c40*/  HMMA.16816.F32 R44, R24, R18, R48 ;  /* 0x00000012182c723c */ /* 0x000fe20000001830 */
[----:B------:R-:W1:Y:S01]  /*4c50*/  LDSM.16.M88.4 R16, [R233+0x2800] ;  /* 0x00280000e910783b */ /* 0x000e620000000200 */
[----:B------:R2:W1:Y:S08]  /*4c60*/  MUFU.TANH R84, R0 ;  /* 0x0000000000547308 */ /* 0x0004700000002400 */
[----:B------:R-:W-:Y:S01]  /*4c70*/  I2F R67, R61 ;  /* 0x0000003d00437306 */ /* 0x000fe20000201400 */
[----:B--2---:R-:W-:-:S04]  /*4c80*/  IADD3 R0, R144, 0x8, RZ ;  /* 0x0000000890007810 */ /* 0x004fc80007ffe0ff */
[----:B------:R-:W-:Y:S01]  /*4c90*/  IMNMX R9, R0, UR9, PT ;  /* 0x0000000900097c17 */ /* 0x000fe2000b800200 */
[----:B------:R-:W-:-:S03]  /*4ca0*/  FFMA.FTZ R0, R162, UR4, R126 ;  /* 0x00000004a2007c23 */ /* 0x000fc6000801007e */
[-C--:B------:R-:W-:Y:S02]  /*4cb0*/  ISETP.GE.AND P4, PT, R145, R9.reuse, PT ;  /* 0x000000099100720c */ /* 0x080fe40003f86270 */
[----:B------:R-:W-:Y:S01]  /*4cc0*/  FSEL R104, R0, -INF , !P0 ;  /* 0xff80000000687808 */ /* 0x000fe20004000000 */
[----:B------:R-:W-:Y:S01]  /*4cd0*/  FFMA.FTZ R0, R162, UR4, R127 ;  /* 0x00000004a2007c23 */ /* 0x000fe2000801007f */
[CC--:B------:R-:W-:Y:S01]  /*4ce0*/  ISETP.GE.AND P5, PT, R146.reuse, R9.reuse, PT ;  /* 0x000000099200720c */ /* 0x0c0fe20003fa6270 */
[----:B------:R-:W-:Y:S01]  /*4cf0*/  IMAD.MOV.U32 R127, RZ, RZ, R56 ;  /* 0x000000ffff7f7224 */ /* 0x000fe200078e0038 */
[----:B------:R-:W-:Y:S01]  /*4d00*/  ISETP.GE.AND P0, PT, R146, R10, PT ;  /* 0x0000000a9200720c */ /* 0x000fe20003f06270 */
[----:B------:R-:W-:Y:S01]  /*4d10*/  IMAD.MOV.U32 R56, RZ, RZ, R59 ;  /* 0x000000ffff387224 */ /* 0x000fe200078e003b */
[----:B------:R-:W-:Y:S01]  /*4d20*/  FSEL R148, R0, -INF , !P4 ;  /* 0xff80000000947808 */ /* 0x000fe20006000000 */
[----:B------:R-:W-:Y:S01]  /*4d30*/  FFMA.FTZ R0, R169, UR4, R198 ;  /* 0x00000004a9007c23 */ /* 0x000fe200080100c6 */
[C---:B------:R-:W-:Y:S01]  /*4d40*/  ISETP.GE.AND P4, PT, R147.reuse, R8, PT ;  /* 0x000000089300720c */ /* 0x040fe20003f86270 */
[----:B------:R2:W1:Y:S01]  /*4d50*/  MUFU.TANH R198, R12 ;  /* 0x0000000c00c67308 */ /* 0x0004620000002400 */
[----:B------:R-:W-:-:S02]  /*4d60*/  ISETP.GE.AND P2, PT, R147, R9, PT ;  /* 0x000000099300720c */ /* 0x000fc40003f46270 */
[----:B------:R-:W-:Y:S01]  /*4d70*/  FSEL R144, R0, -INF , !P6 ;  /* 0xff80000000907808 */ /* 0x000fe20007000000 */
[----:B------:R-:W-:Y:S01]  /*4d80*/  FFMA.FTZ R0, R169, UR4, R94 ;  /* 0x00000004a9007c23 */ /* 0x000fe2000801005e */
[----:B------:R-:W-:Y:S01]  /*4d90*/  MOV R94, R57 ;  /* 0x00000039005e7202 */ /* 0x000fe20000000f00 */
[----:B------:R-:W-:Y:S01]  /*4da0*/  IMAD.MOV.U32 R57, RZ, RZ, R158 ;  /* 0x000000ffff397224 */ /* 0x000fe200078e009e */
[----:B------:R-:W-:Y:S01]  /*4db0*/  MOV R59, R110 ;  /* 0x0000006e003b7202 */ /* 0x000fe20000000f00 */
[----:B------:R-:W-:Y:S01]  /*4dc0*/  IMAD.MOV.U32 R158, RZ, RZ, R159 ;  /* 0x000000ffff9e7224 */ /* 0x000fe200078e009f */
[----:B------:R-:W-:Y:S01]  /*4dd0*/  FSEL R155, R0, -INF , !P5 ;  /* 0xff800000009b7808 */ /* 0x000fe20006800000 */
[C---:B------:R-:W-:Y:S01]  /*4de0*/  FFMA.FTZ R0, R171.reuse, UR4, R95 ;  /* 0x00000004ab007c23 */ /* 0x040fe2000801005f */
[----:B------:R-:W-:Y:S01]  /*4df0*/  MOV R159, R164 ;  /* 0x000000a4009f7202 */ /* 0x000fe20000000f00 */
[----:B------:R-:W-:Y:S01]  /*4e00*/  IMAD.MOV.U32 R95, RZ, RZ, R58 ;  /* 0x000000ffff5f7224 */ /* 0x000fe200078e003a */
[----:B------:R-:W-:Y:S01]  /*4e10*/  MOV R58, R124 ;  /* 0x0000007c003a7202 */ /* 0x000fe20000000f00 */
[----:B------:R-:W-:Y:S01]  /*4e20*/  IMAD.MOV.U32 R124, RZ, RZ, R141 ;  /* 0x000000ffff7c7224 */ /* 0x000fe200078e008d */
[----:B------:R-:W-:Y:S01]  /*4e30*/  FSEL R141, R0, -INF , !P4 ;  /* 0xff800000008d7808 */ /* 0x000fe20006000000 */
[----:B------:R-:W-:Y:S01]  /*4e40*/  IMAD.MOV.U32 R164, RZ, RZ, R119 ;  /* 0x000000ffffa47224 */ /* 0x000fe200078e0077 */
[----:B------:R-:W-:Y:S01]  /*4e50*/  FSEL R119, R2, -INF , !P0 ;  /* 0xff80000002777808 */ /* 0x000fe20004000000 */
[----:B------:R-:W-:Y:S01]  /*4e60*/  FFMA.FTZ R0, R171, UR4, R127 ;  /* 0x00000004ab007c23 */ /* 0x000fe2000801007f */
[----:B------:R-:W-:Y:S01]  /*4e70*/  ISETP.GE.AND P5, PT, R160, R8, PT ;  /* 0x00000008a000720c */ /* 0x000fe20003fa6270 */
[----:B------:R-:W-:Y:S01]  /*4e80*/  FMUL.FTZ R2, R41, c[0x0][0x2ec] ;  /* 0x0000bb0029027a20 */ /* 0x000fe20000410000 */
[----:B------:R-:W-:Y:S01]  /*4e90*/  FSEL R110, R4, -INF , !P1 ;  /* 0xff800000046e7808 */ /* 0x000fe20004800000 */
[----:B------:R-:W-:Y:S01]  /*4ea0*/  FFMA.FTZ R4, R171, UR4, R94 ;  /* 0x00000004ab047c23 */ /* 0x000fe2000801005e */
[----:B------:R-:W-:Y:S01]  /*4eb0*/  FSEL R151, R0, -INF , !P2 ;  /* 0xff80000000977808 */ /* 0x000fe20005000000 */
[----:B------:R3:W-:Y:S01]  /*4ec0*/  MUFU.TANH R199, R2 ;  /* 0x0000000200c77308 */ /* 0x0007e20000002400 */
[----:B------:R-:W-:Y:S01]  /*4ed0*/  FFMA.FTZ R0, R174, UR4, R59 ;  /* 0x00000004ae007c23 */ /* 0x000fe2000801003b */
[----:B------:R-:W-:Y:S01]  /*4ee0*/  MOV R59, R124 ;  /* 0x0000007c003b7202 */ /* 0x000fe20000000f00 */
[----:B------:R-:W-:Y:S01]  /*4ef0*/  IMAD.MOV.U32 R124, RZ, RZ, R140 ;  /* 0x000000ffff7c7224 */ /* 0x000fe200078e008c */
[----:B------:R-:W-:Y:S01]  /*4f00*/  ISETP.GE.AND P1, PT, R160, R9, PT ;  /* 0x00000009a000720c */ /* 0x000fe20003f26270 */
[----:B------:R-:W-:Y:S01]  /*4f10*/  IMAD.MOV.U32 R140, RZ, RZ, R142 ;  /* 0x000000ffff8c7224 */ /* 0x000fe200078e008e */
[----:B------:R-:W-:Y:S01]  /*4f20*/  FSEL R142, R0, -INF , !P5 ;  /* 0xff800000008e7808 */ /* 0x000fe20006800000 */
[----:B-1----:R-:W-:Y:S01]  /*4f30*/  HMMA.16816.F32 R20, R28, R16, R20 ;  /* 0x000000101c14723c */ /* 0x002fe20000001814 */
[----:B------:R-:W-:Y:S01]  /*4f40*/  ISETP.GE.AND P6, PT, R147, R10, PT ;  /* 0x0000000a9300720c */ /* 0x000fe20003fc6270 */
[----:B--2---:R-:W-:Y:S01]  /*4f50*/  FMUL.FTZ R12, R40, c[0x0][0x2ec] ;  /* 0x0000bb00280c7a20 */ /* 0x004fe20000410000 */
[----:B------:R-:W-:Y:S01]  /*4f60*/  FSEL R106, R4, -INF , !P3 ;  /* 0xff800000046a7808 */ /* 0x000fe20005800000 */
[----:B------:R-:W-:Y:S01]  /*4f70*/  FMUL.FTZ R4, R42, c[0x0][0x2ec] ;  /* 0x0000bb002a047a20 */ /* 0x000fe20000410000 */
[----:B------:R-:W-:Y:S01]  /*4f80*/  MOV R127, R117 ;  /* 0x00000075007f7202 */ /* 0x000fe20000000f00 */
[----:B------:R1:W2:Y:S01]  /*4f90*/  MUFU.TANH R208, R12 ;  /* 0x0000000c00d07308 */ /* 0x0002a20000002400 */
[----:B------:R-:W-:Y:S01]  /*4fa0*/  ISETP.GE.AND P2, PT, R161, R8, PT ;  /* 0x00000008a100720c */ /* 0x000fe20003f46270 */
[----:B---3--:R-:W-:Y:S01]  /*4fb0*/  FFMA.FTZ R2, R171, UR4, R95 ;  /* 0x00000004ab027c23 */ /* 0x008fe2000801005f */
[C---:B------:R-:W-:Y:S01]  /*4fc0*/  ISETP.GE.AND P4, PT, R160.reuse, R10, PT ;  /* 0x0000000aa000720c */ /* 0x040fe20003f86270 */
[----:B------:R-:W-:Y:S01]  /*4fd0*/  IMAD.MOV.U32 R95, RZ, RZ, R56 ;  /* 0x000000ffff5f7224 */ /* 0x000fe200078e0038 */
[-C--:B------:R-:W-:Y:S01]  /*4fe0*/  ISETP.GE.AND P0, PT, R160, R11.reuse, PT ;  /* 0x0000000ba000720c */ /* 0x080fe20003f06270 */
[----:B------:R-:W-:Y:S01]  /*4ff0*/  IMAD.MOV.U32 R56, RZ, RZ, R57 ;  /* 0x000000ffff387224 */ /* 0x000fe200078e0039 */
[----:B------:R-:W-:Y:S01]  /*5000*/  FSEL R117, R2, -INF , !P6 ;  /* 0xff80000002757808 */ /* 0x000fe20007000000 */
[C---:B------:R-:W-:Y:S01]  /*5010*/  FFMA.FTZ R0, R174.reuse, UR4, R95 ;  /* 0x00000004ae007c23 */ /* 0x040fe2000801005f */
[----:B------:R3:W2:Y:S01]  /*5020*/  MUFU.TANH R171, R4 ;  /* 0x0000000400ab7308 */ /* 0x0006a20000002400 */
[----:B------:R-:W-:Y:S01]  /*5030*/  FFMA.FTZ R2, R174, UR4, R197 ;  /* 0x00000004ae027c23 */ /* 0x000fe200080100c5 */
[----:B------:R-:W-:Y:S01]  /*5040*/  MOV R94, R120 ;  /* 0x00000078005e7202 */ /* 0x000fe20000000f00 */
[----:B------:R-:W-:Y:S01]  /*5050*/  IMAD.MOV.U32 R95, RZ, RZ, R58 ;  /* 0x000000ffff5f7224 */ /* 0x000fe200078e003a */
[----:B------:R-:W-:Y:S01]  /*5060*/  FSEL R154, R0, -INF , !P1 ;  /* 0xff800000009a7808 */ /* 0x000fe20004800000 */
[----:B------:R-:W-:Y:S01]  /*5070*/  FFMA.FTZ R0, R173, UR4, R140 ;  /* 0x00000004ad007c23 */ /* 0x000fe2000801008c */
[----:B------:R-:W-:Y:S01]  /*5080*/  ISETP.GE.AND P6, PT, R161, R11, PT ;  /* 0x0000000ba100720c */ /* 0x000fe20003fc6270 */
[----:B-1----:R-:W-:Y:S01]  /*5090*/  FMUL.FTZ R12, R43, c[0x0][0x2ec] ;  /* 0x0000bb002b0c7a20 */ /* 0x002fe20000410000 */
[-C--:B------:R-:W-:Y:S01]  /*50a0*/  ISETP.GE.AND P3, PT, R161, R9.reuse, PT ;  /* 0x00000009a100720c */ /* 0x080fe20003f66270 */
[----:B------:R-:W-:Y:S01]  /*50b0*/  HMMA.16816.F32 R40, R36, R14, R96 ;  /* 0x0000000e2428723c */ /* 0x000fe20000001860 */
[----:B------:R-:W-:Y:S01]  /*50c0*/  FSEL R140, R0, -INF , !P2 ;  /* 0xff800000008c7808 */ /* 0x000fe20005000000 */
[----:B------:R-:W-:Y:S01]  /*50d0*/  FFMA.FTZ R0, R173, UR4, R60 ;  /* 0x00000004ad007c23 */ /* 0x000fe2000801003c */
[----:B------:R-:W-:Y:S01]  /*50e0*/  ISETP.GE.AND P5, PT, R161, R10, PT ;  /* 0x0000000aa100720c */ /* 0x000fe20003fa6270 */
[----:B------:R1:W-:Y:S01]  /*50f0*/  MUFU.TANH R197, R12 ;  /* 0x0000000c00c57308 */ /* 0x0003e20000002400 */
[C---:B------:R-:W-:Y:S01]  /*5100*/  IADD3 R57, R5.reuse, 0x78, RZ ;  /* 0x0000007805397810 */ /* 0x040fe20007ffe0ff */
[----:B---3--:R-:W-:Y:S01]  /*5110*/  FFMA.FTZ R4, R174, UR4, R56 ;  /* 0x00000004ae047c23 */ /* 0x008fe20008010038 */
[----:B------:R-:W-:Y:S01]  /*5120*/  IADD3 R58, R5, 0x79, RZ ;  /* 0x00000079053a7810 */ /* 0x000fe20007ffe0ff */
[----:B------:R-:W-:Y:S01]  /*5130*/  IMAD.MOV.U32 R56, RZ, RZ, R125 ;  /* 0x000000ffff387224 */ /* 0x000fe200078e007d */
[----:B------:R-:W-:Y:S01]  /*5140*/  FSEL R125, R2, -INF , !P4 ;  /* 0xff800000027d7808 */ /* 0x000fe20006000000 */
[C---:B------:R-:W-:Y:S01]  /*5150*/  FFMA.FTZ R2, R173.reuse, UR4, R127 ;  /* 0x00000004ad027c23 */ /* 0x040fe2000801007f */
[----:B------:R-:W-:Y:S01]  /*5160*/  FSEL R120, R4, -INF , !P0 ;  /* 0xff80000004787808 */ /* 0x000fe20004000000 */
[----:B------:R-:W-:Y:S01]  /*5170*/  FFMA.FTZ R4, R173, UR4, R157 ;  /* 0x00000004ad047c23 */ /* 0x000fe2000801009d */
[----:B------:R-:W-:Y:S01]  /*5180*/  MOV R127, R56 ;  /* 0x00000038007f7202 */ /* 0x000fe20000000f00 */
[----:B------:R-:W-:Y:S01]  /*5190*/  IMAD.MOV.U32 R157, RZ, RZ, R143 ;  /* 0x000000ffff9d7224 */ /* 0x000fe200078e008f */
[----:B------:R-:W-:Y:S01]  /*51a0*/  FSEL R153, R2, -INF , !P3 ;  /* 0xff80000002997808 */ /* 0x000fe20005800000 */
[----:B------:R-:W-:Y:S01]  /*51b0*/  IMAD.MOV.U32 R143, RZ, RZ, R118 ;  /* 0x000000ffff8f7224 */ /* 0x000fe200078e0076 */
[----:B------:R-:W-:Y:S01]  /*51c0*/  FSEL R118, R0, -INF , !P6 ;  /* 0xff80000000767808 */ /* 0x000fe20007000000 */
[----:B------:R-:W-:Y:S01]  /*51d0*/  FFMA.FTZ R0, R175, UR4, R95 ;  /* 0x00000004af007c23 */ /* 0x000fe2000801005f */
[-C--:B------:R-:W-:Y:S01]  /*51e0*/  ISETP.GE.AND P3, PT, R163, R8.reuse, PT ;  /* 0x00000008a300720c */ /* 0x080fe20003f66270 */
[----:B------:R-:W-:Y:S01]  /*51f0*/  FMUL.FTZ R2, R45, c[0x0][0x2ec] ;  /* 0x0000bb002d027a20 */ /* 0x000fe20000410000 */
[----:B------:R-:W-:Y:S01]  /*5200*/  ISETP.GE.AND P6, PT, R163, R9, PT ;  /* 0x00000009a300720c */ /* 0x000fe20003fc6270 */
[----:B------:R-:W-:Y:S01]  /*5210*/  IMAD.MOV.U32 R56, RZ, RZ, R122 ;  /* 0x000000ffff387224 */ /* 0x000fe200078e007a */
[----:B------:R-:W-:Y:S01]  /*5220*/  FSEL R145, R0, -INF , !P3 ;  /* 0xff80000000917808 */ /* 0x000fe20005800000 */
[----:B------:R-:W-:Y:S01]  /*5230*/  FFMA.FTZ R0, R175, UR4, R94 ;  /* 0x00000004af007c23 */ /* 0x000fe2000801005e */
[----:B------:R-:W-:Y:S01]  /*5240*/  FSEL R122, R4, -INF , !P5 ;  /* 0xff800000047a7808 */ /* 0x000fe20006800000 */
[----:B------:R-:W-:Y:S01]  /*5250*/  IMAD.MOV.U32 R95, RZ, RZ, R158 ;  /* 0x000000ffff5f7224 */ /* 0x000fe200078e009e */
[----:B------:R-:W-:Y:S01]  /*5260*/  ISETP.GE.AND P5, PT, R163, R11, PT ;  /* 0x0000000ba300720c */ /* 0x000fe20003fa6270 */
[----:B------:R3:W-:Y:S01]  /*5270*/  MUFU.TANH R158, R2 ;  /* 0x00000002009e7308 */ /* 0x0007e20000002400 */
[----:B------:R-:W-:Y:S01]  /*5280*/  FSEL R149, R0, -INF , !P6 ;  /* 0xff80000000957808 */ /* 0x000fe20007000000 */
[----:B------:R-:W-:Y:S01]  /*5290*/  FFMA.FTZ R0, R181, UR4, R157 ;  /* 0x00000004b5007c23 */ /* 0x000fe2000801009d */
[-C--:B------:R-:W-:Y:S01]  /*52a0*/  ISETP.GE.AND P6, PT, R168, R8.reuse, PT ;  /* 0x00000008a800720c */ /* 0x080fe20003fc6270 */
[----:B------:R-:W-:Y:S01]  /*52b0*/  FFMA.FTZ R4, R175, UR4, R59 ;  /* 0x00000004af047c23 */ /* 0x000fe2000801003b */
[C---:B------:R-:W-:Y:S01]  /*52c0*/  ISETP.GE.AND P1, PT, R5.reuse, R8, PT ;  /* 0x000000080500720c */ /* 0x040fe20003f26270 */
[----:B------:R-:W-:Y:S01]  /*52d0*/  IMAD.MOV.U32 R94, RZ, RZ, R116 ;  /* 0x000000ffff5e7224 */ /* 0x000fe200078e0074 */
[C---:B------:R-:W-:Y:S01]  /*52e0*/  ISETP.GE.AND P0, PT, R5.reuse, R9, PT ;  /* 0x000000090500720c */ /* 0x040fe20003f06270 */
[----:B-1----:R-:W-:Y:S01]  /*52f0*/  FMUL.FTZ R12, R46, c[0x0][0x2ec] ;  /* 0x0000bb002e0c7a20 */ /* 0x002fe20000410000 */
[C---:B------:R-:W-:Y:S01]  /*5300*/  ISETP.GE.AND P4, PT, R5.reuse, R11, PT ;  /* 0x0000000b0500720c */ /* 0x040fe20003f86270 */
[----:B------:R-:W-:Y:S01]  /*5310*/  HMMA.16816.F32 R40, R28, R18, R40 ;  /* 0x000000121c28723c */ /* 0x000fe20000001828 */
[-C--:B------:R-:W-:Y:S01]  /*5320*/  ISETP.GE.AND P2, PT, R5, R10.reuse, PT ;  /* 0x0000000a0500720c */ /* 0x080fe20003f46270 */
[----:B------:R-:W-:Y:S01]  /*5330*/  FMUL.FTZ R5, R44, c[0x0][0x2ec] ;  /* 0x0000bb002c057a20 */ /* 0x000fe20000410000 */
[-C--:B------:R-:W-:Y:S01]  /*5340*/  ISETP.GE.AND P3, PT, R163, R10.reuse, PT ;  /* 0x0000000aa300720c */ /* 0x080fe20003f66270 */
[----:B------:R1:W-:Y:S01]  /*5350*/  MUFU.TANH R59, R12 ;  /* 0x0000000c003b7308 */ /* 0x0003e20000002400 */
[----:B------:R-:W-:Y:S01]  /*5360*/  MOV R157, R143 ;  /* 0x0000008f009d7202 */ /* 0x000fe20000000f00 */
[----:B---3--:R-:W-:Y:S01]  /*5370*/  FFMA.FTZ R2, R175, UR4, R124 ;  /* 0x00000004af027c23 */ /* 0x008fe2000801007c */
[----:B------:R-:W-:Y:S01]  /*5380*/  FSEL R143, R0, -INF , !P6 ;  /* 0xff800000008f7808 */ /* 0x000fe20007000000 */
[C---:B------:R-:W-:Y:S01]  /*5390*/  FFMA.FTZ R0, R181.reuse, UR4, R127 ;  /* 0x00000004b5007c23 */ /* 0x040fe2000801007f */
[----:B------:R-:W-:Y:S01]  /*53a0*/  FSEL R116, R4, -INF , !P5 ;  /* 0xff80000004747808 */ /* 0x000fe20006800000 */
[C---:B------:R-:W-:Y:S01]  /*53b0*/  FFMA.FTZ R4, R181.reuse, UR4, R95 ;  /* 0x00000004b5047c23 */ /* 0x040fe2000801005f */
[----:B------:R-:W-:Y:S01]  /*53c0*/  ISETP.GE.AND P5, PT, R168, R9, PT ;  /* 0x00000009a800720c */ /* 0x000fe20003fa6270 */
[----:B------:R3:W2:Y:S01]  /*53d0*/  MUFU.TANH R60, R5 ;  /* 0x00000005003c7308 */ /* 0x0006a20000002400 */
[----:B------:R-:W-:Y:S01]  /*53e0*/  FSEL R124, R2, -INF , !P3 ;  /* 0xff800000027c7808 */ /* 0x000fe20005800000 */
[----:B------:R-:W-:Y:S01]  /*53f0*/  FFMA.FTZ R2, R181, UR4, R56 ;  /* 0x00000004b5027c23 */ /* 0x000fe20008010038 */
[----:B------:R-:W-:Y:S01]  /*5400*/  ISETP.GE.AND P6, PT, R168, R10, PT ;  /* 0x0000000aa800720c */ /* 0x000fe20003fc6270 */
[----:B------:R-:W-:Y:S01]  /*5410*/  IMAD.MOV.U32 R56, RZ, RZ, R166 ;  /* 0x000000ffff387224 */ /* 0x000fe200078e00a6 */
[----:B------:R-:W-:Y:S01]  /*5420*/  FSEL R146, R0, -INF , !P5 ;  /* 0xff80000000927808 */ /* 0x000fe20006800000 */
[----:B------:R-:W-:Y:S01]  /*5430*/  FFMA.FTZ R0, R183, UR4, R123 ;  /* 0x00000004b7007c23 */ /* 0x000fe2000801007b */
[----:B------:R-:W-:Y:S01]  /*5440*/  FSEL R123, R2, -INF , !P6 ;  /* 0xff800000027b7808 */ /* 0x000fe20007000000 */
[----:B------:R-:W-:Y:S01]  /*5450*/  FMUL.FTZ R2, R21, c[0x0][0x2ec] ;  /* 0x0000bb0015027a20 */ /* 0x000fe20000410000 */
[----:B------:R-:W-:Y:S01]  /*5460*/  ISETP.GE.AND P5, PT, R170, R8, PT ;  /* 0x00000008aa00720c */ /* 0x000fe20003fa6270 */
[----:B-1----:R-:W-:Y:S01]  /*5470*/  FMUL.FTZ R12, R23, c[0x0][0x2ec] ;  /* 0x0000bb00170c7a20 */ /* 0x002fe20000410000 */
[----:B------:R-:W-:Y:S01]  /*5480*/  ISETP.GE.AND P3, PT, R168, R11, PT ;  /* 0x0000000ba800720c */ /* 0x000fe20003f66270 */
[----:B------:R1:W-:Y:S01]  /*5490*/  MUFU.TANH R127, R2 ;  /* 0x00000002007f7308 */ /* 0x0003e20000002400 */
[----:B----4-:R-:W-:-:S02]  /*54a0*/  MOV R95, R109 ;  /* 0x0000006d005f7202 */ /* 0x010fc40000000f00 */
[----:B------:R-:W-:Y:S01]  /*54b0*/  FSEL R166, R0, -INF , !P5 ;  /* 0xff80000000a67808 */ /* 0x000fe20006800000 */
[----:B---3--:R-:W-:Y:S01]  /*54c0*/  FMUL.FTZ R5, R47, c[0x0][0x2ec] ;  /* 0x0000bb002f057a20 */ /* 0x008fe20000410000 */
[----:B------:R-:W-:Y:S01]  /*54d0*/  FSEL R109, R4, -INF , !P3 ;  /* 0xff800000046d7808 */ /* 0x000fe20005800000 */
[----:B------:R-:W-:Y:S01]  /*54e0*/  HMMA.16816.F32 R44, R24, R16, R52 ;  /* 0x00000010182c723c */ /* 0x000fe20000001834 */
[C---:B------:R-:W-:Y:S01]  /*54f0*/  FFMA.FTZ R0, R183.reuse, UR4, R94 ;  /* 0x00000004b7007c23 */ /* 0x040fe2000801005e */
[----:B------:R3:W4:Y:S01]  /*5500*/  MUFU.TANH R126, R5 ;  /* 0x00000005007e7308 */ /* 0x0007220000002400 */
[C---:B------:R-:W-:Y:S01]  /*5510*/  ISETP.GE.AND P3, PT, R170.reuse, R9, PT ;  /* 0x00000009aa00720c */ /* 0x040fe20003f66270 */
[C---:B-----5:R-:W-:Y:S01]  /*5520*/  FFMA.FTZ R4, R183.reuse, UR4, R243 ;  /* 0x00000004b7047c23 */ /* 0x060fe200080100f3 */
[----:B------:R-:W-:Y:S01]  /*5530*/  ISETP.GE.AND P5, PT, R170, R10, PT ;  /* 0x0000000aaa00720c */ /* 0x000fe20003fa6270 */
[----:B------:R-:W-:Y:S01]  /*5540*/  IMAD.MOV.U32 R243, RZ, RZ, R56 ;  /* 0x000000fffff37224 */ /* 0x000fe200078e0038 */
[----:B------:R-:W-:Y:S01]  /*5550*/  FSEL R163, R0, -INF , !P3 ;  /* 0xff80000000a37808 */ /* 0x000fe20005800000 */
[----:B------:R-:W-:Y:S01]  /*5560*/  FFMA.FTZ R0, R184, UR4, R164 ;  /* 0x00000004b8007c23 */ /* 0x000fe200080100a4 */
[-C--:B------:R-:W-:Y:S01]  /*5570*/  ISETP.GE.AND P3, PT, R172, R8.reuse, PT ;  /* 0x00000008ac00720c */ /* 0x080fe20003f66270 */
[----:B-1----:R-:W-:Y:S01]  /*5580*/  FFMA.FTZ R2, R183, UR4, R121 ;  /* 0x00000004b7027c23 */ /* 0x002fe20008010079 */
[-C--:B------:R-:W-:Y:S01]  /*5590*/  ISETP.GE.AND P6, PT, R170, R11.reuse, PT ;  /* 0x0000000baa00720c */ /* 0x080fe20003fc6270 */
[----:B------:R-:W-:Y:S01]  /*55a0*/  MUFU.TANH R121, R12 ;  /* 0x0000000c00797308 */ /* 0x000fe20000002400 */
[----:B------:R-:W-:Y:S01]  /*55b0*/  FSEL R160, R0, -INF , !P3 ;  /* 0xff80000000a07808 */ /* 0x000fe20005800000 */
[----:B------:R-:W-:Y:S01]  /*55c0*/  FFMA.FTZ R0, R184, UR4, R252 ;  /* 0x00000004b8007c23 */ /* 0x000fe200080100fc */
[----:B------:R-:W-:Y:S01]  /*55d0*/  FSEL R164, R2, -INF , !P5 ;  /* 0xff80000002a47808 */ /* 0x000fe20006800000 */
[----:B------:R-:W-:Y:S01]  /*55e0*/  FFMA.FTZ R2, R184, UR4, R95 ;  /* 0x00000004b8027c23 */ /* 0x000fe2000801005f */
[----:B------:R-:W-:Y:S01]  /*55f0*/  FSEL R162, R4, -INF , !P6 ;  /* 0xff80000004a27808 */ /* 0x000fe20007000000 */
[----:B---3--:R-:W-:Y:S01]  /*5600*/  FMUL.FTZ R5, R20, c[0x0][0x2ec] ;  /* 0x0000bb0014057a20 */ /* 0x008fe20000410000 */
[C---:B------:R-:W-:Y:S01]  /*5610*/  ISETP.GE.AND P5, PT, R172.reuse, R11, PT ;  /* 0x0000000bac00720c */ /* 0x040fe20003fa6270 */
[----:B------:R-:W-:Y:S01]  /*5620*/  IMAD.MOV.U32 R252, RZ, RZ, R159 ;  /* 0x000000fffffc7224 */ /* 0x000fe200078e009f */
[----:B------:R-:W-:Y:S01]  /*5630*/  ISETP.GE.AND P6, PT, R172, R9, PT ;  /* 0x00000009ac00720c */ /* 0x000fe20003fc6270 */
[----:B------:R1:W3:Y:S01]  /*5640*/  MUFU.TANH R53, R5 ;  /* 0x0000000500357308 */ /* 0x0002e20000002400 */
[----:B------:R-:W-:Y:S01]  /*5650*/  FFMA.FTZ R4, R184, UR4, R230 ;  /* 0x00000004b8047c23 */ /* 0x000fe200080100e6 */
[----:B------:R-:W-:Y:S01]  /*5660*/  MOV R230, R167 ;  /* 0x000000a700e67202 */ /* 0x000fe20000000f00 */
[----:B------:R-:W-:Y:S01]  /*5670*/  FMUL.FTZ R16, R47, c[0x0][0x2ec] ;  /* 0x0000bb002f107a20 */ /* 0x000fe20000410000 */
[----:B------:R-:W-:Y:S01]  /*5680*/  FSEL R159, R0, -INF , !P5 ;  /* 0xff800000009f7808 */ /* 0x000fe20006800000 */
[----:B------:R-:W-:Y:S01]  /*5690*/  FFMA.FTZ R0, R188, UR4, R232 ;  /* 0x00000004bc007c23 */ /* 0x000fe200080100e8 */
[----:B------:R-:W-:Y:S01]  /*56a0*/  FSEL R167, R2, -INF , !P6 ;  /* 0xff80000002a77808 */ /* 0x000fe20007000000 */
[----:B------:R-:W-:Y:S01]  /*56b0*/  IMAD.MOV.U32 R232, RZ, RZ, R157 ;  /* 0x000000ffffe87224 */ /* 0x000fe200078e009d */
[----:B------:R-:W-:Y:S01]  /*56c0*/  MUFU.TANH R95, R16 ;  /* 0x00000010005f7308 */ /* 0x000fe20000002400 */
[----:B------:R-:W-:Y:S01]  /*56d0*/  ISETP.GE.AND P6, PT, R180, R8, PT ;  /* 0x00000008b400720c */ /* 0x000fe20003fc6270 */
[----:B------:R-:W-:Y:S01]  /*56e0*/  FMUL.FTZ R2, R45, c[0x0][0x2ec] ;  /* 0x0000bb002d027a20 */ /* 0x000fe20000410000 */
[----:B------:R-:W-:-:S02]  /*56f0*/  ISETP.GE.AND P3, PT, R172, R10, PT ;  /* 0x0000000aac00720c */ /* 0x000fc40003f66270 */
[----:B------:R-:W-:Y:S01]  /*5700*/  FSEL R152, R0, -INF , !P6 ;  /* 0xff80000000987808 */ /* 0x000fe20007000000 */
[----:B------:R-:W-:Y:S01]  /*5710*/  FFMA.FTZ R0, R188, UR4, R229 ;  /* 0x00000004bc007c23 */ /* 0x000fe200080100e5 */
[----:B------:R-:W-:Y:S01]  /*5720*/  ISETP.GE.AND P5, PT, R180, R9, PT ;  /* 0x00000009b400720c */ /* 0x000fe20003fa6270 */
[----:B-1----:R-:W-:Y:S01]  /*5730*/  FMUL.FTZ R5, R22, c[0x0][0x2ec] ;  /* 0x0000bb0016057a20 */ /* 0x002fe20000410000 */
[----:B------:R-:W-:Y:S01]  /*5740*/  FSEL R157, R4, -INF , !P3 ;  /* 0xff800000049d7808 */ /* 0x000fe20005800000 */
[----:B------:R-:W-:Y:S01]  /*5750*/  HMMA.16816.F32 R20, R32, R14, R176 ;  /* 0x0000000e2014723c */ /* 0x000fe200000018b0 */
[----:B------:R-:W1:Y:S01]  /*5760*/  LDSM.16.M88.4 R12, [R100+0x7000] ;  /* 0x00700000640c783b */ /* 0x000e620000000200 */
[----:B------:R-:W-:Y:S01]  /*5770*/  FFMA.FTZ R4, R188, UR4, R165 ;  /* 0x00000004bc047c23 */ /* 0x000fe200080100a5 */
[----:B------:R-:W-:Y:S01]  /*5780*/  FSEL R165, R0, -INF , !P5 ;  /* 0xff80000000a57808 */ /* 0x000fe20006800000 */
[----:B------:R-:W-:Y:S01]  /*5790*/  FFMA.FTZ R0, R191, UR4, R250 ;  /* 0x00000004bf007c23 */ /* 0x000fe200080100fa */
[----:B------:R-:W-:Y:S01]  /*57a0*/  ISETP.GE.AND P5, PT, R182, R8, PT ;  /* 0x00000008b600720c */ /* 0x000fe20003fa6270 */
[----:B------:R5:W-:Y:S01]  /*57b0*/  MUFU.TANH R107, R5 ;  /* 0x00000005006b7308 */ /* 0x000be20000002400 */
[----:B------:R-:W-:-:S02]  /*57c0*/  ISETP.GE.AND P3, PT, R180, R11, PT ;  /* 0x0000000bb400720c */ /* 0x000fc40003f66270 */
[----:B------:R-:W-:Y:S01]  /*57d0*/  FSEL R147, R0, -INF , !P5 ;  /* 0xff80000000937808 */ /* 0x000fe20006800000 */
[C---:B------:R-:W-:Y:S01]  /*57e0*/  FFMA.FTZ R0, R191.reuse, UR4, R251 ;  /* 0x00000004bf007c23 */ /* 0x040fe200080100fb */
[----:B------:R-:W-:Y:S01]  /*57f0*/  FSEL R150, R4, -INF , !P3 ;  /* 0xff80000004967808 */ /* 0x000fe20005800000 */
[----:B------:R-:W-:Y:S01]  /*5800*/  FFMA.FTZ R4, R191, UR4, R248 ;  /* 0x00000004bf047c23 */ /* 0x000fe200080100f8 */
[----:B------:R-:W-:Y:S01]  /*5810*/  ISETP.GE.AND P3, PT, R182, R9, PT ;  /* 0x00000009b600720c */ /* 0x000fe20003f66270 */
[----:B------:R2:W-:Y:S01]  /*5820*/  MUFU.TANH R99, R2 ;  /* 0x0000000200637308 */ /* 0x0005e20000002400 */
[----:B------:R-:W-:Y:S02]  /*5830*/  ISETP.GE.AND P6, PT, R180, R10, PT ;  /* 0x0000000ab400720c */ /* 0x000fe40003fc6270 */
[----:B------:R-:W-:Y:S01]  /*5840*/  FSEL R161, R0, -INF , !P3 ;  /* 0xff80000000a17808 */ /* 0x000fe20005800000 */
[----:B------:R-:W-:Y:S01]  /*5850*/  FFMA.FTZ R0, R192, UR4, R241 ;  /* 0x00000004c0007c23 */ /* 0x000fe200080100f1 */
[----:B------:R-:W-:-:S02]  /*5860*/  ISETP.GE.AND P3, PT, R185, R8, PT ;  /* 0x00000008b900720c */ /* 0x000fc40003f66270 */
[-C--:B------:R-:W-:Y:S01]  /*5870*/  ISETP.GE.AND P5, PT, R182, R10.reuse, PT ;  /* 0x0000000ab600720c */ /* 0x080fe20003fa6270 */
[----:B-----5:R-:W-:Y:S01]  /*5880*/  FMUL.FTZ R5, R44, c[0x0][0x2ec] ;  /* 0x0000bb002c057a20 */ /* 0x020fe20000410000 */
[----:B------:R-:W-:Y:S01]  /*5890*/  FSEL R180, R0, -INF , !P3 ;  /* 0xff80000000b47808 */ /* 0x000fe20005800000 */
[----:B------:R-:W-:Y:S01]  /*58a0*/  HMMA.16816.F32 R48, R24, R18, R20 ;  /* 0x000000121830723c */ /* 0x000fe20000001814 */
[----:B------:R-:W5:Y:S01]  /*58b0*/  LDSM.16.M88.4 R16, [R233+0x3000] ;  /* 0x00300000e910783b */ /* 0x000f620000000200 */
[----:B------:R3:W-:Y:S01]  /*58c0*/  MUFU.TANH R56, R5 ;  /* 0x0000000500387308 */ /* 0x0007e20000002400 */
[----:B------:R-:W-:Y:S01]  /*58d0*/  FFMA.FTZ R0, R192, UR4, R224 ;  /* 0x00000004c0007c23 */ /* 0x000fe200080100e0 */
[----:B------:R-:W-:Y:S01]  /*58e0*/  ISETP.GE.AND P3, PT, R185, R10, PT ;  /* 0x0000000ab900720c */ /* 0x000fe20003f66270 */
[----:B--2---:R-:W-:-:S05]  /*58f0*/  FFMA.FTZ R2, R188, UR4, R156 ;  /* 0x00000004bc027c23 */ /* 0x004fca000801009c */
[----:B------:R-:W-:Y:S01]  /*5900*/  I2F R64, R57 ;  /* 0x0000003900407306 */ /* 0x000fe20000201400 */
[----:B------:R-:W-:Y:S01]  /*5910*/  FSEL R156, R2, -INF , !P6 ;  /* 0xff800000029c7808 */ /* 0x000fe20007000000 */
[----:B------:R-:W-:Y:S01]  /*5920*/  FFMA.FTZ R2, R191, UR4, R231 ;  /* 0x00000004bf027c23 */ /* 0x000fe200080100e7 */
[----:B------:R-:W-:Y:S01]  /*5930*/  ISETP.GE.AND P6, PT, R182, R11, PT ;  /* 0x0000000bb600720c */ /* 0x000fe20003fc6270 */
[----:B-1----:R-:W-:Y:S01]  /*5940*/  HMMA.16816.F32 R20, R36, R12, R112 ;  /* 0x0000000c2414723c */ /* 0x002fe20000001870 */
[----:B---3--:R-:W-:-:S03]  /*5950*/  FMUL.FTZ R5, R46, c[0x0][0x2ec] ;  /* 0x0000bb002e057a20 */ /* 0x008fc60000410000 */
[----:B------:R-:W-:Y:S03]  /*5960*/  I2F R65, R58 ;  /* 0x0000003a00417306 */ /* 0x000fe60000201400 */
[----:B------:R-:W-:Y:S01]  /*5970*/  FSEL R113, R2, -INF , !P5 ;  /* 0xff80000002717808 */ /* 0x000fe20006800000 */
[----:B------:R-:W-:Y:S01]  /*5980*/  FFMA.FTZ R2, R192, UR4, R227 ;  /* 0x00000004c0027c23 */ /* 0x000fe200080100e3 */
[----:B------:R-:W-:-:S03]  /*5990*/  FSEL R112, R4, -INF , !P6 ;  /* 0xff80000004707808 */ /* 0x000fc60007000000 */
[----:B------:R1:W2:Y:S01]  /*59a0*/  MUFU.TANH R52, R5 ;  /* 0x0000000500347308 */ /* 0x0002a20000002400 */
[C---:B------:R-:W-:Y:S01]  /*59b0*/  ISETP.GE.AND P5, PT, R185.reuse, R11, PT ;  /* 0x0000000bb900720c */ /* 0x040fe20003fa6270 */
[----:B------:R-:W-:Y:S01]  /*59c0*/  FFMA.FTZ R4, R192, UR4, R221 ;  /* 0x00000004c0047c23 */ /* 0x000fe200080100dd */
[-C--:B------:R-:W-:Y:S01]  /*59d0*/  ISETP.GE.AND P6, PT, R185, R9.reuse, PT ;  /* 0x00000009b900720c */ /* 0x080fe20003fc6270 */
[----:B------:R-:W-:Y:S01]  /*59e0*/  HMMA.16816.F32 R44, R32, R12, R200 ;  /* 0x0000000c202c723c */ /* 0x000fe200000018c8 */
[----:B------:R-:W-:Y:S01]  /*59f0*/  FSEL R176, R0, -INF , !P5 ;  /* 0xff80000000b07808 */ /* 0x000fe20006800000 */
[C---:B------:R-:W-:Y:S01]  /*5a00*/  FFMA.FTZ R0, R193.reuse, UR4, R242 ;  /* 0x00000004c1007c23 */ /* 0x040fe200080100f2 */
[----:B------:R-:W-:Y:S01]  /*5a10*/  FSEL R178, R2, -INF , !P6 ;  /* 0xff80000002b27808 */ /* 0x000fe20007000000 */
[C---:B------:R-:W-:Y:S01]  /*5a20*/  FFMA.FTZ R2, R193.reuse, UR4, R225 ;  /* 0x00000004c1027c23 */ /* 0x040fe200080100e1 */
[----:B------:R-:W-:Y:S02]  /*5a30*/  ISETP.GE.AND P6, PT, R186, R8, PT ;  /* 0x00000008ba00720c */ /* 0x000fe40003fc6270 */
[----:B------:R-:W-:Y:S01]  /*5a40*/  FSEL R179, R4, -INF , !P3 ;  /* 0xff80000004b37808 */ /* 0x000fe20005800000 */
[C---:B------:R-:W-:Y:S01]  /*5a50*/  FFMA.FTZ R4, R193.reuse, UR4, R226 ;  /* 0x00000004c1047c23 */ /* 0x040fe200080100e2 */
[----:B------:R-:W-:Y:S01]  /*5a60*/  FSEL R175, R0, -INF , !P6 ;  /* 0xff80000000af7808 */ /* 0x000fe20007000000 */
[-C--:B-----5:R-:W-:Y:S01]  /*5a70*/  HMMA.16816.F32 R20, R28, R16.reuse, R20 ;  /* 0x000000101c14723c */ /* 0x0a0fe20000001814 */
[----:B------:R-:W-:Y:S01]  /*5a80*/  FFMA.FTZ R0, R193, UR4, R220 ;  /* 0x00000004c1007c23 */ /* 0x000fe200080100dc */
[----:B------:R-:W-:Y:S01]  /*5a90*/  ISETP.GE.AND P6, PT, R186, R10, PT ;  /* 0x0000000aba00720c */ /* 0x000fe20003fc6270 */
[----:B-1----:R-:W-:Y:S01]  /*5aa0*/  FMUL.FTZ R5, R40, c[0x0][0x2ec] ;  /* 0x0000bb0028057a20 */ /* 0x002fe20000410000 */
[----:B------:R-:W-:Y:S01]  /*5ab0*/  ISETP.GE.AND P5, PT, R186, R9, PT ;  /* 0x00000009ba00720c */ /* 0x000fe20003fa6270 */
[----:B------:R-:W-:Y:S01]  /*5ac0*/  FMUL.FTZ R12, R42, c[0x0][0x2ec] ;  /* 0x0000bb002a0c7a20 */ /* 0x000fe20000410000 */
[----:B------:R-:W-:Y:S01]  /*5ad0*/  ISETP.GE.AND P3, PT, R186, R11, PT ;  /* 0x0000000bba00720c */ /* 0x000fe20003f66270 */
[----:B------:R1:W3:Y:S01]  /*5ae0*/  MUFU.TANH R97, R5 ;  /* 0x0000000500617308 */ /* 0x0002e20000002400 */
[----:B------:R-:W-:Y:S01]  /*5af0*/  FSEL R174, R0, -INF , !P6 ;  /* 0xff80000000ae7808 */ /* 0x000fe20007000000 */
[----:B------:R-:W-:Y:S01]  /*5b00*/  FFMA.FTZ R0, R194, UR4, R213 ;  /* 0x00000004c2007c23 */ /* 0x000fe200080100d5 */
[----:B------:R-:W-:Y:S01]  /*5b10*/  FSEL R191, R4, -INF , !P5 ;  /* 0xff80000004bf7808 */ /* 0x000fe20006800000 */
[----:B------:R-:W-:Y:S01]  /*5b20*/  FFMA.FTZ R4, R194, UR4, R222 ;  /* 0x00000004c2047c23 */ /* 0x000fe200080100de */
[----:B------:R-:W-:Y:S01]  /*5b30*/  FSEL R172, R2, -INF , !P3 ;  /* 0xff80000002ac7808 */ /* 0x000fe20005800000 */
[----:B------:R-:W-:Y:S01]  /*5b40*/  FFMA.FTZ R2, R194, UR4, R85 ;  /* 0x00000004c2027c23 */ /* 0x000fe20008010055 */
[C---:B------:R-:W-:Y:S01]  /*5b50*/  ISETP.GE.AND P3, PT, R187.reuse, R9, PT ;  /* 0x00000009bb00720c */ /* 0x040fe20003f66270 */
[----:B------:R5:W-:Y:S01]  /*5b60*/  MUFU.TANH R91, R12 ;  /* 0x0000000c005b7308 */ /* 0x000be20000002400 */
[-C--:B------:R-:W-:Y:S01]  /*5b70*/  ISETP.GE.AND P5, PT, R187, R8.reuse, PT ;  /* 0x00000008bb00720c */ /* 0x080fe20003fa6270 */
[----:B------:R-:W-:Y:S01]  /*5b80*/  HMMA.16816.F32 R44, R24, R16, R44 ;  /* 0x00000010182c723c */ /* 0x000fe2000000182c */
[----:B------:R-:W-:Y:S01]  /*5b90*/  FSEL R182, R0, -INF , !P3 ;  /* 0xff80000000b67808 */ /* 0x000fe20005800000 */
[----:B------:R-:W-:Y:S01]  /*5ba0*/  FFMA.FTZ R0, R195, UR4, R223 ;  /* 0x00000004c3007c23 */ /* 0x000fe200080100df */
[----:B------:R-:W-:Y:S01]  /*5bb0*/  FSEL R170, R4, -INF , !P5 ;  /* 0xff80000004aa7808 */ /* 0x000fe20006800000 */
[----:B------:R-:W-:Y:S01]  /*5bc0*/  FFMA.FTZ R4, R194, UR4, R86 ;  /* 0x00000004c2047c23 */ /* 0x000fe20008010056 */
[----:B------:R-:W-:Y:S01]  /*5bd0*/  ISETP.GE.AND P3, PT, R189, R8, PT ;  /* 0x00000008bd00720c */ /* 0x000fe20003f66270 */
[----:B-1----:R-:W-:Y:S01]  /*5be0*/  FMUL.FTZ R5, R41, c[0x0][0x2ec] ;  /* 0x0000bb0029057a20 */ /* 0x002fe20000410000 */
[----:B------:R-:W-:-:S02]  /*5bf0*/  ISETP.GE.AND P6, PT, R187, R11, PT ;  /* 0x0000000bbb00720c */ /* 0x000fc40003fc6270 */
[----:B------:R-:W-:Y:S01]  /*5c00*/  ISETP.GE.AND P5, PT, R187, R10, PT ;  /* 0x0000000abb00720c */ /* 0x000fe20003fa6270 */
[----:B------:R1:W-:Y:S01]  /*5c10*/  MUFU.TANH R98, R5 ;  /* 0x0000000500627308 */ /* 0x0003e20000002400 */
[----:B------:R-:W-:Y:S01]  /*5c20*/  FSEL R115, R0, -INF , !P3 ;  /* 0xff80000000737808 */ /* 0x000fe20005800000 */
[----:B------:R-:W-:Y:S01]  /*5c30*/  FFMA.FTZ R0, R195, UR4, R215 ;  /* 0x00000004c3007c23 */ /* 0x000fe200080100d7 */
[----:B------:R-:W-:Y:S01]  /*5c40*/  FSEL R169, R4, -INF , !P6 ;  /* 0xff80000004a97808 */ /* 0x000fe20007000000 */
[----:B-----5:R-:W-:Y:S01]  /*5c50*/  FMUL.FTZ R12, R50, c[0x0][0x2ec] ;  /* 0x0000bb00320c7a20 */ /* 0x020fe20000410000 */
[----:B------:R-:W-:Y:S01]  /*5c60*/  ISETP.GE.AND P6, PT, R189, R9, PT ;  /* 0x00000009bd00720c */ /* 0x000fe20003fc6270 */
[C---:B------:R-:W-:Y:S01]  /*5c70*/  FFMA.FTZ R4, R195.reuse, UR4, R210 ;  /* 0x00000004c3047c23 */ /* 0x040fe200080100d2 */
[----:B------:R-:W-:Y:S01]  /*5c80*/  FSEL R173, R2, -INF , !P5 ;  /* 0xff80000002ad7808 */ /* 0x000fe20006800000 */
[----:B------:R-:W-:Y:S01]  /*5c90*/  FFMA.FTZ R2, R195, UR4, R87 ;  /* 0x00000004c3027c23 */ /* 0x000fe20008010057 */
[----:B------:R5:W2:Y:S01]  /*5ca0*/  MUFU.TANH R86, R12 ;  /* 0x0000000c00567308 */ /* 0x000aa20000002400 */
[----:B------:R-:W-:-:S02]  /*5cb0*/  ISETP.GE.AND P5, PT, R189, R11, PT ;  /* 0x0000000bbd00720c */ /* 0x000fc40003fa6270 */
[----:B------:R-:W-:Y:S01]  /*5cc0*/  FSEL R177, R0, -INF , !P6 ;  /* 0xff80000000b17808 */ /* 0x000fe20007000000 */
[----:B------:R-:W-:Y:S01]  /*5cd0*/  FFMA.FTZ R0, R196, UR4, R88 ;  /* 0x00000004c4007c23 */ /* 0x000fe20008010058 */
[----:B------:R-:W-:Y:S01]  /*5ce0*/  ISETP.GE.AND P6, PT, R190, R8, PT ;  /* 0x00000008be00720c */ /* 0x000fe20003fc6270 */
[----:B-1----:R-:W-:Y:S01]  /*5cf0*/  FMUL.FTZ R5, R43, c[0x0][0x2ec] ;  /* 0x0000bb002b057a20 */ /* 0x002fe20000410000 */
[----:B------:R-:W-:Y:S01]  /*5d00*/  FSEL R114, R4, -INF , !P5 ;  /* 0xff80000004727808 */ /* 0x000fe20006800000 */
[----:B------:R-:W-:Y:S01]  /*5d10*/  HMMA.16816.F32 R40, R36, R14, R128 ;  /* 0x0000000e2428723c */ /* 0x000fe20000001880 */
[----:B------:R-:W-:Y:S01]  /*5d20*/  FFMA.FTZ R4, R196, UR4, R84 ;  /* 0x00000004c4047c23 */ /* 0x000fe20008010054 */
[----:B------:R1:W-:Y:S01]  /*5d30*/  MUFU.TANH R96, R5 ;  /* 0x0000000500607308 */ /* 0x0003e20000002400 */
[-C--:B------:R-:W-:Y:S02]  /*5d40*/  ISETP.GE.AND P3, PT, R189, R10.reuse, PT ;  /* 0x0000000abd00720c */ /* 0x080fe40003f66270 */
[----:B------:R-:W-:Y:S01]  /*5d50*/  FSEL R213, R0, -INF , !P6 ;  /* 0xff80000000d57808 */ /* 0x000fe20007000000 */
[----:B------:R-:W-:Y:S01]  /*5d60*/  FFMA.FTZ R0, R196, UR4, R209 ;  /* 0x00000004c4007c23 */ /* 0x000fe200080100d1 */
[----:B------:R-:W-:Y:S01]  /*5d70*/  ISETP.GE.AND P5, PT, R190, R9, PT ;  /* 0x00000009be00720c */ /* 0x000fe20003fa6270 */
[----:B-----5:R-:W-:Y:S01]  /*5d80*/  FMUL.FTZ R12, R22, c[0x0][0x2ec] ;  /* 0x0000bb00160c7a20 */ /* 0x020fe20000410000 */
[----:B------:R-:W-:Y:S01]  /*5d90*/  FSEL R168, R2, -INF , !P3 ;  /* 0xff80000002a87808 */ /* 0x000fe20005800000 */
[----:B------:R-:W-:Y:S01]  /*5da0*/  FFMA.FTZ R2, R196, UR4, R66 ;  /* 0x00000004c4027c23 */ /* 0x000fe20008010042 */
[----:B------:R-:W-:Y:S01]  /*5db0*/  ISETP.GE.AND P6, PT, R190, R10, PT ;  /* 0x0000000abe00720c */ /* 0x000fe20003fc6270 */
[----:B------:R-:W-:Y:S01]  /*5dc0*/  MUFU.TANH R84, R12 ;  /* 0x0000000c00547308 */ /* 0x000fe20000002400 */
[----:B------:R-:W-:Y:S01]  /*5dd0*/  FSEL R210, R0, -INF , !P5 ;  /* 0xff80000000d27808 */ /* 0x000fe20006800000 */
[----:B------:R-:W-:Y:S01]  /*5de0*/  FFMA.FTZ R0, R101, UR4, R211 ;  /* 0x0000000465007c23 */ /* 0x000fe200080100d3 */
[----:B------:R-:W-:-:S02]  /*5df0*/  ISETP.GE.AND P3, PT, R190, R11, PT ;  /* 0x0000000bbe00720c */ /* 0x000fc40003f66270 */
[----:B------:R-:W-:Y:S01]  /*5e00*/  ISETP.GE.AND P5, PT, R76, R8, PT ;  /* 0x000000084c00720c */ /* 0x000fe20003fa6270 */
[----:B-1----:R-:W-:Y:S01]  /*5e10*/  FMUL.FTZ R5, R48, c[0x0][0x2ec] ;  /* 0x0000bb0030057a20 */ /* 0x002fe20000410000 */
[----:B------:R-:W-:Y:S01]  /*5e20*/  FSEL R211, R2, -INF , !P6 ;  /* 0xff80000002d37808 */ /* 0x000fe20007000000 */
[C---:B------:R-:W-:Y:S01]  /*5e30*/  FFMA.FTZ R2, R101.reuse, UR4, R214 ;  /* 0x0000000465027c23 */ /* 0x040fe200080100d6 */
[----:B------:R-:W-:Y:S01]  /*5e40*/  FSEL R209, R4, -INF , !P3 ;  /* 0xff80000004d17808 */ /* 0x000fe20005800000 */
[----:B------:R1:W5:Y:S01]  /*5e50*/  MUFU.TANH R90, R5 ;  /* 0x00000005005a7308 */ /* 0x0003620000002400 */
[----:B------:R-:W-:Y:S01]  /*5e60*/  ISETP.GE.AND P3, PT, R76, R9, PT ;  /* 0x000000094c00720c */ /* 0x000fe20003f66270 */
[----:B------:R-:W-:Y:S01]  /*5e70*/  HMMA.16816.F32 R40, R28, R18, R40 ;  /* 0x000000121c28723c */ /* 0x000fe20000001828 */
[----:B------:R-:W-:Y:S01]  /*5e80*/  FSEL R203, R0, -INF , !P5 ;  /* 0xff80000000cb7808 */ /* 0x000fe20006800000 */
[C---:B------:R-:W-:Y:S01]  /*5e90*/  FFMA.FTZ R0, R101.reuse, UR4, R212 ;  /* 0x0000000465007c23 */ /* 0x040fe200080100d4 */
[----:B------:R-:W-:Y:S01]  /*5ea0*/  ISETP.GE.AND P6, PT, R76, R11, PT ;  /* 0x0000000b4c00720c */ /* 0x000fe20003fc6270 */
[----:B------:R-:W-:Y:S01]  /*5eb0*/  FFMA.FTZ R4, R101, UR4, R198 ;  /* 0x0000000465047c23 */ /* 0x000fe200080100c6 */
[----:B------:R-:W-:Y:S01]  /*5ec0*/  FSEL R214, R2, -INF , !P3 ;  /* 0xff80000002d67808 */ /* 0x000fe20005800000 */
[----:B------:R-:W-:Y:S01]  /*5ed0*/  FMUL.FTZ R2, R45, c[0x0][0x2ec] ;  /* 0x0000bb002d027a20 */ /* 0x000fe20000410000 */
[----:B------:R-:W-:Y:S01]  /*5ee0*/  FSEL R190, R0, -INF , !P6 ;  /* 0xff80000000be7808 */ /* 0x000fe20007000000 */
[----:B------:R-:W-:Y:S01]  /*5ef0*/  FFMA.FTZ R0, R102, UR4, R208 ;  /* 0x0000000466007c23 */ /* 0x000fe200080100d0 */
[----:B------:R-:W-:-:S02]  /*5f00*/  ISETP.GE.AND P5, PT, R76, R10, PT ;  /* 0x0000000a4c00720c */ /* 0x000fc40003fa6270 */
[C---:B------:R-:W-:Y:S01]  /*5f10*/  ISETP.GE.AND P3, PT, R78.reuse, R8, PT ;  /* 0x000000084e00720c */ /* 0x040fe20003f66270 */
[----:B------:R2:W-:Y:S01]  /*5f20*/  MUFU.TANH R76, R2 ;  /* 0x00000002004c7308 */ /* 0x0005e20000002400 */
[----:B------:R-:W-:Y:S01]  /*5f30*/  ISETP.GE.AND P6, PT, R78, R9, PT ;  /* 0x000000094e00720c */ /* 0x000fe20003fc6270 */
[----:B-1----:R-:W-:Y:S01]  /*5f40*/  FMUL.FTZ R5, R49, c[0x0][0x2ec] ;  /* 0x0000bb0031057a20 */ /* 0x002fe20000410000 */
[----:B------:R-:W-:Y:S01]  /*5f50*/  FSEL R188, R0, -INF , !P3 ;  /* 0xff80000000bc7808 */ /* 0x000fe20005800000 */
[----:B------:R-:W-:Y:S01]  /*5f60*/  FFMA.FTZ R0, R102, UR4, R171 ;  /* 0x0000000466007c23 */ /* 0x000fe200080100ab */
[----:B------:R-:W-:Y:S01]  /*5f70*/  FSEL R196, R4, -INF , !P5 ;  /* 0xff80000004c47808 */ /* 0x000fe20006800000 */
[----:B------:R-:W-:Y:S01]  /*5f80*/  FFMA.FTZ R4, R102, UR4, R60 ;  /* 0x0000000466047c23 */ /* 0x000fe2000801003c */
[C---:B------:R-:W-:Y:S01]  /*5f90*/  ISETP.GE.AND P5, PT, R78.reuse, R11, PT ;  /* 0x0000000b4e00720c */ /* 0x040fe20003fa6270 */
[----:B------:R1:W1:Y:S01]  /*5fa0*/  MUFU.TANH R94, R5 ;  /* 0x00000005005e7308 */ /* 0x0002620000002400 */
[----:B------:R-:W-:-:S02]  /*5fb0*/  ISETP.GE.AND P3, PT, R78, R10, PT ;  /* 0x0000000a4e00720c */ /* 0x000fc40003f66270 */
[----:B------:R-:W-:Y:S01]  /*5fc0*/  FSEL R187, R4, -INF , !P5 ;  /* 0xff80000004bb7808 */ /* 0x000fe20006800000 */
[----:B----4-:R-:W-:Y:S01]  /*5fd0*/  FFMA.FTZ R4, R103, UR4, R126 ;  /* 0x0000000467047c23 */ /* 0x010fe2000801007e */
[----:B------:R-:W-:Y:S01]  /*5fe0*/  ISETP.GE.AND P5, PT, R77, R9, PT ;  /* 0x000000094d00720c */ /* 0x000fe20003fa6270 */
[----:B--2---:R-:W-:-:S04]  /*5ff0*/  FMUL.FTZ R2, R46, c[0x0][0x2ec] ;  /* 0x0000bb002e027a20 */ /* 0x004fc80000410000 */
[----:B------:R2:W-:Y:S01]  /*6000*/  MUFU.TANH R54, R2 ;  /* 0x0000000200367308 */ /* 0x0005e20000002400 */
[----:B-1----:R-:W-:-:S07]  /*6010*/  FMUL.FTZ R5, R51, c[0x0][0x2ec] ;  /* 0x0000bb0033057a20 */ /* 0x002fce0000410000 */
[----:B------:R1:W-:Y:S01]  /*6020*/  MUFU.TANH R89, R5 ;  /* 0x0000000500597308 */ /* 0x0003e20000002400 */
[----:B--2---:R-:W-:-:S05]  /*6030*/  FFMA.FTZ R2, R102, UR4, R59 ;  /* 0x0000000466027c23 */ /* 0x004fca000801003b */
[----:B------:R-:W-:Y:S01]  /*6040*/  FSEL R189, R2, -INF , !P3 ;  /* 0xff80000002bd7808 */ /* 0x000fe20005800000 */
[----:B------:R-:W-:Y:S01]  /*6050*/  FFMA.FTZ R2, R103, UR4, R197 ;  /* 0x0000000467027c23 */ /* 0x000fe200080100c5 */
[----:B------:R-:W-:Y:S01]  /*6060*/  ISETP.GE.AND P3, PT, R77, R11, PT ;  /* 0x0000000b4d00720c */ /* 0x000fe20003f66270 */
[----:B-1----:R-:W-:-:S03]  /*6070*/  FMUL.FTZ R5, R20, c[0x0][0x2ec] ;  /* 0x0000bb0014057a20 */ /* 0x002fc60000410000 */
[----:B------:R-:W-:Y:S01]  /*6080*/  FSEL R198, R2, -INF , !P5 ;  /* 0xff80000002c67808 */ /* 0x000fe20006800000 */
[----:B------:R1:W2:Y:S01]  /*6090*/  MUFU.TANH R87, R5 ;  /* 0x0000000500577308 */ /* 0x0002a20000002400 */
[----:B------:R-:W-:Y:S01]  /*60a0*/  ISETP.GE.AND P5, PT, R92, R8, PT ;  /* 0x000000085c00720c */ /* 0x000fe20003fa6270 */
[----:B------:R-:W-:Y:S02]  /*60b0*/  FMUL.FTZ R2, R42, c[0x0][0x2ec] ;  /* 0x0000bb002a027a20 */ /* 0x000fe40000410000 */
[----:B-1----:R-:W-:-:S04]  /*60c0*/  FMUL.FTZ R5, R21, c[0x0][0x2ec] ;  /* 0x0000bb0015057a20 */ /* 0x002fc80000410000 */
[----:B------:R1:W-:Y:S02]  /*60d0*/  MUFU.TANH R88, R5 ;  /* 0x0000000500587308 */ /* 0x0003e40000002400 */
[----:B-1----:R-:W-:Y:S02]  /*60e0*/  FMUL.FTZ R5, R23, c[0x0][0x2ec] ;  /* 0x0000bb0017057a20 */ /* 0x002fe40000410000 */
[----:B------:R-:W-:Y:S01]  /*60f0*/  HMMA.16816.F32 R20, R32, R14, R204 ;  /* 0x0000000e2014723c */ /* 0x000fe200000018cc */
[----:B------:R-:W1:Y:S03]  /*6100*/  LDSM.16.M88.4 R12, [R100+0x7800] ;  /* 0x00780000640c783b */ /* 0x000e660000000200 */
[----:B------:R4:W-:Y:S03]  /*6110*/  MUFU.TANH R85, R5 ;  /* 0x0000000500557308 */ /* 0x0009e60000002400 */
[----:B------:R-:W-:Y:S01]  /*6120*/  FSEL R204, R0, -INF , !P6 ;  /* 0xff80000000cc7808 */ /* 0x000fe20007000000 */
[----:B------:R-:W-:Y:S01]  /*6130*/  FFMA.FTZ R0, R103, UR4, R199 ;  /* 0x0000000467007c23 */ /* 0x000fe200080100c7 */
[----:B------:R-:W-:-:S04]  /*6140*/  ISETP.GE.AND P6, PT, R77, R8, PT ;  /* 0x000000084d00720c */ /* 0x000fc80003fc6270 */
[----:B------:R-:W-:Y:S01]  /*6150*/  FSEL R184, R0, -INF , !P6 ;  /* 0xff80000000b87808 */ /* 0x000fe20007000000 */
[----:B------:R-:W-:Y:S01]  /*6160*/  FMUL.FTZ R0, R40, c[0x0][0x2ec] ;  /* 0x0000bb0028007a20 */ /* 0x000fe20000410000 */
[----:B------:R-:W-:Y:S01]  /*6170*/  ISETP.GE.AND P6, PT, R77, R10, PT ;  /* 0x0000000a4d00720c */ /* 0x000fe20003fc6270 */
[----:B----4-:R-:W-:Y:S02]  /*6180*/  FMUL.FTZ R5, R44, c[0x0][0x2ec] ;  /* 0x0000bb002c057a20 */ /* 0x010fe40000410000 */
[----:B------:R4:W-:Y:S08]  /*6190*/  MUFU.TANH R55, R0 ;  /* 0x0000000000377308 */ /* 0x0009f00000002400 */
[----:B------:R1:W-:Y:S01]  /*61a0*/  MUFU.TANH R66, R5 ;  /* 0x0000000500427308 */ /* 0x0003e20000002400 */
[----:B----4-:R-:W-:-:S05]  /*61b0*/  FFMA.FTZ R0, R103, UR4, R158 ;  /* 0x0000000467007c23 */ /* 0x010fca000801009e */
[----:B------:R-:W-:Y:S01]  /*61c0*/  FSEL R158, R0, -INF , !P3 ;  /* 0xff800000009e7808 */ /* 0x000fe20005800000 */
[----:B------:R-:W-:Y:S01]  /*61d0*/  FFMA.FTZ R0, R108, UR4, R53 ;  /* 0x000000046c007c23 */ /* 0x000fe20008010035 */
[----:B------:R-:W-:Y:S01]  /*61e0*/  ISETP.GE.AND P3, PT, R92, R9, PT ;  /* 0x000000095c00720c */ /* 0x000fe20003f66270 */
[----:B-1----:R-:W-:Y:S01]  /*61f0*/  FMUL.FTZ R5, R47, c[0x0][0x2ec] ;  /* 0x0000bb002f057a20 */ /* 0x002fe20000410000 */
[----:B------:R-:W-:Y:S01]  /*6200*/  HMMA.16816.F32 R48, R32, R12, R216 ;  /* 0x0000000c2030723c */ /* 0x000fe200000018d8 */
[----:B------:R1:W-:Y:S01]  /*6210*/  MUFU.TANH R53, R2 ;  /* 0x0000000200357308 */ /* 0x0003e20000002400 */
[----:B------:R-:W-:Y:S01]  /*6220*/  FSEL R242, R0, -INF , !P5 ;  /* 0xff80000000f27808 */ /* 0x000fe20006800000 */
[----:B------:R-:W-:Y:S01]  /*6230*/  FFMA.FTZ R0, R108, UR4, R52 ;  /* 0x000000046c007c23 */ /* 0x000fe20008010034 */
[----:B------:R-:W-:-:S04]  /*6240*/  ISETP.GE.AND P5, PT, R92, R10, PT ;  /* 0x0000000a5c00720c */ /* 0x000fc80003fa6270 */
[----:B------:R-:W-:Y:S01]  /*6250*/  HMMA.16816.F32 R44, R24, R18, R20 ;  /* 0x00000012182c723c */ /* 0x000fe20000001814 */
[----:B------:R-:W4:Y:S01]  /*6260*/  LDSM.16.M88.4 R16, [R233+0x3800] ;  /* 0x00380000e910783b */ /* 0x000f220000000200 */
[----:B------:R-:W-:Y:S01]  /*6270*/  FSEL R217, R0, -INF , !P5 ;  /* 0xff80000000d97808 */ /* 0x000fe20006800000 */
[----:B------:R-:W-:Y:S01]  /*6280*/  FFMA.FTZ R0, R93, UR4, R121 ;  /* 0x000000045d007c23 */ /* 0x000fe20008010079 */
[----:B------:R-:W-:Y:S01]  /*6290*/  ISETP.GE.AND P5, PT, R74, R11, PT ;  /* 0x0000000b4a00720c */ /* 0x000fe20003fa6270 */
[----:B------:R2:W2:Y:S01]  /*62a0*/  MUFU.TANH R60, R5 ;  /* 0x00000005003c7308 */ /* 0x0004a20000002400 */
[----:B------:R-:W-:-:S04]  /*62b0*/  DEPBAR.LE SB0, 0x0 ;  /* 0x000080000000791a */ /* 0x000fc80000000000 */
[----:B------:R-:W-:Y:S01]  /*62c0*/  HMMA.16816.F32 R20, R36, R12, R136 ;  /* 0x0000000c2414723c */ /* 0x000fe20000001888 */
[----:B-1----:R-:W-:-:S06]  /*62d0*/  FFMA.FTZ R2, R108, UR4, R56 ;  /* 0x000000046c027c23 */ /* 0x002fcc0008010038 */
[----:B------:R-:W-:Y:S01]  /*62e0*/  FSEL R136, R4, -INF , !P6 ;  /* 0xff80000004887808 */ /* 0x000fe20007000000 */
[----:B------:R-:W-:Y:S01]  /*62f0*/  FFMA.FTZ R4, R108, UR4, R107 ;  /* 0x000000046c047c23 */ /* 0x000fe2000801006b */
[----:B------:R-:W-:Y:S01]  /*6300*/  BAR.SYNC.DEFER_BLOCKING 0x0 ;  /* 0x0000000000007b1d */ /* 0x000fe20000010000 */
[----:B------:R-:W-:Y:S01]  /*6310*/  ISETP.GE.AND P6, PT, R92, R11, PT ;  /* 0x0000000b5c00720c */ /* 0x000fe20003fc6270 */
[----:B--2---:R-:W-:Y:S01]  /*6320*/  FMUL.FTZ R5, R41, c[0x0][0x2ec] ;  /* 0x0000bb0029057a20 */ /* 0x004fe20000410000 */
[----:B------:R-:W-:Y:S01]  /*6330*/  HMMA.16816.F32 R32, R32, R14, R244 ;  /* 0x0000000e2020723c */ /* 0x000fe200000018f4 */
[----:B------:R-:W-:Y:S01]  /*6340*/  FSEL R241, R4, -INF , !P3 ;  /* 0xff80000004f17808 */ /* 0x000fe20005800000 */
[C---:B------:R-:W-:Y:S01]  /*6350*/  FFMA.FTZ R4, R93.reuse, UR4, R127 ;  /* 0x000000045d047c23 */ /* 0x040fe2000801007f */
[----:B------:R-:W-:Y:S01]  /*6360*/  ISETP.GE.AND P3, PT, R74, R8, PT ;  /* 0x000000084a00720c */ /* 0x000fe20003f66270 */
[----:B------:R1:W-:Y:S01]  /*6370*/  MUFU.TANH R59, R5 ;  /* 0x00000005003b7308 */ /* 0x0003e20000002400 */
[----:B------:R-:W-:Y:S01]  /*6380*/  FSEL R216, R2, -INF , !P6 ;  /* 0xff80000002d87808 */ /* 0x000fe20007000000 */
[----:B------:R-:W-:Y:S01]  /*6390*/  FMUL.FTZ R2, R44, c[0x0][0x2ec] ;  /* 0x0000bb002c027a20 */ /* 0x000fe20000410000 */
[----:B------:R-:W-:Y:S01]  /*63a0*/  FSEL R227, R4, -INF , !P3 ;  /* 0xff80000004e37808 */ /* 0x000fe20005800000 */
[----:B------:R-:W-:Y:S01]  /*63b0*/  FFMA.FTZ R4, R93, UR4, R99 ;  /* 0x000000045d047c23 */ /* 0x000fe20008010063 */
[----:B------:R-:W-:-:S02]  /*63c0*/  ISETP.GE.AND P6, PT, R74, R9, PT ;  /* 0x000000094a00720c */ /* 0x000fc40003fc6270 */
[----:B------:R-:W-:Y:S01]  /*63d0*/  ISETP.GE.AND P3, PT, R74, R10, PT ;  /* 0x0000000a4a00720c */ /* 0x000fe20003f66270 */
[----:B------:R2:W2:Y:S01]  /*63e0*/  MUFU.TANH R52, R2 ;  /* 0x0000000200347308 */ /* 0x0004a20000002400 */
[----:B------:R-:W-:Y:S01]  /*63f0*/  FSEL R206, R4, -INF , !P5 ;  /* 0xff80000004ce7808 */ /* 0x000fe20006800000 */
[----:B------:R-:W-:Y:S01]  /*6400*/  FMUL.FTZ R4, R46, c[0x0][0x2ec] ;  /* 0x0000bb002e047a20 */ /* 0x000fe20000410000 */
[----:B------:R-:W-:Y:S01]  /*6410*/  FSEL R226, R0, -INF , !P6 ;  /* 0xff80000000e27808 */ /* 0x000fe20007000000 */
[----:B---3--:R-:W-:Y:S01]  /*6420*/  FFMA.FTZ R0, R79, UR4, R97 ;  /* 0x000000044f007c23 */ /* 0x008fe20008010061 */
[C---:B------:R-:W-:Y:S01]  /*6430*/  ISETP.GE.AND P5, PT, R68.reuse, R9, PT ;  /* 0x000000094400720c */ /* 0x040fe20003fa6270 */
[----:B----4-:R-:W-:Y:S02]  /*6440*/  HMMA.16816.F32 R20, R28, R16, R20 ;  /* 0x000000101c14723c */ /* 0x010fe40000001814 */
[----:B------:R3:W4:Y:S01]  /*6450*/  MUFU.TANH R12, R4 ;  /* 0x00000004000c7308 */ /* 0x0007220000002400 */
[----:B------:R-:W-:Y:S01]  /*6460*/  ISETP.GE.AND P6, PT, R68, R8, PT ;  /* 0x000000084400720c */ /* 0x000fe20003fc6270 */
[----:B-1----:R-:W-:-:S03]  /*6470*/  FMUL.FTZ R5, R43, c[0x0][0x2ec] ;  /* 0x0000bb002b057a20 */ /* 0x002fc60000410000 */
[----:B------:R-:W-:Y:S01]  /*6480*/  FSEL R225, R0, -INF , !P6 ;  /* 0xff80000000e17808 */ /* 0x000fe20007000000 */
[----:B------:R-:W-:Y:S01]  /*6490*/  FFMA.FTZ R0, R79, UR4, R86 ;  /* 0x000000044f007c23 */ /* 0x000fe20008010056 */
[----:B------:R-:W-:Y:S01]  /*64a0*/  HMMA.16816.F32 R40, R36, R14, R132 ;  /* 0x0000000e2428723c */ /* 0x000fe20000001884 */
[----:B--2---:R-:W-:Y:S01]  /*64b0*/  FFMA.FTZ R2, R93, UR4, R95 ;  /* 0x000000045d027c23 */ /* 0x004fe2000801005f */
[----:B------:R-:W-:Y:S01]  /*64c0*/  ISETP.GE.AND P6, PT, R68, R10, PT ;  /* 0x0000000a4400720c */ /* 0x000fe20003fc6270 */
[----:B------:R1:W2:Y:S03]  /*64d0*/  MUFU.TANH R56, R5 ;  /* 0x0000000500387308 */ /* 0x0002a60000002400 */
[----:B------:R-:W-:Y:S01]  /*64e0*/  FSEL R207, R2, -INF , !P3 ;  /* 0xff80000002cf7808 */ /* 0x000fe20005800000 */
[C---:B-----5:R-:W-:Y:S01]  /*64f0*/  FFMA.FTZ R2, R79.reuse, UR4, R90 ;  /* 0x000000044f027c23 */ /* 0x060fe2000801005a */
[----:B------:R-:W-:Y:S01]  /*6500*/  FSEL R199, R0, -INF , !P6 ;  /* 0xff80000000c77808 */ /* 0x000fe20007000000 */
[----:B---3--:R-:W-:Y:S01]  /*6510*/  FFMA.FTZ R4, R79, UR4, R91 ;  /* 0x000000044f047c23 */ /* 0x008fe2000801005b */
[-C--:B------:R-:W-:Y:S01]  /*6520*/  ISETP.GE.AND P6, PT, R63, R11.reuse, PT ;  /* 0x0000000b3f00720c */ /* 0x080fe20003fc6270 */
[C---:B------:R-:W-:Y:S01]  /*6530*/  FFMA.FTZ R0, R75.reuse, UR4, R96 ;  /* 0x000000044b007c23 */ /* 0x040fe20008010060 */
[----:B------:R-:W-:Y:S01]  /*6540*/  ISETP.GE.AND P3, PT, R68, R11, PT ;  /* 0x0000000b4400720c */ /* 0x000fe20003f66270 */
[----:B------:R-:W-:Y:S01]  /*6550*/  HMMA.16816.F32 R36, R24, R16, R48 ;  /* 0x000000101824723c */ /* 0x000fe20000001830 */
[----:B------:R-:W-:Y:S01]  /*6560*/  FSEL R224, R4, -INF , !P5 ;  /* 0xff80000004e07808 */ /* 0x000fe20006800000 */
[----:B------:R-:W-:Y:S01]  /*6570*/  FFMA.FTZ R4, R75, UR4, R98 ;  /* 0x000000044b047c23 */ /* 0x000fe20008010062 */
[----:B------:R-:W-:Y:S01]  /*6580*/  ISETP.GE.AND P5, PT, R63, R8, PT ;  /* 0x000000083f00720c */ /* 0x000fe20003fa6270 */
[----:B------:R-:W-:Y:S01]  /*6590*/  FMUL.FTZ R23, R23, c[0x0][0x2ec] ;  /* 0x0000bb0017177a20 */ /* 0x000fe20000410000 */
[----:B------:R-:W-:Y:S01]  /*65a0*/  FSEL R139, R2, -INF , !P3 ;  /* 0xff800000028b7808 */ /* 0x000fe20005800000 */
[----:B------:R-:W-:Y:S01]  /*65b0*/  FMUL.FTZ R2, R20, c[0x0][0x2ec] ;  /* 0x0000bb0014027a20 */ /* 0x000fe20000410000 */
[----:B------:R-:W-:Y:S01]  /*65c0*/  FSEL R223, R4, -INF , !P5 ;  /* 0xff80000004df7808 */ /* 0x000fe20006800000 */
[----:B------:R-:W-:Y:S01]  /*65d0*/  FFMA.FTZ R4, R75, UR4, R94 ;  /* 0x000000044b047c23 */ /* 0x000fe2000801005e */
[CC--:B------:R-:W-:Y:S01]  /*65e0*/  ISETP.GE.AND P3, PT, R63.reuse, R9.reuse, PT ;  /* 0x000000093f00720c */ /* 0x0c0fe20003f66270 */
[----:B------:R3:W-:Y:S01]  /*65f0*/  MUFU.TANH R20, R2 ;  /* 0x0000000200147308 */ /* 0x0007e20000002400 */
[----:B------:R-:W-:Y:S01]  /*6600*/  ISETP.GE.AND P5, PT, R63, R10, PT ;  /* 0x0000000a3f00720c */ /* 0x000fe20003fa6270 */
[-C--:B------:R-:W-:Y:S01]  /*6610*/  HMMA.16816.F32 R28, R28, R18.reuse, R40 ;  /* 0x000000121c1c723c */ /* 0x080fe20000001828 */
[----:B------:R-:W-:Y:S01]  /*6620*/  FSEL R137, R4, -INF , !P6 ;  /* 0xff80000004897808 */ /* 0x000fe20007000000 */
[----:B------:R-:W-:Y:S01]  /*6630*/  FMUL.FTZ R4, R22, c[0x0][0x2ec] ;  /* 0x0000bb0016047a20 */ /* 0x000fe20000410000 */
[----:B------:R-:W-:Y:S01]  /*6640*/  ISETP.GE.AND P6, PT, R70, R9, PT ;  /* 0x000000094600720c */ /* 0x000fe20003fc6270 */
[----:B-1----:R-:W-:Y:S01]  /*6650*/  FMUL.FTZ R5, R45, c[0x0][0x2ec] ;  /* 0x0000bb002d057a20 */ /* 0x002fe20000410000 */
[----:B------:R-:W-:Y:S01]  /*6660*/  FSEL R222, R0, -INF , !P3 ;  /* 0xff80000000de7808 */ /* 0x000fe20005800000 */
[----:B------:R1:W-:Y:S01]  /*6670*/  MUFU.TANH R13, R4 ;  /* 0x00000004000d7308 */ /* 0x0003e20000002400 */
[----:B------:R-:W-:Y:S01]  /*6680*/  FFMA.FTZ R0, R82, UR4, R87 ;  /* 0x0000000452007c23 */ /* 0x000fe20008010057 */
[----:B------:R-:W-:Y:S01]  /*6690*/  ISETP.GE.AND P3, PT, R70, R8, PT ;  /* 0x000000084600720c */ /* 0x000fe20003f66270 */
[----:B------:R-:W-:Y:S03]  /*66a0*/  HMMA.16816.F32 R24, R24, R18, R32 ;  /* 0x000000121818723c */ /* 0x000fe60000001820 */
[----:B------:R-:W-:Y:S01]  /*66b0*/  FSEL R219, R0, -INF , !P3 ;  /* 0xff80000000db7808 */ /* 0x000fe20005800000 */
[----:B------:R-:W-:Y:S01]  /*66c0*/  FFMA.FTZ R0, R82, UR4, R54 ;  /* 0x0000000452007c23 */ /* 0x000fe20008010036 */
[----:B------:R-:W-:Y:S01]  /*66d0*/  ISETP.GE.AND P3, PT, R70, R10, PT ;  /* 0x0000000a4600720c */ /* 0x000fe20003f66270 */
[----:B---3--:R-:W-:Y:S01]  /*66e0*/  FFMA.FTZ R2, R75, UR4, R89 ;  /* 0x000000044b027c23 */ /* 0x008fe20008010059 */
[----:B------:R3:W-:Y:S01]  /*66f0*/  MUFU.TANH R45, R5 ;  /* 0x00000005002d7308 */ /* 0x0007e20000002400 */
[----:B------:R-:W-:Y:S01]  /*6700*/  FMUL.FTZ R36, R36, c[0x0][0x2ec] ;  /* 0x0000bb0024247a20 */ /* 0x000fe20000410000 */
[----:B------:R-:W-:Y:S01]  /*6710*/  FSEL R221, R0, -INF , !P3 ;  /* 0xff80000000dd7808 */ /* 0x000fe20005800000 */
[C---:B------:R-:W-:Y:S01]  /*6720*/  FFMA.FTZ R0, R83.reuse, UR4, R60 ;  /* 0x0000000453007c23 */ /* 0x040fe2000801003c */
[----:B------:R-:W-:Y:S01]  /*6730*/  FSEL R138, R2, -INF , !P5 ;  /* 0xff800000028a7808 */ /* 0x000fe20006800000 */
[----:B------:R-:W-:Y:S01]  /*6740*/  FFMA.FTZ R2, R82, UR4, R66 ;  /* 0x0000000452027c23 */ /* 0x000fe20008010042 */
[-C--:B------:R-:W-:Y:S01]  /*6750*/  ISETP.GE.AND P5, PT, R70, R11.reuse, PT ;  /* 0x0000000b4600720c */ /* 0x080fe20003fa6270 */
[----:B-1----:R-:W-:Y:S01]  /*6760*/  FFMA.FTZ R4, R82, UR4, R84 ;  /* 0x0000000452047c23 */ /* 0x002fe20008010054 */
[----:B------:R-:W-:Y:S01]  /*6770*/  ISETP.GE.AND P3, PT, R72, R11, PT ;  /* 0x0000000b4800720c */ /* 0x000fe20003f66270 */
[----:B------:R-:W-:Y:S01]  /*6780*/  MUFU.TANH R36, R36 ;  /* 0x0000002400247308 */ /* 0x000fe20000002400 */
[----:B------:R-:W-:Y:S01]  /*6790*/  FSEL R220, R2, -INF , !P5 ;  /* 0xff80000002dc7808 */ /* 0x000fe20006800000 */
[C---:B------:R-:W-:Y:S01]  /*67a0*/  FFMA.FTZ R2, R83.reuse, UR4, R76 ;  /* 0x0000000453027c23 */ /* 0x040fe2000801004c */
[----:B------:R-:W-:Y:S01]  /*67b0*/  FSEL R218, R4, -INF , !P6 ;  /* 0xff80000004da7808 */ /* 0x000fe20007000000 */
[----:B------:R-:W-:Y:S01]  /*67c0*/  FFMA.FTZ R4, R83, UR4, R88 ;  /* 0x0000000453047c23 */ /* 0x000fe20008010058 */
[----:B------:R-:W-:Y:S01]  /*67d0*/  ISETP.GE.AND P6, PT, R72, R8, PT ;  /* 0x000000084800720c */ /* 0x000fe20003fc6270 */
[----:B------:R-:W-:Y:S01]  /*67e0*/  FMUL.FTZ R38, R38, c[0x0][0x2ec] ;  /* 0x0000bb0026267a20 */ /* 0x000fe20000410000 */
[-C--:B------:R-:W-:Y:S01]  /*67f0*/  ISETP.GE.AND P5, PT, R72, R9.reuse, PT ;  /* 0x000000094800720c */ /* 0x080fe20003fa6270 */
[----:B---3--:R-:W-:Y:S01]  /*6800*/  FMUL.FTZ R5, R47, c[0x0][0x2ec] ;  /* 0x0000bb002f057a20 */ /* 0x008fe20000410000 */
[----:B------:R-:W-:Y:S01]  /*6810*/  FSEL R208, R4, -INF , !P6 ;  /* 0xff80000004d07808 */ /* 0x000fe20007000000 */
[----:B------:R-:W-:Y:S01]  /*6820*/  FFMA.FTZ R4, R83, UR4, R85 ;  /* 0x0000000453047c23 */ /* 0x000fe20008010055 */
[----:B------:R-:W-:Y:S01]  /*6830*/  ISETP.GE.AND P6, PT, R72, R10, PT ;  /* 0x0000000a4800720c */ /* 0x000fe20003fc6270 */
[----:B------:R1:W3:Y:S01]  /*6840*/  MUFU.TANH R44, R5 ;  /* 0x00000005002c7308 */ /* 0x0002e20000002400 */
[----:B------:R-:W-:Y:S01]  /*6850*/  FSEL R212, R2, -INF , !P3 ;  /* 0xff80000002d47808 */ /* 0x000fe20005800000 */
[C---:B------:R-:W-:Y:S01]  /*6860*/  FFMA.FTZ R2, R81.reuse, UR4, R52 ;  /* 0x0000000451027c23 */ /* 0x040fe20008010034 */
[----:B------:R-:W-:Y:S01]  /*6870*/  FSEL R205, R4, -INF , !P5 ;  /* 0xff80000004cd7808 */ /* 0x000fe20006800000 */
[----:B------:R-:W-:Y:S01]  /*6880*/  FFMA.FTZ R4, R81, UR4, R55 ;  /* 0x0000000451047c23 */ /* 0x000fe20008010037 */
[----:B------:R-:W-:Y:S01]  /*6890*/  ISETP.GE.AND P5, PT, R69, R8, PT ;  /* 0x000000084500720c */ /* 0x000fe20003fa6270 */
[----:B------:R-:W-:Y:S01]  /*68a0*/  FMUL.FTZ R37, R37, c[0x0][0x2ec] ;  /* 0x0000bb0025257a20 */ /* 0x000fe20000410000 */
[----:B------:R-:W-:Y:S01]  /*68b0*/  FSEL R215, R0, -INF , !P6 ;  /* 0xff80000000d77808 */ /* 0x000fe20007000000 */
[C---:B----4-:R-:W-:Y:S01]  /*68c0*/  FFMA.FTZ R0, R81.reuse, UR4, R12 ;  /* 0x0000000451007c23 */ /* 0x050fe2000801000c */
[----:B------:R-:W-:Y:S01]  /*68d0*/  FSEL R201, R4, -INF , !P5 ;  /* 0xff80000004c97808 */ /* 0x000fe20006800000 */
[----:B------:R-:W-:Y:S01]  /*68e0*/  FFMA.FTZ R4, R81, UR4, R53 ;  /* 0x0000000451047c23 */ /* 0x000fe20008010035 */
[C---:B------:R-:W-:Y:S01]  /*68f0*/  ISETP.GE.AND P5, PT, R69.reuse, R10, PT ;  /* 0x0000000a4500720c */ /* 0x040fe20003fa6270 */
[----:B------:R-:W-:Y:S01]  /*6900*/  MUFU.TANH R38, R38 ;  /* 0x0000002600267308 */ /* 0x000fe20000002400 */
[C---:B------:R-:W-:Y:S01]  /*6910*/  ISETP.GE.AND P3, PT, R69.reuse, R9, PT ;  /* 0x000000094500720c */ /* 0x040fe20003f66270 */
[----:B------:R-:W-:Y:S01]  /*6920*/  FMUL.FTZ R26, R26, c[0x0][0x2ec] ;  /* 0x0000bb001a1a7a20 */ /* 0x000fe20000410000 */
[----:B------:R-:W-:Y:S01]  /*6930*/  FSEL R202, R0, -INF , !P5 ;  /* 0xff80000000ca7808 */ /* 0x000fe20006800000 */
[----:B------:R-:W-:Y:S01]  /*6940*/  FMUL.FTZ R0, R28, c[0x0][0x2ec] ;  /* 0x0000bb001c007a20 */ /* 0x000fe20000410000 */
[-C--:B------:R-:W-:Y:S01]  /*6950*/  ISETP.GE.AND P6, PT, R69, R11.reuse, PT ;  /* 0x0000000b4500720c */ /* 0x080fe20003fc6270 */
[----:B-1----:R-:W-:Y:S01]  /*6960*/  FMUL.FTZ R5, R21, c[0x0][0x2ec] ;  /* 0x0000bb0015057a20 */ /* 0x002fe20000410000 */
[----:B------:R-:W-:Y:S01]  /*6970*/  FSEL R197, R4, -INF , !P3 ;  /* 0xff80000004c57808 */ /* 0x000fe20005800000 */
[----:B------:R1:W-:Y:S01]  /*6980*/  MUFU.TANH R12, R0 ;  /* 0x00000000000c7308 */ /* 0x0003e20000002400 */
[----:B------:R-:W-:Y:S01]  /*6990*/  FSEL R200, R2, -INF , !P6 ;  /* 0xff80000002c87808 */ /* 0x000fe20007000000 */
[C---:B------:R-:W-:Y:S01]  /*69a0*/  FFMA.FTZ R4, R80.reuse, UR4, R59 ;  /* 0x0000000450047c23 */ /* 0x040fe2000801003b */
[C---:B------:R-:W-:Y:S01]  /*69b0*/  ISETP.GE.AND P5, PT, R71.reuse, R11, PT ;  /* 0x0000000b4700720c */ /* 0x040fe20003fa6270 */
[----:B--2---:R-:W-:Y:S01]  /*69c0*/  FFMA.FTZ R2, R80, UR4, R56 ;  /* 0x0000000450027c23 */ /* 0x004fe20008010038 */
[CC--:B------:R-:W-:Y:S01]  /*69d0*/  ISETP.GE.AND P3, PT, R71.reuse, R8.reuse, PT ;  /* 0x000000084700720c */ /* 0x0c0fe20003f66270 */
[----:B------:R-:W-:Y:S01]  /*69e0*/  FMUL.FTZ R24, R24, c[0x0][0x2ec] ;  /* 0x0000bb0018187a20 */ /* 0x000fe20000410000 */
[----:B------:R-:W-:Y:S01]  /*69f0*/  ISETP.GE.AND P6, PT, R71, R9, PT ;  /* 0x000000094700720c */ /* 0x000fe20003fc6270 */
[----:B------:R2:W4:Y:S01]  /*6a00*/  MUFU.TANH R16, R5 ;  /* 0x0000000500107308 */ /* 0x0005220000002400 */
[----:B------:R-:W-:Y:S01]  /*6a10*/  FSEL R186, R4, -INF , !P3 ;  /* 0xff80000004ba7808 */ /* 0x000fe20005800000 */
[----:B---3--:R-:W-:Y:S01]  /*6a20*/  FFMA.FTZ R4, R80, UR4, R44 ;  /* 0x0000000450047c23 */ /* 0x008fe2000801002c */
[----:B------:R-:W-:Y:S01]  /*6a30*/  FSEL R193, R2, -INF , !P6 ;  /* 0xff80000002c17808 */ /* 0x000fe20007000000 */
[----:B------:R-:W-:Y:S01]  /*6a40*/  FMUL.FTZ R2, R30, c[0x0][0x2ec] ;  /* 0x0000bb001e027a20 */ /* 0x000fe20000410000 */
[----:B------:R-:W-:Y:S01]  /*6a50*/  ISETP.GE.AND P6, PT, R62, R8, PT ;  /* 0x000000083e00720c */ /* 0x000fe20003fc6270 */
[----:B------:R-:W-:Y:S01]  /*6a60*/  FMUL.FTZ R25, R25, c[0x0][0x2ec] ;  /* 0x0000bb0019197a20 */ /* 0x000fe20000410000 */
[----:B------:R-:W-:Y:S01]  /*6a70*/  ISETP.GE.AND P3, PT, R71, R10, PT ;  /* 0x0000000a4700720c */ /* 0x000fe20003f66270 */
[----:B-1----:R-:W-:Y:S01]  /*6a80*/  FFMA.FTZ R0, R80, UR4, R45 ;  /* 0x0000000450007c23 */ /* 0x002fe2000801002d */
[----:B------:R-:W1:Y:S01]  /*6a90*/  MUFU.TANH R23, R23 ;  /* 0x0000001700177308 */ /* 0x000e620000002400 */
[----:B------:R-:W-:Y:S01]  /*6aa0*/  FMUL.FTZ R27, R27, c[0x0][0x2ec] ;  /* 0x0000bb001b1b7a20 */ /* 0x000fe20000410000 */
[----:B------:R-:W-:Y:S01]  /*6ab0*/  FSEL R195, R4, -INF , !P3 ;  /* 0xff80000004c37808 */ /* 0x000fe20005800000 */
[C---:B------:R-:W-:Y:S01]  /*6ac0*/  FFMA.FTZ R4, R73.reuse, UR4, R13 ;  /* 0x0000000449047c23 */ /* 0x040fe2000801000d */
[----:B------:R-:W-:Y:S01]  /*6ad0*/  FSEL R194, R0, -INF , !P5 ;  /* 0xff80000000c27808 */ /* 0x000fe20006800000 */
[----:B------:R-:W-:Y:S01]  /*6ae0*/  FFMA.FTZ R0, R73, UR4, R20 ;  /* 0x0000000449007c23 */ /* 0x000fe20008010014 */
[C---:B------:R-:W-:Y:S01]  /*6af0*/  ISETP.GE.AND P3, PT, R62.reuse, R11, PT ;  /* 0x0000000b3e00720c */ /* 0x040fe20003f66270 */
[----:B--2---:R-:W-:Y:S01]  /*6b00*/  FMUL.FTZ R5, R39, c[0x0][0x2ec] ;  /* 0x0000bb0027057a20 */ /* 0x004fe20000410000 */
[----:B------:R-:W2:Y:S01]  /*6b10*/  MUFU.TANH R37, R37 ;  /* 0x0000002500257308 */ /* 0x000ea20000002400 */
[----:B------:R-:W-:-:S02]  /*6b20*/  ISETP.GE.AND P5, PT, R62, R9, PT ;  /* 0x000000093e00720c */ /* 0x000fc40003fa6270 */
[----:B------:R-:W-:Y:S01]  /*6b30*/  FSEL R171, R0, -INF , !P6 ;  /* 0xff80000000ab7808 */ /* 0x000fe20007000000 */
[----:B------:R-:W-:Y:S01]  /*6b40*/  FFMA.FTZ R0, R73, UR4, R36 ;  /* 0x0000000449007c23 */ /* 0x000fe20008010024 */
[----:B------:R-:W-:Y:S02]  /*6b50*/  FSEL R183, R4, -INF , !P5 ;  /* 0xff80000004b77808 */ /* 0x000fe40006800000 */
[----:B------:R-:W-:Y:S01]  /*6b60*/  ISETP.GE.AND P5, PT, R61, R8, PT ;  /* 0x000000083d00720c */ /* 0x000fe20003fa6270 */
[----:B------:R3:W-:Y:S01]  /*6b70*/  MUFU.TANH R13, R2 ;  /* 0x00000002000d7308 */ /* 0x0007e20000002400 */
[----:B------:R-:W-:Y:S01]  /*6b80*/  FSEL R185, R0, -INF , !P3 ;  /* 0xff80000000b97808 */ /* 0x000fe20005800000 */
[----:B----4-:R-:W-:Y:S01]  /*6b90*/  FFMA.FTZ R0, R67, UR4, R16 ;  /* 0x0000000443007c23 */ /* 0x010fe20008010010 */
[----:B------:R-:W-:Y:S02]  /*6ba0*/  ISETP.GE.AND P6, PT, R62, R10, PT ;  /* 0x0000000a3e00720c */ /* 0x000fe40003fc6270 */
[----:B------:R-:W-:-:S02]  /*6bb0*/  ISETP.GE.AND P3, PT, R61, R9, PT ;  /* 0x000000093d00720c */ /* 0x000fc40003f66270 */
[----:B------:R-:W-:Y:S01]  /*6bc0*/  FSEL R132, R0, -INF , !P5 ;  /* 0xff80000000847808 */ /* 0x000fe20006800000 */
[----:B------:R4:W5:Y:S01]  /*6bd0*/  MUFU.TANH R14, R5 ;  /* 0x00000005000e7308 */ /* 0x0009620000002400 */
[----:B-1----:R-:W-:Y:S01]  /*6be0*/  FFMA.FTZ R0, R67, UR4, R23 ;  /* 0x0000000443007c23 */ /* 0x002fe20008010017 */
[----:B------:R-:W-:Y:S01]  /*6bf0*/  ISETP.GE.AND P5, PT, R61, R10, PT ;  /* 0x0000000a3d00720c */ /* 0x000fe20003fa6270 */
[----:B--2---:R-:W-:-:S03]  /*6c00*/  FFMA.FTZ R4, R67, UR4, R37 ;  /* 0x0000000443047c23 */ /* 0x004fc60008010025 */
[----:B------:R-:W-:Y:S01]  /*6c10*/  FSEL R133, R0, -INF , !P3 ;  /* 0xff80000000857808 */ /* 0x000fe20005800000 */
[----:B------:R-:W-:Y:S01]  /*6c20*/  FFMA.FTZ R0, R64, UR4, R12 ;  /* 0x0000000440007c23 */ /* 0x000fe2000801000c */
[----:B------:R-:W1:Y:S01]  /*6c30*/  MUFU.TANH R26, R26 ;  /* 0x0000001a001a7308 */ /* 0x000e620000002400 */
[----:B---3--:R-:W-:Y:S01]  /*6c40*/  FFMA.FTZ R2, R73, UR4, R38 ;  /* 0x0000000449027c23 */ /* 0x008fe20008010026 */
[----:B------:R-:W-:-:S04]  /*6c50*/  ISETP.GE.AND P3, PT, R57, R8, PT ;  /* 0x000000083900720c */ /* 0x000fc80003f66270 */
[----:B------:R-:W-:Y:S01]  /*6c60*/  FSEL R192, R2, -INF , !P6 ;  /* 0xff80000002c07808 */ /* 0x000fe20007000000 */
[----:B----4-:R-:W-:Y:S01]  /*6c70*/  FMUL.FTZ R5, R29, c[0x0][0x2ec] ;  /* 0x0000bb001d057a20 */ /* 0x010fe20000410000 */
[----:B------:R-:W2:Y:S01]  /*6c80*/  MUFU.TANH R24, R24 ;  /* 0x0000001800187308 */ /* 0x000ea20000002400 */
[----:B------:R-:W-:Y:S01]  /*6c90*/  ISETP.GE.AND P6, PT, R61, R11, PT ;  /* 0x0000000b3d00720c */ /* 0x000fe20003fc6270 */
[----:B-----5:R-:W-:Y:S01]  /*6ca0*/  FFMA.FTZ R2, R67, UR4, R14 ;  /* 0x0000000443027c23 */ /* 0x020fe2000801000e */
[----:B------:R-:W-:Y:S02]  /*6cb0*/  FSEL R128, R0, -INF , !P3 ;  /* 0xff80000000807808 */ /* 0x000fe40005800000 */
[----:B------:R-:W-:Y:S01]  /*6cc0*/  FSEL R135, R4, -INF , !P6 ;  /* 0xff80000004877808 */ /* 0x000fe20007000000 */
[----:B------:R-:W-:Y:S01]  /*6cd0*/  FFMA.FTZ R4, R64, UR4, R13 ;  /* 0x0000000440047c23 */ /* 0x000fe2000801000d */
[----:B------:R-:W-:Y:S01]  /*6ce0*/  ISETP.GE.AND P3, PT, R57, R10, PT ;  /* 0x0000000a3900720c */ /* 0x000fe20003f66270 */
[----:B------:R3:W4:Y:S01]  /*6cf0*/  MUFU.TANH R15, R5 ;  /* 0x00000005000f7308 */ /* 0x0007220000002400 */
[----:B------:R-:W-:Y:S01]  /*6d00*/  FFMA.FTZ R13, R249, UR4, R230 ;  /* 0x00000004f90d7c23 */ /* 0x000fe200080100e6 */
[----:B------:R-:W-:Y:S01]  /*6d10*/  FSEL R181, R2, -INF , !P5 ;  /* 0xff80000002b57808 */ /* 0x000fe20006800000 */
[----:B-1----:R-:W-:Y:S01]  /*6d20*/  FFMA.FTZ R0, R64, UR4, R26 ;  /* 0x0000000440007c23 */ /* 0x002fe2000801001a */
[----:B------:R-:W-:-:S02]  /*6d30*/  ISETP.GE.AND P6, PT, R57, R9, PT ;  /* 0x000000093900720c */ /* 0x000fc40003fc6270 */
[----:B------:R-:W-:Y:S02]  /*6d40*/  FSEL R69, R13, -INF , !P0 ;  /* 0xff8000000d457808 */ /* 0x000fe40004000000 */
[----:B------:R-:W1:Y:S01]  /*6d50*/  MUFU.TANH R25, R25 ;  /* 0x0000001900197308 */ /* 0x000e620000002400 */
[----:B------:R-:W-:Y:S01]  /*6d60*/  PLOP3.LUT P0, PT, PT, PT, UP0, 0x80, 0x0 ;  /* 0x000000000000781c */ /* 0x000fe20003f0f008 */
[----:B--2---:R-:W-:Y:S01]  /*6d70*/  FFMA.FTZ R2, R64, UR4, R24 ;  /* 0x0000000440027c23 */ /* 0x004fe20008010018 */
[----:B------:R-:W-:Y:S01]  /*6d80*/  FSEL R134, R0, -INF , !P3 ;  /* 0xff80000000867808 */ /* 0x000fe20005800000 */
[----:B------:R-:W-:Y:S01]  /*6d90*/  FFMA.FTZ R0, R249, UR4, R232 ;  /* 0x00000004f9007c23 */ /* 0x000fe200080100e8 */
[----:B------:R-:W-:Y:S02]  /*6da0*/  ISETP.GE.AND P5, PT, R57, R11, PT ;  /* 0x0000000b3900720c */ /* 0x000fe40003fa6270 */
[----:B------:R-:W-:Y:S01]  /*6db0*/  FSEL R130, R4, -INF , !P6 ;  /* 0xff80000004827808 */ /* 0x000fe20007000000 */
[----:B---3--:R-:W-:Y:S01]  /*6dc0*/  FMUL.FTZ R5, R31, c[0x0][0x2ec] ;  /* 0x0000bb001f057a20 */ /* 0x008fe20000410000 */
[----:B------:R-:W2:Y:S01]  /*6dd0*/  MUFU.TANH R27, R27 ;  /* 0x0000001b001b7308 */ /* 0x000ea20000002400 */
[----:B------:R-:W-:Y:S01]  /*6de0*/  FSEL R131, R2, -INF , !P5 ;  /* 0xff80000002837808 */ /* 0x000fe20006800000 */
[----:B------:R-:W-:Y:S01]  /*6df0*/  FFMA.FTZ R2, R249, UR4, R243 ;  /* 0x00000004f9027c23 */ /* 0x000fe200080100f3 */
[----:B------:R-:W-:Y:S01]  /*6e00*/  FSEL R34, R0, -INF , !P1 ;  /* 0xff80000000227808 */ /* 0x000fe20004800000 */
[C---:B----4-:R-:W-:Y:S01]  /*6e10*/  FFMA.FTZ R14, R65.reuse, UR4, R15 ;  /* 0x00000004410e7c23 */ /* 0x050fe2000801000f */
[----:B------:R-:W-:Y:S01]  /*6e20*/  ISETP.GE.AND P6, PT, R58, R8, PT ;  /* 0x000000083a00720c */ /* 0x000fe20003fc6270 */
[----:B-1----:R-:W-:-:S02]  /*6e30*/  FFMA.FTZ R4, R65, UR4, R25 ;  /* 0x0000000441047c23 */ /* 0x002fc40008010019 */
[----:B------:R1:W3:Y:S01]  /*6e40*/  MUFU.TANH R12, R5 ;  /* 0x00000005000c7308 */ /* 0x0002e20000002400 */
[C---:B------:R-:W-:Y:S02]  /*6e50*/  ISETP.GE.AND P5, PT, R58.reuse, R9, PT ;  /* 0x000000093a00720c */ /* 0x040fe40003fa6270 */
[C---:B------:R-:W-:Y:S02]  /*6e60*/  ISETP.GE.AND P3, PT, R58.reuse, R11, PT ;  /* 0x0000000b3a00720c */ /* 0x040fe40003f66270 */
[----:B------:R-:W-:Y:S02]  /*6e70*/  ISETP.GE.AND P1, PT, R58, R10, PT ;  /* 0x0000000a3a00720c */ /* 0x000fe40003f26270 */
[----:B------:R-:W-:Y:S01]  /*6e80*/  FSEL R36, R2, -INF , !P2 ;  /* 0xff80000002247808 */ /* 0x000fe20005000000 */
[----:B--2---:R-:W-:Y:S01]  /*6e90*/  FFMA.FTZ R0, R65, UR4, R27 ;  /* 0x0000000441007c23 */ /* 0x004fe2000801001b */
[----:B------:R-:W-:Y:S02]  /*6ea0*/  FSEL R70, R14, -INF , !P6 ;  /* 0xff8000000e467808 */ /* 0x000fe40007000000 */
[----:B------:R-:W-:-:S02]  /*6eb0*/  FSEL R75, R4, -INF , !P3 ;  /* 0xff800000044b7808 */ /* 0x000fc40005800000 */
[----:B------:R-:W-:Y:S01]  /*6ec0*/  FSEL R129, R0, -INF , !P1 ;  /* 0xff80000000817808 */ /* 0x000fe20004800000 */
[----:B-1----:R-:W-:Y:S02]  /*6ed0*/  FFMA.FTZ R5, R249, UR4, R252 ;  /* 0x00000004f9057c23 */ /* 0x002fe400080100fc */
[----:B---3--:R-:W-:-:S03]  /*6ee0*/  FFMA.FTZ R12, R65, UR4, R12 ;  /* 0x00000004410c7c23 */ /* 0x008fc6000801000c */
[----:B------:R-:W-:Y:S02]  /*6ef0*/  FSEL R35, R5, -INF , !P4 ;  /* 0xff80000005237808 */ /* 0x000fe40006000000 */
[----:B------:R-:W-:Y:S01]  /*6f00*/  FSEL R74, R12, -INF , !P5 ;  /* 0xff8000000c4a7808 */ /* 0x000fe20006800000 */
        /* <DEDUP_REMOVED lines=12> */
[----:B------:R-:W-:Y:S01]  /*6fd0*/  IMAD.U32 R21, RZ, RZ, UR20 ;  /* 0x00000014ff157e24 */ /* 0x000fe2000f8e00ff */
[----:B------:R-:W-:Y:S01]  /*6fe0*/  UIMAD UR6, UR6, UR11, UR7 ;  /* 0x0000000b060672a4 */ /* 0x000fe2000f8e0207 */
[----:B--2---:R-:W-:Y:S01]  /*6ff0*/  ISETP.GE.AND P1, PT, R230, c[0x0][0x220], PT ;  /* 0x00008800e6007a0c */ /* 0x004fe20003f26270 */
[----:B---3--:R-:W-:-:S05]  /*7000*/  IMAD.WIDE.U32 R12, R12, UR11, R250 ;  /* 0x0000000b0c0c7c25 */ /* 0x008fca000f8e00fa */
[----:B------:R-:W-:-:S07]  /*7010*/  IADD3 R5, R13, UR6, RZ ;  /* 0x000000060d057c10 */ /* 0x000fce000fffe0ff */
        /* <DEDUP_REMOVED lines=12> */
[----:B------:R-:W-:Y:S02]  /*70e0*/  @!P1 LEA R28, P3, R4, c[0x0][0x168], 0x1 ;  /* 0x00005a00041c9a11 */ /* 0x000fe400078608ff */
[----:B------:R-:W-:Y:S02]  /*70f0*/  @!P1 LEA R32, P4, R0, c[0x0][0x168], 0x1 ;  /* 0x00005a0000209a11 */ /* 0x000fe400078808ff */
[----:B------:R-:W-:Y:S01]  /*7100*/  @!P1 LEA.HI.X R29, R4, c[0x0][0x16c], R16, 0x1, P3 ;  /* 0x00005b00041d9a11 */ /* 0x000fe200018f0c10 */
[----:B------:R-:W-:Y:S01]  /*7110*/  @!P1 IMAD.MOV.U32 R4, RZ, RZ, R12 ;  /* 0x000000ffff049224 */ /* 0x000fe200078e000c */
[----:B------:R-:W-:Y:S01]  /*7120*/  @!P1 LEA.HI.X R33, R0, c[0x0][0x16c], R14, 0x1, P4 ;  /* 0x00005b0000219a11 */ /* 0x000fe200020f0c0e */
[----:B------:R-:W-:Y:S01]  /*7130*/  IMAD.U32 R0, RZ, RZ, UR20 ;  /* 0x00000014ff007e24 */ /* 0x000fe2000f8e00ff */
[----:B------:R-:W-:Y:S01]  /*7140*/  @!P1 MOV R16, R12 ;  /* 0x0000000c00109202 */ /* 0x000fe20000000f00 */
[----:B------:R-:W-:Y:S01]  /*7150*/  @!P1 IMAD.WIDE.U32 R18, R18, 0x30, R4 ;  /* 0x0000003012129825 */ /* 0x000fe200078e0004 */
[----:B------:R-:W-:-:S03]  /*7160*/  @!P1 LEA R30, P2, R2, c[0x0][0x168], 0x1 ;  /* 0x00005a00021e9a11 */ /* 0x000fc600078408ff */
[----:B------:R-:W-:Y:S01]  /*7170*/  @!P1 IMAD.WIDE.U32 R16, R0, 0x50, R16 ;  /* 0x0000005000109825 */ /* 0x000fe200078e0010 */
[----:B------:R-:W-:Y:S02]  /*7180*/  @!P1 LEA.HI.X R31, R2, c[0x0][0x16c], R15, 0x1, P2 ;  /* 0x00005b00021f9a11 */ /* 0x000fe400010f0c0f */
[----:B------:R-:W-:Y:S01]  /*7190*/  @!P1 MOV R2, c[0x0][0x19c] ;  /* 0x0000670000029a02 */ /* 0x000fe20000000f00 */
[----:B------:R-:W-:Y:S01]  /*71a0*/  @!P1 IMAD.MOV.U32 R0, RZ, RZ, c[0x0][0x19c] ;  /* 0x00006700ff009624 */ /* 0x000fe200078e00ff */
[----:B------:R-:W-:Y:S01]  /*71b0*/  @!P1 LEA R26, P2, R12, c[0x0][0x168], 0x1 ;  /* 0x00005a000c1a9a11 */ /* 0x000fe200078408ff */
[----:B------:R-:W-:Y:S01]  /*71c0*/  @!P1 IMAD.MOV.U32 R14, RZ, RZ, R12 ;  /* 0x000000ffff0e9224 */ /* 0x000fe200078e000c */
[----:B------:R-:W-:Y:S01]  /*71d0*/  @!P1 LEA R24, P4, R18, c[0x0][0x168], 0x1 ;  /* 0x00005a0012189a11 */ /* 0x000fe200078808ff */
[----:B------:R-:W-:Y:S01]  /*71e0*/  @!P1 IMAD R0, R0, 0x30, RZ ;  /* 0x0000003000009824 */ /* 0x000fe200078e02ff */
[--C-:B------:R-:W-:Y:S01]  /*71f0*/  @!P1 LEA.HI.X R27, R12, c[0x0][0x16c], R5.reuse, 0x1, P2 ;  /* 0x00005b000c1b9a11 */ /* 0x100fe200010f0c05 */
[----:B------:R-:W-:Y:S01]  /*7200*/  @!P1 IMAD.MOV.U32 R15, RZ, RZ, R5 ;  /* 0x000000ffff0f9224 */ /* 0x000fe200078e0005 */
[----:B------:R-:W-:Y:S01]  /*7210*/  @!P1 LEA R22, P3, R16, c[0x0][0x168], 0x1 ;  /* 0x00005a0010169a11 */ /* 0x000fe200078608ff */
[----:B------:R-:W-:Y:S01]  /*7220*/  @!P1 IMAD R2, R2, 0x50, RZ ;  /* 0x0000005002029824 */ /* 0x000fe200078e02ff */
[----:B------:R-:W-:Y:S01]  /*7230*/  @!P1 IADD3 R0, R0, R19, RZ ;  /* 0x0000001300009210 */ /* 0x000fe20007ffe0ff */
[----:B------:R-:W-:Y:S01]  /*7240*/  @!P1 IMAD.WIDE.U32 R14, R21, 0x60, R14 ;  /* 0x00000060150e9825 */ /* 0x000fe200078e000e */
[----:B------:R-:W-:Y:S01]  /*7250*/  @!PT LDS RZ, [RZ] ;  /* 0x00000000fffff984 */ /* 0x000fe20000000800 */
[----:B------:R-:W-:Y:S01]  /*7260*/  @!PT LDS RZ, [RZ] ;  /* 0x00000000fffff984 */ /* 0x000fe20000000800 */
[----:B------:R-:W-:Y:S01]  /*7270*/  @!PT LDS RZ, [RZ] ;  /* 0x00000000fffff984 */ /* 0x000fe20000000800 */
[----:B------:R1:W-:Y:S02]  /*7280*/  @!P1 LDGSTS.E.BYPASS.LTC128B.128 [R240+0x4000], [R26.64] ;  /* 0x040000001af09fae */ /* 0x0003e4000b901d74 */
[----:B------:R-:W-:Y:S01]  /*7290*/  @!P1 LEA.HI.X R25, R18, c[0x0][0x16c], R0, 0x1, P4 ;  /* 0x00005b0012199a11 */ /* 0x000fe200020f0c00 */
[----:B------:R-:W-:Y:S01]  /*72a0*/  @!P1 IMAD.IADD R2, R2, 0x1, R17 ;  /* 0x0000000102029824 */ /* 0x000fe200078e0211 */
[----:B------:R1:W-:Y:S01]  /*72b0*/  @P1 STS.128 [R240+0x4800], RZ ;  /* 0x004800fff0001388 */ /* 0x0003e20000000c00 */
[----:B------:R-:W-:Y:S01]  /*72c0*/  @!P1 IMAD.IADD R15, R20, 0x1, R15 ;  /* 0x00000001140f9824 */ /* 0x000fe200078e020f */
[----:B------:R-:W-:-:S02]  /*72d0*/  @!P1 LEA R20, P2, R14, c[0x0][0x168], 0x1 ;  /* 0x00005a000e149a11 */ /* 0x000fc400078408ff */
[----:B------:R-:W-:Y:S01]  /*72e0*/  @!PT LDS RZ, [RZ] ;  /* 0x00000000fffff984 */ /* 0x000fe20000000800 */
[----:B------:R-:W-:Y:S01]  /*72f0*/  @!PT LDS RZ, [RZ] ;  /* 0x00000000fffff984 */ /* 0x000fe20000000800 */
[----:B------:R-:W-:Y:S01]  /*7300*/  @!PT LDS RZ, [RZ] ;  /* 0x00000000fffff984 */ /* 0x000fe20000000800 */
[----:B------:R1:W-:Y:S01]  /*7310*/  @!P1 LDGSTS.E.BYPASS.LTC128B.128 [R240+0x4800], [R32.64] ;  /* 0x0480000020f09fae */ /* 0x0003e2000b901d74 */
[----:B------:R-:W-:Y:S02]  /*7320*/  @!P1 LEA.HI.X R23, R16, c[0x0][0x16c], R2, 0x1, P3 ;  /* 0x00005b0010179a11 */ /* 0x000fe400018f0c02 */
[----:B------:R-:W-:Y:S01]  /*7330*/  @!P1 LEA.HI.X R21, R14, c[0x0][0x16c], R15, 0x1, P2 ;  /* 0x00005b000e159a11 */ /* 0x000fe200010f0c0f */
        /* <DEDUP_REMOVED lines=39> */
.L_x_459:
[----:B------:R-:W-:Y:S05]  /*75b0*/  BSYNC B0 ;  /* 0x0000000000007941 */ /* 0x000fea0003800000 */
.L_x_458:
[----:B------:R-:W0:Y:S02]  /*75c0*/  LDGDEPBAR ;  /* 0x00000000000079af */ /* 0x000e240000000000 */
.L_x_457:
[----:B------:R-:W-:Y:S01]  /*75d0*/  FMNMX.FTZ R0, R34, R104, !PT ;  /* 0x0000006822007209 */ /* 0x000fe20007810000 */
[----:B------:R-:W-:Y:S01]  /*75e0*/  STL [R1+0x130], R240 ;  /* 0x000130f001007387 */ /* 0x000fe20000100800 */
[----:B------:R-:W-:Y:S02]  /*75f0*/  SHF.L.U32 R229, R7, 0x1, RZ ;  /* 0x0000000107e57819 */ /* 0x000fe400000006ff */
[----:B------:R-:W-:Y:S01]  /*7600*/  FMNMX.FTZ R0, R144, R0, !PT ;  /* 0x0000000090007209 */ /* 0x000fe20007810000 */
[----:B------:R-:W-:Y:S01]  /*7610*/  STL [R1+0x12c], R239 ;  /* 0x00012cef01007387 */ /* 0x000fe20000100800 */
[----:B------:R-:W-:Y:S01]  /*7620*/  LEA R230, R6, R229, 0x1 ;  /* 0x000000e506e67211 */ /* 0x000fe200078e08ff */
[----:B------:R-:W-:Y:S01]  /*7630*/  IMAD R232, R3, 0x2, R229 ;  /* 0x0000000203e87824 */ /* 0x000fe200078e02e5 */
        /* <DEDUP_REMOVED lines=106> */
[----:B------:R-:W3:Y:S01]  /*7ce0*/  SHFL.BFLY PT, R4, R0, 0x2, 0x1f ;  /* 0x0c401f0000047f89 */ /* 0x000ee200000e0000 */
        /* <DEDUP_REMOVED lines=11> */
[----:B---3--:R-:W-:Y:S02]  /*7da0*/  FMNMX.FTZ R0, R0, R4, !PT ;  /* 0x0000000400007209 */ /* 0x008fe40007810000 */
[----:B------:R-:W-:Y:S01]  /*7db0*/  FMNMX.FTZ R2, R154, R2, !PT ;  /* 0x000000029a027209 */ /* 0x000fe20007810000 */
[----:B------:R-:W3:Y:S03]  /*7dc0*/  SHFL.BFLY PT, R4, R68, 0x2, 0x1f ;  /* 0x0c401f0044047f89 */ /* 0x000ee600000e0000 */
[----:B------:R-:W-:Y:S01]  /*7dd0*/  FMNMX.FTZ R2, R153, R2, !PT ;  /* 0x0000000299027209 */ /* 0x000fe20007810000 */
[----:B------:R-:W4:Y:S03]  /*7de0*/  SHFL.BFLY PT, R71, R0, 0x1, 0x1f ;  /* 0x0c201f0000477f89 */ /* 0x000f2600000e0000 */
        /* <DEDUP_REMOVED lines=10> */
[----:B---3--:R-:W-:Y:S01]  /*7e90*/  FMNMX.FTZ R68, R68, R4, !PT ;  /* 0x0000000444447209 */ /* 0x008fe20007810000 */
[--C-:B------:R-:W-:Y:S01]  /*7ea0*/  FFMA.FTZ R4, R34, c[0x0][0x23c], -R5.reuse ;  /* 0x00008f0022047a23 */ /* 0x100fe20000010805 */
[----:B----4-:R-:W-:Y:S02]  /*7eb0*/  FMNMX.FTZ R71, R0, R71, !PT ;  /* 0x0000004700477209 */ /* 0x010fe40007810000 */
[----:B------:R-:W-:Y:S01]  /*7ec0*/  FMNMX.FTZ R0, R161, R2, !PT ;  /* 0x00000002a1007209 */ /* 0x000fe20007810000 */
[----:B------:R1:W-:Y:S01]  /*7ed0*/  MUFU.EX2 R247, R4 ;  /* 0x0000000400f77308 */ /* 0x0003e20000000800 */
[----:B------:R-:W-:Y:S01]  /*7ee0*/  FSETP.NEU.FTZ.AND P1, PT, R71, -INF , PT ;  /* 0xff8000004700780b */ /* 0x000fe20003f3d000 */
[----:B------:R-:W-:Y:S01]  /*7ef0*/  FFMA.FTZ R2, R104, c[0x0][0x23c], -R5 ;  /* 0x00008f0068027a23 */ /* 0x000fe20000010805 */
[----:B------:R-:W-:Y:S01]  /*7f00*/  FMNMX.FTZ R0, R178, R0, !PT ;  /* 0x00000000b2007209 */ /* 0x000fe20007810000 */
[----:B--2---:R-:W2:Y:S03]  /*7f10*/  SHFL.BFLY PT, R12, R68, 0x1, 0x1f ;  /* 0x0c201f00440c7f89 */ /* 0x004ea600000e0000 */
        /* <DEDUP_REMOVED lines=15> */
[----:B------:R1:W-:Y:S02]  /*8010*/  MUFU.EX2 R248, R2 ;  /* 0x0000000200f87308 */ /* 0x0003e40000000800 */
[----:B-1----:R-:W-:Y:S01]  /*8020*/  FMNMX.FTZ R2, R214, R0, !PT ;  /* 0x00000000d6027209 */ /* 0x002fe20007810000 */
[----:B------:R-:W-:-:S03]  /*8030*/  FFMA.FTZ R0, R110, c[0x0][0x23c], -R4 ;  /* 0x00008f006e007a23 */ /* 0x000fc60000010804 */
[----:B------:R-:W-:Y:S02]  /*8040*/  FMNMX.FTZ R2, R204, R2, !PT ;  /* 0x00000002cc027209 */ /* 0x000fe40007810000 */
[----:B------:R1:W2:Y:S02]  /*8050*/  MUFU.EX2 R13, R0 ;  /* 0x00000000000d7308 */ /* 0x0002a40000000800 */
[----:B-1----:R-:W-:Y:S01]  /*8060*/  FMNMX.FTZ R0, R198, R2, !PT ;  /* 0x00000002c6007209 */ /* 0x002fe20007810000 */
[----:B------:R-:W-:Y:S01]  /*8070*/  FMUL.FTZ R2, R68, c[0x0][0x23c] ;  /* 0x00008f0044027a20 */ /* 0x000fe20000410000 */
[----:B--2---:R1:W-:Y:S02]  /*8080*/  STL [R1+0xa0], R13 ;  /* 0x0000a00d01007387 */ /* 0x0043e40000100800 */
[----:B------:R-:W-:Y:S02]  /*8090*/  FMNMX.FTZ R0, R241, R0, !PT ;  /* 0x00000000f1007209 */ /* 0x000fe40007810000 */
[----:B------:R-:W-:Y:S01]  /*80a0*/  FSEL R2, R2, RZ, P1 ;  /* 0x000000ff02027208 */ /* 0x000fe20000800000 */
[----:B------:R-:W-:Y:S01]  /*80b0*/  STL [R1+0x13c], R68 ;  /* 0x00013c4401007387 */ /* 0x000fe20000100800 */
[----:B------:R-:W-:-:S03]  /*80c0*/  FMNMX.FTZ R0, R226, R0, !PT ;  /* 0x00000000e2007209 */ /* 0x000fc60007810000 */
[--C-:B------:R-:W-:Y:S01]  /*80d0*/  FFMA.FTZ R7, R111, c[0x0][0x23c], -R2.reuse ;  /* 0x00008f006f077a23 */ /* 0x100fe20000010802 */
[----:B------:R-:W-:Y:S01]  /*80e0*/  FMNMX.FTZ R0, R224, R0, !PT ;  /* 0x00000000e0007209 */ /* 0x000fe20007810000 */
[----:B------:R-:W-:Y:S02]  /*80f0*/  FFMA.FTZ R12, R36, c[0x0][0x23c], -R2 ;  /* 0x00008f00240c7a23 */ /* 0x000fe40000010802 */
[----:B------:R2:W-:Y:S01]  /*8100*/  MUFU.EX2 R14, R7 ;  /* 0x00000007000e7308 */ /* 0x0005e20000000800 */
[----:B------:R-:W-:-:S04]  /*8110*/  FMNMX.FTZ R0, R222, R0, !PT ;  /* 0x00000000de007209 */ /* 0x000fc80007810000 */
[----:B------:R-:W-:-:S03]  /*8120*/  FMNMX.FTZ R0, R218, R0, !PT ;  /* 0x00000000da007209 */ /* 0x000fc60007810000 */
[----:B------:R3:W-:Y:S01]  /*8130*/  MUFU.EX2 R246, R12 ;  /* 0x0000000c00f67308 */ /* 0x0007e20000000800 */
[----:B------:R-:W-:-:S04]  /*8140*/  FMNMX.FTZ R0, R205, R0, !PT ;  /* 0x00000000cd007209 */ /* 0x000fc80007810000 */
[----:B------:R-:W-:Y:S01]  /*8150*/  FMNMX.FTZ R0, R197, R0, !PT ;  /* 0x00000000c5007209 */ /* 0x000fe20007810000 */
[----:B--2---:R-:W-:-:S03]  /*8160*/  FFMA.FTZ R7, R119, c[0x0][0x23c], -R2 ;  /* 0x00008f0077077a23 */ /* 0x004fc60000010802 */
[----:B------:R-:W-:Y:S01]  /*8170*/  FMNMX.FTZ R6, R193, R0, !PT ;  /* 0x00000000c1067209 */ /* 0x000fe20007810000 */
[----:B------:R-:W-:Y:S01]  /*8180*/  FFMA.FTZ R0, R117, c[0x0][0x23c], -R2 ;  /* 0x00008f0075007a23 */ /* 0x000fe20000010802 */
[----:B------:R-:W2:Y:S02]  /*8190*/  MUFU.EX2 R239, R7 ;  /* 0x0000000700ef7308 */ /* 0x000ea40000000800 */
[----:B------:R-:W-:Y:S02]  /*81a0*/  FMNMX.FTZ R3, R183, R6, !PT ;  /* 0x00000006b7037209 */ /* 0x000fe40007810000 */
[----:B---3--:R-:W-:-:S04]  /*81b0*/  F2FP.PACK_AB R12, R248, R251 ;  /* 0x000000fbf80c723e */ /* 0x008fc800000000ff */
[----:B------:R3:W4:Y:S01]  /*81c0*/  MUFU.EX2 R252, R0 ;  /* 0x0000000000fc7308 */ /* 0x0007220000000800 */
[----:B--2---:R-:W-:Y:S01]  /*81d0*/  STL [R1+0x140], R239 ;  /* 0x000140ef01007387 */ /* 0x004fe20000100800 */
[----:B---3--:R-:W-:Y:S01]  /*81e0*/  FMNMX.FTZ R0, R133, R3, !PT ;  /* 0x0000000385007209 */ /* 0x008fe20007810000 */
[----:B------:R-:W-:Y:S01]  /*81f0*/  FFMA.FTZ R3, R120, c[0x0][0x23c], -R4 ;  /* 0x00008f0078037a23 */ /* 0x000fe20000010804 */
[----:B----4-:R-:W-:Y:S02]  /*8200*/  F2FP.PACK_AB R15, R252, R239 ;  /* 0x000000effc0f723e */ /* 0x010fe400000000ff */
[----:B------:R-:W-:Y:S02]  /*8210*/  FMNMX.FTZ R0, R130, R0, !PT ;  /* 0x0000000082007209 */ /* 0x000fe40007810000 */
[----:B------:R2:W-:Y:S01]  /*8220*/  MUFU.EX2 R121, R3 ;  /* 0x0000000300797308 */ /* 0x0005e20000000800 */
[----:B------:R-:W-:Y:S02]  /*8230*/  MOV R120, R14 ;  /* 0x0000000e00787202 */ /* 0x000fe40000000f00 */
[----:B------:R-:W-:-:S02]  /*8240*/  FMNMX.FTZ R0, R74, R0, !PT ;  /* 0x000000004a007209 */ /* 0x000fc40007810000 */
[----:B------:R-:W-:Y:S02]  /*8250*/  F2FP.PACK_AB R14, R245, R13 ;  /* 0x0000000df50e723e */ /* 0x000fe400000000ff */
[----:B-1----:R-:W-:Y:S01]  /*8260*/  F2FP.PACK_AB R13, R120, R246 ;  /* 0x000000f6780d723e */ /* 0x002fe200000000ff */
[----:B------:R-:W1:Y:S06]  /*8270*/  SHFL.BFLY PT, R6, R0, 0x2, 0x1f ;  /* 0x0c401f0000067f89 */ /* 0x000e6c00000e0000 */
[----:B------:R-:W-:Y:S01]  /*8280*/  HMMA.16816.F32 R44, R12, R24, RZ ;  /* 0x000000180c2c723c */ /* 0x000fe200000018ff */
[----:B--2---:R-:W-:-:S04]  /*8290*/  FFMA.FTZ R3, R118, c[0x0][0x23c], -R4 ;  /* 0x00008f0076037a23 */ /* 0x004fc80000010804 */
[----:B------:R2:W3:Y:S03]  /*82a0*/  MUFU.EX2 R243, R3 ;  /* 0x0000000300f37308 */ /* 0x0004e60000000800 */
[C---:B------:R-:W-:Y:S08]  /*82b0*/  HMMA.16816.F32 R80, R12.reuse, R40, RZ ;  /* 0x000000280c50723c */ /* 0x040ff000000018ff */
[----:B------:R-:W-:Y:S01]  /*82c0*/  HMMA.16816.F32 R76, R12, R48, RZ ;  /* 0x000000300c4c723c */ /* 0x000fe200000018ff */
[----:B-1----:R-:W-:Y:S01]  /*82d0*/  FMNMX.FTZ R0, R0, R6, !PT ;  /* 0x0000000600007209 */ /* 0x002fe20007810000 */
[----:B--2---:R-:W-:-:S04]  /*82e0*/  FFMA.FTZ R3, R116, c[0x0][0x23c], -R4 ;  /* 0x00008f0074037a23 */ /* 0x004fc80000010804 */
[----:B------:R-:W1:Y:S02]  /*82f0*/  SHFL.BFLY PT, R6, R0, 0x1, 0x1f ;  /* 0x0c201f0000067f89 */ /* 0x000e6400000e0000 */
[----:B------:R-:W-:Y:S01]  /*8300*/  HMMA.16816.F32 R20, R12, R52, RZ ;  /* 0x000000340c14723c */ /* 0x000fe200000018ff */
[----:B---3--:R-:W-:Y:S01]  /*8310*/  F2FP.PACK_AB R16, R243, R121 ;  /* 0x00000079f310723e */ /* 0x008fe200000000ff */
[----:B------:R2:W-:Y:S01]  /*8320*/  MUFU.EX2 R235, R3 ;  /* 0x0000000300eb7308 */ /* 0x0005e20000000800 */
[----:B------:R-:W-:-:S05]  /*8330*/  IMAD.MOV.U32 R116, RZ, RZ, R246 ;  /* 0x000000ffff747224 */ /* 0x000fca00078e00f6 */
[C---:B------:R-:W-:Y:S08]  /*8340*/  HMMA.16816.F32 R36, R12.reuse, R26, RZ ;  /* 0x0000001a0c24723c */ /* 0x040ff000000018ff */
[----:B------:R-:W-:Y:S01]  /*8350*/  HMMA.16816.F32 R32, R12, R42, RZ ;  /* 0x0000002a0c20723c */ /* 0x000fe200000018ff */
[----:B--2---:R-:W-:-:S04]  /*8360*/  FFMA.FTZ R3, R109, c[0x0][0x23c], -R4 ;  /* 0x00008f006d037a23 */ /* 0x004fc80000010804 */
[----:B------:R2:W3:Y:S01]  /*8370*/  MUFU.EX2 R239, R3 ;  /* 0x0000000300ef7308 */ /* 0x0004e20000000800 */
[----:B-1----:R-:W-:Y:S02]  /*8380*/  FMNMX.FTZ R72, R0, R6, !PT ;  /* 0x0000000600487209 */ /* 0x002fe40007810000 */
[----:B------:R-:W-:Y:S02]  /*8390*/  HMMA.16816.F32 R28, R12, R50, RZ ;  /* 0x000000320c1c723c */ /* 0x000fe400000018ff */
[C---:B------:R-:W-:Y:S01]  /*83a0*/  FSETP.NEU.FTZ.AND P1, PT, R72.reuse, -INF , PT ;  /* 0xff8000004800780b */ /* 0x040fe20003f3d000 */
[----:B------:R-:W-:-:S05]  /*83b0*/  FMUL.FTZ R0, R72, c[0x0][0x23c] ;  /* 0x00008f0048007a20 */ /* 0x000fca0000410000 */
[----:B------:R-:W-:Y:S01]  /*83c0*/  HMMA.16816.F32 R12, R12, R54, RZ ;  /* 0x000000360c0c723c */ /* 0x000fe200000018ff */
[----:B------:R-:W-:Y:S01]  /*83d0*/  FSEL R0, R0, RZ, P1 ;  /* 0x000000ff00007208 */ /* 0x000fe20000800000 */
[----:B--2---:R-:W-:Y:S01]  /*83e0*/  FFMA.FTZ R3, R125, c[0x0][0x23c], -R2 ;  /* 0x00008f007d037a23 */ /* 0x004fe20000010802 */
[----:B---3--:R-:W-:-:S03]  /*83f0*/  F2FP.PACK_AB R18, R239, R235 ;  /* 0x000000ebef12723e */ /* 0x008fc600000000ff */
[----:B------:R1:W-:Y:S02]  /*8400*/  MUFU.EX2 R117, R3 ;  /* 0x0000000300757308 */ /* 0x0003e40000000800 */
[----:B-1----:R-:W-:-:S06]  /*8410*/  FFMA.FTZ R3, R122, c[0x0][0x23c], -R2 ;  /* 0x00008f007a037a23 */ /* 0x002fcc0000010802 */
        /* <DEDUP_REMOVED lines=9> */
[C---:B------:R-:W-:Y:S08]  /*84b0*/  HMMA.16816.F32 R108, R16.reuse, R86, R12 ;  /* 0x00000056106c723c */ /* 0x040ff0000000180c */
[----:B------:R-:W-:Y:S01]  /*84c0*/  HMMA.16816.F32 R92, R16, R64, R44 ;  /* 0x00000040105c723c */ /* 0x000fe2000000182c */
[----:B-1----:R-:W-:-:S04]  /*84d0*/  FFMA.FTZ R3, R141, c[0x0][0x23c], -R5 ;  /* 0x00008f008d037a23 */ /* 0x002fc80000010805 */
[----:B------:R1:W2:Y:S03]  /*84e0*/  MUFU.EX2 R119, R3 ;  /* 0x0000000300777308 */ /* 0x0002a60000000800 */
[C---:B------:R-:W-:Y:S08]  /*84f0*/  HMMA.16816.F32 R88, R16.reuse, R56, R80 ;  /* 0x000000381058723c */ /* 0x040ff00000001850 */
[----:B------:R-:W-:Y:S01]  /*8500*/  HMMA.16816.F32 R80, R16, R66, R36 ;  /* 0x000000421050723c */ /* 0x000fe20000001824 */
[----:B-1----:R-:W-:Y:S01]  /*8510*/  FFMA.FTZ R3, R142, c[0x0][0x23c], -R5 ;  /* 0x00008f008e037a23 */ /* 0x002fe20000010805 */
[----:B--2---:R-:W-:-:S06]  /*8520*/  F2FP.PACK_AB R14, R119, R73 ;  /* 0x00000049770e723e */ /* 0x004fcc00000000ff */
[C---:B------:R-:W-:Y:S01]  /*8530*/  HMMA.16816.F32 R100, R16.reuse, R60, R76 ;  /* 0x0000003c1064723c */ /* 0x040fe2000000184c */
[----:B------:R1:W-:Y:S07]  /*8540*/  MUFU.EX2 R244, R3 ;  /* 0x0000000300f47308 */ /* 0x0003ee0000000800 */
[C---:B------:R-:W-:Y:S08]  /*8550*/  HMMA.16816.F32 R124, R16.reuse, R84, R20 ;  /* 0x00000054107c723c */ /* 0x040ff00000001814 */
[----:B------:R-:W-:Y:S01]  /*8560*/  HMMA.16816.F32 R104, R16, R62, R28 ;  /* 0x0000003e1068723c */ /* 0x000fe2000000181c */
[----:B-1----:R-:W-:-:S04]  /*8570*/  FFMA.FTZ R3, R140, c[0x0][0x23c], -R5 ;  /* 0x00008f008c037a23 */ /* 0x002fc80000010805 */
[----:B------:R1:W-:Y:S02]  /*8580*/  MUFU.EX2 R118, R3 ;  /* 0x0000000300767308 */ /* 0x0003e40000000800 */
[----:B-1----:R-:W-:Y:S02]  /*8590*/  FFMA.FTZ R3, R69, c[0x0][0x23c], -R0 ;  /* 0x00008f0045037a23 */ /* 0x002fe40000010800 */
[----:B------:R-:W-:-:S04]  /*85a0*/  IMAD.MOV.U32 R69, RZ, RZ, R96 ;  /* 0x000000ffff457224 */ /* 0x000fc800078e0060 */
[----:B------:R1:W-:Y:S01]  /*85b0*/  MUFU.EX2 R140, R3 ;  /* 0x00000003008c7308 */ /* 0x0003e20000000800 */
[----:B------:R-:W-:Y:S01]  /*85c0*/  HMMA.16816.F32 R96, R16, R58, R32 ;  /* 0x0000003a1060723c */ /* 0x000fe20000001820 */
[----:B------:R-:W-:Y:S01]  /*85d0*/  F2FP.PACK_AB R12, R69, R247 ;  /* 0x000000f7450c723e */ /* 0x000fe200000000ff */
[----:B-1----:R-:W-:-:S05]  /*85e0*/  FFMA.FTZ R3, R148, c[0x0][0x23c], -R0 ;  /* 0x00008f0094037a23 */ /* 0x002fca0000010800 */
        /* <DEDUP_REMOVED lines=9> */
[C---:B------:R-:W-:Y:S08]  /*8680*/  HMMA.16816.F32 R44, R12.reuse, R24, RZ ;  /* 0x000000180c2c723c */ /* 0x040ff000000018ff */
[----:B------:R-:W-:Y:S01]  /*8690*/  HMMA.16816.F32 R36, R12, R26, RZ ;  /* 0x0000001a0c24723c */ /* 0x000fe200000018ff */
[----:B-1----:R-:W-:-:S04]  /*86a0*/  FFMA.FTZ R3, R143, c[0x0][0x23c], -R5 ;  /* 0x00008f008f037a23 */ /* 0x002fc80000010805 */
[----:B------:R1:W2:Y:S03]  /*86b0*/  MUFU.EX2 R233, R3 ;  /* 0x0000000300e97308 */ /* 0x0002a60000000800 */
[C---:B------:R-:W-:Y:S08]  /*86c0*/  HMMA.16816.F32 R32, R12.reuse, R40, RZ ;  /* 0x000000280c20723c */ /* 0x040ff000000018ff */
[----:B------:R-:W-:Y:S01]  /*86d0*/  HMMA.16816.F32 R28, R12, R42, RZ ;  /* 0x0000002a0c1c723c */ /* 0x000fe200000018ff */
[----:B-1----:R-:W-:-:S07]  /*86e0*/  FFMA.FTZ R3, R154, c[0x0][0x23c], -R0 ;  /* 0x00008f009a037a23 */ /* 0x002fce0000010800 */
[C---:B------:R-:W-:Y:S01]  /*86f0*/  HMMA.16816.F32 R24, R12.reuse, R48, RZ ;  /* 0x000000300c18723c */ /* 0x040fe200000018ff */
[----:B------:R1:W-:Y:S07]  /*8700*/  MUFU.EX2 R148, R3 ;  /* 0x0000000300947308 */ /* 0x0003ee0000000800 */
[C---:B------:R-:W-:Y:S08]  /*8710*/  HMMA.16816.F32 R16, R12.reuse, R52, RZ ;  /* 0x000000340c10723c */ /* 0x040ff000000018ff */
[----:B------:R-:W-:Y:S01]  /*8720*/  HMMA.16816.F32 R20, R12, R50, RZ ;  /* 0x000000320c14723c */ /* 0x000fe200000018ff */
[----:B-1----:R-:W-:-:S04]  /*8730*/  FFMA.FTZ R3, R153, c[0x0][0x23c], -R0 ;  /* 0x00008f0099037a23 */ /* 0x002fc80000010800 */
[----:B------:R1:W3:Y:S03]  /*8740*/  MUFU.EX2 R143, R3 ;  /* 0x00000003008f7308 */ /* 0x0002e60000000800 */
[----:B------:R-:W-:Y:S07]  /*8750*/  HMMA.16816.F32 R40, R12, R54, RZ ;  /* 0x000000360c28723c */ /* 0x000fee00000018ff */
[----:B------:R-:W-:-:S02]  /*8760*/  F2FP.PACK_AB R12, R118, R244 ;  /* 0x000000f4760c723e */ /* 0x000fc400000000ff */
[----:B--2---:R-:W-:Y:S01]  /*8770*/  F2FP.PACK_AB R14, R233, R6 ;  /* 0x00000006e90e723e */ /* 0x004fe200000000ff */
[----:B-1----:R-:W-:Y:S01]  /*8780*/  FFMA.FTZ R3, R149, c[0x0][0x23c], -R0 ;  /* 0x00008f0095037a23 */ /* 0x002fe20000010800 */
[----:B---3--:R-:W-:-:S03]  /*8790*/  F2FP.PACK_AB R13, R143, R148 ;  /* 0x000000948f0d723e */ /* 0x008fc600000000ff */
[----:B------:R1:W-:Y:S02]  /*87a0*/  MUFU.EX2 R236, R3 ;  /* 0x0000000300ec7308 */ /* 0x0003e40000000800 */
[----:B-1----:R-:W-:Y:S01]  /*87b0*/  FFMA.FTZ R3, R146, c[0x0][0x23c], -R0 ;  /* 0x00008f0092037a23 */ /* 0x002fe20000010800 */
[----:B------:R-:W-:-:S05]  /*87c0*/  MOV R146, R252 ;  /* 0x000000fc00927202 */ /* 0x000fca0000000f00 */
[----:B------:R1:W2:Y:S02]  /*87d0*/  MUFU.EX2 R228, R3 ;  /* 0x0000000300e47308 */ /* 0x0002a40000000800 */
[----:B-1----:R-:W-:Y:S01]  /*87e0*/  FFMA.FTZ R3, R166, c[0x0][0x23c], -R5 ;  /* 0x00008f00a6037a23 */ /* 0x002fe20000010805 */
[----:B--2---:R-:W-:-:S05]  /*87f0*/  F2FP.PACK_AB R15, R228, R236 ;  /* 0x000000ece40f723e */ /* 0x004fca00000000ff */
[----:B------:R1:W-:Y:S02]  /*8800*/  MUFU.EX2 R249, R3 ;  /* 0x0000000300f97308 */ /* 0x0003e40000000800 */
[C---:B------:R-:W-:Y:S08]  /*8810*/  HMMA.16816.F32 R52, R12.reuse, R64, R44 ;  /* 0x000000400c34723c */ /* 0x040ff0000000182c */
[----:B------:R-:W-:Y:S01]  /*8820*/  HMMA.16816.F32 R44, R12, R56, R32 ;  /* 0x000000380c2c723c */ /* 0x000fe20000001820 */
[----:B-1----:R-:W-:-:S04]  /*8830*/  FFMA.FTZ R3, R160, c[0x0][0x23c], -R5 ;  /* 0x00008f00a0037a23 */ /* 0x002fc80000010805 */
[----:B------:R1:W-:Y:S03]  /*8840*/  MUFU.EX2 R71, R3 ;  /* 0x0000000300477308 */ /* 0x0003e60000000800 */
[C---:B------:R-:W-:Y:S08]  /*8850*/  HMMA.16816.F32 R64, R12.reuse, R66, R36 ;  /* 0x000000420c40723c */ /* 0x040ff00000001824 */
[----:B------:R-:W-:Y:S01]  /*8860*/  HMMA.16816.F32 R48, R12, R60, R24 ;  /* 0x0000003c0c30723c */ /* 0x000fe20000001818 */
[----:B------:R-:W2:Y:S01]  /*8870*/  LDSM.16.MT88.4 R24, [R229+0x9000] ;  /* 0x00900000e518783b */ /* 0x000ea20000004200 */
[----:B-1----:R-:W-:-:S06]  /*8880*/  FFMA.FTZ R3, R152, c[0x0][0x23c], -R5 ;  /* 0x00008f0098037a23 */ /* 0x002fcc0000010805 */
[C---:B------:R-:W-:Y:S01]  /*8890*/  HMMA.16816.F32 R76, R12.reuse, R84, R16 ;  /* 0x000000540c4c723c */ /* 0x040fe20000001810 */
[----:B------:R-:W-:Y:S01]  /*88a0*/  LDSM.16.MT88.4 R16, [R230+0x9000] ;  /* 0x00900000e610783b */ /* 0x000fe20000004200 */
[----:B------:R1:W-:Y:S06]  /*88b0*/  MUFU.EX2 R9, R3 ;  /* 0x0000000300097308 */ /* 0x0003ec0000000800 */
[C---:B------:R-:W-:Y:S01]  /*88c0*/  HMMA.16816.F32 R36, R12.reuse, R58, R28 ;  /* 0x0000003a0c24723c */ /* 0x040fe2000000181c */
[----:B------:R-:W-:Y:S07]  /*88d0*/  LDSM.16.MT88.4 R28, [R231+0x9000] ;  /* 0x00900000e71c783b */ /* 0x000fee0000004200 */
[----:B------:R-:W-:Y:S01]  /*88e0*/  HMMA.16816.F32 R32, R12, R62, R20 ;  /* 0x0000003e0c20723c */ /* 0x000fe20000001814 */
[----:B------:R-:W3:Y:S01]  /*88f0*/  LDSM.16.MT88.4 R20, [R232+0x9000] ;  /* 0x00900000e814783b */ /* 0x000ee20000004200 */
[----:B-1----:R-:W-:-:S04]  /*8900*/  FFMA.FTZ R3, R147, c[0x0][0x23c], -R5 ;  /* 0x00008f0093037a23 */ /* 0x002fc80000010805 */
[----:B------:R1:W-:Y:S02]  /*8910*/  MUFU.EX2 R145, R3 ;  /* 0x0000000300917308 */ /* 0x0003e40000000800 */
[----:B------:R-:W-:Y:S01]  /*8920*/  HMMA.16816.F32 R40, R12, R86, R40 ;  /* 0x000000560c28723c */ /* 0x000fe20000001828 */
[----:B-1----:R-:W-:-:S05]  /*8930*/  FFMA.FTZ R3, R163, c[0x0][0x23c], -R0 ;  /* 0x00008f00a3037a23 */ /* 0x002fca0000010800 */
[----:B------:R1:W-:Y:S02]  /*8940*/  MUFU.EX2 R155, R3 ;  /* 0x00000003009b7308 */ /* 0x0003e40000000800 */
[----:B-1----:R-:W-:-:S06]  /*8950*/  FFMA.FTZ R3, R162, c[0x0][0x23c], -R4 ;  /* 0x00008f00a2037a23 */ /* 0x002fcc0000010804 */
[----:B------:R1:W-:Y:S02]  /*8960*/  MUFU.EX2 R154, R3 ;  /* 0x00000003009a7308 */ /* 0x0003e40000000800 */
[----:B-1----:R-:W-:-:S06]  /*8970*/  FFMA.FTZ R3, R159, c[0x0][0x23c], -R4 ;  /* 0x00008f009f037a23 */ /* 0x002fcc0000010804 */
[----:B------:R1:W4:Y:S02]  /*8980*/  MUFU.EX2 R159, R3 ;  /* 0x00000003009f7308 */ /* 0x0003240000000800 */
[----:B-1----:R-:W-:Y:S01]  /*8990*/  FFMA.FTZ R3, R150, c[0x0][0x23c], -R4 ;  /* 0x00008f0096037a23 */ /* 0x002fe20000010804 */
[----:B----4-:R-:W-:-:S05]  /*89a0*/  F2FP.PACK_AB R12, R159, R154 ;  /* 0x0000009a9f0c723e */ /* 0x010fca00000000ff */
[----:B------:R1:W4:Y:S02]  /*89b0*/  MUFU.EX2 R8, R3 ;  /* 0x0000000300087308 */ /* 0x0003240000000800 */
[----:B-1----:R-:W-:-:S06]  /*89c0*/  FFMA.FTZ R3, R112, c[0x0][0x23c], -R4 ;  /* 0x00008f0070037a23 */ /* 0x002fcc0000010804 */
[----:B------:R1:W1:Y:S02]  /*89d0*/  MUFU.EX2 R151, R3 ;  /* 0x0000000300977308 */ /* 0x0002640000000800 */
[----:B-1----:R-:W-:Y:S01]  /*89e0*/  FFMA.FTZ R3, R164, c[0x0][0x23c], -R2 ;  /* 0x00008f00a4037a23 */ /* 0x002fe20000010802 */
[----:B------:R-:W-:-:S05]  /*89f0*/  MOV R164, R119 ;  /* 0x0000007700a47202 */ /* 0x000fca0000000f00 */
[----:B------:R1:W-:Y:S02]  /*8a00*/  MUFU.EX2 R153, R3 ;  /* 0x0000000300997308 */ /* 0x0003e40000000800 */
[----:B-1----:R-:W-:Y:S01]  /*8a10*/  FFMA.FTZ R3, R157, c[0x0][0x23c], -R2 ;  /* 0x00008f009d037a23 */ /* 0x002fe20000010802 */
[----:B----4-:R-:W-:-:S05]  /*8a20*/  MOV R157, R8 ;  /* 0x00000008009d7202 */ /* 0x010fca0000000f00 */
[----:B------:R1:W4:Y:S01]  /*8a30*/  MUFU.EX2 R10, R3 ;  /* 0x00000003000a7308 */ /* 0x0003220000000800 */
[----:B------:R-:W-:Y:S01]  /*8a40*/  F2FP.PACK_AB R14, R151, R157 ;  /* 0x0000009d970e723e */ /* 0x000fe200000000ff */
        /* <DEDUP_REMOVED lines=9> */
[----:B---3--:R-:W-:Y:S01]  /*8ae0*/  HMMA.16816.F32 R88, R12, R20, R88 ;  /* 0x000000140c58723c */ /* 0x008fe20000001858 */
[----:B-1----:R-:W-:-:S04]  /*8af0*/  FFMA.FTZ R3, R165, c[0x0][0x23c], -R0 ;  /* 0x00008f00a5037a23 */ /* 0x002fc80000010800 */
        /* <DEDUP_REMOVED lines=8> */
[----:B-1----:R-:W-:-:S02]  /*8b80*/  FFMA.FTZ R3, R180, c[0x0][0x23c], -R5 ;  /* 0x00008f00b4037a23 */ /* 0x002fc40000010805 */
[----:B------:R-:W-:Y:S02]  /*8b90*/  IMAD.MOV.U32 R180, RZ, RZ, R251 ;  /* 0x000000ffffb47224 */ /* 0x000fe400078e00fb */
[----:B------:R1:W-:Y:S03]  /*8ba0*/  MUFU.EX2 R150, R3 ;  /* 0x0000000300967308 */ /* 0x0003e60000000800 */
[----:B------:R-:W-:Y:S07]  /*8bb0*/  HMMA.16816.F32 R108, R12, R30, R108 ;  /* 0x0000001e0c6c723c */ /* 0x000fee000000186c */
[----:B------:R-:W-:-:S02]  /*8bc0*/  F2FP.PACK_AB R12, R71, R249 ;  /* 0x000000f9470c723e */ /* 0x000fc400000000ff */
[----:B----4-:R-:W-:Y:S02]  /*8bd0*/  F2FP.PACK_AB R13, R152, R155 ;  /* 0x0000009b980d723e */ /* 0x010fe400000000ff */
[----:B------:R-:W-:Y:S02]  /*8be0*/  F2FP.PACK_AB R14, R145, R9 ;  /* 0x00000009910e723e */ /* 0x000fe400000000ff */
[----:B--2---:R-:W-:Y:S01]  /*8bf0*/  F2FP.PACK_AB R15, R147, R8 ;  /* 0x00000008930f723e */ /* 0x004fe200000000ff */
[----:B-1----:R-:W-:Y:S01]  /*8c00*/  FFMA.FTZ R3, R175, c[0x0][0x23c], -R5 ;  /* 0x00008f00af037a23 */ /* 0x002fe20000010805 */
[----:B------:R-:W-:-:S03]  /*8c10*/  MOV R175, R117 ;  /* 0x0000007500af7202 */ /* 0x000fc60000000f00 */
[----:B------:R1:W2:Y:S02]  /*8c20*/  MUFU.EX2 R11, R3 ;  /* 0x00000003000b7308 */ /* 0x0002a40000000800 */
[C---:B------:R-:W-:Y:S08]  /*8c30*/  HMMA.16816.F32 R48, R12.reuse, R16, R48 ;  /* 0x000000100c30723c */ /* 0x040ff00000001830 */
[----:B------:R-:W-:Y:S01]  /*8c40*/  HMMA.16816.F32 R84, R12, R24, R52 ;  /* 0x000000180c54723c */ /* 0x000fe20000001834 */
[----:B-1----:R-:W-:Y:S01]  /*8c50*/  FFMA.FTZ R3, R170, c[0x0][0x23c], -R5 ;  /* 0x00008f00aa037a23 */ /* 0x002fe20000010805 */
[----:B--2---:R-:W-:-:S06]  /*8c60*/  MOV R170, R11 ;  /* 0x0000000b00aa7202 */ /* 0x004fcc0000000f00 */
[C---:B------:R-:W-:Y:S01]  /*8c70*/  HMMA.16816.F32 R56, R12.reuse, R20, R44 ;  /* 0x000000140c38723c */ /* 0x040fe2000000182c */
[----:B------:R1:W-:Y:S07]  /*8c80*/  MUFU.EX2 R160, R3 ;  /* 0x0000000300a07308 */ /* 0x0003ee0000000800 */
        /* <DEDUP_REMOVED lines=8> */
[----:B-1----:R-:W-:Y:S01]  /*8d10*/  FFMA.FTZ R3, R178, c[0x0][0x23c], -R0 ;  /* 0x00008f00b2037a23 */ /* 0x002fe20000010800 */
[----:B------:R-:W-:-:S06]  /*8d20*/  MOV R178, R121 ;  /* 0x0000007900b27202 */ /* 0x000fcc0000000f00 */
[----:B------:R-:W-:Y:S01]  /*8d30*/  HMMA.16816.F32 R32, R12, R30, R40 ;  /* 0x0000001e0c20723c */ /* 0x000fe20000001828 */
[----:B------:R-:W-:Y:S01]  /*8d40*/  LDSM.16.MT88.4 R28, [R231+0x9800] ;  /* 0x00980000e71c783b */ /* 0x000fe20000004200 */
[----:B------:R1:W-:Y:S02]  /*8d50*/  MUFU.EX2 R250, R3 ;  /* 0x0000000300fa7308 */ /* 0x0003e40000000800 */
[----:B-1----:R-:W-:Y:S02]  /*8d60*/  FFMA.FTZ R3, R176, c[0x0][0x23c], -R4 ;  /* 0x00008f00b0037a23 */ /* 0x002fe40000010804 */
[----:B------:R-:W-:-:S04]  /*8d70*/  IMAD.MOV.U32 R176, RZ, RZ, R118 ;  /* 0x000000ffffb07224 */ /* 0x000fc800078e0076 */
[----:B------:R1:W-:Y:S02]  /*8d80*/  MUFU.EX2 R16, R3 ;  /* 0x0000000300107308 */ /* 0x0003e40000000800 */
[----:B-1----:R-:W-:-:S06]  /*8d90*/  FFMA.FTZ R3, R172, c[0x0][0x23c], -R4 ;  /* 0x00008f00ac037a23 */ /* 0x002fcc0000010804 */
[----:B------:R1:W-:Y:S02]  /*8da0*/  MUFU.EX2 R162, R3 ;  /* 0x0000000300a27308 */ /* 0x0003e40000000800 */
[----:B-1----:R-:W-:-:S06]  /*8db0*/  FFMA.FTZ R3, R169, c[0x0][0x23c], -R4 ;  /* 0x00008f00a9037a23 */ /* 0x002fcc0000010804 */
[----:B------:R1:W-:Y:S02]  /*8dc0*/  MUFU.EX2 R68, R3 ;  /* 0x0000000300447308 */ /* 0x0003e40000000800 */
[----:B-1----:R-:W-:-:S06]  /*8dd0*/  FFMA.FTZ R3, R114, c[0x0][0x23c], -R4 ;  /* 0x00008f0072037a23 */ /* 0x002fcc0000010804 */
[----:B------:R1:W-:Y:S02]  /*8de0*/  MUFU.EX2 R237, R3 ;  /* 0x0000000300ed7308 */ /* 0x0003e40000000800 */
[----:B-1----:R-:W-:Y:S01]  /*8df0*/  FFMA.FTZ R3, R179, c[0x0][0x23c], -R2 ;  /* 0x00008f00b3037a23 */ /* 0x002fe20000010802 */
[----:B------:R-:W-:-:S05]  /*8e00*/  MOV R179, R116 ;  /* 0x0000007400b37202 */ /* 0x000fca0000000f00 */
[----:B------:R1:W-:Y:S02]  /*8e10*/  MUFU.EX2 R169, R3 ;  /* 0x0000000300a97308 */ /* 0x0003e40000000800 */
[----:B-1----:R-:W-:Y:S02]  /*8e20*/  FFMA.FTZ R3, R174, c[0x0][0x23c], -R2 ;  /* 0x00008f00ae037a23 */ /* 0x002fe40000010802 */
[----:B------:R-:W-:-:S04]  /*8e30*/  IMAD.MOV.U32 R174, RZ, RZ, R120 ;  /* 0x000000ffffae7224 */ /* 0x000fc800078e0078 */
[----:B------:R1:W4:Y:S02]  /*8e40*/  MUFU.EX2 R161, R3 ;  /* 0x0000000300a17308 */ /* 0x0003240000000800 */
[----:B-1----:R-:W-:Y:S01]  /*8e50*/  FFMA.FTZ R3, R173, c[0x0][0x23c], -R2 ;  /* 0x00008f00ad037a23 */ /* 0x002fe20000010802 */
[----:B----4-:R-:W-:-:S05]  /*8e60*/  F2FP.PACK_AB R13, R161, R169 ;  /* 0x000000a9a10d723e */ /* 0x010fca00000000ff */
[----:B------:R1:W-:Y:S02]  /*8e70*/  MUFU.EX2 R11, R3 ;  /* 0x00000003000b7308 */ /* 0x0003e40000000800 */
[----:B-1----:R-:W-:Y:S02]  /*8e80*/  FFMA.FTZ R3, R168, c[0x0][0x23c], -R2 ;  /* 0x00008f00a8037a23 */ /* 0x002fe40000010802 */
[----:B------:R-:W-:Y:S02]  /*8e90*/  IMAD.MOV.U32 R168, RZ, RZ, R16 ;  /* 0x000000ffffa87224 */ /* 0x000fe400078e0010 */
[----:B------:R-:W1:Y:S02]  /*8ea0*/  LDSM.16.MT88.4 R16, [R230+0x9800] ;  /* 0x00980000e610783b */ /* 0x000e640000004200 */
[----:B------:R4:W2:Y:S01]  /*8eb0*/  MUFU.EX2 R173, R3 ;  /* 0x0000000300ad7308 */ /* 0x0008a20000000800 */
[----:B------:R-:W-:Y:S01]  /*8ec0*/  F2FP.PACK_AB R12, R162, R168 ;  /* 0x000000a8a20c723e */ /* 0x000fe200000000ff */
[----:B----4-:R-:W-:Y:S01]  /*8ed0*/  FFMA.FTZ R3, R191, c[0x0][0x23c], -R0 ;  /* 0x00008f00bf037a23 */ /* 0x010fe20000010800 */
[----:B--2---:R-:W-:Y:S01]  /*8ee0*/  F2FP.PACK_AB R15, R173, R11 ;  /* 0x0000000bad0f723e */ /* 0x004fe200000000ff */
[----:B------:R-:W-:-:S04]  /*8ef0*/  IMAD.MOV.U32 R191, RZ, RZ, R68 ;  /* 0x000000ffffbf7224 */ /* 0x000fc800078e0044 */
[----:B------:R2:W4:Y:S01]  /*8f00*/  MUFU.EX2 R163, R3 ;  /* 0x0000000300a37308 */ /* 0x0005220000000800 */
[----:B------:R-:W-:-:S07]  /*8f10*/  F2FP.PACK_AB R14, R237, R191 ;  /* 0x000000bfed0e723e */ /* 0x000fce00000000ff */
[----:B------:R-:W-:Y:S01]  /*8f20*/  HMMA.16816.F32 R76, R12, R24, R60 ;  /* 0x000000180c4c723c */ /* 0x000fe2000000183c */
[----:B--2---:R-:W-:-:S07]  /*8f30*/  FFMA.FTZ R3, R182, c[0x0][0x23c], -R0 ;  /* 0x00008f00b6037a23 */ /* 0x004fce0000010800 */
[C---:B------:R-:W-:Y:S01]  /*8f40*/  HMMA.16816.F32 R60, R12.reuse, R26, R80 ;  /* 0x0000001a0c3c723c */ /* 0x040fe20000001850 */
[----:B------:R2:W-:Y:S07]  /*8f50*/  MUFU.EX2 R172, R3 ;  /* 0x0000000300ac7308 */ /* 0x0005ee0000000800 */
[C---:B---3--:R-:W-:Y:S08]  /*8f60*/  HMMA.16816.F32 R88, R12.reuse, R20, R88 ;  /* 0x000000140c58723c */ /* 0x048ff00000001858 */
[----:B------:R-:W-:Y:S01]  /*8f70*/  HMMA.16816.F32 R96, R12, R22, R96 ;  /* 0x000000160c60723c */ /* 0x000fe20000001860 */
[----:B--2---:R-:W-:Y:S01]  /*8f80*/  FFMA.FTZ R3, R177, c[0x0][0x23c], -R0 ;  /* 0x00008f00b1037a23 */ /* 0x004fe20000010800 */
[----:B------:R-:W-:-:S03]  /*8f90*/  MOV R177, R249 ;  /* 0x000000f900b17202 */ /* 0x000fc60000000f00 */
[----:B------:R2:W3:Y:S03]  /*8fa0*/  MUFU.EX2 R165, R3 ;  /* 0x0000000300a57308 */ /* 0x0004e60000000800 */
[C---:B-1----:R-:W-:Y:S08]  /*8fb0*/  HMMA.16816.F32 R100, R12.reuse, R16, R100 ;  /* 0x000000100c64723c */ /* 0x042ff00000001864 */
[----:B------:R-:W-:Y:S01]  /*8fc0*/  HMMA.16816.F32 R104, R12, R18, R104 ;  /* 0x000000120c68723c */ /* 0x000fe20000001868 */
[----:B--2---:R-:W-:-:S07]  /*8fd0*/  FFMA.FTZ R3, R213, c[0x0][0x23c], -R5 ;  /* 0x00008f00d5037a23 */ /* 0x004fce0000010805 */
[C---:B------:R-:W-:Y:S01]  /*8fe0*/  HMMA.16816.F32 R124, R12.reuse, R28, R124 ;  /* 0x0000001c0c7c723c */ /* 0x040fe2000000187c */
[----:B------:R-:W-:Y:S01]  /*8ff0*/  IMAD.MOV.U32 R213, RZ, RZ, R177 ;  /* 0x000000ffffd57224 */ /* 0x000fe200078e00b1 */
[----:B------:R1:W2:Y:S06]  /*9000*/  MUFU.EX2 R68, R3 ;  /* 0x0000000300447308 */ /* 0x0002ac0000000800 */
[----:B------:R-:W-:Y:S07]  /*9010*/  HMMA.16816.F32 R108, R12, R30, R108 ;  /* 0x0000001e0c6c723c */ /* 0x000fee000000186c */
[----:B------:R-:W-:-:S02]  /*9020*/  F2FP.PACK_AB R12, R170, R150 ;  /* 0x00000096aa0c723e */ /* 0x000fc400000000ff */
[----:B----4-:R-:W-:Y:S01]  /*9030*/  F2FP.PACK_AB R13, R163, R250 ;  /* 0x000000faa30d723e */ /* 0x010fe200000000ff */
[----:B-1----:R-:W-:Y:S01]  /*9040*/  FFMA.FTZ R3, R203, c[0x0][0x23c], -R5 ;  /* 0x00008f00cb037a23 */ /* 0x002fe20000010805 */
[----:B------:R-:W-:Y:S02]  /*9050*/  F2FP.PACK_AB R14, R167, R160 ;  /* 0x000000a0a70e723e */ /* 0x000fe400000000ff */
[----:B---3--:R-:W-:Y:S01]  /*9060*/  F2FP.PACK_AB R15, R165, R172 ;  /* 0x000000aca50f723e */ /* 0x008fe200000000ff */
[----:B------:R1:W-:Y:S01]  /*9070*/  MUFU.EX2 R156, R3 ;  /* 0x00000003009c7308 */ /* 0x0003e20000000800 */
[----:B--2---:R-:W-:-:S05]  /*9080*/  MOV R203, R68 ;  /* 0x0000004400cb7202 */ /* 0x004fca0000000f00 */
[C---:B------:R-:W-:Y:S08]  /*9090*/  HMMA.16816.F32 R40, R12.reuse, R28, R36 ;  /* 0x0000001c0c28723c */ /* 0x040ff00000001824 */
[----:B------:R-:W-:Y:S01]  /*90a0*/  HMMA.16816.F32 R120, R12, R24, R84 ;  /* 0x000000180c78723c */ /* 0x000fe20000001854 */
[----:B-1----:R-:W-:-:S04]  /*90b0*/  FFMA.FTZ R3, R188, c[0x0][0x23c], -R5 ;  /* 0x00008f00bc037a23 */ /* 0x002fc80000010805 */
[----:B------:R1:W-:Y:S03]  /*90c0*/  MUFU.EX2 R36, R3 ;  /* 0x0000000300247308 */ /* 0x0003e60000000800 */
[C---:B------:R-:W-:Y:S08]  /*90d0*/  HMMA.16816.F32 R84, R12.reuse, R16, R48 ;  /* 0x000000100c54723c */ /* 0x040ff00000001830 */
[----:B------:R-:W-:Y:S01]  /*90e0*/  HMMA.16816.F32 R116, R12, R26, R64 ;  /* 0x0000001a0c74723c */ /* 0x000fe20000001840 */
[----:B------:R-:W2:Y:S01]  /*90f0*/  LDSM.16.MT88.4 R24, [R229+0xa000] ;  /* 0x00a00000e518783b */ /* 0x000ea20000004200 */
[----:B-1----:R-:W-:-:S05]  /*9100*/  FFMA.FTZ R3, R184, c[0x0][0x23c], -R5 ;  /* 0x00008f00b8037a23 */ /* 0x002fca0000010805 */
[----:B------:R-:W-:Y:S01]  /*9110*/  MOV R65, R174 ;  /* 0x000000ae00417202 */ /* 0x000fe20000000f00 */
[C---:B------:R-:W-:Y:S01]  /*9120*/  HMMA.16816.F32 R112, R12.reuse, R20, R56 ;  /* 0x000000140c70723c */ /* 0x040fe20000001838 */
[----:B------:R-:W-:Y:S01]  /*9130*/  IMAD.MOV.U32 R67, RZ, RZ, R250 ;  /* 0x000000ffff437224 */ /* 0x000fe200078e00fa */
[----:B------:R1:W-:Y:S01]  /*9140*/  MUFU.EX2 R149, R3 ;  /* 0x0000000300957308 */ /* 0x0003e20000000800 */
[----:B------:R-:W-:Y:S01]  /*9150*/  IMAD.MOV.U32 R174, RZ, RZ, R247 ;  /* 0x000000ffffae7224 */ /* 0x000fe200078e00f7 */
[----:B------:R-:W-:Y:S02]  /*9160*/  MOV R66, R179 ;  /* 0x000000b300427202 */ /* 0x000fe40000000f00 */
[----:B------:R-:W-:Y:S02]  /*9170*/  MOV R179, R246 ;  /* 0x000000f600b37202 */ /* 0x000fe40000000f00 */
[----:B------:R-:W-:Y:S01]  /*9180*/  HMMA.16816.F32 R92, R12, R22, R52 ;  /* 0x000000160c5c723c */ /* 0x000fe20000001834 */
[----:B------:R-:W3:Y:S01]  /*9190*/  LDSM.16.MT88.4 R20, [R232+0xa000] ;  /* 0x00a00000e814783b */ /* 0x000ee20000004200 */
[----:B------:R-:W-:-:S02]  /*91a0*/  MOV R184, R66 ;  /* 0x0000004200b87202 */ /* 0x000fc40000000f00 */
[----:B------:R-:W-:-:S04]  /*91b0*/  MOV R188, R67 ;  /* 0x0000004300bc7202 */ /* 0x000fc80000000f00 */
[C---:B------:R-:W-:Y:S01]  /*91c0*/  HMMA.16816.F32 R80, R12.reuse, R18, R44 ;  /* 0x000000120c50723c */ /* 0x040fe2000000182c */
[----:B-1----:R-:W-:Y:S02]  /*91d0*/  FFMA.FTZ R3, R210, c[0x0][0x23c], -R0 ;  /* 0x00008f00d2037a23 */ /* 0x002fe40000010800 */
[----:B------:R-:W-:Y:S02]  /*91e0*/  IMAD.MOV.U32 R210, RZ, RZ, R65 ;  /* 0x000000ffffd27224 */ /* 0x000fe400078e0041 */
[----:B------:R1:W-:Y:S03]  /*91f0*/  MUFU.EX2 R68, R3 ;  /* 0x0000000300447308 */ /* 0x0003e60000000800 */
[----:B------:R-:W-:Y:S01]  /*9200*/  HMMA.16816.F32 R32, R12, R30, R32 ;  /* 0x0000001e0c20723c */ /* 0x000fe20000001820 */
[----:B------:R-:W-:Y:S01]  /*9210*/  LDSM.16.MT88.4 R28, [R231+0xa000] ;  /* 0x00a00000e71c783b */ /* 0x000fe20000004200 */
[----:B-1----:R-:W-:-:S02]  /*9220*/  FFMA.FTZ R3, R209, c[0x0][0x23c], -R4 ;  /* 0x00008f00d1037a23 */ /* 0x002fc40000010804 */
[----:B------:R-:W-:Y:S01]  /*9230*/  IMAD.MOV.U32 R209, RZ, RZ, R191 ;  /* 0x000000ffffd17224 */ /* 0x000fe200078e00bf */
[----:B------:R-:W-:Y:S01]  /*9240*/  MOV R191, R248 ;  /* 0x000000f800bf7202 */ /* 0x000fe20000000f00 */
[----:B------:R1:W-:Y:S03]  /*9250*/  MUFU.EX2 R252, R3 ;  /* 0x0000000300fc7308 */ /* 0x0003e60000000800 */
[----:B------:R-:W-:Y:S02]  /*9260*/  MOV R177, R191 ;  /* 0x000000bf00b17202 */ /* 0x000fe40000000f00 */
[----:B------:R-:W-:Y:S01]  /*9270*/  MOV R191, R174 ;  /* 0x000000ae00bf7202 */ /* 0x000fe20000000f00 */
[----:B------:R-:W-:Y:S01]  /*9280*/  IMAD.MOV.U32 R174, RZ, RZ, R176 ;  /* 0x000000ffffae7224 */ /* 0x000fe200078e00b0 */
[----:B------:R-:W-:Y:S01]  /*9290*/  MOV R176, R245 ;  /* 0x000000f500b07202 */ /* 0x000fe20000000f00 */
[----:B-1----:R-:W-:-:S02]  /*92a0*/  FFMA.FTZ R3, R190, c[0x0][0x23c], -R4 ;  /* 0x00008f00be037a23 */ /* 0x002fc40000010804 */
[----:B------:R-:W-:Y:S01]  /*92b0*/  IMAD.MOV.U32 R190, RZ, RZ, R174 ;  /* 0x000000ffffbe7224 */ /* 0x000fe200078e00ae */
[----:B------:R-:W-:Y:S01]  /*92c0*/  MOV R174, R244 ;  /* 0x000000f400ae7202 */ /* 0x000fe20000000f00 */
[----:B------:R1:W4:Y:S02]  /*92d0*/  MUFU.EX2 R144, R3 ;  /* 0x0000000300907308 */ /* 0x0003240000000800 */
[----:B-1----:R-:W-:Y:S01]  /*92e0*/  FFMA.FTZ R3, R187, c[0x0][0x23c], -R4 ;  /* 0x00008f00bb037a23 */ /* 0x002fe20000010804 */
[----:B----4-:R-:W-:Y:S01]  /*92f0*/  F2FP.PACK_AB R12, R144, R252 ;  /* 0x000000fc900c723e */ /* 0x010fe200000000ff */
[----:B------:R-:W-:-:S04]  /*9300*/  IMAD.MOV.U32 R187, RZ, RZ, R147 ;  /* 0x000000ffffbb7224 */ /* 0x000fc800078e0093 */
[----:B------:R1:W-:Y:S02]  /*9310*/  MUFU.EX2 R182, R3 ;  /* 0x0000000300b67308 */ /* 0x0003e40000000800 */
[----:B-1----:R-:W-:-:S06]  /*9320*/  FFMA.FTZ R3, R158, c[0x0][0x23c], -R4 ;  /* 0x00008f009e037a23 */ /* 0x002fcc0000010804 */
[----:B------:R1:W4:Y:S02]  /*9330*/  MUFU.EX2 R16, R3 ;  /* 0x0000000300107308 */ /* 0x0003240000000800 */
[----:B-1----:R-:W-:-:S06]  /*9340*/  FFMA.FTZ R3, R211, c[0x0][0x23c], -R2 ;  /* 0x00008f00d3037a23 */ /* 0x002fcc0000010802 */
[----:B------:R1:W-:Y:S02]  /*9350*/  MUFU.EX2 R251, R3 ;  /* 0x0000000300fb7308 */ /* 0x0003e40000000800 */
[--C-:B-1----:R-:W-:Y:S01]  /*9360*/  FFMA.FTZ R3, R196, c[0x0][0x23c], -R2.reuse ;  /* 0x00008f00c4037a23 */ /* 0x102fe20000010802 */
[----:B----4-:R-:W-:Y:S02]  /*9370*/  MOV R196, R16 ;  /* 0x0000001000c47202 */ /* 0x010fe40000000f00 */
[----:B------:R-:W1:Y:S03]  /*9380*/  LDSM.16.MT88.4 R16, [R230+0xa000] ;  /* 0x00a00000e610783b */ /* 0x000e660000004200 */
[----:B------:R4:W2:Y:S01]  /*9390*/  MUFU.EX2 R248, R3 ;  /* 0x0000000300f87308 */ /* 0x0008a20000000800 */
[----:B------:R-:W-:Y:S01]  /*93a0*/  F2FP.PACK_AB R14, R196, R182 ;  /* 0x000000b6c40e723e */ /* 0x000fe200000000ff */
[----:B----4-:R-:W-:Y:S01]  /*93b0*/  FFMA.FTZ R3, R189, c[0x0][0x23c], -R2 ;  /* 0x00008f00bd037a23 */ /* 0x010fe20000010802 */
[----:B--2---:R-:W-:-:S05]  /*93c0*/  F2FP.PACK_AB R13, R248, R251 ;  /* 0x000000fbf80d723e */ /* 0x004fca00000000ff */
[----:B------:R2:W-:Y:S02]  /*93d0*/  MUFU.EX2 R249, R3 ;  /* 0x0000000300f97308 */ /* 0x0005e40000000800 */
[----:B--2---:R-:W-:-:S06]  /*93e0*/  FFMA.FTZ R3, R136, c[0x0][0x23c], -R2 ;  /* 0x00008f0088037a23 */ /* 0x004fcc0000010802 */
[----:B------:R2:W4:Y:S02]  /*93f0*/  MUFU.EX2 R250, R3 ;  /* 0x0000000300fa7308 */ /* 0x0005240000000800 */
[----:B--2---:R-:W-:Y:S01]  /*9400*/  FFMA.FTZ R3, R214, c[0x0][0x23c], -R0 ;  /* 0x00008f00d6037a23 */ /* 0x004fe20000010800 */
[----:B----4-:R-:W-:-:S05]  /*9410*/  F2FP.PACK_AB R15, R250, R249 ;  /* 0x000000f9fa0f723e */ /* 0x010fca00000000ff */
[----:B------:R2:W4:Y:S02]  /*9420*/  MUFU.EX2 R247, R3 ;  /* 0x0000000300f77308 */ /* 0x0005240000000800 */
[C---:B------:R-:W-:Y:S08]  /*9430*/  HMMA.16816.F32 R64, R12.reuse, R26, R60 ;  /* 0x0000001a0c40723c */ /* 0x040ff0000000183c */
[----:B------:R-:W-:Y:S01]  /*9440*/  HMMA.16816.F32 R76, R12, R24, R76 ;  /* 0x000000180c4c723c */ /* 0x000fe2000000184c */
[----:B--2---:R-:W-:-:S04]  /*9450*/  FFMA.FTZ R3, R204, c[0x0][0x23c], -R0 ;  /* 0x00008f00cc037a23 */ /* 0x004fc80000010800 */
[----:B------:R2:W-:Y:S03]  /*9460*/  MUFU.EX2 R246, R3 ;  /* 0x0000000300f67308 */ /* 0x0005e60000000800 */
[C---:B---3--:R-:W-:Y:S08]  /*9470*/  HMMA.16816.F32 R60, R12.reuse, R20, R88 ;  /* 0x000000140c3c723c */ /* 0x048ff00000001858 */
[----:B------:R-:W-:Y:S01]  /*9480*/  HMMA.16816.F32 R56, R12, R22, R96 ;  /* 0x000000160c38723c */ /* 0x000fe20000001860 */
[----:B--2---:R-:W-:Y:S01]  /*9490*/  FFMA.FTZ R3, R198, c[0x0][0x23c], -R0 ;  /* 0x00008f00c6037a23 */ /* 0x004fe20000010800 */
[----:B------:R-:W-:-:S06]  /*94a0*/  MOV R198, R36 ;  /* 0x0000002400c67202 */ /* 0x000fcc0000000f00 */
[C---:B-1----:R-:W-:Y:S01]  /*94b0*/  HMMA.16816.F32 R52, R12.reuse, R16, R100 ;  /* 0x000000100c34723c */ /* 0x042fe20000001864 */
[----:B------:R1:W2:Y:S07]  /*94c0*/  MUFU.EX2 R245, R3 ;  /* 0x0000000300f57308 */ /* 0x0002ae0000000800 */
[C---:B------:R-:W-:Y:S08]  /*94d0*/  HMMA.16816.F32 R48, R12.reuse, R18, R104 ;  /* 0x000000120c30723c */ /* 0x040ff00000001868 */
[----:B------:R-:W-:Y:S01]  /*94e0*/  HMMA.16816.F32 R44, R12, R28, R124 ;  /* 0x0000001c0c2c723c */ /* 0x000fe2000000187c */
[----:B-1----:R-:W-:-:S04]  /*94f0*/  FFMA.FTZ R3, R216, c[0x0][0x23c], -R4 ;  /* 0x00008f00d8037a23 */ /* 0x002fc80000010804 */
[----:B------:R1:W-:Y:S02]  /*9500*/  MUFU.EX2 R214, R3 ;  /* 0x0000000300d67308 */ /* 0x0003e40000000800 */
[--C-:B------:R-:W-:Y:S01]  /*9510*/  FFMA.FTZ R124, R133, c[0x0][0x23c], -R0.reuse ;  /* 0x00008f00857c7a23 */ /* 0x100fe20000010800 */
[----:B------:R-:W-:Y:S01]  /*9520*/  HMMA.16816.F32 R36, R12, R30, R108 ;  /* 0x0000001e0c24723c */ /* 0x000fe2000000186c */
[--C-:B------:R-:W-:Y:S02]  /*9530*/  FFMA.FTZ R125, R130, c[0x0][0x23c], -R0.reuse ;  /* 0x00008f00827d7a23 */ /* 0x100fe40000010800 */
[----:B------:R-:W-:Y:S02]  /*9540*/  FFMA.FTZ R126, R74, c[0x0][0x23c], -R0 ;  /* 0x00008f004a7e7a23 */ /* 0x000fe40000010800 */
[----:B------:R-:W-:Y:S02]  /*9550*/  FFMA.FTZ R74, R192, c[0x0][0x23c], -R2 ;  /* 0x00008f00c04a7a23 */ /* 0x000fe40000010802 */
[----:B------:R-:W-:-:S02]  /*9560*/  F2FP.PACK_AB R12, R156, R203 ;  /* 0x000000cb9c0c723e */ /* 0x000fc400000000ff */
[----:B----4-:R-:W-:Y:S02]  /*9570*/  F2FP.PACK_AB R13, R247, R68 ;  /* 0x00000044f70d723e */ /* 0x010fe400000000ff */
[----:B------:R-:W-:Y:S02]  /*9580*/  F2FP.PACK_AB R14, R149, R198 ;  /* 0x000000c6950e723e */ /* 0x000fe400000000ff */
[----:B--2---:R-:W-:Y:S01]  /*9590*/  F2FP.PACK_AB R15, R245, R246 ;  /* 0x000000f6f50f723e */ /* 0x004fe200000000ff */
[----:B-1----:R-:W-:-:S04]  /*95a0*/  FFMA.FTZ R3, R206, c[0x0][0x23c], -R4 ;  /* 0x00008f00ce037a23 */ /* 0x002fc80000010804 */
[----:B------:R1:W2:Y:S02]  /*95b0*/  MUFU.EX2 R216, R3 ;  /* 0x0000000300d87308 */ /* 0x0002a40000000800 */
[C---:B------:R-:W-:Y:S08]  /*95c0*/  HMMA.16816.F32 R88, R12.reuse, R18, R80 ;  /* 0x000000120c58723c */ /* 0x040ff00000001850 */
[----:B------:R-:W-:Y:S01]  /*95d0*/  HMMA.16816.F32 R80, R12, R28, R40 ;  /* 0x0000001c0c50723c */ /* 0x000fe20000001828 */
[----:B-1----:R-:W-:-:S06]  /*95e0*/  FFMA.FTZ R3, R139, c[0x0][0x23c], -R4 ;  /* 0x00008f008b037a23 */ /* 0x002fcc0000010804 */
[----:B------:R-:W-:Y:S01]  /*95f0*/  MOV R40, R177 ;  /* 0x000000b100287202 */ /* 0x000fe20000000f00 */
[C---:B------:R-:W-:Y:S01]  /*9600*/  HMMA.16816.F32 R96, R12.reuse, R24, R120 ;  /* 0x000000180c60723c */ /* 0x040fe20000001878 */
[----:B------:R-:W-:Y:S01]  /*9610*/  MOV R177, R180 ;  /* 0x000000b400b17202 */ /* 0x000fe20000000f00 */
[----:B------:R-:W-:Y:S01]  /*9620*/  IMAD.MOV.U32 R41, RZ, RZ, R213 ;  /* 0x000000ffff297224 */ /* 0x000fe200078e00d5 */
[----:B------:R-:W-:Y:S01]  /*9630*/  MOV R180, R243 ;  /* 0x000000f300b47202 */ /* 0x000fe20000000f00 */
[----:B------:R-:W-:Y:S01]  /*9640*/  IMAD.MOV.U32 R43, RZ, RZ, R210 ;  /* 0x000000ffff2b7224 */ /* 0x000fe200078e00d2 */
[----:B------:R1:W-:Y:S01]  /*9650*/  MUFU.EX2 R243, R3 ;  /* 0x0000000300f37308 */ /* 0x0003e20000000800 */
[----:B------:R-:W-:Y:S01]  /*9660*/  MOV R42, R184 ;  /* 0x000000b8002a7202 */ /* 0x000fe20000000f00 */
[----:B------:R-:W-:Y:S01]  /*9670*/  FFMA.FTZ R123, R183, c[0x0][0x23c], -R0 ;  /* 0x00008f00b77b7a23 */ /* 0x000fe20000010800 */
[C---:B------:R-:W-:Y:S01]  /*9680*/  HMMA.16816.F32 R104, R12.reuse, R26, R116 ;  /* 0x0000001a0c68723c */ /* 0x040fe20000001874 */
[----:B------:R-:W3:Y:S01]  /*9690*/  LDSM.16.MT88.4 R24, [R229+0xa800] ;  /* 0x00a80000e518783b */ /* 0x000ee20000004200 */
[----:B------:R-:W-:Y:S01]  /*96a0*/  MOV R184, R188 ;  /* 0x000000bc00b87202 */ /* 0x000fe20000000f00 */
[----:B------:R-:W-:Y:S01]  /*96b0*/  IMAD.MOV.U32 R183, RZ, RZ, R239 ;  /* 0x000000ffffb77224 */ /* 0x000fe200078e00ef */
[----:B------:R-:W-:Y:S01]  /*96c0*/  MOV R188, R173 ;  /* 0x000000ad00bc7202 */ /* 0x000fe20000000f00 */
[----:B------:R-:W4:Y:S01]  /*96d0*/  LDL.LU R239, [R1+0x140] ;  /* 0x0001400001ef7983 */ /* 0x000f220000300800 */
[----:B------:R-:W-:Y:S01]  /*96e0*/  MOV R173, R164 ;  /* 0x000000a400ad7202 */ /* 0x000fe20000000f00 */
[----:B------:R-:W-:Y:S01]  /*96f0*/  IMAD.MOV.U32 R164, RZ, RZ, R6 ;  /* 0x000000ffffa47224 */ /* 0x000fe200078e0006 */
[----:B------:R-:W-:Y:S01]  /*9700*/  HMMA.16816.F32 R108, R12, R20, R112 ;  /* 0x000000140c6c723c */ /* 0x000fe20000001870 */
[----:B------:R-:W-:Y:S01]  /*9710*/  FFMA.FTZ R6, R138, c[0x0][0x23c], -R2 ;  /* 0x00008f008a067a23 */ /* 0x000fe20000010802 */
[----:B------:R-:W-:Y:S01]  /*9720*/  MOV R118, R209 ;  /* 0x000000d100767202 */ /* 0x000fe20000000f00 */
[----:B------:R-:W-:-:S02]  /*9730*/  FFMA.FTZ R119, R171, c[0x0][0x23c], -R5 ;  /* 0x00008f00ab777a23 */ /* 0x000fc40000010805 */
[--C-:B-1----:R-:W-:Y:S01]  /*9740*/  FFMA.FTZ R3, R137, c[0x0][0x23c], -R4.reuse ;  /* 0x00008f0089037a23 */ /* 0x102fe20000010804 */
[----:B------:R1:W-:Y:S01]  /*9750*/  MUFU.EX2 R210, R6 ;  /* 0x0000000600d27308 */ /* 0x0003e20000000800 */
[--C-:B------:R-:W-:Y:S01]  /*9760*/  FFMA.FTZ R120, R132, c[0x0][0x23c], -R5.reuse ;  /* 0x00008f0084787a23 */ /* 0x100fe20000010805 */
[C---:B------:R-:W-:Y:S01]  /*9770*/  HMMA.16816.F32 R100, R12.reuse, R22, R92 ;  /* 0x000000160c64723c */ /* 0x040fe2000000185c */
[----:B------:R-:W-:Y:S01]  /*9780*/  LDSM.16.MT88.4 R20, [R232+0xa800] ;  /* 0x00a80000e814783b */ /* 0x000fe20000004200 */
[--C-:B------:R-:W-:Y:S02]  /*9790*/  FFMA.FTZ R121, R128, c[0x0][0x23c], -R5.reuse ;  /* 0x00008f0080797a23 */ /* 0x100fe40000010805 */
[----:B------:R-:W-:Y:S02]  /*97a0*/  FFMA.FTZ R122, R70, c[0x0][0x23c], -R5 ;  /* 0x00008f00467a7a23 */ /* 0x000fe40000010805 */
[----:B------:R2:W2:Y:S01]  /*97b0*/  MUFU.EX2 R244, R3 ;  /* 0x0000000300f47308 */ /* 0x0004a20000000800 */
[----:B------:R-:W-:Y:S01]  /*97c0*/  FFMA.FTZ R70, R75, c[0x0][0x23c], -R4 ;  /* 0x00008f004b467a23 */ /* 0x000fe20000010804 */
[----:B------:R-:W-:Y:S01]  /*97d0*/  HMMA.16816.F32 R92, R12, R16, R84 ;  /* 0x000000100c5c723c */ /* 0x000fe20000001854 */
[----:B------:R-:W-:Y:S01]  /*97e0*/  LDSM.16.MT88.4 R16, [R230+0xa800] ;  /* 0x00a80000e610783b */ /* 0x000fe20000004200 */
[----:B------:R-:W-:-:S02]  /*97f0*/  FFMA.FTZ R75, R181, c[0x0][0x23c], -R2 ;  /* 0x00008f00b54b7a23 */ /* 0x000fc40000010802 */
[----:B------:R-:W-:Y:S02]  /*9800*/  FFMA.FTZ R116, R134, c[0x0][0x23c], -R2 ;  /* 0x00008f0086747a23 */ /* 0x000fe40000010802 */
[----:B-1----:R-:W-:Y:S02]  /*9810*/  FFMA.FTZ R6, R226, c[0x0][0x23c], -R0 ;  /* 0x00008f00e2067a23 */ /* 0x002fe40000010800 */
[----:B------:R-:W-:Y:S01]  /*9820*/  HMMA.16816.F32 R84, R12, R30, R32 ;  /* 0x0000001e0c54723c */ /* 0x000fe20000001820 */
[----:B------:R-:W1:Y:S01]  /*9830*/  LDSM.16.MT88.4 R28, [R231+0xa800] ;  /* 0x00a80000e71c783b */ /* 0x000e620000004200 */
[----:B------:R-:W-:Y:S01]  /*9840*/  MUFU.EX2 R132, R6 ;  /* 0x0000000600847308 */ /* 0x000fe20000000800 */
[--C-:B------:R-:W-:Y:S02]  /*9850*/  FFMA.FTZ R117, R129, c[0x0][0x23c], -R2.reuse ;  /* 0x00008f0081757a23 */ /* 0x100fe40000010802 */
[----:B--2---:R-:W-:Y:S02]  /*9860*/  FFMA.FTZ R3, R217, c[0x0][0x23c], -R2 ;  /* 0x00008f00d9037a23 */ /* 0x004fe40000010802 */
[----:B------:R-:W-:Y:S01]  /*9870*/  F2FP.PACK_AB R12, R216, R214 ;  /* 0x000000d6d80c723e */ /* 0x000fe200000000ff */
[----:B------:R-:W-:Y:S01]  /*9880*/  FFMA.FTZ R34, R219, c[0x0][0x23c], -R5 ;  /* 0x00008f00db227a23 */ /* 0x000fe20000010805 */
[----:B------:R-:W-:Y:S01]  /*9890*/  F2FP.PACK_AB R14, R244, R243 ;  /* 0x000000f3f40e723e */ /* 0x000fe200000000ff */
[----:B------:R2:W-:Y:S01]  /*98a0*/  MUFU.EX2 R211, R3 ;  /* 0x0000000300d37308 */ /* 0x0005e20000000800 */
[----:B------:R-:W-:Y:S01]  /*98b0*/  MOV R217, R145 ;  /* 0x0000009100d97202 */ /* 0x000fe20000000f00 */
[----:B------:R-:W-:-:S02]  /*98c0*/  FFMA.FTZ R35, R185, c[0x0][0x23c], -R4 ;  /* 0x00008f00b9237a23 */ /* 0x000fc40000010804 */
[--C-:B------:R-:W-:Y:S02]  /*98d0*/  FFMA.FTZ R32, R202, c[0x0][0x23c], -R2.reuse ;  /* 0x00008f00ca207a23 */ /* 0x100fe40000010802 */
[----:B------:R-:W-:Y:S02]  /*98e0*/  FFMA.FTZ R33, R195, c[0x0][0x23c], -R2 ;  /* 0x00008f00c3217a23 */ /* 0x000fe40000010802 */
[----:B------:R-:W-:Y:S02]  /*98f0*/  IMAD.MOV.U32 R185, RZ, RZ, R42 ;  /* 0x000000ffffb97224 */ /* 0x000fe400078e002a */
[----:B--2---:R-:W-:-:S04]  /*9900*/  FFMA.FTZ R3, R207, c[0x0][0x23c], -R2 ;  /* 0x00008f00cf037a23 */ /* 0x004fc80000010802 */
[----:B------:R2:W1:Y:S02]  /*9910*/  MUFU.EX2 R213, R3 ;  /* 0x0000000300d57308 */ /* 0x0004640000000800 */
[----:B--2---:R-:W-:Y:S01]  /*9920*/  FFMA.FTZ R3, R199, c[0x0][0x23c], -R2 ;  /* 0x00008f00c7037a23 */ /* 0x004fe20000010802 */
[----:B-1----:R-:W-:Y:S01]  /*9930*/  F2FP.PACK_AB R13, R213, R211 ;  /* 0x000000d3d50d723e */ /* 0x002fe200000000ff */
[----:B------:R-:W-:-:S04]  /*9940*/  IMAD.MOV.U32 R199, RZ, RZ, R144 ;  /* 0x000000ffffc77224 */ /* 0x000fc800078e0090 */
[----:B------:R-:W1:Y:S02]  /*9950*/  MUFU.EX2 R209, R3 ;  /* 0x0000000300d17308 */ /* 0x000e640000000800 */
[----:B-1----:R-:W-:Y:S01]  /*9960*/  F2FP.PACK_AB R15, R210, R209 ;  /* 0x000000d1d20f723e */ /* 0x002fe200000000ff */
[----:B------:R-:W-:-:S06]  /*9970*/  FFMA.FTZ R3, R242, c[0x0][0x23c], -R5 ;  /* 0x00008f00f2037a23 */ /* 0x000fcc0000010805 */
[C---:B---3--:R-:W-:Y:S07]  /*9980*/  HMMA.16816.F32 R136, R12.reuse, R24, R76 ;  /* 0x000000180c88723c */ /* 0x048fee000000184c */
[----:B------:R-:W-:Y:S01]  /*9990*/  MOV R76, R146 ;  /* 0x00000092004c7202 */ /* 0x000fe20000000f00 */
[----:B------:R-:W-:Y:S01]  /*99a0*/  IMAD.MOV.U32 R79, RZ, RZ, R177 ;  /* 0x000000ffff4f7224 */ /* 0x000fe200078e00b1 */
[----:B------:R-:W-:Y:S01]  /*99b0*/  HMMA.16816.F32 R144, R12, R26, R64 ;  /* 0x0000001a0c90723c */ /* 0x000fe20000001840 */
[----:B------:R-:W-:-:S02]  /*99c0*/  MOV R78, R173 ;  /* 0x000000ad004e7202 */ /* 0x000fc40000000f00 */
[----:B------:R-:W-:Y:S01]  /*99d0*/  MOV R77, R174 ;  /* 0x000000ae004d7202 */ /* 0x000fe20000000f00 */
[----:B------:R-:W-:-:S03]  /*99e0*/  IMAD.MOV.U32 R130, RZ, RZ, R76 ;  /* 0x000000ffff827224 */ /* 0x000fc600078e004c */
[----:B------:R-:W-:Y:S01]  /*99f0*/  MOV R66, R156 ;  /* 0x0000009c00427202 */ /* 0x000fe20000000f00 */
[----:B------:R-:W-:Y:S01]  /*9a00*/  IMAD.MOV.U32 R65, RZ, RZ, R157 ;  /* 0x000000ffff417224 */ /* 0x000fe200078e009d */
[----:B------:R-:W-:Y:S01]  /*9a10*/  MOV R64, R159 ;  /* 0x0000009f00407202 */ /* 0x000fe20000000f00 */
[----:B------:R-:W-:Y:S01]  /*9a20*/  HMMA.16816.F32 R112, R12, R30, R36 ;  /* 0x0000001e0c70723c */ /* 0x000fe20000001824 */
[----:B------:R-:W-:-:S04]  /*9a30*/  MOV R67, R179 ;  /* 0x000000b300437202 */ /* 0x000fc80000000f00 */
[----:B------:R-:W-:Y:S02]  /*9a40*/  MOV R242, R67 ;  /* 0x0000004300f27202 */ /* 0x000fe40000000f00 */
[----:B------:R-:W-:Y:S01]  /*9a50*/  MOV R39, R69 ;  /* 0x0000004500277202 */ /* 0x000fe20000000f00 */
[----:B------:R-:W-:Y:S01]  /*9a60*/  HMMA.16816.F32 R156, R12, R20, R60 ;  /* 0x000000140c9c723c */ /* 0x000fe2000000183c */
[----:B------:R-:W-:Y:S01]  /*9a70*/  FFMA.FTZ R69, R131, c[0x0][0x23c], -R4 ;  /* 0x00008f0083457a23 */ /* 0x000fe20000010804 */
[----:B------:R-:W-:-:S05]  /*9a80*/  MOV R131, R40 ;  /* 0x0000002800837202 */ /* 0x000fca0000000f00 */
[----:B------:R-:W-:Y:S01]  /*9a90*/  MOV R63, R163 ;  /* 0x000000a3003f7202 */ /* 0x000fe20000000f00 */
[----:B------:R-:W-:Y:S01]  /*9aa0*/  IMAD.MOV.U32 R62, RZ, RZ, R162 ;  /* 0x000000ffff3e7224 */ /* 0x000fe200078e00a2 */
[----:B------:R-:W-:Y:S02]  /*9ab0*/  MOV R61, R161 ;  /* 0x000000a1003d7202 */ /* 0x000fe40000000f00 */
[----:B------:R-:W-:Y:S02]  /*9ac0*/  MOV R60, R160 ;  /* 0x000000a0003c7202 */ /* 0x000fe40000000f00 */
[----:B------:R-:W-:Y:S01]  /*9ad0*/  HMMA.16816.F32 R160, R12, R22, R56 ;  /* 0x000000160ca0723c */ /* 0x000fe20000001838 */
[----:B------:R-:W-:Y:S02]  /*9ae0*/  MOV R171, R61 ;  /* 0x0000003d00ab7202 */ /* 0x000fe40000000f00 */
[----:B------:R-:W-:-:S04]  /*9af0*/  MOV R219, R63 ;  /* 0x0000003f00db7202 */ /* 0x000fc80000000f00 */
[----:B------:R-:W-:Y:S01]  /*9b00*/  MOV R58, R176 ;  /* 0x000000b0003a7202 */ /* 0x000fe20000000f00 */
[----:B------:R-:W-:Y:S01]  /*9b10*/  IMAD.MOV.U32 R59, RZ, RZ, R172 ;  /* 0x000000ffff3b7224 */ /* 0x000fe200078e00ac */
[----:B------:R-:W-:Y:S01]  /*9b20*/  MOV R57, R178 ;  /* 0x000000b200397202 */ /* 0x000fe20000000f00 */
[----:B------:R-:W-:Y:S01]  /*9b30*/  IMAD.MOV.U32 R56, RZ, RZ, R175 ;  /* 0x000000ffff387224 */ /* 0x000fe200078e00af */
[----:B------:R-:W-:Y:S01]  /*9b40*/  HMMA.16816.F32 R176, R12, R18, R48 ;  /* 0x000000120cb0723c */ /* 0x000fe20000001830 */
[----:B------:R-:W-:-:S06]  /*9b50*/  MOV R133, R58 ;  /* 0x0000003a00857202 */ /* 0x000fcc0000000f00 */
[----:B------:R-:W-:Y:S01]  /*9b60*/  MOV R51, R190 ;  /* 0x000000be00337202 */ /* 0x000fe20000000f00 */
[C---:B------:R-:W-:Y:S01]  /*9b70*/  HMMA.16816.F32 R172, R12.reuse, R16, R52 ;  /* 0x000000100cac723c */ /* 0x040fe20000001834 */
[----:B------:R-:W-:Y:S01]  /*9b80*/  MOV R50, R188 ;  /* 0x000000bc00327202 */ /* 0x000fe20000000f00 */
[----:B------:R-:W-:Y:S01]  /*9b90*/  IMAD.MOV.U32 R49, RZ, RZ, R203 ;  /* 0x000000ffff317224 */ /* 0x000fe200078e00cb */
[----:B------:R-:W-:Y:S01]  /*9ba0*/  MOV R48, R191 ;  /* 0x000000bf00307202 */ /* 0x000fe20000000f00 */
[----:B------:R1:W-:Y:S01]  /*9bb0*/  MUFU.EX2 R203, R3 ;  /* 0x0000000300cb7308 */ /* 0x0003e20000000800 */
[----:B------:R-:W-:Y:S02]  /*9bc0*/  MOV R226, R51 ;  /* 0x0000003300e27202 */ /* 0x000fe40000000f00 */
[--C-:B------:R-:W-:Y:S01]  /*9bd0*/  FFMA.FTZ R54, R201, c[0x0][0x23c], -R5.reuse ;  /* 0x00008f00c9367a23 */ /* 0x100fe20000010805 */
[----:B------:R-:W-:Y:S01]  /*9be0*/  HMMA.16816.F32 R188, R12, R28, R44 ;  /* 0x0000001c0cbc723c */ /* 0x000fe2000000182c */
[----:B------:R-:W-:-:S02]  /*9bf0*/  FFMA.FTZ R53, R186, c[0x0][0x23c], -R5 ;  /* 0x00008f00ba357a23 */ /* 0x000fc40000010805 */
[----:B------:R-:W-:Y:S02]  /*9c00*/  FFMA.FTZ R55, R135, c[0x0][0x23c], -R4 ;  /* 0x00008f0087377a23 */ /* 0x000fe40000010804 */
[----:B------:R-:W-:Y:S02]  /*9c10*/  FFMA.FTZ R52, R218, c[0x0][0x23c], -R0 ;  /* 0x00008f00da347a23 */ /* 0x000fe40000010800 */
[----:B------:R-:W-:Y:S02]  /*9c20*/  FFMA.FTZ R13, R200, c[0x0][0x23c], -R4 ;  /* 0x00008f00c80d7a23 */ /* 0x000fe40000010804 */
[----:B------:R-:W2:Y:S01]  /*9c30*/  LDL.LU R200, [R1+0xa0] ;  /* 0x0000a00001c87983 */ /* 0x000ea20000300800 */
[--C-:B------:R-:W-:Y:S02]  /*9c40*/  FFMA.FTZ R46, R208, c[0x0][0x23c], -R5.reuse ;  /* 0x00008f00d02e7a23 */ /* 0x100fe40000010805 */
[----:B-1----:R-:W-:Y:S01]  /*9c50*/  FFMA.FTZ R3, R227, c[0x0][0x23c], -R5 ;  /* 0x00008f00e3037a23 */ /* 0x002fe20000010805 */
[----:B------:R-:W-:Y:S01]  /*9c60*/  MOV R227, R66 ;  /* 0x0000004200e37202 */ /* 0x000fe20000000f00 */
[----:B------:R-:W-:Y:S01]  /*9c70*/  FFMA.FTZ R45, R197, c[0x0][0x23c], -R0 ;  /* 0x00008f00c52d7a23 */ /* 0x000fe20000010800 */
[----:B------:R-:W-:Y:S01]  /*9c80*/  MOV R197, R118 ;  /* 0x0000007600c57202 */ /* 0x000fe20000000f00 */
[----:B------:R1:W3:Y:S01]  /*9c90*/  MUFU.EX2 R204, R3 ;  /* 0x0000000300cc7308 */ /* 0x0002e20000000800 */
        /* <DEDUP_REMOVED lines=12> */
[----:B------:R-:W-:Y:S02]  /*9d60*/  IMAD.MOV.U32 R218, RZ, RZ, R59 ;  /* 0x000000ffffda7224 */ /* 0x000fe400078e003b */
[----:B-1----:R-:W-:Y:S01]  /*9d70*/  FFMA.FTZ R3, R225, c[0x0][0x23c], -R5 ;  /* 0x00008f00e1037a23 */ /* 0x002fe20000010805 */
[----:B---3--:R-:W-:Y:S01]  /*9d80*/  F2FP.PACK_AB R4, R204, R203 ;  /* 0x000000cbcc04723e */ /* 0x008fe200000000ff */
[----:B------:R-:W-:Y:S02]  /*9d90*/  FADD.FTZ R118, R140, R7 ;  /* 0x000000078c767221 */ /* 0x000fe40000010000 */
[----:B------:R1:W-:Y:S01]  /*9da0*/  MUFU.EX2 R207, R3 ;  /* 0x0000000300cf7308 */ /* 0x0003e20000000800 */
[----:B------:R-:W-:Y:S02]  /*9db0*/  IMAD.MOV.U32 R186, RZ, RZ, R62 ;  /* 0x000000ffffba7224 */ /* 0x000fe400078e003e */
[----:B------:R-:W-:-:S02]  /*9dc0*/  IMAD.MOV.U32 R225, RZ, RZ, R65 ;  /* 0x000000ffffe17224 */ /* 0x000fc400078e0041 */
[----:B-1----:R-:W-:Y:S01]  /*9dd0*/  FFMA.FTZ R3, R223, c[0x0][0x23c], -R5 ;  /* 0x00008f00df037a23 */ /* 0x002fe20000010805 */
[----:B------:R-:W-:Y:S01]  /*9de0*/  MOV R223, R64 ;  /* 0x0000004000df7202 */ /* 0x000fe20000000f00 */
[----:B------:R-:W-:Y:S02]  /*9df0*/  FFMA.FTZ R5, R224, c[0x0][0x23c], -R0 ;  /* 0x00008f00e0057a23 */ /* 0x000fe40000010800 */
[----:B------:R1:W3:Y:S01]  /*9e00*/  MUFU.EX2 R206, R3 ;  /* 0x0000000300ce7308 */ /* 0x0002e20000000800 */
[----:B------:R-:W-:-:S07]  /*9e10*/  IMAD.MOV.U32 R224, RZ, RZ, R56 ;  /* 0x000000ffffe07224 */ /* 0x000fce00078e0038 */
[----:B------:R-:W-:Y:S01]  /*9e20*/  MUFU.EX2 R128, R5 ;  /* 0x0000000500807308 */ /* 0x000fe20000000800 */
[----:B-1----:R-:W-:Y:S01]  /*9e30*/  FFMA.FTZ R3, R241, c[0x0][0x23c], -R0 ;  /* 0x00008f00f1037a23 */ /* 0x002fe20000010800 */
[----:B---3--:R-:W-:Y:S02]  /*9e40*/  F2FP.PACK_AB R6, R206, R207 ;  /* 0x000000cfce06723e */ /* 0x008fe400000000ff */
[----:B------:R-:W-:-:S04]  /*9e50*/  MOV R241, R50 ;  /* 0x0000003200f17202 */ /* 0x000fc80000000f00 */
[----:B------:R1:W3:Y:S02]  /*9e60*/  MUFU.EX2 R201, R3 ;  /* 0x0000000300c97308 */ /* 0x0002e40000000800 */
[----:B-1----:R-:W-:Y:S01]  /*9e70*/  FFMA.FTZ R3, R222, c[0x0][0x23c], -R0 ;  /* 0x00008f00de037a23 */ /* 0x002fe20000010800 */
[----:B---3--:R-:W-:Y:S01]  /*9e80*/  F2FP.PACK_AB R5, R132, R201 ;  /* 0x000000c98405723e */ /* 0x008fe200000000ff */
[----:B------:R-:W-:Y:S01]  /*9e90*/  FFMA.FTZ R0, R215, c[0x0][0x23c], -R2 ;  /* 0x00008f00d7007a23 */ /* 0x000fe20000010802 */
[----:B------:R-:W-:-:S03]  /*9ea0*/  MOV R222, R60 ;  /* 0x0000003c00de7202 */ /* 0x000fc60000000f00 */
[----:B------:R-:W1:Y:S02]  /*9eb0*/  MUFU.EX2 R127, R3 ;  /* 0x00000003007f7308 */ /* 0x000e640000000800 */
[----:B-1----:R-:W-:Y:S01]  /*9ec0*/  F2FP.PACK_AB R7, R127, R128 ;  /* 0x000000807f07723e */ /* 0x002fe200000000ff */
[----:B------:R-:W-:Y:S02]  /*9ed0*/  FFMA.FTZ R3, R221, c[0x0][0x23c], -R2 ;  /* 0x00008f00dd037a23 */ /* 0x000fe40000010802 */
[----:B------:R-:W-:-:S04]  /*9ee0*/  FADD.FTZ R2, R48, R39 ;  /* 0x0000002730027221 */ /* 0x000fc80000010000 */
[C---:B------:R-:W-:Y:S01]  /*9ef0*/  HMMA.16816.F32 R76, R4.reuse, R24, R96 ;  /* 0x00000018044c723c */ /* 0x040fe20000001860 */
[----:B------:R-:W-:Y:S07]  /*9f00*/  MUFU.EX2 R96, R15 ;  /* 0x0000000f00607308 */ /* 0x000fee0000000800 */
[C---:B------:R-:W-:Y:S01]  /*9f10*/  HMMA.16816.F32 R36, R4.reuse, R16, R92 ;  /* 0x000000100424723c */ /* 0x040fe2000000185c */
[----:B------:R-:W1:Y:S07]  /*9f20*/  MUFU.EX2 R97, R14 ;  /* 0x0000000e00617308 */ /* 0x000e6e0000000800 */
[C---:B------:R-:W-:Y:S01]  /*9f30*/  HMMA.16816.F32 R60, R4.reuse, R26, R104 ;  /* 0x0000001a043c723c */ /* 0x040fe20000001868 */
[----:B------:R-:W-:Y:S01]  /*9f40*/  MUFU.EX2 R98, R13 ;  /* 0x0000000d00627308 */ /* 0x000fe20000000800 */
[----:B------:R-:W3:Y:S06]  /*9f50*/  LDSM.16.MT88.4 R24, [R229+0xb000] ;  /* 0x00b00000e518783b */ /* 0x000eec0000004200 */
[C---:B------:R-:W-:Y:S01]  /*9f60*/  HMMA.16816.F32 R48, R4.reuse, R20, R108 ;  /* 0x000000140430723c */ /* 0x040fe2000000186c */
[----:B------:R1:W-:Y:S07]  /*9f70*/  MUFU.EX2 R92, R12 ;  /* 0x0000000c005c7308 */ /* 0x0003ee0000000800 */
[C---:B------:R-:W-:Y:S01]  /*9f80*/  HMMA.16816.F32 R40, R4.reuse, R22, R100 ;  /* 0x000000160428723c */ /* 0x040fe20000001864 */
[----:B------:R-:W3:Y:S07]  /*9f90*/  LDSM.16.MT88.4 R20, [R232+0xb000] ;  /* 0x00b00000e814783b */ /* 0x000eee0000004200 */
[C---:B------:R-:W-:Y:S01]  /*9fa0*/  HMMA.16816.F32 R56, R4.reuse, R18, R88 ;  /* 0x000000120438723c */ /* 0x040fe20000001858 */
[----:B------:R-:W2:Y:S04]  /*9fb0*/  LDSM.16.MT88.4 R16, [R230+0xb000] ;  /* 0x00b00000e610783b */ /* 0x000ea80000004200 */
[----:B-1----:R-:W1:Y:S01]  /*9fc0*/  LDSM.16.MT88.4 R12, [R231+0xb000] ;  /* 0x00b00000e70c783b */ /* 0x002e620000004200 */
[----:B------:R4:W-:Y:S02]  /*9fd0*/  MUFU.EX2 R89, R3 ;  /* 0x0000000300597308 */ /* 0x0009e40000000800 */
[----:B------:R-:W-:Y:S06]  /*9fe0*/  HMMA.16816.F32 R64, R4, R30, R84 ;  /* 0x0000001e0440723c */ /* 0x000fec0000001854 */
[----:B------:R-:W1:Y:S08]  /*9ff0*/  MUFU.EX2 R88, R0 ;  /* 0x0000000000587308 */ /* 0x000e700000000800 */
[----:B------:R-:W-:Y:S01]  /*a000*/  MUFU.EX2 R31, R32 ;  /* 0x00000020001f7308 */ /* 0x000fe20000000800 */
[----:B----4-:R-:W-:Y:S01]  /*a010*/  FADD.FTZ R3, R135, R131 ;  /* 0x0000008387037221 */ /* 0x010fe20000010000 */
[----:B------:R-:W-:-:S06]  /*a020*/  MOV R135, R185 ;  /* 0x000000b900877202 */ /* 0x000fcc0000000f00 */
[----:B------:R-:W4:Y:S01]  /*a030*/  MUFU.EX2 R84, R33 ;  /* 0x0000002100547308 */ /* 0x000f220000000800 */
[----:B------:R-:W-:Y:S01]  /*a040*/  MOV R131, R194 ;  /* 0x000000c200837202 */ /* 0x000fe20000000f00 */
[----:B------:R-:W-:Y:S01]  /*a050*/  HMMA.16816.F32 R80, R4, R28, R80 ;  /* 0x0000001c0450723c */ /* 0x000fe20000001850 */
[----:B------:R-:W-:-:S05]  /*a060*/  MOV R194, R212 ;  /* 0x000000d400c27202 */ /* 0x000fca0000000f00 */
[----:B------:R-:W-:Y:S01]  /*a070*/  MUFU.EX2 R30, R34 ;  /* 0x00000022001e7308 */ /* 0x000fe20000000800 */
[----:B------:R-:W-:Y:S01]  /*a080*/  FADD.FTZ R4, R135, R131 ;  /* 0x0000008387047221 */ /* 0x000fe20000010000 */
[----:B------:R-:W-:-:S06]  /*a090*/  MOV R212, R220 ;  /* 0x000000dc00d47202 */ /* 0x000fcc0000000f00 */
[----:B------:R-:W1:Y:S01]  /*a0a0*/  MUFU.EX2 R46, R46 ;  /* 0x0000002e002e7308 */ /* 0x000e620000000800 */
[----:B------:R-:W-:-:S07]  /*a0b0*/  MOV R220, R133 ;  /* 0x0000008500dc7202 */ /* 0x000fce0000000f00 */
[----:B------:R-:W-:Y:S01]  /*a0c0*/  MUFU.EX2 R54, R54 ;  /* 0x0000003600367308 */ /* 0x000fe20000000800 */
[----:B------:R-:W-:-:S07]  /*a0d0*/  FADD.FTZ R28, R239, R4 ;  /* 0x00000004ef1c7221 */ /* 0x000fce0000010000 */
[----:B------:R-:W-:Y:S08]  /*a0e0*/  MUFU.EX2 R53, R53 ;  /* 0x0000003500357308 */ /* 0x000ff00000000800 */
[----:B------:R-:W-:Y:S08]  /*a0f0*/  MUFU.EX2 R52, R52 ;  /* 0x0000003400347308 */ /* 0x000ff00000000800 */
[----:B------:R-:W1:Y:S08]  /*a100*/  MUFU.EX2 R47, R47 ;  /* 0x0000002f002f7308 */ /* 0x000e700000000800 */
[----:B------:R-:W-:Y:S08]  /*a110*/  MUFU.EX2 R45, R45 ;  /* 0x0000002d002d7308 */ /* 0x000ff00000000800 */
[----:B------:R-:W2:Y:S01]  /*a120*/  MUFU.EX2 R44, R44 ;  /* 0x0000002c002c7308 */ /* 0x000ea20000000800 */
[----:B------:R-:W-:-:S02]  /*a130*/  F2FP.PACK_AB R4, R97, R96 ;  /* 0x000000606104723e */ /* 0x000fc400000000ff */
[----:B-1----:R-:W-:Y:S02]  /*a140*/  F2FP.PACK_AB R5, R88, R89 ;  /* 0x000000595805723e */ /* 0x002fe400000000ff */
[----:B------:R-:W-:Y:S02]  /*a150*/  F2FP.PACK_AB R6, R92, R98 ;  /* 0x000000625c06723e */ /* 0x000fe400000000ff */
[----:B----4-:R-:W-:Y:S01]  /*a160*/  F2FP.PACK_AB R7, R84, R31 ;  /* 0x0000001f5407723e */ /* 0x010fe200000000ff */
[----:B------:R1:W-:Y:S01]  /*a170*/  MUFU.EX2 R29, R35 ;  /* 0x00000023001d7308 */ /* 0x0003e20000000800 */
[----:B------:R-:W-:Y:S02]  /*a180*/  IMAD.MOV.U32 R133, RZ, RZ, R224 ;  /* 0x000000ffff857224 */ /* 0x000fe400078e00e0 */
[----:B------:R-:W-:Y:S02]  /*a190*/  FADD.FTZ R2, R73, R2 ;  /* 0x0000000249027221 */ /* 0x000fe40000010000 */
[----:B------:R-:W-:Y:S01]  /*a1a0*/  FADD.FTZ R0, R142, R118 ;  /* 0x000000768e007221 */ /* 0x000fe20000010000 */
[----:B---3--:R-:W-:Y:S01]  /*a1b0*/  HMMA.16816.F32 R136, R4, R24, R136 ;  /* 0x000000180488723c */ /* 0x008fe20000001888 */
[----:B------:R-:W-:-:S02]  /*a1c0*/  MOV R221, R180 ;  /* 0x000000b400dd7202 */ /* 0x000fc40000000f00 */
[----:B------:R-:W-:-:S05]  /*a1d0*/  FADD.FTZ R0, R141, R0 ;  /* 0x000000008d007221 */ /* 0x000fca0000010000 */
[----:B------:R-:W-:Y:S01]  /*a1e0*/  HMMA.16816.F32 R144, R4, R26, R144 ;  /* 0x0000001a0490723c */ /* 0x000fe20000001890 */
[----:B------:R-:W-:-:S07]  /*a1f0*/  MOV R131, R164 ;  /* 0x000000a400837202 */ /* 0x000fce0000000f00 */
[C---:B------:R-:W-:Y:S08]  /*a200*/  HMMA.16816.F32 R156, R4.reuse, R20, R156 ;  /* 0x00000014049c723c */ /* 0x040ff0000000189c */
[----:B------:R-:W-:Y:S01]  /*a210*/  HMMA.16816.F32 R160, R4, R22, R160 ;  /* 0x0000001604a0723c */ /* 0x000fe200000018a0 */
[----:B--2---:R-:W-:Y:S02]  /*a220*/  IMAD.MOV.U32 R185, RZ, RZ, R200 ;  /* 0x000000ffffb97224 */ /* 0x004fe400078e00c8 */
[----:B------:R-:W-:-:S02]  /*a230*/  IMAD.MOV.U32 R200, RZ, RZ, R130 ;  /* 0x000000ffffc87224 */ /* 0x000fc400078e0082 */
[----:B------:R-:W-:Y:S01]  /*a240*/  IMAD.MOV.U32 R135, RZ, RZ, R185 ;  /* 0x000000ffff877224 */ /* 0x000fe200078e00b9 */
[----:B------:R-:W-:Y:S02]  /*a250*/  MOV R185, R194 ;  /* 0x000000c200b97202 */ /* 0x000fe40000000f00 */
[----:B------:R-:W-:Y:S01]  /*a260*/  MOV R130, R193 ;  /* 0x000000c100827202 */ /* 0x000fe20000000f00 */
[----:B------:R-:W-:Y:S01]  /*a270*/  FADD.FTZ R3, R135, R3 ;  /* 0x0000000387037221 */ /* 0x000fe20000010000 */
[----:B------:R-:W-:Y:S01]  /*a280*/  MOV R194, R220 ;  /* 0x000000dc00c27202 */ /* 0x000fe20000000f00 */
[----:B------:R-:W-:Y:S02]  /*a290*/  HMMA.16816.F32 R172, R4, R16, R172 ;  /* 0x0000001004ac723c */ /* 0x000fe400000018ac */
[----:B------:R-:W-:Y:S02]  /*a2a0*/  IMAD.MOV.U32 R220, RZ, RZ, R130 ;  /* 0x000000ffffdc7224 */ /* 0x000fe400078e0082 */
[----:B------:R-:W-:Y:S01]  /*a2b0*/  FADD.FTZ R3, R194, R3 ;  /* 0x00000003c2037221 */ /* 0x000fe20000010000 */
[----:B------:R-:W-:-:S03]  /*a2c0*/  MOV R193, R226 ;  /* 0x000000e200c17202 */ /* 0x000fc60000000f00 */
[----:B------:R-:W-:Y:S01]  /*a2d0*/  HMMA.16816.F32 R176, R4, R18, R176 ;  /* 0x0000001204b0723c */ /* 0x000fe200000018b0 */
[----:B------:R-:W-:Y:S01]  /*a2e0*/  FADD.FTZ R2, R185, R2 ;  /* 0x00000002b9027221 */ /* 0x000fe20000010000 */
[----:B------:R-:W-:Y:S01]  /*a2f0*/  MOV R130, R133 ;  /* 0x0000008500827202 */ /* 0x000fe20000000f00 */
[----:B------:R-:W-:-:S05]  /*a300*/  FADD.FTZ R3, R220, R3 ;  /* 0x00000003dc037221 */ /* 0x000fca0000010000 */
[----:B------:R-:W-:Y:S01]  /*a310*/  HMMA.16816.F32 R188, R4, R12, R188 ;  /* 0x0000000c04bc723c */ /* 0x000fe200000018bc */
[----:B------:R-:W-:-:S07]  /*a320*/  FADD.FTZ R28, R200, R28 ;  /* 0x0000001cc81c7221 */ /* 0x000fce0000010000 */
[----:B-1----:R-:W-:Y:S01]  /*a330*/  HMMA.16816.F32 R32, R4, R14, R112 ;  /* 0x0000000e0420723c */ /* 0x002fe20000001870 */
[----:B------:R-:W-:-:S06]  /*a340*/  MOV R133, R193 ;  /* 0x000000c100857202 */ /* 0x000fcc0000000f00 */
[----:B------:R-:W-:Y:S02]  /*a350*/  F2FP.PACK_AB R4, R46, R30 ;  /* 0x0000001e2e04723e */ /* 0x000fe400000000ff */
[----:B------:R-:W-:Y:S02]  /*a360*/  F2FP.PACK_AB R5, R47, R52 ;  /* 0x000000342f05723e */ /* 0x000fe400000000ff */
[----:B------:R-:W-:Y:S02]  /*a370*/  F2FP.PACK_AB R6, R53, R54 ;  /* 0x000000363506723e */ /* 0x000fe400000000ff */
[----:B------:R-:W-:Y:S01]  /*a380*/  F2FP.PACK_AB R7, R44, R45 ;  /* 0x0000002d2c07723e */ /* 0x000fe200000000ff */
[----:B------:R-:W-:Y:S01]  /*a390*/  IMAD.MOV.U32 R193, RZ, RZ, R240 ;  /* 0x000000ffffc17224 */ /* 0x000fe200078e00f0 */
[----:B------:R-:W-:Y:S01]  /*a3a0*/  MOV R194, R183 ;  /* 0x000000b700c27202 */ /* 0x000fe20000000f00 */
[----:B------:R-:W-:Y:S02]  /*a3b0*/  FADD.FTZ R2, R212, R2 ;  /* 0x00000002d4027221 */ /* 0x000fe40000010000 */
[----:B------:R-:W-:-:S02]  /*a3c0*/  FADD.FTZ R0, R148, R0 ;  /* 0x0000000094007221 */ /* 0x000fc40000010000 */
[----:B------:R-:W-:Y:S01]  /*a3d0*/  HMMA.16816.F32 R36, R4, R16, R36 ;  /* 0x000000100424723c */ /* 0x000fe20000001824 */
[----:B------:R-:W-:Y:S02]  /*a3e0*/  FADD.FTZ R28, R130, R28 ;  /* 0x0000001c821c7221 */ /* 0x000fe40000010000 */
[----:B------:R-:W-:-:S04]  /*a3f0*/  FADD.FTZ R2, R133, R2 ;  /* 0x0000000285027221 */ /* 0x000fc80000010000 */
[----:B------:R-:W-:Y:S01]  /*a400*/  FADD.FTZ R16, R221, R3 ;  /* 0x00000003dd107221 */ /* 0x000fe20000010000 */
[----:B------:R-:W-:Y:S02]  /*a410*/  MOV R221, R131 ;  /* 0x0000008300dd7202 */ /* 0x000fe40000000f00 */
[----:B------:R-:W-:Y:S01]  /*a420*/  MOV R131, R194 ;  /* 0x000000c200837202 */ /* 0x000fe20000000f00 */
[----:B------:R-:W-:Y:S02]  /*a430*/  IMAD.MOV.U32 R194, RZ, RZ, R193 ;  /* 0x000000ffffc27224 */ /* 0x000fe400078e00c1 */
[----:B------:R-:W-:Y:S01]  /*a440*/  FADD.FTZ R0, R143, R0 ;  /* 0x000000008f007221 */ /* 0x000fe20000010000 */
[----:B------:R-:W-:Y:S01]  /*a450*/  MOV R224, R71 ;  /* 0x0000004700e07202 */ /* 0x000fe20000000f00 */
[----:B------:R-:W-:Y:S01]  /*a460*/  FADD.FTZ R3, R238, R28 ;  /* 0x0000001cee037221 */ /* 0x000fe20000010000 */
[----:B------:R-:W-:Y:S01]  /*a470*/  MOV R193, R205 ;  /* 0x000000cd00c17202 */ /* 0x000fe20000000f00 */
[----:B------:R-:W-:Y:S01]  /*a480*/  FADD.FTZ R2, R221, R2 ;  /* 0x00000002dd027221 */ /* 0x000fe20000010000 */
[----:B------:R-:W-:Y:S01]  /*a490*/  MOV R215, R194 ;  /* 0x000000c200d77202 */ /* 0x000fe20000000f00 */
[----:B------:R-:W-:Y:S01]  /*a4a0*/  FADD.FTZ R0, R236, R0 ;  /* 0x00000000ec007221 */ /* 0x000fe20000010000 */
[----:B------:R-:W-:Y:S01]  /*a4b0*/  HMMA.16816.F32 R80, R4, R12, R80 ;  /* 0x0000000c0450723c */ /* 0x000fe20000001850 */
[----:B------:R-:W-:Y:S01]  /*a4c0*/  FADD.FTZ R3, R234, R3 ;  /* 0x00000003ea037221 */ /* 0x000fe20000010000 */
[----:B------:R-:W-:Y:S01]  /*a4d0*/  MOV R202, R131 ;  /* 0x0000008300ca7202 */ /* 0x000fe20000000f00 */
[----:B------:R-:W-:Y:S01]  /*a4e0*/  IMAD.MOV.U32 R221, RZ, RZ, R193 ;  /* 0x000000ffffdd7224 */ /* 0x000fe200078e00c1 */
[----:B------:R-:W-:-:S03]  /*a4f0*/  MOV R205, R224 ;  /* 0x000000e000cd7202 */ /* 0x000fc60000000f00 */
[----:B------:R-:W-:Y:S02]  /*a500*/  FADD.FTZ R12, R235, R16 ;  /* 0x00000010eb0c7221 */ /* 0x000fe40000010000 */
[----:B------:R-:W-:Y:S01]  /*a510*/  FADD.FTZ R16, R233, R2 ;  /* 0x00000002e9107221 */ /* 0x000fe20000010000 */
[----:B------:R-:W-:Y:S01]  /*a520*/  MOV R185, R223 ;  /* 0x000000df00b97202 */ /* 0x000fe20000000f00 */
[----:B------:R-:W-:Y:S01]  /*a530*/  FADD.FTZ R13, R228, R0 ;  /* 0x00000000e40d7221 */ /* 0x000fe20000010000 */
[----:B------:R-:W-:Y:S01]  /*a540*/  HMMA.16816.F32 R76, R4, R24, R76 ;  /* 0x00000018044c723c */ /* 0x000fe2000000184c */
[----:B------:R-:W-:Y:S01]  /*a550*/  FADD.FTZ R0, R215, R3 ;  /* 0x00000003d7007221 */ /* 0x000fe20000010000 */
[----:B------:R-:W-:Y:S01]  /*a560*/  MOV R131, R205 ;  /* 0x000000cd00837202 */ /* 0x000fe20000000f00 */
[----:B------:R-:W-:Y:S01]  /*a570*/  FADD.FTZ R2, R202, R12 ;  /* 0x0000000cca027221 */ /* 0x000fe20000010000 */
[----:B------:R-:W-:Y:S01]  /*a580*/  MOV R133, R197 ;  /* 0x000000c500857202 */ /* 0x000fe20000000f00 */
[----:B------:R-:W-:Y:S01]  /*a590*/  IMAD.MOV.U32 R197, RZ, RZ, R225 ;  /* 0x000000ffffc57224 */ /* 0x000fe200078e00e1 */
[----:B------:R-:W-:-:S02]  /*a5a0*/  MOV R212, R171 ;  /* 0x000000ab00d47202 */ /* 0x000fc40000000f00 */
[----:B------:R-:W-:Y:S01]  /*a5b0*/  HMMA.16816.F32 R60, R4, R26, R60 ;  /* 0x0000001a043c723c */ /* 0x000fe2000000183c */
[----:B------:R-:W-:Y:S01]  /*a5c0*/  MOV R135, R219 ;  /* 0x000000db00877202 */ /* 0x000fe20000000f00 */
[----:B------:R-:W-:Y:S01]  /*a5d0*/  FADD.FTZ R3, R155, R13 ;  /* 0x0000000d9b037221 */ /* 0x000fe20000010000 */
[----:B------:R-:W-:Y:S01]  /*a5e0*/  MOV R171, R242 ;  /* 0x000000f200ab7202 */ /* 0x000fe20000000f00 */
[----:B------:R-:W-:Y:S01]  /*a5f0*/  IMAD.MOV.U32 R200, RZ, RZ, R186 ;  /* 0x000000ffffc87224 */ /* 0x000fe200078e00ba */
[----:B------:R-:W-:-:S03]  /*a600*/  MOV R219, R227 ;  /* 0x000000e300db7202 */ /* 0x000fc60000000f00 */
[----:B------:R-:W-:Y:S01]  /*a610*/  HMMA.16816.F32 R48, R4, R20, R48 ;  /* 0x000000140430723c */ /* 0x000fe20000001830 */
[----:B------:R-:W-:Y:S01]  /*a620*/  FADD.FTZ R0, R153, R0 ;  /* 0x0000000099007221 */ /* 0x000fe20000010000 */
[----:B------:R-:W-:Y:S01]  /*a630*/  MOV R186, R217 ;  /* 0x000000d900ba7202 */ /* 0x000fe20000000f00 */
[----:B------:R-:W-:-:S05]  /*a640*/  IMAD.MOV.U32 R227, RZ, RZ, R187 ;  /* 0x000000ffffe37224 */ /* 0x000fca00078e00bb */
[----:B------:R-:W-:Y:S01]  /*a650*/  HMMA.16816.F32 R40, R4, R22, R40 ;  /* 0x000000160428723c */ /* 0x000fe20000001828 */
[----:B------:R-:W-:Y:S01]  /*a660*/  FADD.FTZ R2, R154, R2 ;  /* 0x000000029a027221 */ /* 0x000fe20000010000 */
[----:B------:R-:W-:Y:S01]  /*a670*/  MOV R225, R198 ;  /* 0x000000c600e17202 */ /* 0x000fe20000000f00 */
[----:B------:R-:W-:-:S05]  /*a680*/  IMAD.MOV.U32 R111, RZ, RZ, R185 ;  /* 0x000000ffff6f7224 */ /* 0x000fca00078e00b9 */
[----:B------:R-:W-:Y:S01]  /*a690*/  HMMA.16816.F32 R56, R4, R18, R56 ;  /* 0x000000120438723c */ /* 0x000fe20000001838 */
[----:B------:R-:W-:Y:S01]  /*a6a0*/  MOV R198, R166 ;  /* 0x000000a600c67202 */ /* 0x000fe20000000f00 */
[----:B------:R-:W-:-:S06]  /*a6b0*/  FADD.FTZ R3, R152, R3 ;  /* 0x0000000398037221 */ /* 0x000fcc0000010000 */
[----:B------:R-:W-:Y:S01]  /*a6c0*/  HMMA.16816.F32 R64, R4, R14, R64 ;  /* 0x0000000e0440723c */ /* 0x000fe20000001840 */
[----:B------:R-:W-:Y:S01]  /*a6d0*/  MOV R105, R171 ;  /* 0x000000ab00697202 */ /* 0x000fe20000000f00 */
[----:B------:R-:W-:Y:S01]  /*a6e0*/  IMAD.MOV.U32 R223, RZ, RZ, R199 ;  /* 0x000000ffffdf7224 */ /* 0x000fe200078e00c7 */
[----:B------:R-:W-:Y:S01]  /*a6f0*/  MOV R104, R197 ;  /* 0x000000c500687202 */ /* 0x000fe20000000f00 */
[----:B------:R-:W-:Y:S02]  /*a700*/  IMAD.MOV.U32 R187, RZ, RZ, R150 ;  /* 0x000000ffffbb7224 */ /* 0x000fe400078e0096 */
[----:B------:R-:W-:Y:S01]  /*a710*/  FADD.FTZ R0, R10, R0 ;  /* 0x000000000a007221 */ /* 0x000fe20000010000 */
[----:B------:R-:W-:Y:S01]  /*a720*/  MOV R107, R227 ;  /* 0x000000e3006b7202 */ /* 0x000fe20000000f00 */
[----:B------:R-:W-:Y:S01]  /*a730*/  FADD.FTZ R4, R221, R16 ;  /* 0x00000010dd047221 */ /* 0x000fe20000010000 */
[----:B------:R-:W-:Y:S01]  /*a740*/  MOV R202, R184 ;  /* 0x000000b800ca7202 */ /* 0x000fe20000000f00 */
[----:B------:R-:W-:-:S02]  /*a750*/  IMAD.MOV.U32 R106, RZ, RZ, R186 ;  /* 0x000000ffff6a7224 */ /* 0x000fc400078e00ba */
[----:B------:R-:W-:Y:S01]  /*a760*/  IMAD.MOV.U32 R215, RZ, RZ, R168 ;  /* 0x000000ffffd77224 */ /* 0x000fe200078e00a8 */
[----:B------:R-:W-:Y:S01]  /*a770*/  MOV R220, R222 ;  /* 0x000000de00dc7202 */ /* 0x000fe20000000f00 */
[----:B------:R-:W-:Y:S01]  /*a780*/  FADD.FTZ R4, R131, R4 ;  /* 0x0000000483047221 */ /* 0x000fe20000010000 */
[----:B------:R-:W-:Y:S01]  /*a790*/  MOV R205, R11 ;  /* 0x0000000b00cd7202 */ /* 0x000fe20000000f00 */
[----:B------:R-:W-:Y:S02]  /*a7a0*/  IMAD.MOV.U32 R199, RZ, RZ, R151 ;  /* 0x000000ffffc77224 */ /* 0x000fe400078e0097 */
        /* <DEDUP_REMOVED lines=20> */
[----:B------:R-:W-:Y:S01]  /*a8f0*/  LDSM.16.MT88.4 R20, [R231+0xb800] ;  /* 0x00b80000e714783b */ /* 0x000fe20000004200 */
[----:B------:R-:W-:-:S02]  /*a900*/  FADD.FTZ R2, R99, R2 ;  /* 0x0000000263027221 */ /* 0x000fc40000010000 */
[----:B------:R-:W-:Y:S02]  /*a910*/  FADD.FTZ R4, R134, R4 ;  /* 0x0000000486047221 */ /* 0x000fe40000010000 */
[----:B------:R-:W-:Y:S02]  /*a920*/  IMAD.MOV.U32 R218, RZ, RZ, R167 ;  /* 0x000000ffffda7224 */ /* 0x000fe400078e00a7 */
[----:B------:R-:W-:Y:S01]  /*a930*/  IMAD.MOV.U32 R241, RZ, RZ, R208 ;  /* 0x000000fffff17224 */ /* 0x000fe200078e00d0 */
[----:B------:R-:W-:Y:S01]  /*a940*/  MOV R227, R242 ;  /* 0x000000f200e37202 */ /* 0x000fe20000000f00 */
[----:B------:R-:W-:Y:S01]  /*a950*/  FADD.FTZ R3, R202, R3 ;  /* 0x00000003ca037221 */ /* 0x000fe20000010000 */
[----:B------:R-:W2:Y:S01]  /*a960*/  MUFU.EX2 R123, R123 ;  /* 0x0000007b007b7308 */ /* 0x000ea20000000800 */
[----:B------:R-:W-:Y:S01]  /*a970*/  FADD.FTZ R0, R221, R0 ;  /* 0x00000000dd007221 */ /* 0x000fe20000010000 */
[----:B------:R-:W3:Y:S01]  /*a980*/  LDSM.16.MT88.4 R148, [R229+0xb800] ;  /* 0x00b80000e594783b */ /* 0x000ee20000004200 */
[----:B------:R-:W-:-:S02]  /*a990*/  FADD.FTZ R2, R215, R2 ;  /* 0x00000002d7027221 */ /* 0x000fc40000010000 */
[----:B------:R-:W-:Y:S01]  /*a9a0*/  FADD.FTZ R4, R131, R4 ;  /* 0x0000000483047221 */ /* 0x000fe20000010000 */
[----:B------:R-:W4:Y:S01]  /*a9b0*/  LDSM.16.MT88.4 R164, [R232+0xb800] ;  /* 0x00b80000e8a4783b */ /* 0x000f220000004200 */
[----:B------:R-:W-:Y:S02]  /*a9c0*/  FADD.FTZ R3, R135, R3 ;  /* 0x0000000387037221 */ /* 0x000fe40000010000 */
[----:B------:R-:W-:Y:S01]  /*a9d0*/  FADD.FTZ R0, R212, R0 ;  /* 0x00000000d4007221 */ /* 0x000fe20000010000 */
[----:B------:R-:W1:Y:S01]  /*a9e0*/  MUFU.EX2 R74, R74 ;  /* 0x0000004a004a7308 */ /* 0x000e620000000800 */
[----:B------:R-:W-:Y:S01]  /*a9f0*/  FADD.FTZ R2, R200, R2 ;  /* 0x00000002c8027221 */ /* 0x000fe20000010000 */
[----:B------:R-:W1:Y:S01]  /*aa00*/  LDSM.16.MT88.4 R180, [R230+0xb800] ;  /* 0x00b80000e6b4783b */ /* 0x000e620000004200 */
[----:B------:R-:W-:Y:S02]  /*aa10*/  FADD.FTZ R4, R220, R4 ;  /* 0x00000004dc047221 */ /* 0x000fe40000010000 */
[----:B------:R-:W-:-:S02]  /*aa20*/  FADD.FTZ R3, R130, R3 ;  /* 0x0000000382037221 */ /* 0x000fc40000010000 */
        /* <DEDUP_REMOVED lines=28> */
[----:B------:R-:W-:Y:S01]  /*abf0*/  IMAD.MOV.U32 R217, RZ, RZ, R196 ;  /* 0x000000ffffd97224 */ /* 0x000fe200078e00c4 */
        /* <DEDUP_REMOVED lines=47> */
[----:B------:R-:W3:Y:S01]  /*aef0*/  MUFU.EX2 R122, R122 ;  /* 0x0000007a007a7308 */ /* 0x000ee20000000800 */
[----:B------:R-:W-:Y:S02]  /*af00*/  FADD.FTZ R2, R98, R2 ;  /* 0x0000000262027221 */ /* 0x000fe40000010000 */
[----:B------:R-:W-:Y:S02]  /*af10*/  FADD.FTZ R4, R53, R4 ;  /* 0x0000000435047221 */ /* 0x000fe40000010000 */
[----:B------:R-:W-:Y:S02]  /*af20*/  FADD.FTZ R3, R44, R3 ;  /* 0x000000032c037221 */ /* 0x000fe40000010000 */
[----:B------:R-:W-:Y:S01]  /*af30*/  FADD.FTZ R0, R84, R0 ;  /* 0x0000000054007221 */ /* 0x000fe20000010000 */
[----:B------:R-:W3:Y:S01]  /*af40*/  MUFU.EX2 R126, R126 ;  /* 0x0000007e007e7308 */ /* 0x000ee20000000800 */
[----:B------:R-:W-:-:S02]  /*af50*/  FADD.FTZ R2, R92, R2 ;  /* 0x000000025c027221 */ /* 0x000fc40000010000 */
[----:B-1----:R-:W-:Y:S02]  /*af60*/  FADD.FTZ R4, R119, R4 ;  /* 0x0000000477047221 */ /* 0x002fe40000010000 */
[----:B--2---:R-:W-:-:S03]  /*af70*/  FADD.FTZ R3, R123, R3 ;  /* 0x000000037b037221 */ /* 0x004fc60000010000 */
[----:B------:R-:W1:Y:S01]  /*af80*/  MUFU.EX2 R117, R117 ;  /* 0x0000007500757308 */ /* 0x000e620000000800 */
[----:B------:R-:W-:Y:S02]  /*af90*/  FADD.FTZ R0, R74, R0 ;  /* 0x000000004a007221 */ /* 0x000fe40000010000 */
[----:B------:R-:W-:-:S05]  /*afa0*/  FADD.FTZ R2, R29, R2 ;  /* 0x000000021d027221 */ /* 0x000fca0000010000 */
[----:B------:R-:W2:Y:S01]  /*afb0*/  MUFU.EX2 R70, R70 ;  /* 0x0000004600467308 */ /* 0x000ea20000000800 */
        /* <DEDUP_REMOVED lines=8> */
[----:B---3--:R-:W-:Y:S02]  /*b040*/  FADD.FTZ R4, R122, R4 ;  /* 0x000000047a047221 */ /* 0x008fe40000010000 */
[----:B------:R-:W-:Y:S02]  /*b050*/  FADD.FTZ R3, R126, R3 ;  /* 0x000000037e037221 */ /* 0x000fe40000010000 */
[----:B-1----:R-:W-:Y:S02]  /*b060*/  FADD.FTZ R0, R117, R0 ;  /* 0x0000000075007221 */ /* 0x002fe40000010000 */
[----:B--2---:R-:W-:Y:S01]  /*b070*/  FADD.FTZ R2, R70, R2 ;  /* 0x0000000246027221 */ /* 0x004fe20000010000 */
        /* <DEDUP_REMOVED lines=14> */
[C---:B----4-:R-:W-:Y:S08]  /*b160*/  HMMA.16816.F32 R156, R192.reuse, R164, R156 ;  /* 0x000000a4c09c723c */ /* 0x050ff0000000189c */
        /* <DEDUP_REMOVED lines=14> */
[----:B-1----:R-:W2:Y:S04]  /*b250*/  LDL.64 R224, [R1+0xd8] ;  /* 0x0000d80001e07983 */ /* 0x002ea80000100a00 */
[----:B------:R-:W3:Y:S01]  /*b260*/  LDL.64 R226, [R1+0xf0] ;  /* 0x0000f00001e27983 */ /* 0x000ee20000100a00 */
[----:B------:R-:W-:Y:S01]  /*b270*/  UIADD3 UR8, UR34, -0x2, URZ ;  /* 0xfffffffe22087890 */ /* 0x000fe2000fffe03f */
[----:B------:R-:W-:Y:S01]  /*b280*/  IMAD.U32 R4, RZ, RZ, UR12 ;  /* 0x0000000cff047e24 */ /* 0x000fe2000f8e00ff */
[----:B------:R-:W-:Y:S01]  /*b290*/  MOV R6, UR12 ;  /* 0x0000000c00067c02 */ /* 0x000fe20008000f00 */
[----:B------:R-:W-:Y:S01]  /*b2a0*/  IMAD.U32 R5, RZ, RZ, UR12 ;  /* 0x0000000cff057e24 */ /* 0x000fe2000f8e00ff */
[----:B------:R-:W-:Y:S01]  /*b2b0*/  USHF.R.S32.HI UR7, URZ, 0x1f, UR8 ;  /* 0x0000001f3f077899 */ /* 0x000fe20008011408 */
[----:B------:R-:W-:-:S04]  /*b2c0*/  DEPBAR.LE SB0, 0x0 ;  /* 0x000080000000791a */ /* 0x000fc80000000000 */
[----:B------:R-:W-:Y:S01]  /*b2d0*/  UIMAD UR6, UR27, UR8, URZ ;  /* 0x000000081b0672a4 */ /* 0x000fe2000f8e023f */
[----:B------:R-:W-:Y:S01]  /*b2e0*/  IMAD.U32 R2, RZ, RZ, UR8 ;  /* 0x00000008ff027e24 */ /* 0x000fe2000f8e00ff */
[----:B------:R-:W-:Y:S01]  /*b2f0*/  STL.64 [R1+0x110], R138 ;  /* 0x0001108a01007387 */ /* 0x000fe20000100a00 */
[----:B------:R-:W-:Y:S01]  /*b300*/  IMAD.U32 R7, RZ, RZ, UR12 ;  /* 0x0000000cff077e24 */ /* 0x000fe2000f8e00ff */
[----:B------:R-:W-:Y:S01]  /*b310*/  UIMAD UR6, UR7, UR28, UR6 ;  /* 0x0000001c070672a4 */ /* 0x000fe2000f8e0206 */
[----:B------:R-:W-:Y:S01]  /*b320*/  IMAD.U32 R21, RZ, RZ, UR12 ;  /* 0x0000000cff157e24 */ /* 0x000fe2000f8e00ff */
[----:B------:R-:W-:Y:S04]  /*b330*/  STL.64 [R1+0x108], R136 ;  /* 0x0001088801007387 */ /* 0x000fe80000100a00 */
[----:B-----5:R-:W-:Y:S04]  /*b340*/  STL [R1+0x104], R71 ;  /* 0x0001044701007387 */ /* 0x020fe80000100800 */
[----:B------:R-:W-:Y:S04]  /*b350*/  STL [R1+0x100], R68 ;  /* 0x0001004401007387 */ /* 0x000fe80000100800 */
[----:B------:R-:W-:Y:S01]  /*b360*/  BAR.SYNC.DEFER_BLOCKING 0x0 ;  /* 0x0000000000007b1d */ /* 0x000fe20000010000 */
[----:B--2---:R-:W-:Y:S01]  /*b370*/  ISETP.GE.AND P1, PT, R224, c[0x0][0x220], PT ;  /* 0x00008800e0007a0c */ /* 0x004fe20003f26270 */
[----:B---3--:R-:W-:-:S05]  /*b380*/  IMAD.WIDE.U32 R2, R2, UR28, R226 ;  /* 0x0000001c02027c25 */ /* 0x008fca000f8e00e2 */
[----:B------:R-:W-:-:S07]  /*b390*/  IADD3 R3, R3, UR6, RZ ;  /* 0x0000000603037c10 */ /* 0x000fce000fffe0ff */
[----:B------:R-:W-:Y:S01]  /*b3a0*/  @!P1 MOV R13, c[0x0][0x1a4] ;  /* 0x00006900000d9a02 */ /* 0x000fe20000000f00 */
[----:B------:R-:W-:Y:S01]  /*b3b0*/  @!P1 IMAD.MOV.U32 R20, RZ, RZ, c[0x0][0x1a4] ;  /* 0x00006900ff149624 */ /* 0x000fe200078e00ff */
[-C--:B------:R-:W-:Y:S01]  /*b3c0*/  @!P1 LEA R4, P2, R4, R2.reuse, 0x5 ;  /* 0x0000000204049211 */ /* 0x080fe200078428ff */
[----:B------:R-:W-:Y:S01]  /*b3d0*/  @!P1 IMAD.MOV.U32 R19, RZ, RZ, R3 ;  /* 0x000000ffff139224 */ /* 0x000fe200078e0003 */
[----:B------:R-:W-:Y:S01]  /*b3e0*/  @!P1 IADD3 R0, P3, R2, UR30, RZ ;  /* 0x0000001e02009c10 */ /* 0x000fe2000ff7e0ff */
[--C-:B------:R-:W-:Y:S01]  /*b3f0*/  @!P1 IMAD.MOV.U32 R16, RZ, RZ, R2.reuse ;  /* 0x000000ffff109224 */ /* 0x100fe200078e0002 */
[----:B------:R-:W-:Y:S01]  /*b400*/  @!P1 LEA.HI.X R13, R6, R3, R13, 0x5, P2 ;  /* 0x00000003060d9211 */ /* 0x000fe200010f2c0d */
[----:B------:R-:W-:Y:S01]  /*b410*/  @!P1 IMAD.MOV.U32 R6, RZ, RZ, R2 ;  /* 0x000000ffff069224 */ /* 0x000fe200078e0002 */
[----:B------:R-:W-:Y:S01]  /*b420*/  @!P1 LEA R5, P0, R5, R2, 0x6 ;  /* 0x0000000205059211 */ /* 0x000fe200078030ff */
[----:B------:R-:W-:Y:S01]  /*b430*/  @!P1 IMAD.MOV.U32 R17, RZ, RZ, R3 ;  /* 0x000000ffff119224 */ /* 0x000fe200078e0003 */
[----:B------:R-:W-:Y:S01]  /*b440*/  @!P1 IADD3.X R12, R3, UR29, RZ, P3, !PT ;  /* 0x0000001d030c9c10 */ /* 0x000fe20009ffe4ff */
[----:B------:R-:W-:Y:S01]  /*b450*/  @P1 STS.128 [R240+0x8000], RZ ;  /* 0x008000fff0001388 */ /* 0x000fe20000000c00 */
[----:B------:R-:W-:-:S02]  /*b460*/  @!P1 LEA R26, P2, R0, c[0x0][0x170], 0x1 ;  /* 0x00005c00001a9a11 */ /* 0x000fc400078408ff */
[-C--:B------:R-:W-:Y:S02]  /*b470*/  @!P1 LEA.HI.X R20, R7, R3.reuse, R20, 0x6, P0 ;  /* 0x0000000307149211 */ /* 0x080fe400000f3414 */
[----:B------:R-:W-:Y:S01]  /*b480*/  @!P1 LEA.HI.X R27, R0, c[0x0][0x174], R12, 0x1, P2 ;  /* 0x00005d00001b9a11 */ /* 0x000fe200010f0c0c */
[----:B------:R-:W-:Y:S01]  /*b490*/  IMAD.U32 R12, RZ, RZ, UR12 ;  /* 0x0000000cff0c7e24 */ /* 0x000fe2000f8e00ff */
[----:B------:R-:W-:Y:S02]  /*b4a0*/  @!P1 LEA R24, P0, R4, c[0x0][0x170], 0x1 ;  /* 0x00005c0004189a11 */ /* 0x000fe400078008ff */
[----:B------:R-:W-:Y:S02]  /*b4b0*/  @!P1 MOV R7, R3 ;  /* 0x0000000300079202 */ /* 0x000fe40000000f00 */
[----:B------:R-:W-:Y:S02]  /*b4c0*/  MOV R0, UR12 ;  /* 0x0000000c00007c02 */ /* 0x000fe40008000f00 */
[----:B------:R-:W-:-:S02]  /*b4d0*/  @!P1 LEA R14, P4, R2, c[0x0][0x170], 0x1 ;  /* 0x00005c00020e9a11 */ /* 0x000fc400078808ff */
[----:B------:R-:W-:Y:S01]  /*b4e0*/  @!P1 MOV R18, R2 ;  /* 0x0000000200129202 */ /* 0x000fe20000000f00 */
[----:B------:R-:W-:Y:S01]  /*b4f0*/  @!P1 IMAD.WIDE.U32 R6, R0, 0x50, R6 ;  /* 0x0000005000069825 */ /* 0x000fe200078e0006 */
[----:B------:R-:W-:Y:S02]  /*b500*/  @!P1 LEA.HI.X R25, R4, c[0x0][0x174], R13, 0x1, P0 ;  /* 0x00005d0004199a11 */ /* 0x000fe400000f0c0d */
[C---:B------:R-:W-:Y:S01]  /*b510*/  @!P1 LEA R22, P0, R5.reuse, c[0x0][0x170], 0x1 ;  /* 0x00005c0005169a11 */ /* 0x040fe200078008ff */
[----:B------:R-:W-:Y:S01]  /*b520*/  IMAD.U32 R4, RZ, RZ, UR12 ;  /* 0x0000000cff047e24 */ /* 0x000fe2000f8e00ff */
[----:B------:R-:W-:Y:S01]  /*b530*/  @!P1 MOV R0, c[0x0][0x1a4] ;  /* 0x0000690000009a02 */ /* 0x000fe20000000f00 */
[----:B------:R-:W-:Y:S01]  /*b540*/  @!P1 IMAD.WIDE.U32 R12, R12, 0x30, R2 ;  /* 0x000000300c0c9825 */ /* 0x000fe200078e0002 */
[----:B------:R-:W-:Y:S02]  /*b550*/  @!P1 LEA.HI.X R15, R2, c[0x0][0x174], R3, 0x1, P4 ;  /* 0x00005d00020f9a11 */ /* 0x000fe400020f0c03 */
[----:B------:R-:W-:Y:S01]  /*b560*/  @!P1 LEA.HI.X R23, R5, c[0x0][0x174], R20, 0x1, P0 ;  /* 0x00005d0005179a11 */ /* 0x000fe200000f0c14 */
[----:B------:R-:W-:Y:S01]  /*b570*/  @!P1 IMAD.WIDE.U32 R2, R21, 0x70, R18 ;  /* 0x0000007015029825 */ /* 0x000fe200078e0012 */
[----:B------:R-:W-:Y:S01]  /*b580*/  @!P1 MOV R18, c[0x0][0x1a4] ;  /* 0x0000690000129a02 */ /* 0x000fe20000000f00 */
[----:B------:R-:W-:Y:S01]  /*b590*/  @!PT LDS RZ, [RZ] ;  /* 0x00000000fffff984 */ /* 0x000fe20000000800 */
[----:B------:R-:W-:Y:S01]  /*b5a0*/  @!PT LDS RZ, [RZ] ;  /* 0x00000000fffff984 */ /* 0x000fe20000000800 */
[----:B------:R-:W-:Y:S01]  /*b5b0*/  @!PT LDS RZ, [RZ] ;  /* 0x00000000fffff984 */ /* 0x000fe20000000800 */
[----:B------:R1:W-:Y:S01]  /*b5c0*/  @!P1 LDGSTS.E.BYPASS.LTC128B.128 [R240+0x8000], [R14.64] ;  /* 0x080000000ef09fae */ /* 0x0003e2000b901d74 */
[----:B------:R-:W-:Y:S01]  /*b5d0*/  @!P1 LEA R20, P4, R12, c[0x0][0x170], 0x1 ;  /* 0x00005c000c149a11 */ /* 0x000fe200078808ff */
[----:B------:R-:W-:-:S02]  /*b5e0*/  @!P1 IMAD.WIDE.U32 R4, R4, 0x60, R16 ;  /* 0x0000006004049825 */ /* 0x000fc400078e0010 */
[----:B------:R-:W-:Y:S02]  /*b5f0*/  @P1 STS.128 [R240+0x8800], RZ ;  /* 0x008800fff0001388 */ /* 0x000fe40000000c00 */
[----:B------:R-:W-:Y:S02]  /*b600*/  @!P1 IMAD.MOV.U32 R16, RZ, RZ, c[0x0][0x1a4] ;  /* 0x00006900ff109624 */ /* 0x000fe400078e00ff */
[----:B------:R-:W-:Y:S01]  /*b610*/  @!P1 IMAD R0, R0, 0x30, RZ ;  /* 0x0000003000009824 */ /* 0x000fe200078e02ff */
[----:B------:R-:W-:Y:S01]  /*b620*/  @!PT LDS RZ, [RZ] ;  /* 0x00000000fffff984 */ /* 0x000fe20000000800 */
[----:B------:R-:W-:Y:S01]  /*b630*/  @!PT LDS RZ, [RZ] ;  /* 0x00000000fffff984 */ /* 0x000fe20000000800 */
[----:B------:R-:W-:Y:S01]  /*b640*/  @!PT LDS RZ, [RZ] ;  /* 0x00000000fffff984 */ /* 0x000fe20000000800 */
[----:B------:R2:W-:Y:S01]  /*b650*/  @!P1 LDGSTS.E.BYPASS.LTC128B.128 [R240+0x8800], [R26.64] ;  /* 0x088000001af09fae */ /* 0x0005e2000b901d74 */
[----:B------:R-:W-:Y:S02]  /*b660*/  @!P1 IMAD.MOV.U32 R17, RZ, RZ, c[0x0][0x1a4] ;  /* 0x00006900ff119624 */ /* 0x000fe400078e00ff */
[----:B------:R-:W-:Y:S01]  /*b670*/  @!P1 IMAD R16, R16, 0x50, RZ ;  /* 0x0000005010109824 */ /* 0x000fe200078e02ff */
[----:B------:R-:W-:Y:S01]  /*b680*/  @P1 STS.128 [R240+0x9000], RZ ;  /* 0x009000fff0001388 */ /* 0x000fe20000000c00 */
[----:B------:R-:W-:-:S02]  /*b690*/  @!P1 IMAD R18, R18, 0x70, RZ ;  /* 0x0000007012129824 */ /* 0x000fc400078e02ff */
[----:B------:R-:W-:Y:S01]  /*b6a0*/  @!P1 IMAD.IADD R0, R0, 0x1, R13 ;  /* 0x0000000100009824 */ /* 0x000fe200078e020d */
[----:B------:R-:W-:Y:S01]  /*b6b0*/  @!PT LDS RZ, [RZ] ;  /* 0x00000000fffff984 */ /* 0x000fe20000000800 */
[----:B------:R-:W-:Y:S01]  /*b6c0*/  @!PT LDS RZ, [RZ] ;  /* 0x00000000fffff984 */ /* 0x000fe20000000800 */
[----:B------:R-:W-:Y:S01]  /*b6d0*/  @!PT LDS RZ, [RZ] ;  /* 0x00000000fffff984 */ /* 0x000fe20000000800 */
[----:B------:R2:W-:Y:S01]  /*b6e0*/  @!P1 LDGSTS.E.BYPASS.LTC128B.128 [R240+0x9000], [R24.64] ;  /* 0x0900000018f09fae */ /* 0x0005e2000b901d74 */
[----:B------:R-:W-:Y:S02]  /*b6f0*/  @!P1 IMAD R17, R17, 0x60, RZ ;  /* 0x0000006011119824 */ /* 0x000fe400078e02ff */
[----:B------:R-:W-:Y:S01]  /*b700*/  @!P1 IMAD.IADD R7, R16, 0x1, R7 ;  /* 0x0000000110079824 */ /* 0x000fe200078e0207 */
[----:B------:R-:W-:Y:S01]  /*b710*/  @!P1 LEA.HI.X R21, R12, c[0x0][0x174], R0, 0x1, P4 ;  /* 0x00005d000c159a11 */ /* 0x000fe200020f0c00 */
[----:B------:R-:W-:Y:S01]  /*b720*/  @!P1 IMAD.IADD R3, R18, 0x1, R3 ;  /* 0x0000000112039824 */ /* 0x000fe200078e0203 */
[----:B------:R-:W-:Y:S01]  /*b730*/  @!P1 LEA R18, P3, R6, c[0x0][0x170], 0x1 ;  /* 0x00005c0006129a11 */ /* 0x000fe200078608ff */
[----:B------:R-:W-:Y:S01]  /*b740*/  @P1 STS.128 [R240+0x9800], RZ ;  /* 0x009800fff0001388 */ /* 0x000fe20000000c00 */
[----:B------:R-:W-:Y:S02]  /*b750*/  @!P1 IADD3 R5, R17, R5, RZ ;  /* 0x0000000511059210 */ /* 0x000fe40007ffe0ff */
[----:B------:R-:W-:Y:S01]  /*b760*/  @!P1 LEA R16, P2, R4, c[0x0][0x170], 0x1 ;  /* 0x00005c0004109a11 */ /* 0x000fe200078408ff */
[----:B------:R-:W-:Y:S01]  /*b770*/  @!PT LDS RZ, [RZ] ;  /* 0x00000000fffff984 */ /* 0x000fe20000000800 */
[----:B------:R-:W-:Y:S01]  /*b780*/  @!PT LDS RZ, [RZ] ;  /* 0x00000000fffff984 */ /* 0x000fe20000000800 */
[----:B------:R-:W-:Y:S01]  /*b790*/  @!PT LDS RZ, [RZ] ;  /* 0x00000000fffff984 */ /* 0x000fe20000000800 */
[----:B------:R3:W-:Y:S01]  /*b7a0*/  @!P1 LDGSTS.E.BYPASS.LTC128B.128 [R240+0x9800], [R20.64] ;  /* 0x0980000014f09fae */ /* 0x0007e2000b901d74 */
[----:B-1----:R-:W-:-:S02]  /*b7b0*/  @!P1 LEA R14, P0, R2, c[0x0][0x170], 0x1 ;  /* 0x00005c00020e9a11 */ /* 0x002fc400078008ff */
[----:B------:R-:W-:Y:S01]  /*b7c0*/  @!P1 LEA.HI.X R19, R6, c[0x0][0x174], R7, 0x1, P3 ;  /* 0x00005d0006139a11 */ /* 0x000fe200018f0c07 */
[----:B------:R-:W-:Y:S01]  /*b7d0*/  @P1 STS.128 [R240+0xa000], RZ ;  /* 0x00a000fff0001388 */ /* 0x000fe20000000c00 */
[----:B------:R-:W-:Y:S02]  /*b7e0*/  @!P1 LEA.HI.X R17, R4, c[0x0][0x174], R5, 0x1, P2 ;  /* 0x00005d0004119a11 */ /* 0x000fe400010f0c05 */
[----:B------:R-:W-:Y:S01]  /*b7f0*/  @!P1 LEA.HI.X R15, R2, c[0x0][0x174], R3, 0x1, P0 ;  /* 0x00005d00020f9a11 */ /* 0x000fe200000f0c03 */
        /* <DEDUP_REMOVED lines=20> */
[----:B------:R-:W-:Y:S04]  /*b940*/  LDSM.16.M88.4 R56, [R228+0x6000] ;  /* 0x00600000e438783b */ /* 0x000fe80000000200 */
[----:B------:R-:W-:Y:S04]  /*b950*/  LDSM.16.M88.4 R48, [R228+0x7000] ;  /* 0x00700000e430783b */ /* 0x000fe80000000200 */
[----:B------:R-:W-:Y:S04]  /*b960*/  LDSM.16.M88.4 R4, [R239+0x2000] ;  /* 0x00200000ef04783b */ /* 0x000fe80000000200 */
[----:B------:R-:W-:Y:S04]  /*b970*/  LDSM.16.M88.4 R28, [R234+0x5800] ;  /* 0x00580000ea1c783b */ /* 0x000fe80000000200 */
[----:B------:R-:W-:Y:S04]  /*b980*/  LDSM.16.M88.4 R80, [R228+0x4000] ;  /* 0x00400000e450783b */ /* 0x000fe80000000200 */
[----:B----4-:R-:W4:Y:S04]  /*b990*/  LDSM.16.M88.4 R12, [R236+0x2000] ;  /* 0x00200000ec0c783b */ /* 0x010f280000000200 */
[----:B------:R-:W1:Y:S04]  /*b9a0*/  LDSM.16.M88.4 R76, [R228+0x4800] ;  /* 0x00480000e44c783b */ /* 0x000e680000000200 */
[----:B------:R-:W1:Y:S04]  /*b9b0*/  LDSM.16.M88.4 R64, [R228+0x5000] ;  /* 0x00500000e440783b */ /* 0x000e680000000200 */
[----:B------:R-:W1:Y:S04]  /*b9c0*/  LDSM.16.M88.4 R52, [R228+0x6800] ;  /* 0x00680000e434783b */ /* 0x000e680000000200 */
[----:B------:R-:W1:Y:S04]  /*b9d0*/  LDSM.16.M88.4 R44, [R228+0x7800] ;  /* 0x00780000e42c783b */ /* 0x000e680000000200 */
[----:B--2---:R-:W2:Y:S04]  /*b9e0*/  LDSM.16.M88.4 R24, [R234+0x6000] ;  /* 0x00600000ea18783b */ /* 0x004ea80000000200 */
[----:B------:R-:W2:Y:S04]  /*b9f0*/  LDSM.16.M88.4 R88, [R234+0x7000] ;  /* 0x00700000ea58783b */ /* 0x000ea80000000200 */
[----:B------:R-:W2:Y:S04]  /*ba00*/  LDSM.16.M88.4 R40, [R234+0x4000] ;  /* 0x00400000ea28783b */ /* 0x000ea80000000200 */
[----:B---3--:R-:W-:Y:S04]  /*ba10*/  LDSM.16.M88.4 R20, [R234+0x6800] ;  /* 0x00680000ea14783b */ /* 0x008fe80000000200 */
[----:B------:R-:W3:Y:S01]  /*ba20*/  LDSM.16.M88.4 R84, [R234+0x7800] ;  /* 0x00780000ea54783b */ /* 0x000ee20000000200 */
[C---:B----4-:R-:W-:Y:S03]  /*ba30*/  HMMA.16816.F32 R108, R12.reuse, R60, RZ ;  /* 0x0000003c0c6c723c */ /* 0x050fe600000018ff */
[----:B------:R-:W4:Y:S04]  /*ba40*/  LDSM.16.M88.4 R36, [R234+0x4800] ;  /* 0x00480000ea24783b */ /* 0x000f280000000200 */
[----:B-1----:R-:W-:Y:S01]  /*ba50*/  LDSM.16.M88.4 R16, [R236] ;  /* 0x00000000ec10783b */ /* 0x002fe20000000200 */
[C---:B------:R-:W-:Y:S03]  /*ba60*/  HMMA.16816.F32 R104, R12.reuse, R56, RZ ;  /* 0x000000380c68723c */ /* 0x040fe600000018ff */
[----:B------:R-:W1:Y:S04]  /*ba70*/  LDSM.16.M88.4 R32, [R234+0x5000] ;  /* 0x00500000ea20783b */ /* 0x000e680000000200 */
[----:B------:R-:W0:Y:S01]  /*ba80*/  LDGDEPBAR ;  /* 0x00000000000079af */ /* 0x000e220000000000 */
[C---:B------:R-:W-:Y:S08]  /*ba90*/  HMMA.16816.F32 R96, R12.reuse, R48, RZ ;  /* 0x000000300c60723c */ /* 0x040ff000000018ff */
[----:B------:R-:W-:Y:S08]  /*baa0*/  HMMA.16816.F32 R204, R12, R62, RZ ;  /* 0x0000003e0ccc723c */ /* 0x000ff000000018ff */
[----:B------:R-:W-:Y:S08]  /*bab0*/  HMMA.16816.F32 R68, R4, R28, R108 ;  /* 0x0000001c0444723c */ /* 0x000ff0000000186c */
[C---:B------:R-:W-:Y:S08]  /*bac0*/  HMMA.16816.F32 R120, R12.reuse, R80, RZ ;  /* 0x000000500c78723c */ /* 0x040ff000000018ff */
[C---:B------:R-:W-:Y:S08]  /*bad0*/  HMMA.16816.F32 R116, R12.reuse, R76, RZ ;  /* 0x0000004c0c74723c */ /* 0x040ff000000018ff */
[----:B------:R-:W-:Y:S01]  /*bae0*/  HMMA.16816.F32 R112, R12, R64, RZ ;  /* 0x000000400c70723c */ /* 0x000fe200000018ff */
[----:B------:R-:W-:Y:S01]  /*baf0*/  IMAD.MOV.U32 R108, RZ, RZ, R71 ;  /* 0x000000ffff6c7224 */ /* 0x000fe200078e0047 */
[----:B------:R-:W-:Y:S01]  /*bb00*/  MOV R109, R70 ;  /* 0x00000046006d7202 */ /* 0x000fe20000000f00 */
[----:B------:R-:W-:-:S02]  /*bb10*/  IMAD.MOV.U32 R110, RZ, RZ, R69 ;  /* 0x000000ffff6e7224 */ /* 0x000fc400078e0045 */
        /* <DEDUP_REMOVED lines=10> */
[C---:B--2---:R-:W-:Y:S08]  /*bbc0*/  HMMA.16816.F32 R12, R4.reuse, R24, R104 ;  /* 0x00000018040c723c */ /* 0x044ff00000001868 */
[C---:B------:R-:W-:Y:S08]  /*bbd0*/  HMMA.16816.F32 R136, R4.reuse, R88, R96 ;  /* 0x000000580488723c */ /* 0x040ff00000001860 */
[C---:B------:R-:W-:Y:S07]  /*bbe0*/  HMMA.16816.F32 R96, R4.reuse, R30, R204 ;  /* 0x0000001e0460723c */ /* 0x040fee00000018cc */
[----:B------:R-:W-:Y:S01]  /*bbf0*/  IMAD.MOV.U32 R204, RZ, RZ, R71 ;  /* 0x000000ffffcc7224 */ /* 0x000fe200078e0047 */
[----:B------:R-:W-:Y:S01]  /*bc00*/  HMMA.16816.F32 R220, R4, R40, R120 ;  /* 0x0000002804dc723c */ /* 0x000fe20000001878 */
[----:B------:R-:W-:Y:S01]  /*bc10*/  MOV R70, R14 ;  /* 0x0000000e00467202 */ /* 0x000fe20000000f00 */
[----:B------:R-:W-:Y:S01]  /*bc20*/  IMAD.MOV.U32 R69, RZ, RZ, R15 ;  /* 0x000000ffff457224 */ /* 0x000fe200078e000f */
[----:B------:R-:W-:Y:S01]  /*bc30*/  MOV R207, R108 ;  /* 0x0000006c00cf7202 */ /* 0x000fe20000000f00 */
[----:B------:R-:W-:-:S02]  /*bc40*/  IMAD.MOV.U32 R68, RZ, RZ, R12 ;  /* 0x000000ffff447224 */ /* 0x000fc400078e000c */
[----:B------:R-:W-:Y:S01]  /*bc50*/  IMAD.MOV.U32 R206, RZ, RZ, R109 ;  /* 0x000000ffffce7224 */ /* 0x000fe200078e006d */
[----:B------:R-:W-:Y:S01]  /*bc60*/  MOV R121, R13 ;  /* 0x0000000d00797202 */ /* 0x000fe20000000f00 */
[----:B---3--:R-:W-:Y:S01]  /*bc70*/  HMMA.16816.F32 R92, R4, R86, R92 ;  /* 0x00000056045c723c */ /* 0x008fe2000000185c */
[----:B------:R-:W-:-:S07]  /*bc80*/  IMAD.MOV.U32 R205, RZ, RZ, R110 ;  /* 0x000000ffffcd7224 */ /* 0x000fce00078e006e */
[----:B------:R-:W-:Y:S01]  /*bc90*/  HMMA.16816.F32 R12, R4, R20, R100 ;  /* 0x00000014040c723c */ /* 0x000fe20000001864 */
[----:B------:R-:W-:Y:S02]  /*bca0*/  MOV R122, R96 ;  /* 0x00000060007a7202 */ /* 0x000fe40000000f00 */
[----:B------:R-:W-:-:S05]  /*bcb0*/  MOV R252, R99 ;  /* 0x0000006300fc7202 */ /* 0x000fca0000000f00 */
[C---:B------:R-:W-:Y:S07]  /*bcc0*/  HMMA.16816.F32 R100, R4.reuse, R84, R124 ;  /* 0x000000540464723c */ /* 0x040fee000000187c */
[----:B------:R-:W-:Y:S01]  /*bcd0*/  IMAD.MOV.U32 R127, RZ, RZ, R97 ;  /* 0x000000ffff7f7224 */ /* 0x000fe200078e0061 */
[----:B----4-:R-:W-:Y:S01]  /*bce0*/  HMMA.16816.F32 R224, R4, R36, R116 ;  /* 0x0000002404e0723c */ /* 0x010fe20000001874 */
[----:B------:R-:W-:Y:S01]  /*bcf0*/  IMAD.MOV.U32 R126, RZ, RZ, R98 ;  /* 0x000000ffff7e7224 */ /* 0x000fe200078e0062 */
[----:B------:R-:W-:Y:S01]  /*bd00*/  MOV R109, R92 ;  /* 0x0000005c006d7202 */ /* 0x000fe20000000f00 */
[----:B------:R-:W-:-:S04]  /*bd10*/  IMAD.MOV.U32 R108, RZ, RZ, R93 ;  /* 0x000000ffff6c7224 */ /* 0x000fc800078e005d */
[----:B------:R-:W-:Y:S01]  /*bd20*/  IMAD.MOV.U32 R117, RZ, RZ, R94 ;  /* 0x000000ffff757224 */ /* 0x000fe200078e005e */
[C---:B------:R-:W-:Y:S01]  /*bd30*/  HMMA.16816.F32 R96, R4.reuse, R26, R200 ;  /* 0x0000001a0460723c */ /* 0x040fe200000018c8 */
[----:B------:R-:W-:Y:S01]  /*bd40*/  IMAD.MOV.U32 R74, RZ, RZ, R12 ;  /* 0x000000ffff4a7224 */ /* 0x000fe200078e000c */
[----:B------:R-:W-:Y:S01]  /*bd50*/  MOV R2, R14 ;  /* 0x0000000e00027202 */ /* 0x000fe20000000f00 */
[----:B------:R-:W-:Y:S02]  /*bd60*/  IMAD.MOV.U32 R3, RZ, RZ, R13 ;  /* 0x000000ffff037224 */ /* 0x000fe400078e000d */
[----:B------:R-:W-:Y:S02]  /*bd70*/  IMAD.MOV.U32 R0, RZ, RZ, R15 ;  /* 0x000000ffff007224 */ /* 0x000fe400078e000f */
[----:B------:R-:W-:Y:S01]  /*bd80*/  MOV R201, R70 ;  /* 0x0000004600c97202 */ /* 0x000fe20000000f00 */
[----:B------:R-:W-:Y:S01]  /*bd90*/  IMAD.MOV.U32 R202, RZ, RZ, R69 ;  /* 0x000000ffffca7224 */ /* 0x000fe200078e0045 */
[----:B------:R-:W2:Y:S01]  /*bda0*/  LDSM.16.M88.4 R12, [R239] ;  /* 0x00000000ef0c783b */ /* 0x000ea20000000200 */
[----:B------:R-:W-:Y:S01]  /*bdb0*/  IMAD.MOV.U32 R203, RZ, RZ, R68 ;  /* 0x000000ffffcb7224 */ /* 0x000fe200078e0044 */
[----:B-1----:R-:W-:Y:S01]  /*bdc0*/  HMMA.16816.F32 R248, R4, R32, R112 ;  /* 0x0000002004f8723c */ /* 0x002fe20000001870 */
[----:B------:R-:W-:Y:S01]  /*bdd0*/  IMAD.MOV.U32 R116, RZ, RZ, R95 ;  /* 0x000000ffff747224 */ /* 0x000fe200078e005f */
[----:B------:R-:W-:Y:S01]  /*bde0*/  MOV R242, R101 ;  /* 0x0000006500f27202 */ /* 0x000fe20000000f00 */
[----:B------:R-:W-:-:S02]  /*bdf0*/  IMAD.MOV.U32 R243, RZ, RZ, R100 ;  /* 0x000000fffff37224 */ /* 0x000fc400078e0064 */
[----:B------:R-:W-:Y:S02]  /*be00*/  IMAD.MOV.U32 R241, RZ, RZ, R102 ;  /* 0x000000fffff17224 */ /* 0x000fe400078e0066 */
[----:B------:R-:W-:Y:S01]  /*be10*/  IMAD.MOV.U32 R75, RZ, RZ, R103 ;  /* 0x000000ffff4b7224 */ /* 0x000fe200078e0067 */
[----:B------:R-:W-:Y:S05]  /*be20*/  HMMA.16816.F32 R68, R4, R22, R132 ;  /* 0x000000160444723c */ /* 0x000fea0000001884 */
[----:B------:R-:W-:Y:S01]  /*be30*/  IMAD.MOV.U32 R120, RZ, RZ, R96 ;  /* 0x000000ffff787224 */ /* 0x000fe200078e0060 */
[----:B------:R-:W-:Y:S01]  /*be40*/  MOV R200, R99 ;  /* 0x0000006300c87202 */ /* 0x000fe20000000f00 */
[----:B------:R-:W-:Y:S01]  /*be50*/  IMAD.MOV.U32 R111, RZ, RZ, R97 ;  /* 0x000000ffff6f7224 */ /* 0x000fe200078e0061 */
[----:B------:R-:W-:Y:S01]  /*be60*/  HMMA.16816.F32 R92, R16, R60, RZ ;  /* 0x0000003c105c723c */ /* 0x000fe200000018ff */
[----:B------:R-:W-:-:S07]  /*be70*/  IMAD.MOV.U32 R110, RZ, RZ, R98 ;  /* 0x000000ffff6e7224 */ /* 0x000fce00078e0062 */
[----:B------:R-:W-:Y:S08]  /*be80*/  HMMA.16816.F32 R96, R16, R64, RZ ;  /* 0x000000401060723c */ /* 0x000ff000000018ff */
[----:B------:R-:W-:Y:S01]  /*be90*/  MOV R125, R68 ;  /* 0x00000044007d7202 */ /* 0x000fe20000000f00 */
[----:B------:R-:W-:Y:S01]  /*bea0*/  IMAD.MOV.U32 R124, RZ, RZ, R69 ;  /* 0x000000ffff7c7224 */ /* 0x000fe200078e0045 */
[----:B------:R-:W-:Y:S01]  /*beb0*/  MOV R118, R71 ;  /* 0x0000004700767202 */ /* 0x000fe20000000f00 */
[----:B------:R-:W-:Y:S01]  /*bec0*/  IMAD.MOV.U32 R119, RZ, RZ, R70 ;  /* 0x000000ffff777224 */ /* 0x000fe200078e0046 */
[C---:B------:R-:W-:Y:S08]  /*bed0*/  HMMA.16816.F32 R216, R4.reuse, R42, R216 ;  /* 0x0000002a04d8723c */ /* 0x040ff000000018d8 */
[C---:B------:R-:W-:Y:S08]  /*bee0*/  HMMA.16816.F32 R212, R4.reuse, R38, R212 ;  /* 0x0000002604d4723c */ /* 0x040ff000000018d4 */
[C---:B------:R-:W-:Y:S08]  /*bef0*/  HMMA.16816.F32 R208, R4.reuse, R34, R208 ;  /* 0x0000002204d0723c */ /* 0x040ff000000018d0 */
[----:B------:R-:W-:Y:S08]  /*bf00*/  HMMA.16816.F32 R68, R4, R90, R128 ;  /* 0x0000005a0444723c */ /* 0x000ff00000001880 */
[C---:B------:R-:W-:Y:S08]  /*bf10*/  HMMA.16816.F32 R4, R16.reuse, R56, RZ ;  /* 0x000000381004723c */ /* 0x040ff000000018ff */
[C---:B------:R-:W-:Y:S08]  /*bf20*/  HMMA.16816.F32 R104, R16.reuse, R80, RZ ;  /* 0x000000501068723c */ /* 0x040ff000000018ff */
[----:B------:R-:W-:Y:S08]  /*bf30*/  HMMA.16816.F32 R100, R16, R76, RZ ;  /* 0x0000004c1064723c */ /* 0x000ff000000018ff */
[----:B--2---:R-:W-:Y:S08]  /*bf40*/  HMMA.16816.F32 R132, R12, R28, R92 ;  /* 0x0000001c0c84723c */ /* 0x004ff0000000185c */
[----:B------:R-:W-:Y:S08]  /*bf50*/  HMMA.16816.F32 R92, R16, R66, RZ ;  /* 0x00000042105c723c */ /* 0x000ff000000018ff */
[----:B------:R-:W-:Y:S08]  /*bf60*/  HMMA.16816.F32 R128, R12, R32, R96 ;  /* 0x000000200c80723c */ /* 0x000ff00000001860 */
[C---:B------:R-:W-:Y:S08]  /*bf70*/  HMMA.16816.F32 R64, R16.reuse, R58, RZ ;  /* 0x0000003a1040723c */ /* 0x040ff000000018ff */
        /* <DEDUP_REMOVED lines=8> */
[----:B------:R-:W-:Y:S01]  /*c000*/  MOV R41, R121 ;  /* 0x0000007900297202 */ /* 0x000fe20000000f00 */
[----:B------:R-:W-:Y:S01]  /*c010*/  IMAD.MOV.U32 R107, RZ, RZ, R120 ;  /* 0x000000ffff6b7224 */ /* 0x000fe200078e0078 */
[----:B------:R-:W-:Y:S01]  /*c020*/  MOV R105, R116 ;  /* 0x0000007400697202 */ /* 0x000fe20000000f00 */
[----:B------:R-:W-:Y:S01]  /*c030*/  HMMA.16816.F32 R120, R12, R36, R100 ;  /* 0x000000240c78723c */ /* 0x000fe20000001864 */
[----:B------:R-:W-:-:S02]  /*c040*/  IMAD.MOV.U32 R106, RZ, RZ, R118 ;  /* 0x000000ffff6a7224 */ /* 0x000fc400078e0076 */
[----:B------:R-:W-:-:S04]  /*c050*/  IMAD.MOV.U32 R104, RZ, RZ, R117 ;  /* 0x000000ffff687224 */ /* 0x000fc800078e0075 */
[----:B------:R-:W-:Y:S01]  /*c060*/  IMAD.MOV.U32 R37, RZ, RZ, R127 ;  /* 0x000000ffff257224 */ /* 0x000fe200078e007f */
[----:B------:R-:W-:Y:S01]  /*c070*/  MOV R103, R119 ;  /* 0x0000007700677202 */ /* 0x000fe20000000f00 */
[----:B------:R-:W-:Y:S01]  /*c080*/  IMAD.MOV.U32 R101, RZ, RZ, R125 ;  /* 0x000000ffff657224 */ /* 0x000fe200078e007d */
[----:B------:R-:W-:Y:S01]  /*c090*/  MOV R100, R126 ;  /* 0x0000007e00647202 */ /* 0x000fe20000000f00 */
[----:B------:R-:W-:Y:S01]  /*c0a0*/  IMAD.MOV.U32 R102, RZ, RZ, R124 ;  /* 0x000000ffff667224 */ /* 0x000fe200078e007c */
[C---:B------:R-:W-:Y:S07]  /*c0b0*/  HMMA.16816.F32 R116, R12.reuse, R88, R56 ;  /* 0x000000580c74723c */ /* 0x040fee0000001838 */
[----:B------:R-:W-:Y:S01]  /*c0c0*/  IMAD.MOV.U32 R58, RZ, RZ, R37 ;  /* 0x000000ffff3a7224 */ /* 0x000fe200078e0025 */
[----:B------:R-:W-:Y:S01]  /*c0d0*/  HMMA.16816.F32 R124, R12, R20, R60 ;  /* 0x000000140c7c723c */ /* 0x000fe2000000183c */
[----:B------:R-:W-:Y:S01]  /*c0e0*/  IMAD.MOV.U32 R56, RZ, RZ, R200 ;  /* 0x000000ffff387224 */ /* 0x000fe200078e00c8 */
[----:B------:R-:W-:Y:S01]  /*c0f0*/  MOV R200, R204 ;  /* 0x000000cc00c87202 */ /* 0x000fe20000000f00 */
[----:B------:R-:W-:Y:S01]  /*c100*/  IMAD.MOV.U32 R59, RZ, RZ, R100 ;  /* 0x000000ffff3b7224 */ /* 0x000fe200078e0064 */
[----:B------:R-:W-:-:S03]  /*c110*/  MOV R57, R40 ;  /* 0x0000002800397202 */ /* 0x000fc60000000f00 */
[----:B------:R-:W-:Y:S01]  /*c120*/  IMAD.MOV.U32 R62, RZ, RZ, R201 ;  /* 0x000000ffff3e7224 */ /* 0x000fe200078e00c9 */
[----:B------:R-:W-:Y:S01]  /*c130*/  MOV R63, R202 ;  /* 0x000000ca003f7202 */ /* 0x000fe20000000f00 */
        /* <DEDUP_REMOVED lines=8> */
[----:B------:R-:W-:Y:S01]  /*c1c0*/  MOV R79, R110 ;  /* 0x0000006e004f7202 */ /* 0x000fe20000000f00 */
[----:B------:R-:W-:Y:S01]  /*c1d0*/  IMAD.MOV.U32 R77, RZ, RZ, R107 ;  /* 0x000000ffff4d7224 */ /* 0x000fe200078e006b */
[----:B------:R-:W-:-:S04]  /*c1e0*/  MOV R76, R106 ;  /* 0x0000006a004c7202 */ /* 0x000fc80000000f00 */
[----:B------:R-:W-:Y:S01]  /*c1f0*/  IMAD.MOV.U32 R94, RZ, RZ, R109 ;  /* 0x000000ffff5e7224 */ /* 0x000fe200078e006d */
[C---:B------:R-:W-:Y:S01]  /*c200*/  HMMA.16816.F32 R204, R12.reuse, R84, R4 ;  /* 0x000000540ccc723c */ /* 0x040fe20000001804 */
[----:B------:R-:W-:Y:S01]  /*c210*/  IMAD.MOV.U32 R95, RZ, RZ, R108 ;  /* 0x000000ffff5f7224 */ /* 0x000fe200078e006c */
[----:B------:R-:W-:Y:S05]  /*c220*/  LDSM.16.M88.4 R4, [R237+0x2000] ;  /* 0x00200000ed04783b */ /* 0x000fea0000000200 */
[----:B------:R-:W-:Y:S01]  /*c230*/  IMAD.MOV.U32 R84, RZ, RZ, R104 ;  /* 0x000000ffff547224 */ /* 0x000fe200078e0068 */
[----:B------:R-:W-:Y:S01]  /*c240*/  HMMA.16816.F32 R108, R12, R30, R96 ;  /* 0x0000001e0c6c723c */ /* 0x000fe20000001860 */
[----:B------:R-:W1:Y:S01]  /*c250*/  LDSM.16.M88.4 R28, [R235] ;  /* 0x00000000eb1c783b */ /* 0x000e620000000200 */
[----:B------:R-:W-:-:S06]  /*c260*/  IMAD.MOV.U32 R85, RZ, RZ, R105 ;  /* 0x000000ffff557224 */ /* 0x000fcc00078e0069 */
[C---:B------:R-:W-:Y:S08]  /*c270*/  HMMA.16816.F32 R80, R16.reuse, R82, RZ ;  /* 0x000000521050723c */ /* 0x040ff000000018ff */
[C---:B------:R-:W-:Y:S08]  /*c280*/  HMMA.16816.F32 R52, R16.reuse, R54, RZ ;  /* 0x000000361034723c */ /* 0x040ff000000018ff */
[C---:B------:R-:W-:Y:S08]  /*c290*/  HMMA.16816.F32 R48, R16.reuse, R50, RZ ;  /* 0x000000321030723c */ /* 0x040ff000000018ff */
[----:B------:R-:W-:Y:S01]  /*c2a0*/  HMMA.16816.F32 R44, R16, R46, RZ ;  /* 0x0000002e102c723c */ /* 0x000fe200000018ff */
[----:B------:R-:W2:Y:S07]  /*c2b0*/  LDSM.16.M88.4 R16, [R237] ;  /* 0x00000000ed10783b */ /* 0x000eae0000000200 */
[C---:B------:R-:W-:Y:S01]  /*c2c0*/  HMMA.16816.F32 R104, R12.reuse, R26, R64 ;  /* 0x0000001a0c68723c */ /* 0x040fe20000001840 */
[----:B------:R-:W3:Y:S06]  /*c2d0*/  LDSM.16.M88.4 R24, [R235+0x800] ;  /* 0x00080000eb18783b */ /* 0x000eec0000000200 */
[----:B------:R-:W-:Y:S01]  /*c2e0*/  MOV R65, R101 ;  /* 0x0000006500417202 */ /* 0x000fe20000000f00 */
[----:B------:R-:W-:Y:S01]  /*c2f0*/  HMMA.16816.F32 R40, R12, R42, R80 ;  /* 0x0000002a0c28723c */ /* 0x000fe20000001850 */
[----:B------:R-:W-:-:S02]  /*c300*/  IMAD.MOV.U32 R67, RZ, RZ, R103 ;  /* 0x000000ffff437224 */ /* 0x000fc400078e0067 */
[----:B------:R-:W-:-:S05]  /*c310*/  IMAD.MOV.U32 R66, RZ, RZ, R102 ;  /* 0x000000ffff427224 */ /* 0x000fca00078e0066 */
[----:B------:R-:W-:Y:S01]  /*c320*/  HMMA.16816.F32 R80, R12, R22, R52 ;  /* 0x000000160c50723c */ /* 0x000fe20000001834 */
[----:B------:R-:W4:Y:S07]  /*c330*/  LDSM.16.M88.4 R20, [R235+0x1000] ;  /* 0x00100000eb14783b */ /* 0x000f2e0000000200 */
[----:B-1----:R-:W-:Y:S07]  /*c340*/  HMMA.16816.F32 R96, R4, R28, R220 ;  /* 0x0000001c0460723c */ /* 0x002fee00000018dc */
[----:B------:R-:W-:Y:S01]  /*c350*/  IMAD.MOV.U32 R222, RZ, RZ, R84 ;  /* 0x000000ffffde7224 */ /* 0x000fe200078e0054 */
[----:B------:R-:W-:Y:S01]  /*c360*/  HMMA.16816.F32 R100, R12, R86, R44 ;  /* 0x000000560c64723c */ /* 0x000fe2000000182c */
[----:B------:R-:W-:Y:S01]  /*c370*/  MOV R223, R85 ;  /* 0x0000005500df7202 */ /* 0x000fe20000000f00 */
[----:B------:R-:W-:Y:S01]  /*c380*/  IMAD.MOV.U32 R221, RZ, RZ, R95 ;  /* 0x000000ffffdd7224 */ /* 0x000fe200078e005f */
[----:B------:R-:W-:-:S05]  /*c390*/  MOV R220, R94 ;  /* 0x0000005e00dc7202 */ /* 0x000fca0000000f00 */
[----:B------:R-:W-:Y:S07]  /*c3a0*/  HMMA.16816.F32 R84, R4, R30, R216 ;  /* 0x0000001e0454723c */ /* 0x000fee00000018d8 */
[----:B------:R-:W-:Y:S01]  /*c3b0*/  IMAD.MOV.U32 R216, RZ, RZ, R65 ;  /* 0x000000ffffd87224 */ /* 0x000fe200078e0041 */
[----:B------:R-:W-:Y:S01]  /*c3c0*/  MOV R218, R67 ;  /* 0x0000004300da7202 */ /* 0x000fe20000000f00 */
[----:B------:R-:W-:Y:S01]  /*c3d0*/  IMAD.MOV.U32 R217, RZ, RZ, R66 ;  /* 0x000000ffffd97224 */ /* 0x000fe200078e0042 */
[----:B--2---:R-:W-:Y:S01]  /*c3e0*/  HMMA.16816.F32 R92, R16, R28, R112 ;  /* 0x0000001c105c723c */ /* 0x004fe20000001870 */
[----:B------:R-:W-:-:S06]  /*c3f0*/  IMAD.MOV.U32 R219, RZ, RZ, R76 ;  /* 0x000000ffffdb7224 */ /* 0x000fcc00078e004c */
[----:B------:R-:W-:Y:S01]  /*c400*/  IMAD.MOV.U32 R115, RZ, RZ, R56 ;  /* 0x000000ffff737224 */ /* 0x000fe200078e0038 */
[----:B---3--:R-:W-:Y:S01]  /*c410*/  HMMA.16816.F32 R64, R16, R24, R120 ;  /* 0x000000181040723c */ /* 0x008fe20000001878 */
[----:B------:R-:W-:Y:S01]  /*c420*/  IMAD.MOV.U32 R112, RZ, RZ, R77 ;  /* 0x000000ffff707224 */ /* 0x000fe200078e004d */
[----:B------:R-:W-:Y:S01]  /*c430*/  MOV R113, R78 ;  /* 0x0000004e00717202 */ /* 0x000fe20000000f00 */
[----:B------:R-:W-:-:S04]  /*c440*/  IMAD.MOV.U32 R114, RZ, RZ, R79 ;  /* 0x000000ffff727224 */ /* 0x000fc800078e004f */
[----:B------:R-:W-:Y:S01]  /*c450*/  MOV R120, R60 ;  /* 0x0000003c00787202 */ /* 0x000fe20000000f00 */
[----:B------:R-:W-:Y:S01]  /*c460*/  IMAD.MOV.U32 R121, RZ, RZ, R61 ;  /* 0x000000ffff797224 */ /* 0x000fe200078e003d */
[----:B------:R-:W-:Y:S01]  /*c470*/  MOV R123, R63 ;  /* 0x0000003f007b7202 */ /* 0x000fe20000000f00 */
[----:B------:R-:W-:Y:S01]  /*c480*/  IMAD.MOV.U32 R122, RZ, RZ, R62 ;  /* 0x000000ffff7a7224 */ /* 0x000fe200078e003e */
[----:B------:R-:W-:Y:S08]  /*c490*/  HMMA.16816.F32 R52, R16, R26, R36 ;  /* 0x0000001a1034723c */ /* 0x000ff00000001824 */
[----:B------:R-:W-:Y:S07]  /*c4a0*/  HMMA.16816.F32 R60, R4, R24, R224 ;  /* 0x00000018043c723c */ /* 0x000fee00000018e0 */
[----:B------:R-:W-:Y:S01]  /*c4b0*/  IMAD.MOV.U32 R224, RZ, RZ, R57 ;  /* 0x000000ffffe07224 */ /* 0x000fe200078e0039 */
[----:B------:R-:W-:Y:S01]  /*c4c0*/  MOV R226, R59 ;  /* 0x0000003b00e27202 */ /* 0x000fe20000000f00 */
[----:B------:R-:W-:Y:S01]  /*c4d0*/  IMAD.MOV.U32 R225, RZ, RZ, R58 ;  /* 0x000000ffffe17224 */ /* 0x000fe200078e003a */
[----:B------:R-:W-:Y:S01]  /*c4e0*/  HMMA.16816.F32 R88, R12, R90, R48 ;  /* 0x0000005a0c58723c */ /* 0x000fe20000001830 */
[----:B------:R-:W-:Y:S01]  /*c4f0*/  LDSM.16.M88.4 R12, [R235+0x3000] ;  /* 0x00300000eb0c783b */ /* 0x000fe20000000200 */
[----:B------:R-:W-:-:S06]  /*c500*/  IMAD.MOV.U32 R227, RZ, RZ, R252 ;  /* 0x000000ffffe37224 */ /* 0x000fcc00078e00fc */
[----:B------:R-:W-:Y:S01]  /*c510*/  HMMA.16816.F32 R56, R4, R26, R212 ;  /* 0x0000001a0438723c */ /* 0x000fe200000018d4 */
[----:B------:R-:W1:Y:S06]  /*c520*/  LDSM.16.M88.4 R24, [R235+0x2000] ;  /* 0x00200000eb18783b */ /* 0x000e6c0000000200 */
[----:B------:R-:W-:Y:S01]  /*c530*/  IMAD.MOV.U32 R212, RZ, RZ, R243 ;  /* 0x000000ffffd47224 */ /* 0x000fe200078e00f3 */
[----:B------:R-:W-:Y:S01]  /*c540*/  HMMA.16816.F32 R76, R16, R30, R40 ;  /* 0x0000001e104c723c */ /* 0x000fe20000001828 */
[----:B------:R-:W-:Y:S01]  /*c550*/  MOV R213, R242 ;  /* 0x000000f200d57202 */ /* 0x000fe20000000f00 */
[----:B------:R-:W-:Y:S01]  /*c560*/  IMAD.MOV.U32 R214, RZ, RZ, R241 ;  /* 0x000000ffffd67224 */ /* 0x000fe200078e00f1 */
[----:B------:R-:W2:Y:S01]  /*c570*/  LDSM.16.M88.4 R28, [R235+0x1800] ;  /* 0x00180000eb1c783b */ /* 0x000ea20000000200 */
[----:B------:R-:W-:-:S04]  /*c580*/  IMAD.MOV.U32 R215, RZ, RZ, R75 ;  /* 0x000000ffffd77224 */ /* 0x000fc800078e004b */
[-C--:B----4-:R-:W-:Y:S08]  /*c590*/  HMMA.16816.F32 R48, R16, R20.reuse, R128 ;  /* 0x000000141030723c */ /* 0x090ff00000001880 */
[C---:B------:R-:W-:Y:S07]  /*c5a0*/  HMMA.16816.F32 R44, R4.reuse, R20, R248 ;  /* 0x00000014042c723c */ /* 0x040fee00000018f8 */
[----:B------:R-:W-:Y:S01]  /*c5b0*/  MOV R248, R74 ;  /* 0x0000004a00f87202 */ /* 0x000fe20000000f00 */
[----:B------:R-:W-:Y:S01]  /*c5c0*/  HMMA.16816.F32 R40, R4, R22, R208 ;  /* 0x000000160428723c */ /* 0x000fe200000018d0 */
[----:B------:R-:W-:Y:S01]  /*c5d0*/  IMAD.MOV.U32 R249, RZ, RZ, R3 ;  /* 0x000000fffff97224 */ /* 0x000fe200078e0003 */
[----:B------:R-:W-:Y:S01]  /*c5e0*/  MOV R251, R0 ;  /* 0x0000000000fb7202 */ /* 0x000fe20000000f00 */
[----:B------:R-:W-:-:S05]  /*c5f0*/  IMAD.MOV.U32 R250, RZ, RZ, R2 ;  /* 0x000000fffffa7224 */ /* 0x000fca00078e0002 */
[----:B------:R-:W-:Y:S01]  /*c600*/  HMMA.16816.F32 R36, R16, R22, R32 ;  /* 0x000000161024723c */ /* 0x000fe20000001820 */
[----:B------:R-:W3:Y:S04]  /*c610*/  LDSM.16.M88.4 R20, [R235+0x2800] ;  /* 0x00280000eb14783b */ /* 0x000ee80000000200 */
[----:B------:R-:W4:Y:S03]  /*c620*/  LDSM.16.M88.4 R32, [R235+0x3800] ;  /* 0x00380000eb20783b */ /* 0x000f260000000200 */
[----:B-1----:R-:W-:Y:S08]  /*c630*/  HMMA.16816.F32 R208, R4, R24, R120 ;  /* 0x0000001804d0723c */ /* 0x002ff00000001878 */
[C---:B--2---:R-:W-:Y:S08]  /*c640*/  HMMA.16816.F32 R132, R16.reuse, R28, R132 ;  /* 0x0000001c1084723c */ /* 0x044ff00000001884 */
[----:B------:R-:W-:Y:S08]  /*c650*/  HMMA.16816.F32 R108, R16, R30, R108 ;  /* 0x0000001e106c723c */ /* 0x000ff0000000186c */
[----:B------:R-:W-:Y:S01]  /*c660*/  IMAD.MOV.U32 R129, RZ, RZ, R208 ;  /* 0x000000ffff817224 */ /* 0x000fe200078e00d0 */
[----:B------:R-:W-:Y:S01]  /*c670*/  MOV R123, R210 ;  /* 0x000000d2007b7202 */ /* 0x000fe20000000f00 */
[----:B------:R-:W-:Y:S01]  /*c680*/  IMAD.MOV.U32 R128, RZ, RZ, R209 ;  /* 0x000000ffff807224 */ /* 0x000fe200078e00d1 */
[----:B------:R-:W-:Y:S01]  /*c690*/  HMMA.16816.F32 R200, R4, R28, R200 ;  /* 0x0000001c04c8723c */ /* 0x000fe200000018c8 */
[----:B------:R-:W-:-:S06]  /*c6a0*/  IMAD.MOV.U32 R122, RZ, RZ, R211 ;  /* 0x000000ffff7a7224 */ /* 0x000fcc00078e00d3 */
[----:B------:R-:W-:Y:S01]  /*c6b0*/  MOV R28, R135 ;  /* 0x00000087001c7202 */ /* 0x000fe20000000f00 */
[----:B---3--:R-:W-:Y:S05]  /*c6c0*/  HMMA.16816.F32 R208, R4, R20, R248 ;  /* 0x0000001404d0723c */ /* 0x008fea00000018f8 */
[----:B------:R-:W-:-:S03]  /*c6d0*/  IMAD.MOV.U32 R121, RZ, RZ, R108 ;  /* 0x000000ffff797224 */ /* 0x000fc600078e006c */
[----:B------:R-:W-:Y:S08]  /*c6e0*/  HMMA.16816.F32 R248, R16, R26, R104 ;  /* 0x0000001a10f8723c */ /* 0x000ff00000001868 */
[C---:B------:R-:W-:Y:S08]  /*c6f0*/  HMMA.16816.F32 R136, R4.reuse, R12, R136 ;  /* 0x0000000c0488723c */ /* 0x040ff00000001888 */
[----:B------:R-:W-:Y:S01]  /*c700*/  IMAD.MOV.U32 R74, RZ, RZ, R208 ;  /* 0x000000ffff4a7224 */ /* 0x000fe200078e00d0 */
[----:B------:R-:W-:Y:S01]  /*c710*/  MOV R3, R209 ;  /* 0x000000d100037202 */ /* 0x000fe20000000f00 */
[----:B------:R-:W-:Y:S01]  /*c720*/  IMAD.MOV.U32 R2, RZ, RZ, R210 ;  /* 0x000000ffff027224 */ /* 0x000fe200078e00d2 */
[----:B------:R-:W-:Y:S01]  /*c730*/  HMMA.16816.F32 R224, R4, R30, R224 ;  /* 0x0000001e04e0723c */ /* 0x000fe200000018e0 */
[----:B------:R-:W-:-:S07]  /*c740*/  IMAD.MOV.U32 R0, RZ, RZ, R211 ;  /* 0x000000ffff007224 */ /* 0x000fce00078e00d3 */
[C---:B----4-:R-:W-:Y:S08]  /*c750*/  HMMA.16816.F32 R208, R4.reuse, R32, R212 ;  /* 0x0000002004d0723c */ /* 0x050ff000000018d4 */
[C---:B------:R-:W-:Y:S08]  /*c760*/  HMMA.16816.F32 R212, R4.reuse, R22, R216 ;  /* 0x0000001604d4723c */ /* 0x040ff000000018d8 */
[-C--:B------:R-:W-:Y:S08]  /*c770*/  HMMA.16816.F32 R68, R4, R14.reuse, R68 ;  /* 0x0000000e0444723c */ /* 0x080ff00000001844 */
[----:B------:R-:W-:Y:S01]  /*c780*/  MOV R243, R208 ;  /* 0x000000d000f37202 */ /* 0x000fe20000000f00 */
[----:B------:R-:W-:Y:S01]  /*c790*/  IMAD.MOV.U32 R242, RZ, RZ, R209 ;  /* 0x000000fffff27224 */ /* 0x000fe200078e00d1 */
[----:B------:R-:W-:Y:S01]  /*c7a0*/  MOV R241, R210 ;  /* 0x000000d200f17202 */ /* 0x000fe20000000f00 */
[----:B------:R-:W-:Y:S01]  /*c7b0*/  IMAD.MOV.U32 R75, RZ, RZ, R211 ;  /* 0x000000ffff4b7224 */ /* 0x000fe200078e00d3 */
[----:B------:R-:W-:Y:S04]  /*c7c0*/  HMMA.16816.F32 R216, R16, R14, R88 ;  /* 0x0000000e10d8723c */ /* 0x000fe80000001858 */
[----:B------:R-:W-:Y:S01]  /*c7d0*/  MOV R120, R212 ;  /* 0x000000d400787202 */ /* 0x000fe20000000f00 */
[----:B------:R-:W-:-:S03]  /*c7e0*/  IMAD.MOV.U32 R131, RZ, RZ, R215 ;  /* 0x000000ffff837224 */ /* 0x000fc600078e00d7 */
[----:B------:R-:W-:Y:S07]  /*c7f0*/  HMMA.16816.F32 R208, R4, R26, R112 ;  /* 0x0000001a04d0723c */ /* 0x000fee0000001870 */
[----:B------:R-:W-:-:S04]  /*c800*/  IMAD.MOV.U32 R115, RZ, RZ, R213 ;  /* 0x000000ffff737224 */ /* 0x000fc800078e00d5 */
[----:B------:R-:W-:Y:S02]  /*c810*/  IMAD.MOV.U32 R135, RZ, RZ, R115 ;  /* 0x000000ffff877224 */ /* 0x000fe400078e0073 */
[----:B------:R-:W-:-:S11]  /*c820*/  IMAD.MOV.U32 R115, RZ, RZ, R110 ;  /* 0x000000ffff737224 */ /* 0x000fd600078e006e */
[----:B------:R-:W-:Y:S01]  /*c830*/  MOV R130, R211 ;  /* 0x000000d300827202 */ /* 0x000fe20000000f00 */
[----:B------:R-:W-:Y:S01]  /*c840*/  IMAD.MOV.U32 R114, RZ, RZ, R208 ;  /* 0x000000ffff727224 */ /* 0x000fe200078e00d0 */
[----:B------:R-:W-:Y:S01]  /*c850*/  MOV R211, R214 ;  /* 0x000000d600d37202 */ /* 0x000fe20000000f00 */
[----:B------:R-:W-:Y:S01]  /*c860*/  IMAD.MOV.U32 R112, RZ, RZ, R210 ;  /* 0x000000ffff707224 */ /* 0x000fe200078e00d2 */
[----:B------:R-:W-:Y:S01]  /*c870*/  HMMA.16816.F32 R212, R4, R34, R220 ;  /* 0x0000002204d4723c */ /* 0x000fe200000018dc */
[----:B------:R-:W-:Y:S02]  /*c880*/  MOV R113, R209 ;  /* 0x000000d100717202 */ /* 0x000fe40000000f00 */
[----:B------:R-:W-:-:S04]  /*c890*/  MOV R107, R211 ;  /* 0x000000d3006b7202 */ /* 0x000fc80000000f00 */
[----:B------:R-:W-:Y:S01]  /*c8a0*/  IMAD.MOV.U32 R7, RZ, RZ, R133 ;  /* 0x000000ffff077224 */ /* 0x000fe200078e0085 */
[----:B------:R-:W-:Y:S01]  /*c8b0*/  HMMA.16816.F32 R220, R16, R22, R80 ;  /* 0x0000001610dc723c */ /* 0x000fe20000001850 */
[----:B------:R-:W-:Y:S01]  /*c8c0*/  MOV R6, R134 ;  /* 0x0000008600067202 */ /* 0x000fe20000000f00 */
[----:B------:R-:W-:Y:S01]  /*c8d0*/  IMAD.MOV.U32 R5, RZ, RZ, R132 ;  /* 0x000000ffff057224 */ /* 0x000fe200078e0084 */
[----:B------:R-:W-:Y:S01]  /*c8e0*/  MOV R4, R111 ;  /* 0x0000006f00047202 */ /* 0x000fe20000000f00 */
[----:B------:R-:W-:Y:S01]  /*c8f0*/  IMAD.MOV.U32 R90, RZ, RZ, R7 ;  /* 0x000000ffff5a7224 */ /* 0x000fe200078e0007 */
[----:B------:R-:W-:Y:S01]  /*c900*/  MOV R91, R6 ;  /* 0x00000006005b7202 */ /* 0x000fe20000000f00 */
[----:B------:R-:W-:Y:S01]  /*c910*/  IMAD.MOV.U32 R89, RZ, RZ, R5 ;  /* 0x000000ffff597224 */ /* 0x000fe200078e0005 */
[----:B------:R-:W-:Y:S02]  /*c920*/  MOV R80, R28 ;  /* 0x0000001c00507202 */ /* 0x000fe40000000f00 */
[----:B------:R-:W-:Y:S01]  /*c930*/  LDSM.16.M88.4 R28, [R233] ;  /* 0x00000000e91c783b */ /* 0x000fe20000000200 */
[----:B------:R-:W-:-:S02]  /*c940*/  MOV R88, R4 ;  /* 0x0000000400587202 */ /* 0x000fc40000000f00 */
[----:B------:R-:W-:Y:S01]  /*c950*/  MOV R134, R120 ;  /* 0x0000007800867202 */ /* 0x000fe20000000f00 */
[----:B------:R-:W1:Y:S01]  /*c960*/  LDSM.16.M88.4 R4, [R238+0x2000] ;  /* 0x00200000ee04783b */ /* 0x000e620000000200 */
[----:B------:R-:W-:Y:S02]  /*c970*/  MOV R120, R109 ;  /* 0x0000006d00787202 */ /* 0x000fe40000000f00 */
[----:B------:R-:W-:Y:S01]  /*c980*/  MOV R210, R213 ;  /* 0x000000d500d27202 */ /* 0x000fe20000000f00 */
[----:B------:R-:W-:Y:S01]  /*c990*/  IMAD.MOV.U32 R209, RZ, RZ, R214 ;  /* 0x000000ffffd17224 */ /* 0x000fe200078e00d6 */
[----:B------:R-:W-:Y:S01]  /*c9a0*/  MOV R208, R212 ;  /* 0x000000d400d07202 */ /* 0x000fe20000000f00 */
[----:B------:R-:W-:Y:S02]  /*c9b0*/  IMAD.MOV.U32 R252, RZ, RZ, R215 ;  /* 0x000000fffffc7224 */ /* 0x000fe400078e00d7 */
[----:B------:R-:W-:Y:S01]  /*c9c0*/  IMAD.MOV.U32 R82, RZ, RZ, R210 ;  /* 0x000000ffff527224 */ /* 0x000fe200078e00d2 */
[----:B------:R-:W-:Y:S01]  /*c9d0*/  MOV R83, R209 ;  /* 0x000000d100537202 */ /* 0x000fe20000000f00 */
[----:B------:R-:W-:Y:S01]  /*c9e0*/  IMAD.MOV.U32 R81, RZ, RZ, R208 ;  /* 0x000000ffff517224 */ /* 0x000fe200078e00d0 */
[C---:B------:R-:W-:Y:S01]  /*c9f0*/  HMMA.16816.F32 R212, R16.reuse, R24, R244 ;  /* 0x0000001810d4723c */ /* 0x040fe200000018f4 */
[----:B------:R-:W-:Y:S07]  /*ca00*/  LDSM.16.M88.4 R24, [R233+0x800] ;  /* 0x00080000e918783b */ /* 0x000fee0000000200 */
[C---:B------:R-:W-:Y:S01]  /*ca10*/  HMMA.16816.F32 R208, R16.reuse, R12, R116 ;  /* 0x0000000c10d0723c */ /* 0x040fe20000001874 */
[----:B------:R-:W2:Y:S07]  /*ca20*/  LDSM.16.M88.4 R12, [R238] ;  /* 0x00000000ee0c783b */ /* 0x000eae0000000200 */
[----:B------:R-:W-:Y:S01]  /*ca30*/  HMMA.16816.F32 R244, R16, R20, R124 ;  /* 0x0000001410f4723c */ /* 0x000fe2000000187c */
[----:B------:R-:W3:Y:S07]  /*ca40*/  LDSM.16.M88.4 R20, [R233+0x1000] ;  /* 0x00100000e914783b */ /* 0x000eee0000000200 */
[----:B------:R-:W-:Y:S01]  /*ca50*/  MOV R111, R215 ;  /* 0x000000d7006f7202 */ /* 0x000fe20000000f00 */
[----:B------:R-:W-:Y:S01]  /*ca60*/  IMAD.MOV.U32 R110, RZ, RZ, R212 ;  /* 0x000000ffff6e7224 */ /* 0x000fe200078e00d4 */
[----:B------:R-:W-:Y:S01]  /*ca70*/  MOV R109, R213 ;  /* 0x000000d5006d7202 */ /* 0x000fe20000000f00 */
[----:B------:R-:W-:-:S02]  /*ca80*/  IMAD.MOV.U32 R108, RZ, RZ, R214 ;  /* 0x000000ffff6c7224 */ /* 0x000fc400078e00d6 */
[----:B------:R-:W-:Y:S07]  /*ca90*/  HMMA.16816.F32 R212, R16, R32, R204 ;  /* 0x0000002010d4723c */ /* 0x000fee00000018cc */
[----:B------:R-:W-:Y:S01]  /*caa0*/  IMAD.MOV.U32 R32, RZ, RZ, R134 ;  /* 0x000000ffff207224 */ /* 0x000fe200078e0086 */
[----:B------:R-:W-:Y:S01]  /*cab0*/  MOV R33, R135 ;  /* 0x0000008700217202 */ /* 0x000fe20000000f00 */
[----:B-1----:R-:W-:Y:S07]  /*cac0*/  HMMA.16816.F32 R204, R4, R28, R96 ;  /* 0x0000001c04cc723c */ /* 0x002fee0000001860 */
[----:B------:R-:W-:Y:S01]  /*cad0*/  IMAD.MOV.U32 R96, RZ, RZ, R111 ;  /* 0x000000ffff607224 */ /* 0x000fe200078e006f */
[----:B------:R-:W-:Y:S01]  /*cae0*/  HMMA.16816.F32 R132, R16, R34, R100 ;  /* 0x000000221084723c */ /* 0x000fe20000001864 */
[----:B------:R-:W-:Y:S01]  /*caf0*/  MOV R97, R114 ;  /* 0x0000007200617202 */ /* 0x000fe20000000f00 */
[----:B------:R-:W-:Y:S01]  /*cb00*/  IMAD.MOV.U32 R98, RZ, RZ, R113 ;  /* 0x000000ffff627224 */ /* 0x000fe200078e0071 */
[----:B------:R-:W-:-:S04]  /*cb10*/  MOV R99, R112 ;  /* 0x0000007000637202 */ /* 0x000fc80000000f00 */
[----:B------:R-:W-:Y:S01]  /*cb20*/  MOV R35, R131 ;  /* 0x0000008300237202 */ /* 0x000fe20000000f00 */
[----:B------:R-:W-:Y:S01]  /*cb30*/  IMAD.MOV.U32 R16, RZ, RZ, R130 ;  /* 0x000000ffff107224 */ /* 0x000fe200078e0082 */
[----:B------:R-:W-:Y:S01]  /*cb40*/  MOV R17, R129 ;  /* 0x0000008100117202 */ /* 0x000fe20000000f00 */
[----:B------:R-:W-:Y:S01]  /*cb50*/  IMAD.MOV.U32 R18, RZ, RZ, R128 ;  /* 0x000000ffff127224 */ /* 0x000fe200078e0080 */
[----:B------:R-:W-:Y:S01]  /*cb60*/  MOV R19, R123 ;  /* 0x0000007b00137202 */ /* 0x000fe20000000f00 */
[----:B--2---:R-:W-:Y:S01]  /*cb70*/  HMMA.16816.F32 R128, R12, R28, R92 ;  /* 0x0000001c0c80723c */ /* 0x004fe2000000185c */
[----:B------:R-:W-:Y:S01]  /*cb80*/  IMAD.MOV.U32 R34, RZ, RZ, R107 ;  /* 0x000000ffff227224 */ /* 0x000fe200078e006b */
[----:B------:R-:W-:Y:S01]  /*cb90*/  MOV R101, R121 ;  /* 0x0000007900657202 */ /* 0x000fe20000000f00 */
[----:B------:R-:W-:Y:S01]  /*cba0*/  IMAD.MOV.U32 R100, RZ, RZ, R122 ;  /* 0x000000ffff647224 */ /* 0x000fe200078e007a */
[----:B------:R-:W-:Y:S01]  /*cbb0*/  MOV R103, R115 ;  /* 0x0000007300677202 */ /* 0x000fe20000000f00 */
[----:B------:R-:W-:-:S02]  /*cbc0*/  IMAD.MOV.U32 R102, RZ, RZ, R120 ;  /* 0x000000ffff667224 */ /* 0x000fc400078e0078 */
[----:B------:R-:W-:Y:S01]  /*cbd0*/  IMAD.MOV.U32 R93, RZ, RZ, R110 ;  /* 0x000000ffff5d7224 */ /* 0x000fe200078e006e */
[----:B------:R-:W-:Y:S01]  /*cbe0*/  MOV R94, R109 ;  /* 0x0000006d005e7202 */ /* 0x000fe20000000f00 */
[----:B------:R-:W-:Y:S01]  /*cbf0*/  IMAD.MOV.U32 R95, RZ, RZ, R108 ;  /* 0x000000ffff5f7224 */ /* 0x000fe200078e006c */
[----:B------:R-:W-:Y:S07]  /*cc00*/  HMMA.16816.F32 R104, R12, R26, R52 ;  /* 0x0000001a0c68723c */ /* 0x000fee0000001834 */
[----:B------:R-:W-:Y:S01]  /*cc10*/  MOV R52, R93 ;  /* 0x0000005d00347202 */ /* 0x000fe20000000f00 */
[----:B------:R-:W-:Y:S01]  /*cc20*/  IMAD.MOV.U32 R53, RZ, RZ, R94 ;  /* 0x000000ffff357224 */ /* 0x000fe200078e005e */
[----:B------:R-:W-:Y:S01]  /*cc30*/  MOV R54, R95 ;  /* 0x0000005f00367202 */ /* 0x000fe20000000f00 */
[----:B------:R-:W-:Y:S01]  /*cc40*/  HMMA.16816.F32 R124, R4, R30, R84 ;  /* 0x0000001e047c723c */ /* 0x000fe20000001854 */
[----:B------:R-:W-:-:S07]  /*cc50*/  IMAD.MOV.U32 R55, RZ, RZ, R96 ;  /* 0x000000ffff377224 */ /* 0x000fce00078e0060 */
[----:B---3--:R-:W-:Y:S01]  /*cc60*/  HMMA.16816.F32 R92, R4, R22, R40 ;  /* 0x00000016045c723c */ /* 0x008fe20000001828 */
[----:B------:R-:W-:Y:S07]  /*cc70*/  LDSM.16.M88.4 R40, [R233+0x3800] ;  /* 0x00380000e928783b */ /* 0x000fee0000000200 */
[C---:B------:R-:W-:Y:S01]  /*cc80*/  HMMA.16816.F32 R120, R12.reuse, R30, R76 ;  /* 0x0000001e0c78723c */ /* 0x040fe2000000184c */
[----:B------:R-:W1:Y:S06]  /*cc90*/  LDSM.16.M88.4 R28, [R233+0x3000] ;  /* 0x00300000e91c783b */ /* 0x000e6c0000000200 */
[----:B------:R-:W-:Y:S01]  /*cca0*/  MOV R76, R17 ;  /* 0x00000011004c7202 */ /* 0x000fe20000000f00 */
[----:B------:R-:W-:Y:S01]  /*ccb0*/  HMMA.16816.F32 R116, R12, R24, R64 ;  /* 0x000000180c74723c */ /* 0x000fe20000001840 */
[----:B------:R-:W-:Y:S01]  /*ccc0*/  IMAD.MOV.U32 R77, RZ, RZ, R18 ;  /* 0x000000ffff4d7224 */ /* 0x000fe200078e0012 */
[----:B------:R-:W-:Y:S01]  /*ccd0*/  MOV R78, R19 ;  /* 0x00000013004e7202 */ /* 0x000fe20000000f00 */
[----:B------:R-:W-:-:S04]  /*cce0*/  IMAD.MOV.U32 R79, RZ, RZ, R100 ;  /* 0x000000ffff4f7224 */ /* 0x000fc800078e0064 */
[----:B------:R-:W-:Y:S01]  /*ccf0*/  IMAD.MOV.U32 R67, RZ, RZ, R16 ;  /* 0x000000ffff437224 */ /* 0x000fe200078e0010 */
[C---:B------:R-:W-:Y:S01]  /*cd00*/  HMMA.16816.F32 R112, R4.reuse, R24, R60 ;  /* 0x000000180470723c */ /* 0x040fe2000000183c */
[----:B------:R-:W-:Y:S01]  /*cd10*/  MOV R64, R97 ;  /* 0x0000006100407202 */ /* 0x000fe20000000f00 */
[----:B------:R-:W-:Y:S01]  /*cd20*/  IMAD.MOV.U32 R65, RZ, RZ, R98 ;  /* 0x000000ffff417224 */ /* 0x000fe200078e0062 */
[----:B------:R-:W-:Y:S01]  /*cd30*/  MOV R66, R99 ;  /* 0x0000006300427202 */ /* 0x000fe20000000f00 */
[----:B------:R-:W-:Y:S03]  /*cd40*/  LDSM.16.M88.4 R16, [R233+0x2800] ;  /* 0x00280000e910783b */ /* 0x000fe60000000200 */
[----:B------:R-:W-:Y:S01]  /*cd50*/  MOV R60, R89 ;  /* 0x00000059003c7202 */ /* 0x000fe20000000f00 */
[----:B------:R-:W-:Y:S01]  /*cd60*/  HMMA.16816.F32 R108, R4, R26, R56 ;  /* 0x0000001a046c723c */ /* 0x000fe20000001838 */
[----:B------:R-:W2:Y:S01]  /*cd70*/  LDSM.16.M88.4 R24, [R233+0x1800] ;  /* 0x00180000e918783b */ /* 0x000ea20000000200 */
[----:B------:R-:W-:Y:S01]  /*cd80*/  IMAD.MOV.U32 R61, RZ, RZ, R90 ;  /* 0x000000ffff3d7224 */ /* 0x000fe200078e005a */
[----:B------:R-:W-:Y:S01]  /*cd90*/  MOV R62, R91 ;  /* 0x0000005b003e7202 */ /* 0x000fe20000000f00 */
[----:B------:R-:W-:-:S03]  /*cda0*/  IMAD.MOV.U32 R63, RZ, RZ, R80 ;  /* 0x000000ffff3f7224 */ /* 0x000fc600078e0050 */
[----:B------:R-:W-:Y:S01]  /*cdb0*/  MOV R56, R101 ;  /* 0x0000006500387202 */ /* 0x000fe20000000f00 */
[----:B------:R-:W-:Y:S01]  /*cdc0*/  IMAD.MOV.U32 R57, RZ, RZ, R102 ;  /* 0x000000ffff397224 */ /* 0x000fe200078e0066 */
[----:B------:R-:W-:Y:S01]  /*cdd0*/  MOV R58, R103 ;  /* 0x00000067003a7202 */ /* 0x000fe20000000f00 */
[----:B------:R-:W-:Y:S01]  /*cde0*/  IMAD.MOV.U32 R59, RZ, RZ, R88 ;  /* 0x000000ffff3b7224 */ /* 0x000fe200078e0058 */
[-C--:B------:R-:W-:Y:S07]  /*cdf0*/  HMMA.16816.F32 R100, R12, R20.reuse, R48 ;  /* 0x000000140c64723c */ /* 0x080fee0000001830 */
[----:B------:R-:W-:Y:S01]  /*ce00*/  IMAD.MOV.U32 R51, RZ, RZ, R252 ;  /* 0x000000ffff337224 */ /* 0x000fe200078e00fc */
[----:B------:R-:W-:Y:S01]  /*ce10*/  HMMA.16816.F32 R96, R4, R20, R44 ;  /* 0x000000140460723c */ /* 0x000fe2000000182c */
[----:B------:R-:W-:Y:S01]  /*ce20*/  MOV R48, R81 ;  /* 0x0000005100307202 */ /* 0x000fe20000000f00 */
[----:B------:R-:W-:Y:S01]  /*ce30*/  IMAD.MOV.U32 R49, RZ, RZ, R82 ;  /* 0x000000ffff317224 */ /* 0x000fe200078e0052 */
[----:B------:R-:W-:-:S04]  /*ce40*/  MOV R50, R83 ;  /* 0x0000005300327202 */ /* 0x000fc80000000f00 */
[----:B------:R-:W-:Y:S01]  /*ce50*/  MOV R44, R243 ;  /* 0x000000f3002c7202 */ /* 0x000fe20000000f00 */
[----:B------:R-:W-:Y:S01]  /*ce60*/  HMMA.16816.F32 R88, R12, R22, R36 ;  /* 0x000000160c58723c */ /* 0x000fe20000001824 */
[----:B------:R-:W3:Y:S01]  /*ce70*/  LDSM.16.M88.4 R20, [R233+0x2000] ;  /* 0x00200000e914783b */ /* 0x000ee20000000200 */
[----:B------:R-:W-:Y:S01]  /*ce80*/  IMAD.MOV.U32 R45, RZ, RZ, R242 ;  /* 0x000000ffff2d7224 */ /* 0x000fe200078e00f2 */
[----:B------:R-:W-:Y:S01]  /*ce90*/  MOV R46, R241 ;  /* 0x000000f1002e7202 */ /* 0x000fe20000000f00 */
[----:B------:R-:W-:-:S04]  /*cea0*/  IMAD.MOV.U32 R47, RZ, RZ, R75 ;  /* 0x000000ffff2f7224 */ /* 0x000fc800078e004b */
[----:B-1----:R-:W-:Y:S01]  /*ceb0*/  HMMA.16816.F32 R136, R4, R28, R136 ;  /* 0x0000001c0488723c */ /* 0x002fe20000001888 */
[----:B------:R-:W1:Y:S01]  /*cec0*/  S2R R252, SR_TID.X ;  /* 0x0000000000fc7919 */ /* 0x000e620000002100 */
[----:B------:R-:W-:Y:S01]  /*ced0*/  MOV R36, R74 ;  /* 0x0000004a00247202 */ /* 0x000fe20000000f00 */
[----:B------:R-:W-:Y:S01]  /*cee0*/  IMAD.MOV.U32 R37, RZ, RZ, R3 ;  /* 0x000000ffff257224 */ /* 0x000fe200078e0003 */
[----:B------:R-:W-:Y:S01]  /*cef0*/  MOV R38, R2 ;  /* 0x0000000200267202 */ /* 0x000fe20000000f00 */
[----:B------:R-:W-:Y:S01]  /*cf00*/  IMAD.MOV.U32 R39, RZ, RZ, R0 ;  /* 0x000000ffff277224 */ /* 0x000fe200078e0000 */
[----:B------:R-:W-:Y:S01]  /*cf10*/  UISETP.GE.AND UP0, UPT, UR34, 0x3, UPT ;  /* 0x000000032200788c */ /* 0x000fe2000bf06270 */
[----:B------:R-:W-:-:S04]  /*cf20*/  DEPBAR.LE SB0, 0x0 ;  /* 0x000080000000791a */ /* 0x000fc80000000000 */
[----:B------:R-:W-:Y:S08]  /*cf30*/  HMMA.16816.F32 R44, R4, R40, R44 ;  /* 0x00000028042c723c */ /* 0x000ff0000000182c */
[----:B------:R-:W-:Y:S05]  /*cf40*/  HMMA.16816.F32 R132, R12, R42, R132 ;  /* 0x0000002a0c84723c */ /* 0x000fea0000001884 */
[----:B------:R-:W-:Y:S01]  /*cf50*/  MOV R242, R136 ;  /* 0x0000008800f27202 */ /* 0x000fe20000000f00 */
[----:B------:R-:W-:-:S02]  /*cf60*/  IMAD.MOV.U32 R241, RZ, RZ, R139 ;  /* 0x000000fffff17224 */ /* 0x000fc400078e008b */
[C---:B--2---:R-:W-:Y:S08]  /*cf70*/  HMMA.16816.F32 R84, R4.reuse, R24, R200 ;  /* 0x000000180454723c */ /* 0x044ff000000018c8 */
[----:B------:R-:W-:Y:S01]  /*cf80*/  HMMA.16816.F32 R80, R4, R26, R224 ;  /* 0x0000001a0450723c */ /* 0x000fe200000018e0 */
[----:B------:R-:W-:Y:S01]  /*cf90*/  MOV R3, R45 ;  /* 0x0000002d00037202 */ /* 0x000fe20000000f00 */
[----:B------:R-:W-:Y:S01]  /*cfa0*/  IMAD.MOV.U32 R2, RZ, RZ, R44 ;  /* 0x000000ffff027224 */ /* 0x000fe200078e002c */
[----:B------:R-:W-:Y:S01]  /*cfb0*/  MOV R75, R47 ;  /* 0x0000002f004b7202 */ /* 0x000fe20000000f00 */
[----:B------:R-:W-:-:S04]  /*cfc0*/  IMAD.MOV.U32 R74, RZ, RZ, R46 ;  /* 0x000000ffff4a7224 */ /* 0x000fc800078e002e */
[C---:B------:R-:W-:Y:S07]  /*cfd0*/  HMMA.16816.F32 R200, R4.reuse, R16, R36 ;  /* 0x0000001004c8723c */ /* 0x040fee0000001824 */
[----:B------:R-:W-:Y:S01]  /*cfe0*/  IMAD.MOV.U32 R38, RZ, RZ, R138 ;  /* 0x000000ffff267224 */ /* 0x000fe200078e008a */
[C---:B------:R-:W-:Y:S07]  /*cff0*/  HMMA.16816.F32 R224, R4.reuse, R18, R32 ;  /* 0x0000001204e0723c */ /* 0x040fee0000001820 */
[----:B------:R-:W-:Y:S01]  /*d000*/  MOV R32, R137 ;  /* 0x0000008900207202 */ /* 0x000fe20000000f00 */
[C---:B------:R-:W-:Y:S08]  /*d010*/  HMMA.16816.F32 R44, R4.reuse, R42, R48 ;  /* 0x0000002a042c723c */ /* 0x040ff00000001830 */
[C---:B---3--:R-:W-:Y:S08]  /*d020*/  HMMA.16816.F32 R76, R4.reuse, R20, R76 ;  /* 0x00000014044c723c */ /* 0x048ff0000000184c */
[C---:B------:R-:W-:Y:S08]  /*d030*/  HMMA.16816.F32 R64, R4.reuse, R22, R64 ;  /* 0x000000160440723c */ /* 0x040ff00000001840 */
[----:B------:R-:W-:Y:S07]  /*d040*/  HMMA.16816.F32 R136, R4, R30, R68 ;  /* 0x0000001e0488723c */ /* 0x000fee0000001844 */
[----:B------:R-:W-:Y:S01]  /*d050*/  FMUL.FTZ R6, R128, c[0x0][0x2ec] ;  /* 0x0000bb0080067a20 */ /* 0x000fe20000410000 */
[----:B------:R-:W-:Y:S01]  /*d060*/  HMMA.16816.F32 R52, R12, R20, R52 ;  /* 0x000000140c34723c */ /* 0x000fe20000001834 */
[----:B-1----:R-:W-:-:S07]  /*d070*/  SHF.L.U32 R252, R252, 0x1, RZ ;  /* 0x00000001fcfc7819 */ /* 0x002fce00000006ff */
[C---:B------:R-:W-:Y:S08]  /*d080*/  HMMA.16816.F32 R48, R12.reuse, R22, R248 ;  /* 0x000000160c30723c */ /* 0x040ff000000018f8 */
[C---:B------:R-:W-:Y:S01]  /*d090*/  HMMA.16816.F32 R20, R12.reuse, R28, R208 ;  /* 0x0000001c0c14723c */ /* 0x040fe200000018d0 */
[----:B------:R1:W-:Y:S01]  /*d0a0*/  MUFU.TANH R211, R6 ;  /* 0x0000000600d37308 */ /* 0x0003e20000002400 */
[----:B------:R-:W-:Y:S01]  /*d0b0*/  IMAD.U32 R0, RZ, RZ, UR8 ;  /* 0x00000008ff007e24 */ /* 0x000fe2000f8e00ff */
[----:B------:R-:W-:Y:S01]  /*d0c0*/  LOP3.LUT R252, R252, 0x6, RZ, 0xc0, !PT ;  /* 0x00000006fcfc7812 */ /* 0x000fe200078ec0ff */
        /* <DEDUP_REMOVED lines=10> */
[----:B------:R-:W-:Y:S01]  /*d170*/  MOV R70, R136 ;  /* 0x0000008800467202 */ /* 0x000fe20000000f00 */
[----:B-1----:R-:W-:Y:S01]  /*d180*/  FMUL.FTZ R6, R129, c[0x0][0x2ec] ;  /* 0x0000bb0081067a20 */ /* 0x002fe20000410000 */
[----:B------:R-:W-:Y:S01]  /*d190*/  LEA R0, R0, R252, 0x7 ;  /* 0x000000fc00007211 */ /* 0x000fe200078e38ff */
[----:B------:R-:W-:Y:S01]  /*d1a0*/  HMMA.16816.F32 R44, R12, R16, R244 ;  /* 0x000000100c2c723c */ /* 0x000fe200000018f4 */
[----:B------:R1:W5:Y:S01]  /*d1b0*/  LDL.LU.64 R138, [R1+0x110] ;  /* 0x00011000018a7983 */ /* 0x0003620000300a00 */
[----:B------:R2:W-:Y:S01]  /*d1c0*/  MUFU.TANH R208, R6 ;  /* 0x0000000600d07308 */ /* 0x0005e20000002400 */
[----:B------:R-:W-:-:S05]  /*d1d0*/  IMAD.MOV.U32 R252, RZ, RZ, R135 ;  /* 0x000000fffffc7224 */ /* 0x000fca00078e0087 */
[C---:B------:R-:W-:Y:S08]  /*d1e0*/  HMMA.16816.F32 R248, R12.reuse, R40, R212 ;  /* 0x000000280cf8723c */ /* 0x040ff000000018d4 */
[C---:B------:R-:W-:Y:S01]  /*d1f0*/  HMMA.16816.F32 R56, R12.reuse, R26, R56 ;  /* 0x0000001a0c38723c */ /* 0x040fe20000001838 */
[----:B------:R-:W-:Y:S01]  /*d200*/  MOV R210, R69 ;  /* 0x0000004500d27202 */ /* 0x000fe20000000f00 */
[----:B--2---:R-:W-:Y:S01]  /*d210*/  FMUL.FTZ R6, R130, c[0x0][0x2ec] ;  /* 0x0000bb0082067a20 */ /* 0x004fe20000410000 */
[----:B------:R-:W-:Y:S01]  /*d220*/  MOV R17, R3 ;  /* 0x0000000300117202 */ /* 0x000fe20000000f00 */
[----:B------:R1:W5:Y:S01]  /*d230*/  LDL.LU.64 R136, [R1+0x108] ;  /* 0x0001080001887983 */ /* 0x0003620000300a00 */
[----:B------:R-:W-:Y:S01]  /*d240*/  IMAD.MOV.U32 R41, RZ, RZ, R134 ;  /* 0x000000ffff297224 */ /* 0x000fe200078e0086 */
[----:B------:R2:W-:Y:S01]  /*d250*/  MUFU.TANH R132, R6 ;  /* 0x0000000600847308 */ /* 0x0005e20000002400 */
[C---:B------:R-:W-:Y:S01]  /*d260*/  IADD3 R35, R0.reuse, 0x8, RZ ;  /* 0x0000000800237810 */ /* 0x040fe20007ffe0ff */
[----:B------:R-:W-:Y:S01]  /*d270*/  HMMA.16816.F32 R244, R12, R30, R216 ;  /* 0x0000001e0cf4723c */ /* 0x000fe200000018d8 */
[----:B------:R-:W-:-:S02]  /*d280*/  IADD3 R34, R0, 0x9, RZ ;  /* 0x0000000900227810 */ /* 0x000fc40007ffe0ff */
[C---:B------:R-:W-:Y:S02]  /*d290*/  IADD3 R36, R0.reuse, 0x1, RZ ;  /* 0x0000000100247810 */ /* 0x040fe40007ffe0ff */
[C---:B------:R-:W-:Y:S01]  /*d2a0*/  IADD3 R33, R0.reuse, 0x10, RZ ;  /* 0x0000001000217810 */ /* 0x040fe20007ffe0ff */
[----:B------:R-:W-:Y:S01]  /*d2b0*/  I2F R7, R35 ;  /* 0x0000002300077306 */ /* 0x000fe20000201400 */
[----:B------:R-:W-:Y:S01]  /*d2c0*/  IMAD.MOV.U32 R219, RZ, RZ, R39 ;  /* 0x000000ffffdb7224 */ /* 0x000fe200078e0027 */
[----:B------:R-:W-:Y:S01]  /*d2d0*/  HMMA.16816.F32 R24, R12, R18, R220 ;  /* 0x000000120c18723c */ /* 0x000fe200000018dc */
[----:B------:R-:W-:Y:S02]  /*d2e0*/  MOV R218, R242 ;  /* 0x000000f200da7202 */ /* 0x000fe40000000f00 */
[-C--:B------:R-:W-:Y:S02]  /*d2f0*/  ISETP.GE.AND P3, PT, R0, R8.reuse, PT ;  /* 0x000000080000720c */ /* 0x080fe40003f66270 */
[----:B------:R-:W-:Y:S01]  /*d300*/  ISETP.GE.AND P0, PT, R36, R8, PT ;  /* 0x000000082400720c */ /* 0x000fe20003f06270 */
[----:B--2---:R-:W-:Y:S01]  /*d310*/  FMUL.FTZ R6, R131, c[0x0][0x2ec] ;  /* 0x0000bb0083067a20 */ /* 0x004fe20000410000 */
[----:B------:R-:W-:Y:S01]  /*d320*/  MOV R222, R32 ;  /* 0x0000002000de7202 */ /* 0x000fe20000000f00 */
[----:B------:R-:W-:Y:S01]  /*d330*/  IMAD.MOV.U32 R220, RZ, RZ, R2 ;  /* 0x000000ffffdc7224 */ /* 0x000fe200078e0002 */
[----:B------:R-:W-:Y:S01]  /*d340*/  IADD3 R32, R0, 0x11, RZ ;  /* 0x0000001100207810 */ /* 0x000fe20007ffe0ff */
[----:B------:R2:W-:Y:S01]  /*d350*/  MUFU.TANH R135, R6 ;  /* 0x0000000600877308 */ /* 0x0005e20000002400 */
[----:B------:R-:W-:Y:S01]  /*d360*/  IMAD.MOV.U32 R221, RZ, RZ, R4 ;  /* 0x000000ffffdd7224 */ /* 0x000fe200078e0004 */
[-C--:B------:R-:W-:Y:S01]  /*d370*/  ISETP.GE.AND P2, PT, R35, R8.reuse, PT ;  /* 0x000000082300720c */ /* 0x080fe20003f46270 */
[----:B------:R-:W-:Y:S01]  /*d380*/  IMAD.MOV.U32 R223, RZ, RZ, R5 ;  /* 0x000000ffffdf7224 */ /* 0x000fe200078e0005 */
[----:B------:R-:W-:-:S02]  /*d390*/  ISETP.GE.AND P4, PT, R34, R8, PT ;  /* 0x000000082200720c */ /* 0x000fc40003f86270 */
[-C--:B------:R-:W-:Y:S02]  /*d3a0*/  ISETP.GE.AND P5, PT, R32, R8.reuse, PT ;  /* 0x000000082000720c */ /* 0x080fe40003fa6270 */
[----:B------:R-:W3:Y:S01]  /*d3b0*/  I2F R5, R0 ;  /* 0x0000000000057306 */ /* 0x000ee20000201400 */
[----:B------:R-:W-:Y:S01]  /*d3c0*/  ISETP.GE.AND P6, PT, R33, R8, PT ;  /* 0x000000082100720c */ /* 0x000fe20003fc6270 */
[----:B--2---:R-:W-:-:S06]  /*d3d0*/  FMUL.FTZ R6, R204, c[0x0][0x2ec] ;  /* 0x0000bb00cc067a20 */ /* 0x004fcc0000410000 */
[----:B------:R-:W-:Y:S01]  /*d3e0*/  I2F R3, R34 ;  /* 0x0000002200037306 */ /* 0x000fe20000201400 */
[----:B---3--:R-:W-:-:S07]  /*d3f0*/  FFMA.FTZ R213, R5, UR4, R132 ;  /* 0x0000000405d57c23 */ /* 0x008fce0008010084 */
[----:B------:R2:W-:Y:S01]  /*d400*/  MUFU.TANH R31, R6 ;  /* 0x00000006001f7308 */ /* 0x0005e20000002400 */
[----:B------:R-:W-:-:S05]  /*d410*/  FFMA.FTZ R211, R5, UR4, R211 ;  /* 0x0000000405d37c23 */ /* 0x000fca00080100d3 */
[----:B------:R-:W-:Y:S02]  /*d420*/  FSEL R211, R211, -INF , !P3 ;  /* 0xff800000d3d37808 */ /* 0x000fe40005800000 */
[----:B------:R-:W-:Y:S01]  /*d430*/  I2F R4, R32 ;  /* 0x0000002000047306 */ /* 0x000fe20000201400 */
[----:B--2---:R-:W-:-:S07]  /*d440*/  FMUL.FTZ R6, R205, c[0x0][0x2ec] ;  /* 0x0000bb00cd067a20 */ /* 0x004fce0000410000 */
[----:B------:R-:W2:Y:S08]  /*d450*/  I2F R16, R36 ;  /* 0x0000002400107306 */ /* 0x000eb00000201400 */
[----:B------:R3:W-:Y:S08]  /*d460*/  MUFU.TANH R133, R6 ;  /* 0x0000000600857308 */ /* 0x0007f00000002400 */
[----:B------:R-:W-:Y:S01]  /*d470*/  I2F R2, R33 ;  /* 0x0000002100027306 */ /* 0x000fe20000201400 */
[----:B--2---:R-:W-:-:S05]  /*d480*/  FFMA.FTZ R208, R16, UR4, R208 ;  /* 0x0000000410d07c23 */ /* 0x004fca00080100d0 */
[----:B------:R-:W-:Y:S01]  /*d490*/  FSEL R208, R208, -INF , !P0 ;  /* 0xff800000d0d07808 */ /* 0x000fe20004000000 */
[----:B---3--:R-:W-:-:S04]  /*d4a0*/  FMUL.FTZ R6, R206, c[0x0][0x2ec] ;  /* 0x0000bb00ce067a20 */ /* 0x008fc80000410000 */
[----:B------:R2:W3:Y:S02]  /*d4b0*/  MUFU.TANH R30, R6 ;  /* 0x00000006001e7308 */ /* 0x0004e40000002400 */
[----:B--2---:R-:W-:Y:S02]  /*d4c0*/  FMUL.FTZ R6, R207, c[0x0][0x2ec] ;  /* 0x0000bb00cf067a20 */ /* 0x004fe40000410000 */
[----:B---3--:R-:W-:Y:S01]  /*d4d0*/  FFMA.FTZ R217, R5, UR4, R30 ;  /* 0x0000000405d97c23 */ /* 0x008fe2000801001e */
[----:B------:R-:W-:-:S03]  /*d4e0*/  IADD3 R30, R0, 0x19, RZ ;  /* 0x00000019001e7810 */ /* 0x000fc60007ffe0ff */
[----:B------:R2:W-:Y:S01]  /*d4f0*/  MUFU.TANH R130, R6 ;  /* 0x0000000600827308 */ /* 0x0005e20000002400 */
[----:B------:R-:W-:Y:S01]  /*d500*/  BAR.SYNC.DEFER_BLOCKING 0x0 ;  /* 0x0000000000007b1d */ /* 0x000fe20000010000 */
[----:B------:R-:W-:Y:S01]  /*d510*/  ISETP.GE.AND P0, PT, R30, R8, PT ;  /* 0x000000081e00720c */ /* 0x000fe20003f06270 */
[----:B--2---:R-:W-:-:S05]  /*d520*/  FMUL.FTZ R6, R120, c[0x0][0x2ec] ;  /* 0x0000bb0078067a20 */ /* 0x004fca0000410000 */
[----:B------:R2:W3:Y:S02]  /*d530*/  MUFU.TANH R129, R6 ;  /* 0x0000000600817308 */ /* 0x0004e40000002400 */
[----:B--2---:R-:W-:Y:S02]  /*d540*/  FMUL.FTZ R6, R121, c[0x0][0x2ec] ;  /* 0x0000bb0079067a20 */ /* 0x004fe40000410000 */
[----:B---3--:R-:W-:-:S04]  /*d550*/  FFMA.FTZ R204, R7, UR4, R129 ;  /* 0x0000000407cc7c23 */ /* 0x008fc80008010081 */
[----:B------:R2:W-:Y:S01]  /*d560*/  MUFU.TANH R134, R6 ;  /* 0x0000000600867308 */ /* 0x0005e20000002400 */
[----:B------:R-:W-:Y:S01]  /*d570*/  FSEL R204, R204, -INF , !P2 ;  /* 0xff800000cccc7808 */ /* 0x000fe20005000000 */
[----:B--2---:R-:W-:-:S06]  /*d580*/  FMUL.FTZ R6, R122, c[0x0][0x2ec] ;  /* 0x0000bb007a067a20 */ /* 0x004fcc0000410000 */
[----:B------:R2:W3:Y:S02]  /*d590*/  MUFU.TANH R128, R6 ;  /* 0x0000000600807308 */ /* 0x0004e40000002400 */
[----:B--2---:R-:W-:Y:S02]  /*d5a0*/  FMUL.FTZ R6, R123, c[0x0][0x2ec] ;  /* 0x0000bb007b067a20 */ /* 0x004fe40000410000 */
[----:B---3--:R-:W-:-:S04]  /*d5b0*/  FFMA.FTZ R207, R7, UR4, R128 ;  /* 0x0000000407cf7c23 */ /* 0x008fc80008010080 */
[----:B------:R2:W-:Y:S02]  /*d5c0*/  MUFU.TANH R131, R6 ;  /* 0x0000000600837308 */ /* 0x0005e40000002400 */
[----:B--2---:R-:W-:-:S06]  /*d5d0*/  FMUL.FTZ R6, R124, c[0x0][0x2ec] ;  /* 0x0000bb007c067a20 */ /* 0x004fcc0000410000 */
[----:B------:R2:W-:Y:S02]  /*d5e0*/  MUFU.TANH R120, R6 ;  /* 0x0000000600787308 */ /* 0x0005e40000002400 */
[----:B--2---:R-:W-:-:S06]  /*d5f0*/  FMUL.FTZ R6, R125, c[0x0][0x2ec] ;  /* 0x0000bb007d067a20 */ /* 0x004fcc0000410000 */
[----:B------:R2:W-:Y:S02]  /*d600*/  MUFU.TANH R125, R6 ;  /* 0x00000006007d7308 */ /* 0x0005e40000002400 */
[----:B--2---:R-:W-:-:S06]  /*d610*/  FMUL.FTZ R6, R126, c[0x0][0x2ec] ;  /* 0x0000bb007e067a20 */ /* 0x004fcc0000410000 */
[----:B------:R2:W-:Y:S02]  /*d620*/  MUFU.TANH R29, R6 ;  /* 0x00000006001d7308 */ /* 0x0005e40000002400 */
[----:B--2---:R-:W-:Y:S01]  /*d630*/  FMUL.FTZ R6, R127, c[0x0][0x2ec] ;  /* 0x0000bb007f067a20 */ /* 0x004fe20000410000 */
[----:B------:R-:W-:Y:S01]  /*d640*/  MOV R127, R220 ;  /* 0x000000dc007f7202 */ /* 0x000fe20000000f00 */
[----:B------:R-:W-:-:S04]  /*d650*/  IMAD.MOV.U32 R220, RZ, RZ, R74 ;  /* 0x000000ffffdc7224 */ /* 0x000fc800078e004a */
[----:B------:R2:W-:Y:S02]  /*d660*/  MUFU.TANH R122, R6 ;  /* 0x00000006007a7308 */ /* 0x0005e40000002400 */
[----:B--2---:R-:W-:-:S06]  /*d670*/  FMUL.FTZ R6, R116, c[0x0][0x2ec] ;  /* 0x0000bb0074067a20 */ /* 0x004fcc0000410000 */
[----:B------:R2:W3:Y:S02]  /*d680*/  MUFU.TANH R121, R6 ;  /* 0x0000000600797308 */ /* 0x0004e40000002400 */
[----:B--2---:R-:W-:Y:S02]  /*d690*/  FMUL.FTZ R6, R117, c[0x0][0x2ec] ;  /* 0x0000bb0075067a20 */ /* 0x004fe40000410000 */
[----:B---3--:R-:W-:-:S04]  /*d6a0*/  FFMA.FTZ R132, R2, UR4, R121 ;  /* 0x0000000402847c23 */ /* 0x008fc80008010079 */
[----:B------:R2:W3:Y:S02]  /*d6b0*/  MUFU.TANH R124, R6 ;  /* 0x00000006007c7308 */ /* 0x0004e40000002400 */
[----:B--2---:R-:W-:Y:S02]  /*d6c0*/  FMUL.FTZ R6, R118, c[0x0][0x2ec] ;  /* 0x0000bb0076067a20 */ /* 0x004fe40000410000 */
[----:B---3--:R-:W-:-:S04]  /*d6d0*/  FFMA.FTZ R129, R4, UR4, R124 ;  /* 0x0000000404817c23 */ /* 0x008fc8000801007c */
[----:B------:R2:W-:Y:S01]  /*d6e0*/  MUFU.TANH R117, R6 ;  /* 0x0000000600757308 */ /* 0x0005e20000002400 */
[----:B------:R-:W-:Y:S01]  /*d6f0*/  FSEL R129, R129, -INF , !P5 ;  /* 0xff80000081817808 */ /* 0x000fe20006800000 */
[----:B--2---:R-:W-:-:S06]  /*d700*/  FMUL.FTZ R6, R119, c[0x0][0x2ec] ;  /* 0x0000bb0077067a20 */ /* 0x004fcc0000410000 */
[----:B------:R2:W-:Y:S02]  /*d710*/  MUFU.TANH R123, R6 ;  /* 0x00000006007b7308 */ /* 0x0005e40000002400 */
[----:B--2---:R-:W-:-:S06]  /*d720*/  FMUL.FTZ R6, R112, c[0x0][0x2ec] ;  /* 0x0000bb0070067a20 */ /* 0x004fcc0000410000 */
[----:B------:R2:W-:Y:S02]  /*d730*/  MUFU.TANH R116, R6 ;  /* 0x0000000600747308 */ /* 0x0005e40000002400 */
[----:B--2---:R-:W-:-:S06]  /*d740*/  FMUL.FTZ R6, R113, c[0x0][0x2ec] ;  /* 0x0000bb0071067a20 */ /* 0x004fcc0000410000 */
[----:B------:R2:W-:Y:S02]  /*d750*/  MUFU.TANH R118, R6 ;  /* 0x0000000600767308 */ /* 0x0005e40000002400 */
[----:B--2---:R-:W-:-:S06]  /*d760*/  FMUL.FTZ R6, R114, c[0x0][0x2ec] ;  /* 0x0000bb0072067a20 */ /* 0x004fcc0000410000 */
[----:B------:R2:W-:Y:S02]  /*d770*/  MUFU.TANH R28, R6 ;  /* 0x00000006001c7308 */ /* 0x0005e40000002400 */
        /* <DEDUP_REMOVED lines=15> */
[----:B--2---:R-:W-:Y:S02]  /*d870*/  FMUL.FTZ R6, R110, c[0x0][0x2ec] ;  /* 0x0000bb006e067a20 */ /* 0x004fe40000410000 */
[----:B------:R-:W-:-:S04]  /*d880*/  IMAD.MOV.U32 R110, RZ, RZ, R17 ;  /* 0x000000ffff6e7224 */ /* 0x000fc800078e0011 */
[----:B------:R2:W-:Y:S02]  /*d890*/  MUFU.TANH R12, R6 ;  /* 0x00000006000c7308 */ /* 0x0005e40000002400 */
[----:B--2---:R-:W-:Y:S01]  /*d8a0*/  FMUL.FTZ R6, R111, c[0x0][0x2ec] ;  /* 0x0000bb006f067a20 */ /* 0x004fe20000410000 */
[----:B------:R-:W-:-:S05]  /*d8b0*/  MOV R111, R75 ;  /* 0x0000004b006f7202 */ /* 0x000fca0000000f00 */
        /* <DEDUP_REMOVED lines=99> */
[----:B------:R2:W-:Y:S01]  /*def0*/  MUFU.TANH R58, R6 ;  /* 0x00000006003a7308 */ /* 0x0005e20000002400 */
[----:B------:R-:W-:Y:S02]  /*df00*/  FFMA.FTZ R210, R16, UR4, R135 ;  /* 0x0000000410d27c23 */ /* 0x000fe40008010087 */
[----:B--2---:R-:W-:Y:S01]  /*df10*/  FMUL.FTZ R6, R44, c[0x0][0x2ec] ;  /* 0x0000bb002c067a20 */ /* 0x004fe20000410000 */
[----:B------:R-:W-:Y:S01]  /*df20*/  MOV R44, R220 ;  /* 0x000000dc002c7202 */ /* 0x000fe20000000f00 */
[----:B------:R-:W-:Y:S01]  /*df30*/  IMAD.MOV.U32 R220, RZ, RZ, R221 ;  /* 0x000000ffffdc7224 */ /* 0x000fe200078e00dd */
[----:B------:R-:W-:Y:S02]  /*df40*/  MOV R221, R222 ;  /* 0x000000de00dd7202 */ /* 0x000fe40000000f00 */
[----:B------:R2:W-:Y:S01]  /*df50*/  MUFU.TANH R63, R6 ;  /* 0x00000006003f7308 */ /* 0x0005e20000002400 */
[----:B------:R-:W-:Y:S02]  /*df60*/  IMAD.MOV.U32 R222, RZ, RZ, R38 ;  /* 0x000000ffffde7224 */ /* 0x000fe400078e0026 */
[----:B--2---:R-:W-:-:S05]  /*df70*/  FMUL.FTZ R6, R45, c[0x0][0x2ec] ;  /* 0x0000bb002d067a20 */ /* 0x004fca0000410000 */
[----:B------:R2:W-:Y:S02]  /*df80*/  MUFU.TANH R66, R6 ;  /* 0x0000000600427308 */ /* 0x0005e40000002400 */
[----:B--2---:R-:W-:-:S06]  /*df90*/  FMUL.FTZ R6, R46, c[0x0][0x2ec] ;  /* 0x0000bb002e067a20 */ /* 0x004fcc0000410000 */
[----:B------:R2:W-:Y:S02]  /*dfa0*/  MUFU.TANH R54, R6 ;  /* 0x0000000600367308 */ /* 0x0005e40000002400 */
[----:B--2---:R-:W-:-:S06]  /*dfb0*/  FMUL.FTZ R6, R47, c[0x0][0x2ec] ;  /* 0x0000bb002f067a20 */ /* 0x004fcc0000410000 */
[----:B------:R2:W-:Y:S02]  /*dfc0*/  MUFU.TANH R62, R6 ;  /* 0x00000006003e7308 */ /* 0x0005e40000002400 */
[----:B--2---:R-:W-:Y:S02]  /*dfd0*/  FMUL.FTZ R6, R200, c[0x0][0x2ec] ;  /* 0x0000bb00c8067a20 */ /* 0x004fe40000410000 */
[----:B------:R-:W-:-:S04]  /*dfe0*/  FFMA.FTZ R200, R3, UR4, R134 ;  /* 0x0000000403c87c23 */ /* 0x000fc80008010086 */
[----:B------:R2:W-:Y:S01]  /*dff0*/  MUFU.TANH R39, R6 ;  /* 0x0000000600277308 */ /* 0x0005e20000002400 */
[----:B------:R-:W-:Y:S01]  /*e000*/  FFMA.FTZ R134, R2, UR4, R117 ;  /* 0x0000000402867c23 */ /* 0x000fe20008010075 */
[----:B------:R-:W-:Y:S01]  /*e010*/  FSEL R200, R200, -INF , !P4 ;  /* 0xff800000c8c87808 */ /* 0x000fe20006000000 */
[----:B--2---:R-:W-:-:S05]  /*e020*/  FMUL.FTZ R6, R201, c[0x0][0x2ec] ;  /* 0x0000bb00c9067a20 */ /* 0x004fca0000410000 */
[----:B------:R2:W-:Y:S02]  /*e030*/  MUFU.TANH R53, R6 ;  /* 0x0000000600357308 */ /* 0x0005e40000002400 */
[----:B--2---:R-:W-:Y:S02]  /*e040*/  FMUL.FTZ R6, R202, c[0x0][0x2ec] ;  /* 0x0000bb00ca067a20 */ /* 0x004fe40000410000 */
[----:B------:R-:W-:-:S04]  /*e050*/  FFMA.FTZ R202, R3, UR4, R131 ;  /* 0x0000000403ca7c23 */ /* 0x000fc80008010083 */
[----:B------:R2:W-:Y:S01]  /*e060*/  MUFU.TANH R14, R6 ;  /* 0x00000006000e7308 */ /* 0x0005e20000002400 */
[C---:B------:R-:W-:Y:S02]  /*e070*/  FFMA.FTZ R131, R4.reuse, UR4, R123 ;  /* 0x0000000404837c23 */ /* 0x040fe4000801007b */
[----:B--2---:R-:W-:Y:S01]  /*e080*/  FMUL.FTZ R6, R203, c[0x0][0x2ec] ;  /* 0x0000bb00cb067a20 */ /* 0x004fe20000410000 */
[----:B------:R-:W-:Y:S01]  /*e090*/  MOV R203, R222 ;  /* 0x000000de00cb7202 */ /* 0x000fe20000000f00 */
[----:B------:R-:W-:-:S03]  /*e0a0*/  FFMA.FTZ R222, R4, UR4, R118 ;  /* 0x0000000404de7c23 */ /* 0x000fc60008010076 */
[----:B------:R2:W-:Y:S01]  /*e0b0*/  MUFU.TANH R47, R6 ;  /* 0x00000006002f7308 */ /* 0x0005e20000002400 */
[----:B------:R-:W-:Y:S02]  /*e0c0*/  FMUL.FTZ R4, R218, c[0x0][0x2ec] ;  /* 0x0000bb00da047a20 */ /* 0x000fe40000410000 */
[----:B--2---:R-:W-:Y:S01]  /*e0d0*/  FMUL.FTZ R6, R24, c[0x0][0x2ec] ;  /* 0x0000bb0018067a20 */ /* 0x004fe20000410000 */
[----:B------:R-:W-:Y:S01]  /*e0e0*/  MOV R24, R219 ;  /* 0x000000db00187202 */ /* 0x000fe20000000f00 */
[----:B------:R-:W-:Y:S01]  /*e0f0*/  FFMA.FTZ R219, R5, UR4, R31 ;  /* 0x0000000405db7c23 */ /* 0x000fe2000801001f */
[----:B------:R-:W-:Y:S02]  /*e100*/  IADD3 R31, R0, 0x18, RZ ;  /* 0x00000018001f7810 */ /* 0x000fe40007ffe0ff */
[----:B------:R2:W-:Y:S02]  /*e110*/  MUFU.TANH R61, R6 ;  /* 0x00000006003d7308 */ /* 0x0005e40000002400 */
[----:B------:R-:W-:-:S06]  /*e120*/  ISETP.GE.AND P3, PT, R31, R8, PT ;  /* 0x000000081f00720c */ /* 0x000fcc0003f66270 */
[----:B------:R-:W3:Y:S01]  /*e130*/  I2F R5, R30 ;  /* 0x0000001e00057306 */ /* 0x000ee20000201400 */
[----:B--2---:R-:W-:Y:S01]  /*e140*/  FMUL.FTZ R6, R25, c[0x0][0x2ec] ;  /* 0x0000bb0019067a20 */ /* 0x004fe20000410000 */
[----:B------:R-:W-:-:S06]  /*e150*/  IADD3 R25, R0, 0x30, RZ ;  /* 0x0000003000197810 */ /* 0x000fcc0007ffe0ff */
[----:B------:R2:W-:Y:S01]  /*e160*/  MUFU.TANH R78, R6 ;  /* 0x00000006004e7308 */ /* 0x0005e20000002400 */
[C---:B---3--:R-:W-:Y:S02]  /*e170*/  FFMA.FTZ R214, R5.reuse, UR4, R109 ;  /* 0x0000000405d67c23 */ /* 0x048fe4000801006d */
[----:B------:R-:W-:Y:S02]  /*e180*/  FFMA.FTZ R212, R5, UR4, R106 ;  /* 0x0000000405d47c23 */ /* 0x000fe4000801006a */
[----:B------:R-:W-:Y:S02]  /*e190*/  IMAD.MOV.U32 R109, RZ, RZ, R95 ;  /* 0x000000ffff6d7224 */ /* 0x000fe400078e005f */
[----:B------:R-:W-:Y:S02]  /*e1a0*/  IMAD.MOV.U32 R95, RZ, RZ, R110 ;  /* 0x000000ffff5f7224 */ /* 0x000fe400078e006e */
[----:B--2---:R-:W-:Y:S01]  /*e1b0*/  FMUL.FTZ R6, R26, c[0x0][0x2ec] ;  /* 0x0000bb001a067a20 */ /* 0x004fe20000410000 */
[----:B------:R-:W-:-:S03]  /*e1c0*/  IADD3 R26, R0, 0x29, RZ ;  /* 0x00000029001a7810 */ /* 0x000fc60007ffe0ff */
[----:B------:R2:W-:Y:S01]  /*e1d0*/  MUFU.TANH R52, R6 ;  /* 0x0000000600347308 */ /* 0x0005e20000002400 */
[----:B------:R-:W-:Y:S01]  /*e1e0*/  ISETP.GE.AND P5, PT, R26, R8, PT ;  /* 0x000000081a00720c */ /* 0x000fe20003fa6270 */
[----:B--2---:R-:W-:Y:S01]  /*e1f0*/  FMUL.FTZ R6, R27, c[0x0][0x2ec] ;  /* 0x0000bb001b067a20 */ /* 0x004fe20000410000 */
[----:B------:R-:W-:-:S05]  /*e200*/  IADD3 R27, R0, 0x28, RZ ;  /* 0x00000028001b7810 */ /* 0x000fca0007ffe0ff */
[----:B------:R2:W-:Y:S02]  /*e210*/  MUFU.TANH R65, R6 ;  /* 0x0000000600417308 */ /* 0x0005e40000002400 */
[----:B--2---:R-:W-:Y:S02]  /*e220*/  FMUL.FTZ R6, R224, c[0x0][0x2ec] ;  /* 0x0000bb00e0067a20 */ /* 0x004fe40000410000 */
[----:B------:R-:W-:-:S04]  /*e230*/  FFMA.FTZ R224, R3, UR4, R122 ;  /* 0x0000000403e07c23 */ /* 0x000fc8000801007a */
[----:B------:R2:W-:Y:S01]  /*e240*/  MUFU.TANH R46, R6 ;  /* 0x00000006002e7308 */ /* 0x0005e20000002400 */
[----:B------:R-:W-:-:S05]  /*e250*/  FFMA.FTZ R122, R5, UR4, R119 ;  /* 0x00000004057a7c23 */ /* 0x000fca0008010077 */
[----:B------:R-:W-:Y:S01]  /*e260*/  FSEL R122, R122, -INF , !P0 ;  /* 0xff8000007a7a7808 */ /* 0x000fe20004000000 */
[----:B--2---:R-:W-:Y:S02]  /*e270*/  FMUL.FTZ R6, R225, c[0x0][0x2ec] ;  /* 0x0000bb00e1067a20 */ /* 0x004fe40000410000 */
[----:B------:R-:W-:Y:S01]  /*e280*/  FFMA.FTZ R225, R7, UR4, R29 ;  /* 0x0000000407e17c23 */ /* 0x000fe2000801001d */
[----:B------:R-:W-:Y:S01]  /*e290*/  IADD3 R29, R0, 0x20, RZ ;  /* 0x00000020001d7810 */ /* 0x000fe20007ffe0ff */
[----:B------:R2:W-:Y:S03]  /*e2a0*/  MUFU.TANH R55, R6 ;  /* 0x0000000600377308 */ /* 0x0005e60000002400 */
[----:B------:R-:W-:Y:S01]  /*e2b0*/  ISETP.GE.AND P2, PT, R29, R8, PT ;  /* 0x000000081d00720c */ /* 0x000fe20003f46270 */
[----:B--2---:R-:W-:Y:S02]  /*e2c0*/  FMUL.FTZ R6, R226, c[0x0][0x2ec] ;  /* 0x0000bb00e2067a20 */ /* 0x004fe40000410000 */
[----:B------:R-:W-:-:S02]  /*e2d0*/  FFMA.FTZ R226, R2, UR4, R116 ;  /* 0x0000000402e27c23 */ /* 0x000fc40008010074 */
[----:B------:R2:W-:Y:S02]  /*e2e0*/  MUFU.TANH R38, R6 ;  /* 0x0000000600267308 */ /* 0x0005e40000002400 */
[----:B--2---:R-:W-:Y:S02]  /*e2f0*/  FMUL.FTZ R6, R227, c[0x0][0x2ec] ;  /* 0x0000bb00e3067a20 */ /* 0x004fe40000410000 */
[----:B------:R-:W-:-:S04]  /*e300*/  FFMA.FTZ R227, R3, UR4, R125 ;  /* 0x0000000403e37c23 */ /* 0x000fc8000801007d */
[----:B------:R2:W-:Y:S01]  /*e310*/  MUFU.TANH R49, R6 ;  /* 0x0000000600317308 */ /* 0x0005e20000002400 */
[----:B------:R-:W-:Y:S02]  /*e320*/  FFMA.FTZ R125, R5, UR4, R115 ;  /* 0x00000004057d7c23 */ /* 0x000fe40008010073 */
[----:B------:R-:W-:-:S05]  /*e330*/  FMUL.FTZ R5, R203, c[0x0][0x2ec] ;  /* 0x0000bb00cb057a20 */ /* 0x000fca0000410000 */
[----:B------:R-:W3:Y:S01]  /*e340*/  I2F R3, R29 ;  /* 0x0000001d00037306 */ /* 0x000ee20000201400 */
[----:B--2---:R-:W-:Y:S01]  /*e350*/  FMUL.FTZ R6, R20, c[0x0][0x2ec] ;  /* 0x0000bb0014067a20 */ /* 0x004fe20000410000 */
[----:B------:R-:W-:Y:S01]  /*e360*/  MOV R20, R209 ;  /* 0x000000d100147202 */ /* 0x000fe20000000f00 */
[----:B------:R-:W-:-:S05]  /*e370*/  IMAD.MOV.U32 R209, RZ, RZ, R221 ;  /* 0x000000ffffd17224 */ /* 0x000fca00078e00dd */
[----:B------:R2:W-:Y:S01]  /*e380*/  MUFU.TANH R48, R6 ;  /* 0x0000000600307308 */ /* 0x0005e20000002400 */
[----:B------:R-:W-:Y:S02]  /*e390*/  FFMA.FTZ R221, R16, UR4, R130 ;  /* 0x0000000410dd7c23 */ /* 0x000fe40008010082 */
[----:B------:R-:W-:Y:S02]  /*e3a0*/  IMAD.MOV.U32 R130, RZ, RZ, R241 ;  /* 0x000000ffff827224 */ /* 0x000fe400078e00f1 */
[C---:B---3--:R-:W-:Y:S02]  /*e3b0*/  FFMA.FTZ R118, R3.reuse, UR4, R105 ;  /* 0x0000000403767c23 */ /* 0x048fe40008010069 */
[C---:B------:R-:W-:Y:S02]  /*e3c0*/  FFMA.FTZ R121, R3.reuse, UR4, R101 ;  /* 0x0000000403797c23 */ /* 0x040fe40008010065 */
[----:B------:R-:W-:Y:S01]  /*e3d0*/  FFMA.FTZ R205, R3, UR4, R43 ;  /* 0x0000000403cd7c23 */ /* 0x000fe2000801002b */
[----:B------:R-:W-:Y:S01]  /*e3e0*/  FSEL R118, R118, -INF , !P2 ;  /* 0xff80000076767808 */ /* 0x000fe20005000000 */
[----:B------:R-:W-:-:S02]  /*e3f0*/  FFMA.FTZ R241, R7, UR4, R120 ;  /* 0x0000000407f17c23 */ /* 0x000fc40008010078 */
[----:B------:R-:W-:Y:S01]  /*e400*/  FMUL.FTZ R7, R23, c[0x0][0x2ec] ;  /* 0x0000bb0017077a20 */ /* 0x000fe20000410000 */
[----:B------:R-:W-:Y:S01]  /*e410*/  IADD3 R23, R0, 0x38, RZ ;  /* 0x0000003800177810 */ /* 0x000fe20007ffe0ff */
[----:B--2---:R-:W-:Y:S02]  /*e420*/  FMUL.FTZ R6, R21, c[0x0][0x2ec] ;  /* 0x0000bb0015067a20 */ /* 0x004fe40000410000 */
[----:B------:R-:W-:Y:S01]  /*e430*/  MUFU.TANH R51, R7 ;  /* 0x0000000700337308 */ /* 0x000fe20000002400 */
[----:B------:R-:W-:Y:S01]  /*e440*/  IMAD.MOV.U32 R21, RZ, RZ, R41 ;  /* 0x000000ffff157224 */ /* 0x000fe200078e0029 */
[----:B------:R-:W-:-:S06]  /*e450*/  ISETP.GE.AND P2, PT, R23, R8, PT ;  /* 0x000000081700720c */ /* 0x000fcc0003f46270 */
[----:B------:R2:W-:Y:S08]  /*e460*/  MUFU.TANH R242, R6 ;  /* 0x0000000600f27308 */ /* 0x0005f00000002400 */
[----:B------:R3:W-:Y:S01]  /*e470*/  MUFU.TANH R7, R5 ;  /* 0x0000000500077308 */ /* 0x0007e20000002400 */
[----:B--2---:R-:W-:Y:S02]  /*e480*/  FMUL.FTZ R6, R22, c[0x0][0x2ec] ;  /* 0x0000bb0016067a20 */ /* 0x004fe40000410000 */
[----:B------:R-:W-:-:S05]  /*e490*/  IMAD.MOV.U32 R22, RZ, RZ, R223 ;  /* 0x000000ffff167224 */ /* 0x000fca00078e00df */
[----:B------:R-:W-:Y:S01]  /*e4a0*/  MUFU.TANH R41, R6 ;  /* 0x0000000600297308 */ /* 0x000fe20000002400 */
[----:B------:R-:W-:Y:S01]  /*e4b0*/  FFMA.FTZ R223, R16, UR4, R133 ;  /* 0x0000000410df7c23 */ /* 0x000fe20008010085 */
[----:B------:R-:W-:Y:S01]  /*e4c0*/  MOV R133, R220 ;  /* 0x000000dc00857202 */ /* 0x000fe20000000f00 */
[----:B------:R-:W-:Y:S01]  /*e4d0*/  FFMA.FTZ R220, R2, UR4, R28 ;  /* 0x0000000402dc7c23 */ /* 0x000fe2000801001c */
[----:B------:R-:W-:Y:S01]  /*e4e0*/  IADD3 R28, R0, 0x21, RZ ;  /* 0x00000021001c7810 */ /* 0x000fe20007ffe0ff */
[----:B---3--:R-:W-:Y:S01]  /*e4f0*/  FMUL.FTZ R5, R244, c[0x0][0x2ec] ;  /* 0x0000bb00f4057a20 */ /* 0x008fe20000410000 */
[----:B------:R-:W-:Y:S02]  /*e500*/  MOV R16, R24 ;  /* 0x0000001800107202 */ /* 0x000fe40000000f00 */
[----:B------:R-:W2:Y:S01]  /*e510*/  I2F R6, R31 ;  /* 0x0000001f00067306 */ /* 0x000ea20000201400 */
[----:B------:R-:W-:Y:S02]  /*e520*/  IADD3 R24, R0, 0x31, RZ ;  /* 0x0000003100187810 */ /* 0x000fe40007ffe0ff */
[----:B------:R-:W-:-:S02]  /*e530*/  ISETP.GE.AND P4, PT, R28, R8, PT ;  /* 0x000000081c00720c */ /* 0x000fc40003f86270 */
[----:B------:R-:W-:-:S03]  /*e540*/  ISETP.GE.AND P0, PT, R24, R8, PT ;  /* 0x000000081800720c */ /* 0x000fc60003f06270 */
[----:B------:R-:W3:Y:S01]  /*e550*/  I2F R2, R28 ;  /* 0x0000001c00027306 */ /* 0x000ee20000201400 */
[----:B--2---:R-:W-:-:S07]  /*e560*/  FFMA.FTZ R215, R6, UR4, R12 ;  /* 0x0000000406d77c23 */ /* 0x004fce000801000c */
[----:B------:R2:W-:Y:S01]  /*e570*/  MUFU.TANH R12, R4 ;  /* 0x00000004000c7308 */ /* 0x0005e20000002400 */
[C---:B------:R-:W-:Y:S02]  /*e580*/  FFMA.FTZ R126, R6.reuse, UR4, R114 ;  /* 0x00000004067e7c23 */ /* 0x040fe40008010072 */
[C---:B------:R-:W-:Y:S02]  /*e590*/  FFMA.FTZ R128, R6.reuse, UR4, R112 ;  /* 0x0000000406807c23 */ /* 0x040fe40008010070 */
[----:B------:R-:W-:Y:S01]  /*e5a0*/  FFMA.FTZ R218, R6, UR4, R104 ;  /* 0x0000000406da7c23 */ /* 0x000fe20008010068 */
[----:B------:R-:W-:Y:S01]  /*e5b0*/  MOV R104, R133 ;  /* 0x0000008500687202 */ /* 0x000fe20000000f00 */
[----:B---3--:R-:W-:Y:S01]  /*e5c0*/  FFMA.FTZ R114, R2, UR4, R108 ;  /* 0x0000000402727c23 */ /* 0x008fe2000801006c */
[----:B------:R-:W-:Y:S01]  /*e5d0*/  FSEL R126, R126, -INF , !P3 ;  /* 0xff8000007e7e7808 */ /* 0x000fe20005800000 */
[C---:B------:R-:W-:Y:S01]  /*e5e0*/  FFMA.FTZ R117, R2.reuse, UR4, R103 ;  /* 0x0000000402757c23 */ /* 0x040fe20008010067 */
[----:B------:R-:W-:Y:S01]  /*e5f0*/  MOV R103, R127 ;  /* 0x0000007f00677202 */ /* 0x000fe20000000f00 */
[C---:B------:R-:W-:Y:S01]  /*e600*/  FFMA.FTZ R206, R2.reuse, UR4, R102 ;  /* 0x0000000402ce7c23 */ /* 0x040fe20008010066 */
[----:B------:R-:W-:Y:S01]  /*e610*/  ISETP.GE.AND P3, PT, R25, R8, PT ;  /* 0x000000081900720c */ /* 0x000fe20003f66270 */
[----:B------:R-:W-:Y:S01]  /*e620*/  FFMA.FTZ R201, R2, UR4, R96 ;  /* 0x0000000402c97c23 */ /* 0x000fe20008010060 */
[----:B------:R-:W-:Y:S01]  /*e630*/  FSEL R114, R114, -INF , !P4 ;  /* 0xff80000072727808 */ /* 0x000fe20006000000 */
[----:B------:R-:W3:Y:S01]  /*e640*/  I2F R2, R25 ;  /* 0x0000001900027306 */ /* 0x000ee20000201400 */
[----:B--2---:R-:W-:-:S02]  /*e650*/  FMUL.FTZ R4, R209, c[0x0][0x2ec] ;  /* 0x0000bb00d1047a20 */ /* 0x004fc40000410000 */
[----:B------:R-:W-:Y:S02]  /*e660*/  FFMA.FTZ R209, R3, UR4, R100 ;  /* 0x0000000403d17c23 */ /* 0x000fe40008010064 */
[----:B------:R-:W-:Y:S01]  /*e670*/  IMAD.MOV.U32 R6, RZ, RZ, R22 ;  /* 0x000000ffff067224 */ /* 0x000fe200078e0016 */
[----:B------:R-:W-:Y:S01]  /*e680*/  IADD3 R22, R0, 0x39, RZ ;  /* 0x0000003900167810 */ /* 0x000fe20007ffe0ff */
[----:B------:R-:W-:Y:S01]  /*e690*/  IMAD.MOV.U32 R244, RZ, RZ, R104 ;  /* 0x000000fffff47224 */ /* 0x000fe200078e0068 */
[----:B------:R-:W-:Y:S02]  /*e6a0*/  MUFU.TANH R45, R4 ;  /* 0x00000004002d7308 */ /* 0x000fe40000002400 */
[----:B------:R-:W-:-:S06]  /*e6b0*/  ISETP.GE.AND P4, PT, R22, R8, PT ;  /* 0x000000081600720c */ /* 0x000fcc0003f86270 */
[----:B------:R-:W2:Y:S01]  /*e6c0*/  I2F R4, R27 ;  /* 0x0000001b00047306 */ /* 0x000ea20000201400 */
[C---:B---3--:R-:W-:Y:S02]  /*e6d0*/  FFMA.FTZ R106, R2.reuse, UR4, R89 ;  /* 0x00000004026a7c23 */ /* 0x048fe40008010059 */
[C---:B------:R-:W-:Y:S02]  /*e6e0*/  FFMA.FTZ R108, R2.reuse, UR4, R69 ;  /* 0x00000004026c7c23 */ /* 0x040fe40008010045 */
[----:B------:R-:W-:Y:S01]  /*e6f0*/  FFMA.FTZ R127, R2, UR4, R37 ;  /* 0x00000004027f7c23 */ /* 0x000fe20008010025 */
[----:B------:R-:W-:Y:S01]  /*e700*/  FSEL R106, R106, -INF , !P3 ;  /* 0xff8000006a6a7808 */ /* 0x000fe20005800000 */
[----:B------:R-:W-:Y:S01]  /*e710*/  FFMA.FTZ R123, R2, UR4, R17 ;  /* 0x00000004027b7c23 */ /* 0x000fe20008010011 */
[----:B------:R-:W3:Y:S01]  /*e720*/  I2F R3, R26 ;  /* 0x0000001a00037306 */ /* 0x000ee20000201400 */
[----:B------:R-:W-:Y:S02]  /*e730*/  IADD3 R17, R0, 0x50, RZ ;  /* 0x0000005000117810 */ /* 0x000fe40007ffe0ff */
[----:B------:R-:W-:Y:S01]  /*e740*/  STL [R1+0xb8], R106 ;  /* 0x0000b86a01007387 */ /* 0x000fe20000100800 */
[----:B--2---:R-:W-:-:S04]  /*e750*/  FFMA.FTZ R112, R4, UR4, R98 ;  /* 0x0000000404707c23 */ /* 0x004fc80008010062 */
[----:B------:R-:W2:Y:S01]  /*e760*/  I2F R2, R22 ;  /* 0x0000001600027306 */ /* 0x000ea20000201400 */
[C---:B------:R-:W-:Y:S01]  /*e770*/  FFMA.FTZ R113, R4.reuse, UR4, R97 ;  /* 0x0000000404717c23 */ /* 0x040fe20008010061 */
[----:B------:R-:W-:Y:S01]  /*e780*/  MOV R98, R21 ;  /* 0x0000001500627202 */ /* 0x000fe20000000f00 */
[----:B------:R-:W-:Y:S01]  /*e790*/  FFMA.FTZ R203, R4, UR4, R88 ;  /* 0x0000000404cb7c23 */ /* 0x000fe20008010058 */
[----:B------:R-:W-:Y:S01]  /*e7a0*/  IADD3 R21, R0, 0x40, RZ ;  /* 0x0000004000157810 */ /* 0x000fe20007ffe0ff */
[----:B------:R-:W-:Y:S02]  /*e7b0*/  FFMA.FTZ R135, R4, UR4, R40 ;  /* 0x0000000404877c23 */ /* 0x000fe40008010028 */
[----:B------:R-:W-:Y:S01]  /*e7c0*/  FMUL.FTZ R4, R130, c[0x0][0x2ec] ;  /* 0x0000bb0082047a20 */ /* 0x000fe20000410000 */
[----:B------:R4:W-:Y:S01]  /*e7d0*/  MUFU.TANH R40, R5 ;  /* 0x0000000500287308 */ /* 0x0009e20000002400 */
[----:B------:R-:W-:Y:S01]  /*e7e0*/  IMAD.MOV.U32 R97, RZ, RZ, R20 ;  /* 0x000000ffff617224 */ /* 0x000fe200078e0014 */
[----:B------:R-:W-:Y:S01]  /*e7f0*/  MOV R20, R111 ;  /* 0x0000006f00147202 */ /* 0x000fe20000000f00 */
[----:B---3--:R-:W-:-:S02]  /*e800*/  FFMA.FTZ R110, R3, UR4, R107 ;  /* 0x00000004036e7c23 */ /* 0x008fc4000801006b */
[C---:B------:R-:W-:Y:S02]  /*e810*/  FFMA.FTZ R111, R3.reuse, UR4, R99 ;  /* 0x00000004036f7c23 */ /* 0x040fe40008010063 */
[C---:B------:R-:W-:Y:S01]  /*e820*/  FFMA.FTZ R133, R3.reuse, UR4, R92 ;  /* 0x0000000403857c23 */ /* 0x040fe2000801005c */
[----:B------:R-:W-:Y:S01]  /*e830*/  MUFU.TANH R43, R4 ;  /* 0x00000004002b7308 */ /* 0x000fe20000002400 */
[----:B------:R-:W-:Y:S01]  /*e840*/  FFMA.FTZ R130, R3, UR4, R90 ;  /* 0x0000000403827c23 */ /* 0x000fe2000801005a */
[----:B------:R-:W-:Y:S01]  /*e850*/  FSEL R110, R110, -INF , !P5 ;  /* 0xff8000006e6e7808 */ /* 0x000fe20006800000 */
[C---:B--2---:R-:W-:Y:S01]  /*e860*/  FFMA.FTZ R116, R2.reuse, UR4, R74 ;  /* 0x0000000402747c23 */ /* 0x044fe2000801004a */
[----:B------:R-:W-:Y:S01]  /*e870*/  MOV R74, R20 ;  /* 0x00000014004a7202 */ /* 0x000fe20000000f00 */
[----:B------:R-:W-:Y:S01]  /*e880*/  FFMA.FTZ R96, R2, UR4, R87 ;  /* 0x0000000402607c23 */ /* 0x000fe20008010057 */
[----:B------:R-:W-:Y:S01]  /*e890*/  IADD3 R20, R0, 0x41, RZ ;  /* 0x0000004100147810 */ /* 0x000fe20007ffe0ff */
[C---:B------:R-:W-:Y:S01]  /*e8a0*/  FFMA.FTZ R99, R2.reuse, UR4, R85 ;  /* 0x0000000402637c23 */ /* 0x040fe20008010055 */
[----:B------:R-:W2:Y:S01]  /*e8b0*/  I2F R4, R24 ;  /* 0x0000001800047306 */ /* 0x000ea20000201400 */
[----:B------:R-:W-:Y:S01]  /*e8c0*/  FFMA.FTZ R107, R2, UR4, R56 ;  /* 0x00000004026b7c23 */ /* 0x000fe20008010038 */
[----:B------:R-:W-:Y:S01]  /*e8d0*/  ISETP.GE.AND P5, PT, R20, R8, PT ;  /* 0x000000081400720c */ /* 0x000fe20003fa6270 */
[----:B------:R-:W-:-:S02]  /*e8e0*/  IMAD.MOV.U32 R56, RZ, RZ, R95 ;  /* 0x000000ffff387224 */ /* 0x000fc400078e005f */
[----:B------:R-:W-:Y:S02]  /*e8f0*/  IMAD.MOV.U32 R90, RZ, RZ, R109 ;  /* 0x000000ffff5a7224 */ /* 0x000fe400078e006d */
[----:B----4-:R-:W-:Y:S01]  /*e900*/  FMUL.FTZ R5, R246, c[0x0][0x2ec] ;  /* 0x0000bb00f6057a20 */ /* 0x010fe20000410000 */
[----:B------:R-:W3:Y:S01]  /*e910*/  I2F R3, R23 ;  /* 0x0000001700037306 */ /* 0x000ee20000201400 */
[----:B------:R-:W-:Y:S02]  /*e920*/  IMAD.MOV.U32 R246, RZ, RZ, R98 ;  /* 0x000000fffff67224 */ /* 0x000fe400078e0062 */
[----:B--2---:R-:W-:-:S05]  /*e930*/  FFMA.FTZ R102, R4, UR4, R94 ;  /* 0x0000000404667c23 */ /* 0x004fca000801005e */
[----:B------:R2:W-:Y:S01]  /*e940*/  MUFU.TANH R37, R5 ;  /* 0x0000000500257308 */ /* 0x0005e20000002400 */
[C---:B------:R-:W-:Y:S02]  /*e950*/  FFMA.FTZ R105, R4.reuse, UR4, R93 ;  /* 0x0000000404697c23 */ /* 0x040fe4000801005d */
[C---:B------:R-:W-:Y:S02]  /*e960*/  FFMA.FTZ R124, R4.reuse, UR4, R91 ;  /* 0x00000004047c7c23 */ /* 0x040fe4000801005b */
[----:B------:R-:W-:Y:S02]  /*e970*/  FFMA.FTZ R119, R4, UR4, R84 ;  /* 0x0000000404777c23 */ /* 0x000fe40008010054 */
[----:B------:R-:W-:Y:S01]  /*e980*/  FMUL.FTZ R4, R245, c[0x0][0x2ec] ;  /* 0x0000bb00f5047a20 */ /* 0x000fe20000410000 */
[----:B------:R-:W-:Y:S01]  /*e990*/  MOV R245, R6 ;  /* 0x0000000600f57202 */ /* 0x000fe20000000f00 */
[----:B---3--:R-:W-:Y:S02]  /*e9a0*/  FFMA.FTZ R120, R3, UR4, R57 ;  /* 0x0000000403787c23 */ /* 0x008fe40008010039 */
[----:B------:R-:W-:-:S02]  /*e9b0*/  IMAD.MOV.U32 R57, RZ, RZ, R44 ;  /* 0x000000ffff397224 */ /* 0x000fc400078e002c */
[----:B------:R-:W-:Y:S01]  /*e9c0*/  MUFU.TANH R44, R4 ;  /* 0x00000004002c7308 */ /* 0x000fe20000002400 */
[C---:B------:R-:W-:Y:S02]  /*e9d0*/  FFMA.FTZ R100, R3.reuse, UR4, R86 ;  /* 0x0000000403647c23 */ /* 0x040fe40008010056 */
[C---:B------:R-:W-:Y:S02]  /*e9e0*/  FFMA.FTZ R101, R3.reuse, UR4, R75 ;  /* 0x0000000403657c23 */ /* 0x040fe4000801004b */
[----:B------:R-:W-:Y:S01]  /*e9f0*/  FFMA.FTZ R115, R3, UR4, R19 ;  /* 0x0000000403737c23 */ /* 0x000fe20008010013 */
[----:B------:R-:W-:Y:S01]  /*ea00*/  IADD3 R19, R0, 0x48, RZ ;  /* 0x0000004800137810 */ /* 0x000fe20007ffe0ff */
[----:B--2---:R-:W-:Y:S01]  /*ea10*/  FMUL.FTZ R5, R83, c[0x0][0x2ec] ;  /* 0x0000bb0053057a20 */ /* 0x004fe20000410000 */
[----:B------:R-:W2:Y:S01]  /*ea20*/  I2F R4, R21 ;  /* 0x0000001500047306 */ /* 0x000ea20000201400 */
[----:B------:R-:W-:Y:S02]  /*ea30*/  FSEL R100, R100, -INF , !P2 ;  /* 0xff80000064647808 */ /* 0x000fe40005000000 */
[----:B------:R-:W-:-:S02]  /*ea40*/  ISETP.GE.AND P3, PT, R19, R8, PT ;  /* 0x000000081300720c */ /* 0x000fc40003f66270 */
[----:B------:R-:W-:-:S03]  /*ea50*/  ISETP.GE.AND P2, PT, R17, R8, PT ;  /* 0x000000081100720c */ /* 0x000fc60003f46270 */
[----:B------:R-:W3:Y:S08]  /*ea60*/  I2F R3, R20 ;  /* 0x0000001400037306 */ /* 0x000ef00000201400 */
[----:B------:R-:W4:Y:S01]  /*ea70*/  I2F R2, R19 ;  /* 0x0000001300027306 */ /* 0x000f220000201400 */
[C---:B--2---:R-:W-:Y:S01]  /*ea80*/  FFMA.FTZ R95, R4.reuse, UR4, R70 ;  /* 0x00000004045f7c23 */ /* 0x044fe20008010046 */
[----:B------:R-:W-:Y:S01]  /*ea90*/  MOV R70, R103 ;  /* 0x0000006700467202 */ /* 0x000fe20000000f00 */
[----:B------:R-:W-:-:S02]  /*eaa0*/  FFMA.FTZ R92, R4, UR4, R80 ;  /* 0x00000004045c7c23 */ /* 0x000fc40008010050 */
[C---:B------:R-:W-:Y:S02]  /*eab0*/  FFMA.FTZ R109, R4.reuse, UR4, R42 ;  /* 0x00000004046d7c23 */ /* 0x040fe4000801002a */
[----:B------:R-:W-:Y:S01]  /*eac0*/  FFMA.FTZ R103, R4, UR4, R18 ;  /* 0x0000000404677c23 */ /* 0x000fe20008010012 */
[----:B------:R-:W-:Y:S01]  /*ead0*/  IADD3 R18, R0, 0x49, RZ ;  /* 0x0000004900127810 */ /* 0x000fe20007ffe0ff */
[----:B------:R-:W-:Y:S01]  /*eae0*/  FMUL.FTZ R4, R247, c[0x0][0x2ec] ;  /* 0x0000bb00f7047a20 */ /* 0x000fe20000410000 */
[----:B------:R-:W-:Y:S01]  /*eaf0*/  MOV R247, R97 ;  /* 0x0000006100f77202 */ /* 0x000fe20000000f00 */
[C---:B---3--:R-:W-:Y:S01]  /*eb00*/  FFMA.FTZ R88, R3.reuse, UR4, R82 ;  /* 0x0000000403587c23 */ /* 0x048fe20008010052 */
[----:B------:R2:W-:Y:S01]  /*eb10*/  MUFU.TANH R6, R5 ;  /* 0x0000000500067308 */ /* 0x0005e20000002400 */
[C---:B------:R-:W-:Y:S02]  /*eb20*/  FFMA.FTZ R91, R3.reuse, UR4, R81 ;  /* 0x00000004035b7c23 */ /* 0x040fe40008010051 */
[----:B------:R-:W-:-:S02]  /*eb30*/  FFMA.FTZ R104, R3, UR4, R76 ;  /* 0x0000000403687c23 */ /* 0x000fc4000801004c */
[----:B------:R-:W-:Y:S01]  /*eb40*/  FFMA.FTZ R97, R3, UR4, R60 ;  /* 0x0000000403617c23 */ /* 0x000fe2000801003c */
[----:B------:R-:W-:Y:S01]  /*eb50*/  MOV R60, R16 ;  /* 0x00000010003c7202 */ /* 0x000fe20000000f00 */
[----:B----4-:R-:W-:Y:S01]  /*eb60*/  FFMA.FTZ R84, R2, UR4, R59 ;  /* 0x0000000402547c23 */ /* 0x010fe2000801003b */
[----:B------:R-:W-:Y:S01]  /*eb70*/  MUFU.TANH R42, R4 ;  /* 0x00000004002a7308 */ /* 0x000fe20000002400 */
[----:B------:R-:W-:Y:S01]  /*eb80*/  IADD3 R16, R0, 0x51, RZ ;  /* 0x0000005100107810 */ /* 0x000fe20007ffe0ff */
[C---:B------:R-:W-:Y:S02]  /*eb90*/  FFMA.FTZ R87, R2.reuse, UR4, R50 ;  /* 0x0000000402577c23 */ /* 0x040fe40008010032 */
[----:B------:R-:W-:Y:S01]  /*eba0*/  FFMA.FTZ R98, R2, UR4, R15 ;  /* 0x0000000402627c23 */ /* 0x000fe2000801000f */
[----:B------:R-:W-:Y:S01]  /*ebb0*/  IADD3 R15, R0, 0x58, RZ ;  /* 0x00000058000f7810 */ /* 0x000fe20007ffe0ff */
[----:B------:R-:W-:Y:S01]  /*ebc0*/  FFMA.FTZ R93, R2, UR4, R13 ;  /* 0x00000004025d7c23 */ /* 0x000fe2000801000d */
[----:B------:R-:W-:Y:S01]  /*ebd0*/  IADD3 R13, R0, 0x60, RZ ;  /* 0x00000060000d7810 */ /* 0x000fe20007ffe0ff */
[----:B------:R-:W3:Y:S01]  /*ebe0*/  I2F R3, R17 ;  /* 0x0000001100037306 */ /* 0x000ee20000201400 */
[----:B--2---:R-:W-:Y:S01]  /*ebf0*/  FMUL.FTZ R5, R67, c[0x0][0x2ec] ;  /* 0x0000bb0043057a20 */ /* 0x004fe20000410000 */
[----:B------:R-:W-:Y:S01]  /*ec00*/  FSEL R84, R84, -INF , !P3 ;  /* 0xff80000054547808 */ /* 0x000fe20005800000 */
[----:B------:R-:W-:Y:S01]  /*ec10*/  IMAD.MOV.U32 R50, RZ, RZ, R70 ;  /* 0x000000ffff327224 */ /* 0x000fe200078e0046 */
[----:B------:R-:W-:-:S04]  /*ec20*/  ISETP.GE.AND P3, PT, R13, R8, PT ;  /* 0x000000080d00720c */ /* 0x000fc80003f66270 */
[----:B------:R-:W2:Y:S08]  /*ec30*/  I2F R4, R18 ;  /* 0x0000001200047306 */ /* 0x000eb00000201400 */
[----:B------:R-:W4:Y:S01]  /*ec40*/  I2F R2, R16 ;  /* 0x0000001000027306 */ /* 0x000f220000201400 */
[C---:B---3--:R-:W-:Y:S01]  /*ec50*/  FFMA.FTZ R85, R3.reuse, UR4, R14 ;  /* 0x0000000403557c23 */ /* 0x048fe2000801000e */
[----:B------:R-:W-:Y:S01]  /*ec60*/  IADD3 R14, R0, 0x59, RZ ;  /* 0x00000059000e7810 */ /* 0x000fe20007ffe0ff */
[----:B------:R-:W-:-:S02]  /*ec70*/  FFMA.FTZ R76, R3, UR4, R63 ;  /* 0x00000004034c7c23 */ /* 0x000fc4000801003f */
[----:B--2---:R-:W-:-:S03]  /*ec80*/  FFMA.FTZ R80, R4, UR4, R79 ;  /* 0x0000000404507c23 */ /* 0x004fc6000801004f */
[----:B------:R-:W-:Y:S01]  /*ec90*/  MUFU.TANH R5, R5 ;  /* 0x0000000500057308 */ /* 0x000fe20000002400 */
[----:B------:R-:W-:Y:S01]  /*eca0*/  FFMA.FTZ R83, R4, UR4, R77 ;  /* 0x0000000404537c23 */ /* 0x000fe2000801004d */
[----:B------:R-:W-:Y:S01]  /*ecb0*/  FSEL R76, R76, -INF , !P2 ;  /* 0xff8000004c4c7808 */ /* 0x000fe20005000000 */
[C---:B------:R-:W-:Y:S02]  /*ecc0*/  FFMA.FTZ R94, R4.reuse, UR4, R64 ;  /* 0x00000004045e7c23 */ /* 0x040fe40008010040 */
[----:B------:R-:W-:Y:S02]  /*ecd0*/  FFMA.FTZ R89, R4, UR4, R58 ;  /* 0x0000000404597c23 */ /* 0x000fe4000801003a */
[----:B------:R-:W-:Y:S02]  /*ece0*/  FMUL.FTZ R4, R90, c[0x0][0x2ec] ;  /* 0x0000bb005a047a20 */ /* 0x000fe40000410000 */
[C---:B------:R-:W-:Y:S02]  /*ecf0*/  FFMA.FTZ R79, R3.reuse, UR4, R54 ;  /* 0x00000004034f7c23 */ /* 0x040fe40008010036 */
[----:B------:R-:W-:-:S02]  /*ed00*/  FFMA.FTZ R90, R3, UR4, R39 ;  /* 0x00000004035a7c23 */ /* 0x000fc40008010027 */
[C---:B----4-:R-:W-:Y:S01]  /*ed10*/  FFMA.FTZ R69, R2.reuse, UR4, R66 ;  /* 0x0000000402457c23 */ /* 0x050fe20008010042 */
[----:B------:R-:W2:Y:S01]  /*ed20*/  I2F R3, R14 ;  /* 0x0000000e00037306 */ /* 0x000ea20000201400 */
[C---:B------:R-:W-:Y:S02]  /*ed30*/  FFMA.FTZ R75, R2.reuse, UR4, R62 ;  /* 0x00000004024b7c23 */ /* 0x040fe4000801003e */
[C---:B------:R-:W-:Y:S02]  /*ed40*/  FFMA.FTZ R86, R2.reuse, UR4, R53 ;  /* 0x0000000402567c23 */ /* 0x040fe40008010035 */
[----:B------:R-:W-:Y:S02]  /*ed50*/  FFMA.FTZ R81, R2, UR4, R47 ;  /* 0x0000000402517c23 */ /* 0x000fe4000801002f */
[----:B------:R-:W-:Y:S01]  /*ed60*/  IMAD.MOV.U32 R53, RZ, RZ, R74 ;  /* 0x000000ffff357224 */ /* 0x000fe200078e004a */
[----:B------:R-:W3:Y:S08]  /*ed70*/  I2F R2, R13 ;  /* 0x0000000d00027306 */ /* 0x000ef00000201400 */
[----:B------:R-:W-:Y:S01]  /*ed80*/  MUFU.TANH R39, R4 ;  /* 0x0000000400277308 */ /* 0x000fe20000002400 */
[----:B--2---:R-:W-:-:S02]  /*ed90*/  FFMA.FTZ R63, R3, UR4, R65 ;  /* 0x00000004033f7c23 */ /* 0x004fc40008010041 */
[----:B------:R-:W-:-:S05]  /*eda0*/  FFMA.FTZ R70, R3, UR4, R49 ;  /* 0x0000000403467c23 */ /* 0x000fca0008010031 */
[----:B------:R-:W2:Y:S01]  /*edb0*/  I2F R4, R15 ;  /* 0x0000000f00047306 */ /* 0x000ea20000201400 */
[----:B---3--:R-:W-:Y:S01]  /*edc0*/  FFMA.FTZ R65, R2, UR4, R7 ;  /* 0x0000000402417c23 */ /* 0x008fe20008010007 */
[----:B------:R-:W-:Y:S01]  /*edd0*/  IADD3 R7, R0, 0x68, RZ ;  /* 0x0000006800077810 */ /* 0x000fe20007ffe0ff */
[C---:B------:R-:W-:Y:S02]  /*ede0*/  FFMA.FTZ R59, R2.reuse, UR4, R41 ;  /* 0x00000004023b7c23 */ /* 0x040fe40008010029 */
[----:B------:R-:W-:Y:S01]  /*edf0*/  FFMA.FTZ R74, R2, UR4, R12 ;  /* 0x00000004024a7c23 */ /* 0x000fe2000801000c */
[----:B------:R-:W-:Y:S02]  /*ee00*/  IADD3 R12, R0, 0x61, RZ ;  /* 0x00000061000c7810 */ /* 0x000fe40007ffe0ff */
[----:B------:R-:W-:Y:S01]  /*ee10*/  ISETP.GE.AND P2, PT, R7, R8, PT ;  /* 0x000000080700720c */ /* 0x000fe20003f46270 */
[----:B--2---:R-:W-:Y:S01]  /*ee20*/  FFMA.FTZ R67, R4, UR4, R52 ;  /* 0x0000000404437c23 */ /* 0x004fe20008010034 */
[----:B------:R-:W-:Y:S01]  /*ee30*/  MOV R52, R56 ;  /* 0x0000003800347202 */ /* 0x000fe20000000f00 */
[----:B------:R-:W-:-:S02]  /*ee40*/  FFMA.FTZ R56, R2, UR4, R48 ;  /* 0x0000000402387c23 */ /* 0x000fc40008010030 */
[----:B------:R-:W2:Y:S01]  /*ee50*/  I2F R2, R7 ;  /* 0x0000000700027306 */ /* 0x000ea20000201400 */
[C---:B------:R-:W-:Y:S02]  /*ee60*/  FFMA.FTZ R64, R4.reuse, UR4, R61 ;  /* 0x0000000404407c23 */ /* 0x040fe4000801003d */
[C---:B------:R-:W-:Y:S02]  /*ee70*/  FFMA.FTZ R82, R4.reuse, UR4, R46 ;  /* 0x0000000404527c23 */ /* 0x040fe4000801002e */
[----:B------:R-:W-:Y:S02]  /*ee80*/  FFMA.FTZ R77, R4, UR4, R38 ;  /* 0x00000004044d7c23 */ /* 0x000fe40008010026 */
[----:B------:R-:W-:Y:S02]  /*ee90*/  FMUL.FTZ R4, R60, c[0x0][0x2ec] ;  /* 0x0000bb003c047a20 */ /* 0x000fe40000410000 */
[C---:B------:R-:W-:Y:S02]  /*eea0*/  FFMA.FTZ R60, R3.reuse, UR4, R78 ;  /* 0x00000004033c7c23 */ /* 0x040fe4000801004e */
[----:B------:R3:W-:Y:S01]  /*eeb0*/  MUFU.TANH R38, R4 ;  /* 0x0000000400267308 */ /* 0x0007e20000002400 */
[----:B------:R-:W-:-:S02]  /*eec0*/  FFMA.FTZ R78, R3, UR4, R55 ;  /* 0x00000004034e7c23 */ /* 0x000fc40008010037 */
[----:B--2---:R-:W-:Y:S01]  /*eed0*/  FFMA.FTZ R62, R2, UR4, R6 ;  /* 0x00000004023e7c23 */ /* 0x004fe20008010006 */
[----:B------:R-:W-:Y:S01]  /*eee0*/  IADD3 R6, R0, 0x69, RZ ;  /* 0x0000006900067810 */ /* 0x000fe20007ffe0ff */
[----:B------:R-:W-:-:S03]  /*eef0*/  FFMA.FTZ R48, R2, UR4, R40 ;  /* 0x0000000402307c23 */ /* 0x000fc60008010028 */
[----:B------:R-:W2:Y:S01]  /*ef00*/  I2F R3, R12 ;  /* 0x0000000c00037306 */ /* 0x000ea20000201400 */
[----:B------:R-:W-:Y:S02]  /*ef10*/  FFMA.FTZ R47, R2, UR4, R37 ;  /* 0x00000004022f7c23 */ /* 0x000fe40008010025 */
[----:B---3--:R-:W-:Y:S01]  /*ef20*/  FMUL.FTZ R4, R248, c[0x0][0x2ec] ;  /* 0x0000bb00f8047a20 */ /* 0x008fe20000410000 */
[----:B------:R-:W-:Y:S01]  /*ef30*/  MOV R248, R57 ;  /* 0x0000003900f87202 */ /* 0x000fe20000000f00 */
[----:B------:R-:W-:Y:S01]  /*ef40*/  FFMA.FTZ R57, R2, UR4, R5 ;  /* 0x0000000402397c23 */ /* 0x000fe20008010005 */
[----:B------:R-:W-:Y:S02]  /*ef50*/  IADD3 R5, R0, 0x70, RZ ;  /* 0x0000007000057810 */ /* 0x000fe40007ffe0ff */
[----:B------:R3:W-:Y:S01]  /*ef60*/  MUFU.TANH R41, R4 ;  /* 0x0000000400297308 */ /* 0x0007e20000002400 */
[C---:B--2---:R-:W-:Y:S02]  /*ef70*/  FFMA.FTZ R55, R3.reuse, UR4, R242 ;  /* 0x0000000403377c23 */ /* 0x044fe400080100f2 */
[----:B------:R-:W-:-:S05]  /*ef80*/  FFMA.FTZ R54, R3, UR4, R51 ;  /* 0x0000000403367c23 */ /* 0x000fca0008010033 */
[----:B------:R-:W2:Y:S01]  /*ef90*/  I2F R2, R6 ;  /* 0x0000000600027306 */ /* 0x000ea20000201400 */
[C---:B------:R-:W-:Y:S02]  /*efa0*/  FFMA.FTZ R66, R3.reuse, UR4, R45 ;  /* 0x0000000403427c23 */ /* 0x040fe4000801002d */
[----:B------:R-:W-:Y:S02]  /*efb0*/  FFMA.FTZ R61, R3, UR4, R43 ;  /* 0x00000004033d7c23 */ /* 0x000fe4000801002b */
[----:B------:R-:W-:Y:S02]  /*efc0*/  FMUL.FTZ R3, R250, c[0x0][0x2ec] ;  /* 0x0000bb00fa037a20 */ /* 0x000fe40000410000 */
[----:B------:R-:W-:Y:S02]  /*efd0*/  FMUL.FTZ R242, R245, c[0x0][0x2ec] ;  /* 0x0000bb00f5f27a20 */ /* 0x000fe40000410000 */
[----:B---3--:R-:W-:Y:S02]  /*efe0*/  FMUL.FTZ R4, R249, c[0x0][0x2ec] ;  /* 0x0000bb00f9047a20 */ /* 0x008fe40000410000 */
[----:B------:R-:W-:Y:S01]  /*eff0*/  MUFU.TANH R3, R3 ;  /* 0x0000000300037308 */ /* 0x000fe20000002400 */
[----:B--2---:R-:W-:-:S02]  /*f000*/  FFMA.FTZ R43, R2, UR4, R44 ;  /* 0x00000004022b7c23 */ /* 0x004fc4000801002c */
[----:B------:R-:W-:-:S05]  /*f010*/  FFMA.FTZ R46, R2, UR4, R42 ;  /* 0x00000004022e7c23 */ /* 0x000fca000801002a */
[----:B------:R2:W-:Y:S01]  /*f020*/  MUFU.TANH R49, R4 ;  /* 0x0000000400317308 */ /* 0x0005e20000002400 */
[----:B------:R-:W-:Y:S02]  /*f030*/  FFMA.FTZ R58, R2, UR4, R39 ;  /* 0x00000004023a7c23 */ /* 0x000fe40008010027 */
[----:B------:R-:W-:-:S05]  /*f040*/  FMUL.FTZ R39, R53, c[0x0][0x2ec] ;  /* 0x0000bb0035277a20 */ /* 0x000fca0000410000 */
[----:B------:R-:W-:Y:S01]  /*f050*/  MUFU.TANH R44, R39 ;  /* 0x00000027002c7308 */ /* 0x000fe20000002400 */
[----:B--2---:R-:W-:-:S07]  /*f060*/  FMUL.FTZ R4, R251, c[0x0][0x2ec] ;  /* 0x0000bb00fb047a20 */ /* 0x004fce0000410000 */
[----:B------:R-:W-:Y:S08]  /*f070*/  MUFU.TANH R242, R242 ;  /* 0x000000f200f27308 */ /* 0x000ff00000002400 */
[----:B------:R2:W-:Y:S02]  /*f080*/  MUFU.TANH R40, R4 ;  /* 0x0000000400287308 */ /* 0x0005e40000002400 */
[----:B--2---:R-:W-:-:S02]  /*f090*/  FMUL.FTZ R4, R50, c[0x0][0x2ec] ;  /* 0x0000bb0032047a20 */ /* 0x004fc40000410000 */
[----:B------:R-:W-:-:S04]  /*f0a0*/  FFMA.FTZ R50, R2, UR4, R38 ;  /* 0x0000000402327c23 */ /* 0x000fc80008010026 */
[----:B------:R2:W-:Y:S01]  /*f0b0*/  MUFU.TANH R37, R4 ;  /* 0x0000000400257308 */ /* 0x0005e20000002400 */
[----:B------:R-:W-:-:S07]  /*f0c0*/  FMUL.FTZ R38, R52, c[0x0][0x2ec] ;  /* 0x0000bb0034267a20 */ /* 0x000fce0000410000 */
[----:B------:R-:W3:Y:S01]  /*f0d0*/  I2F R2, R5 ;  /* 0x0000000500027306 */ /* 0x000ee20000201400 */
[----:B--2---:R-:W-:-:S07]  /*f0e0*/  FMUL.FTZ R4, R248, c[0x0][0x2ec] ;  /* 0x0000bb00f8047a20 */ /* 0x004fce0000410000 */
[----:B------:R-:W-:Y:S01]  /*f0f0*/  MUFU.TANH R38, R38 ;  /* 0x0000002600267308 */ /* 0x000fe20000002400 */
[----:B---3--:R-:W-:-:S07]  /*f100*/  FFMA.FTZ R41, R2, UR4, R41 ;  /* 0x0000000402297c23 */ /* 0x008fce0008010029 */
[----:B------:R-:W2:Y:S01]  /*f110*/  MUFU.TANH R4, R4 ;  /* 0x0000000400047308 */ /* 0x000ea20000002400 */
[C---:B------:R-:W-:Y:S02]  /*f120*/  FFMA.FTZ R42, R2.reuse, UR4, R3 ;  /* 0x00000004022a7c23 */ /* 0x040fe40008010003 */
[----:B------:R-:W-:Y:S02]  /*f130*/  FFMA.FTZ R53, R2, UR4, R37 ;  /* 0x0000000402357c23 */ /* 0x000fe40008010025 */
[----:B------:R-:W-:-:S04]  /*f140*/  FMUL.FTZ R3, R247, c[0x0][0x2ec] ;  /* 0x0000bb00f7037a20 */ /* 0x000fc80000410000 */
[----:B------:R3:W-:Y:S01]  /*f150*/  MUFU.TANH R37, R3 ;  /* 0x0000000300257308 */ /* 0x0007e20000002400 */
[----:B--2---:R-:W-:Y:S01]  /*f160*/  FFMA.FTZ R45, R2, UR4, R4 ;  /* 0x00000004022d7c23 */ /* 0x004fe20008010004 */
[----:B------:R-:W-:-:S06]  /*f170*/  IADD3 R4, R0, 0x71, RZ ;  /* 0x0000007100047810 */ /* 0x000fcc0007ffe0ff */
[----:B------:R-:W2:Y:S01]  /*f180*/  I2F R2, R4 ;  /* 0x0000000400027306 */ /* 0x000ea20000201400 */
[----:B---3--:R-:W-:-:S07]  /*f190*/  FMUL.FTZ R3, R246, c[0x0][0x2ec] ;  /* 0x0000bb00f6037a20 */ /* 0x008fce0000410000 */
[----:B------:R3:W-:Y:S01]  /*f1a0*/  MUFU.TANH R51, R3 ;  /* 0x0000000300337308 */ /* 0x0007e20000002400 */
[C---:B--2---:R-:W-:Y:S02]  /*f1b0*/  FFMA.FTZ R39, R2.reuse, UR4, R49 ;  /* 0x0000000402277c23 */ /* 0x044fe40008010031 */
[----:B------:R-:W-:Y:S02]  /*f1c0*/  FFMA.FTZ R49, R2, UR4, R44 ;  /* 0x0000000402317c23 */ /* 0x000fe4000801002c */
[----:B------:R-:W-:Y:S02]  /*f1d0*/  FMUL.FTZ R44, R244, c[0x0][0x2ec] ;  /* 0x0000bb00f42c7a20 */ /* 0x000fe40000410000 */
[----:B------:R-:W-:Y:S01]  /*f1e0*/  FFMA.FTZ R40, R2, UR4, R40 ;  /* 0x0000000402287c23 */ /* 0x000fe20008010028 */
[----:B---3--:R-:W-:Y:S01]  /*f1f0*/  IADD3 R3, R0, 0x78, RZ ;  /* 0x0000007800037810 */ /* 0x008fe20007ffe0ff */
[----:B------:R-:W-:Y:S02]  /*f200*/  FFMA.FTZ R52, R2, UR4, R38 ;  /* 0x0000000402347c23 */ /* 0x000fe40008010026 */
[----:B------:R-:W-:Y:S08]  /*f210*/  MUFU.TANH R44, R44 ;  /* 0x0000002c002c7308 */ /* 0x000ff00000002400 */
[----:B------:R-:W2:Y:S02]  /*f220*/  I2F R2, R3 ;  /* 0x0000000300027306 */ /* 0x000ea40000201400 */
[----:B--2---:R-:W-:-:S02]  /*f230*/  FFMA.FTZ R38, R2, UR4, R51 ;  /* 0x0000000402267c23 */ /* 0x004fc40008010033 */
[C---:B------:R-:W-:Y:S02]  /*f240*/  FFMA.FTZ R37, R2.reuse, UR4, R37 ;  /* 0x0000000402257c23 */ /* 0x040fe40008010025 */
[----:B------:R-:W-:Y:S01]  /*f250*/  FFMA.FTZ R51, R2, UR4, R242 ;  /* 0x0000000402337c23 */ /* 0x000fe200080100f2 */
[----:B------:R-:W-:Y:S01]  /*f260*/  FSEL R242, R132, -INF , !P6 ;  /* 0xff80000084f27808 */ /* 0x000fe20007000000 */
[----:B------:R-:W-:Y:S01]  /*f270*/  FFMA.FTZ R44, R2, UR4, R44 ;  /* 0x00000004022c7c23 */ /* 0x000fe2000801002c */
[----:B------:R-:W-:Y:S02]  /*f280*/  FSEL R2, R102, -INF , !P0 ;  /* 0xff80000066027808 */ /* 0x000fe40004000000 */
[-C--:B------:R-:W-:Y:S02]  /*f290*/  ISETP.GE.AND P0, PT, R18, R8.reuse, PT ;  /* 0x000000081200720c */ /* 0x080fe40003f06270 */
[-C--:B------:R-:W-:Y:S01]  /*f2a0*/  ISETP.GE.AND P6, PT, R27, R8.reuse, PT ;  /* 0x000000081b00720c */ /* 0x080fe20003fc6270 */
[----:B------:R2:W-:Y:S03]  /*f2b0*/  STL [R1+0xb4], R2 ;  /* 0x0000b40201007387 */ /* 0x0005e60000100800 */
[----:B------:R-:W-:Y:S01]  /*f2c0*/  FSEL R112, R112, -INF , !P6 ;  /* 0xff80000070707808 */ /* 0x000fe20007000000 */
[----:B------:R-:W-:Y:S01]  /*f2d0*/  STL [R1+0xb0], R100 ;  /* 0x0000b06401007387 */ /* 0x000fe20000100800 */
[----:B------:R-:W-:-:S04]  /*f2e0*/  ISETP.GE.AND P6, PT, R21, R8, PT ;  /* 0x000000081500720c */ /* 0x000fc80003fc6270 */
[----:B------:R-:W-:Y:S02]  /*f2f0*/  FSEL R92, R92, -INF , !P6 ;  /* 0xff8000005c5c7808 */ /* 0x000fe40007000000 */
[----:B------:R-:W-:-:S04]  /*f300*/  ISETP.GE.AND P6, PT, R15, R8, PT ;  /* 0x000000080f00720c */ /* 0x000fc80003fc6270 */
[----:B------:R-:W-:Y:S02]  /*f310*/  FSEL R64, R64, -INF , !P6 ;  /* 0xff80000040407808 */ /* 0x000fe40007000000 */
[----:B------:R-:W-:-:S04]  /*f320*/  ISETP.GE.AND P6, PT, R5, R8, PT ;  /* 0x000000080500720c */ /* 0x000fc80003fc6270 */
[----:B------:R-:W-:Y:S02]  /*f330*/  FSEL R102, R41, -INF , !P6 ;  /* 0xff80000029667808 */ /* 0x000fe40007000000 */
[----:B------:R-:W-:Y:S02]  /*f340*/  ISETP.GE.AND P6, PT, R35, R9, PT ;  /* 0x000000092300720c */ /* 0x000fe40003fc6270 */
[----:B--2---:R-:W-:Y:S02]  /*f350*/  FSEL R2, R96, -INF , !P4 ;  /* 0xff80000060027808 */ /* 0x004fe40006000000 */
[-C--:B------:R-:W-:Y:S02]  /*f360*/  ISETP.GE.AND P4, PT, R16, R8.reuse, PT ;  /* 0x000000081000720c */ /* 0x080fe40003f86270 */
[----:B------:R-:W-:Y:S01]  /*f370*/  FSEL R96, R56, -INF , !P3 ;  /* 0xff80000038607808 */ /* 0x000fe20005800000 */
[----:B------:R2:W-:Y:S01]  /*f380*/  STL [R1+0xac], R2 ;  /* 0x0000ac0201007387 */ /* 0x0005e20000100800 */
        /* <DEDUP_REMOVED lines=8> */
[----:B------:R-:W-:-:S04]  /*f410*/  ISETP.GE.AND P3, PT, R28, R9, PT ;  /* 0x000000091c00720c */ /* 0x000fc80003f66270 */
[----:B------:R-:W-:Y:S02]  /*f420*/  FSEL R117, R117, -INF , !P3 ;  /* 0xff80000075757808 */ /* 0x000fe40005800000 */
[----:B------:R-:W-:Y:S02]  /*f430*/  ISETP.GE.AND P3, PT, R23, R9, PT ;  /* 0x000000091700720c */ /* 0x000fe40003f66270 */
[----:B--2---:R-:W-:Y:S02]  /*f440*/  FSEL R2, R88, -INF , !P5 ;  /* 0xff80000058027808 */ /* 0x004fe40006800000 */
[----:B------:R-:W-:-:S03]  /*f450*/  ISETP.GE.AND P5, PT, R14, R8, PT ;  /* 0x000000080e00720c */ /* 0x000fc60003fa6270 */
[----:B------:R2:W-:Y:S04]  /*f460*/  STL [R1+0xa4], R2 ;  /* 0x0000a40201007387 */ /* 0x0005e80000100800 */
[----:B------:R3:W-:Y:S01]  /*f470*/  STL [R1+0xa0], R84 ;  /* 0x0000a05401007387 */ /* 0x0007e20000100800 */
[----:B--2---:R-:W-:Y:S02]  /*f480*/  FSEL R2, R80, -INF , !P0 ;  /* 0xff80000050027808 */ /* 0x004fe40004000000 */
[-C--:B------:R-:W-:Y:S02]  /*f490*/  ISETP.GE.AND P0, PT, R12, R8.reuse, PT ;  /* 0x000000080c00720c */ /* 0x080fe40003f06270 */
[----:B---3--:R-:W-:Y:S01]  /*f4a0*/  FSEL R84, R60, -INF , !P5 ;  /* 0xff8000003c547808 */ /* 0x008fe20006800000 */
[----:B------:R2:W-:Y:S01]  /*f4b0*/  STL [R1+0x9c], R2 ;  /* 0x00009c0201007387 */ /* 0x0005e20000100800 */
[----:B------:R-:W-:-:S02]  /*f4c0*/  ISETP.GE.AND P5, PT, R4, R8, PT ;  /* 0x000000080400720c */ /* 0x000fc40003fa6270 */
[----:B------:R-:W-:Y:S02]  /*f4d0*/  FSEL R60, R48, -INF , !P2 ;  /* 0xff800000303c7808 */ /* 0x000fe40005000000 */
[----:B------:R-:W-:Y:S01]  /*f4e0*/  FSEL R100, R39, -INF , !P5 ;  /* 0xff80000027647808 */ /* 0x000fe20006800000 */
[----:B------:R-:W-:Y:S01]  /*f4f0*/  FMUL.FTZ R39, R71, c[0x0][0x2ec] ;  /* 0x0000bb0047277a20 */ /* 0x000fe20000410000 */
        /* <DEDUP_REMOVED lines=8> */
[----:B------:R-:W-:Y:S02]  /*f580*/  ISETP.GE.AND P5, PT, R24, R9, PT ;  /* 0x000000091800720c */ /* 0x000fe40003fa6270 */
[----:B--2---:R-:W-:-:S02]  /*f590*/  FSEL R2, R69, -INF , !P4 ;  /* 0xff80000045027808 */ /* 0x004fc40006000000 */
[----:B------:R-:W-:Y:S02]  /*f5a0*/  ISETP.GE.AND P4, PT, R6, R8, PT ;  /* 0x000000080600720c */ /* 0x000fe40003f86270 */
[----:B------:R-:W-:Y:S01]  /*f5b0*/  FSEL R55, R55, -INF , !P0 ;  /* 0xff80000037377808 */ /* 0x000fe20004000000 */
[----:B------:R2:W-:Y:S01]  /*f5c0*/  STL [R1+0x94], R2 ;  /* 0x0000940201007387 */ /* 0x0005e20000100800 */
        /* <DEDUP_REMOVED lines=10> */
[----:B------:R-:W-:Y:S02]  /*f670*/  ISETP.GE.AND P4, PT, R21, R9, PT ;  /* 0x000000091500720c */ /* 0x000fe40003f86270 */
[----:B------:R-:W-:Y:S02]  /*f680*/  FSEL R41, R105, -INF , !P5 ;  /* 0xff80000069297808 */ /* 0x000fe40006800000 */
[----:B--2---:R-:W-:Y:S02]  /*f690*/  IADD3 R2, R0, 0x79, RZ ;  /* 0x0000007900027810 */ /* 0x004fe40007ffe0ff */
[----:B------:R-:W-:Y:S02]  /*f6a0*/  FSEL R113, R113, -INF , !P2 ;  /* 0xff80000071717808 */ /* 0x000fe40005000000 */
[----:B------:R-:W-:Y:S02]  /*f6b0*/  ISETP.GE.AND P0, PT, R2, R8, PT ;  /* 0x000000080200720c */ /* 0x000fe40003f06270 */
[----:B------:R-:W-:-:S02]  /*f6c0*/  FSEL R8, R95, -INF , !P4 ;  /* 0xff8000005f087808 */ /* 0x000fc40006000000 */
[-C--:B------:R-:W-:Y:S02]  /*f6d0*/  ISETP.GE.AND P5, PT, R19, R9.reuse, PT ;  /* 0x000000091300720c */ /* 0x080fe40003fa6270 */
[-C--:B------:R-:W-:Y:S01]  /*f6e0*/  ISETP.GE.AND P2, PT, R22, R9.reuse, PT ;  /* 0x000000091600720c */ /* 0x080fe20003f46270 */
[----:B------:R2:W-:Y:S01]  /*f6f0*/  STL [R1+0x5c], R8 ;  /* 0x00005c0801007387 */ /* 0x0005e20000100800 */
[----:B------:R-:W-:Y:S02]  /*f700*/  FSEL R37, R91, -INF , !P6 ;  /* 0xff8000005b257808 */ /* 0x000fe40007000000 */
[----:B------:R-:W-:Y:S02]  /*f710*/  FSEL R80, R101, -INF , !P3 ;  /* 0xff80000065507808 */ /* 0x000fe40005800000 */
[----:B------:R-:W-:Y:S01]  /*f720*/  ISETP.GE.AND P3, PT, R18, R9, PT ;  /* 0x000000091200720c */ /* 0x000fe20003f66270 */
[----:B------:R3:W-:Y:S01]  /*f730*/  STL [R1+0x58], R37 ;  /* 0x0000582501007387 */ /* 0x0007e20000100800 */
[----:B------:R-:W-:-:S02]  /*f740*/  FSEL R88, R99, -INF , !P2 ;  /* 0xff80000063587808 */ /* 0x000fc40005000000 */
[-C--:B------:R-:W-:Y:S02]  /*f750*/  ISETP.GE.AND P2, PT, R17, R9.reuse, PT ;  /* 0x000000091100720c */ /* 0x080fe40003f46270 */
[-C--:B------:R-:W-:Y:S02]  /*f760*/  ISETP.GE.AND P4, PT, R16, R9.reuse, PT ;  /* 0x000000091000720c */ /* 0x080fe40003f86270 */
[-C--:B------:R-:W-:Y:S02]  /*f770*/  ISETP.GE.AND P6, PT, R15, R9.reuse, PT ;  /* 0x000000090f00720c */ /* 0x080fe40003fc6270 */
[----:B--2---:R-:W-:Y:S02]  /*f780*/  FSEL R8, R87, -INF , !P5 ;  /* 0xff80000057087808 */ /* 0x004fe40006800000 */
[----:B------:R-:W-:-:S03]  /*f790*/  ISETP.GE.AND P5, PT, R14, R9, PT ;  /* 0x000000090e00720c */ /* 0x000fc60003fa6270 */
[----:B------:R2:W-:Y:S01]  /*f7a0*/  STL [R1+0x54], R8 ;  /* 0x0000540801007387 */ /* 0x0005e20000100800 */
[----:B---3--:R-:W-:Y:S02]  /*f7b0*/  FSEL R37, R83, -INF , !P3 ;  /* 0xff80000053257808 */ /* 0x008fe40005800000 */
[----:B------:R-:W-:-:S03]  /*f7c0*/  ISETP.GE.AND P3, PT, R13, R9, PT ;  /* 0x000000090d00720c */ /* 0x000fc60003f66270 */
[----:B------:R3:W-:Y:S01]  /*f7d0*/  STL [R1+0x50], R37 ;  /* 0x0000502501007387 */ /* 0x0007e20000100800 */
[----:B--2---:R-:W-:Y:S02]  /*f7e0*/  FSEL R8, R79, -INF , !P2 ;  /* 0xff8000004f087808 */ /* 0x004fe40005000000 */
[----:B------:R-:W-:-:S03]  /*f7f0*/  ISETP.GE.AND P2, PT, R12, R9, PT ;  /* 0x000000090c00720c */ /* 0x000fc60003f46270 */
[----:B------:R2:W-:Y:S01]  /*f800*/  STL [R1+0x4c], R8 ;  /* 0x00004c0801007387 */ /* 0x0005e20000100800 */
[----:B---3--:R-:W-:-:S03]  /*f810*/  FSEL R37, R75, -INF , !P4 ;  /* 0xff8000004b257808 */ /* 0x008fc60006000000 */
[----:B------:R1:W5:Y:S01]  /*f820*/  LDL.LU R71, [R1+0x104] ;  /* 0x0001040001477983 */ /* 0x0003620000300800 */
[-C--:B------:R-:W-:Y:S01]  /*f830*/  ISETP.GE.AND P4, PT, R7, R9.reuse, PT ;  /* 0x000000090700720c */ /* 0x080fe20003f86270 */
[----:B------:R-:W-:Y:S02]  /*f840*/  MUFU.TANH R39, R39 ;  /* 0x0000002700277308 */ /* 0x000fe40000002400 */
[----:B------:R3:W-:Y:S01]  /*f850*/  STL [R1+0x48], R37 ;  /* 0x0000482501007387 */ /* 0x0007e20000100800 */
[----:B--2---:R-:W-:Y:S02]  /*f860*/  FSEL R8, R67, -INF , !P6 ;  /* 0xff80000043087808 */ /* 0x004fe40007000000 */
[----:B------:R-:W-:-:S03]  /*f870*/  ISETP.GE.AND P6, PT, R6, R9, PT ;  /* 0x000000090600720c */ /* 0x000fc60003fc6270 */
[----:B------:R2:W-:Y:S01]  /*f880*/  STL [R1+0x44], R8 ;  /* 0x0000440801007387 */ /* 0x0005e20000100800 */
[----:B---3--:R-:W-:Y:S02]  /*f890*/  FSEL R37, R59, -INF , !P3 ;  /* 0xff8000003b257808 */ /* 0x008fe40005800000 */
[-C--:B------:R-:W-:Y:S02]  /*f8a0*/  ISETP.GE.AND P3, PT, R4, R9.reuse, PT ;  /* 0x000000090400720c */ /* 0x080fe40003f66270 */
[----:B--2---:R-:W-:Y:S02]  /*f8b0*/  FSEL R8, R63, -INF , !P5 ;  /* 0xff8000003f087808 */ /* 0x004fe40006800000 */
[----:B------:R-:W-:-:S03]  /*f8c0*/  ISETP.GE.AND P5, PT, R5, R9, PT ;  /* 0x000000090500720c */ /* 0x000fc60003fa6270 */
[----:B------:R2:W-:Y:S01]  /*f8d0*/  STL [R1+0x40], R8 ;  /* 0x0000400801007387 */ /* 0x0005e20000100800 */
[----:B------:R-:W-:Y:S02]  /*f8e0*/  FSEL R42, R42, -INF , !P5 ;  /* 0xff8000002a2a7808 */ /* 0x000fe40006800000 */
[----:B------:R-:W-:Y:S01]  /*f8f0*/  ISETP.GE.AND P5, PT, R0, R10, PT ;  /* 0x0000000a0000720c */ /* 0x000fe20003fa6270 */
[----:B------:R3:W-:Y:S01]  /*f900*/  STL [R1+0x3c], R37 ;  /* 0x00003c2501007387 */ /* 0x0007e20000100800 */
[----:B--2---:R-:W-:Y:S02]  /*f910*/  FSEL R8, R54, -INF , !P2 ;  /* 0xff80000036087808 */ /* 0x004fe40005000000 */
[-C--:B------:R-:W-:Y:S02]  /*f920*/  ISETP.GE.AND P2, PT, R3, R9.reuse, PT ;  /* 0x000000090300720c */ /* 0x080fe40003f46270 */
[----:B---3--:R-:W-:Y:S01]  /*f930*/  FSEL R37, R47, -INF , !P4 ;  /* 0xff8000002f257808 */ /* 0x008fe20006000000 */
[----:B------:R2:W-:Y:S01]  /*f940*/  STL [R1+0x38], R8 ;  /* 0x0000380801007387 */ /* 0x0005e20000100800 */
[----:B------:R-:W-:-:S02]  /*f950*/  ISETP.GE.AND P4, PT, R2, R9, PT ;  /* 0x000000090200720c */ /* 0x000fc40003f86270 */
[----:B------:R-:W-:Y:S01]  /*f960*/  FSEL R9, R46, -INF , !P6 ;  /* 0xff8000002e097808 */ /* 0x000fe20007000000 */
[----:B------:R3:W-:Y:S01]  /*f970*/  STL [R1+0x34], R37 ;  /* 0x0000342501007387 */ /* 0x0007e20000100800 */
[----:B------:R-:W-:Y:S02]  /*f980*/  ISETP.GE.AND P6, PT, R0, R11, PT ;  /* 0x0000000b0000720c */ /* 0x000fe40003fc6270 */
[----:B------:R-:W-:Y:S01]  /*f990*/  FSEL R0, R38, -INF , !P2 ;  /* 0xff80000026007808 */ /* 0x000fe20005000000 */
[----:B------:R4:W-:Y:S01]  /*f9a0*/  STL [R1+0x30], R9 ;  /* 0x0000300901007387 */ /* 0x0009e20000100800 */
[----:B------:R-:W-:-:S03]  /*f9b0*/  ISETP.GE.AND P2, PT, R36, R10, PT ;  /* 0x0000000a2400720c */ /* 0x000fc60003f46270 */
[----:B------:R-:W-:Y:S01]  /*f9c0*/  STL [R1+0x2c], R42 ;  /* 0x00002c2a01007387 */ /* 0x000fe20000100800 */
[----:B--2---:R-:W2:Y:S01]  /*f9d0*/  I2F R8, R2 ;  /* 0x0000000200087306 */ /* 0x004ea20000201400 */
[----:B---3--:R-:W-:Y:S01]  /*f9e0*/  FMUL.FTZ R37, R252, c[0x0][0x2ec] ;  /* 0x0000bb00fc257a20 */ /* 0x008fe20000410000 */
[----:B----4-:R-:W-:-:S06]  /*f9f0*/  FSEL R9, R40, -INF , !P3 ;  /* 0xff80000028097808 */ /* 0x010fcc0005800000 */
[----:B------:R-:W3:Y:S01]  /*fa00*/  MUFU.TANH R37, R37 ;  /* 0x0000002500257308 */ /* 0x000ee20000002400 */
[----:B------:R-:W-:Y:S01]  /*fa10*/  ISETP.GE.AND P3, PT, R36, R11, PT ;  /* 0x0000000b2400720c */ /* 0x000fe20003f66270 */
[----:B------:R2:W-:Y:S01]  /*fa20*/  STL [R1+0x28], R9 ;  /* 0x0000280901007387 */ /* 0x0005e20000100800 */
[----:B------:R-:W-:Y:S02]  /*fa30*/  FSEL R36, R217, -INF , !P5 ;  /* 0xff800000d9247808 */ /* 0x000fe40006800000 */
[-C--:B------:R-:W-:Y:S01]  /*fa40*/  ISETP.GE.AND P5, PT, R34, R10.reuse, PT ;  /* 0x0000000a2200720c */ /* 0x080fe20003fa6270 */
[----:B------:R3:W-:Y:S01]  /*fa50*/  STL [R1+0x24], R0 ;  /* 0x0000240001007387 */ /* 0x0007e20000100800 */
[----:B--2---:R-:W-:Y:S02]  /*fa60*/  FFMA.FTZ R9, R8, UR4, R39 ;  /* 0x0000000408097c23 */ /* 0x004fe40008010027 */
[----:B------:R-:W-:Y:S02]  /*fa70*/  FSEL R39, R224, -INF , !P5 ;  /* 0xff800000e0277808 */ /* 0x000fe40006800000 */
[----:B------:R-:W-:Y:S01]  /*fa80*/  ISETP.GE.AND P5, PT, R31, R10, PT ;  /* 0x0000000a1f00720c */ /* 0x000fe20003fa6270 */
[----:B---3--:R-:W-:Y:S01]  /*fa90*/  FFMA.FTZ R0, R8, UR4, R37 ;  /* 0x0000000408007c23 */ /* 0x008fe20008010025 */
[----:B------:R-:W-:-:S02]  /*faa0*/  FSEL R37, R221, -INF , !P2 ;  /* 0xff800000dd257808 */ /* 0x000fc40005000000 */
[-C--:B------:R-:W-:Y:S02]  /*fab0*/  ISETP.GE.AND P2, PT, R33, R10.reuse, PT ;  /* 0x0000000a2100720c */ /* 0x080fe40003f46270 */
[----:B------:R-:W-:Y:S02]  /*fac0*/  FSEL R0, R0, -INF , !P4 ;  /* 0xff80000000007808 */ /* 0x000fe40006000000 */
[-C--:B------:R-:W-:Y:S02]  /*fad0*/  ISETP.GE.AND P4, PT, R35, R10.reuse, PT ;  /* 0x0000000a2300720c */ /* 0x080fe40003f86270 */
[----:B------:R-:W-:Y:S02]  /*fae0*/  FSEL R220, R220, -INF , !P2 ;  /* 0xff800000dcdc7808 */ /* 0x000fe40005000000 */
[----:B------:R-:W-:Y:S02]  /*faf0*/  FSEL R38, R225, -INF , !P4 ;  /* 0xff800000e1267808 */ /* 0x000fe40006000000 */
[----:B------:R-:W-:-:S02]  /*fb00*/  ISETP.GE.AND P4, PT, R32, R10, PT ;  /* 0x0000000a2000720c */ /* 0x000fc40003f86270 */
[-C--:B------:R-:W-:Y:S02]  /*fb10*/  ISETP.GE.AND P2, PT, R30, R10.reuse, PT ;  /* 0x0000000a1e00720c */ /* 0x080fe40003f46270 */
[----:B------:R-:W-:Y:S02]  /*fb20*/  FSEL R216, R216, -INF , !P4 ;  /* 0xff800000d8d87808 */ /* 0x000fe40006000000 */
[-C--:B------:R-:W-:Y:S02]  /*fb30*/  ISETP.GE.AND P4, PT, R29, R10.reuse, PT ;  /* 0x0000000a1d00720c */ /* 0x080fe40003f86270 */
[----:B------:R-:W-:Y:S02]  /*fb40*/  FSEL R215, R215, -INF , !P5 ;  /* 0xff800000d7d77808 */ /* 0x000fe40006800000 */
[----:B------:R-:W-:Y:S02]  /*fb50*/  ISETP.GE.AND P5, PT, R28, R10, PT ;  /* 0x0000000a1c00720c */ /* 0x000fe40003fa6270 */
[----:B------:R-:W-:-:S02]  /*fb60*/  FSEL R212, R212, -INF , !P2 ;  /* 0xff800000d4d47808 */ /* 0x000fc40005000000 */
        /* <DEDUP_REMOVED lines=20> */
[----:B------:R-:W-:Y:S02]  /*fcb0*/  FSEL R54, R97, -INF , !P4 ;  /* 0xff80000061367808 */ /* 0x000fe40006000000 */
[-C--:B------:R-:W-:Y:S01]  /*fcc0*/  ISETP.GE.AND P4, PT, R17, R10.reuse, PT ;  /* 0x0000000a1100720c */ /* 0x080fe20003f86270 */
[----:B------:R-:W-:Y:S01]  /*fcd0*/  STL [R1+0x1c], R9 ;  /* 0x00001c0901007387 */ /* 0x000fe20000100800 */
[----:B------:R-:W-:Y:S02]  /*fce0*/  FSEL R47, R93, -INF , !P5 ;  /* 0xff8000005d2f7808 */ /* 0x000fe40006800000 */
[----:B------:R-:W-:Y:S01]  /*fcf0*/  ISETP.GE.AND P5, PT, R16, R10, PT ;  /* 0x0000000a1000720c */ /* 0x000fe20003fa6270 */
[----:B------:R2:W-:Y:S01]  /*fd00*/  STL [R1+0x20], R0 ;  /* 0x0000200001007387 */ /* 0x0005e20000100800 */
[----:B------:R-:W-:-:S02]  /*fd10*/  FSEL R46, R89, -INF , !P2 ;  /* 0xff800000592e7808 */ /* 0x000fc40005000000 */
[----:B------:R-:W-:Y:S01]  /*fd20*/  ISETP.GE.AND P2, PT, R15, R10, PT ;  /* 0x0000000a0f00720c */ /* 0x000fe20003f46270 */
[----:B------:R-:W-:Y:S01]  /*fd30*/  STL [R1+0x18], R59 ;  /* 0x0000183b01007387 */ /* 0x000fe20000100800 */
[----:B------:R-:W-:Y:S02]  /*fd40*/  FSEL R42, R85, -INF , !P4 ;  /* 0xff800000552a7808 */ /* 0x000fe40006000000 */
[----:B------:R-:W-:Y:S01]  /*fd50*/  FSEL R40, R81, -INF , !P5 ;  /* 0xff80000051287808 */ /* 0x000fe20006800000 */
[----:B------:R-:W-:Y:S01]  /*fd60*/  STL [R1+0x14], R54 ;  /* 0x0000143601007387 */ /* 0x000fe20000100800 */
[-C--:B------:R-:W-:Y:S02]  /*fd70*/  ISETP.GE.AND P0, PT, R35, R11.reuse, PT ;  /* 0x0000000b2300720c */ /* 0x080fe40003f06270 */
[----:B------:R-:W-:Y:S01]  /*fd80*/  FSEL R35, R219, -INF , !P6 ;  /* 0xff800000db237808 */ /* 0x000fe20007000000 */
[----:B------:R-:W-:Y:S01]  /*fd90*/  STL [R1+0x10], R47 ;  /* 0x0000102f01007387 */ /* 0x000fe20000100800 */
[----:B------:R-:W-:-:S02]  /*fda0*/  ISETP.GE.AND P6, PT, R34, R11, PT ;  /* 0x0000000b2200720c */ /* 0x000fc40003fc6270 */
[----:B------:R-:W-:Y:S01]  /*fdb0*/  FSEL R34, R223, -INF , !P3 ;  /* 0xff800000df227808 */ /* 0x000fe20005800000 */
[----:B------:R-:W-:Y:S01]  /*fdc0*/  STL [R1+0xc], R46 ;  /* 0x00000c2e01007387 */ /* 0x000fe20000100800 */
[-C--:B------:R-:W-:Y:S02]  /*fdd0*/  ISETP.GE.AND P3, PT, R33, R11.reuse, PT ;  /* 0x0000000b2100720c */ /* 0x080fe40003f66270 */
[----:B------:R-:W-:Y:S01]  /*fde0*/  FSEL R33, R241, -INF , !P0 ;  /* 0xff800000f1217808 */ /* 0x000fe20004000000 */
[----:B------:R-:W-:Y:S01]  /*fdf0*/  STL [R1+0x8], R42 ;  /* 0x0000082a01007387 */ /* 0x000fe20000100800 */
[----:B------:R-:W-:Y:S02]  /*fe00*/  ISETP.GE.AND P0, PT, R32, R11, PT ;  /* 0x0000000b2000720c */ /* 0x000fe40003f06270 */
[----:B------:R-:W-:Y:S01]  /*fe10*/  FSEL R226, R226, -INF , !P3 ;  /* 0xff800000e2e27808 */ /* 0x000fe20005800000 */
[----:B------:R-:W-:Y:S01]  /*fe20*/  STL [R1+0x4], R40 ;  /* 0x0000042801007387 */ /* 0x000fe20000100800 */
[----:B--2---:R-:W-:-:S02]  /*fe30*/  FSEL R0, R77, -INF , !P2 ;  /* 0xff8000004d007808 */ /* 0x004fc40005000000 */
[-C--:B------:R-:W-:Y:S02]  /*fe40*/  ISETP.GE.AND P3, PT, R30, R11.reuse, PT ;  /* 0x0000000b1e00720c */ /* 0x080fe40003f66270 */
[----:B------:R-:W-:Y:S01]  /*fe50*/  FSEL R222, R222, -INF , !P0 ;  /* 0xff800000dede7808 */ /* 0x000fe20004000000 */
[----:B------:R2:W-:Y:S01]  /*fe60*/  STL [R1], R0 ;  /* 0x0000000001007387 */ /* 0x0005e20000100800 */
        /* <DEDUP_REMOVED lines=11> */
[----:B------:R-:W-:Y:S01]  /*ff20*/  FSEL R32, R227, -INF , !P6 ;  /* 0xff800000e3207808 */ /* 0x000fe20007000000 */
[----:B--2---:R-:W-:Y:S01]  /*ff30*/  FMUL.FTZ R0, R68, c[0x0][0x2ec] ;  /* 0x0000bb0044007a20 */ /* 0x004fe20000410000 */
[-C--:B------:R-:W-:Y:S01]  /*ff40*/  ISETP.GE.AND P6, PT, R31, R11.reuse, PT ;  /* 0x0000000b1f00720c */ /* 0x080fe20003fc6270 */
[----:B------:R1:W5:Y:S01]  /*ff50*/  LDL.LU R68, [R1+0x100] ;  /* 0x0001000001447983 */ /* 0x0003620000300800 */
        /* <DEDUP_REMOVED lines=13> */
[C---:B------:R-:W-:Y:S02]  /*10030*/  ISETP.GE.AND P0, PT, R14.reuse, R11, PT ;  /* 0x0000000b0e00720c */ /* 0x040fe40003f06270 */
[----:B------:R-:W-:-:S02]  /*10040*/  ISETP.GE.AND P4, PT, R14, R10, PT ;  /* 0x0000000a0e00720c */ /* 0x000fc40003f86270 */
[----:B------:R-:W-:Y:S02]  /*10050*/  FSEL R227, R82, -INF , !P3 ;  /* 0xff80000052e37808 */ /* 0x000fe40005800000 */
[CC--:B------:R-:W-:Y:S02]  /*10060*/  ISETP.GE.AND P3, PT, R12.reuse, R11.reuse, PT ;  /* 0x0000000b0c00720c */ /* 0x0c0fe40003f66270 */
[----:B------:R-:W-:Y:S02]  /*10070*/  ISETP.GE.AND P2, PT, R12, R10, PT ;  /* 0x0000000a0c00720c */ /* 0x000fe40003f46270 */
[----:B------:R-:W-:Y:S02]  /*10080*/  FSEL R127, R127, -INF , !P6 ;  /* 0xff8000007f7f7808 */ /* 0x000fe40007000000 */
[----:B------:R-:W-:Y:S02]  /*10090*/  ISETP.GE.AND P6, PT, R22, R11, PT ;  /* 0x0000000b1600720c */ /* 0x000fe40003fc6270 */
[----:B------:R-:W-:-:S02]  /*100a0*/  FSEL R224, R78, -INF , !P0 ;  /* 0xff8000004ee07808 */ /* 0x000fc40004000000 */
[----:B------:R-:W-:Y:S02]  /*100b0*/  FSEL R252, R70, -INF , !P4 ;  /* 0xff80000046fc7808 */ /* 0x000fe40006000000 */
[CC--:B------:R-:W-:Y:S02]  /*100c0*/  ISETP.GE.AND P0, PT, R7.reuse, R11.reuse, PT ;  /* 0x0000000b0700720c */ /* 0x0c0fe40003f06270 */
[----:B------:R-:W-:Y:S02]  /*100d0*/  ISETP.GE.AND P4, PT, R7, R10, PT ;  /* 0x0000000a0700720c */ /* 0x000fe40003f86270 */
[----:B------:R-:W-:Y:S02]  /*100e0*/  FSEL R221, R66, -INF , !P3 ;  /* 0xff80000042dd7808 */ /* 0x000fe40005800000 */
[----:B------:R-:W-:Y:S02]  /*100f0*/  FSEL R247, R61, -INF , !P2 ;  /* 0xff8000003df77808 */ /* 0x000fe40005000000 */
[----:B------:R-:W-:-:S02]  /*10100*/  ISETP.GE.AND P3, PT, R5, R11, PT ;  /* 0x0000000b0500720c */ /* 0x000fc40003f66270 */
[----:B------:R-:W-:Y:S01]  /*10110*/  ISETP.GE.AND P2, PT, R5, R10, PT ;  /* 0x0000000a0500720c */ /* 0x000fe20003f46270 */
[----:B------:R-:W-:Y:S01]  /*10120*/  FMUL.FTZ R5, R243, c[0x0][0x2ec] ;  /* 0x0000bb00f3057a20 */ /* 0x000fe20000410000 */
[----:B------:R-:W-:Y:S02]  /*10130*/  FSEL R116, R116, -INF , !P6 ;  /* 0xff80000074747808 */ /* 0x000fe40007000000 */
[-C--:B------:R-:W-:Y:S01]  /*10140*/  ISETP.GE.AND P6, PT, R19, R11.reuse, PT ;  /* 0x0000000b1300720c */ /* 0x080fe20003fc6270 */
[----:B------:R-:W2:Y:S01]  /*10150*/  MUFU.TANH R0, R0 ;  /* 0x0000000000007308 */ /* 0x000ea20000002400 */
[----:B------:R-:W-:Y:S02]  /*10160*/  FSEL R108, R62, -INF , !P0 ;  /* 0xff8000003e6c7808 */ /* 0x000fe40004000000 */
[----:B------:R-:W-:Y:S02]  /*10170*/  FSEL R245, R57, -INF , !P4 ;  /* 0xff80000039f57808 */ /* 0x000fe40006000000 */
[----:B------:R-:W-:-:S02]  /*10180*/  ISETP.GE.AND P0, PT, R4, R11, PT ;  /* 0x0000000b0400720c */ /* 0x000fc40003f06270 */
[----:B------:R-:W-:Y:S02]  /*10190*/  ISETP.GE.AND P4, PT, R4, R10, PT ;  /* 0x0000000a0400720c */ /* 0x000fe40003f86270 */
[----:B------:R-:W3:Y:S01]  /*101a0*/  MUFU.TANH R4, R5 ;  /* 0x0000000500047308 */ /* 0x000ee20000002400 */
[----:B------:R-:W-:Y:S02]  /*101b0*/  FSEL R248, R98, -INF , !P6 ;  /* 0xff80000062f87808 */ /* 0x000fe40007000000 */
[----:B------:R-:W-:Y:S02]  /*101c0*/  ISETP.GE.AND P6, PT, R16, R11, PT ;  /* 0x0000000b1000720c */ /* 0x000fe40003fc6270 */
[----:B------:R-:W-:Y:S02]  /*101d0*/  FSEL R104, R52, -INF , !P0 ;  /* 0xff80000034687808 */ /* 0x000fe40004000000 */
[----:B------:R-:W-:Y:S02]  /*101e0*/  FSEL R241, R86, -INF , !P6 ;  /* 0xff80000056f17808 */ /* 0x000fe40007000000 */
[----:B------:R-:W-:-:S02]  /*101f0*/  PLOP3.LUT P0, PT, PT, PT, UP0, 0x80, 0x0 ;  /* 0x000000000000781c */ /* 0x000fc40003f0f008 */
[CC--:B------:R-:W-:Y:S02]  /*10200*/  ISETP.GE.AND P6, PT, R13.reuse, R11.reuse, PT ;  /* 0x0000000b0d00720c */ /* 0x0c0fe40003fc6270 */
[-C--:B------:R-:W-:Y:S02]  /*10210*/  ISETP.GE.AND P5, PT, R13, R10.reuse, PT ;  /* 0x0000000a0d00720c */ /* 0x080fe40003fa6270 */
[----:B------:R-:W-:Y:S02]  /*10220*/  FSEL R223, R74, -INF , !P6 ;  /* 0xff8000004adf7808 */ /* 0x000fe40007000000 */
[----:B------:R-:W-:Y:S02]  /*10230*/  FSEL R250, R65, -INF , !P5 ;  /* 0xff80000041fa7808 */ /* 0x000fe40006800000 */
[C---:B------:R-:W-:Y:S02]  /*10240*/  ISETP.GE.AND P6, PT, R6.reuse, R11, PT ;  /* 0x0000000b0600720c */ /* 0x040fe40003fc6270 */
[----:B------:R-:W-:Y:S01]  /*10250*/  ISETP.GE.AND P5, PT, R6, R10, PT ;  /* 0x0000000a0600720c */ /* 0x000fe20003fa6270 */
[----:B--2---:R-:W-:Y:S01]  /*10260*/  FFMA.FTZ R0, R8, UR4, R0 ;  /* 0x0000000408007c23 */ /* 0x004fe20008010000 */
[----:B------:R-:W-:Y:S01]  /*10270*/  FSEL R106, R58, -INF , !P6 ;  /* 0xff8000003a6a7808 */ /* 0x000fe20007000000 */
[----:B---3--:R-:W-:Y:S01]  /*10280*/  FFMA.FTZ R8, R8, UR4, R4 ;  /* 0x0000000408087c23 */ /* 0x008fe20008010004 */
[----:B------:R-:W-:-:S02]  /*10290*/  FSEL R243, R50, -INF , !P5 ;  /* 0xff80000032f37808 */ /* 0x000fc40006800000 */
[----:B------:R-:W-:Y:S02]  /*102a0*/  FSEL R105, R53, -INF , !P3 ;  /* 0xff80000035697808 */ /* 0x000fe40005800000 */
[----:B------:R-:W-:Y:S02]  /*102b0*/  FSEL R225, R45, -INF , !P2 ;  /* 0xff8000002de17808 */ /* 0x000fe40005000000 */
[CC--:B------:R-:W-:Y:S02]  /*102c0*/  ISETP.GE.AND P6, PT, R3.reuse, R11.reuse, PT ;  /* 0x0000000b0300720c */ /* 0x0c0fe40003fc6270 */
[C---:B------:R-:W-:Y:S02]  /*102d0*/  ISETP.GE.AND P5, PT, R2.reuse, R11, PT ;  /* 0x0000000b0200720c */ /* 0x040fe40003fa6270 */
        /* <DEDUP_REMOVED lines=13> */
[----:B------:R-:W-:Y:S01]  /*103b0*/  @!P1 IMAD.MOV.U32 R10, RZ, RZ, c[0x0][0x19c] ;  /* 0x00006700ff0a9624 */ /* 0x000fe200078e00ff */
[----:B------:R-:W-:Y:S01]  /*103c0*/  USHF.R.S32.HI UR9, URZ, 0x1f, UR10 ;  /* 0x0000001f3f097899 */ /* 0x000fe2000801140a */
[----:B------:R1:W-:Y:S01]  /*103d0*/  @P1 STS.128 [R240+0x4000], RZ ;  /* 0x004000fff0001388 */ /* 0x0003e20000000c00 */
[----:B------:R-:W-:Y:S01]  /*103e0*/  UIMAD.WIDE.U32 UR14, UR10, UR6, URZ ;  /* 0x000000060a0e72a5 */ /* 0x000fe2000f8e003f */
[----:B------:R-:W-:Y:S01]  /*103f0*/  @!P1 IMAD.MOV.U32 R14, RZ, RZ, c[0x0][0x19c] ;  /* 0x00006700ff0e9624 */ /* 0x000fe200078e00ff */
[----:B------:R-:W-:Y:S01]  /*10400*/  UIMAD UR9, UR9, UR6, URZ ;  /* 0x00000006090972a4 */ /* 0x000fe2000f8e023f */
[----:B------:R-:W-:Y:S03]  /*10410*/  BSSY B0, `(.L_x_462) ;  /* 0x0000061000007945 */ /* 0x000fe60003800000 */
[----:B------:R-:W-:Y:S01]  /*10420*/  UIMAD UR7, UR10, UR7, UR9 ;  /* 0x000000070a0772a4 */ /* 0x000fe2000f8e0209 */
[----:B------:R-:W-:-:S02]  /*10430*/  IMAD.U32 R4, RZ, RZ, UR14 ;  /* 0x0000000eff047e24 */ /* 0x000fc4000f8e00ff */
        /* <DEDUP_REMOVED lines=8> */
[--C-:B------:R-:W-:Y:S02]  /*104c0*/  @!P1 IMAD.MOV.U32 R6, RZ, RZ, R2.reuse ;  /* 0x000000ffff069224 */ /* 0x100fe400078e0002 */
[--C-:B------:R-:W-:Y:S02]  /*104d0*/  @!P1 IMAD.MOV.U32 R7, RZ, RZ, R3.reuse ;  /* 0x000000ffff079224 */ /* 0x100fe400078e0003 */
[----:B------:R-:W-:-:S04]  /*104e0*/  @!P1 IMAD.WIDE.U32 R4, R4, 0x30, R2 ;  /* 0x0000003004049825 */ /* 0x000fc800078e0002 */
[----:B------:R-:W-:Y:S02]  /*104f0*/  @!P1 IMAD R0, R0, 0x30, RZ ;  /* 0x0000003000009824 */ /* 0x000fe400078e02ff */
[----:B------:R-:W-:Y:S01]  /*10500*/  @!P1 IMAD.WIDE.U32 R6, R9, 0x50, R6 ;  /* 0x0000005009069825 */ /* 0x000fe200078e0006 */
[----:B------:R-:W-:Y:S02]  /*10510*/  @!P1 LEA.HI.X R9, R2, c[0x0][0x16c], R3, 0x1, P2 ;  /* 0x00005b0002099a11 */ /* 0x000fe400010f0c03 */
[----:B------:R-:W-:Y:S01]  /*10520*/  @!P1 LEA R12, P2, R4, c[0x0][0x168], 0x1 ;  /* 0x00005a00040c9a11 */ /* 0x000fe200078408ff */
[----:B------:R-:W-:Y:S02]  /*10530*/  @!P1 IMAD.IADD R0, R0, 0x1, R5 ;  /* 0x0000000100009824 */ /* 0x000fe400078e0205 */
[----:B------:R-:W-:Y:S01]  /*10540*/  @!P1 IMAD R5, R10, 0x50, RZ ;  /* 0x000000500a059824 */ /* 0x000fe200078e02ff */
[----:B------:R-:W-:Y:S01]  /*10550*/  @!PT LDS RZ, [RZ] ;  /* 0x00000000fffff984 */ /* 0x000fe20000000800 */
[----:B------:R-:W-:Y:S01]  /*10560*/  @!PT LDS RZ, [RZ] ;  /* 0x00000000fffff984 */ /* 0x000fe20000000800 */
[----:B------:R-:W-:Y:S01]  /*10570*/  @!PT LDS RZ, [RZ] ;  /* 0x00000000fffff984 */ /* 0x000fe20000000800 */
[----:B------:R2:W-:Y:S01]  /*10580*/  @!P1 LDGSTS.E.BYPASS.LTC128B.128 [R240+0x4000], [R8.64] ;  /* 0x0400000008f09fae */ /* 0x0005e2000b901d74 */
[----:B------:R-:W-:-:S02]  /*10590*/  @!P1 LEA R10, P3, R6, c[0x0][0x168], 0x1 ;  /* 0x00005a00060a9a11 */ /* 0x000fc400078608ff */
[----:B------:R-:W-:Y:S01]  /*105a0*/  @!P1 LEA.HI.X R13, R4, c[0x0][0x16c], R0, 0x1, P2 ;  /* 0x00005b00040d9a11 */ /* 0x000fe200010f0c00 */
[----:B------:R-:W-:Y:S01]  /*105b0*/  @!P1 IMAD.IADD R7, R5, 0x1, R7 ;  /* 0x0000000105079824 */ /* 0x000fe200078e0207 */
[----:B------:R-:W-:Y:S01]  /*105c0*/  @!P1 IADD3 R0, P2, R2, UR26, RZ ;  /* 0x0000001a02009c10 */ /* 0x000fe2000ff5e0ff */
[----:B------:R-:W-:Y:S01]  /*105d0*/  @!P1 IMAD.MOV.U32 R4, RZ, RZ, R2 ;  /* 0x000000ffff049224 */ /* 0x000fe200078e0002 */
[----:B------:R1:W-:Y:S01]  /*105e0*/  @P1 STS.128 [R240+0x4800], RZ ;  /* 0x004800fff0001388 */ /* 0x0003e20000000c00 */
[----:B------:R-:W-:Y:S01]  /*105f0*/  @!P1 IMAD.MOV.U32 R5, RZ, RZ, R3 ;  /* 0x000000ffff059224 */ /* 0x000fe200078e0003 */
[----:B------:R-:W-:Y:S02]  /*10600*/  @!P1 LEA.HI.X R11, R6, c[0x0][0x16c], R7, 0x1, P3 ;  /* 0x00005b00060b9a11 */ /* 0x000fe400018f0c07 */
[----:B------:R-:W-:Y:S02]  /*10610*/  @!P1 LEA R6, P3, R0, c[0x0][0x168], 0x1 ;  /* 0x00005a0000069a11 */ /* 0x000fe400078608ff */
[----:B------:R-:W-:-:S04]  /*10620*/  @!P1 IADD3.X R7, R3, UR25, RZ, P2, !PT ;  /* 0x0000001903079c10 */ /* 0x000fc800097fe4ff */
[----:B------:R-:W-:Y:S01]  /*10630*/  @!P1 LEA.HI.X R7, R0, c[0x0][0x16c], R7, 0x1, P3 ;  /* 0x00005b0000079a11 */ /* 0x000fe200018f0c07 */
[----:B------:R-:W-:-:S04]  /*10640*/  IMAD.U32 R0, RZ, RZ, UR20 ;  /* 0x00000014ff007e24 */ /* 0x000fc8000f8e00ff */
[----:B------:R-:W-:Y:S01]  /*10650*/  @!PT LDS RZ, [RZ] ;  /* 0x00000000fffff984 */ /* 0x000fe20000000800 */
[----:B------:R-:W-:Y:S01]  /*10660*/  @!PT LDS RZ, [RZ] ;  /* 0x00000000fffff984 */ /* 0x000fe20000000800 */
[----:B------:R-:W-:Y:S01]  /*10670*/  @!PT LDS RZ, [RZ] ;  /* 0x00000000fffff984 */ /* 0x000fe20000000800 */
[----:B------:R3:W-:Y:S04]  /*10680*/  @!P1 LDGSTS.E.BYPASS.LTC128B.128 [R240+0x4800], [R6.64] ;  /* 0x0480000006f09fae */ /* 0x0007e8000b901d74 */
[----:B------:R1:W-:Y:S01]  /*10690*/  @P1 STS.128 [R240+0x5000], RZ ;  /* 0x005000fff0001388 */ /* 0x0003e20000000c00 */
[----:B--2---:R-:W-:Y:S01]  /*106a0*/  MOV R9, UR20 ;  /* 0x0000001400097c02 */ /* 0x004fe20008000f00 */
[----:B------:R-:W-:-:S04]  /*106b0*/  @!P1 IMAD.MOV.U32 R8, RZ, RZ, c[0x0][0x19c] ;  /* 0x00006700ff089624 */ /* 0x000fc800078e00ff */
[----:B------:R-:W-:-:S04]  /*106c0*/  @!P1 IMAD.WIDE.U32 R4, R9, 0x60, R4 ;  /* 0x0000006009049825 */ /* 0x000fc800078e0004 */
[----:B------:R-:W-:-:S05]  /*106d0*/  @!P1 IMAD R8, R8, 0x60, RZ ;  /* 0x0000006008089824 */ /* 0x000fca00078e02ff */
[----:B------:R-:W-:Y:S02]  /*106e0*/  @!P1 IADD3 R5, R8, R5, RZ ;  /* 0x0000000508059210 */ /* 0x000fe40007ffe0ff */
[----:B------:R-:W-:-:S04]  /*106f0*/  @!P1 LEA R8, P2, R4, c[0x0][0x168], 0x1 ;  /* 0x00005a0004089a11 */ /* 0x000fc800078408ff */
[----:B------:R-:W-:Y:S01]  /*10700*/  @!P1 LEA.HI.X R9, R4, c[0x0][0x16c], R5, 0x1, P2 ;  /* 0x00005b0004099a11 */ /* 0x000fe200010f0c05 */
[----:B------:R-:W-:Y:S01]  /*10710*/  @!P1 IMAD.MOV.U32 R4, RZ, RZ, c[0x0][0x19c] ;  /* 0x00006700ff049624 */ /* 0x000fe200078e00ff */
[----:B------:R-:W-:Y:S01]  /*10720*/  @!P1 LEA R0, P2, R0, R2, 0x5 ;  /* 0x0000000200009211 */ /* 0x000fe200078428ff */
[----:B------:R-:W-:Y:S01]  /*10730*/  IMAD.U32 R5, RZ, RZ, UR20 ;  /* 0x00000014ff057e24 */ /* 0x000fe2000f8e00ff */
[----:B---3--:R-:W-:Y:S01]  /*10740*/  MOV R6, UR20 ;  /* 0x0000001400067c02 */ /* 0x008fe20008000f00 */
[----:B------:R-:W-:-:S03]  /*10750*/  IMAD.U32 R7, RZ, RZ, UR20 ;  /* 0x00000014ff077e24 */ /* 0x000fc6000f8e00ff */
[-C--:B------:R-:W-:Y:S02]  /*10760*/  @!P1 LEA.HI.X R4, R5, R3.reuse, R4, 0x5, P2 ;  /* 0x0000000305049211 */ /* 0x080fe400010f2c04 */
        /* <DEDUP_REMOVED lines=43> */
.L_x_463:
[----:B------:R-:W-:Y:S05]  /*10a20*/  BSYNC B0 ;  /* 0x0000000000007941 */ /* 0x000fea0003800000 */
.L_x_462:
[----:B------:R-:W0:Y:S02]  /*10a30*/  LDGDEPBAR ;  /* 0x00000000000079af */ /* 0x000e240000000000 */
.L_x_461:
[----:B-1----:R-:W2:Y:S01]  /*10a40*/  LDL.LU R4, [R1+0x94] ;  /* 0x0000940001047983 */ /* 0x002ea20000300800 */
[----:B------:R-:W-:-:S03]  /*10a50*/  MOV R5, R76 ;  /* 0x0000004c00057202 */ /* 0x000fc60000000f00 */
[----:B------:R-:W3:Y:S04]  /*10a60*/  LDL.LU R6, [R1+0x9c] ;  /* 0x00009c0001067983 */ /* 0x000ee80000300800 */
[----:B------:R-:W3:Y:S04]  /*10a70*/  LDL.LU R7, [R1+0xa0] ;  /* 0x0000a00001077983 */ /* 0x000ee80000300800 */
[----:B------:R-:W3:Y:S04]  /*10a80*/  LDL.LU R8, [R1+0xa4] ;  /* 0x0000a40001087983 */ /* 0x000ee80000300800 */
[----:B------:R-:W3:Y:S04]  /*10a90*/  LDL.LU R9, [R1+0xb8] ;  /* 0x0000b80001097983 */ /* 0x000ee80000300800 */
[----:B------:R-:W3:Y:S04]  /*10aa0*/  LDL.LU R10, [R1+0xb4] ;  /* 0x0000b400010a7983 */ /* 0x000ee80000300800 */
[----:B------:R-:W3:Y:S04]  /*10ab0*/  LDL.LU R11, [R1+0xb0] ;  /* 0x0000b000010b7983 */ /* 0x000ee80000300800 */
[----:B------:R-:W3:Y:S04]  /*10ac0*/  LDL.LU R12, [R1+0xac] ;  /* 0x0000ac00010c7983 */ /* 0x000ee80000300800 */
[----:B------:R1:W-:Y:S01]  /*10ad0*/  STL [R1+0x120], R240 ;  /* 0x000120f001007387 */ /* 0x0003e20000100800 */
[----:B-----5:R-:W-:-:S02]  /*10ae0*/  FMNMX.FTZ R0, R71, R35, !PT ;  /* 0x0000002347007209 */ /* 0x020fc40007810000 */
[----:B------:R-:W-:Y:S02]  /*10af0*/  MOV R81, R48 ;  /* 0x0000003000517202 */ /* 0x000fe40000000f00 */
[----:B------:R-:W-:Y:S02]  /*10b00*/  MOV R79, R41 ;  /* 0x00000029004f7202 */ /* 0x000fe40000000f00 */
[----:B------:R-:W-:Y:S02]  /*10b10*/  MOV R93, R64 ;  /* 0x00000040005d7202 */ /* 0x000fe40000000f00 */
[----:B------:R-:W-:Y:S01]  /*10b20*/  MOV R94, R84 ;  /* 0x00000054005e7202 */ /* 0x000fe20000000f00 */
[----:B------:R-:W-:Y:S01]  /*10b30*/  IMAD.MOV.U32 R95, RZ, RZ, R96 ;  /* 0x000000ffff5f7224 */ /* 0x000fe200078e0060 */
[----:B------:R-:W-:Y:S01]  /*10b40*/  MOV R85, R132 ;  /* 0x0000008400557202 */ /* 0x000fe20000000f00 */
[----:B------:R-:W-:Y:S01]  /*10b50*/  LDSM.16.MT88.4 R24, [R229+0x8000] ;  /* 0x00800000e518783b */ /* 0x000fe20000004200 */
[----:B------:R-:W-:-:S03]  /*10b60*/  MOV R57, R43 ;  /* 0x0000002b00397202 */ /* 0x000fc60000000f00 */
[----:B------:R-:W-:Y:S04]  /*10b70*/  LDSM.16.MT88.4 R16, [R232+0x8000] ;  /* 0x00800000e810783b */ /* 0x000fe80000004200 */
[----:B------:R-:W-:Y:S04]  /*10b80*/  LDSM.16.MT88.4 R20, [R231+0x8000] ;  /* 0x00800000e714783b */ /* 0x000fe80000004200 */
[----:B-1----:R-:W3:Y:S01]  /*10b90*/  LDL.LU R240, [R1] ;  /* 0x0000000001f07983 */ /* 0x002ee20000300800 */
[----:B------:R-:W-:Y:S02]  /*10ba0*/  FMNMX.FTZ R0, R34, R0, !PT ;  /* 0x0000000022007209 */ /* 0x000fe40007810000 */
[----:B------:R-:W-:Y:S01]  /*10bb0*/  MOV R90, R5 ;  /* 0x00000005005a7202 */ /* 0x000fe20000000f00 */
[----:B------:R-:W-:Y:S01]  /*10bc0*/  STL [R1+0x11c], R239 ;  /* 0x00011cef01007387 */ /* 0x000fe20000100800 */
[----:B------:R-:W-:-:S03]  /*10bd0*/  FMNMX.FTZ R0, R33, R0, !PT ;  /* 0x0000000021007209 */ /* 0x000fc60007810000 */
[----:B------:R-:W-:Y:S01]  /*10be0*/  STL [R1+0x118], R238 ;  /* 0x000118ee01007387 */ /* 0x000fe20000100800 */
[----:B------:R-:W-:-:S03]  /*10bf0*/  FMNMX.FTZ R0, R32, R0, !PT ;  /* 0x0000000020007209 */ /* 0x000fc60007810000 */
[----:B------:R-:W-:Y:S01]  /*10c00*/  STL [R1+0x114], R237 ;  /* 0x000114ed01007387 */ /* 0x000fe20000100800 */
[----:B------:R-:W-:-:S03]  /*10c10*/  FMNMX.FTZ R0, R226, R0, !PT ;  /* 0x00000000e2007209 */ /* 0x000fc60007810000 */
[----:B------:R-:W-:Y:S01]  /*10c20*/  STL [R1+0x110], R236 ;  /* 0x000110ec01007387 */ /* 0x000fe20000100800 */
[----:B------:R-:W-:-:S03]  /*10c30*/  FMNMX.FTZ R0, R222, R0, !PT ;  /* 0x00000000de007209 */ /* 0x000fc60007810000 */
        /* <DEDUP_REMOVED lines=45> */
[----:B------:R1:W-:Y:S01]  /*10f10*/  STL [R1+0x150], R106 ;  /* 0x0001506a01007387 */ /* 0x0003e20000100800 */
        /* <DEDUP_REMOVED lines=13> */
[----:B-1----:R-:W4:Y:S01]  /*10ff0*/  LDL.LU R106, [R1+0x4c] ;  /* 0x00004c00016a7983 */ /* 0x002f220000300800 */
[----:B------:R-:W-:-:S03]  /*11000*/  FMNMX.FTZ R0, R40, R0, !PT ;  /* 0x0000000028007209 */ /* 0x000fc60007810000 */
[----:B------:R-:W4:Y:S04]  /*11010*/  LDL.LU R108, [R1+0x48] ;  /* 0x00004800016c7983 */ /* 0x000f280000300800 */
[----:B------:R-:W4:Y:S04]  /*11020*/  LDL.LU R221, [R1+0x44] ;  /* 0x0000440001dd7983 */ /* 0x000f280000300800 */
[----:B------:R-:W4:Y:S04]  /*11030*/  LDL.LU R223, [R1+0x40] ;  /* 0x0000400001df7983 */ /* 0x000f280000300800 */
[----:B------:R-:W4:Y:S04]  /*11040*/  LDL.LU R224, [R1+0x3c] ;  /* 0x00003c0001e07983 */ /* 0x000f280000300800 */
[----:B------:R-:W4:Y:S04]  /*11050*/  LDL.LU R227, [R1+0x38] ;  /* 0x0000380001e37983 */ /* 0x000f280000300800 */
[----:B------:R-:W4:Y:S04]  /*11060*/  LDL.LU R244, [R1+0x34] ;  /* 0x0000340001f47983 */ /* 0x000f280000300800 */
[----:B------:R-:W4:Y:S04]  /*11070*/  LDL.LU R246, [R1+0x30] ;  /* 0x0000300001f67983 */ /* 0x000f280000300800 */
[----:B------:R-:W4:Y:S01]  /*11080*/  LDL.LU R249, [R1+0x2c] ;  /* 0x00002c0001f97983 */ /* 0x000f220000300800 */
[----:B------:R-:W-:-:S03]  /*11090*/  FMNMX.FTZ R3, R105, R3, !PT ;  /* 0x0000000369037209 */ /* 0x000fc60007810000 */
[----:B------:R-:W4:Y:S04]  /*110a0*/  LDL.LU R251, [R1+0x28] ;  /* 0x0000280001fb7983 */ /* 0x000f280000300800 */
[----:B------:R-:W4:Y:S04]  /*110b0*/  LDL.LU R248, [R1+0x24] ;  /* 0x0000240001f87983 */ /* 0x000f280000300800 */
[----:B------:R-:W4:Y:S04]  /*110c0*/  LDL.LU R241, [R1+0x20] ;  /* 0x0000200001f17983 */ /* 0x000f280000300800 */
[----:B------:R1:W-:Y:S01]  /*110d0*/  STL [R1+0x154], R105 ;  /* 0x0001546901007387 */ /* 0x0003e20000100800 */
[----:B------:R-:W-:-:S03]  /*110e0*/  FMNMX.FTZ R3, R104, R3, !PT ;  /* 0x0000000368037209 */ /* 0x000fc60007810000 */
[----:B-1----:R-:W4:Y:S01]  /*110f0*/  LDL.LU R105, [R1+0x50] ;  /* 0x0000500001697983 */ /* 0x002f220000300800 */
[----:B------:R-:W-:Y:S02]  /*11100*/  FMNMX.FTZ R3, R99, R3, !PT ;  /* 0x0000000363037209 */ /* 0x000fe40007810000 */
[----:B--2---:R-:W-:Y:S01]  /*11110*/  MOV R91, R4 ;  /* 0x00000004005b7202 */ /* 0x004fe20000000f00 */
[----:B---3--:R-:W-:Y:S01]  /*11120*/  IMAD.MOV.U32 R89, RZ, RZ, R6 ;  /* 0x000000ffff597224 */ /* 0x008fe200078e0006 */
[----:B------:R-:W-:Y:S02]  /*11130*/  MOV R83, R7 ;  /* 0x0000000700537202 */ /* 0x000fe40000000f00 */
[----:B------:R-:W-:Y:S01]  /*11140*/  MOV R82, R8 ;  /* 0x0000000800527202 */ /* 0x000fe20000000f00 */
[----:B------:R-:W-:Y:S01]  /*11150*/  IMAD.MOV.U32 R78, RZ, RZ, R9 ;  /* 0x000000ffff4e7224 */ /* 0x000fe200078e0009 */
[----:B------:R-:W-:Y:S02]  /*11160*/  MOV R77, R10 ;  /* 0x0000000a004d7202 */ /* 0x000fe40000000f00 */
[----:B------:R-:W-:-:S02]  /*11170*/  MOV R76, R11 ;  /* 0x0000000b004c7202 */ /* 0x000fc40000000f00 */
[----:B------:R-:W-:Y:S02]  /*11180*/  MOV R74, R12 ;  /* 0x0000000c004a7202 */ /* 0x000fe40000000f00 */
[----:B------:R-:W-:Y:S01]  /*11190*/  FMNMX.FTZ R0, R240, R0, !PT ;  /* 0x00000000f0007209 */ /* 0x000fe20007810000 */
[----:B------:R1:W-:Y:S03]  /*111a0*/  STL [R1+0x158], R240 ;  /* 0x000158f001007387 */ /* 0x0003e60000100800 */
[----:B------:R-:W-:Y:S01]  /*111b0*/  FMNMX.FTZ R0, R252, R0, !PT ;  /* 0x00000000fc007209 */ /* 0x000fe20007810000 */
[----:B------:R-:W-:Y:S04]  /*111c0*/  LDSM.16.MT88.4 R12, [R230+0x8000] ;  /* 0x00800000e60c783b */ /* 0x000fe80000004200 */
[----:B-1----:R-:W2:Y:S04]  /*111d0*/  LDL.LU R240, [R1+0x54] ;  /* 0x0000540001f07983 */ /* 0x002ea80000300800 */
[----:B------:R1:W-:Y:S04]  /*111e0*/  STL [R1+0x15c], R104 ;  /* 0x00015c6801007387 */ /* 0x0003e80000100800 */
[----:B-1----:R-:W3:Y:S04]  /*111f0*/  LDL.LU R104, [R1+0x58] ;  /* 0x0000580001687983 */ /* 0x002ee80000300800 */
[----:B------:R1:W-:Y:S04]  /*11200*/  STL [R1+0x160], R252 ;  /* 0x000160fc01007387 */ /* 0x0003e80000100800 */
[----:B-1----:R-:W2:Y:S04]  /*11210*/  LDL.LU R252, [R1+0x5c] ;  /* 0x00005c0001fc7983 */ /* 0x002ea80000300800 */
[----:B------:R1:W-:Y:S04]  /*11220*/  STL [R1+0x164], R99 ;  /* 0x0001646301007387 */ /* 0x0003e80000100800 */
[----:B-1----:R-:W4:Y:S01]  /*11230*/  LDL.LU R99, [R1+0x1c] ;  /* 0x00001c0001637983 */ /* 0x002f220000300800 */
        /* <DEDUP_REMOVED lines=16> */
[----:B------:R-:W1:Y:S01]  /*11340*/  SHFL.BFLY PT, R6, R0, 0x1, 0x1f ;  /* 0x0c201f0000067f89 */ /* 0x000e6200000e0000 */
        /* <DEDUP_REMOVED lines=23> */
[----:B------:R-:W-:Y:S01]  /*114c0*/  FMUL.FTZ R8, R135, c[0x0][0x23c] ;  /* 0x00008f0087087a20 */ /* 0x000fe20000410000 */
[----:B------:R-:W-:-:S02]  /*114d0*/  FMNMX.FTZ R3, R78, R3, !PT ;  /* 0x000000034e037209 */ /* 0x000fc40007810000 */
[----:B------:R-:W-:Y:S02]  /*114e0*/  FSETP.NEU.FTZ.AND P2, PT, R135, -INF , PT ;  /* 0xff8000008700780b */ /* 0x000fe40003f5d000 */
[----:B------:R-:W-:Y:S02]  /*114f0*/  FMNMX.FTZ R0, R81, R0, !PT ;  /* 0x0000000051007209 */ /* 0x000fe40007810000 */
[----:B------:R-:W-:Y:S02]  /*11500*/  FMNMX.FTZ R3, R77, R3, !PT ;  /* 0x000000034d037209 */ /* 0x000fe40007810000 */
[----:B------:R-:W-:Y:S02]  /*11510*/  FSEL R8, R8, RZ, P2 ;  /* 0x000000ff08087208 */ /* 0x000fe40001000000 */
[----:B------:R-:W-:Y:S02]  /*11520*/  FMNMX.FTZ R0, R79, R0, !PT ;  /* 0x000000004f007209 */ /* 0x000fe40007810000 */
[----:B------:R-:W-:Y:S01]  /*11530*/  FMNMX.FTZ R3, R76, R3, !PT ;  /* 0x000000034c037209 */ /* 0x000fe20007810000 */
[----:B------:R-:W-:Y:S01]  /*11540*/  FFMA.FTZ R4, R35, c[0x0][0x23c], -R8 ;  /* 0x00008f0023047a23 */ /* 0x000fe20000010808 */
[----:B-1----:R-:W-:-:S02]  /*11550*/  FMNMX.FTZ R132, R2, R5, !PT ;  /* 0x0000000502847209 */ /* 0x002fc40007810000 */
[----:B------:R-:W-:Y:S01]  /*11560*/  FMNMX.FTZ R2, R80, R0, !PT ;  /* 0x0000000050027209 */ /* 0x000fe20007810000 */
[----:B------:R-:W-:Y:S01]  /*11570*/  FFMA.FTZ R0, R33, c[0x0][0x23c], -R8 ;  /* 0x00008f0021007a23 */ /* 0x000fe20000010808 */
[----:B------:R-:W-:Y:S01]  /*11580*/  STL [R1+0x168], R250 ;  /* 0x000168fa01007387 */ /* 0x000fe20000100800 */
[----:B------:R-:W-:-:S03]  /*11590*/  FMNMX.FTZ R3, R74, R3, !PT ;  /* 0x000000034a037209 */ /* 0x000fc60007810000 */
[----:B------:R1:W-:Y:S01]  /*115a0*/  STL [R1+0x16c], R98 ;  /* 0x00016c6201007387 */ /* 0x0003e20000100800 */
[----:B------:R-:W-:Y:S01]  /*115b0*/  FMNMX.FTZ R2, R88, R2, !PT ;  /* 0x0000000258027209 */ /* 0x000fe20007810000 */
[----:B------:R1:W-:Y:S01]  /*115c0*/  MUFU.EX2 R86, R0 ;  /* 0x0000000000567308 */ /* 0x0003e20000000800 */
[----:B------:R-:W-:Y:S02]  /*115d0*/  FSETP.NEU.FTZ.AND P1, PT, R132, -INF , PT ;  /* 0xff8000008400780b */ /* 0x000fe40003f3d000 */
[----:B-1----:R-:W-:Y:S01]  /*115e0*/  FMNMX.FTZ R0, R92, R3, !PT ;  /* 0x000000035c007209 */ /* 0x002fe20007810000 */
[----:B------:R-:W-:-:S04]  /*115f0*/  FMUL.FTZ R3, R132, c[0x0][0x23c] ;  /* 0x00008f0084037a20 */ /* 0x000fc80000410000 */
[----:B------:R1:W-:Y:S01]  /*11600*/  MUFU.EX2 R98, R4 ;  /* 0x0000000400627308 */ /* 0x0003e20000000800 */
[----:B------:R-:W-:Y:S01]  /*11610*/  FSEL R3, R3, RZ, P1 ;  /* 0x000000ff03037208 */ /* 0x000fe20000800000 */
[----:B-1----:R-:W-:-:S06]  /*11620*/  FFMA.FTZ R4, R34, c[0x0][0x23c], -R8 ;  /* 0x00008f0022047a23 */ /* 0x002fcc0000010808 */
[----:B------:R1:W-:Y:S02]  /*11630*/  MUFU.EX2 R103, R4 ;  /* 0x0000000400677308 */ /* 0x0003e40000000800 */
[----:B-1----:R-:W-:Y:S02]  /*11640*/  FMNMX.FTZ R4, R82, R0, !PT ;  /* 0x0000000052047209 */ /* 0x002fe40007810000 */
[----:B------:R-:W-:-:S05]  /*11650*/  FSEL R6, R135, RZ, P2 ;  /* 0x000000ff87067208 */ /* 0x000fca0001000000 */
[----:B------:R-:W-:Y:S01]  /*11660*/  FADD.FTZ R6, R71, -R6 ;  /* 0x8000000647067221 */ /* 0x000fe20000010000 */
[----:B------:R-:W-:Y:S01]  /*11670*/  MOV R71, R55 ;  /* 0x0000003700477202 */ /* 0x000fe20000000f00 */
[----:B------:R-:W-:-:S04]  /*11680*/  FFMA.FTZ R5, R32, c[0x0][0x23c], -R8 ;  /* 0x00008f0020057a23 */ /* 0x000fc80000010808 */
[----:B------:R-:W-:Y:S01]  /*11690*/  MUFU.EX2 R84, R5 ;  /* 0x0000000500547308 */ /* 0x000fe20000000800 */
[----:B--2---:R-:W-:-:S04]  /*116a0*/  FMNMX.FTZ R2, R252, R2, !PT ;  /* 0x00000002fc027209 */ /* 0x004fc80007810000 */
[----:B---3--:R-:W-:Y:S02]  /*116b0*/  FMNMX.FTZ R0, R104, R2, !PT ;  /* 0x0000000268007209 */ /* 0x008fe40007810000 */
[----:B------:R-:W-:Y:S01]  /*116c0*/  FMNMX.FTZ R2, R83, R4, !PT ;  /* 0x0000000453027209 */ /* 0x000fe20007810000 */
[----:B------:R-:W-:-:S03]  /*116d0*/  FFMA.FTZ R4, R36, c[0x0][0x23c], -R3 ;  /* 0x00008f0024047a23 */ /* 0x000fc60000010803 */
[----:B------:R-:W-:Y:S01]  /*116e0*/  FMNMX.FTZ R2, R89, R2, !PT ;  /* 0x0000000259027209 */ /* 0x000fe20007810000 */
[----:B------:R1:W-:Y:S03]  /*116f0*/  MUFU.EX2 R250, R4 ;  /* 0x0000000400fa7308 */ /* 0x0003e60000000800 */
[----:B------:R-:W-:Y:S02]  /*11700*/  FMNMX.FTZ R2, R90, R2, !PT ;  /* 0x000000025a027209 */ /* 0x000fe40007810000 */
[----:B------:R-:W-:Y:S02]  /*11710*/  FMNMX.FTZ R0, R240, R0, !PT ;  /* 0x00000000f0007209 */ /* 0x000fe40007810000 */
[----:B------:R-:W-:Y:S02]  /*11720*/  FMNMX.FTZ R2, R91, R2, !PT ;  /* 0x000000025b027209 */ /* 0x000fe40007810000 */
[----:B----4-:R-:W-:Y:S01]  /*11730*/  FMNMX.FTZ R0, R105, R0, !PT ;  /* 0x0000000069007209 */ /* 0x010fe20007810000 */
        /* <DEDUP_REMOVED lines=25> */
[----:B------:R-:W-:Y:S01]  /*118d0*/  FSEL R5, R132, RZ, P1 ;  /* 0x000000ff84057208 */ /* 0x000fe20000800000 */
[----:B------:R-:W-:-:S04]  /*118e0*/  FMUL.FTZ R6, R6, c[0x0][0x23c] ;  /* 0x00008f0006067a20 */ /* 0x000fc80000410000 */
[----:B------:R-:W-:Y:S02]  /*118f0*/  FADD.FTZ R5, R68, -R5 ;  /* 0x8000000544057221 */ /* 0x000fe40000010000 */
[----:B------:R-:W-:Y:S02]  /*11900*/  FFMA.FTZ R4, R39, c[0x0][0x23c], -R3 ;  /* 0x00008f0027047a23 */ /* 0x000fe40000010803 */
[----:B------:R-:W-:Y:S01]  /*11910*/  FMUL.FTZ R5, R5, c[0x0][0x23c] ;  /* 0x00008f0005057a20 */ /* 0x000fe20000410000 */
[----:B-1----:R-:W-:Y:S02]  /*11920*/  FMNMX.FTZ R2, R2, R0, !PT ;  /* 0x0000000002027209 */ /* 0x002fe40007810000 */
[----:B------:R-:W-:-:S04]  /*11930*/  FMNMX.FTZ R0, R248, R9, !PT ;  /* 0x00000009f8007209 */ /* 0x000fc80007810000 */
[----:B------:R-:W-:-:S05]  /*11940*/  FMNMX.FTZ R0, R241, R0, !PT ;  /* 0x00000000f1007209 */ /* 0x000fca0007810000 */
[----:B------:R-:W1:Y:S01]  /*11950*/  SHFL.BFLY PT, R10, R0, 0x2, 0x1f ;  /* 0x0c401f00000a7f89 */ /* 0x000e6200000e0000 */
[----:B------:R-:W2:Y:S08]  /*11960*/  MUFU.EX2 R97, R6 ;  /* 0x0000000600617308 */ /* 0x000eb00000000800 */
[----:B------:R-:W3:Y:S08]  /*11970*/  MUFU.EX2 R96, R5 ;  /* 0x0000000500607308 */ /* 0x000ef00000000800 */
[----:B------:R4:W1:Y:S01]  /*11980*/  MUFU.EX2 R236, R4 ;  /* 0x0000000400ec7308 */ /* 0x0008620000000800 */
[----:B------:R-:W1:Y:S01]  /*11990*/  SHFL.BFLY PT, R9, R2, 0x1, 0x1f ;  /* 0x0c201f0002097f89 */ /* 0x000e6200000e0000 */
[-C--:B--2---:R-:W-:Y:S01]  /*119a0*/  FMUL.FTZ R136, R136, R97.reuse ;  /* 0x0000006188887220 */ /* 0x084fe20000410000 */
[----:B------:R-:W-:Y:S01]  /*119b0*/  F2FP.PACK_AB R6, R84, R86 ;  /* 0x000000565406723e */ /* 0x000fe200000000ff */
[----:B------:R-:W-:-:S02]  /*119c0*/  FMUL.FTZ R137, R137, R97 ;  /* 0x0000006189897220 */ /* 0x000fc40000410000 */
[-C--:B------:R-:W-:Y:S02]  /*119d0*/  FMUL.FTZ R144, R144, R97.reuse ;  /* 0x0000006190907220 */ /* 0x080fe40000410000 */
[----:B---3--:R-:W-:Y:S01]  /*119e0*/  FMUL.FTZ R138, R138, R96 ;  /* 0x000000608a8a7220 */ /* 0x008fe20000410000 */
[----:B------:R-:W-:Y:S01]  /*119f0*/  F2FP.PACK_AB R5, R101, R250 ;  /* 0x000000fa6505723e */ /* 0x000fe200000000ff */
[----:B------:R-:W-:Y:S02]  /*11a00*/  FMUL.FTZ R139, R139, R96 ;  /* 0x000000608b8b7220 */ /* 0x000fe40000410000 */
[-C--:B------:R-:W-:Y:S02]  /*11a10*/  FMUL.FTZ R145, R145, R97.reuse ;  /* 0x0000006191917220 */ /* 0x080fe40000410000 */
[----:B------:R-:W-:Y:S01]  /*11a20*/  FMUL.FTZ R156, R156, R97 ;  /* 0x000000619c9c7220 */ /* 0x000fe20000410000 */
[----:B----4-:R-:W-:Y:S01]  /*11a30*/  F2FP.PACK_AB R4, R103, R98 ;  /* 0x000000626704723e */ /* 0x010fe200000000ff */
[-C--:B------:R-:W-:Y:S01]  /*11a40*/  FMUL.FTZ R146, R146, R96.reuse ;  /* 0x0000006092927220 */ /* 0x080fe20000410000 */
[----:B-1----:R-:W-:Y:S01]  /*11a50*/  F2FP.PACK_AB R7, R236, R87 ;  /* 0x00000057ec07723e */ /* 0x002fe200000000ff */
[----:B------:R-:W-:-:S02]  /*11a60*/  FMUL.FTZ R147, R147, R96 ;  /* 0x0000006093937220 */ /* 0x000fc40000410000 */
[-C--:B------:R-:W-:Y:S02]  /*11a70*/  FMUL.FTZ R157, R157, R97.reuse ;  /* 0x000000619d9d7220 */ /* 0x080fe40000410000 */
[-C--:B------:R-:W-:Y:S02]  /*11a80*/  FMUL.FTZ R160, R160, R97.reuse ;  /* 0x00000061a0a07220 */ /* 0x080fe40000410000 */
[----:B------:R-:W-:Y:S02]  /*11a90*/  FMUL.FTZ R161, R161, R97 ;  /* 0x00000061a1a17220 */ /* 0x000fe40000410000 */
[-C--:B------:R-:W-:Y:S02]  /*11aa0*/  FMUL.FTZ R158, R158, R96.reuse ;  /* 0x000000609e9e7220 */ /* 0x080fe40000410000 */
        /* <DEDUP_REMOVED lines=16> */
[----:B------:R-:W-:Y:S02]  /*11bb0*/  FMUL.FTZ R193, R193, R97 ;  /* 0x00000061c1c17220 */ /* 0x000fe40000410000 */
[-C--:B------:R-:W-:Y:S02]  /*11bc0*/  FMUL.FTZ R194, R194, R96.reuse ;  /* 0x00000060c2c27220 */ /* 0x080fe40000410000 */
[----:B------:R-:W-:Y:S01]  /*11bd0*/  FMUL.FTZ R195, R195, R96 ;  /* 0x00000060c3c37220 */ /* 0x000fe20000410000 */
[----:B------:R-:W-:Y:S01]  /*11be0*/  FMNMX.FTZ R0, R0, R10, !PT ;  /* 0x0000000a00007209 */ /* 0x000fe20007810000 */
[C---:B------:R-:W-:Y:S08]  /*11bf0*/  HMMA.16816.F32 R32, R4.reuse, R24, R136 ;  /* 0x000000180420723c */ /* 0x040ff00000001888 */
[C---:B------:R-:W-:Y:S01]  /*11c00*/  HMMA.16816.F32 R28, R4.reuse, R26, R144 ;  /* 0x0000001a041c723c */ /* 0x040fe20000001890 */
[----:B------:R-:W-:Y:S01]  /*11c10*/  FMNMX.FTZ R124, R2, R9, !PT ;  /* 0x00000009027c7209 */ /* 0x000fe20007810000 */
[----:B------:R-:W2:Y:S06]  /*11c20*/  LDL.LU R147, [R1+0xbc] ;  /* 0x0000bc0001937983 */ /* 0x000eac0000300800 */
[C---:B------:R-:W-:Y:S08]  /*11c30*/  HMMA.16816.F32 R52, R4.reuse, R16, R156 ;  /* 0x000000100434723c */ /* 0x040ff0000000189c */
[C---:B------:R-:W-:Y:S08]  /*11c40*/  HMMA.16816.F32 R48, R4.reuse, R18, R160 ;  /* 0x000000120430723c */ /* 0x040ff000000018a0 */
        /* <DEDUP_REMOVED lines=27> */
[----:B------:R1:W-:Y:S01]  /*11e00*/  MUFU.EX2 R189, R4 ;  /* 0x0000000400bd7308 */ /* 0x0003e20000000800 */
[----:B------:R-:W-:Y:S02]  /*11e10*/  FMUL.FTZ R6, R6, c[0x0][0x23c] ;  /* 0x00008f0006067a20 */ /* 0x000fe40000410000 */
[----:B-1----:R-:W-:-:S05]  /*11e20*/  FFMA.FTZ R4, R207, c[0x0][0x23c], -R0 ;  /* 0x00008f00cf047a23 */ /* 0x002fca0000010800 */
[----:B------:R1:W-:Y:S02]  /*11e30*/  MUFU.EX2 R190, R4 ;  /* 0x0000000400be7308 */ /* 0x0003e40000000800 */
[----:B-1----:R-:W-:-:S04]  /*11e40*/  FADD.FTZ R4, R72, -R5 ;  /* 0x8000000548047221 */ /* 0x002fc80000010000 */
[----:B------:R-:W-:-:S04]  /*11e50*/  FMUL.FTZ R4, R4, c[0x0][0x23c] ;  /* 0x00008f0004047a20 */ /* 0x000fc80000410000 */
[----:B------:R1:W4:Y:S08]  /*11e60*/  MUFU.EX2 R10, R4 ;  /* 0x00000004000a7308 */ /* 0x0003300000000800 */
[----:B------:R4:W4:Y:S01]  /*11e70*/  MUFU.EX2 R11, R6 ;  /* 0x00000006000b7308 */ /* 0x0009220000000800 */
[----:B-1----:R-:W-:-:S07]  /*11e80*/  FFMA.FTZ R4, R202, c[0x0][0x23c], -R0 ;  /* 0x00008f00ca047a23 */ /* 0x002fce0000010800 */
[----:B------:R1:W1:Y:S01]  /*11e90*/  MUFU.EX2 R238, R4 ;  /* 0x0000000400ee7308 */ /* 0x0002620000000800 */
[----:B----4-:R-:W-:Y:S01]  /*11ea0*/  FMUL.FTZ R142, R142, R10 ;  /* 0x0000000a8e8e7220 */ /* 0x010fe20000410000 */
[----:B------:R-:W-:Y:S01]  /*11eb0*/  F2FP.PACK_AB R5, R189, R68 ;  /* 0x00000044bd05723e */ /* 0x000fe200000000ff */
[----:B------:R-:W-:Y:S01]  /*11ec0*/  FMUL.FTZ R143, R143, R10 ;  /* 0x0000000a8f8f7220 */ /* 0x000fe20000410000 */
[----:B------:R-:W-:Y:S01]  /*11ed0*/  F2FP.PACK_AB R6, R200, R194 ;  /* 0x000000c2c806723e */ /* 0x000fe200000000ff */
[-C--:B------:R-:W-:Y:S02]  /*11ee0*/  FMUL.FTZ R140, R140, R11.reuse ;  /* 0x0000000b8c8c7220 */ /* 0x080fe40000410000 */
[-C--:B------:R-:W-:Y:S02]  /*11ef0*/  FMUL.FTZ R141, R141, R11.reuse ;  /* 0x0000000b8d8d7220 */ /* 0x080fe40000410000 */
[-C--:B------:R-:W-:Y:S02]  /*11f00*/  FMUL.FTZ R148, R148, R11.reuse ;  /* 0x0000000b94947220 */ /* 0x080fe40000410000 */
[----:B------:R-:W-:-:S02]  /*11f10*/  FMUL.FTZ R149, R149, R11 ;  /* 0x0000000b95957220 */ /* 0x000fc40000410000 */
[-C--:B------:R-:W-:Y:S02]  /*11f20*/  FMUL.FTZ R150, R150, R10.reuse ;  /* 0x0000000a96967220 */ /* 0x080fe40000410000 */
[----:B------:R-:W-:Y:S01]  /*11f30*/  FMUL.FTZ R151, R151, R10 ;  /* 0x0000000a97977220 */ /* 0x000fe20000410000 */
[----:B-1----:R-:W-:Y:S01]  /*11f40*/  F2FP.PACK_AB R4, R192, R70 ;  /* 0x00000046c004723e */ /* 0x002fe200000000ff */
[-C--:B------:R-:W-:Y:S01]  /*11f50*/  FMUL.FTZ R152, R152, R11.reuse ;  /* 0x0000000b98987220 */ /* 0x080fe20000410000 */
[----:B------:R-:W-:Y:S01]  /*11f60*/  F2FP.PACK_AB R7, R238, R190 ;  /* 0x000000beee07723e */ /* 0x000fe200000000ff */
        /* <DEDUP_REMOVED lines=25> */
[----:B------:R-:W-:Y:S01]  /*12100*/  FFMA.FTZ R9, R128, c[0x0][0x23c], -R0 ;  /* 0x00008f0080097a23 */ /* 0x000fe20000010800 */
[----:B------:R-:W1:Y:S06]  /*12110*/  LDSM.16.MT88.4 R24, [R229+0x8800] ;  /* 0x00880000e518783b */ /* 0x000e6c0000004200 */
[C---:B------:R-:W-:Y:S08]  /*12120*/  HMMA.16816.F32 R152, R4.reuse, R16, R152 ;  /* 0x000000100498723c */ /* 0x040ff00000001898 */
[C---:B------:R-:W-:Y:S01]  /*12130*/  HMMA.16816.F32 R164, R4.reuse, R18, R164 ;  /* 0x0000001204a4723c */ /* 0x040fe200000018a4 */
[----:B------:R-:W-:Y:S07]  /*12140*/  LDSM.16.MT88.4 R16, [R230+0x8800] ;  /* 0x00880000e610783b */ /* 0x000fee0000004200 */
[C---:B------:R-:W-:Y:S08]  /*12150*/  HMMA.16816.F32 R168, R4.reuse, R12, R168 ;  /* 0x0000000c04a8723c */ /* 0x040ff000000018a8 */
[C---:B------:R-:W-:Y:S01]  /*12160*/  HMMA.16816.F32 R180, R4.reuse, R14, R180 ;  /* 0x0000000e04b4723c */ /* 0x040fe200000018b4 */
[----:B------:R-:W-:Y:S07]  /*12170*/  LDSM.16.MT88.4 R12, [R231+0x8800] ;  /* 0x00880000e70c783b */ /* 0x000fee0000004200 */
[C---:B------:R-:W-:Y:S08]  /*12180*/  HMMA.16816.F32 R184, R4.reuse, R20, R184 ;  /* 0x0000001404b8723c */ /* 0x040ff000000018b8 */
[----:B------:R-:W-:Y:S01]  /*12190*/  HMMA.16816.F32 R196, R4, R22, R196 ;  /* 0x0000001604c4723c */ /* 0x000fe200000018c4 */
[----:B------:R-:W4:Y:S06]  /*121a0*/  LDSM.16.MT88.4 R20, [R232+0x8800] ;  /* 0x00880000e814783b */ /* 0x000f2c0000004200 */
[----:B------:R-:W-:-:S04]  /*121b0*/  FFMA.FTZ R4, R242, c[0x0][0x23c], -R2 ;  /* 0x00008f00f2047a23 */ /* 0x000fc80000010802 */
        /* <DEDUP_REMOVED lines=26> */
[----:B------:R-:W2:Y:S04]  /*12360*/  LDL.LU R117, [R1+0xc4] ;  /* 0x0000c40001757983 */ /* 0x000ea80000300800 */
[----:B------:R-:W2:Y:S01]  /*12370*/  LDL.LU R121, [R1+0xc8] ;  /* 0x0000c80001797983 */ /* 0x000ea20000300800 */
[----:B------:R1:W1:Y:S02]  /*12380*/  MUFU.EX2 R237, R4 ;  /* 0x0000000400ed7308 */ /* 0x0002640000000800 */
[----:B-1----:R-:W-:-:S06]  /*12390*/  FFMA.FTZ R4, R215, c[0x0][0x23c], -R3 ;  /* 0x00008f00d7047a23 */ /* 0x002fcc0000010803 */
[----:B------:R1:W-:Y:S02]  /*123a0*/  MUFU.EX2 R222, R4 ;  /* 0x0000000400de7308 */ /* 0x0003e40000000800 */
[----:B-1----:R-:W-:-:S06]  /*123b0*/  FFMA.FTZ R4, R212, c[0x0][0x23c], -R3 ;  /* 0x00008f00d4047a23 */ /* 0x002fcc0000010803 */
[----:B------:R1:W1:Y:S01]  /*123c0*/  MUFU.EX2 R239, R4 ;  /* 0x0000000400ef7308 */ /* 0x0002620000000800 */
[----:B------:R-:W-:Y:S02]  /*123d0*/  MOV R220, R59 ;  /* 0x0000003b00dc7202 */ /* 0x000fe40000000f00 */
[----:B------:R-:W-:Y:S01]  /*123e0*/  F2FP.PACK_AB R5, R237, R191 ;  /* 0x000000bfed05723e */ /* 0x000fe200000000ff */
[----:B-1----:R-:W-:-:S04]  /*123f0*/  FFMA.FTZ R4, R131, c[0x0][0x23c], -R0 ;  /* 0x00008f0083047a23 */ /* 0x002fc80000010800 */
[----:B------:R1:W1:Y:S01]  /*12400*/  MUFU.EX2 R210, R4 ;  /* 0x0000000400d27308 */ /* 0x0002620000000800 */
[----:B------:R-:W-:Y:S02]  /*12410*/  F2FP.PACK_AB R6, R211, R220 ;  /* 0x000000dcd306723e */ /* 0x000fe400000000ff */
[----:B------:R-:W-:Y:S01]  /*12420*/  F2FP.PACK_AB R7, R239, R222 ;  /* 0x000000deef07723e */ /* 0x000fe200000000ff */
[----:B------:R-:W-:Y:S01]  /*12430*/  IMAD.MOV.U32 R212, RZ, RZ, R58 ;  /* 0x000000ffffd47224 */ /* 0x000fe200078e003a */
[----:B-1----:R-:W-:-:S07]  /*12440*/  F2FP.PACK_AB R4, R228, R193 ;  /* 0x000000c1e404723e */ /* 0x002fce00000000ff */
[C---:B------:R-:W-:Y:S08]  /*12450*/  HMMA.16816.F32 R32, R4.reuse, R24, R32 ;  /* 0x000000180420723c */ /* 0x040ff00000001820 */
[C---:B------:R-:W-:Y:S08]  /*12460*/  HMMA.16816.F32 R28, R4.reuse, R26, R28 ;  /* 0x0000001a041c723c */ /* 0x040ff0000000181c */
[C---:B----4-:R-:W-:Y:S08]  /*12470*/  HMMA.16816.F32 R52, R4.reuse, R20, R52 ;  /* 0x000000140434723c */ /* 0x050ff00000001834 */
[C---:B------:R-:W-:Y:S08]  /*12480*/  HMMA.16816.F32 R48, R4.reuse, R22, R48 ;  /* 0x000000160430723c */ /* 0x040ff00000001830 */
        /* <DEDUP_REMOVED lines=10> */
[----:B------:R-:W-:Y:S07]  /*12530*/  LDSM.16.MT88.4 R24, [R231+0x9000] ;  /* 0x00900000e718783b */ /* 0x000fee0000004200 */
[C---:B------:R-:W-:Y:S08]  /*12540*/  HMMA.16816.F32 R152, R4.reuse, R20, R152 ;  /* 0x000000140498723c */ /* 0x040ff00000001898 */
[C---:B------:R-:W-:Y:S01]  /*12550*/  HMMA.16816.F32 R164, R4.reuse, R22, R164 ;  /* 0x0000001604a4723c */ /* 0x040fe200000018a4 */
[----:B------:R-:W1:Y:S07]  /*12560*/  LDSM.16.MT88.4 R20, [R229+0x9000] ;  /* 0x00900000e514783b */ /* 0x000e6e0000004200 */
[C---:B------:R-:W-:Y:S08]  /*12570*/  HMMA.16816.F32 R168, R4.reuse, R16, R168 ;  /* 0x0000001004a8723c */ /* 0x040ff000000018a8 */
[C---:B------:R-:W-:Y:S01]  /*12580*/  HMMA.16816.F32 R180, R4.reuse, R18, R180 ;  /* 0x0000001204b4723c */ /* 0x040fe200000018b4 */
[----:B------:R-:W4:Y:S07]  /*12590*/  LDSM.16.MT88.4 R16, [R232+0x9000] ;  /* 0x00900000e810783b */ /* 0x000f2e0000004200 */
[C---:B------:R-:W-:Y:S08]  /*125a0*/  HMMA.16816.F32 R184, R4.reuse, R12, R184 ;  /* 0x0000000c04b8723c */ /* 0x040ff000000018b8 */
[----:B------:R-:W-:Y:S01]  /*125b0*/  HMMA.16816.F32 R196, R4, R14, R196 ;  /* 0x0000000e04c4723c */ /* 0x000fe200000018c4 */
[----:B------:R-:W1:Y:S06]  /*125c0*/  LDSM.16.MT88.4 R12, [R230+0x9000] ;  /* 0x00900000e60c783b */ /* 0x000e6c0000004200 */
[----:B------:R-:W-:-:S04]  /*125d0*/  FFMA.FTZ R4, R118, c[0x0][0x23c], -R2 ;  /* 0x00008f0076047a23 */ /* 0x000fc80000010802 */
[----:B------:R3:W-:Y:S02]  /*125e0*/  MUFU.EX2 R172, R4 ;  /* 0x0000000400ac7308 */ /* 0x0007e40000000800 */
[----:B---3--:R-:W-:-:S06]  /*125f0*/  FFMA.FTZ R4, R114, c[0x0][0x23c], -R2 ;  /* 0x00008f0072047a23 */ /* 0x008fcc0000010802 */
        /* <DEDUP_REMOVED lines=10> */
[----:B------:R3:W1:Y:S02]  /*126a0*/  MUFU.EX2 R59, R4 ;  /* 0x00000004003b7308 */ /* 0x0006640000000800 */
[----:B---3--:R-:W-:-:S06]  /*126b0*/  FFMA.FTZ R4, R205, c[0x0][0x23c], -R3 ;  /* 0x00008f00cd047a23 */ /* 0x008fcc0000010803 */
[----:B------:R3:W-:Y:S02]  /*126c0*/  MUFU.EX2 R207, R4 ;  /* 0x0000000400cf7308 */ /* 0x0007e40000000800 */
[----:B---3--:R-:W-:-:S06]  /*126d0*/  FFMA.FTZ R4, R201, c[0x0][0x23c], -R3 ;  /* 0x00008f00c9047a23 */ /* 0x008fcc0000010803 */
[----:B------:R3:W1:Y:S02]  /*126e0*/  MUFU.EX2 R205, R4 ;  /* 0x0000000400cd7308 */ /* 0x0006640000000800 */
[----:B---3--:R-:W-:-:S06]  /*126f0*/  FFMA.FTZ R4, R56, c[0x0][0x23c], -R3 ;  /* 0x00008f0038047a23 */ /* 0x008fcc0000010803 */
[----:B------:R3:W-:Y:S08]  /*12700*/  MUFU.EX2 R145, R4 ;  /* 0x0000000400917308 */ /* 0x0007f00000000800 */
[----:B------:R1:W-:Y:S01]  /*12710*/  MUFU.EX2 R118, R9 ;  /* 0x0000000900767308 */ /* 0x0003e20000000800 */
[----:B---3--:R-:W-:-:S07]  /*12720*/  FFMA.FTZ R4, R130, c[0x0][0x23c], -R3 ;  /* 0x00008f0082047a23 */ /* 0x008fce0000010803 */
[----:B------:R3:W2:Y:S01]  /*12730*/  MUFU.EX2 R233, R4 ;  /* 0x0000000400e97308 */ /* 0x0006a20000000800 */
[----:B-1----:R-:W-:Y:S01]  /*12740*/  FFMA.FTZ R9, R113, c[0x0][0x23c], -R0 ;  /* 0x00008f0071097a23 */ /* 0x002fe20000010800 */
[----:B------:R-:W-:-:S06]  /*12750*/  MOV R201, R59 ;  /* 0x0000003b00c97202 */ /* 0x000fcc0000000f00 */
[----:B------:R1:W-:Y:S01]  /*12760*/  MUFU.EX2 R131, R9 ;  /* 0x0000000900837308 */ /* 0x0003e20000000800 */
[----:B------:R-:W-:Y:S02]  /*12770*/  F2FP.PACK_AB R5, R205, R207 ;  /* 0x000000cfcd05723e */ /* 0x000fe400000000ff */
[----:B------:R-:W-:Y:S01]  /*12780*/  F2FP.PACK_AB R6, R201, R208 ;  /* 0x000000d0c906723e */ /* 0x000fe200000000ff */
[----:B---3--:R-:W-:Y:S01]  /*12790*/  FFMA.FTZ R4, R110, c[0x0][0x23c], -R2 ;  /* 0x00008f006e047a23 */ /* 0x008fe20000010802 */
[----:B--2---:R-:W-:Y:S01]  /*127a0*/  F2FP.PACK_AB R7, R233, R145 ;  /* 0x00000091e907723e */ /* 0x004fe200000000ff */
[----:B-1----:R-:W-:Y:S02]  /*127b0*/  FFMA.FTZ R9, R111, c[0x0][0x23c], -R0 ;  /* 0x00008f006f097a23 */ /* 0x002fe40000010800 */
[----:B------:R1:W2:Y:S01]  /*127c0*/  MUFU.EX2 R129, R4 ;  /* 0x0000000400817308 */ /* 0x0002a20000000800 */
[----:B------:R-:W-:-:S07]  /*127d0*/  FFMA.FTZ R133, R136, R10, R68 ;  /* 0x0000000a88857223 */ /* 0x000fce0000010044 */
[----:B------:R3:W2:Y:S01]  /*127e0*/  MUFU.EX2 R139, R9 ;  /* 0x00000009008b7308 */ /* 0x0006a20000000800 */
[----:B------:R-:W-:Y:S02]  /*127f0*/  MOV R206, R58 ;  /* 0x0000003a00ce7202 */ /* 0x000fe40000000f00 */
[----:B-1----:R-:W-:Y:S01]  /*12800*/  F2FP.PACK_AB R4, R213, R218 ;  /* 0x000000dad504723e */ /* 0x002fe200000000ff */
[----:B---3--:R-:W-:Y:S01]  /*12810*/  FFMA.FTZ R9, R127, c[0x0][0x23c], -R8 ;  /* 0x00008f007f097a23 */ /* 0x008fe20000010808 */
[----:B------:R-:W-:-:S03]  /*12820*/  MOV R138, R57 ;  /* 0x00000039008a7202 */ /* 0x000fc60000000f00 */
[----:B------:R1:W-:Y:S02]  /*12830*/  MUFU.EX2 R10, R9 ;  /* 0x00000009000a7308 */ /* 0x0003e40000000800 */
[----:B------:R-:W-:Y:S01]  /*12840*/  HMMA.16816.F32 R56, R4, R22, R28 ;  /* 0x000000160438723c */ /* 0x000fe2000000181c */
[----:B------:R-:W-:Y:S01]  /*12850*/  MOV R137, R60 ;  /* 0x0000003c00897202 */ /* 0x000fe20000000f00 */
[----:B-1----:R-:W-:-:S04]  /*12860*/  FFMA.FTZ R9, R69, c[0x0][0x23c], -R8 ;  /* 0x00008f0045097a23 */ /* 0x002fc80000010808 */
[----:B------:R1:W3:Y:S02]  /*12870*/  MUFU.EX2 R28, R9 ;  /* 0x00000009001c7308 */ /* 0x0002e40000000800 */
[----:B------:R-:W-:Y:S01]  /*12880*/  HMMA.16816.F32 R60, R4, R20, R32 ;  /* 0x00000014043c723c */ /* 0x000fe20000001820 */
[----:B------:R-:W-:Y:S01]  /*12890*/  FFMA.FTZ R134, R147, R11, R70 ;  /* 0x0000000b93867223 */ /* 0x000fe20000010046 */
[----:B------:R-:W-:-:S06]  /*128a0*/  MOV R146, R138 ;  /* 0x0000008a00927202 */ /* 0x000fcc0000000f00 */
[----:B----4-:R-:W-:Y:S01]  /*128b0*/  HMMA.16816.F32 R52, R4, R16, R52 ;  /* 0x000000100434723c */ /* 0x010fe20000001834 */
[----:B------:R-:W-:-:S07]  /*128c0*/  IMAD.MOV.U32 R147, RZ, RZ, R137 ;  /* 0x000000ffff937224 */ /* 0x000fce00078e0089 */
[----:B------:R-:W-:Y:S01]  /*128d0*/  HMMA.16816.F32 R48, R4, R18, R48 ;  /* 0x000000120430723c */ /* 0x000fe20000001830 */
[----:B------:R-:W-:-:S07]  /*128e0*/  MOV R136, R87 ;  /* 0x0000005700887202 */ /* 0x000fce0000000f00 */
[----:B------:R-:W-:Y:S01]  /*128f0*/  HMMA.16816.F32 R44, R4, R12, R44 ;  /* 0x0000000c042c723c */ /* 0x000fe2000000182c */
[----:B------:R-:W-:-:S07]  /*12900*/  IMAD.MOV.U32 R137, RZ, RZ, R86 ;  /* 0x000000ffff897224 */ /* 0x000fce00078e0056 */
[----:B------:R-:W-:Y:S01]  /*12910*/  HMMA.16816.F32 R40, R4, R14, R40 ;  /* 0x0000000e0428723c */ /* 0x000fe20000001828 */
[----:B------:R-:W-:-:S07]  /*12920*/  MOV R163, R85 ;  /* 0x0000005500a37202 */ /* 0x000fce0000000f00 */
[----:B------:R-:W-:Y:S01]  /*12930*/  HMMA.16816.F32 R36, R4, R24, R36 ;  /* 0x000000180424723c */ /* 0x000fe20000001824 */
[----:B------:R-:W-:-:S07]  /*12940*/  MOV R138, R84 ;  /* 0x00000054008a7202 */ /* 0x000fce0000000f00 */
[----:B------:R-:W-:Y:S07]  /*12950*/  HMMA.16816.F32 R32, R4, R26, R64 ;  /* 0x0000001a0420723c */ /* 0x000fee0000001840 */
[----:B------:R-:W-:Y:S02]  /*12960*/  F2FP.PACK_AB R4, R173, R172 ;  /* 0x000000acad04723e */ /* 0x000fe400000000ff */
[----:B------:R-:W-:Y:S02]  /*12970*/  F2FP.PACK_AB R5, R118, R144 ;  /* 0x000000907605723e */ /* 0x000fe400000000ff */
[----:B--2---:R-:W-:-:S02]  /*12980*/  F2FP.PACK_AB R6, R129, R206 ;  /* 0x000000ce8106723e */ /* 0x004fc400000000ff */
[----:B------:R-:W-:Y:S01]  /*12990*/  F2FP.PACK_AB R7, R139, R131 ;  /* 0x000000838b07723e */ /* 0x000fe200000000ff */
[----:B-1----:R-:W-:-:S06]  /*129a0*/  FFMA.FTZ R9, R120, c[0x0][0x23c], -R8 ;  /* 0x00008f0078097a23 */ /* 0x002fcc0000010808 */
[----:B------:R-:W-:Y:S01]  /*129b0*/  HMMA.16816.F32 R84, R4, R26, R196 ;  /* 0x0000001a0454723c */ /* 0x000fe200000018c4 */
[----:B------:R1:W-:Y:S01]  /*129c0*/  MUFU.EX2 R214, R9 ;  /* 0x0000000900d67308 */ /* 0x0003e20000000800 */
[----:B------:R-:W-:-:S05]  /*129d0*/  MOV R159, R103 ;  /* 0x00000067009f7202 */ /* 0x000fca0000000f00 */
[----:B---3--:R-:W-:Y:S01]  /*129e0*/  IMAD.MOV.U32 R197, RZ, RZ, R28 ;  /* 0x000000ffffc57224 */ /* 0x008fe200078e001c */
[----:B------:R-:W-:Y:S01]  /*129f0*/  HMMA.16816.F32 R140, R4, R20, R140 ;  /* 0x00000014048c723c */ /* 0x000fe2000000188c */
[----:B------:R-:W2:Y:S01]  /*12a00*/  LDSM.16.MT88.4 R28, [R231+0x9800] ;  /* 0x00980000e71c783b */ /* 0x000ea20000004200 */
[----:B------:R-:W-:-:S06]  /*12a10*/  MOV R158, R101 ;  /* 0x00000065009e7202 */ /* 0x000fcc0000000f00 */
[C---:B------:R-:W-:Y:S01]  /*12a20*/  HMMA.16816.F32 R148, R4.reuse, R22, R148 ;  /* 0x000000160494723c */ /* 0x040fe20000001894 */
[----:B------:R-:W3:Y:S01]  /*12a30*/  LDSM.16.MT88.4 R20, [R229+0x9800] ;  /* 0x00980000e514783b */ /* 0x000ee20000004200 */
[----:B-1----:R-:W-:Y:S01]  /*12a40*/  FFMA.FTZ R9, R116, c[0x0][0x23c], -R8 ;  /* 0x00008f0074097a23 */ /* 0x002fe20000010808 */
[----:B------:R-:W-:Y:S02]  /*12a50*/  MOV R156, R100 ;  /* 0x00000064009c7202 */ /* 0x000fe40000000f00 */
[----:B------:R-:W-:Y:S01]  /*12a60*/  MOV R157, R102 ;  /* 0x00000066009d7202 */ /* 0x000fe20000000f00 */
[----:B------:R1:W-:Y:S02]  /*12a70*/  MUFU.EX2 R111, R9 ;  /* 0x00000009006f7308 */ /* 0x0003e40000000800 */
[C---:B------:R-:W-:Y:S08]  /*12a80*/  HMMA.16816.F32 R152, R4.reuse, R16, R152 ;  /* 0x000000100498723c */ /* 0x040ff00000001898 */
[C---:B------:R-:W-:Y:S01]  /*12a90*/  HMMA.16816.F32 R164, R4.reuse, R18, R164 ;  /* 0x0000001204a4723c */ /* 0x040fe200000018a4 */
[----:B------:R-:W4:Y:S07]  /*12aa0*/  LDSM.16.MT88.4 R16, [R232+0x9800] ;  /* 0x00980000e810783b */ /* 0x000f2e0000004200 */
[----:B------:R-:W-:Y:S01]  /*12ab0*/  HMMA.16816.F32 R100, R4, R12, R168 ;  /* 0x0000000c0464723c */ /* 0x000fe200000018a8 */
[----:B-1----:R-:W-:-:S07]  /*12ac0*/  FFMA.FTZ R9, R75, c[0x0][0x23c], -R3 ;  /* 0x00008f004b097a23 */ /* 0x002fce0000010803 */
[C---:B------:R-:W-:Y:S01]  /*12ad0*/  HMMA.16816.F32 R180, R4.reuse, R14, R180 ;  /* 0x0000000e04b4723c */ /* 0x040fe200000018b4 */
[----:B------:R-:W1:Y:S01]  /*12ae0*/  LDSM.16.MT88.4 R12, [R230+0x9800] ;  /* 0x00980000e60c783b */ /* 0x000e620000004200 */
[----:B------:R2:W2:Y:S06]  /*12af0*/  MUFU.EX2 R11, R9 ;  /* 0x00000009000b7308 */ /* 0x0004ac0000000800 */
[----:B------:R-:W-:Y:S07]  /*12b00*/  HMMA.16816.F32 R184, R4, R24, R184 ;  /* 0x0000001804b8723c */ /* 0x000fee00000018b8 */
[----:B------:R-:W-:-:S02]  /*12b10*/  FFMA.FTZ R4, R115, c[0x0][0x23c], -R3 ;  /* 0x00008f0073047a23 */ /* 0x000fc40000010803 */
[--C-:B------:R-:W-:Y:S02]  /*12b20*/  FFMA.FTZ R5, R107, c[0x0][0x23c], -R3.reuse ;  /* 0x00008f006b057a23 */ /* 0x100fe40000010803 */
[----:B--2---:R-:W-:Y:S01]  /*12b30*/  FFMA.FTZ R9, R119, c[0x0][0x23c], -R3 ;  /* 0x00008f0077097a23 */ /* 0x004fe20000010803 */
[----:B------:R2:W-:Y:S08]  /*12b40*/  MUFU.EX2 R110, R4 ;  /* 0x00000004006e7308 */ /* 0x0005f00000000800 */
[----:B------:R-:W1:Y:S08]  /*12b50*/  MUFU.EX2 R215, R9 ;  /* 0x0000000900d77308 */ /* 0x000e700000000800 */
[----:B------:R1:W1:Y:S01]  /*12b60*/  MUFU.EX2 R203, R5 ;  /* 0x0000000500cb7308 */ /* 0x0002620000000800 */
[----:B------:R-:W-:-:S02]  /*12b70*/  MOV R198, R11 ;  /* 0x0000000b00c67202 */ /* 0x000fc40000000f00 */
[----:B------:R-:W-:Y:S02]  /*12b80*/  MOV R199, R10 ;  /* 0x0000000a00c77202 */ /* 0x000fe40000000f00 */
[----:B------:R-:W-:Y:S02]  /*12b90*/  F2FP.PACK_AB R6, R111, R214 ;  /* 0x000000d66f06723e */ /* 0x000fe400000000ff */
[----:B--2---:R-:W-:Y:S01]  /*12ba0*/  F2FP.PACK_AB R4, R197, R199 ;  /* 0x000000c7c504723e */ /* 0x004fe200000000ff */
[----:B------:R-:W-:Y:S01]  /*12bb0*/  IMAD.MOV.U32 R174, RZ, RZ, R157 ;  /* 0x000000ffffae7224 */ /* 0x000fe200078e009d */
[----:B------:R-:W-:Y:S02]  /*12bc0*/  MOV R122, R82 ;  /* 0x00000052007a7202 */ /* 0x000fe40000000f00 */
[----:B------:R-:W-:Y:S02]  /*12bd0*/  MOV R177, R93 ;  /* 0x0000005d00b17202 */ /* 0x000fe40000000f00 */
[----:B-1----:R-:W-:-:S02]  /*12be0*/  F2FP.PACK_AB R5, R215, R198 ;  /* 0x000000c6d705723e */ /* 0x002fc400000000ff */
[----:B------:R-:W-:Y:S01]  /*12bf0*/  F2FP.PACK_AB R7, R203, R110 ;  /* 0x0000006ecb07723e */ /* 0x000fe200000000ff */
[----:B------:R-:W-:Y:S01]  /*12c00*/  IMAD.MOV.U32 R161, RZ, RZ, R79 ;  /* 0x000000ffffa17224 */ /* 0x000fe200078e004f */
[----:B------:R-:W-:Y:S01]  /*12c10*/  MOV R157, R146 ;  /* 0x00000092009d7202 */ /* 0x000fe20000000f00 */
[----:B------:R-:W-:Y:S01]  /*12c20*/  IMAD.MOV.U32 R125, RZ, RZ, R76 ;  /* 0x000000ffff7d7224 */ /* 0x000fe200078e004c */
[----:B------:R-:W-:Y:S02]  /*12c30*/  MOV R146, R95 ;  /* 0x0000005f00927202 */ /* 0x000fe40000000f00 */
[----:B------:R-:W-:Y:S02]  /*12c40*/  MOV R178, R94 ;  /* 0x0000005e00b27202 */ /* 0x000fe40000000f00 */
[----:B------:R-:W-:Y:S02]  /*12c50*/  MOV R130, R78 ;  /* 0x0000004e00827202 */ /* 0x000fe40000000f00 */
[----:B------:R-:W-:-:S02]  /*12c60*/  MOV R209, R77 ;  /* 0x0000004d00d17202 */ /* 0x000fc40000000f00 */
[----:B------:R-:W-:Y:S01]  /*12c70*/  MOV R226, R92 ;  /* 0x0000005c00e27202 */ /* 0x000fe20000000f00 */
[----:B------:R-:W-:Y:S01]  /*12c80*/  HMMA.16816.F32 R76, R4, R30, R32 ;  /* 0x0000001e044c723c */ /* 0x000fe20000001820 */
[----:B------:R-:W-:Y:S02]  /*12c90*/  MOV R179, R163 ;  /* 0x000000a300b37202 */ /* 0x000fe40000000f00 */
[----:B------:R-:W-:-:S04]  /*12ca0*/  MOV R175, R156 ;  /* 0x0000009c00af7202 */ /* 0x000fc80000000f00 */
[--C-:B------:R-:W-:Y:S01]  /*12cb0*/  FFMA.FTZ R35, R122, c[0x0][0x23c], -R2.reuse ;  /* 0x00008f007a237a23 */ /* 0x100fe20000010802 */
[----:B---3--:R-:W-:Y:S01]  /*12cc0*/  HMMA.16816.F32 R92, R4, R20, R60 ;  /* 0x00000014045c723c */ /* 0x008fe2000000183c */
[--C-:B------:R-:W-:Y:S01]  /*12cd0*/  FFMA.FTZ R122, R177, c[0x0][0x23c], -R2.reuse ;  /* 0x00008f00b17a7a23 */ /* 0x100fe20000010802 */
[----:B------:R-:W-:Y:S01]  /*12ce0*/  MOV R163, R158 ;  /* 0x0000009e00a37202 */ /* 0x000fe20000000f00 */
[----:B------:R-:W-:Y:S01]  /*12cf0*/  FFMA.FTZ R177, R99, c[0x0][0x23c], -R2 ;  /* 0x00008f0063b17a23 */ /* 0x000fe20000010802 */
[----:B------:R-:W-:-:S03]  /*12d00*/  MOV R162, R159 ;  /* 0x0000009f00a27202 */ /* 0x000fc60000000f00 */
[----:B------:R-:W-:Y:S01]  /*12d10*/  FFMA.FTZ R61, R117, R97, R98 ;  /* 0x00000061753d7223 */ /* 0x000fe20000010062 */
[C---:B------:R-:W-:Y:S01]  /*12d20*/  HMMA.16816.F32 R112, R4.reuse, R28, R36 ;  /* 0x0000001c0470723c */ /* 0x040fe20000001824 */
[----:B------:R-:W2:Y:S01]  /*12d30*/  LDL.LU R98, [R1+0x16c] ;  /* 0x00016c0001627983 */ /* 0x000ea20000300800 */
[----:B------:R-:W-:Y:S01]  /*12d40*/  FFMA.FTZ R62, R121, R96, R250 ;  /* 0x00000060793e7223 */ /* 0x000fe200000100fa */
[----:B------:R-:W-:Y:S02]  /*12d50*/  MOV R156, R147 ;  /* 0x00000093009c7202 */ /* 0x000fe40000000f00 */
[----:B------:R-:W3:Y:S01]  /*12d60*/  LDL.LU R250, [R1+0x168] ;  /* 0x0001680001fa7983 */ /* 0x000ee20000300800 */
[----:B------:R-:W-:Y:S01]  /*12d70*/  MOV R176, R91 ;  /* 0x0000005b00b07202 */ /* 0x000fe20000000f00 */
[----:B------:R-:W-:Y:S01]  /*12d80*/  FFMA.FTZ R38, R252, c[0x0][0x23c], -R0 ;  /* 0x00008f00fc267a23 */ /* 0x000fe20000010800 */
[----:B------:R-:W-:Y:S01]  /*12d90*/  MOV R126, R83 ;  /* 0x00000053007e7202 */ /* 0x000fe20000000f00 */
[----:B------:R-:W3:Y:S01]  /*12da0*/  LDL.LU R99, [R1+0x164] ;  /* 0x0001640001637983 */ /* 0x000ee20000300800 */
[----:B------:R-:W-:Y:S01]  /*12db0*/  MOV R128, R74 ;  /* 0x0000004a00807202 */ /* 0x000fe20000000f00 */
[----:B------:R-:W-:Y:S01]  /*12dc0*/  IMAD.MOV.U32 R147, RZ, RZ, R71 ;  /* 0x000000ffff937224 */ /* 0x000fe200078e0047 */
[----:B------:R-:W-:Y:S01]  /*12dd0*/  MOV R242, R89 ;  /* 0x0000005900f27202 */ /* 0x000fe20000000f00 */
[----:B------:R-:W-:Y:S01]  /*12de0*/  IMAD.MOV.U32 R188, RZ, RZ, R90 ;  /* 0x000000ffffbc7224 */ /* 0x000fe200078e005a */
[----:B------:R-:W-:Y:S01]  /*12df0*/  MOV R160, R81 ;  /* 0x0000005100a07202 */ /* 0x000fe20000000f00 */
[----:B------:R-:W3:Y:S01]  /*12e00*/  LDL.LU R252, [R1+0x160] ;  /* 0x0001600001fc7983 */ /* 0x000ee20000300800 */
[----:B------:R-:W-:Y:S01]  /*12e10*/  MOV R158, R80 ;  /* 0x00000050009e7202 */ /* 0x000fe20000000f00 */
[--C-:B------:R-:W-:Y:S01]  /*12e20*/  FFMA.FTZ R37, R104, c[0x0][0x23c], -R0.reuse ;  /* 0x00008f0068257a23 */ /* 0x100fe20000010800 */
[----:B------:R-:W-:Y:S01]  /*12e30*/  MOV R159, R88 ;  /* 0x00000058009f7202 */ /* 0x000fe20000000f00 */
[----:B----4-:R-:W-:Y:S01]  /*12e40*/  HMMA.16816.F32 R72, R4, R16, R52 ;  /* 0x000000100448723c */ /* 0x010fe20000001834 */
[----:B------:R-:W4:Y:S01]  /*12e50*/  LDL.LU R104, [R1+0x15c] ;  /* 0x00015c0001687983 */ /* 0x000f220000300800 */
[----:B------:R-:W-:-:S02]  /*12e60*/  FFMA.FTZ R34, R240, c[0x0][0x23c], -R0 ;  /* 0x00008f00f0227a23 */ /* 0x000fc40000010800 */
[----:B------:R-:W-:Y:S01]  /*12e70*/  FFMA.FTZ R33, R105, c[0x0][0x23c], -R0 ;  /* 0x00008f0069217a23 */ /* 0x000fe20000010800 */
[----:B------:R-:W4:Y:S03]  /*12e80*/  LDL.LU R240, [R1+0x158] ;  /* 0x0001580001f07983 */ /* 0x000f260000300800 */
[----:B------:R-:W-:Y:S01]  /*12e90*/  HMMA.16816.F32 R88, R4, R22, R56 ;  /* 0x000000160458723c */ /* 0x000fe20000001838 */
[----:B------:R-:W4:Y:S01]  /*12ea0*/  LDL.LU R105, [R1+0x154] ;  /* 0x0001540001697983 */ /* 0x000f220000300800 */
[--C-:B------:R-:W-:Y:S02]  /*12eb0*/  FFMA.FTZ R52, R126, c[0x0][0x23c], -R2.reuse ;  /* 0x00008f007e347a23 */ /* 0x100fe40000010802 */
[----:B------:R-:W-:-:S04]  /*12ec0*/  FFMA.FTZ R121, R176, c[0x0][0x23c], -R2 ;  /* 0x00008f00b0797a23 */ /* 0x000fc80000010802 */
[----:B------:R-:W-:Y:S01]  /*12ed0*/  HMMA.16816.F32 R68, R4, R18, R48 ;  /* 0x000000120444723c */ /* 0x000fe20000001830 */
[----:B------:R-:W-:Y:S02]  /*12ee0*/  FFMA.FTZ R127, R108, c[0x0][0x23c], -R0 ;  /* 0x00008f006c7f7a23 */ /* 0x000fe40000010800 */
[----:B------:R-:W-:-:S05]  /*12ef0*/  FFMA.FTZ R36, R226, c[0x0][0x23c], -R2 ;  /* 0x00008f00e2247a23 */ /* 0x000fca0000010802 */
[----:B------:R-:W-:Y:S01]  /*12f00*/  HMMA.16816.F32 R64, R4, R12, R44 ;  /* 0x0000000c0440723c */ /* 0x000fe2000000182c */
[--C-:B------:R-:W-:Y:S02]  /*12f10*/  FFMA.FTZ R39, R242, c[0x0][0x23c], -R2.reuse ;  /* 0x00008f00f2277a23 */ /* 0x100fe40000010802 */
[----:B------:R-:W-:-:S05]  /*12f20*/  FFMA.FTZ R120, R188, c[0x0][0x23c], -R2 ;  /* 0x00008f00bc787a23 */ /* 0x000fca0000010802 */
[----:B------:R-:W-:Y:S01]  /*12f30*/  HMMA.16816.F32 R80, R4, R14, R40 ;  /* 0x0000000e0450723c */ /* 0x000fe20000001828 */
[--C-:B------:R-:W-:Y:S02]  /*12f40*/  FFMA.FTZ R126, R178, c[0x0][0x23c], -R2.reuse ;  /* 0x00008f00b27e7a23 */ /* 0x100fe40000010802 */
[----:B------:R-:W-:-:S04]  /*12f50*/  FFMA.FTZ R146, R146, c[0x0][0x23c], -R2 ;  /* 0x00008f0092927a23 */ /* 0x000fc80000010802 */
[--C-:B------:R-:W-:Y:S02]  /*12f60*/  FFMA.FTZ R7, R125, c[0x0][0x23c], -R2.reuse ;  /* 0x00008f007d077a23 */ /* 0x100fe40000010802 */
[----:B------:R-:W-:Y:S02]  /*12f70*/  FFMA.FTZ R5, R130, c[0x0][0x23c], -R2 ;  /* 0x00008f0082057a23 */ /* 0x000fe40000010802 */
[----:B------:R-:W-:Y:S02]  /*12f80*/  FFMA.FTZ R125, R106, c[0x0][0x23c], -R0 ;  /* 0x00008f006a7d7a23 */ /* 0x000fe40000010800 */
[--C-:B------:R-:W-:Y:S01]  /*12f90*/  FFMA.FTZ R4, R209, c[0x0][0x23c], -R2.reuse ;  /* 0x00008f00d1047a23 */ /* 0x100fe20000010802 */
[----:B------:R-:W4:Y:S01]  /*12fa0*/  LDL.LU R106, [R1+0x150] ;  /* 0x00015000016a7983 */ /* 0x000f220000300800 */
[--C-:B------:R-:W-:Y:S02]  /*12fb0*/  FFMA.FTZ R6, R128, c[0x0][0x23c], -R2.reuse ;  /* 0x00008f0080067a23 */ /* 0x100fe40000010802 */
[--C-:B------:R-:W-:Y:S01]  /*12fc0*/  FFMA.FTZ R147, R147, c[0x0][0x23c], -R2.reuse ;  /* 0x00008f0093937a23 */ /* 0x100fe20000010802 */
[----:B------:R-:W4:Y:S01]  /*12fd0*/  LDL.LU R108, [R1+0x14c] ;  /* 0x00014c00016c7983 */ /* 0x000f220000300800 */
[----:B------:R-:W-:-:S02]  /*12fe0*/  FFMA.FTZ R156, R156, c[0x0][0x23c], -R2 ;  /* 0x00008f009c9c7a23 */ /* 0x000fc40000010802 */
[--C-:B------:R-:W-:Y:S02]  /*12ff0*/  FFMA.FTZ R157, R157, c[0x0][0x23c], -R2.reuse ;  /* 0x00008f009d9d7a23 */ /* 0x100fe40000010802 */
[--C-:B------:R-:W-:Y:S02]  /*13000*/  FFMA.FTZ R174, R174, c[0x0][0x23c], -R2.reuse ;  /* 0x00008f00aeae7a23 */ /* 0x100fe40000010802 */
[--C-:B------:R-:W-:Y:S02]  /*13010*/  FFMA.FTZ R175, R175, c[0x0][0x23c], -R2.reuse ;  /* 0x00008f00afaf7a23 */ /* 0x100fe40000010802 */
[----:B------:R-:W-:Y:S02]  /*13020*/  FFMA.FTZ R176, R179, c[0x0][0x23c], -R2 ;  /* 0x00008f00b3b07a23 */ /* 0x000fe40000010802 */
[--C-:B------:R-:W-:Y:S01]  /*13030*/  FFMA.FTZ R128, R221, c[0x0][0x23c], -R0.reuse ;  /* 0x00008f00dd807a23 */ /* 0x100fe20000010800 */
[----:B------:R1:W-:Y:S01]  /*13040*/  MUFU.EX2 R40, R5 ;  /* 0x0000000500287308 */ /* 0x0003e20000000800 */
[--C-:B------:R-:W-:Y:S01]  /*13050*/  FFMA.FTZ R2, R158, c[0x0][0x23c], -R0.reuse ;  /* 0x00008f009e027a23 */ /* 0x100fe20000010800 */
[----:B------:R-:W4:Y:S01]  /*13060*/  LDL.LU R221, [R1+0x148] ;  /* 0x0001480001dd7983 */ /* 0x000f220000300800 */
[----:B------:R-:W-:-:S02]  /*13070*/  FFMA.FTZ R130, R223, c[0x0][0x23c], -R0 ;  /* 0x00008f00df827a23 */ /* 0x000fc40000010800 */
[--C-:B------:R-:W-:Y:S01]  /*13080*/  FFMA.FTZ R25, R159, c[0x0][0x23c], -R0.reuse ;  /* 0x00008f009f197a23 */ /* 0x100fe20000010800 */
[----:B------:R-:W4:Y:S01]  /*13090*/  LDL.LU R223, [R1+0x144] ;  /* 0x0001440001df7983 */ /* 0x000f220000300800 */
[--C-:B------:R-:W-:Y:S01]  /*130a0*/  FFMA.FTZ R158, R224, c[0x0][0x23c], -R0.reuse ;  /* 0x00008f00e09e7a23 */ /* 0x100fe20000010800 */
[----:B------:R1:W-:Y:S01]  /*130b0*/  MUFU.EX2 R41, R4 ;  /* 0x0000000400297308 */ /* 0x0003e20000000800 */
[--C-:B------:R-:W-:Y:S01]  /*130c0*/  FFMA.FTZ R159, R227, c[0x0][0x23c], -R0.reuse ;  /* 0x00008f00e39f7a23 */ /* 0x100fe20000010800 */
[----:B------:R-:W4:Y:S01]  /*130d0*/  LDL.LU R224, [R1+0x140] ;  /* 0x0001400001e07983 */ /* 0x000f220000300800 */
[----:B------:R-:W-:-:S03]  /*130e0*/  FFMA.FTZ R178, R249, c[0x0][0x23c], -R0 ;  /* 0x00008f00f9b27a23 */ /* 0x000fc60000010800 */
[----:B------:R-:W4:Y:S01]  /*130f0*/  LDL.LU R227, [R1+0x13c] ;  /* 0x00013c0001e37983 */ /* 0x000f220000300800 */
[--C-:B-1----:R-:W-:Y:S02]  /*13100*/  FFMA.FTZ R5, R160, c[0x0][0x23c], -R0.reuse ;  /* 0x00008f00a0057a23 */ /* 0x102fe40000010800 */
[--C-:B------:R-:W-:Y:S02]  /*13110*/  FFMA.FTZ R160, R244, c[0x0][0x23c], -R0.reuse ;  /* 0x00008f00f4a07a23 */ /* 0x100fe40000010800 */
[----:B------:R-:W4:Y:S01]  /*13120*/  LDL.LU R244, [R1+0x138] ;  /* 0x0001380001f47983 */ /* 0x000f220000300800 */
[--C-:B------:R-:W-:Y:S02]  /*13130*/  FFMA.FTZ R179, R251, c[0x0][0x23c], -R0.reuse ;  /* 0x00008f00fbb37a23 */ /* 0x100fe40000010800 */
[--C-:B------:R-:W-:Y:S02]  /*13140*/  FFMA.FTZ R4, R161, c[0x0][0x23c], -R0.reuse ;  /* 0x00008f00a1047a23 */ /* 0x100fe40000010800 */
[----:B------:R-:W-:-:S02]  /*13150*/  FFMA.FTZ R161, R246, c[0x0][0x23c], -R0 ;  /* 0x00008f00f6a17a23 */ /* 0x000fc40000010800 */
[----:B------:R-:W4:Y:S01]  /*13160*/  LDL.LU R246, [R1+0x134] ;  /* 0x0001340001f67983 */ /* 0x000f220000300800 */
[----:B------:R-:W-:-:S03]  /*13170*/  FFMA.FTZ R188, R248, c[0x0][0x23c], -R0 ;  /* 0x00008f00f8bc7a23 */ /* 0x000fc60000010800 */
[----:B------:R-:W4:Y:S01]  /*13180*/  LDL.LU R249, [R1+0x130] ;  /* 0x0001300001f97983 */ /* 0x000f220000300800 */
[----:B------:R-:W-:-:S03]  /*13190*/  FFMA.FTZ R196, R241, c[0x0][0x23c], -R0 ;  /* 0x00008f00f1c47a23 */ /* 0x000fc60000010800 */
[----:B------:R-:W4:Y:S04]  /*131a0*/  LDL.LU R251, [R1+0x12c] ;  /* 0x00012c0001fb7983 */ /* 0x000f280000300800 */
[----:B------:R-:W4:Y:S04]  /*131b0*/  LDL.LU R248, [R1+0x128] ;  /* 0x0001280001f87983 */ /* 0x000f280000300800 */
[----:B------:R-:W4:Y:S04]  /*131c0*/  LDL.LU R241, [R1+0x124] ;  /* 0x0001240001f17983 */ /* 0x000f280000300800 */
[----:B------:R-:W4:Y:S01]  /*131d0*/  LDL.LU R57, [R1+0x18] ;  /* 0x0000180001397983 */ /* 0x000f220000300800 */
[----:B------:R-:W-:-:S03]  /*131e0*/  MOV R26, R173 ;  /* 0x000000ad001a7202 */ /* 0x000fc60000000f00 */
[----:B------:R-:W4:Y:S01]  /*131f0*/  LDL.LU R58, [R1+0x14] ;  /* 0x00001400013a7983 */ /* 0x000f220000300800 */
[----:B------:R-:W-:-:S03]  /*13200*/  IMAD.MOV.U32 R27, RZ, RZ, R118 ;  /* 0x000000ffff1b7224 */ /* 0x000fc600078e0076 */
[----:B------:R-:W4:Y:S01]  /*13210*/  LDL.LU R119, [R1+0x10] ;  /* 0x0000100001777983 */ /* 0x000f220000300800 */
[----:B------:R-:W-:-:S03]  /*13220*/  MOV R173, R138 ;  /* 0x0000008a00ad7202 */ /* 0x000fc60000000f00 */
[----:B------:R-:W4:Y:S04]  /*13230*/  LDL.LU R117, [R1+0xc] ;  /* 0x00000c0001757983 */ /* 0x000f280000300800 */
[----:B------:R-:W4:Y:S04]  /*13240*/  LDL.LU R118, [R1+0x8] ;  /* 0x0000080001767983 */ /* 0x000f280000300800 */
[----:B------:R-:W4:Y:S01]  /*13250*/  LDL.LU R138, [R1+0x4] ;  /* 0x00000400018a7983 */ /* 0x000f220000300800 */
[----:B------:R-:W-:Y:S01]  /*13260*/  MOV R209, R222 ;  /* 0x000000de00d17202 */ /* 0x000fe20000000f00 */
[----:B------:R-:W-:Y:S01]  /*13270*/  MUFU.EX2 R7, R7 ;  /* 0x0000000700077308 */ /* 0x000fe20000000800 */
[----:B------:R-:W-:Y:S01]  /*13280*/  MOV R54, R206 ;  /* 0x000000ce00367202 */ /* 0x000fe20000000f00 */
[----:B------:R-:W-:Y:S01]  /*13290*/  IMAD.MOV.U32 R171, RZ, RZ, R131 ;  /* 0x000000ffffab7224 */ /* 0x000fe200078e0083 */
[----:B------:R-:W-:Y:S01]  /*132a0*/  MOV R206, R209 ;  /* 0x000000d100ce7202 */ /* 0x000fe20000000f00 */
[----:B------:R-:W-:Y:S01]  /*132b0*/  IMAD.MOV.U32 R209, RZ, RZ, R220 ;  /* 0x000000ffffd17224 */ /* 0x000fe200078e00dc */
[----:B------:R-:W-:-:S03]  /*132c0*/  MOV R59, R208 ;  /* 0x000000d0003b7202 */ /* 0x000fc60000000f00 */
[----:B------:R-:W-:Y:S01]  /*132d0*/  MUFU.EX2 R242, R6 ;  /* 0x0000000600f27308 */ /* 0x000fe20000000800 */
[----:B------:R-:W-:-:S07]  /*132e0*/  MOV R107, R207 ;  /* 0x000000cf006b7202 */ /* 0x000fce0000000f00 */
[----:B------:R-:W-:Y:S01]  /*132f0*/  MUFU.EX2 R226, R5 ;  /* 0x0000000500e27308 */ /* 0x000fe20000000800 */
[----:B------:R-:W-:-:S07]  /*13300*/  MOV R55, R129 ;  /* 0x0000008100377202 */ /* 0x000fce0000000f00 */
[----:B------:R-:W1:Y:S01]  /*13310*/  MUFU.EX2 R222, R4 ;  /* 0x0000000400de7308 */ /* 0x000e620000000800 */
[----:B------:R-:W-:-:S07]  /*13320*/  MOV R56, R172 ;  /* 0x000000ac00387202 */ /* 0x000fce0000000f00 */
[----:B------:R-:W-:Y:S01]  /*13330*/  MUFU.EX2 R220, R25 ;  /* 0x0000001900dc7308 */ /* 0x000fe20000000800 */
[----:B------:R-:W-:Y:S01]  /*13340*/  IMAD.MOV.U32 R207, RZ, RZ, R136 ;  /* 0x000000ffffcf7224 */ /* 0x000fe200078e0088 */
[----:B------:R-:W-:Y:S02]  /*13350*/  MOV R170, R213 ;  /* 0x000000d500aa7202 */ /* 0x000fe40000000f00 */
[----:B-1----:R-:W-:Y:S02]  /*13360*/  F2FP.PACK_AB R5, R222, R226 ;  /* 0x000000e2de05723e */ /* 0x002fe400000000ff */
[----:B------:R-:W-:Y:S02]  /*13370*/  MOV R208, R162 ;  /* 0x000000a200d07202 */ /* 0x000fe40000000f00 */
[----:B------:R-:W-:Y:S02]  /*13380*/  MOV R213, R163 ;  /* 0x000000a300d57202 */ /* 0x000fe40000000f00 */
[----:B------:R-:W-:Y:S01]  /*13390*/  MOV R172, R137 ;  /* 0x0000008900ac7202 */ /* 0x000fe20000000f00 */
[----:B------:R-:W-:Y:S08]  /*133a0*/  MUFU.EX2 R120, R120 ;  /* 0x0000007800787308 */ /* 0x000ff00000000800 */
[----:B------:R-:W-:Y:S08]  /*133b0*/  MUFU.EX2 R121, R121 ;  /* 0x0000007900797308 */ /* 0x000ff00000000800 */
[----:B------:R-:W-:Y:S08]  /*133c0*/  MUFU.EX2 R122, R122 ;  /* 0x0000007a007a7308 */ /* 0x000ff00000000800 */
[----:B------:R-:W-:Y:S01]  /*133d0*/  MUFU.EX2 R126, R126 ;  /* 0x0000007e007e7308 */ /* 0x000fe20000000800 */
[----:B--2---:R-:W-:-:S02]  /*133e0*/  FFMA.FTZ R169, R98, c[0x0][0x23c], -R8 ;  /* 0x00008f0062a97a23 */ /* 0x004fc40000010808 */
[--C-:B---3--:R-:W-:Y:S02]  /*133f0*/  FFMA.FTZ R168, R99, c[0x0][0x23c], -R8.reuse ;  /* 0x00008f0063a87a23 */ /* 0x108fe40000010808 */
[--C-:B----4-:R-:W-:Y:S02]  /*13400*/  FFMA.FTZ R163, R104, c[0x0][0x23c], -R8.reuse ;  /* 0x00008f0068a37a23 */ /* 0x110fe40000010808 */
[--C-:B------:R-:W-:Y:S02]  /*13410*/  FFMA.FTZ R162, R105, c[0x0][0x23c], -R8.reuse ;  /* 0x00008f0069a27a23 */ /* 0x100fe40000010808 */
[--C-:B------:R-:W-:Y:S02]  /*13420*/  FFMA.FTZ R131, R221, c[0x0][0x23c], -R8.reuse ;  /* 0x00008f00dd837a23 */ /* 0x100fe40000010808 */
[----:B------:R-:W1:Y:S01]  /*13430*/  MUFU.EX2 R221, R2 ;  /* 0x0000000200dd7308 */ /* 0x000e620000000800 */
[--C-:B------:R-:W-:Y:S01]  /*13440*/  FFMA.FTZ R116, R224, c[0x0][0x23c], -R8.reuse ;  /* 0x00008f00e0747a23 */ /* 0x100fe20000010808 */
[----:B------:R-:W-:Y:S01]  /*13450*/  MOV R224, R41 ;  /* 0x0000002900e07202 */ /* 0x000fe20000000f00 */
[----:B------:R-:W-:Y:S01]  /*13460*/  FFMA.FTZ R32, R244, c[0x0][0x23c], -R8 ;  /* 0x00008f00f4207a23 */ /* 0x000fe20000010808 */
[----:B------:R-:W-:-:S02]  /*13470*/  MOV R244, R7 ;  /* 0x0000000700f47202 */ /* 0x000fc40000000f00 */
[----:B-1----:R-:W-:Y:S02]  /*13480*/  F2FP.PACK_AB R7, R220, R221 ;  /* 0x000000dddc07723e */ /* 0x002fe400000000ff */
[----:B------:R-:W-:Y:S01]  /*13490*/  F2FP.PACK_AB R6, R242, R244 ;  /* 0x000000f4f206723e */ /* 0x000fe200000000ff */
[----:B------:R-:W-:Y:S02]  /*134a0*/  FFMA.FTZ R9, R246, c[0x0][0x23c], -R8 ;  /* 0x00008f00f6097a23 */ /* 0x000fe40000010808 */
[--C-:B------:R-:W-:Y:S01]  /*134b0*/  FFMA.FTZ R2, R57, c[0x0][0x23c], -R3.reuse ;  /* 0x00008f0039027a23 */ /* 0x100fe20000010803 */
[----:B------:R-:W-:Y:S02]  /*134c0*/  MOV R57, R59 ;  /* 0x0000003b00397202 */ /* 0x000fe40000000f00 */
[----:B------:R-:W-:Y:S01]  /*134d0*/  MOV R59, R26 ;  /* 0x0000001a003b7202 */ /* 0x000fe20000000f00 */
[----:B------:R-:W-:Y:S02]  /*134e0*/  FFMA.FTZ R0, R58, c[0x0][0x23c], -R3 ;  /* 0x00008f003a007a23 */ /* 0x000fe40000010803 */
[----:B------:R-:W-:-:S02]  /*134f0*/  IMAD.MOV.U32 R58, RZ, RZ, R107 ;  /* 0x000000ffff3a7224 */ /* 0x000fc400078e006b */
[--C-:B------:R-:W-:Y:S01]  /*13500*/  FFMA.FTZ R26, R119, c[0x0][0x23c], -R3.reuse ;  /* 0x00008f00771a7a23 */ /* 0x100fe20000010803 */
[----:B------:R-:W-:Y:S01]  /*13510*/  MOV R107, R27 ;  /* 0x0000001b006b7202 */ /* 0x000fe20000000f00 */
[--C-:B------:R-:W-:Y:S01]  /*13520*/  FFMA.FTZ R119, R252, c[0x0][0x23c], -R3.reuse ;  /* 0x00008f00fc777a23 */ /* 0x100fe20000010803 */
[----:B------:R-:W-:Y:S01]  /*13530*/  MOV R252, R139 ;  /* 0x0000008b00fc7202 */ /* 0x000fe20000000f00 */
[--C-:B------:R-:W-:Y:S02]  /*13540*/  FFMA.FTZ R27, R117, c[0x0][0x23c], -R3.reuse ;  /* 0x00008f00751b7a23 */ /* 0x100fe40000010803 */
[----:B------:R-:W-:Y:S01]  /*13550*/  FFMA.FTZ R139, R247, c[0x0][0x23c], -R3 ;  /* 0x00008f00f78b7a23 */ /* 0x000fe20000010803 */
[----:B------:R-:W-:Y:S02]  /*13560*/  MOV R247, R55 ;  /* 0x0000003700f77202 */ /* 0x000fe40000000f00 */
[----:B------:R-:W-:Y:S01]  /*13570*/  MOV R55, R56 ;  /* 0x0000003800377202 */ /* 0x000fe20000000f00 */
[----:B------:R-:W-:-:S02]  /*13580*/  IMAD.MOV.U32 R56, RZ, RZ, R144 ;  /* 0x000000ffff387224 */ /* 0x000fc400078e0090 */
[--C-:B------:R-:W-:Y:S02]  /*13590*/  FFMA.FTZ R117, R138, c[0x0][0x23c], -R3.reuse ;  /* 0x00008f008a757a23 */ /* 0x100fe40000010803 */
[--C-:B------:R-:W-:Y:S01]  /*135a0*/  FFMA.FTZ R138, R250, c[0x0][0x23c], -R3.reuse ;  /* 0x00008f00fa8a7a23 */ /* 0x100fe20000010803 */
[----:B------:R-:W-:Y:S01]  /*135b0*/  MOV R250, R40 ;  /* 0x0000002800fa7202 */ /* 0x000fe20000000f00 */
[--C-:B------:R-:W-:Y:S01]  /*135c0*/  FFMA.FTZ R144, R245, c[0x0][0x23c], -R3.reuse ;  /* 0x00008f00f5907a23 */ /* 0x100fe20000010803 */
[----:B------:R-:W-:Y:S01]  /*135d0*/  MOV R245, R145 ;  /* 0x0000009100f57202 */ /* 0x000fe20000000f00 */
[----:B------:R-:W-:Y:S01]  /*135e0*/  FFMA.FTZ R145, R243, c[0x0][0x23c], -R3 ;  /* 0x00008f00f3917a23 */ /* 0x000fe20000010803 */
[----:B------:R-:W-:Y:S02]  /*135f0*/  MOV R243, R57 ;  /* 0x0000003900f37202 */ /* 0x000fe40000000f00 */
[----:B------:R-:W-:Y:S02]  /*13600*/  F2FP.PACK_AB R4, R224, R250 ;  /* 0x000000fae004723e */ /* 0x000fe400000000ff */
        /* <DEDUP_REMOVED lines=10> */
[----:B------:R-:W-:-:S02]  /*136b0*/  FFMA.FTZ R137, R106, c[0x0][0x23c], -R8 ;  /* 0x00008f006a897a23 */ /* 0x000fc40000010808 */
[----:B------:R-:W-:-:S04]  /*136c0*/  FFMA.FTZ R24, R251, c[0x0][0x23c], -R8 ;  /* 0x00008f00fb187a23 */ /* 0x000fc80000010808 */
[----:B------:R-:W-:Y:S01]  /*136d0*/  MOV R140, R58 ;  /* 0x0000003a008c7202 */ /* 0x000fe20000000f00 */
[----:B------:R-:W-:Y:S01]  /*136e0*/  HMMA.16816.F32 R40, R4, R22, R148 ;  /* 0x000000160428723c */ /* 0x000fe20000001894 */
[----:B------:R-:W-:Y:S01]  /*136f0*/  MOV R141, R59 ;  /* 0x0000003b008d7202 */ /* 0x000fe20000000f00 */
[----:B------:R-:W-:Y:S01]  /*13700*/  IMAD.MOV.U32 R142, RZ, RZ, R107 ;  /* 0x000000ffff8e7224 */ /* 0x000fe200078e006b */
[----:B------:R-:W1:Y:S01]  /*13710*/  LDSM.16.MT88.4 R20, [R230+0xa000] ;  /* 0x00a00000e614783b */ /* 0x000e620000004200 */
[----:B------:R-:W-:-:S03]  /*13720*/  FFMA.FTZ R63, R227, c[0x0][0x23c], -R8 ;  /* 0x00008f00e33f7a23 */ /* 0x000fc60000010808 */
[----:B------:R-:W-:Y:S01]  /*13730*/  IMAD.MOV.U32 R149, RZ, RZ, R56 ;  /* 0x000000ffff957224 */ /* 0x000fe200078e0038 */
[----:B------:R-:W-:Y:S01]  /*13740*/  HMMA.16816.F32 R48, R4, R16, R152 ;  /* 0x000000100430723c */ /* 0x000fe20000001898 */
[----:B------:R-:W-:Y:S01]  /*13750*/  MOV R148, R218 ;  /* 0x000000da00947202 */ /* 0x000fe20000000f00 */
[--C-:B------:R-:W-:Y:S01]  /*13760*/  FFMA.FTZ R129, R223, c[0x0][0x23c], -R8.reuse ;  /* 0x00008f00df817a23 */ /* 0x100fe20000010808 */
[----:B------:R-:W-:Y:S01]  /*13770*/  MUFU.EX2 R218, R11 ;  /* 0x0000000b00da7308 */ /* 0x000fe20000000800 */
[----:B------:R-:W-:-:S03]  /*13780*/  FFMA.FTZ R136, R108, c[0x0][0x23c], -R8 ;  /* 0x00008f006c887a23 */ /* 0x000fc60000010808 */
[----:B------:R-:W-:Y:S02]  /*13790*/  MOV R155, R57 ;  /* 0x00000039009b7202 */ /* 0x000fe40000000f00 */
[C---:B------:R-:W-:Y:S01]  /*137a0*/  HMMA.16816.F32 R56, R4.reuse, R18, R164 ;  /* 0x000000120438723c */ /* 0x040fe200000018a4 */
[----:B------:R-:W-:Y:S01]  /*137b0*/  MOV R152, R216 ;  /* 0x000000d800987202 */ /* 0x000fe20000000f00 */
[----:B------:R-:W-:Y:S01]  /*137c0*/  LDSM.16.MT88.4 R16, [R231+0xa000] ;  /* 0x00a00000e710783b */ /* 0x000fe20000004200 */
[----:B------:R-:W-:Y:S04]  /*137d0*/  MUFU.EX2 R216, R10 ;  /* 0x0000000a00d87308 */ /* 0x000fe80000000800 */
[----:B------:R-:W-:Y:S01]  /*137e0*/  MOV R166, R215 ;  /* 0x000000d700a67202 */ /* 0x000fe20000000f00 */
[C---:B------:R-:W-:Y:S03]  /*137f0*/  HMMA.16816.F32 R100, R4.reuse, R12, R100 ;  /* 0x0000000c0464723c */ /* 0x040fe60000001864 */
[----:B------:R2:W-:Y:S05]  /*13800*/  MUFU.EX2 R215, R9 ;  /* 0x0000000900d77308 */ /* 0x0005ea0000000800 */
[----:B------:R-:W-:Y:S01]  /*13810*/  HMMA.16816.F32 R104, R4, R14, R180 ;  /* 0x0000000e0468723c */ /* 0x000fe200000018b4 */
[----:B------:R-:W3:Y:S01]  /*13820*/  LDSM.16.MT88.4 R12, [R229+0xa000] ;  /* 0x00a00000e50c783b */ /* 0x000ee20000004200 */
[----:B------:R-:W-:-:S03]  /*13830*/  IMAD.MOV.U32 R246, RZ, RZ, R214 ;  /* 0x000000fffff67224 */ /* 0x000fc600078e00d6 */
[----:B--2---:R-:W2:Y:S01]  /*13840*/  LDSM.16.MT88.4 R8, [R232+0xa000] ;  /* 0x00a00000e808783b */ /* 0x004ea20000004200 */
[----:B------:R-:W-:Y:S01]  /*13850*/  MOV R214, R172 ;  /* 0x000000ac00d67202 */ /* 0x000fe20000000f00 */
[----:B------:R-:W-:Y:S01]  /*13860*/  FFMA.FTZ R172, R217, c[0x0][0x23c], -R3 ;  /* 0x00008f00d9ac7a23 */ /* 0x000fe20000010803 */
[----:B------:R-:W-:Y:S01]  /*13870*/  MOV R167, R212 ;  /* 0x000000d400a77202 */ /* 0x000fe20000000f00 */
[----:B------:R-:W4:Y:S01]  /*13880*/  MUFU.EX2 R217, R24 ;  /* 0x0000001800d97308 */ /* 0x000f220000000800 */
[----:B------:R-:W-:Y:S01]  /*13890*/  MOV R183, R213 ;  /* 0x000000d500b77202 */ /* 0x000fe20000000f00 */
[----:B------:R-:W-:Y:S01]  /*138a0*/  IMAD.MOV.U32 R165, RZ, RZ, R214 ;  /* 0x000000ffffa57224 */ /* 0x000fe200078e00d6 */
[----:B------:R-:W-:Y:S02]  /*138b0*/  MOV R227, R211 ;  /* 0x000000d300e37202 */ /* 0x000fe40000000f00 */
[----:B------:R-:W-:-:S03]  /*138c0*/  MOV R207, R173 ;  /* 0x000000ad00cf7202 */ /* 0x000fc60000000f00 */
[----:B------:R1:W-:Y:S08]  /*138d0*/  MUFU.EX2 R214, R2 ;  /* 0x0000000200d67308 */ /* 0x0003f00000000800 */
[----:B------:R-:W1:Y:S08]  /*138e0*/  MUFU.EX2 R213, R0 ;  /* 0x0000000000d57308 */ /* 0x000e700000000800 */
[----:B------:R-:W-:Y:S08]  /*138f0*/  MUFU.EX2 R212, R26 ;  /* 0x0000001a00d47308 */ /* 0x000ff00000000800 */
[----:B------:R-:W2:Y:S01]  /*13900*/  MUFU.EX2 R211, R27 ;  /* 0x0000001b00d37308 */ /* 0x000ea20000000800 */
[----:B------:R-:W-:Y:S01]  /*13910*/  MOV R143, R205 ;  /* 0x000000cd008f7202 */ /* 0x000fe20000000f00 */
[----:B------:R-:W-:Y:S01]  /*13920*/  IMAD.MOV.U32 R154, RZ, RZ, R206 ;  /* 0x000000ffff9a7224 */ /* 0x000fe200078e00ce */
[----:B------:R-:W-:Y:S01]  /*13930*/  MOV R251, R203 ;  /* 0x000000cb00fb7202 */ /* 0x000fe20000000f00 */
[----:B-1----:R-:W-:Y:S01]  /*13940*/  IMAD.MOV.U32 R2, RZ, RZ, R208 ;  /* 0x000000ffff027224 */ /* 0x002fe200078e00d0 */
[----:B------:R-:W-:-:S02]  /*13950*/  MOV R153, R209 ;  /* 0x000000d100997202 */ /* 0x000fc40000000f00 */
[----:B------:R-:W-:Y:S01]  /*13960*/  MOV R164, R207 ;  /* 0x000000cf00a47202 */ /* 0x000fe20000000f00 */
[----:B------:R1:W-:Y:S01]  /*13970*/  MUFU.EX2 R209, R52 ;  /* 0x0000003400d17308 */ /* 0x0003e20000000800 */
[----:B------:R-:W-:Y:S02]  /*13980*/  MOV R223, R210 ;  /* 0x000000d200df7202 */ /* 0x000fe40000000f00 */
[----:B------:R-:W-:-:S05]  /*13990*/  MOV R151, R204 ;  /* 0x000000cc00977202 */ /* 0x000fca0000000f00 */
[----:B------:R-:W-:Y:S01]  /*139a0*/  MUFU.EX2 R207, R36 ;  /* 0x0000002400cf7308 */ /* 0x000fe20000000800 */
[----:B------:R-:W-:Y:S01]  /*139b0*/  FFMA.FTZ R173, R109, c[0x0][0x23c], -R3 ;  /* 0x00008f006dad7a23 */ /* 0x000fe20000010803 */
[----:B------:R-:W-:-:S06]  /*139c0*/  MOV R249, R111 ;  /* 0x0000006f00f97202 */ /* 0x000fcc0000000f00 */
[----:B------:R-:W1:Y:S01]  /*139d0*/  MUFU.EX2 R210, R35 ;  /* 0x0000002300d27308 */ /* 0x000e620000000800 */
[----:B------:R-:W-:Y:S01]  /*139e0*/  MOV R248, R110 ;  /* 0x0000006e00f87202 */ /* 0x000fe20000000f00 */
[C---:B------:R-:W-:Y:S06]  /*139f0*/  HMMA.16816.F32 R84, R4.reuse, R30, R84 ;  /* 0x0000001e0454723c */ /* 0x040fec0000001854 */
[----:B------:R-:W-:Y:S02]  /*13a00*/  MUFU.EX2 R208, R39 ;  /* 0x0000002700d07308 */ /* 0x000fe40000000800 */
[----:B------:R-:W-:Y:S06]  /*13a10*/  HMMA.16816.F32 R108, R4, R28, R184 ;  /* 0x0000001c046c723c */ /* 0x000fec00000018b8 */
[----:B------:R-:W-:Y:S01]  /*13a20*/  MUFU.EX2 R206, R38 ;  /* 0x0000002600ce7308 */ /* 0x000fe20000000800 */
[----:B----4-:R-:W-:-:S07]  /*13a30*/  F2FP.PACK_AB R4, R218, R217 ;  /* 0x000000d9da04723e */ /* 0x010fce00000000ff */
[----:B------:R4:W1:Y:S01]  /*13a40*/  MUFU.EX2 R205, R37 ;  /* 0x0000002500cd7308 */ /* 0x0008620000000800 */
[----:B------:R-:W-:-:S07]  /*13a50*/  F2FP.PACK_AB R5, R213, R214 ;  /* 0x000000d6d505723e */ /* 0x000fce00000000ff */
[----:B------:R-:W-:Y:S01]  /*13a60*/  MUFU.EX2 R203, R33 ;  /* 0x0000002100cb7308 */ /* 0x000fe20000000800 */
[----:B------:R-:W-:Y:S01]  /*13a70*/  F2FP.PACK_AB R6, R215, R216 ;  /* 0x000000d8d706723e */ /* 0x000fe200000000ff */
[----:B------:R-:W-:-:S06]  /*13a80*/  FFMA.FTZ R170, R225, c[0x0][0x23c], -R3 ;  /* 0x00008f00e1aa7a23 */ /* 0x000fcc0000010803 */
[----:B------:R-:W3:Y:S01]  /*13a90*/  MUFU.EX2 R204, R34 ;  /* 0x0000002200cc7308 */ /* 0x000ee20000000800 */
[----:B--2---:R-:W-:Y:S02]  /*13aa0*/  F2FP.PACK_AB R7, R211, R212 ;  /* 0x000000d4d307723e */ /* 0x004fe400000000ff */
[----:B------:R-:W-:Y:S02]  /*13ab0*/  MOV R182, R183 ;  /* 0x000000b700b67202 */ /* 0x000fe40000000f00 */
[----:B------:R-:W-:Y:S01]  /*13ac0*/  MOV R150, R55 ;  /* 0x0000003700967202 */ /* 0x000fe20000000f00 */
[--C-:B------:R-:W-:Y:S01]  /*13ad0*/  FFMA.FTZ R25, R118, c[0x0][0x23c], -R3.reuse ;  /* 0x00008f0076197a23 */ /* 0x100fe20000010803 */
[----:B------:R-:W-:Y:S01]  /*13ae0*/  MOV R225, R171 ;  /* 0x000000ab00e17202 */ /* 0x000fe20000000f00 */
[----:B------:R-:W-:Y:S01]  /*13af0*/  FFMA.FTZ R171, R219, c[0x0][0x23c], -R3 ;  /* 0x00008f00dbab7a23 */ /* 0x000fe20000010803 */
[----:B------:R-:W-:Y:S01]  /*13b00*/  MOV R219, R54 ;  /* 0x0000003600db7202 */ /* 0x000fe20000000f00 */
[----:B------:R-:W-:Y:S01]  /*13b10*/  FADD.FTZ R24, R192, R134 ;  /* 0x00000086c0187221 */ /* 0x000fe20000010000 */
[----:B------:R-:W-:Y:S01]  /*13b20*/  MOV R183, R165 ;  /* 0x000000a500b77202 */ /* 0x000fe20000000f00 */
[C---:B-1----:R-:W-:Y:S01]  /*13b30*/  HMMA.16816.F32 R52, R4.reuse, R22, R80 ;  /* 0x000000160434723c */ /* 0x042fe20000001850 */
[----:B------:R-:W-:Y:S01]  /*13b40*/  MOV R165, R166 ;  /* 0x000000a600a57202 */ /* 0x000fe20000000f00 */
[----:B------:R-:W-:Y:S01]  /*13b50*/  FADD.FTZ R2, R2, R61 ;  /* 0x0000003d02027221 */ /* 0x000fe20000010000 */
[----:B------:R-:W-:Y:S01]  /*13b60*/  MOV R166, R167 ;  /* 0x000000a700a67202 */ /* 0x000fe20000000f00 */
[----:B------:R-:W-:Y:S01]  /*13b70*/  IMAD.MOV.U32 R167, RZ, RZ, R152 ;  /* 0x000000ffffa77224 */ /* 0x000fe200078e0098 */
[----:B------:R-:W-:Y:S01]  /*13b80*/  MOV R152, R153 ;  /* 0x0000009900987202 */ /* 0x000fe20000000f00 */
[----:B------:R-:W-:Y:S02]  /*13b90*/  LDSM.16.MT88.4 R28, [R230+0xa800] ;  /* 0x00a80000e61c783b */ /* 0x000fe40000004200 */
[----:B---3--:R-:W-:Y:S01]  /*13ba0*/  HMMA.16816.F32 R96, R4, R12, R92 ;  /* 0x0000000c0460723c */ /* 0x008fe2000000185c */
[----:B------:R-:W-:-:S02]  /*13bb0*/  MOV R153, R154 ;  /* 0x0000009a00997202 */ /* 0x000fc40000000f00 */
[----:B------:R-:W-:-:S05]  /*13bc0*/  MOV R154, R148 ;  /* 0x00000094009a7202 */ /* 0x000fca0000000f00 */
[----:B------:R-:W-:Y:S01]  /*13bd0*/  HMMA.16816.F32 R88, R4, R14, R88 ;  /* 0x0000000e0458723c */ /* 0x000fe20000001858 */
[----:B------:R-:W-:-:S07]  /*13be0*/  MOV R148, R149 ;  /* 0x0000009500947202 */ /* 0x000fce0000000f00 */
[----:B------:R-:W-:Y:S01]  /*13bf0*/  HMMA.16816.F32 R72, R4, R8, R72 ;  /* 0x000000080448723c */ /* 0x000fe20000001848 */
[----:B------:R-:W-:-:S07]  /*13c00*/  MOV R149, R150 ;  /* 0x0000009600957202 */ /* 0x000fce0000000f00 */
[----:B------:R-:W-:Y:S01]  /*13c10*/  HMMA.16816.F32 R68, R4, R10, R68 ;  /* 0x0000000a0444723c */ /* 0x000fe20000001844 */
[----:B------:R-:W-:-:S07]  /*13c20*/  IMAD.MOV.U32 R150, RZ, RZ, R202 ;  /* 0x000000ffff967224 */ /* 0x000fce00078e00ca */
[C---:B------:R-:W-:Y:S08]  /*13c30*/  HMMA.16816.F32 R64, R4.reuse, R20, R64 ;  /* 0x000000140440723c */ /* 0x040ff00000001840 */
[C---:B------:R-:W-:Y:S08]  /*13c40*/  HMMA.16816.F32 R80, R4.reuse, R16, R112 ;  /* 0x000000100450723c */ /* 0x040ff00000001870 */
[----:B----4-:R-:W-:Y:S07]  /*13c50*/  HMMA.16816.F32 R36, R4, R18, R76 ;  /* 0x000000120424723c */ /* 0x010fee000000184c */
[----:B------:R-:W-:-:S02]  /*13c60*/  F2FP.PACK_AB R4, R210, R207 ;  /* 0x000000cfd204723e */ /* 0x000fc400000000ff */
[----:B------:R-:W-:Y:S02]  /*13c70*/  F2FP.PACK_AB R5, R205, R206 ;  /* 0x000000cecd05723e */ /* 0x000fe400000000ff */
[----:B------:R-:W-:Y:S02]  /*13c80*/  F2FP.PACK_AB R6, R208, R209 ;  /* 0x000000d1d006723e */ /* 0x000fe400000000ff */
[----:B------:R-:W-:Y:S01]  /*13c90*/  F2FP.PACK_AB R7, R203, R204 ;  /* 0x000000cccb07723e */ /* 0x000fe200000000ff */
[----:B------:R1:W-:Y:S01]  /*13ca0*/  MUFU.EX2 R202, R32 ;  /* 0x0000002000ca7308 */ /* 0x0003e20000000800 */
[----:B------:R-:W-:Y:S02]  /*13cb0*/  FFMA.FTZ R118, R240, c[0x0][0x23c], -R3 ;  /* 0x00008f00f0767a23 */ /* 0x000fe40000010803 */
[----:B------:R-:W-:Y:S01]  /*13cc0*/  FADD.FTZ R3, R189, R133 ;  /* 0x00000085bd037221 */ /* 0x000fe20000010000 */
[----:B------:R2:W5:Y:S02]  /*13cd0*/  LDL.LU R240, [R1+0x120] ;  /* 0x0001200001f07983 */ /* 0x0005640000300800 */
[C---:B------:R-:W-:Y:S01]  /*13ce0*/  HMMA.16816.F32 R44, R4.reuse, R12, R44 ;  /* 0x0000000c042c723c */ /* 0x040fe2000000182c */
[----:B------:R-:W-:Y:S01]  /*13cf0*/  FADD.FTZ R61, R194, R24 ;  /* 0x00000018c23d7221 */ /* 0x000fe20000010000 */
[----:B------:R3:W-:Y:S06]  /*13d00*/  MUFU.EX2 R133, R25 ;  /* 0x0000001900857308 */ /* 0x0007ec0000000800 */
[C---:B------:R-:W-:Y:S01]  /*13d10*/  HMMA.16816.F32 R40, R4.reuse, R14, R40 ;  /* 0x0000000e0428723c */ /* 0x040fe20000001828 */
[----:B------:R-:W4:Y:S07]  /*13d20*/  LDSM.16.MT88.4 R12, [R229+0xa800] ;  /* 0x00a80000e50c783b */ /* 0x000f2e0000004200 */
[C---:B-1----:R-:W-:Y:S01]  /*13d30*/  HMMA.16816.F32 R32, R4.reuse, R8, R48 ;  /* 0x000000080420723c */ /* 0x042fe20000001830 */
[----:B---3--:R-:W-:Y:S07]  /*13d40*/  LDSM.16.MT88.4 R24, [R231+0xa800] ;  /* 0x00a80000e718783b */ /* 0x008fee0000004200 */
[----:B------:R-:W-:Y:S01]  /*13d50*/  HMMA.16816.F32 R48, R4, R10, R56 ;  /* 0x0000000a0430723c */ /* 0x000fe20000001838 */
[----:B------:R-:W1:Y:S01]  /*13d60*/  LDSM.16.MT88.4 R8, [R232+0xa800] ;  /* 0x00a80000e808783b */ /* 0x000e620000004200 */
[----:B------:R-:W-:Y:S01]  /*13d70*/  FADD.FTZ R0, R182, R62 ;  /* 0x0000003eb6007221 */ /* 0x000fe20000010000 */
[----:B------:R-:W-:-:S02]  /*13d80*/  MOV R182, R183 ;  /* 0x000000b700b67202 */ /* 0x000fc40000000f00 */
[----:B------:R-:W-:Y:S01]  /*13d90*/  MOV R183, R165 ;  /* 0x000000a500b77202 */ /* 0x000fe20000000f00 */
[----:B------:R-:W-:Y:S02]  /*13da0*/  MUFU.EX2 R134, R116 ;  /* 0x0000007400867308 */ /* 0x000fe40000000800 */
[----:B------:R-:W-:Y:S02]  /*13db0*/  FADD.FTZ R2, R182, R2 ;  /* 0x00000002b6027221 */ /* 0x000fe40000010000 */
[----:B------:R-:W-:Y:S01]  /*13dc0*/  FADD.FTZ R0, R183, R0 ;  /* 0x00000000b7007221 */ /* 0x000fe20000010000 */
[----:B------:R-:W-:Y:S02]  /*13dd0*/  MOV R183, R223 ;  /* 0x000000df00b77202 */ /* 0x000fe40000000f00 */
[----:B------:R-:W-:Y:S01]  /*13de0*/  MOV R223, R201 ;  /* 0x000000c900df7202 */ /* 0x000fe20000000f00 */
[----:B------:R-:W-:Y:S01]  /*13df0*/  MUFU.EX2 R117, R117 ;  /* 0x0000007500757308 */ /* 0x000fe20000000800 */
[----:B------:R-:W-:-:S07]  /*13e00*/  MOV R182, R200 ;  /* 0x000000c800b67202 */ /* 0x000fce0000000f00 */
[----:B------:R-:W3:Y:S08]  /*13e10*/  MUFU.EX2 R201, R60 ;  /* 0x0000003c00c97308 */ /* 0x000ef00000000800 */
[----:B------:R-:W1:Y:S08]  /*13e20*/  MUFU.EX2 R200, R63 ;  /* 0x0000003f00c87308 */ /* 0x000e700000000800 */
[----:B------:R-:W-:Y:S08]  /*13e30*/  MUFU.EX2 R118, R118 ;  /* 0x0000007600767308 */ /* 0x000ff00000000800 */
[----:B------:R-:W1:Y:S01]  /*13e40*/  MUFU.EX2 R119, R119 ;  /* 0x0000007700777308 */ /* 0x000e620000000800 */
[C---:B------:R-:W-:Y:S07]  /*13e50*/  HMMA.16816.F32 R92, R4.reuse, R20, R100 ;  /* 0x00000014045c723c */ /* 0x040fee0000001864 */
[----:B------:R-:W-:Y:S01]  /*13e60*/  MUFU.EX2 R125, R125 ;  /* 0x0000007d007d7308 */ /* 0x000fe20000000800 */
[C---:B------:R-:W-:Y:S01]  /*13e70*/  HMMA.16816.F32 R104, R4.reuse, R22, R104 ;  /* 0x000000160468723c */ /* 0x040fe20000001868 */
[----:B------:R-:W2:Y:S06]  /*13e80*/  LDSM.16.MT88.4 R20, [R229+0xb000] ;  /* 0x00b00000e514783b */ /* 0x000eac0000004200 */
[----:B------:R-:W1:Y:S01]  /*13e90*/  MUFU.EX2 R127, R127 ;  /* 0x0000007f007f7308 */ /* 0x000e620000000800 */
[C---:B------:R-:W-:Y:S07]  /*13ea0*/  HMMA.16816.F32 R108, R4.reuse, R16, R108 ;  /* 0x00000010046c723c */ /* 0x040fee000000186c */
[----:B------:R-:W-:Y:S01]  /*13eb0*/  MUFU.EX2 R128, R128 ;  /* 0x0000008000807308 */ /* 0x000fe20000000800 */
[----:B------:R-:W-:Y:S07]  /*13ec0*/  HMMA.16816.F32 R84, R4, R18, R84 ;  /* 0x000000120454723c */ /* 0x000fee0000001854 */
[----:B------:R-:W2:Y:S01]  /*13ed0*/  MUFU.EX2 R130, R130 ;  /* 0x0000008200827308 */ /* 0x000ea20000000800 */
[----:B---3--:R-:W-:-:S02]  /*13ee0*/  F2FP.PACK_AB R4, R201, R202 ;  /* 0x000000cac904723e */ /* 0x008fc400000000ff */
[----:B------:R-:W-:Y:S02]  /*13ef0*/  F2FP.PACK_AB R5, R117, R133 ;  /* 0x000000857505723e */ /* 0x000fe400000000ff */
[----:B-1----:R-:W-:Y:S02]  /*13f00*/  F2FP.PACK_AB R6, R134, R200 ;  /* 0x000000c88606723e */ /* 0x002fe400000000ff */
[----:B------:R-:W-:Y:S01]  /*13f10*/  F2FP.PACK_AB R7, R119, R118 ;  /* 0x000000767707723e */ /* 0x000fe200000000ff */
[----:B------:R-:W-:-:S06]  /*13f20*/  FADD.FTZ R16, R182, R61 ;  /* 0x0000003db6107221 */ /* 0x000fcc0000010000 */
[C---:B----4-:R-:W-:Y:S08]  /*13f30*/  HMMA.16816.F32 R100, R4.reuse, R12, R96 ;  /* 0x0000000c0464723c */ /* 0x050ff00000001860 */
[C---:B------:R-:W-:Y:S08]  /*13f40*/  HMMA.16816.F32 R96, R4.reuse, R14, R88 ;  /* 0x0000000e0460723c */ /* 0x040ff00000001858 */
[C---:B------:R-:W-:Y:S08]  /*13f50*/  HMMA.16816.F32 R88, R4.reuse, R8, R72 ;  /* 0x000000080458723c */ /* 0x040ff00000001848 */
        /* <DEDUP_REMOVED lines=8> */
[----:B--2---:R-:W-:Y:S01]  /*13fe0*/  F2FP.PACK_AB R7, R130, R128 ;  /* 0x000000808207723e */ /* 0x004fe200000000ff */
[----:B------:R-:W-:Y:S02]  /*13ff0*/  FADD.FTZ R80, R235, R16 ;  /* 0x00000010eb507221 */ /* 0x000fe40000010000 */
[----:B------:R-:W1:Y:S04]  /*14000*/  LDSM.16.MT88.4 R16, [R232+0xb000] ;  /* 0x00b00000e810783b */ /* 0x000e680000004200 */
[C---:B------:R-:W-:Y:S08]  /*14010*/  HMMA.16816.F32 R52, R4.reuse, R14, R40 ;  /* 0x0000000e0434723c */ /* 0x040ff00000001828 */
[C---:B------:R-:W-:Y:S01]  /*14020*/  HMMA.16816.F32 R56, R4.reuse, R12, R44 ;  /* 0x0000000c0438723c */ /* 0x040fe2000000182c */
[----:B------:R-:W2:Y:S07]  /*14030*/  LDSM.16.MT88.4 R12, [R230+0xb000] ;  /* 0x00b00000e60c783b */ /* 0x000eae0000004200 */
[C---:B------:R-:W-:Y:S08]  /*14040*/  HMMA.16816.F32 R40, R4.reuse, R8, R32 ;  /* 0x000000080428723c */ /* 0x040ff00000001820 */
[C---:B------:R-:W-:Y:S01]  /*14050*/  HMMA.16816.F32 R36, R4.reuse, R10, R48 ;  /* 0x0000000a0424723c */ /* 0x040fe20000001830 */
[----:B------:R-:W3:Y:S01]  /*14060*/  LDSM.16.MT88.4 R8, [R231+0xb000] ;  /* 0x00b00000e708783b */ /* 0x000ee20000004200 */
[----:B------:R-:W-:Y:S06]  /*14070*/  MUFU.EX2 R129, R129 ;  /* 0x0000008100817308 */ /* 0x000fec0000000800 */
[----:B------:R-:W-:Y:S02]  /*14080*/  HMMA.16816.F32 R32, R4, R28, R92 ;  /* 0x0000001c0420723c */ /* 0x000fe4000000185c */
[----:B------:R-:W4:Y:S01]  /*14090*/  MUFU.EX2 R131, R131 ;  /* 0x0000008300837308 */ /* 0x000f220000000800 */
[----:B------:R-:W-:-:S07]  /*140a0*/  MOV R182, R164 ;  /* 0x000000a400b67202 */ /* 0x000fce0000000f00 */
[----:B------:R-:W-:Y:S01]  /*140b0*/  MUFU.EX2 R116, R136 ;  /* 0x0000008800747308 */ /* 0x000fe20000000800 */
[C---:B------:R-:W-:Y:S07]  /*140c0*/  HMMA.16816.F32 R44, R4.reuse, R30, R104 ;  /* 0x0000001e042c723c */ /* 0x040fee0000001868 */
[----:B------:R-:W-:Y:S01]  /*140d0*/  MUFU.EX2 R115, R137 ;  /* 0x0000008900737308 */ /* 0x000fe20000000800 */
[C---:B------:R-:W-:Y:S07]  /*140e0*/  HMMA.16816.F32 R48, R4.reuse, R24, R108 ;  /* 0x000000180430723c */ /* 0x040fee000000186c */
[----:B------:R-:W-:Y:S01]  /*140f0*/  MUFU.EX2 R114, R138 ;  /* 0x0000008a00727308 */ /* 0x000fe20000000800 */
[----:B------:R-:W-:Y:S07]  /*14100*/  HMMA.16816.F32 R28, R4, R26, R84 ;  /* 0x0000001a041c723c */ /* 0x000fee0000001854 */
[----:B------:R-:W1:Y:S08]  /*14110*/  MUFU.EX2 R113, R139 ;  /* 0x0000008b00717308 */ /* 0x000e700000000800 */
[----:B------:R-:W-:Y:S08]  /*14120*/  MUFU.EX2 R112, R144 ;  /* 0x0000009000707308 */ /* 0x000ff00000000800 */
[----:B------:R-:W1:Y:S01]  /*14130*/  MUFU.EX2 R93, R145 ;  /* 0x00000091005d7308 */ /* 0x000e620000000800 */
[----:B------:R-:W-:Y:S01]  /*14140*/  FADD.FTZ R2, R182, R2 ;  /* 0x00000002b6027221 */ /* 0x000fe20000010000 */
[----:B------:R-:W-:Y:S01]  /*14150*/  MOV R165, R166 ;  /* 0x000000a600a57202 */ /* 0x000fe20000000f00 */
[----:B------:R-:W-:-:S05]  /*14160*/  IMAD.MOV.U32 R182, RZ, RZ, R234 ;  /* 0x000000ffffb67224 */ /* 0x000fca00078e00ea */
[----:B------:R-:W-:Y:S01]  /*14170*/  MUFU.EX2 R92, R146 ;  /* 0x00000092005c7308 */ /* 0x000fe20000000800 */
[----:B------:R-:W-:Y:S01]  /*14180*/  MOV R166, R167 ;  /* 0x000000a700a67202 */ /* 0x000fe20000000f00 */
[----:B------:R-:W-:Y:S01]  /*14190*/  FADD.FTZ R3, R190, R3 ;  /* 0x00000003be037221 */ /* 0x000fe20000010000 */
[----:B------:R-:W-:-:S05]  /*141a0*/  MOV R164, R237 ;  /* 0x000000ed00a47202 */ /* 0x000fca0000000f00 */
[----:B------:R-:W1:Y:S01]  /*141b0*/  MUFU.EX2 R87, R147 ;  /* 0x0000009300577308 */ /* 0x000e620000000800 */
[----:B------:R-:W-:-:S07]  /*141c0*/  MOV R167, R152 ;  /* 0x0000009800a77202 */ /* 0x000fce0000000f00 */
[----:B------:R-:W-:Y:S01]  /*141d0*/  MUFU.EX2 R86, R156 ;  /* 0x0000009c00567308 */ /* 0x000fe20000000800 */
[----:B------:R-:W-:-:S07]  /*141e0*/  IMAD.MOV.U32 R152, RZ, RZ, R153 ;  /* 0x000000ffff987224 */ /* 0x000fce00078e0099 */
[----:B------:R-:W-:Y:S01]  /*141f0*/  MUFU.EX2 R85, R157 ;  /* 0x0000009d00557308 */ /* 0x000fe20000000800 */
[----:B------:R-:W-:-:S07]  /*14200*/  FADD.FTZ R24, R182, R80 ;  /* 0x00000050b6187221 */ /* 0x000fce0000010000 */
[----:B------:R-:W-:Y:S08]  /*14210*/  MUFU.EX2 R84, R158 ;  /* 0x0000009e00547308 */ /* 0x000ff00000000800 */
[----:B------:R-:W1:Y:S08]  /*14220*/  MUFU.EX2 R83, R159 ;  /* 0x0000009f00537308 */ /* 0x000e700000000800 */
[----:B------:R-:W-:Y:S08]  /*14230*/  MUFU.EX2 R82, R160 ;  /* 0x000000a000527308 */ /* 0x000ff00000000800 */
[----:B------:R-:W2:Y:S01]  /*14240*/  MUFU.EX2 R81, R161 ;  /* 0x000000a100517308 */ /* 0x000ea20000000800 */
[----:B------:R-:W-:Y:S01]  /*14250*/  MOV R153, R148 ;  /* 0x0000009400997202 */ /* 0x000fe20000000f00 */
[----:B------:R-:W-:Y:S01]  /*14260*/  FADD.FTZ R3, R238, R3 ;  /* 0x00000003ee037221 */ /* 0x000fe20000010000 */
[----:B----4-:R-:W-:-:S02]  /*14270*/  F2FP.PACK_AB R4, R131, R129 ;  /* 0x000000818304723e */ /* 0x010fc400000000ff */
[----:B-1----:R-:W-:Y:S02]  /*14280*/  F2FP.PACK_AB R5, R113, R114 ;  /* 0x000000727105723e */ /* 0x002fe400000000ff */
[----:B------:R-:W-:Y:S02]  /*14290*/  F2FP.PACK_AB R6, R115, R116 ;  /* 0x000000747306723e */ /* 0x000fe400000000ff */
[----:B------:R-:W-:Y:S02]  /*142a0*/  F2FP.PACK_AB R7, R93, R112 ;  /* 0x000000705d07723e */ /* 0x000fe400000000ff */
[----:B------:R-:W-:Y:S02]  /*142b0*/  MOV R182, R183 ;  /* 0x000000b700b67202 */ /* 0x000fe40000000f00 */
[----:B------:R-:W-:Y:S02]  /*142c0*/  MOV R148, R149 ;  /* 0x0000009500947202 */ /* 0x000fe40000000f00 */
[----:B------:R-:W-:Y:S01]  /*142d0*/  MOV R183, R164 ;  /* 0x000000a400b77202 */ /* 0x000fe20000000f00 */
[----:B------:R-:W-:Y:S01]  /*142e0*/  FADD.FTZ R0, R236, R0 ;  /* 0x00000000ec007221 */ /* 0x000fe20000010000 */
[----:B------:R-:W-:-:S02]  /*142f0*/  MOV R149, R150 ;  /* 0x0000009600957202 */ /* 0x000fc40000000f00 */
[----:B------:R-:W-:Y:S02]  /*14300*/  MOV R164, R165 ;  /* 0x000000a500a47202 */ /* 0x000fe40000000f00 */
[----:B------:R-:W-:Y:S02]  /*14310*/  MOV R150, R151 ;  /* 0x0000009700967202 */ /* 0x000fe40000000f00 */
        /* <DEDUP_REMOVED lines=8> */
[----:B------:R-:W-:Y:S01]  /*143a0*/  HMMA.16816.F32 R100, R4, R20, R100 ;  /* 0x000000140464723c */ /* 0x000fe20000001864 */
[----:B------:R-:W-:Y:S01]  /*143b0*/  FADD.FTZ R0, R191, R0 ;  /* 0x00000000bf007221 */ /* 0x000fe20000010000 */
[----:B------:R-:W-:Y:S01]  /*143c0*/  MOV R148, R149 ;  /* 0x0000009500947202 */ /* 0x000fe20000000f00 */
[----:B------:R-:W-:Y:S01]  /*143d0*/  FADD.FTZ R3, R182, R3 ;  /* 0x00000003b6037221 */ /* 0x000fe20000010000 */
[----:B------:R-:W-:Y:S01]  /*143e0*/  MOV R149, R150 ;  /* 0x0000009600957202 */ /* 0x000fe20000000f00 */
[----:B------:R-:W-:Y:S01]  /*143f0*/  FADD.FTZ R2, R228, R2 ;  /* 0x00000002e4027221 */ /* 0x000fe20000010000 */
[----:B------:R-:W-:-:S02]  /*14400*/  MOV R150, R151 ;  /* 0x0000009700967202 */ /* 0x000fc40000000f00 */
[----:B------:R-:W-:Y:S01]  /*14410*/  HMMA.16816.F32 R96, R4, R22, R96 ;  /* 0x000000160460723c */ /* 0x000fe20000001860 */
[----:B------:R-:W-:Y:S01]  /*14420*/  MOV R151, R227 ;  /* 0x000000e300977202 */ /* 0x000fe20000000f00 */
[----:B------:R-:W-:Y:S01]  /*14430*/  FADD.FTZ R0, R183, R0 ;  /* 0x00000000b7007221 */ /* 0x000fe20000010000 */
[----:B------:R-:W-:-:S05]  /*14440*/  MOV R184, R148 ;  /* 0x0000009400b87202 */ /* 0x000fca0000000f00 */
[----:B------:R-:W-:Y:S01]  /*14450*/  HMMA.16816.F32 R88, R4, R16, R88 ;  /* 0x000000100458723c */ /* 0x000fe20000001858 */
[----:B------:R-:W-:Y:S01]  /*14460*/  FADD.FTZ R24, R164, R24 ;  /* 0x00000018a4187221 */ /* 0x000fe20000010000 */
[----:B------:R-:W-:-:S06]  /*14470*/  MOV R185, R149 ;  /* 0x0000009500b97202 */ /* 0x000fcc0000000f00 */
[----:B------:R-:W-:Y:S01]  /*14480*/  HMMA.16816.F32 R76, R4, R18, R76 ;  /* 0x00000012044c723c */ /* 0x000fe2000000184c */
[----:B------:R-:W-:Y:S01]  /*14490*/  FADD.FTZ R3, R165, R3 ;  /* 0x00000003a5037221 */ /* 0x000fe20000010000 */
[----:B------:R-:W-:-:S06]  /*144a0*/  MOV R186, R150 ;  /* 0x0000009600ba7202 */ /* 0x000fcc0000000f00 */
[----:B--2---:R-:W-:Y:S01]  /*144b0*/  HMMA.16816.F32 R72, R4, R12, R72 ;  /* 0x0000000c0448723c */ /* 0x004fe20000001848 */
[----:B------:R-:W-:-:S07]  /*144c0*/  FADD.FTZ R2, R166, R2 ;  /* 0x00000002a6027221 */ /* 0x000fce0000010000 */
[----:B------:R-:W-:Y:S01]  /*144d0*/  HMMA.16816.F32 R64, R4, R14, R64 ;  /* 0x0000000e0440723c */ /* 0x000fe20000001840 */
[----:B------:R-:W-:-:S07]  /*144e0*/  MOV R187, R151 ;  /* 0x0000009700bb7202 */ /* 0x000fce0000000f00 */
[C---:B---3--:R-:W-:Y:S08]  /*144f0*/  HMMA.16816.F32 R68, R4.reuse, R8, R68 ;  /* 0x000000080444723c */ /* 0x048ff00000001844 */
[----:B------:R-:W-:Y:S01]  /*14500*/  HMMA.16816.F32 R60, R4, R10, R60 ;  /* 0x0000000a043c723c */ /* 0x000fe2000000183c */
[----:B------:R-:W-:Y:S01]  /*14510*/  FADD.FTZ R0, R167, R0 ;  /* 0x00000000a7007221 */ /* 0x000fe20000010000 */
[----:B------:R-:W-:Y:S01]  /*14520*/  MOV R107, R219 ;  /* 0x000000db006b7202 */ /* 0x000fe20000000f00 */
[----:B------:R-:W-:Y:S01]  /*14530*/  FADD.FTZ R3, R185, R3 ;  /* 0x00000003b9037221 */ /* 0x000fe20000010000 */
[----:B------:R-:W-:Y:S01]  /*14540*/  MOV R95, R243 ;  /* 0x000000f3005f7202 */ /* 0x000fe20000000f00 */
[----:B------:R-:W-:-:S02]  /*14550*/  FADD.FTZ R2, R186, R2 ;  /* 0x00000002ba027221 */ /* 0x000fc40000010000 */
[----:B------:R-:W-:Y:S01]  /*14560*/  IMAD.MOV.U32 R94, RZ, RZ, R225 ;  /* 0x000000ffff5e7224 */ /* 0x000fe200078e00e1 */
[----:B------:R-:W-:Y:S01]  /*14570*/  F2FP.PACK_AB R4, R87, R92 ;  /* 0x0000005c5704723e */ /* 0x000fe200000000ff */
[----:B------:R-:W-:Y:S01]  /*14580*/  IMAD.MOV.U32 R227, RZ, RZ, R233 ;  /* 0x000000ffffe37224 */ /* 0x000fe200078e00e9 */
[----:B------:R-:W-:Y:S01]  /*14590*/  F2FP.PACK_AB R5, R83, R84 ;  /* 0x000000545305723e */ /* 0x000fe200000000ff */
[----:B------:R-:W-:Y:S01]  /*145a0*/  MUFU.EX2 R80, R162 ;  /* 0x000000a200507308 */ /* 0x000fe20000000800 */
[----:B------:R-:W-:Y:S01]  /*145b0*/  F2FP.PACK_AB R6, R85, R86 ;  /* 0x000000565506723e */ /* 0x000fe200000000ff */
[----:B------:R-:W1:Y:S01]  /*145c0*/  LDSM.16.MT88.4 R148, [R229+0xb800] ;  /* 0x00b80000e594783b */ /* 0x000e620000004200 */
[----:B------:R-:W-:Y:S01]  /*145d0*/  F2FP.PACK_AB R7, R81, R82 ;  /* 0x000000525107723e */ /* 0x000fe200000000ff */
[----:B------:R-:W-:Y:S02]  /*145e0*/  FADD.FTZ R0, R187, R0 ;  /* 0x00000000bb007221 */ /* 0x000fe40000010000 */
[----:B------:R-:W2:Y:S04]  /*145f0*/  LDSM.16.MT88.4 R164, [R232+0xb800] ;  /* 0x00b80000e8a4783b */ /* 0x000ea80000004200 */
[C---:B------:R-:W-:Y:S01]  /*14600*/  HMMA.16816.F32 R56, R4.reuse, R20, R56 ;  /* 0x000000140438723c */ /* 0x040fe20000001838 */
[----:B------:R-:W-:Y:S01]  /*14610*/  FADD.FTZ R3, R153, R3 ;  /* 0x0000000399037221 */ /* 0x000fe20000010000 */
[----:B------:R-:W-:Y:S01]  /*14620*/  MUFU.EX2 R27, R163 ;  /* 0x000000a3001b7308 */ /* 0x000fe20000000800 */
[----:B------:R-:W3:Y:S04]  /*14630*/  LDSM.16.MT88.4 R180, [R230+0xb800] ;  /* 0x00b80000e6b4783b */ /* 0x000ee80000004200 */
[----:B------:R4:W5:Y:S01]  /*14640*/  LDL.LU R239, [R1+0x11c] ;  /* 0x00011c0001ef7983 */ /* 0x0009620000300800 */
[----:B------:R-:W-:Y:S01]  /*14650*/  HMMA.16816.F32 R52, R4, R22, R52 ;  /* 0x000000160434723c */ /* 0x000fe20000001834 */
[----:B------:R-:W-:-:S07]  /*14660*/  FADD.FTZ R2, R154, R2 ;  /* 0x000000029a027221 */ /* 0x000fce0000010000 */
        /* <DEDUP_REMOVED lines=14> */
[----:B------:R-:W1:Y:S02]  /*14750*/  LDSM.16.MT88.4 R12, [R231+0xb800] ;  /* 0x00b80000e70c783b */ /* 0x000e640000004200 */
[----:B------:R-:W-:-:S02]  /*14760*/  FADD.FTZ R4, R152, R4 ;  /* 0x0000000498047221 */ /* 0x000fc40000010000 */
[----:B------:R4:W5:Y:S02]  /*14770*/  LDL.LU R238, [R1+0x118] ;  /* 0x0001180001ee7983 */ /* 0x0009640000300800 */
[----:B------:R-:W-:Y:S02]  /*14780*/  FADD.FTZ R4, R140, R4 ;  /* 0x000000048c047221 */ /* 0x000fe40000010000 */
[----:B------:R-:W-:Y:S01]  /*14790*/  FADD.FTZ R0, R143, R0 ;  /* 0x000000008f007221 */ /* 0x000fe20000010000 */
[----:B------:R-:W-:Y:S01]  /*147a0*/  MOV R245, R223 ;  /* 0x000000df00f57202 */ /* 0x000fe20000000f00 */
[----:B------:R-:W-:Y:S02]  /*147b0*/  FADD.FTZ R4, R107, R4 ;  /* 0x000000046b047221 */ /* 0x000fe40000010000 */
[----:B------:R-:W-:Y:S02]  /*147c0*/  FADD.FTZ R3, R94, R3 ;  /* 0x000000035e037221 */ /* 0x000fe40000010000 */
[----:B------:R-:W-:-:S02]  /*147d0*/  FADD.FTZ R2, R95, R2 ;  /* 0x000000025f027221 */ /* 0x000fc40000010000 */
[----:B------:R-:W-:Y:S01]  /*147e0*/  IMAD.MOV.U32 R247, RZ, RZ, R227 ;  /* 0x000000fffff77224 */ /* 0x000fe200078e00e3 */
[----:B------:R-:W-:Y:S01]  /*147f0*/  MOV R252, R199 ;  /* 0x000000c700fc7202 */ /* 0x000fe20000000f00 */
[----:B------:R-:W-:Y:S01]  /*14800*/  FADD.FTZ R0, R219, R0 ;  /* 0x00000000db007221 */ /* 0x000fe20000010000 */
[----:B------:R-:W1:Y:S01]  /*14810*/  MUFU.EX2 R11, R178 ;  /* 0x000000b2000b7308 */ /* 0x000e620000000800 */
[----:B------:R-:W-:Y:S01]  /*14820*/  FADD.FTZ R7, R225, R4 ;  /* 0x00000004e1077221 */ /* 0x000fe20000010000 */
[----:B------:R-:W-:Y:S01]  /*14830*/  MOV R223, R198 ;  /* 0x000000c600df7202 */ /* 0x000fe20000000f00 */
[----:B------:R-:W-:Y:S01]  /*14840*/  FADD.FTZ R6, R243, R3 ;  /* 0x00000003f3067221 */ /* 0x000fe20000010000 */
[----:B------:R4:W5:Y:S01]  /*14850*/  LDL.LU R237, [R1+0x114] ;  /* 0x0001140001ed7983 */ /* 0x0009620000300800 */
[----:B------:R-:W-:Y:S02]  /*14860*/  FADD.FTZ R5, R245, R2 ;  /* 0x00000002f5057221 */ /* 0x000fe40000010000 */
        /* <DEDUP_REMOVED lines=73> */
[----:B------:R-:W2:Y:S01]  /*14d00*/  MUFU.EX2 R9, R188 ;  /* 0x000000bc00097308 */ /* 0x000ea20000000800 */
[----:B------:R-:W-:Y:S02]  /*14d10*/  FADD.FTZ R3, R81, R3 ;  /* 0x0000000351037221 */ /* 0x000fe40000010000 */
[----:B------:R-:W-:-:S05]  /*14d20*/  FADD.FTZ R2, R115, R2 ;  /* 0x0000000273027221 */ /* 0x000fca0000010000 */
[----:B------:R-:W2:Y:S01]  /*14d30*/  MUFU.EX2 R26, R168 ;  /* 0x000000a8001a7308 */ /* 0x000ea20000000800 */
[----:B------:R-:W-:Y:S02]  /*14d40*/  FADD.FTZ R0, R93, R0 ;  /* 0x000000005d007221 */ /* 0x000fe40000010000 */
[----:B-1----:R-:W-:-:S05]  /*14d50*/  FADD.FTZ R4, R19, R4 ;  /* 0x0000000413047221 */ /* 0x002fca0000010000 */
[----:B------:R-:W1:Y:S01]  /*14d60*/  MUFU.EX2 R21, R172 ;  /* 0x000000ac00157308 */ /* 0x000e620000000800 */
[----:B------:R-:W-:-:S07]  /*14d70*/  FADD.FTZ R3, R11, R3 ;  /* 0x000000030b037221 */ /* 0x000fce0000010000 */
[----:B------:R-:W1:Y:S01]  /*14d80*/  MUFU.EX2 R16, R177 ;  /* 0x000000b100107308 */ /* 0x000e620000000800 */
[----:B------:R-:W-:-:S07]  /*14d90*/  FADD.FTZ R2, R80, R2 ;  /* 0x0000000250027221 */ /* 0x000fce0000010000 */
[----:B------:R-:W1:Y:S01]  /*14da0*/  MUFU.EX2 R8, R196 ;  /* 0x000000c400087308 */ /* 0x000e620000000800 */
[----:B------:R-:W-:-:S07]  /*14db0*/  FADD.FTZ R0, R23, R0 ;  /* 0x0000000017007221 */ /* 0x000fce0000010000 */
[----:B------:R-:W1:Y:S01]  /*14dc0*/  MUFU.EX2 R25, R169 ;  /* 0x000000a900197308 */ /* 0x000e620000000800 */
[----:B------:R-:W-:-:S07]  /*14dd0*/  FADD.FTZ R4, R18, R4 ;  /* 0x0000000412047221 */ /* 0x000fce0000010000 */
[----:B------:R-:W3:Y:S01]  /*14de0*/  MUFU.EX2 R20, R173 ;  /* 0x000000ad00147308 */ /* 0x000ee20000000800 */
[----:B------:R-:W-:Y:S02]  /*14df0*/  FADD.FTZ R3, R10, R3 ;  /* 0x000000030a037221 */ /* 0x000fe40000010000 */
[----:B------:R-:W-:Y:S02]  /*14e00*/  FADD.FTZ R2, R27, R2 ;  /* 0x000000021b027221 */ /* 0x000fe40000010000 */
[----:B------:R-:W-:Y:S02]  /*14e10*/  FADD.FTZ R0, R22, R0 ;  /* 0x0000000016007221 */ /* 0x000fe40000010000 */
[----:B------:R-:W-:Y:S02]  /*14e20*/  FADD.FTZ R4, R17, R4 ;  /* 0x0000000411047221 */ /* 0x000fe40000010000 */
[----:B--2---:R-:W-:Y:S02]  /*14e30*/  FADD.FTZ R3, R9, R3 ;  /* 0x0000000309037221 */ /* 0x004fe40000010000 */
[----:B------:R-:W-:-:S02]  /*14e40*/  FADD.FTZ R2, R26, R2 ;  /* 0x000000021a027221 */ /* 0x000fc40000010000 */
[----:B-1----:R-:W-:Y:S02]  /*14e50*/  FADD.FTZ R0, R21, R0 ;  /* 0x0000000015007221 */ /* 0x002fe40000010000 */
[----:B------:R-:W-:Y:S02]  /*14e60*/  FADD.FTZ R4, R16, R4 ;  /* 0x0000000410047221 */ /* 0x000fe40000010000 */
        /* <DEDUP_REMOVED lines=16> */
[----:B------:R-:W-:-:S07]  /*14f70*/  @UP0 UIADD3 UR34, UR34, -0x3, URZ ;  /* 0xfffffffd22220890 */ /* 0x000fce000fffe03f */
[C---:B------:R-:W-:Y:S08]  /*14f80*/  HMMA.16816.F32 R144, R192.reuse, R150, R96 ;  /* 0x00000096c090723c */ /* 0x040ff00000001860 */
[C---:B------:R-:W-:Y:S08]  /*14f90*/  HMMA.16816.F32 R156, R192.reuse, R164, R88 ;  /* 0x000000a4c09c723c */ /* 0x040ff00000001858 */
[C---:B------:R-:W-:Y:S08]  /*14fa0*/  HMMA.16816.F32 R160, R192.reuse, R166, R76 ;  /* 0x000000a6c0a0723c */ /* 0x040ff0000000184c */
[C---:B------:R-:W-:Y:S08]  /*14fb0*/  HMMA.16816.F32 R172, R192.reuse, R180, R72 ;  /* 0x000000b4c0ac723c */ /* 0x040ff00000001848 */
[----:B------:R-:W-:Y:S01]  /*14fc0*/  HMMA.16816.F32 R176, R192, R182, R64 ;  /* 0x000000b6c0b0723c */ /* 0x000fe20000001840 */
[----:B------:R-:W-:-:S02]  /*14fd0*/  MOV R72, R123 ;  /* 0x0000007b00487202 */ /* 0x000fc40000000f00 */
[----:B------:R-:W-:-:S05]  /*14fe0*/  MOV R73, R124 ;  /* 0x0000007c00497202 */ /* 0x000fca0000000f00 */
[----:B------:R-:W-:Y:S01]  /*14ff0*/  HMMA.16816.F32 R140, R196, R148, R56 ;  /* 0x00000094c48c723c */ /* 0x000fe20000001838 */
[----:B------:R-:W-:Y:S02]  /*15000*/  @P0 MOV R72, R123 ;  /* 0x0000007b00480202 */ /* 0x000fe40000000f00 */
[----:B------:R-:W-:-:S05]  /*15010*/  @P0 MOV R73, R124 ;  /* 0x0000007c00490202 */ /* 0x000fca0000000f00 */
[C---:B------:R-:W-:Y:S08]  /*15020*/  HMMA.16816.F32 R152, R196.reuse, R164, R40 ;  /* 0x000000a4c498723c */ /* 0x040ff00000001828 */
[----:B------:R-:W-:Y:S08]  /*15030*/  HMMA.16816.F32 R168, R196, R180, R32 ;  /* 0x000000b4c4a8723c */ /* 0x000ff00000001820 */
[----:B------:R-:W-:Y:S08]  /*15040*/  HMMA.16816.F32 R188, R192, R12, R68 ;  /* 0x0000000cc0bc723c */ /* 0x000ff00000001844 */
[----:B------:R-:W-:Y:S01]  /*15050*/  HMMA.16816.F32 R148, R196, R150, R52 ;  /* 0x00000096c494723c */ /* 0x000fe20000001834 */
[----:B------:R-:W-:Y:S01]  /*15060*/  IMAD.MOV.U32 R68, RZ, RZ, R132 ;  /* 0x000000ffff447224 */ /* 0x000fe200078e0084 */
[----:B------:R-:W-:-:S02]  /*15070*/  MOV R71, R135 ;  /* 0x0000008700477202 */ /* 0x000fc40000000f00 */
[----:B------:R-:W-:-:S04]  /*15080*/  @P0 MOV R68, R132 ;  /* 0x0000008400440202 */ /* 0x000fc80000000f00 */
[----:B------:R-:W-:Y:S01]  /*15090*/  HMMA.16816.F32 R164, R196, R166, R36 ;  /* 0x000000a6c4a4723c */ /* 0x000fe20000001824 */
[----:B------:R-:W-:-:S07]  /*150a0*/  @P0 MOV R71, R135 ;  /* 0x0000008700470202 */ /* 0x000fce0000000f00 */
[C---:B------:R-:W-:Y:S08]  /*150b0*/  HMMA.16816.F32 R180, R196.reuse, R182, R44 ;  /* 0x000000b6c4b4723c */ /* 0x040ff0000000182c */
[----:B------:R-:W-:Y:S08]  /*150c0*/  HMMA.16816.F32 R184, R196, R12, R48 ;  /* 0x0000000cc4b8723c */ /* 0x000ff00000001830 */
[-C--:B------:R-:W-:Y:S08]  /*150d0*/  HMMA.16816.F32 R192, R192, R14.reuse, R60 ;  /* 0x0000000ec0c0723c */ /* 0x080ff0000000183c */
[----:B------:R-:W-:Y:S01]  /*150e0*/  HMMA.16816.F32 R196, R196, R14, R28 ;  /* 0x0000000ec4c4723c */ /* 0x000fe2000000181c */
[----:B------:R-:W-:Y:S11]  /*150f0*/  @P0 BRA `(.L_x_464) ;  /* 0x0000001000000947 */ /* 0x000ff60003800000 */
.L_x_460:
[----:B-1--4-:R-:W-:-:S12]  /*15100*/  UIADD3 UR34, UR8, -0x1, URZ ;  /* 0xffffffff08227890 */ /* 0x012fd8000fffe03f */
.L_x_464:
[----:B----4-:R-:W-:-:S13]  /*15110*/  ISETP.LE.AND P0, PT, RZ, UR34, PT ;  /* 0x00000022ff007c0c */ /* 0x010fda000bf03270 */
[----:B------:R-:W-:Y:S05]  /*15120*/  @!P0 BRA `(.L_x_465) ;  /* 0x00007ca000008947 */ /* 0x000fea0003800000 */
[----:B------:R-:W2:Y:S01]  /*15130*/  LDL.64 R6, [R1+0xd8] ;  /* 0x0000d80001067983 */ /* 0x000ea20000100a00 */
[----:B------:R-:W-:Y:S01]  /*15140*/  ULDC UR16, c[0x0][0x1a4] ;  /* 0x0000690000107ab9 */ /* 0x000fe20000000800 */
[----:B------:R-:W-:Y:S01]  /*15150*/  IMAD.MOV.U32 R133, RZ, RZ, R72 ;  /* 0x000000ffff857224 */ /* 0x000fe200078e0048 */
[----:B------:R-:W-:Y:S01]  /*15160*/  ULDC UR24, c[0x0][0x19c] ;  /* 0x0000670000187ab9 */ /* 0x000fe20000000800 */
[----:B------:R-:W3:Y:S01]  /*15170*/  LDL.LU.64 R4, [R1+0xf0] ;  /* 0x0000f00001047983 */ /* 0x000ee20000300a00 */
[----:B------:R-:W-:Y:S01]  /*15180*/  USHF.L.U32 UR10, UR12, 0x5, URZ ;  /* 0x000000050c0a7899 */ /* 0x000fe2000800063f */
[----:B-----5:R-:W-:Y:S01]  /*15190*/  MOV R132, R73 ;  /* 0x0000004900847202 */ /* 0x020fe20000000f00 */
[----:B------:R-:W-:Y:S01]  /*151a0*/  UIMAD.WIDE.U32 UR50, UR12, 0x30, URZ ;  /* 0x000000300c3278a5 */ /* 0x000fe2000f8e003f */
[----:B------:R-:W3:Y:S01]  /*151b0*/  LDL.LU.64 R2, [R1+0xf8] ;  /* 0x0000f80001027983 */ /* 0x000ee20000300a00 */
[----:B------:R-:W-:Y:S01]  /*151c0*/  USHF.L.U32 UR13, UR12, 0x6, URZ ;  /* 0x000000060c0d7899 */ /* 0x000fe2000800063f */
[----:B------:R-:W-:Y:S01]  /*151d0*/  IMAD.MOV.U32 R134, RZ, RZ, R68 ;  /* 0x000000ffff867224 */ /* 0x000fe200078e0044 */
[----:B------:R-:W-:Y:S01]  /*151e0*/  UIMAD.WIDE.U32 UR48, UR12, 0x50, URZ ;  /* 0x000000500c3078a5 */ /* 0x000fe2000f8e003f */
[----:B------:R-:W-:Y:S01]  /*151f0*/  MOV R135, R71 ;  /* 0x0000004700877202 */ /* 0x000fe20000000f00 */
[----:B------:R-:W-:-:S02]  /*15200*/  UIMAD.WIDE.U32 UR46, UR12, 0x60, URZ ;  /* 0x000000600c2e78a5 */ /* 0x000fc4000f8e003f */
[----:B------:R-:W-:Y:S02]  /*15210*/  UIMAD.WIDE.U32 UR44, UR12, 0x70, URZ ;  /* 0x000000700c2c78a5 */ /* 0x000fe4000f8e003f */
[----:B------:R-:W-:Y:S02]  /*15220*/  USHF.L.U64.HI UR9, UR12, 0x5, UR16 ;  /* 0x000000050c097899 */ /* 0x000fe40008010210 */
[----:B------:R-:W-:Y:S02]  /*15230*/  USHF.L.U32 UR18, UR20, 0x5, URZ ;  /* 0x0000000514127899 */ /* 0x000fe4000800063f */
[----:B------:R-:W-:Y:S02]  /*15240*/  UIMAD.WIDE.U32 UR42, UR20, 0x30, URZ ;  /* 0x00000030142a78a5 */ /* 0x000fe4000f8e003f */
[----:B------:R-:W-:Y:S02]  /*15250*/  USHF.L.U32 UR21, UR20, 0x6, URZ ;  /* 0x0000000614157899 */ /* 0x000fe4000800063f */
[----:B------:R-:W-:-:S02]  /*15260*/  UIMAD.WIDE.U32 UR40, UR20, 0x50, URZ ;  /* 0x00000050142878a5 */ /* 0x000fc4000f8e003f */
[----:B------:R-:W-:Y:S02]  /*15270*/  UIMAD.WIDE.U32 UR38, UR20, 0x60, URZ ;  /* 0x00000060142678a5 */ /* 0x000fe4000f8e003f */
[----:B------:R-:W-:Y:S02]  /*15280*/  UIMAD.WIDE.U32 UR36, UR20, 0x70, URZ ;  /* 0x00000070142478a5 */ /* 0x000fe4000f8e003f */
[----:B------:R-:W-:Y:S02]  /*15290*/  USHF.L.U64.HI UR17, UR20, 0x5, UR24 ;  /* 0x0000000514117899 */ /* 0x000fe40008010218 */
[----:B------:R-:W-:Y:S02]  /*152a0*/  USHF.L.U64.HI UR12, UR12, 0x6, UR16 ;  /* 0x000000060c0c7899 */ /* 0x000fe40008010210 */
[----:B------:R-:W-:Y:S02]  /*152b0*/  USHF.L.U64.HI UR20, UR20, 0x6, UR24 ;  /* 0x0000000614147899 */ /* 0x000fe40008010218 */
[----:B------:R-:W-:-:S02]  /*152c0*/  UIMAD UR11, UR16, 0x30, URZ ;  /* 0x00000030100b78a4 */ /* 0x000fc4000f8e023f */
[----:B------:R-:W-:Y:S02]  /*152d0*/  UIMAD UR14, UR16, 0x50, URZ ;  /* 0x00000050100e78a4 */ /* 0x000fe4000f8e023f */
[----:B------:R-:W-:Y:S02]  /*152e0*/  UIMAD UR15, UR16, 0x60, URZ ;  /* 0x00000060100f78a4 */ /* 0x000fe4000f8e023f */
[----:B------:R-:W-:Y:S02]  /*152f0*/  UIMAD UR19, UR24, 0x30, URZ ;  /* 0x00000030181378a4 */ /* 0x000fe4000f8e023f */
[----:B------:R-:W-:Y:S02]  /*15300*/  UIMAD UR22, UR24, 0x50, URZ ;  /* 0x00000050181678a4 */ /* 0x000fe4000f8e023f */
[----:B------:R-:W-:Y:S02]  /*15310*/  UIMAD UR23, UR24, 0x60, URZ ;  /* 0x00000060181778a4 */ /* 0x000fe4000f8e023f */
[----:B------:R-:W-:-:S02]  /*15320*/  UIMAD UR16, UR16, 0x70, URZ ;  /* 0x00000070101078a4 */ /* 0x000fc4000f8e023f */
[----:B------:R-:W-:Y:S02]  /*15330*/  UIMAD UR24, UR24, 0x70, URZ ;  /* 0x00000070181878a4 */ /* 0x000fe4000f8e023f */
[----:B------:R-:W-:Y:S02]  /*15340*/  UIADD3 UR11, UR11, UR51, URZ ;  /* 0x000000330b0b7290 */ /* 0x000fe4000fffe03f */
[----:B------:R-:W-:Y:S02]  /*15350*/  UIADD3 UR14, UR14, UR49, URZ ;  /* 0x000000310e0e7290 */ /* 0x000fe4000fffe03f */
[----:B------:R-:W-:Y:S02]  /*15360*/  UIADD3 UR15, UR15, UR47, URZ ;  /* 0x0000002f0f0f7290 */ /* 0x000fe4000fffe03f */
[----:B------:R-:W-:Y:S02]  /*15370*/  UIADD3 UR16, UR16, UR45, URZ ;  /* 0x0000002d10107290 */ /* 0x000fe4000fffe03f */
[----:B------:R-:W-:-:S02]  /*15380*/  UIADD3 UR19, UR19, UR43, URZ ;  /* 0x0000002b13137290 */ /* 0x000fc4000fffe03f */
[----:B------:R-:W-:Y:S02]  /*15390*/  UIADD3 UR22, UR22, UR41, URZ ;  /* 0x0000002916167290 */ /* 0x000fe4000fffe03f */
[----:B------:R-:W-:Y:S02]  /*153a0*/  UIADD3 UR23, UR23, UR39, URZ ;  /* 0x0000002717177290 */ /* 0x000fe4000fffe03f */
[----:B------:R-:W-:Y:S01]  /*153b0*/  UIADD3 UR24, UR24, UR37, URZ ;  /* 0x0000002518187290 */ /* 0x000fe2000fffe03f */
[----:B---3--:R-:W-:-:S05]  /*153c0*/  IMAD.MOV.U32 R3, RZ, RZ, R5 ;  /* 0x000000ffff037224 */ /* 0x008fca00078e0005 */
[----:B------:R1:W-:Y:S01]  /*153d0*/  STL.64 [R1+0xd0], R2 ;  /* 0x0000d00201007387 */ /* 0x0003e20000100a00 */
[----:B--2---:R-:W-:Y:S01]  /*153e0*/  ISETP.GE.AND P0, PT, R6, c[0x0][0x220], PT ;  /* 0x0000880006007a0c */ /* 0x004fe20003f06270 */
[----:B------:R-:W-:Y:S05]  /*153f0*/  BRA `(.L_x_466) ;  /* 0x0000056000007947 */ /* 0x000fea0003800000 */
.L_x_468:
        /* <DEDUP_REMOVED lines=14> */
[----:B------:R-:W-:Y:S02]  /*154e0*/  @!P0 IADD3 R4, P2, R0, UR26, RZ ;  /* 0x0000001a00048c10 */ /* 0x000fe4000ff5e0ff */
[----:B---3--:R-:W-:Y:S02]  /*154f0*/  LEA.HI.X R2, R6, R13, R2, 0x7, P3 ;  /* 0x0000000d06027211 */ /* 0x008fe400018f3c02 */
[----:B------:R-:W-:Y:S02]  /*15500*/  @!P0 LEA R18, P6, R4, c[0x0][0x168], 0x1 ;  /* 0x00005a0004128a11 */ /* 0x000fe400078c08ff */
[----:B------:R-:W-:Y:S02]  /*15510*/  @!P0 IADD3.X R7, R2, UR25, RZ, P2, !PT ;  /* 0x0000001902078c10 */ /* 0x000fe400097fe4ff */
[----:B------:R-:W-:Y:S02]  /*15520*/  @!P0 IADD3 R5, P5, R0, UR18, RZ ;  /* 0x0000001200058c10 */ /* 0x000fe4000ffbe0ff */
        /* <DEDUP_REMOVED lines=46> */
[C---:B------:R-:W-:Y:S02]  /*15810*/  @!P0 LEA R4, P2, R21.reuse, c[0x0][0x168], 0x1 ;  /* 0x00005a0015048a11 */ /* 0x040fe400078408ff */
        /* <DEDUP_REMOVED lines=20> */
.L_x_466:
        /* <DEDUP_REMOVED lines=91> */
[----:B------:R-:W1:Y:S01]  /*15f10*/  LDSM.16.M88.4 R112, [R228+0x7000] ;  /* 0x00700000e470783b */ /* 0x000e620000000200 */
[C---:B------:R-:W-:Y:S07]  /*15f20*/  HMMA.16816.F32 R16, R128.reuse, R18, RZ ;  /* 0x000000128010723c */ /* 0x040fee00000018ff */
[----:B------:R-:W1:Y:S01]  /*15f30*/  LDSM.16.M88.4 R200, [R228+0x7800] ;  /* 0x00780000e4c8783b */ /* 0x000e620000000200 */
[-C--:B--2---:R-:W-:Y:S07]  /*15f40*/  HMMA.16816.F32 R20, R128, R32.reuse, RZ ;  /* 0x000000208014723c */ /* 0x084fee00000018ff */
[----:B------:R-:W-:Y:S01]  /*15f50*/  LDSM.16.M88.4 R204, [R239] ;  /* 0x00000000efcc783b */ /* 0x000fe20000000200 */
[C---:B------:R-:W-:Y:S07]  /*15f60*/  HMMA.16816.F32 R24, R124.reuse, R32, RZ ;  /* 0x000000207c18723c */ /* 0x040fee00000018ff */
[----:B------:R-:W2:Y:S01]  /*15f70*/  LDSM.16.M88.4 R208, [R234+0x4000] ;  /* 0x00400000ead0783b */ /* 0x000ea20000000200 */
[-C--:B------:R-:W-:Y:S07]  /*15f80*/  HMMA.16816.F32 R28, R124, R34.reuse, RZ ;  /* 0x000000227c1c723c */ /* 0x080fee00000018ff */
[----:B------:R-:W1:Y:S01]  /*15f90*/  LDSM.16.M88.4 R212, [R239+0x2000] ;  /* 0x00200000efd4783b */ /* 0x000e620000000200 */
[C---:B------:R-:W-:Y:S07]  /*15fa0*/  HMMA.16816.F32 R32, R128.reuse, R34, RZ ;  /* 0x000000228020723c */ /* 0x040fee00000018ff */
[----:B------:R-:W1:Y:S01]  /*15fb0*/  LDSM.16.M88.4 R216, [R234+0x4800] ;  /* 0x00480000ead8783b */ /* 0x000e620000000200 */
[-C--:B------:R-:W-:Y:S07]  /*15fc0*/  HMMA.16816.F32 R36, R128, R48.reuse, RZ ;  /* 0x000000308024723c */ /* 0x080fee00000018ff */
[----:B------:R-:W1:Y:S01]  /*15fd0*/  LDSM.16.M88.4 R220, [R234+0x5000] ;  /* 0x00500000eadc783b */ /* 0x000e620000000200 */
[C---:B------:R-:W-:Y:S07]  /*15fe0*/  HMMA.16816.F32 R40, R124.reuse, R48, RZ ;  /* 0x000000307c28723c */ /* 0x040fee00000018ff */
[----:B------:R-:W0:Y:S01]  /*15ff0*/  LDGDEPBAR ;  /* 0x00000000000079af */ /* 0x000e220000000000 */
[-C--:B------:R-:W-:Y:S07]  /*16000*/  HMMA.16816.F32 R44, R124, R50.reuse, RZ ;  /* 0x000000327c2c723c */ /* 0x080fee00000018ff */
[----:B------:R-:W-:Y:S01]  /*16010*/  LDSM.16.M88.4 R224, [R234+0x7000] ;  /* 0x00700000eae0783b */ /* 0x000fe20000000200 */
        /* <DEDUP_REMOVED lines=17> */
[-C--:B------:R-:W-:Y:S08]  /*16130*/  HMMA.16816.F32 R116, R128, R200.reuse, RZ ;  /* 0x000000c88074723c */ /* 0x080ff000000018ff */
[C---:B------:R-:W-:Y:S08]  /*16140*/  HMMA.16816.F32 R120, R124.reuse, R200, RZ ;  /* 0x000000c87c78723c */ /* 0x040ff000000018ff */
[-C--:B------:R-:W-:Y:S08]  /*16150*/  HMMA.16816.F32 R124, R124, R202.reuse, RZ ;  /* 0x000000ca7c7c723c */ /* 0x080ff000000018ff */
[----:B------:R-:W-:Y:S01]  /*16160*/  HMMA.16816.F32 R128, R128, R202, RZ ;  /* 0x000000ca8080723c */ /* 0x000fe200000018ff */
        /* <DEDUP_REMOVED lines=15> */
[----:B------:R-:W4:Y:S07]  /*16260*/  LDSM.16.M88.4 R220, [R234+0x7800] ;  /* 0x00780000eadc783b */ /* 0x000f2e0000000200 */
        /* <DEDUP_REMOVED lines=10> */
[-C--:B---3--:R-:W-:Y:S08]  /*16310*/  HMMA.16816.F32 R84, R204, R216.reuse, R84 ;  /* 0x000000d8cc54723c */ /* 0x088ff00000001854 */
        /* <DEDUP_REMOVED lines=9> */
[-C--:B----4-:R-:W-:Y:S08]  /*163b0*/  HMMA.16816.F32 R116, R204, R220.reuse, R116 ;  /* 0x000000dccc74723c */ /* 0x090ff00000001874 */
[C---:B------:R-:W-:Y:S08]  /*163c0*/  HMMA.16816.F32 R120, R212.reuse, R220, R120 ;  /* 0x000000dcd478723c */ /* 0x040ff00000001878 */
[-C--:B------:R-:W-:Y:S01]  /*163d0*/  HMMA.16816.F32 R124, R212, R222.reuse, R124 ;  /* 0x000000ded47c723c */ /* 0x080fe2000000187c */
[----:B------:R-:W4:Y:S07]  /*163e0*/  LDSM.16.M88.4 R212, [R235+0x1000] ;  /* 0x00100000ebd4783b */ /* 0x000f2e0000000200 */
[----:B------:R-:W-:Y:S01]  /*163f0*/  HMMA.16816.F32 R128, R204, R222, R128 ;  /* 0x000000decc80723c */ /* 0x000fe20000001880 */
[----:B------:R-:W4:Y:S07]  /*16400*/  LDSM.16.M88.4 R204, [R235+0x1800] ;  /* 0x00180000ebcc783b */ /* 0x000f2e0000000200 */
[-C--:B-1----:R-:W-:Y:S01]  /*16410*/  HMMA.16816.F32 R4, R200, R208.reuse, R4 ;  /* 0x000000d0c804723c */ /* 0x082fe20000001804 */
[----:B------:R-:W1:Y:S07]  /*16420*/  LDSM.16.M88.4 R220, [R235+0x2000] ;  /* 0x00200000ebdc783b */ /* 0x000e6e0000000200 */
[C---:B--2---:R-:W-:Y:S08]  /*16430*/  HMMA.16816.F32 R8, R216.reuse, R208, R8 ;  /* 0x000000d0d808723c */ /* 0x044ff00000001808 */
[-C--:B------:R-:W-:Y:S08]  /*16440*/  HMMA.16816.F32 R12, R216, R210.reuse, R12 ;  /* 0x000000d2d80c723c */ /* 0x080ff0000000180c */
[C---:B------:R-:W-:Y:S01]  /*16450*/  HMMA.16816.F32 R16, R200.reuse, R210, R16 ;  /* 0x000000d2c810723c */ /* 0x040fe20000001810 */
[----:B------:R-:W2:Y:S07]  /*16460*/  LDSM.16.M88.4 R208, [R235+0x2800] ;  /* 0x00280000ebd0783b */ /* 0x000eae0000000200 */
[-C--:B---3--:R-:W-:Y:S08]  /*16470*/  HMMA.16816.F32 R20, R200, R224.reuse, R20 ;  /* 0x000000e0c814723c */ /* 0x088ff00000001814 */
[C---:B------:R-:W-:Y:S08]  /*16480*/  HMMA.16816.F32 R24, R216.reuse, R224, R24 ;  /* 0x000000e0d818723c */ /* 0x040ff00000001818 */
[-C--:B------:R-:W-:Y:S08]  /*16490*/  HMMA.16816.F32 R28, R216, R226.reuse, R28 ;  /* 0x000000e2d81c723c */ /* 0x080ff0000000181c */
[C---:B------:R-:W-:Y:S01]  /*164a0*/  HMMA.16816.F32 R32, R200.reuse, R226, R32 ;  /* 0x000000e2c820723c */ /* 0x040fe20000001820 */
[----:B------:R-:W-:Y:S07]  /*164b0*/  LDSM.16.M88.4 R224, [R233] ;  /* 0x00000000e9e0783b */ /* 0x000fee0000000200 */
[-C--:B----4-:R-:W-:Y:S08]  /*164c0*/  HMMA.16816.F32 R36, R200, R212.reuse, R36 ;  /* 0x000000d4c824723c */ /* 0x090ff00000001824 */
[C---:B------:R-:W-:Y:S08]  /*164d0*/  HMMA.16816.F32 R40, R216.reuse, R212, R40 ;  /* 0x000000d4d828723c */ /* 0x040ff00000001828 */
[-C--:B------:R-:W-:Y:S08]  /*164e0*/  HMMA.16816.F32 R44, R216, R214.reuse, R44 ;  /* 0x000000d6d82c723c */ /* 0x080ff0000000182c */
[C---:B------:R-:W-:Y:S01]  /*164f0*/  HMMA.16816.F32 R48, R200.reuse, R214, R48 ;  /* 0x000000d6c830723c */ /* 0x040fe20000001830 */
[----:B------:R-:W-:Y:S07]  /*16500*/  LDSM.16.M88.4 R212, [R235+0x3800] ;  /* 0x00380000ebd4783b */ /* 0x000fee0000000200 */
[-C--:B------:R-:W-:Y:S08]  /*16510*/  HMMA.16816.F32 R52, R200, R204.reuse, R52 ;  /* 0x000000ccc834723c */ /* 0x080ff00000001834 */
[C---:B------:R-:W-:Y:S08]  /*16520*/  HMMA.16816.F32 R56, R216.reuse, R204, R56 ;  /* 0x000000ccd838723c */ /* 0x040ff00000001838 */
[-C--:B------:R-:W-:Y:S08]  /*16530*/  HMMA.16816.F32 R60, R216, R206.reuse, R60 ;  /* 0x000000ced83c723c */ /* 0x080ff0000000183c */
[C---:B------:R-:W-:Y:S01]  /*16540*/  HMMA.16816.F32 R64, R200.reuse, R206, R64 ;  /* 0x000000cec840723c */ /* 0x040fe20000001840 */
[----:B------:R-:W3:Y:S07]  /*16550*/  LDSM.16.M88.4 R204, [R235+0x3000] ;  /* 0x00300000ebcc783b */ /* 0x000eee0000000200 */
        /* <DEDUP_REMOVED lines=13> */
[C---:B------:R-:W-:Y:S08]  /*16630*/  HMMA.16816.F32 R112, R200.reuse, R206, R112 ;  /* 0x000000cec870723c */ /* 0x040ff00000001870 */
[-C--:B------:R-:W-:Y:S08]  /*16640*/  HMMA.16816.F32 R116, R200, R212.reuse, R116 ;  /* 0x000000d4c874723c */ /* 0x080ff00000001874 */
        /* <DEDUP_REMOVED lines=13> */
[----:B-----5:R-:W2:Y:S01]  /*16720*/  MUFU.TANH R2, R5 ;  /* 0x0000000500027308 */ /* 0x020ea20000002400 */
[----:B------:R-:W-:Y:S02]  /*16730*/  FMUL.FTZ R9, R9, c[0x0][0x2ec] ;  /* 0x0000bb0009097a20 */ /* 0x000fe40000410000 */
[----:B------:R-:W-:Y:S02]  /*16740*/  FMUL.FTZ R10, R10, c[0x0][0x2ec] ;  /* 0x0000bb000a0a7a20 */ /* 0x000fe40000410000 */
[----:B------:R-:W-:Y:S02]  /*16750*/  FMUL.FTZ R11, R11, c[0x0][0x2ec] ;  /* 0x0000bb000b0b7a20 */ /* 0x000fe40000410000 */
[----:B------:R-:W-:Y:S02]  /*16760*/  FMUL.FTZ R12, R12, c[0x0][0x2ec] ;  /* 0x0000bb000c0c7a20 */ /* 0x000fe40000410000 */
[----:B------:R-:W-:Y:S02]  /*16770*/  FMUL.FTZ R13, R13, c[0x0][0x2ec] ;  /* 0x0000bb000d0d7a20 */ /* 0x000fe40000410000 */
[----:B------:R-:W-:Y:S02]  /*16780*/  FMUL.FTZ R14, R14, c[0x0][0x2ec] ;  /* 0x0000bb000e0e7a20 */ /* 0x000fe40000410000 */
[----:B------:R-:W-:Y:S01]  /*16790*/  FMUL.FTZ R15, R15, c[0x0][0x2ec] ;  /* 0x0000bb000f0f7a20 */ /* 0x000fe20000410000 */
[----:B-1----:R1:W-:Y:S01]  /*167a0*/  STL [R1+0xa8], R0 ;  /* 0x0000a80001007387 */ /* 0x0023e20000100800 */
[----:B------:R-:W-:Y:S02]  /*167b0*/  FMUL.FTZ R16, R16, c[0x0][0x2ec] ;  /* 0x0000bb0010107a20 */ /* 0x000fe40000410000 */
[----:B------:R-:W-:Y:S02]  /*167c0*/  FMUL.FTZ R17, R17, c[0x0][0x2ec] ;  /* 0x0000bb0011117a20 */ /* 0x000fe40000410000 */
[----:B------:R-:W-:Y:S02]  /*167d0*/  FMUL.FTZ R18, R18, c[0x0][0x2ec] ;  /* 0x0000bb0012127a20 */ /* 0x000fe40000410000 */
[----:B------:R-:W-:Y:S01]  /*167e0*/  FMUL.FTZ R19, R19, c[0x0][0x2ec] ;  /* 0x0000bb0013137a20 */ /* 0x000fe20000410000 */
[----:B--2---:R2:W-:Y:S01]  /*167f0*/  STL [R1+0xac], R2 ;  /* 0x0000ac0201007387 */ /* 0x0045e20000100800 */
[----:B-1----:R-:W1:Y:S10]  /*16800*/  MUFU.TANH R0, R6 ;  /* 0x0000000600007308 */ /* 0x002e740000002400 */
[----:B--2---:R2:W3:Y:S01]  /*16810*/  MUFU.TANH R2, R7 ;  /* 0x0000000700027308 */ /* 0x0044e20000002400 */
[----:B-1----:R1:W-:Y:S04]  /*16820*/  STL [R1+0xa0], R0 ;  /* 0x0000a00001007387 */ /* 0x0023e80000100800 */
[----:B--2---:R-:W2:Y:S08]  /*16830*/  LDSM.16.M88.4 R4, [R233+0x800] ;  /* 0x00080000e904783b */ /* 0x004eb00000000200 */
[----:B---3--:R3:W-:Y:S01]  /*16840*/  STL [R1+0xa4], R2 ;  /* 0x0000a40201007387 */ /* 0x0087e20000100800 */
[----:B-1----:R-:W1:Y:S10]  /*16850*/  MUFU.TANH R0, R8 ;  /* 0x0000000800007308 */ /* 0x002e740000002400 */
[----:B---3--:R-:W-:Y:S01]  /*16860*/  MUFU.TANH R2, R10 ;  /* 0x0000000a00027308 */ /* 0x008fe20000002400 */
[----:B-1----:R1:W-:Y:S01]  /*16870*/  STL [R1+0x9c], R0 ;  /* 0x00009c0001007387 */ /* 0x0023e20000100800 */
[-C--:B--2---:R-:W-:Y:S08]  /*16880*/  HMMA.16816.F32 R20, R220, R4.reuse, R20 ;  /* 0x00000004dc14723c */ /* 0x084ff00000001814 */
[C---:B------:R-:W-:Y:S08]  /*16890*/  HMMA.16816.F32 R24, R208.reuse, R4, R24 ;  /* 0x00000004d018723c */ /* 0x040ff00000001818 */
[-C--:B------:R-:W-:Y:S01]  /*168a0*/  HMMA.16816.F32 R28, R208, R6.reuse, R28 ;  /* 0x00000006d01c723c */ /* 0x080fe2000000181c */
[----:B-1----:R-:W1:Y:S07]  /*168b0*/  MUFU.TANH R0, R9 ;  /* 0x0000000900007308 */ /* 0x002e6e0000002400 */
[C---:B------:R-:W-:Y:S01]  /*168c0*/  HMMA.16816.F32 R32, R220.reuse, R6, R32 ;  /* 0x00000006dc20723c */ /* 0x040fe20000001820 */
[----:B------:R-:W-:Y:S03]  /*168d0*/  LDSM.16.M88.4 R4, [R233+0x1800] ;  /* 0x00180000e904783b */ /* 0x000fe60000000200 */
[----:B------:R-:W-:Y:S02]  /*168e0*/  FMUL.FTZ R20, R20, c[0x0][0x2ec] ;  /* 0x0000bb0014147a20 */ /* 0x000fe40000410000 */
[----:B------:R-:W-:Y:S02]  /*168f0*/  FMUL.FTZ R21, R21, c[0x0][0x2ec] ;  /* 0x0000bb0015157a20 */ /* 0x000fe40000410000 */
[----:B------:R-:W-:Y:S04]  /*16900*/  FMUL.FTZ R22, R22, c[0x0][0x2ec] ;  /* 0x0000bb0016167a20 */ /* 0x000fe80000410000 */
        /* <DEDUP_REMOVED lines=8> */
[----:B------:R-:W-:Y:S01]  /*16990*/  FMUL.FTZ R27, R27, c[0x0][0x2ec] ;  /* 0x0000bb001b1b7a20 */ /* 0x000fe20000410000 */
[----:B------:R2:W-:Y:S01]  /*169a0*/  STL [R1+0x88], R2 ;  /* 0x0000880201007387 */ /* 0x0005e20000100800 */
[----:B------:R-:W-:Y:S02]  /*169b0*/  FMUL.FTZ R31, R31, c[0x0][0x2ec] ;  /* 0x0000bb001f1f7a20 */ /* 0x000fe40000410000 */
[----:B------:R-:W-:Y:S02]  /*169c0*/  FMUL.FTZ R32, R32, c[0x0][0x2ec] ;  /* 0x0000bb0020207a20 */ /* 0x000fe40000410000 */
[----:B------:R-:W-:Y:S02]  /*169d0*/  FMUL.FTZ R33, R33, c[0x0][0x2ec] ;  /* 0x0000bb0021217a20 */ /* 0x000fe40000410000 */
[----:B------:R-:W-:Y:S02]  /*169e0*/  FMUL.FTZ R34, R34, c[0x0][0x2ec] ;  /* 0x0000bb0022227a20 */ /* 0x000fe40000410000 */
[----:B------:R-:W-:Y:S01]  /*169f0*/  FMUL.FTZ R35, R35, c[0x0][0x2ec] ;  /* 0x0000bb0023237a20 */ /* 0x000fe20000410000 */
[----:B-1----:R1:W3:Y:S10]  /*16a00*/  MUFU.TANH R0, R11 ;  /* 0x0000000b00007308 */ /* 0x0022f40000002400 */
[----:B--2---:R-:W-:Y:S01]  /*16a10*/  MUFU.TANH R2, R13 ;  /* 0x0000000d00027308 */ /* 0x004fe20000002400 */
[----:B-1----:R-:W1:Y:S08]  /*16a20*/  LDSM.16.M88.4 R8, [R233+0x1000] ;  /* 0x00100000e908783b */ /* 0x002e700000000200 */
[----:B---3--:R2:W-:Y:S02]  /*16a30*/  STL [R1+0x90], R0 ;  /* 0x0000900001007387 */ /* 0x0085e40000100800 */
[----:B--2---:R-:W2:Y:S01]  /*16a40*/  MUFU.TANH R0, R12 ;  /* 0x0000000c00007308 */ /* 0x004ea20000002400 */
[-C--:B-1----:R-:W-:Y:S08]  /*16a50*/  HMMA.16816.F32 R36, R220, R8.reuse, R36 ;  /* 0x00000008dc24723c */ /* 0x082ff00000001824 */
[C---:B------:R-:W-:Y:S08]  /*16a60*/  HMMA.16816.F32 R40, R208.reuse, R8, R40 ;  /* 0x00000008d028723c */ /* 0x040ff00000001828 */
[-C--:B------:R-:W-:Y:S01]  /*16a70*/  HMMA.16816.F32 R44, R208, R10.reuse, R44 ;  /* 0x0000000ad02c723c */ /* 0x080fe2000000182c */
[----:B--2---:R1:W-:Y:S04]  /*16a80*/  STL [R1+0x8c], R0 ;  /* 0x00008c0001007387 */ /* 0x0043e80000100800 */
[----:B------:R2:W-:Y:S03]  /*16a90*/  STL [R1+0x94], R2 ;  /* 0x0000940201007387 */ /* 0x0005e60000100800 */
[C---:B------:R-:W-:Y:S01]  /*16aa0*/  HMMA.16816.F32 R48, R220.reuse, R10, R48 ;  /* 0x0000000adc30723c */ /* 0x040fe20000001830 */
[----:B------:R-:W3:Y:S03]  /*16ab0*/  LDSM.16.M88.4 R8, [R233+0x2000] ;  /* 0x00200000e908783b */ /* 0x000ee60000000200 */
[----:B------:R-:W-:Y:S02]  /*16ac0*/  FMUL.FTZ R36, R36, c[0x0][0x2ec] ;  /* 0x0000bb0024247a20 */ /* 0x000fe40000410000 */
[----:B------:R-:W-:Y:S02]  /*16ad0*/  FMUL.FTZ R37, R37, c[0x0][0x2ec] ;  /* 0x0000bb0025257a20 */ /* 0x000fe40000410000 */
[-C--:B------:R-:W-:Y:S04]  /*16ae0*/  HMMA.16816.F32 R52, R220, R4.reuse, R52 ;  /* 0x00000004dc34723c */ /* 0x080fe80000001834 */
[----:B------:R-:W-:Y:S02]  /*16af0*/  FMUL.FTZ R38, R38, c[0x0][0x2ec] ;  /* 0x0000bb0026267a20 */ /* 0x000fe40000410000 */
[----:B------:R-:W-:Y:S02]  /*16b00*/  FMUL.FTZ R40, R40, c[0x0][0x2ec] ;  /* 0x0000bb0028287a20 */ /* 0x000fe40000410000 */
[C---:B------:R-:W-:Y:S01]  /*16b10*/  HMMA.16816.F32 R56, R208.reuse, R4, R56 ;  /* 0x00000004d038723c */ /* 0x040fe20000001838 */
[----:B-1----:R-:W1:Y:S03]  /*16b20*/  MUFU.TANH R0, R14 ;  /* 0x0000000e00007308 */ /* 0x002e660000002400 */
[----:B------:R-:W-:Y:S02]  /*16b30*/  FMUL.FTZ R45, R45, c[0x0][0x2ec] ;  /* 0x0000bb002d2d7a20 */ /* 0x000fe40000410000 */
[----:B------:R-:W-:Y:S02]  /*16b40*/  FMUL.FTZ R46, R46, c[0x0][0x2ec] ;  /* 0x0000bb002e2e7a20 */ /* 0x000fe40000410000 */
[-C--:B------:R-:W-:Y:S03]  /*16b50*/  HMMA.16816.F32 R60, R208, R6.reuse, R60 ;  /* 0x00000006d03c723c */ /* 0x080fe6000000183c */
[----:B--2---:R-:W2:Y:S01]  /*16b60*/  MUFU.TANH R2, R15 ;  /* 0x0000000f00027308 */ /* 0x004ea20000002400 */
[----:B------:R-:W-:Y:S02]  /*16b70*/  FMUL.FTZ R39, R39, c[0x0][0x2ec] ;  /* 0x0000bb0027277a20 */ /* 0x000fe40000410000 */
[----:B------:R-:W-:Y:S02]  /*16b80*/  FMUL.FTZ R41, R41, c[0x0][0x2ec] ;  /* 0x0000bb0029297a20 */ /* 0x000fe40000410000 */
[C---:B------:R-:W-:Y:S01]  /*16b90*/  HMMA.16816.F32 R64, R220.reuse, R6, R64 ;  /* 0x00000006dc40723c */ /* 0x040fe20000001840 */
[----:B------:R-:W4:Y:S03]  /*16ba0*/  LDSM.16.M88.4 R4, [R233+0x2800] ;  /* 0x00280000e904783b */ /* 0x000f260000000200 */
[----:B------:R-:W-:Y:S01]  /*16bb0*/  FMUL.FTZ R42, R42, c[0x0][0x2ec] ;  /* 0x0000bb002a2a7a20 */ /* 0x000fe20000410000 */
[----:B------:R-:W-:Y:S01]  /*16bc0*/  MUFU.TANH R45, R45 ;  /* 0x0000002d002d7308 */ /* 0x000fe20000002400 */
[----:B------:R-:W-:Y:S02]  /*16bd0*/  FMUL.FTZ R43, R43, c[0x0][0x2ec] ;  /* 0x0000bb002b2b7a20 */ /* 0x000fe40000410000 */
[-C--:B---3--:R-:W-:Y:S01]  /*16be0*/  HMMA.16816.F32 R68, R220, R8.reuse, R68 ;  /* 0x00000008dc44723c */ /* 0x088fe20000001844 */
[----:B-1----:R1:W-:Y:S03]  /*16bf0*/  STL [R1+0x80], R0 ;  /* 0x0000800001007387 */ /* 0x0023e60000100800 */
[----:B------:R-:W-:Y:S02]  /*16c00*/  FMUL.FTZ R44, R44, c[0x0][0x2ec] ;  /* 0x0000bb002c2c7a20 */ /* 0x000fe40000410000 */
[----:B------:R-:W-:Y:S02]  /*16c10*/  FMUL.FTZ R47, R47, c[0x0][0x2ec] ;  /* 0x0000bb002f2f7a20 */ /* 0x000fe40000410000 */
[----:B------:R-:W-:Y:S01]  /*16c20*/  FMUL.FTZ R48, R48, c[0x0][0x2ec] ;  /* 0x0000bb0030307a20 */ /* 0x000fe20000410000 */
[C---:B------:R-:W-:Y:S03]  /*16c30*/  HMMA.16816.F32 R72, R208.reuse, R8, R72 ;  /* 0x00000008d048723c */ /* 0x040fe60000001848 */
[----:B------:R-:W-:Y:S01]  /*16c40*/  MUFU.TANH R252, R48 ;  /* 0x0000003000fc7308 */ /* 0x000fe20000002400 */
[----:B--2---:R2:W-:Y:S01]  /*16c50*/  STL [R1+0x84], R2 ;  /* 0x0000840201007387 */ /* 0x0045e20000100800 */
[----:B------:R-:W-:Y:S02]  /*16c60*/  FMUL.FTZ R49, R49, c[0x0][0x2ec] ;  /* 0x0000bb0031317a20 */ /* 0x000fe40000410000 */
[----:B------:R-:W-:Y:S01]  /*16c70*/  FMUL.FTZ R64, R64, c[0x0][0x2ec] ;  /* 0x0000bb0040407a20 */ /* 0x000fe20000410000 */
[-C--:B------:R-:W-:Y:S04]  /*16c80*/  HMMA.16816.F32 R76, R208, R10.reuse, R76 ;  /* 0x0000000ad04c723c */ /* 0x080fe8000000184c */
[----:B------:R-:W-:Y:S01]  /*16c90*/  FMUL.FTZ R65, R65, c[0x0][0x2ec] ;  /* 0x0000bb0041417a20 */ /* 0x000fe20000410000 */
[----:B------:R-:W-:Y:S01]  /*16ca0*/  MUFU.TANH R251, R49 ;  /* 0x0000003100fb7308 */ /* 0x000fe20000002400 */
[----:B------:R-:W-:Y:S02]  /*16cb0*/  FMUL.FTZ R66, R66, c[0x0][0x2ec] ;  /* 0x0000bb0042427a20 */ /* 0x000fe40000410000 */
[C---:B------:R-:W-:Y:S01]  /*16cc0*/  HMMA.16816.F32 R80, R220.reuse, R10, R80 ;  /* 0x0000000adc50723c */ /* 0x040fe20000001850 */
[----:B------:R-:W3:Y:S03]  /*16cd0*/  LDSM.16.M88.4 R8, [R233+0x3000] ;  /* 0x00300000e908783b */ /* 0x000ee60000000200 */
[----:B------:R-:W-:Y:S02]  /*16ce0*/  FMUL.FTZ R67, R67, c[0x0][0x2ec] ;  /* 0x0000bb0043437a20 */ /* 0x000fe40000410000 */
[----:B------:R-:W-:Y:S01]  /*16cf0*/  FMUL.FTZ R68, R68, c[0x0][0x2ec] ;  /* 0x0000bb0044447a20 */ /* 0x000fe20000410000 */
[----:B-1----:R-:W1:Y:S01]  /*16d00*/  MUFU.TANH R0, R16 ;  /* 0x0000001000007308 */ /* 0x002e620000002400 */
[-C--:B----4-:R-:W-:Y:S04]  /*16d10*/  HMMA.16816.F32 R84, R220, R4.reuse, R84 ;  /* 0x00000004dc54723c */ /* 0x090fe80000001854 */
[----:B------:R-:W-:Y:S02]  /*16d20*/  FMUL.FTZ R74, R74, c[0x0][0x2ec] ;  /* 0x0000bb004a4a7a20 */ /* 0x000fe40000410000 */
[----:B------:R-:W-:Y:S02]  /*16d30*/  FMUL.FTZ R69, R69, c[0x0][0x2ec] ;  /* 0x0000bb0045457a20 */ /* 0x000fe40000410000 */
[C---:B------:R-:W-:Y:S01]  /*16d40*/  HMMA.16816.F32 R88, R208.reuse, R4, R88 ;  /* 0x00000004d058723c */ /* 0x040fe20000001858 */
[----:B--2---:R-:W-:Y:S03]  /*16d50*/  MUFU.TANH R2, R18 ;  /* 0x0000001200027308 */ /* 0x004fe60000002400 */
        /* <DEDUP_REMOVED lines=8> */
[----:B------:R-:W2:Y:S01]  /*16de0*/  LDSM.16.M88.4 R4, [R233+0x3800] ;  /* 0x00380000e904783b */ /* 0x000ea20000000200 */
[----:B------:R-:W-:Y:S04]  /*16df0*/  DEPBAR.LE SB0, 0x0 ;  /* 0x000080000000791a */ /* 0x000fe80000000000 */
[----:B------:R-:W-:Y:S01]  /*16e00*/  MUFU.TANH R243, R64 ;  /* 0x0000004000f37308 */ /* 0x000fe20000002400 */
[-C--:B---3--:R-:W-:Y:S02]  /*16e10*/  HMMA.16816.F32 R100, R220, R8.reuse, R100 ;  /* 0x00000008dc64723c */ /* 0x088fe40000001864 */
[----:B------:R-:W-:Y:S03]  /*16e20*/  BAR.SYNC.DEFER_BLOCKING 0x0 ;  /* 0x0000000000007b1d */ /* 0x000fe60000010000 */
[----:B------:R-:W-:Y:S02]  /*16e30*/  FMUL.FTZ R75, R75, c[0x0][0x2ec] ;  /* 0x0000bb004b4b7a20 */ /* 0x000fe40000410000 */
[----:B------:R-:W-:Y:S01]  /*16e40*/  FMUL.FTZ R76, R76, c[0x0][0x2ec] ;  /* 0x0000bb004c4c7a20 */ /* 0x000fe20000410000 */
[C---:B------:R-:W-:Y:S01]  /*16e50*/  HMMA.16816.F32 R104, R208.reuse, R8, R104 ;  /* 0x00000008d068723c */ /* 0x040fe20000001868 */
[----:B------:R-:W-:Y:S03]  /*16e60*/  MUFU.TANH R242, R65 ;  /* 0x0000004100f27308 */ /* 0x000fe60000002400 */
[----:B------:R-:W-:Y:S02]  /*16e70*/  FMUL.FTZ R77, R77, c[0x0][0x2ec] ;  /* 0x0000bb004d4d7a20 */ /* 0x000fe40000410000 */
[----:B------:R-:W-:Y:S02]  /*16e80*/  FMUL.FTZ R78, R78, c[0x0][0x2ec] ;  /* 0x0000bb004e4e7a20 */ /* 0x000fe40000410000 */
[-C--:B------:R-:W-:Y:S03]  /*16e90*/  HMMA.16816.F32 R108, R208, R10.reuse, R108 ;  /* 0x0000000ad06c723c */ /* 0x080fe6000000186c */
[----:B-1----:R-:W1:Y:S01]  /*16ea0*/  MUFU.TANH R0, R17 ;  /* 0x0000001100007308 */ /* 0x002e620000002400 */
[----:B------:R-:W-:Y:S02]  /*16eb0*/  FMUL.FTZ R79, R79, c[0x0][0x2ec] ;  /* 0x0000bb004f4f7a20 */ /* 0x000fe40000410000 */
[----:B------:R-:W-:Y:S02]  /*16ec0*/  FMUL.FTZ R83, R83, c[0x0][0x2ec] ;  /* 0x0000bb0053537a20 */ /* 0x000fe40000410000 */
[C---:B------:R-:W-:Y:S04]  /*16ed0*/  HMMA.16816.F32 R112, R220.reuse, R10, R112 ;  /* 0x0000000adc70723c */ /* 0x040fe80000001870 */
[----:B------:R-:W-:Y:S01]  /*16ee0*/  FMUL.FTZ R93, R93, c[0x0][0x2ec] ;  /* 0x0000bb005d5d7a20 */ /* 0x000fe20000410000 */
[----:B------:R-:W-:Y:S01]  /*16ef0*/  MUFU.TANH R227, R66 ;  /* 0x0000004200e37308 */ /* 0x000fe20000002400 */
[----:B------:R-:W-:Y:S02]  /*16f00*/  FMUL.FTZ R94, R94, c[0x0][0x2ec] ;  /* 0x0000bb005e5e7a20 */ /* 0x000fe40000410000 */
[----:B------:R-:W-:Y:S01]  /*16f10*/  FMUL.FTZ R95, R95, c[0x0][0x2ec] ;  /* 0x0000bb005f5f7a20 */ /* 0x000fe20000410000 */
[-C--:B--2---:R-:W-:Y:S03]  /*16f20*/  HMMA.16816.F32 R116, R220, R4.reuse, R116 ;  /* 0x00000004dc74723c */ /* 0x084fe60000001874 */
[----:B------:R-:W-:Y:S03]  /*16f30*/  FMUL.FTZ R96, R96, c[0x0][0x2ec] ;  /* 0x0000bb0060607a20 */ /* 0x000fe60000410000 */
[----:B------:R-:W-:Y:S01]  /*16f40*/  MUFU.TANH R241, R67 ;  /* 0x0000004300f17308 */ /* 0x000fe20000002400 */
[----:B------:R-:W-:Y:S01]  /*16f50*/  FMUL.FTZ R97, R97, c[0x0][0x2ec] ;  /* 0x0000bb0061617a20 */ /* 0x000fe20000410000 */
[C---:B------:R-:W-:Y:S01]  /*16f60*/  HMMA.16816.F32 R120, R208.reuse, R4, R120 ;  /* 0x00000004d078723c */ /* 0x040fe20000001878 */
[----:B-1----:R1:W-:Y:S03]  /*16f70*/  STL [R1+0x78], R0 ;  /* 0x0000780001007387 */ /* 0x0023e60000100800 */
[----:B------:R-:W-:Y:S01]  /*16f80*/  FMUL.FTZ R98, R98, c[0x0][0x2ec] ;  /* 0x0000bb0062627a20 */ /* 0x000fe20000410000 */
[----:B------:R2:W-:Y:S01]  /*16f90*/  STL [R1+0x6c], R2 ;  /* 0x00006c0201007387 */ /* 0x0005e20000100800 */
[----:B------:R-:W-:Y:S02]  /*16fa0*/  FMUL.FTZ R99, R99, c[0x0][0x2ec] ;  /* 0x0000bb0063637a20 */ /* 0x000fe40000410000 */
[----:B------:R-:W-:Y:S01]  /*16fb0*/  MUFU.TANH R207, R68 ;  /* 0x0000004400cf7308 */ /* 0x000fe20000002400 */
[-C--:B------:R-:W-:Y:S03]  /*16fc0*/  HMMA.16816.F32 R124, R208, R6.reuse, R124 ;  /* 0x00000006d07c723c */ /* 0x080fe6000000187c */
[----:B------:R-:W-:Y:S02]  /*16fd0*/  FMUL.FTZ R100, R100, c[0x0][0x2ec] ;  /* 0x0000bb0064647a20 */ /* 0x000fe40000410000 */
[----:B------:R-:W-:Y:S03]  /*16fe0*/  FMUL.FTZ R101, R101, c[0x0][0x2ec] ;  /* 0x0000bb0065657a20 */ /* 0x000fe60000410000 */
[----:B------:R-:W-:Y:S01]  /*16ff0*/  HMMA.16816.F32 R128, R220, R6, R128 ;  /* 0x00000006dc80723c */ /* 0x000fe20000001880 */
[----:B------:R-:W-:Y:S03]  /*17000*/  MUFU.TANH R226, R69 ;  /* 0x0000004500e27308 */ /* 0x000fe60000002400 */
[----:B------:R-:W-:Y:S02]  /*17010*/  FMUL.FTZ R102, R102, c[0x0][0x2ec] ;  /* 0x0000bb0066667a20 */ /* 0x000fe40000410000 */
[----:B------:R-:W-:Y:S02]  /*17020*/  FMUL.FTZ R103, R103, c[0x0][0x2ec] ;  /* 0x0000bb0067677a20 */ /* 0x000fe40000410000 */
[----:B------:R-:W-:Y:S03]  /*17030*/  FMUL.FTZ R104, R104, c[0x0][0x2ec] ;  /* 0x0000bb0068687a20 */ /* 0x000fe60000410000 */
[----:B-1----:R-:W1:Y:S01]  /*17040*/  MUFU.TANH R0, R19 ;  /* 0x0000001300007308 */ /* 0x002e620000002400 */
[----:B------:R-:W-:Y:S02]  /*17050*/  FMUL.FTZ R105, R105, c[0x0][0x2ec] ;  /* 0x0000bb0069697a20 */ /* 0x000fe40000410000 */
[----:B------:R-:W-:Y:S02]  /*17060*/  FMUL.FTZ R106, R106, c[0x0][0x2ec] ;  /* 0x0000bb006a6a7a20 */ /* 0x000fe40000410000 */
[----:B------:R-:W-:Y:S02]  /*17070*/  FMUL.FTZ R107, R107, c[0x0][0x2ec] ;  /* 0x0000bb006b6b7a20 */ /* 0x000fe40000410000 */
[----:B------:R-:W-:Y:S02]  /*17080*/  FMUL.FTZ R108, R108, c[0x0][0x2ec] ;  /* 0x0000bb006c6c7a20 */ /* 0x000fe40000410000 */
[----:B------:R-:W-:Y:S01]  /*17090*/  FMUL.FTZ R109, R109, c[0x0][0x2ec] ;  /* 0x0000bb006d6d7a20 */ /* 0x000fe20000410000 */
[----:B--2---:R-:W-:Y:S01]  /*170a0*/  MUFU.TANH R2, R21 ;  /* 0x0000001500027308 */ /* 0x004fe20000002400 */
        /* <DEDUP_REMOVED lines=42> */
[----:B------:R2:W-:Y:S01]  /*17350*/  STL [R1+0x70], R2 ;  /* 0x0000700201007387 */ /* 0x0005e20000100800 */
        /* <DEDUP_REMOVED lines=16> */
[----:B------:R-:W-:Y:S05]  /*17460*/  FMUL.FTZ R125, R125, c[0x0][0x2ec] ;  /* 0x0000bb007d7d7a20 */ /* 0x000fea0000410000 */
[----:B--2---:R-:W2:Y:S10]  /*17470*/  MUFU.TANH R2, R23 ;  /* 0x0000001700027308 */ /* 0x004eb40000002400 */
[----:B------:R-:W-:Y:S01]  /*17480*/  MUFU.TANH R23, R27 ;  /* 0x0000001b00177308 */ /* 0x000fe20000002400 */
[----:B-1----:R1:W-:Y:S09]  /*17490*/  STL [R1+0x60], R0 ;  /* 0x0000600001007387 */ /* 0x0023f20000100800 */
[----:B------:R-:W-:Y:S01]  /*174a0*/  MUFU.TANH R27, R38 ;  /* 0x00000026001b7308 */ /* 0x000fe20000002400 */
[----:B--2---:R2:W-:Y:S09]  /*174b0*/  STL [R1+0x64], R2 ;  /* 0x0000640201007387 */ /* 0x0045f20000100800 */
[----:B------:R-:W-:Y:S10]  /*174c0*/  MUFU.TANH R38, R41 ;  /* 0x0000002900267308 */ /* 0x000ff40000002400 */
[----:B-1----:R-:W1:Y:S10]  /*174d0*/  MUFU.TANH R0, R24 ;  /* 0x0000001800007308 */ /* 0x002e740000002400 */
[----:B--2---:R-:W-:Y:S10]  /*174e0*/  MUFU.TANH R2, R29 ;  /* 0x0000001d00027308 */ /* 0x004ff40000002400 */
[----:B------:R-:W-:Y:S01]  /*174f0*/  MUFU.TANH R24, R25 ;  /* 0x0000001900187308 */ /* 0x000fe20000002400 */
[----:B-1----:R1:W-:Y:S09]  /*17500*/  STL [R1+0x5c], R0 ;  /* 0x00005c0001007387 */ /* 0x0023f20000100800 */
[----:B------:R-:W-:Y:S10]  /*17510*/  MUFU.TANH R25, R32 ;  /* 0x0000002000197308 */ /* 0x000ff40000002400 */
[----:B------:R-:W-:Y:S10]  /*17520*/  MUFU.TANH R32, R33 ;  /* 0x0000002100207308 */ /* 0x000ff40000002400 */
[----:B-1----:R-:W1:Y:S10]  /*17530*/  MUFU.TANH R0, R26 ;  /* 0x0000001a00007308 */ /* 0x002e740000002400 */
[----:B------:R-:W-:Y:S10]  /*17540*/  MUFU.TANH R26, R36 ;  /* 0x00000024001a7308 */ /* 0x000ff40000002400 */
[----:B------:R-:W-:Y:S01]  /*17550*/  MUFU.TANH R36, R39 ;  /* 0x0000002700247308 */ /* 0x000fe20000002400 */
[----:B-1----:R1:W-:Y:S09]  /*17560*/  STL [R1+0x48], R0 ;  /* 0x0000480001007387 */ /* 0x0023f20000100800 */
[----:B------:R-:W-:Y:S10]  /*17570*/  MUFU.TANH R33, R42 ;  /* 0x0000002a00217308 */ /* 0x000ff40000002400 */
[----:B------:R-:W-:Y:S10]  /*17580*/  MUFU.TANH R29, R44 ;  /* 0x0000002c001d7308 */ /* 0x000ff40000002400 */
[----:B-1----:R-:W1:Y:S10]  /*17590*/  MUFU.TANH R0, R28 ;  /* 0x0000001c00007308 */ /* 0x002e740000002400 */
[----:B------:R-:W-:Y:S10]  /*175a0*/  MUFU.TANH R28, R34 ;  /* 0x00000022001c7308 */ /* 0x000ff40000002400 */
[----:B------:R-:W-:Y:S01]  /*175b0*/  MUFU.TANH R34, R40 ;  /* 0x0000002800227308 */ /* 0x000fe20000002400 */
[----:B-1----:R1:W-:Y:S04]  /*175c0*/  STL [R1+0x4c], R0 ;  /* 0x00004c0001007387 */ /* 0x0023e80000100800 */
[----:B------:R2:W-:Y:S05]  /*175d0*/  STL [R1+0x54], R2 ;  /* 0x0000540201007387 */ /* 0x0005ea0000100800 */
[----:B------:R-:W-:Y:S10]  /*175e0*/  MUFU.TANH R40, R46 ;  /* 0x0000002e00287308 */ /* 0x000ff40000002400 */
[----:B------:R-:W-:Y:S10]  /*175f0*/  MUFU.TANH R46, R47 ;  /* 0x0000002f002e7308 */ /* 0x000ff40000002400 */
[----:B-1----:R-:W1:Y:S10]  /*17600*/  MUFU.TANH R0, R30 ;  /* 0x0000001e00007308 */ /* 0x002e740000002400 */
[----:B------:R2:W3:Y:S10]  /*17610*/  MUFU.TANH R30, R31 ;  /* 0x0000001f001e7308 */ /* 0x0004f40000002400 */
[----:B------:R2:W4:Y:S01]  /*17620*/  MUFU.TANH R31, R35 ;  /* 0x00000023001f7308 */ /* 0x0005220000002400 */
[----:B-1----:R2:W-:Y:S09]  /*17630*/  STL [R1+0x40], R0 ;  /* 0x0000400001007387 */ /* 0x0025f20000100800 */
        /* <DEDUP_REMOVED lines=69> */
[----:B------:R-:W1:Y:S02]  /*17a90*/  MUFU.TANH R131, R131 ;  /* 0x0000008300837308 */ /* 0x000e640000002400 */
[----:B-1234-:R-:W-:-:S05]  /*17aa0*/  @P1 BRA `(.L_x_468) ;  /* 0xffffd95000001947 */ /* 0x01efca000383ffff */
.L_x_467:
[----:B-1----:R-:W2:Y:S01]  /*17ab0*/  LDL.LU R19, [R1+0x5c] ;  /* 0x00005c0001137983 */ /* 0x002ea20000300800 */
        /* <DEDUP_REMOVED lines=39> */
[----:B------:R-:W-:Y:S01]  /*17d30*/  MOV R55, R54 ;  /* 0x0000003600377202 */ /* 0x000fe20000000f00 */
[----:B------:R-:W-:Y:S01]  /*17d40*/  IMAD.MOV.U32 R54, RZ, RZ, R53 ;  /* 0x000000ffff367224 */ /* 0x000fe200078e0035 */
        /* <DEDUP_REMOVED lines=10> */
[----:B------:R-:W-:Y:S01]  /*17df0*/  STL [R1+0x120], R240 ;  /* 0x000120f001007387 */ /* 0x000fe20000100800 */
        /* <DEDUP_REMOVED lines=18> */
[----:B------:R-:W-:Y:S01]  /*17f20*/  IMAD.MOV.U32 R82, RZ, RZ, R81 ;  /* 0x000000ffff527224 */ /* 0x000fe200078e0051 */
[----:B------:R-:W-:Y:S02]  /*17f30*/  MOV R81, R63 ;  /* 0x0000003f00517202 */ /* 0x000fe40000000f00 */
[----:B------:R-:W-:Y:S01]  /*17f40*/  STL [R1+0x104], R233 ;  /* 0x000104e901007387 */ /* 0x000fe20000100800 */
[----:B------:R-:W-:Y:S01]  /*17f50*/  MOV R0, UR34 ;  /* 0x0000002200007c02 */ /* 0x000fe20008000f00 */
[----:B------:R-:W-:Y:S01]  /*17f60*/  UIADD3 UR34, UR34, -0x1, URZ ;  /* 0xffffffff22227890 */ /* 0x000fe2000fffe03f */
[----:B------:R-:W-:Y:S01]  /*17f70*/  MOV R39, R25 ;  /* 0x0000001900277202 */ /* 0x000fe20000000f00 */
[----:B------:R1:W-:Y:S01]  /*17f80*/  STL [R1+0x100], R228 ;  /* 0x000100e401007387 */ /* 0x0003e20000100800 */
[----:B------:R-:W-:Y:S03]  /*17f90*/  MOV R56, R26 ;  /* 0x0000001a00387202 */ /* 0x000fe60000000f00 */
[----:B------:R-:W1:Y:S01]  /*17fa0*/  S2R R20, SR_TID.X ;  /* 0x0000000000147919 */ /* 0x000e620000002100 */
[----:B--2---:R-:W-:Y:S01]  /*17fb0*/  MOV R41, R9 ;  /* 0x0000000900297202 */ /* 0x004fe20000000f00 */
[----:B----4-:R-:W-:Y:S01]  /*17fc0*/  IMAD.MOV.U32 R25, RZ, RZ, R2 ;  /* 0x000000ffff197224 */ /* 0x010fe200078e0002 */
[----:B------:R-:W-:Y:S02]  /*17fd0*/  MOV R47, R19 ;  /* 0x00000013002f7202 */ /* 0x000fe40000000f00 */
[----:B---3--:R-:W-:Y:S02]  /*17fe0*/  MOV R50, R18 ;  /* 0x0000001200327202 */ /* 0x008fe40000000f00 */
[----:B------:R-:W-:Y:S02]  /*17ff0*/  MOV R34, R5 ;  /* 0x0000000500227202 */ /* 0x000fe40000000f00 */
[----:B------:R-:W-:Y:S02]  /*18000*/  MOV R51, R50 ;  /* 0x0000003200337202 */ /* 0x000fe40000000f00 */
[----:B------:R-:W-:Y:S02]  /*18010*/  MOV R50, R47 ;  /* 0x0000002f00327202 */ /* 0x000fe40000000f00 */
[----:B------:R-:W-:Y:S02]  /*18020*/  MOV R47, R29 ;  /* 0x0000001d002f7202 */ /* 0x000fe40000000f00 */
[----:B------:R-:W-:Y:S01]  /*18030*/  MOV R52, R51 ;  /* 0x0000003300347202 */ /* 0x000fe20000000f00 */
[----:B------:R-:W2:Y:S01]  /*18040*/  LDL.LU R29, [R1+0xa0] ;  /* 0x0000a000011d7983 */ /* 0x000ea20000300800 */
[----:B------:R-:W-:Y:S02]  /*18050*/  MOV R51, R50 ;  /* 0x0000003200337202 */ /* 0x000fe40000000f00 */
[----:B------:R-:W-:Y:S02]  /*18060*/  MOV R50, R47 ;  /* 0x0000002f00327202 */ /* 0x000fe40000000f00 */
[----:B------:R-:W-:Y:S02]  /*18070*/  MOV R47, R40 ;  /* 0x00000028002f7202 */ /* 0x000fe40000000f00 */
[----:B------:R-:W-:Y:S02]  /*18080*/  MOV R53, R51 ;  /* 0x0000003300357202 */ /* 0x000fe40000000f00 */
[----:B------:R-:W-:Y:S02]  /*18090*/  MOV R51, R50 ;  /* 0x0000003200337202 */ /* 0x000fe40000000f00 */
[----:B------:R-:W-:Y:S02]  /*180a0*/  MOV R50, R47 ;  /* 0x0000002f00327202 */ /* 0x000fe40000000f00 */
[----:B------:R-:W-:Y:S02]  /*180b0*/  MOV R40, R34 ;  /* 0x0000002200287202 */ /* 0x000fe40000000f00 */
[----:B------:R-:W3:Y:S01]  /*180c0*/  LDL.LU R34, [R1+0x9c] ;  /* 0x00009c0001227983 */ /* 0x000ee20000300800 */
[----:B------:R-:W-:Y:S02]  /*180d0*/  MOV R36, R11 ;  /* 0x0000000b00247202 */ /* 0x000fe40000000f00 */
[----:B------:R-:W-:Y:S01]  /*180e0*/  MOV R54, R53 ;  /* 0x0000003500367202 */ /* 0x000fe20000000f00 */
[----:B------:R-:W4:Y:S01]  /*180f0*/  LDL.LU R47, [R1+0x64] ;  /* 0x00006400012f7983 */ /* 0x000f220000300800 */
[----:B------:R-:W-:Y:S02]  /*18100*/  MOV R38, R10 ;  /* 0x0000000a00267202 */ /* 0x000fe40000000f00 */
[----:B------:R-:W-:Y:S02]  /*18110*/  MOV R53, R51 ;  /* 0x0000003300357202 */ /* 0x000fe40000000f00 */
[----:B------:R-:W-:Y:S02]  /*18120*/  MOV R51, R50 ;  /* 0x0000003200337202 */ /* 0x000fe40000000f00 */
[----:B------:R-:W-:Y:S02]  /*18130*/  MOV R50, R49 ;  /* 0x0000003100327202 */ /* 0x000fe40000000f00 */
[----:B------:R-:W-:Y:S02]  /*18140*/  MOV R49, R46 ;  /* 0x0000002e00317202 */ /* 0x000fe40000000f00 */
[----:B------:R-:W-:Y:S02]  /*18150*/  MOV R46, R45 ;  /* 0x0000002d002e7202 */ /* 0x000fe40000000f00 */
        /* <DEDUP_REMOVED lines=12> */
[----:B------:R-:W-:Y:S01]  /*18220*/  IMAD.MOV.U32 R38, RZ, RZ, R36 ;  /* 0x000000ffff267224 */ /* 0x000fe200078e0024 */
        /* <DEDUP_REMOVED lines=39> */
[----:B------:R-:W4:Y:S01]  /*184a0*/  LDL.LU R30, [R1+0x74] ;  /* 0x00007400011e7983 */ /* 0x000f220000300800 */
[----:B-1----:R-:W-:Y:S02]  /*184b0*/  SHF.L.U32 R20, R20, 0x1, RZ ;  /* 0x0000000114147819 */ /* 0x002fe400000006ff */
[----:B------:R-:W-:Y:S02]  /*184c0*/  MOV R35, R4 ;  /* 0x0000000400237202 */ /* 0x000fe40000000f00 */
[----:B------:R-:W-:Y:S02]  /*184d0*/  LOP3.LUT R20, R20, 0x6, RZ, 0xc0, !PT ;  /* 0x0000000614147812 */ /* 0x000fe400078ec0ff */
[----:B------:R-:W-:Y:S02]  /*184e0*/  MOV R33, R6 ;  /* 0x0000000600217202 */ /* 0x000fe40000000f00 */
[----:B------:R-:W-:Y:S02]  /*184f0*/  LEA R0, R0, R20, 0x7 ;  /* 0x0000001400007211 */ /* 0x000fe400078e38ff */
[----:B------:R-:W-:Y:S02]  /*18500*/  MOV R28, R7 ;  /* 0x00000007001c7202 */ /* 0x000fe40000000f00 */
[----:B------:R-:W1:Y:S01]  /*18510*/  I2F R9, R0 ;  /* 0x0000000000097306 */ /* 0x000e620000201400 */
[C---:B------:R-:W-:Y:S02]  /*18520*/  IADD3 R4, R0.reuse, 0x11, RZ ;  /* 0x0000001100047810 */ /* 0x040fe40007ffe0ff */
[----:B------:R-:W-:Y:S02]  /*18530*/  MOV R85, R57 ;  /* 0x0000003900557202 */ /* 0x000fe40000000f00 */
[----:B------:R-:W-:Y:S02]  /*18540*/  MOV R37, R13 ;  /* 0x0000000d00257202 */ /* 0x000fe40000000f00 */
[C---:B------:R-:W-:Y:S02]  /*18550*/  IADD3 R21, R0.reuse, 0x39, RZ ;  /* 0x0000003900157810 */ /* 0x040fe40007ffe0ff */
[C---:B------:R-:W-:Y:S01]  /*18560*/  IADD3 R20, R0.reuse, 0x40, RZ ;  /* 0x0000004000147810 */ /* 0x040fe20007ffe0ff */
[----:B------:R-:W1:Y:S01]  /*18570*/  I2F R4, R4 ;  /* 0x0000000400047306 */ /* 0x000e620000201400 */
[C---:B------:R-:W-:Y:S02]  /*18580*/  IADD3 R6, R0.reuse, 0x9, RZ ;  /* 0x0000000900067810 */ /* 0x040fe40007ffe0ff */
[C---:B------:R-:W-:Y:S02]  /*18590*/  IADD3 R2, R0.reuse, 0x18, RZ ;  /* 0x0000001800027810 */ /* 0x040fe40007ffe0ff */
[C---:B------:R-:W-:Y:S02]  /*185a0*/  IADD3 R23, R0.reuse, 0x48, RZ ;  /* 0x0000004800177810 */ /* 0x040fe40007ffe0ff */
[C---:B------:R-:W-:Y:S02]  /*185b0*/  IADD3 R22, R0.reuse, 0x49, RZ ;  /* 0x0000004900167810 */ /* 0x040fe40007ffe0ff */
[----:B------:R-:W-:Y:S01]  /*185c0*/  MOV R88, R85 ;  /* 0x0000005500587202 */ /* 0x000fe20000000f00 */
[----:B------:R-:W1:Y:S01]  /*185d0*/  I2F R6, R6 ;  /* 0x0000000600067306 */ /* 0x000e620000201400 */
[C---:B------:R-:W-:Y:S02]  /*185e0*/  IADD3 R7, R0.reuse, 0x8, RZ ;  /* 0x0000000800077810 */ /* 0x040fe40007ffe0ff */
[----:B------:R-:W-:Y:S01]  /*185f0*/  MOV R32, R8 ;  /* 0x0000000800207202 */ /* 0x000fe20000000f00 */
[C---:B-1----:R-:W-:Y:S01]  /*18600*/  FFMA.FTZ R33, R9.reuse, UR4, R33 ;  /* 0x0000000409217c23 */ /* 0x042fe20008010021 */
[C---:B------:R-:W-:Y:S01]  /*18610*/  IADD3 R8, R0.reuse, 0x1, RZ ;  /* 0x0000000100087810 */ /* 0x040fe20007ffe0ff */
[----:B------:R-:W-:Y:S01]  /*18620*/  FFMA.FTZ R25, R9, UR4, R25 ;  /* 0x0000000409197c23 */ /* 0x000fe20008010019 */
[----:B------:R-:W-:Y:S02]  /*18630*/  MOV R26, R15 ;  /* 0x0000000f001a7202 */ /* 0x000fe40000000f00 */
[C---:B------:R-:W-:Y:S01]  /*18640*/  IADD3 R15, R0.reuse, 0x30, RZ ;  /* 0x00000030000f7810 */ /* 0x040fe20007ffe0ff */
[----:B------:R-:W1:Y:S01]  /*18650*/  I2F R2, R2 ;  /* 0x0000000200027306 */ /* 0x000e620000201400 */
[----:B------:R-:W-:Y:S02]  /*18660*/  IADD3 R19, R0, 0x31, RZ ;  /* 0x0000003100137810 */ /* 0x000fe40007ffe0ff */
[----:B------:R-:W-:Y:S01]  /*18670*/  MOV R57, R55 ;  /* 0x0000003700397202 */ /* 0x000fe20000000f00 */
[C---:B------:R-:W-:Y:S01]  /*18680*/  FFMA.FTZ R53, R4.reuse, UR4, R53 ;  /* 0x0000000404357c23 */ /* 0x040fe20008010035 */
[----:B------:R-:W-:Y:S01]  /*18690*/  MOV R55, R49 ;  /* 0x0000003100377202 */ /* 0x000fe20000000f00 */
[----:B------:R-:W-:Y:S01]  /*186a0*/  FFMA.FTZ R40, R4, UR4, R40 ;  /* 0x0000000404287c23 */ /* 0x000fe20008010028 */
[----:B------:R-:W-:Y:S01]  /*186b0*/  IADD3 R5, R0, 0x10, RZ ;  /* 0x0000001000057810 */ /* 0x000fe20007ffe0ff */
[----:B------:R-:W-:Y:S01]  /*186c0*/  FFMA.FTZ R51, R4, UR4, R51 ;  /* 0x0000000404337c23 */ /* 0x000fe20008010033 */
[C---:B------:R-:W-:Y:S01]  /*186d0*/  IADD3 R11, R0.reuse, 0x19, RZ ;  /* 0x00000019000b7810 */ /* 0x040fe20007ffe0ff */
[----:B------:R-:W1:Y:S01]  /*186e0*/  I2F R7, R7 ;  /* 0x0000000700077306 */ /* 0x000e620000201400 */
[C---:B------:R-:W-:Y:S02]  /*186f0*/  IADD3 R10, R0.reuse, 0x20, RZ ;  /* 0x00000020000a7810 */ /* 0x040fe40007ffe0ff */
[----:B------:R-:W-:Y:S01]  /*18700*/  IADD3 R13, R0, 0x21, RZ ;  /* 0x00000021000d7810 */ /* 0x000fe20007ffe0ff */
[----:B------:R-:W-:Y:S01]  /*18710*/  FFMA.FTZ R26, R6, UR4, R26 ;  /* 0x00000004061a7c23 */ /* 0x000fe2000801001a */
[----:B------:R-:W-:Y:S01]  /*18720*/  IADD3 R12, R0, 0x28, RZ ;  /* 0x00000028000c7810 */ /* 0x000fe20007ffe0ff */
[----:B------:R-:W-:Y:S01]  /*18730*/  FFMA.FTZ R35, R6, UR4, R35 ;  /* 0x0000000406237c23 */ /* 0x000fe20008010023 */
[----:B------:R-:W-:Y:S01]  /*18740*/  IADD3 R18, R0, 0x38, RZ ;  /* 0x0000003800127810 */ /* 0x000fe20007ffe0ff */
[----:B------:R-:W-:Y:S01]  /*18750*/  FFMA.FTZ R41, R6, UR4, R41 ;  /* 0x0000000406297c23 */ /* 0x000fe20008010029 */
[----:B------:R-:W-:Y:S01]  /*18760*/  MOV R49, R14 ;  /* 0x0000000e00317202 */ /* 0x000fe20000000f00 */
[----:B------:R-:W1:Y:S01]  /*18770*/  I2F R8, R8 ;  /* 0x0000000800087306 */ /* 0x000e620000201400 */
[C---:B------:R-:W-:Y:S02]  /*18780*/  IADD3 R14, R0.reuse, 0x51, RZ ;  /* 0x00000051000e7810 */ /* 0x040fe40007ffe0ff */
[----:B------:R-:W-:Y:S01]  /*18790*/  IADD3 R24, R0, 0x41, RZ ;  /* 0x0000004100187810 */ /* 0x000fe20007ffe0ff */
[----:B-1----:R-:W-:Y:S01]  /*187a0*/  FFMA.FTZ R39, R2, UR4, R39 ;  /* 0x0000000402277c23 */ /* 0x002fe20008010027 */
[----:B------:R-:W-:Y:S01]  /*187b0*/  IADD3 R17, R0, 0x50, RZ ;  /* 0x0000005000117810 */ /* 0x000fe20007ffe0ff */
[C---:B------:R-:W-:Y:S01]  /*187c0*/  FFMA.FTZ R46, R2.reuse, UR4, R46 ;  /* 0x00000004022e7c23 */ /* 0x040fe2000801002e */
[----:B------:R-:W-:Y:S01]  /*187d0*/  MOV R42, R16 ;  /* 0x00000010002a7202 */ /* 0x000fe20000000f00 */
[----:B------:R-:W-:Y:S01]  /*187e0*/  FFMA.FTZ R50, R2, UR4, R50 ;  /* 0x0000000402327c23 */ /* 0x000fe20008010032 */
[----:B------:R-:W-:Y:S01]  /*187f0*/  IADD3 R16, R0, 0x29, RZ ;  /* 0x0000002900107810 */ /* 0x000fe20007ffe0ff */
[----:B------:R-:W1:Y:S01]  /*18800*/  I2F R15, R15 ;  /* 0x0000000f000f7306 */ /* 0x000e620000201400 */
[----:B------:R-:W-:Y:S01]  /*18810*/  FFMA.FTZ R57, R2, UR4, R57 ;  /* 0x0000000402397c23 */ /* 0x000fe20008010039 */
[----:B------:R-:W-:Y:S01]  /*18820*/  IADD3 R2, R0, 0x60, RZ ;  /* 0x0000006000027810 */ /* 0x000fe20007ffe0ff */
[----:B------:R-:W-:Y:S07]  /*18830*/  FFMA.FTZ R27, R7, UR4, R27 ;  /* 0x00000004071b7c23 */ /* 0x000fee000801001b */
[----:B------:R-:W1:Y:S01]  /*18840*/  I2F R19, R19 ;  /* 0x0000001300137306 */ /* 0x000e620000201400 */
[C---:B------:R-:W-:Y:S02]  /*18850*/  FFMA.FTZ R37, R8.reuse, UR4, R37 ;  /* 0x0000000408257c23 */ /* 0x040fe40008010025 */
[C---:B------:R-:W-:Y:S02]  /*18860*/  FFMA.FTZ R32, R8.reuse, UR4, R32 ;  /* 0x0000000408207c23 */ /* 0x040fe40008010020 */
[----:B------:R-:W-:Y:S05]  /*18870*/  FFMA.FTZ R28, R8, UR4, R28 ;  /* 0x00000004081c7c23 */ /* 0x000fea000801001c */
[----:B------:R-:W1:Y:S02]  /*18880*/  I2F R5, R5 ;  /* 0x0000000500057306 */ /* 0x000e640000201400 */
[C---:B-1----:R-:W-:Y:S02]  /*18890*/  FFMA.FTZ R89, R15.reuse, UR4, R247 ;  /* 0x000000040f597c23 */ /* 0x042fe400080100f7 */
[C---:B------:R-:W-:Y:S02]  /*188a0*/  FFMA.FTZ R127, R15.reuse, UR4, R244 ;  /* 0x000000040f7f7c23 */ /* 0x040fe400080100f4 */
[C---:B------:R-:W-:Y:S04]  /*188b0*/  FFMA.FTZ R121, R15.reuse, UR4, R245 ;  /* 0x000000040f797c23 */ /* 0x040fe800080100f5 */
[----:B------:R-:W1:Y:S01]  /*188c0*/  I2F R24, R24 ;  /* 0x0000001800187306 */ /* 0x000e620000201400 */
[----:B------:R-:W-:Y:S02]  /*188d0*/  FFMA.FTZ R203, R15, UR4, R203 ;  /* 0x000000040fcb7c23 */ /* 0x000fe400080100cb */
[C---:B------:R-:W-:Y:S02]  /*188e0*/  FFMA.FTZ R90, R19.reuse, UR4, R249 ;  /* 0x00000004135a7c23 */ /* 0x040fe400080100f9 */
[C---:B------:R-:W-:Y:S02]  /*188f0*/  FFMA.FTZ R124, R19.reuse, UR4, R246 ;  /* 0x00000004137c7c23 */ /* 0x040fe400080100f6 */
[C---:B------:R-:W-:Y:S03]  /*18900*/  FFMA.FTZ R200, R19.reuse, UR4, R200 ;  /* 0x0000000413c87c23 */ /* 0x040fe600080100c8 */
[----:B------:R-:W1:Y:S01]  /*18910*/  I2F R2, R2 ;  /* 0x0000000200027306 */ /* 0x000e620000201400 */
[----:B------:R-:W-:Y:S02]  /*18920*/  FFMA.FTZ R204, R19, UR4, R204 ;  /* 0x0000000413cc7c23 */ /* 0x000fe400080100cc */
[C---:B------:R-:W-:Y:S02]  /*18930*/  FFMA.FTZ R52, R5.reuse, UR4, R52 ;  /* 0x0000000405347c23 */ /* 0x040fe40008010034 */
[C---:B------:R-:W-:Y:S02]  /*18940*/  FFMA.FTZ R54, R5.reuse, UR4, R54 ;  /* 0x0000000405367c23 */ /* 0x040fe40008010036 */
[C---:B------:R-:W-:Y:S03]  /*18950*/  FFMA.FTZ R48, R5.reuse, UR4, R48 ;  /* 0x0000000405307c23 */ /* 0x040fe60008010030 */
[----:B------:R-:W1:Y:S01]  /*18960*/  I2F R11, R11 ;  /* 0x0000000b000b7306 */ /* 0x000e620000201400 */
[----:B------:R-:W-:Y:S01]  /*18970*/  FFMA.FTZ R42, R5, UR4, R42 ;  /* 0x00000004052a7c23 */ /* 0x000fe2000801002a */
[----:B------:R-:W-:Y:S01]  /*18980*/  IADD3 R5, R0, 0x58, RZ ;  /* 0x0000005800057810 */ /* 0x000fe20007ffe0ff */
[C---:B-1----:R-:W-:Y:S02]  /*18990*/  FFMA.FTZ R208, R24.reuse, UR4, R226 ;  /* 0x0000000418d07c23 */ /* 0x042fe400080100e2 */
[C---:B------:R-:W-:Y:S02]  /*189a0*/  FFMA.FTZ R221, R24.reuse, UR4, R225 ;  /* 0x0000000418dd7c23 */ /* 0x040fe400080100e1 */
[C---:B------:R-:W-:Y:S03]  /*189b0*/  FFMA.FTZ R216, R24.reuse, UR4, R216 ;  /* 0x0000000418d87c23 */ /* 0x040fe600080100d8 */
[----:B------:R-:W1:Y:S01]  /*189c0*/  I2F R10, R10 ;  /* 0x0000000a000a7306 */ /* 0x000e620000201400 */
[----:B------:R-:W-:Y:S02]  /*189d0*/  FFMA.FTZ R218, R24, UR4, R218 ;  /* 0x0000000418da7c23 */ /* 0x000fe400080100da */
[C---:B------:R-:W-:Y:S02]  /*189e0*/  FFMA.FTZ R24, R2.reuse, UR4, R100 ;  /* 0x0000000402187c23 */ /* 0x040fe40008010064 */
[C---:B------:R-:W-:Y:S02]  /*189f0*/  FFMA.FTZ R102, R2.reuse, UR4, R102 ;  /* 0x0000000402667c23 */ /* 0x040fe40008010066 */
[C---:B------:R-:W-:Y:S03]  /*18a00*/  FFMA.FTZ R228, R2.reuse, UR4, R104 ;  /* 0x0000000402e47c23 */ /* 0x040fe60008010068 */
[----:B------:R-:W2:Y:S01]  /*18a10*/  I2F R17, R17 ;  /* 0x0000001100117306 */ /* 0x000ea20000201400 */
[----:B------:R-:W-:Y:S02]  /*18a20*/  FFMA.FTZ R106, R2, UR4, R106 ;  /* 0x00000004026a7c23 */ /* 0x000fe4000801006a */
[C---:B------:R-:W-:Y:S02]  /*18a30*/  FFMA.FTZ R38, R11.reuse, UR4, R38 ;  /* 0x000000040b267c23 */ /* 0x040fe40008010026 */
        /* <DEDUP_REMOVED lines=11> */
[C---:B--2---:R-:W-:Y:S02]  /*18af0*/  FFMA.FTZ R226, R17.reuse, UR4, R73 ;  /* 0x0000000411e27c23 */ /* 0x044fe40008010049 */
[----:B------:R-:W-:Y:S02]  /*18b00*/  FFMA.FTZ R247, R17, UR4, R66 ;  /* 0x0000000411f77c23 */ /* 0x000fe40008010042 */
[----:B------:R-:W-:Y:S03]  /*18b10*/  FFMA.FTZ R29, R9, UR4, R29 ;  /* 0x00000004091d7c23 */ /* 0x000fe6000801001d */
[----:B------:R-:W2:Y:S02]  /*18b20*/  I2F R16, R16 ;  /* 0x0000001000107306 */ /* 0x000ea40000201400 */
[----:B------:R-:W-:Y:S01]  /*18b30*/  FMNMX.FTZ R2, R29, R133, !PT ;  /* 0x000000851d027209 */ /* 0x000fe20007810000 */
[C---:B------:R-:W-:Y:S02]  /*18b40*/  FFMA.FTZ R81, R13.reuse, UR4, R81 ;  /* 0x000000040d517c23 */ /* 0x040fe40008010051 */
[C---:B------:R-:W-:Y:S02]  /*18b50*/  FFMA.FTZ R86, R13.reuse, UR4, R62 ;  /* 0x000000040d567c23 */ /* 0x040fe4000801003e */
[C---:B------:R-:W-:Y:S03]  /*18b60*/  FFMA.FTZ R61, R13.reuse, UR4, R61 ;  /* 0x000000040d3d7c23 */ /* 0x040fe6000801003d */
[----:B------:R-:W4:Y:S01]  /*18b70*/  I2F R18, R18 ;  /* 0x0000001200127306 */ /* 0x000f220000201400 */
[----:B------:R-:W-:Y:S02]  /*18b80*/  FFMA.FTZ R58, R13, UR4, R58 ;  /* 0x000000040d3a7c23 */ /* 0x000fe4000801003a */
[----:B---3--:R-:W-:Y:S01]  /*18b90*/  FFMA.FTZ R34, R9, UR4, R34 ;  /* 0x0000000409227c23 */ /* 0x008fe20008010022 */
[----:B------:R-:W-:Y:S01]  /*18ba0*/  IADD3 R9, R0, 0x61, RZ ;  /* 0x0000006100097810 */ /* 0x000fe20007ffe0ff */
[----:B-1----:R-:W-:Y:S02]  /*18bb0*/  FFMA.FTZ R87, R12, UR4, R59 ;  /* 0x000000040c577c23 */ /* 0x002fe4000801003b */
[----:B----4-:R-:W-:Y:S01]  /*18bc0*/  FFMA.FTZ R47, R4, UR4, R47 ;  /* 0x00000004042f7c23 */ /* 0x010fe2000801002f */
[----:B------:R-:W-:Y:S01]  /*18bd0*/  IADD3 R4, R0, 0x59, RZ ;  /* 0x0000005900047810 */ /* 0x000fe20007ffe0ff */
[C---:B------:R-:W-:Y:S01]  /*18be0*/  FFMA.FTZ R82, R12.reuse, UR4, R63 ;  /* 0x000000040c527c23 */ /* 0x040fe2000801003f */
[----:B------:R-:W1:Y:S01]  /*18bf0*/  I2F R21, R21 ;  /* 0x0000001500157306 */ /* 0x000e620000201400 */
[C---:B------:R-:W-:Y:S02]  /*18c00*/  FFMA.FTZ R62, R12.reuse, UR4, R248 ;  /* 0x000000040c3e7c23 */ /* 0x040fe400080100f8 */
[----:B------:R-:W-:Y:S02]  /*18c10*/  FFMA.FTZ R13, R12, UR4, R252 ;  /* 0x000000040c0d7c23 */ /* 0x000fe400080100fc */
[C---:B--2---:R-:W-:Y:S02]  /*18c20*/  FFMA.FTZ R84, R16.reuse, UR4, R84 ;  /* 0x0000000410547c23 */ /* 0x044fe40008010054 */
[C---:B------:R-:W-:Y:S02]  /*18c30*/  FFMA.FTZ R88, R16.reuse, UR4, R88 ;  /* 0x0000000410587c23 */ /* 0x040fe40008010058 */
[C---:B------:R-:W-:Y:S01]  /*18c40*/  FFMA.FTZ R63, R16.reuse, UR4, R250 ;  /* 0x00000004103f7c23 */ /* 0x040fe200080100fa */
[----:B------:R-:W2:Y:S01]  /*18c50*/  I2F R4, R4 ;  /* 0x0000000400047306 */ /* 0x000ea20000201400 */
[----:B------:R-:W-:Y:S02]  /*18c60*/  FFMA.FTZ R59, R16, UR4, R251 ;  /* 0x00000004103b7c23 */ /* 0x000fe400080100fb */
[----:B------:R-:W-:Y:S01]  /*18c70*/  FFMA.FTZ R44, R8, UR4, R44 ;  /* 0x00000004082c7c23 */ /* 0x000fe2000801002c */
[----:B------:R-:W-:Y:S01]  /*18c80*/  IADD3 R8, R0, 0x68, RZ ;  /* 0x0000006800087810 */ /* 0x000fe20007ffe0ff */
[C---:B------:R-:W-:Y:S02]  /*18c90*/  FFMA.FTZ R91, R18.reuse, UR4, R243 ;  /* 0x00000004125b7c23 */ /* 0x040fe400080100f3 */
[C---:B------:R-:W-:Y:S02]  /*18ca0*/  FFMA.FTZ R125, R18.reuse, UR4, R227 ;  /* 0x00000004127d7c23 */ /* 0x040fe400080100e3 */
[C---:B------:R-:W-:Y:S01]  /*18cb0*/  FFMA.FTZ R201, R18.reuse, UR4, R201 ;  /* 0x0000000412c97c23 */ /* 0x040fe200080100c9 */
[----:B------:R-:W3:Y:S01]  /*18cc0*/  I2F R20, R20 ;  /* 0x0000001400147306 */ /* 0x000ee20000201400 */
[C---:B------:R-:W-:Y:S02]  /*18cd0*/  FFMA.FTZ R251, R17.reuse, UR4, R71 ;  /* 0x0000000411fb7c23 */ /* 0x040fe40008010047 */
[----:B------:R-:W-:Y:S02]  /*18ce0*/  FFMA.FTZ R227, R17, UR4, R68 ;  /* 0x0000000411e37c23 */ /* 0x000fe40008010044 */
[C---:B-1----:R-:W-:Y:S02]  /*18cf0*/  FFMA.FTZ R92, R21.reuse, UR4, R242 ;  /* 0x00000004155c7c23 */ /* 0x042fe400080100f2 */
[C---:B------:R-:W-:Y:S02]  /*18d00*/  FFMA.FTZ R126, R21.reuse, UR4, R241 ;  /* 0x00000004157e7c23 */ /* 0x040fe400080100f1 */
[C---:B------:R-:W-:Y:S01]  /*18d10*/  FFMA.FTZ R202, R21.reuse, UR4, R202 ;  /* 0x0000000415ca7c23 */ /* 0x040fe200080100ca */
[----:B------:R-:W1:Y:S01]  /*18d20*/  I2F R23, R23 ;  /* 0x0000001700177306 */ /* 0x000e620000201400 */
[----:B------:R-:W-:Y:S02]  /*18d30*/  FFMA.FTZ R206, R21, UR4, R206 ;  /* 0x0000000415ce7c23 */ /* 0x000fe400080100ce */
[----:B------:R-:W-:Y:S02]  /*18d40*/  FFMA.FTZ R205, R18, UR4, R205 ;  /* 0x0000000412cd7c23 */ /* 0x000fe400080100cd */
[C---:B--2---:R-:W-:Y:S02]  /*18d50*/  FFMA.FTZ R95, R4.reuse, UR4, R95 ;  /* 0x00000004045f7c23 */ /* 0x044fe4000801005f */
[C---:B------:R-:W-:Y:S02]  /*18d60*/  FFMA.FTZ R99, R4.reuse, UR4, R99 ;  /* 0x0000000404637c23 */ /* 0x040fe40008010063 */
[C---:B------:R-:W-:Y:S01]  /*18d70*/  FFMA.FTZ R19, R4.reuse, UR4, R93 ;  /* 0x0000000404137c23 */ /* 0x040fe2000801005d */
[----:B------:R-:W2:Y:S01]  /*18d80*/  I2F R22, R22 ;  /* 0x0000001600167306 */ /* 0x000ea20000201400 */
[----:B------:R-:W-:Y:S01]  /*18d90*/  FFMA.FTZ R244, R4, UR4, R97 ;  /* 0x0000000404f47c23 */ /* 0x000fe20008010061 */
[----:B------:R-:W-:Y:S01]  /*18da0*/  FMNMX.FTZ R4, R25, R132, !PT ;  /* 0x0000008419047209 */ /* 0x000fe20007810000 */
[----:B---3--:R-:W-:Y:S03]  /*18db0*/  FFMA.FTZ R207, R20, UR4, R207 ;  /* 0x0000000414cf7c23 */ /* 0x008fe600080100cf */
[----:B------:R-:W-:Y:S01]  /*18dc0*/  FMNMX.FTZ R4, R28, R4, !PT ;  /* 0x000000041c047209 */ /* 0x000fe20007810000 */
[C---:B------:R-:W-:Y:S02]  /*18dd0*/  FFMA.FTZ R211, R20.reuse, UR4, R224 ;  /* 0x0000000414d37c23 */ /* 0x040fe400080100e0 */
[C---:B------:R-:W-:Y:S01]  /*18de0*/  FFMA.FTZ R217, R20.reuse, UR4, R217 ;  /* 0x0000000414d97c23 */ /* 0x040fe200080100d9 */
[----:B------:R-:W3:Y:S01]  /*18df0*/  I2F R14, R14 ;  /* 0x0000000e000e7306 */ /* 0x000ee20000201400 */
[----:B------:R-:W-:Y:S02]  /*18e00*/  FFMA.FTZ R222, R20, UR4, R219 ;  /* 0x0000000414de7c23 */ /* 0x000fe400080100db */
[C---:B-1----:R-:W-:Y:S02]  /*18e10*/  FFMA.FTZ R209, R23.reuse, UR4, R79 ;  /* 0x0000000417d17c23 */ /* 0x042fe4000801004f */
[C---:B------:R-:W-:Y:S02]  /*18e20*/  FFMA.FTZ R220, R23.reuse, UR4, R77 ;  /* 0x0000000417dc7c23 */ /* 0x040fe4000801004d */
[----:B------:R-:W-:Y:S03]  /*18e30*/  FFMA.FTZ R213, R23, UR4, R213 ;  /* 0x0000000417d57c23 */ /* 0x000fe600080100d5 */
[----:B------:R-:W1:Y:S01]  /*18e40*/  I2F R5, R5 ;  /* 0x0000000500057306 */ /* 0x000e620000201400 */
[----:B------:R-:W-:Y:S02]  /*18e50*/  FFMA.FTZ R31, R7, UR4, R31 ;  /* 0x00000004071f7c23 */ /* 0x000fe4000801001f */
[----:B------:R-:W-:Y:S02]  /*18e60*/  FFMA.FTZ R215, R23, UR4, R215 ;  /* 0x0000000417d77c23 */ /* 0x000fe400080100d7 */
[C---:B--2---:R-:W-:Y:S02]  /*18e70*/  FFMA.FTZ R210, R22.reuse, UR4, R78 ;  /* 0x0000000416d27c23 */ /* 0x044fe4000801004e */
[C---:B------:R-:W-:Y:S02]  /*18e80*/  FFMA.FTZ R219, R22.reuse, UR4, R83 ;  /* 0x0000000416db7c23 */ /* 0x040fe40008010053 */
[C---:B------:R-:W-:Y:S01]  /*18e90*/  FFMA.FTZ R212, R22.reuse, UR4, R212 ;  /* 0x0000000416d47c23 */ /* 0x040fe200080100d4 */
[----:B------:R-:W2:Y:S01]  /*18ea0*/  I2F R9, R9 ;  /* 0x0000000900097306 */ /* 0x000ea20000201400 */
[----:B------:R-:W-:Y:S02]  /*18eb0*/  FFMA.FTZ R214, R22, UR4, R214 ;  /* 0x0000000416d67c23 */ /* 0x000fe400080100d6 */
[----:B------:R-:W-:Y:S01]  /*18ec0*/  LDSM.16.MT88.4 R20, [R229+0x8000] ;  /* 0x00800000e514783b */ /* 0x000fe20000004200 */
[C---:B---3--:R-:W-:Y:S02]  /*18ed0*/  FFMA.FTZ R83, R14.reuse, UR4, R65 ;  /* 0x000000040e537c23 */ /* 0x048fe40008010041 */
[C---:B------:R-:W-:Y:S02]  /*18ee0*/  FFMA.FTZ R250, R14.reuse, UR4, R70 ;  /* 0x000000040efa7c23 */ /* 0x040fe40008010046 */
[C---:B------:R-:W-:Y:S02]  /*18ef0*/  FFMA.FTZ R245, R14.reuse, UR4, R67 ;  /* 0x000000040ef57c23 */ /* 0x040fe40008010043 */
[----:B------:R-:W3:Y:S01]  /*18f00*/  I2F R8, R8 ;  /* 0x0000000800087306 */ /* 0x000ee20000201400 */
[----:B------:R-:W-:Y:S02]  /*18f10*/  FFMA.FTZ R36, R7, UR4, R36 ;  /* 0x0000000407247c23 */ /* 0x000fe40008010024 */
[----:B------:R-:W-:Y:S02]  /*18f20*/  FFMA.FTZ R242, R14, UR4, R72 ;  /* 0x000000040ef27c23 */ /* 0x000fe40008010048 */
[C---:B-1----:R-:W-:Y:S02]  /*18f30*/  FFMA.FTZ R243, R5.reuse, UR4, R96 ;  /* 0x0000000405f37c23 */ /* 0x042fe40008010060 */
[C---:B------:R-:W-:Y:S02]  /*18f40*/  FFMA.FTZ R94, R5.reuse, UR4, R94 ;  /* 0x00000004055e7c23 */ /* 0x040fe4000801005e */
[C---:B------:R-:W-:Y:S01]  /*18f50*/  FFMA.FTZ R98, R5.reuse, UR4, R98 ;  /* 0x0000000405627c23 */ /* 0x040fe20008010062 */
[----:B------:R-:W1:Y:S01]  /*18f60*/  I2F R10, R10 ;  /* 0x0000000a000a7306 */ /* 0x000e620000201400 */
[----:B------:R-:W-:Y:S02]  /*18f70*/  FFMA.FTZ R223, R5, UR4, R64 ;  /* 0x0000000405df7c23 */ /* 0x000fe40008010040 */
[----:B------:R-:W-:Y:S01]  /*18f80*/  FFMA.FTZ R43, R7, UR4, R43 ;  /* 0x00000004072b7c23 */ /* 0x000fe2000801002b */
[----:B------:R-:W-:Y:S01]  /*18f90*/  IADD3 R7, R0, 0x69, RZ ;  /* 0x0000006900077810 */ /* 0x000fe20007ffe0ff */
[C---:B--2---:R-:W-:Y:S02]  /*18fa0*/  FFMA.FTZ R103, R9.reuse, UR4, R103 ;  /* 0x0000000409677c23 */ /* 0x044fe40008010067 */
[C---:B------:R-:W-:Y:S03]  /*18fb0*/  FFMA.FTZ R107, R9.reuse, UR4, R107 ;  /* 0x00000004096b7c23 */ /* 0x040fe6000801006b */
[----:B------:R-:W2:Y:S01]  /*18fc0*/  I2F R5, R11 ;  /* 0x0000000b00057306 */ /* 0x000ea20000201400 */
[C---:B------:R-:W-:Y:S02]  /*18fd0*/  FFMA.FTZ R104, R9.reuse, UR4, R101 ;  /* 0x0000000409687c23 */ /* 0x040fe40008010065 */
[----:B------:R-:W-:Y:S02]  /*18fe0*/  FFMA.FTZ R12, R9, UR4, R105 ;  /* 0x00000004090c7c23 */ /* 0x000fe40008010069 */
[----:B---3--:R-:W-:Y:S02]  /*18ff0*/  FFMA.FTZ R110, R8, UR4, R110 ;  /* 0x00000004086e7c23 */ /* 0x008fe4000801006e */
[----:B------:R-:W-:Y:S01]  /*19000*/  FFMA.FTZ R30, R6, UR4, R30 ;  /* 0x00000004061e7c23 */ /* 0x000fe2000801001e */
[----:B------:R-:W-:Y:S01]  /*19010*/  IADD3 R6, R0, 0x70, RZ ;  /* 0x0000007000067810 */ /* 0x000fe20007ffe0ff */
[C---:B------:R-:W-:Y:S01]  /*19020*/  FFMA.FTZ R112, R8.reuse, UR4, R112 ;  /* 0x0000000408707c23 */ /* 0x040fe20008010070 */
[----:B------:R-:W3:Y:S01]  /*19030*/  I2F R7, R7 ;  /* 0x0000000700077306 */ /* 0x000ee20000201400 */
[----:B------:R-:W-:Y:S01]  /*19040*/  FFMA.FTZ R114, R8, UR4, R114 ;  /* 0x0000000408727c23 */ /* 0x000fe20008010072 */
[----:B------:R-:W-:Y:S01]  /*19050*/  IADD3 R0, R0, 0x79, RZ ;  /* 0x0000007900007810 */ /* 0x000fe20007ffe0ff */
[----:B------:R-:W-:Y:S02]  /*19060*/  FFMA.FTZ R14, R8, UR4, R108 ;  /* 0x00000004080e7c23 */ /* 0x000fe4000801006c */
[C---:B-1----:R-:W-:Y:S02]  /*19070*/  FFMA.FTZ R117, R10.reuse, UR4, R117 ;  /* 0x000000040a757c23 */ /* 0x042fe40008010075 */
[C---:B------:R-:W-:Y:S02]  /*19080*/  FFMA.FTZ R123, R10.reuse, UR4, R123 ;  /* 0x000000040a7b7c23 */ /* 0x040fe4000801007b */
[C---:B------:R-:W-:Y:S01]  /*19090*/  FFMA.FTZ R119, R10.reuse, UR4, R119 ;  /* 0x000000040a777c23 */ /* 0x040fe20008010077 */
[----:B------:R-:W1:Y:S01]  /*190a0*/  I2F R6, R6 ;  /* 0x0000000600067306 */ /* 0x000e620000201400 */
[----:B------:R-:W-:Y:S02]  /*190b0*/  FFMA.FTZ R105, R10, UR4, R76 ;  /* 0x000000040a697c23 */ /* 0x000fe4000801004c */
[C---:B--2---:R-:W-:Y:S02]  /*190c0*/  FFMA.FTZ R74, R5.reuse, UR4, R74 ;  /* 0x00000004054a7c23 */ /* 0x044fe4000801004a */
[C---:B------:R-:W-:Y:S02]  /*190d0*/  FFMA.FTZ R130, R5.reuse, UR4, R130 ;  /* 0x0000000405827c23 */ /* 0x040fe40008010082 */
[C---:B------:R-:W-:Y:S03]  /*190e0*/  FFMA.FTZ R108, R5.reuse, UR4, R75 ;  /* 0x00000004056c7c23 */ /* 0x040fe6000801004b */
[----:B------:R-:W2:Y:S01]  /*190f0*/  I2F R0, R0 ;  /* 0x0000000000007306 */ /* 0x000ea20000201400 */
[----:B------:R-:W-:Y:S02]  /*19100*/  FFMA.FTZ R128, R5, UR4, R128 ;  /* 0x0000000405807c23 */ /* 0x000fe40008010080 */
[C---:B---3--:R-:W-:Y:S02]  /*19110*/  FFMA.FTZ R113, R7.reuse, UR4, R113 ;  /* 0x0000000407717c23 */ /* 0x048fe40008010071 */
[C---:B------:R-:W-:Y:S02]  /*19120*/  FFMA.FTZ R111, R7.reuse, UR4, R111 ;  /* 0x00000004076f7c23 */ /* 0x040fe4000801006f */
[C---:B------:R-:W-:Y:S02]  /*19130*/  FFMA.FTZ R115, R7.reuse, UR4, R115 ;  /* 0x0000000407737c23 */ /* 0x040fe40008010073 */
[----:B------:R-:W-:Y:S02]  /*19140*/  FFMA.FTZ R109, R7, UR4, R109 ;  /* 0x00000004076d7c23 */ /* 0x000fe4000801006d */
[C---:B-1----:R-:W-:Y:S02]  /*19150*/  FFMA.FTZ R116, R6.reuse, UR4, R116 ;  /* 0x0000000406747c23 */ /* 0x042fe40008010074 */
[C---:B------:R-:W-:Y:S02]  /*19160*/  FFMA.FTZ R118, R6.reuse, UR4, R118 ;  /* 0x0000000406767c23 */ /* 0x040fe40008010076 */
[C---:B------:R-:W-:Y:S02]  /*19170*/  FFMA.FTZ R122, R6.reuse, UR4, R122 ;  /* 0x00000004067a7c23 */ /* 0x040fe4000801007a */
[----:B------:R-:W-:Y:S01]  /*19180*/  FFMA.FTZ R120, R6, UR4, R120 ;  /* 0x0000000406787c23 */ /* 0x000fe20008010078 */
[----:B------:R-:W-:Y:S02]  /*19190*/  FMNMX.FTZ R6, R27, R4, !PT ;  /* 0x000000041b067209 */ /* 0x000fe40007810000 */
[----:B------:R-:W-:Y:S01]  /*191a0*/  FMNMX.FTZ R4, R32, R2, !PT ;  /* 0x0000000220047209 */ /* 0x000fe20007810000 */
[----:B--2---:R-:W-:Y:S01]  /*191b0*/  FFMA.FTZ R129, R0, UR4, R129 ;  /* 0x0000000400817c23 */ /* 0x004fe20008010081 */
[----:B------:R-:W-:Y:S01]  /*191c0*/  FMNMX.FTZ R6, R26, R6, !PT ;  /* 0x000000061a067209 */ /* 0x000fe20007810000 */
[C---:B------:R-:W-:Y:S01]  /*191d0*/  FFMA.FTZ R3, R0.reuse, UR4, R3 ;  /* 0x0000000400037c23 */ /* 0x040fe20008010003 */
[----:B------:R-:W-:Y:S01]  /*191e0*/  FMNMX.FTZ R2, R33, R134, !PT ;  /* 0x0000008621027209 */ /* 0x000fe20007810000 */
[----:B------:R-:W-:Y:S01]  /*191f0*/  FFMA.FTZ R131, R0, UR4, R131 ;  /* 0x0000000400837c23 */ /* 0x000fe20008010083 */
        /* <DEDUP_REMOVED lines=119> */
[----:B------:R-:W-:Y:S04]  /*19970*/  FMNMX.FTZ R4, R109, R4, !PT ;  /* 0x000000046d047209 */ /* 0x000fe80007810000 */
[----:B------:R-:W-:Y:S01]  /*19980*/  FMNMX.FTZ R4, R120, R4, !PT ;  /* 0x0000000478047209 */ /* 0x000fe20007810000 */
[----:B------:R-:W3:Y:S01]  /*19990*/  SHFL.BFLY PT, R8, R72, 0x2, 0x1f ;  /* 0x0c401f0048087f89 */ /* 0x000ee200000e0000 */
[----:B-1----:R-:W-:Y:S02]  /*199a0*/  FMNMX.FTZ R73, R73, R6, !PT ;  /* 0x0000000649497209 */ /* 0x002fe40007810000 */
[----:B------:R-:W-:Y:S05]  /*199b0*/  FMNMX.FTZ R5, R105, R4, !PT ;  /* 0x0000000469057209 */ /* 0x000fea0007810000 */
[----:B------:R-:W1:Y:S01]  /*199c0*/  SHFL.BFLY PT, R7, R73, 0x1, 0x1f ;  /* 0x0c201f0049077f89 */ /* 0x000e6200000e0000 */
[----:B------:R-:W-:Y:S04]  /*199d0*/  FMNMX.FTZ R5, R108, R5, !PT ;  /* 0x000000056c057209 */ /* 0x000fe80007810000 */
[----:B------:R-:W-:Y:S02]  /*199e0*/  FMNMX.FTZ R5, R17, R5, !PT ;  /* 0x0000000511057209 */ /* 0x000fe40007810000 */
[----:B--2---:R-:W-:Y:S03]  /*199f0*/  FMNMX.FTZ R2, R2, R0, !PT ;  /* 0x0000000002027209 */ /* 0x004fe60007810000 */
[----:B------:R-:W2:Y:S01]  /*19a00*/  SHFL.BFLY PT, R6, R5, 0x2, 0x1f ;  /* 0x0c401f0005067f89 */ /* 0x000ea200000e0000 */
[----:B---3--:R-:W-:Y:S07]  /*19a10*/  FMNMX.FTZ R72, R72, R8, !PT ;  /* 0x0000000848487209 */ /* 0x008fee0007810000 */
[----:B------:R-:W3:Y:S01]  /*19a20*/  SHFL.BFLY PT, R4, R2, 0x1, 0x1f ;  /* 0x0c201f0002047f89 */ /* 0x000ee200000e0000 */
[----:B-1----:R-:W-:Y:S07]  /*19a30*/  FMNMX.FTZ R73, R73, R7, !PT ;  /* 0x0000000749497209 */ /* 0x002fee0007810000 */
[----:B------:R-:W1:Y:S01]  /*19a40*/  SHFL.BFLY PT, R8, R72, 0x1, 0x1f ;  /* 0x0c201f0048087f89 */ /* 0x000e6200000e0000 */
[C---:B------:R-:W-:Y:S01]  /*19a50*/  FSETP.NEU.FTZ.AND P2, PT, R73.reuse, -INF , PT ;  /* 0xff8000004900780b */ /* 0x040fe20003f5d000 */
[C---:B------:R-:W-:Y:S02]  /*19a60*/  FMUL.FTZ R75, R73.reuse, c[0x0][0x23c] ;  /* 0x00008f00494b7a20 */ /* 0x040fe40000410000 */
[----:B------:R-:W-:Y:S03]  /*19a70*/  FADD.FTZ R0, -R73, R132 ;  /* 0x0000008449007221 */ /* 0x000fe60000010100 */
[----:B------:R-:W-:Y:S01]  /*19a80*/  FSEL R75, R75, RZ, P2 ;  /* 0x000000ff4b4b7208 */ /* 0x000fe20001000000 */
[----:B------:R-:W-:Y:S01]  /*19a90*/  FMUL.FTZ R0, R0, c[0x0][0x23c] ;  /* 0x00008f0000007a20 */ /* 0x000fe20000410000 */
[----:B------:R-:W-:Y:S01]  /*19aa0*/  STL [R1+0x124], R73 ;  /* 0x0001244901007387 */ /* 0x000fe20000100800 */
[----:B--2---:R-:W-:Y:S02]  /*19ab0*/  FMNMX.FTZ R5, R5, R6, !PT ;  /* 0x0000000605057209 */ /* 0x004fe40007810000 */
[----:B------:R2:W-:Y:S01]  /*19ac0*/  MUFU.EX2 R70, R0 ;  /* 0x0000000000467308 */ /* 0x0005e20000000800 */
[--C-:B------:R-:W-:Y:S01]  /*19ad0*/  FFMA.FTZ R7, R39, c[0x0][0x23c], -R75.reuse ;  /* 0x00008f0027077a23 */ /* 0x100fe2000001084b */
[----:B---3--:R-:W-:Y:S01]  /*19ae0*/  FMNMX.FTZ R68, R2, R4, !PT ;  /* 0x0000000402447209 */ /* 0x008fe20007810000 */
[--C-:B------:R-:W-:Y:S01]  /*19af0*/  FFMA.FTZ R4, R25, c[0x0][0x23c], -R75.reuse ;  /* 0x00008f0019047a23 */ /* 0x100fe2000001084b */
[----:B------:R-:W3:Y:S01]  /*19b00*/  SHFL.BFLY PT, R71, R5, 0x1, 0x1f ;  /* 0x0c201f0005477f89 */ /* 0x000ee200000e0000 */
[----:B------:R-:W-:Y:S01]  /*19b10*/  MOV R25, R228 ;  /* 0x000000e400197202 */ /* 0x000fe20000000f00 */
[--C-:B------:R-:W-:Y:S02]  /*19b20*/  FFMA.FTZ R128, R128, c[0x0][0x23c], -R75.reuse ;  /* 0x00008f0080807a23 */ /* 0x100fe4000001084b */
[----:B------:R-:W-:Y:S02]  /*19b30*/  FMUL.FTZ R96, R68, c[0x0][0x23c] ;  /* 0x00008f0044607a20 */ /* 0x000fe40000410000 */
[----:B------:R4:W-:Y:S01]  /*19b40*/  MUFU.EX2 R252, R4 ;  /* 0x0000000400fc7308 */ /* 0x0009e20000000800 */
[----:B-1----:R-:W-:Y:S01]  /*19b50*/  FMNMX.FTZ R72, R72, R8, !PT ;  /* 0x0000000848487209 */ /* 0x002fe20007810000 */
[----:B------:R-:W-:Y:S03]  /*19b60*/  FFMA.FTZ R8, R42, c[0x0][0x23c], -R75 ;  /* 0x00008f002a087a23 */ /* 0x000fe6000001084b */
[C---:B------:R-:W-:Y:S01]  /*19b70*/  FSETP.NEU.FTZ.AND P2, PT, R72.reuse, -INF , PT ;  /* 0xff8000004800780b */ /* 0x040fe20003f5d000 */
[----:B------:R-:W-:Y:S01]  /*19b80*/  FMUL.FTZ R97, R72, c[0x0][0x23c] ;  /* 0x00008f0048617a20 */ /* 0x000fe20000410000 */
[----:B------:R1:W-:Y:S03]  /*19b90*/  STL [R1+0x128], R72 ;  /* 0x0001284801007387 */ /* 0x0003e60000100800 */
[----:B------:R1:W-:Y:S01]  /*19ba0*/  MUFU.EX2 R235, R7 ;  /* 0x0000000700eb7308 */ /* 0x0003e20000000800 */
[----:B------:R-:W-:Y:S01]  /*19bb0*/  FSEL R97, R97, RZ, P2 ;  /* 0x000000ff61617208 */ /* 0x000fe20001000000 */
[----:B------:R1:W-:Y:S01]  /*19bc0*/  STL [R1+0x12c], R68 ;  /* 0x00012c4401007387 */ /* 0x0003e20000100800 */
[----:B------:R-:W-:Y:S01]  /*19bd0*/  FSETP.NEU.FTZ.AND P2, PT, R68, -INF , PT ;  /* 0xff8000004400780b */ /* 0x000fe20003f5d000 */
[----:B--2---:R-:W-:Y:S02]  /*19be0*/  FADD.FTZ R0, -R72, R133 ;  /* 0x0000008548007221 */ /* 0x004fe40000010100 */
[--C-:B------:R-:W-:Y:S01]  /*19bf0*/  FFMA.FTZ R6, R30, c[0x0][0x23c], -R97.reuse ;  /* 0x00008f001e067a23 */ /* 0x100fe20000010861 */
[----:B------:R-:W-:Y:S01]  /*19c00*/  FSEL R96, R96, RZ, P2 ;  /* 0x000000ff60607208 */ /* 0x000fe20001000000 */
[----:B------:R-:W-:Y:S01]  /*19c10*/  FMUL.FTZ R0, R0, c[0x0][0x23c] ;  /* 0x00008f0000007a20 */ /* 0x000fe20000410000 */
[----:B---3--:R-:W-:Y:S01]  /*19c20*/  FMNMX.FTZ R71, R5, R71, !PT ;  /* 0x0000004705477209 */ /* 0x008fe20007810000 */
[----:B------:R2:W-:Y:S01]  /*19c30*/  MUFU.EX2 R224, R6 ;  /* 0x0000000600e07308 */ /* 0x0005e20000000800 */
[--C-:B------:R-:W-:Y:S02]  /*19c40*/  FFMA.FTZ R130, R130, c[0x0][0x23c], -R97.reuse ;  /* 0x00008f0082827a23 */ /* 0x100fe40000010861 */
[----:B------:R-:W-:Y:S01]  /*19c50*/  FFMA.FTZ R131, R131, c[0x0][0x23c], -R97 ;  /* 0x00008f0083837a23 */ /* 0x000fe20000010861 */
[----:B------:R-:W-:Y:S01]  /*19c60*/  STL [R1+0x130], R71 ;  /* 0x0001304701007387 */ /* 0x000fe20000100800 */
[--C-:B----4-:R-:W-:Y:S01]  /*19c70*/  FFMA.FTZ R4, R28, c[0x0][0x23c], -R75.reuse ;  /* 0x00008f001c047a23 */ /* 0x110fe2000001084b */
[----:B------:R-:W-:Y:S01]  /*19c80*/  FSETP.NEU.FTZ.AND P2, PT, R71, -INF , PT ;  /* 0xff8000004700780b */ /* 0x000fe20003f5d000 */
[----:B------:R-:W-:Y:S01]  /*19c90*/  FFMA.FTZ R123, R123, c[0x0][0x23c], -R96 ;  /* 0x00008f007b7b7a23 */ /* 0x000fe20000010860 */
[----:B------:R-:W-:Y:S01]  /*19ca0*/  MOV R28, R12 ;  /* 0x0000000c001c7202 */ /* 0x000fe20000000f00 */
[----:B------:R-:W-:Y:S01]  /*19cb0*/  FMUL.FTZ R100, R71, c[0x0][0x23c] ;  /* 0x00008f0047647a20 */ /* 0x000fe20000410000 */
[----:B------:R3:W4:Y:S01]  /*19cc0*/  MUFU.EX2 R93, R4 ;  /* 0x00000004005d7308 */ /* 0x0007220000000800 */
[--C-:B------:R-:W-:Y:S02]  /*19cd0*/  FFMA.FTZ R5, R26, c[0x0][0x23c], -R75.reuse ;  /* 0x00008f001a057a23 */ /* 0x100fe4000001084b */
[--C-:B------:R-:W-:Y:S01]  /*19ce0*/  FFMA.FTZ R12, R13, c[0x0][0x23c], -R75.reuse ;  /* 0x00008f000d0c7a23 */ /* 0x100fe2000001084b */
[----:B------:R-:W-:Y:S05]  /*19cf0*/  FSEL R100, R100, RZ, P2 ;  /* 0x000000ff64647208 */ /* 0x000fea0001000000 */
[--C-:B-1----:R-:W-:Y:S01]  /*19d00*/  FFMA.FTZ R7, R57, c[0x0][0x23c], -R100.reuse ;  /* 0x00008f0039077a23 */ /* 0x102fe20000010864 */
[----:B------:R1:W1:Y:S01]  /*19d10*/  MUFU.EX2 R69, R0 ;  /* 0x0000000000457308 */ /* 0x0002620000000800 */
[--C-:B------:R-:W-:Y:S02]  /*19d20*/  FFMA.FTZ R120, R120, c[0x0][0x23c], -R100.reuse ;  /* 0x00008f0078787a23 */ /* 0x100fe40000010864 */
[--C-:B--2---:R-:W-:Y:S07]  /*19d30*/  FFMA.FTZ R6, R34, c[0x0][0x23c], -R100.reuse ;  /* 0x00008f0022067a23 */ /* 0x104fee0000010864 */
[----:B------:R2:W-:Y:S01]  /*19d40*/  MUFU.EX2 R241, R5 ;  /* 0x0000000500f17308 */ /* 0x0005e20000000800 */
[----:B---3--:R-:W-:Y:S01]  /*19d50*/  FFMA.FTZ R4, R27, c[0x0][0x23c], -R75 ;  /* 0x00008f001b047a23 */ /* 0x008fe2000001084b */
[----:B----4-:R-:W-:Y:S02]  /*19d60*/  F2FP.PACK_AB R76, R93, R252 ;  /* 0x000000fc5d4c723e */ /* 0x010fe400000000ff */
[----:B------:R-:W-:Y:S01]  /*19d70*/  MOV R27, R17 ;  /* 0x00000011001b7202 */ /* 0x000fe20000000f00 */
[----:B------:R-:W-:Y:S05]  /*19d80*/  FFMA.FTZ R17, R60, c[0x0][0x23c], -R97 ;  /* 0x00008f003c117a23 */ /* 0x000fea0000010861 */
[----:B------:R3:W-:Y:S01]  /*19d90*/  MUFU.EX2 R101, R6 ;  /* 0x0000000600657308 */ /* 0x0007e20000000800 */
[----:B------:R-:W-:Y:S02]  /*19da0*/  FFMA.FTZ R60, R88, c[0x0][0x23c], -R100 ;  /* 0x00008f00583c7a23 */ /* 0x000fe40000010864 */
[----:B-1----:R-:W-:Y:S02]  /*19db0*/  FADD.FTZ R0, -R68, R134 ;  /* 0x0000008644007221 */ /* 0x002fe40000010100 */
[----:B------:R-:W-:Y:S02]  /*19dc0*/  FMUL.FTZ R34, R69, R166 ;  /* 0x000000a645227220 */ /* 0x000fe40000410000 */
[----:B------:R-:W-:Y:S03]  /*19dd0*/  FMUL.FTZ R0, R0, c[0x0][0x23c] ;  /* 0x00008f0000007a20 */ /* 0x000fe60000410000 */
[----:B------:R1:W4:Y:S01]  /*19de0*/  MUFU.EX2 R134, R4 ;  /* 0x0000000400867308 */ /* 0x0003220000000800 */
[--C-:B--2---:R-:W-:Y:S02]  /*19df0*/  FFMA.FTZ R5, R33, c[0x0][0x23c], -R96.reuse ;  /* 0x00008f0021057a23 */ /* 0x104fe40000010860 */
[----:B------:R-:W-:Y:S07]  /*19e00*/  FFMA.FTZ R33, R80, c[0x0][0x23c], -R96 ;  /* 0x00008f0050217a23 */ /* 0x000fee0000010860 */
[----:B------:R2:W2:Y:S01]  /*19e10*/  MUFU.EX2 R2, R0 ;  /* 0x0000000000027308 */ /* 0x0004a20000000800 */
[----:B---3--:R-:W-:Y:S09]  /*19e20*/  FFMA.FTZ R6, R38, c[0x0][0x23c], -R75 ;  /* 0x00008f0026067a23 */ /* 0x008ff2000001084b */
[----:B------:R3:W-:Y:S01]  /*19e30*/  MUFU.EX2 R246, R5 ;  /* 0x0000000500f67308 */ /* 0x0007e20000000800 */
[----:B-1----:R-:W-:Y:S01]  /*19e40*/  FFMA.FTZ R4, R29, c[0x0][0x23c], -R97 ;  /* 0x00008f001d047a23 */ /* 0x002fe20000010861 */
[----:B----4-:R-:W-:Y:S02]  /*19e50*/  F2FP.PACK_AB R78, R241, R134 ;  /* 0x00000086f14e723e */ /* 0x010fe400000000ff */
[----:B------:R-:W-:Y:S02]  /*19e60*/  MOV R29, R25 ;  /* 0x00000019001d7202 */ /* 0x000fe40000000f00 */
[----:B------:R-:W-:Y:S04]  /*19e70*/  MOV R25, R19 ;  /* 0x0000001300197202 */ /* 0x000fe80000000f00 */
[----:B------:R1:W-:Y:S01]  /*19e80*/  MUFU.EX2 R249, R4 ;  /* 0x0000000400f97308 */ /* 0x0003e20000000800 */
[----:B------:R-:W-:Y:S02]  /*19e90*/  FMUL.FTZ R19, R69, R151 ;  /* 0x0000009745137220 */ /* 0x000fe40000410000 */
[----:B--2---:R-:W-:Y:S02]  /*19ea0*/  FADD.FTZ R0, -R71, R135 ;  /* 0x0000008747007221 */ /* 0x004fe40000010100 */
[----:B------:R-:W-:Y:S02]  /*19eb0*/  FMUL.FTZ R11, R2, R139 ;  /* 0x0000008b020b7220 */ /* 0x000fe40000410000 */
[----:B------:R-:W-:Y:S03]  /*19ec0*/  FMUL.FTZ R0, R0, c[0x0][0x23c] ;  /* 0x00008f0000007a20 */ /* 0x000fe60000410000 */
[----:B------:R2:W-:Y:S01]  /*19ed0*/  MUFU.EX2 R30, R12 ;  /* 0x0000000c001e7308 */ /* 0x0005e20000000800 */
[C---:B------:R-:W-:Y:S02]  /*19ee0*/  FMUL.FTZ R10, R2.reuse, R138 ;  /* 0x0000008a020a7220 */ /* 0x040fe40000410000 */
[----:B------:R-:W-:Y:S02]  /*19ef0*/  FMUL.FTZ R42, R2, R174 ;  /* 0x000000ae022a7220 */ /* 0x000fe40000410000 */
[--C-:B---3--:R-:W-:Y:S05]  /*19f00*/  FFMA.FTZ R5, R48, c[0x0][0x23c], -R97.reuse ;  /* 0x00008f0030057a23 */ /* 0x108fea0000010861 */
[----:B------:R3:W-:Y:S01]  /*19f10*/  MUFU.EX2 R72, R5 ;  /* 0x0000000500487308 */ /* 0x0007e20000000800 */
[--C-:B-1----:R-:W-:Y:S01]  /*19f20*/  FFMA.FTZ R4, R32, c[0x0][0x23c], -R97.reuse ;  /* 0x00008f0020047a23 */ /* 0x102fe20000010861 */
[----:B------:R-:W-:Y:S01]  /*19f30*/  MOV R32, R28 ;  /* 0x0000001c00207202 */ /* 0x000fe20000000f00 */
[----:B------:R-:W-:Y:S02]  /*19f40*/  IMAD.MOV.U32 R28, RZ, RZ, R24 ;  /* 0x000000ffff1c7224 */ /* 0x000fe400078e0018 */
[----:B------:R-:W-:Y:S01]  /*19f50*/  FFMA.FTZ R24, R62, c[0x0][0x23c], -R97 ;  /* 0x00008f003e187a23 */ /* 0x000fe20000010861 */
[----:B------:R-:W-:Y:S04]  /*19f60*/  MOV R48, R32 ;  /* 0x0000002000307202 */ /* 0x000fe80000000f00 */
[----:B------:R1:W4:Y:S01]  /*19f70*/  MUFU.EX2 R225, R4 ;  /* 0x0000000400e17308 */ /* 0x0003220000000800 */
[----:B------:R-:W-:Y:S01]  /*19f80*/  FMUL.FTZ R32, R70, R164 ;  /* 0x000000a446207220 */ /* 0x000fe20000410000 */
[----:B------:R-:W-:Y:S01]  /*19f90*/  MOV R164, R93 ;  /* 0x0000005d00a47202 */ /* 0x000fe20000000f00 */
[C---:B------:R-:W-:Y:S02]  /*19fa0*/  FMUL.FTZ R62, R2.reuse, R194 ;  /* 0x000000c2023e7220 */ /* 0x040fe40000410000 */
[----:B--2---:R-:W-:Y:S02]  /*19fb0*/  FFMA.FTZ R12, R59, c[0x0][0x23c], -R75 ;  /* 0x00008f003b0c7a23 */ /* 0x004fe4000001084b */
[----:B------:R-:W-:Y:S03]  /*19fc0*/  FMUL.FTZ R59, R2, R191 ;  /* 0x000000bf023b7220 */ /* 0x000fe60000410000 */
[----:B------:R-:W-:Y:S01]  /*19fd0*/  MUFU.EX2 R68, R8 ;  /* 0x0000000800447308 */ /* 0x000fe20000000800 */
[----:B---3--:R-:W-:Y:S09]  /*19fe0*/  FFMA.FTZ R5, R54, c[0x0][0x23c], -R100 ;  /* 0x00008f0036057a23 */ /* 0x008ff20000010864 */
[----:B------:R2:W-:Y:S01]  /*19ff0*/  MUFU.EX2 R73, R5 ;  /* 0x0000000500497308 */ /* 0x0005e20000000800 */
[----:B-1----:R-:W-:Y:S01]  /*1a000*/  FFMA.FTZ R4, R31, c[0x0][0x23c], -R97 ;  /* 0x00008f001f047a23 */ /* 0x002fe20000010861 */
[----:B----4-:R-:W-:Y:S01]  /*1a010*/  F2FP.PACK_AB R77, R225, R249 ;  /* 0x000000f9e14d723e */ /* 0x010fe200000000ff */
[----:B------:R-:W-:Y:S07]  /*1a020*/  FMUL.FTZ R31, R2, R163 ;  /* 0x000000a3021f7220 */ /* 0x000fee0000410000 */
[----:B------:R1:W3:Y:S10]  /*1a030*/  MUFU.EX2 R133, R4 ;  /* 0x0000000400857308 */ /* 0x0002f40000000800 */
[----:B------:R4:W-:Y:S01]  /*1a040*/  MUFU.EX2 R16, R6 ;  /* 0x0000000600107308 */ /* 0x0009e20000000800 */
[----:B--2---:R-:W-:Y:S09]  /*1a050*/  FMUL.FTZ R5, R70, R141 ;  /* 0x0000008d46057220 */ /* 0x004ff20000410000 */
[----:B------:R-:W2:Y:S01]  /*1a060*/  MUFU.EX2 R0, R0 ;  /* 0x0000000000007308 */ /* 0x000ea20000000800 */
[--C-:B-1----:R-:W-:Y:S01]  /*1a070*/  FFMA.FTZ R4, R37, c[0x0][0x23c], -R96.reuse ;  /* 0x00008f0025047a23 */ /* 0x102fe20000010860 */
[----:B---3--:R-:W-:Y:S08]  /*1a080*/  F2FP.PACK_AB R79, R224, R133 ;  /* 0x00000085e04f723e */ /* 0x008ff000000000ff */
[----:B------:R1:W3:Y:S01]  /*1a090*/  MUFU.EX2 R248, R4 ;  /* 0x0000000400f87308 */ /* 0x0002e20000000800 */
[----:B----4-:R-:W-:Y:S09]  /*1a0a0*/  FMUL.FTZ R6, R69, R142 ;  /* 0x0000008e45067220 */ /* 0x010ff20000410000 */
[----:B------:R4:W-:Y:S01]  /*1a0b0*/  MUFU.EX2 R13, R12 ;  /* 0x0000000c000d7308 */ /* 0x0009e20000000800 */
[----:B--2---:R-:W-:Y:S09]  /*1a0c0*/  FMUL.FTZ R57, R0, R189 ;  /* 0x000000bd00397220 */ /* 0x004ff20000410000 */
[----:B------:R2:W-:Y:S01]  /*1a0d0*/  MUFU.EX2 R139, R17 ;  /* 0x00000011008b7308 */ /* 0x0005e20000000800 */
[--C-:B-1----:R-:W-:Y:S01]  /*1a0e0*/  FFMA.FTZ R4, R36, c[0x0][0x23c], -R96.reuse ;  /* 0x00008f0024047a23 */ /* 0x102fe20000010860 */
[----:B---3--:R-:W-:Y:S01]  /*1a0f0*/  F2FP.PACK_AB R65, R248, R246 ;  /* 0x000000f6f841723e */ /* 0x008fe200000000ff */
[----:B------:R-:W1:Y:S07]  /*1a100*/  LDSM.16.MT88.4 R36, [R232+0x8000] ;  /* 0x00800000e824783b */ /* 0x000e6e0000004200 */
[----:B------:R3:W-:Y:S01]  /*1a110*/  MUFU.EX2 R135, R4 ;  /* 0x0000000400877308 */ /* 0x0007e20000000800 */
[----:B----4-:R-:W-:Y:S09]  /*1a120*/  FMUL.FTZ R12, R0, R144 ;  /* 0x00000090000c7220 */ /* 0x010ff20000410000 */
[----:B------:R-:W-:Y:S01]  /*1a130*/  MUFU.EX2 R128, R128 ;  /* 0x0000008000807308 */ /* 0x000fe20000000800 */
[----:B--2---:R-:W-:Y:S01]  /*1a140*/  FMUL.FTZ R17, R70, R149 ;  /* 0x0000009546117220 */ /* 0x004fe20000410000 */
[----:B------:R-:W-:Y:S08]  /*1a150*/  MOV R149, R224 ;  /* 0x000000e000957202 */ /* 0x000ff00000000f00 */
[----:B------:R-:W-:Y:S01]  /*1a160*/  MUFU.EX2 R130, R130 ;  /* 0x0000008200827308 */ /* 0x000fe20000000800 */
[----:B---3--:R-:W-:Y:S02]  /*1a170*/  FFMA.FTZ R4, R35, c[0x0][0x23c], -R96 ;  /* 0x00008f0023047a23 */ /* 0x008fe40000010860 */
[----:B------:R-:W-:Y:S07]  /*1a180*/  FMUL.FTZ R35, R69, R167 ;  /* 0x000000a745237220 */ /* 0x000fee0000410000 */
[----:B------:R2:W3:Y:S10]  /*1a190*/  MUFU.EX2 R233, R4 ;  /* 0x0000000400e97308 */ /* 0x0004f40000000800 */
[----:B------:R-:W-:Y:S01]  /*1a1a0*/  MUFU.EX2 R131, R131 ;  /* 0x0000008300837308 */ /* 0x000fe20000000800 */
[----:B--2---:R-:W-:Y:S01]  /*1a1b0*/  FFMA.FTZ R4, R44, c[0x0][0x23c], -R100 ;  /* 0x00008f002c047a23 */ /* 0x004fe20000010864 */
[----:B---3--:R-:W-:Y:S08]  /*1a1c0*/  MOV R44, R233 ;  /* 0x000000e9002c7202 */ /* 0x008ff00000000f00 */
[----:B------:R2:W-:Y:S01]  /*1a1d0*/  MUFU.EX2 R233, R7 ;  /* 0x0000000700e97308 */ /* 0x0005e20000000800 */
[----:B------:R-:W-:Y:S02]  /*1a1e0*/  MOV R151, R44 ;  /* 0x0000002c00977202 */ /* 0x000fe40000000f00 */
[----:B------:R-:W-:Y:S01]  /*1a1f0*/  F2FP.PACK_AB R67, R44, R135 ;  /* 0x000000872c43723e */ /* 0x000fe200000000ff */
[----:B------:R-:W-:Y:S06]  /*1a200*/  FFMA.FTZ R44, R84, c[0x0][0x23c], -R96 ;  /* 0x00008f00542c7a23 */ /* 0x000fec0000010860 */
[----:B------:R3:W-:Y:S01]  /*1a210*/  MUFU.EX2 R9, R4 ;  /* 0x0000000400097308 */ /* 0x0007e20000000800 */
[--C-:B--2---:R-:W-:Y:S02]  /*1a220*/  FFMA.FTZ R7, R58, c[0x0][0x23c], -R75.reuse ;  /* 0x00008f003a077a23 */ /* 0x104fe4000001084b */
[C---:B------:R-:W-:Y:S07]  /*1a230*/  FMUL.FTZ R58, R2.reuse, R190 ;  /* 0x000000be023a7220 */ /* 0x040fee0000410000 */
[----:B------:R2:W-:Y:S01]  /*1a240*/  MUFU.EX2 R141, R7 ;  /* 0x00000007008d7308 */ /* 0x0005e20000000800 */
[--C-:B---3--:R-:W-:Y:S02]  /*1a250*/  FFMA.FTZ R4, R43, c[0x0][0x23c], -R100.reuse ;  /* 0x00008f002b047a23 */ /* 0x108fe40000010864 */
[----:B------:R-:W-:Y:S07]  /*1a260*/  FMUL.FTZ R43, R2, R175 ;  /* 0x000000af022b7220 */ /* 0x000fee0000410000 */
[----:B------:R3:W-:Y:S01]  /*1a270*/  MUFU.EX2 R132, R4 ;  /* 0x0000000400847308 */ /* 0x0007e20000000800 */
[----:B--2---:R-:W-:Y:S09]  /*1a280*/  FMUL.FTZ R7, R69, R143 ;  /* 0x0000008f45077220 */ /* 0x004ff20000410000 */
[----:B------:R2:W-:Y:S01]  /*1a290*/  MUFU.EX2 R143, R60 ;  /* 0x0000003c008f7308 */ /* 0x0005e20000000800 */
[----:B---3--:R-:W-:Y:S02]  /*1a2a0*/  FFMA.FTZ R4, R41, c[0x0][0x23c], -R100 ;  /* 0x00008f0029047a23 */ /* 0x008fe40000010864 */
[----:B------:R-:W-:Y:S07]  /*1a2b0*/  FMUL.FTZ R41, R0, R173 ;  /* 0x000000ad00297220 */ /* 0x000fee0000410000 */
[----:B------:R3:W4:Y:S01]  /*1a2c0*/  MUFU.EX2 R26, R4 ;  /* 0x00000004001a7308 */ /* 0x0007220000000800 */
[--C-:B--2---:R-:W-:Y:S02]  /*1a2d0*/  FFMA.FTZ R60, R89, c[0x0][0x23c], -R75.reuse ;  /* 0x00008f00593c7a23 */ /* 0x104fe4000001084b */
[----:B---3--:R-:W-:Y:S01]  /*1a2e0*/  FFMA.FTZ R4, R40, c[0x0][0x23c], -R75 ;  /* 0x00008f0028047a23 */ /* 0x008fe2000001084b */
[----:B----4-:R2:W-:Y:S01]  /*1a2f0*/  STL [R1+0x7c], R26 ;  /* 0x00007c1a01007387 */ /* 0x0105e20000100800 */
[----:B------:R-:W-:Y:S01]  /*1a300*/  F2FP.PACK_AB R66, R26, R132 ;  /* 0x000000841a42723e */ /* 0x000fe200000000ff */
[--C-:B------:R-:W-:Y:S04]  /*1a310*/  FFMA.FTZ R40, R82, c[0x0][0x23c], -R96.reuse ;  /* 0x00008f0052287a23 */ /* 0x100fe80000010860 */
[----:B------:R3:W-:Y:S01]  /*1a320*/  MUFU.EX2 R239, R4 ;  /* 0x0000000400ef7308 */ /* 0x0007e20000000800 */
[----:B--2---:R-:W-:Y:S01]  /*1a330*/  MOV R26, R14 ;  /* 0x0000000e001a7202 */ /* 0x004fe20000000f00 */
[C---:B------:R-:W-:Y:S02]  /*1a340*/  FMUL.FTZ R14, R2.reuse, R146 ;  /* 0x00000092020e7220 */ /* 0x040fe40000410000 */
[--C-:B---3--:R-:W-:Y:S01]  /*1a350*/  FFMA.FTZ R4, R47, c[0x0][0x23c], -R97.reuse ;  /* 0x00008f002f047a23 */ /* 0x108fe20000010861 */
[----:B------:R-:W-:Y:S01]  /*1a360*/  MOV R47, R28 ;  /* 0x0000001c002f7202 */ /* 0x000fe20000000f00 */
[----:B------:R-:W-:Y:S04]  /*1a370*/  FFMA.FTZ R28, R63, c[0x0][0x23c], -R97 ;  /* 0x00008f003f1c7a23 */ /* 0x000fe80000010861 */
[----:B------:R2:W-:Y:S01]  /*1a380*/  MUFU.EX2 R238, R4 ;  /* 0x0000000400ee7308 */ /* 0x0005e20000000800 */
[----:B------:R-:W-:Y:S01]  /*1a390*/  FMUL.FTZ R63, R2, R195 ;  /* 0x000000c3023f7220 */ /* 0x000fe20000410000 */
[----:B------:R-:W-:Y:S01]  /*1a3a0*/  MOV R195, R106 ;  /* 0x0000006a00c37202 */ /* 0x000fe20000000f00 */
[----:B------:R-:W-:Y:S02]  /*1a3b0*/  FFMA.FTZ R106, R117, c[0x0][0x23c], -R75 ;  /* 0x00008f00756a7a23 */ /* 0x000fe4000001084b */
[--C-:B--2---:R-:W-:Y:S01]  /*1a3c0*/  FFMA.FTZ R4, R46, c[0x0][0x23c], -R97.reuse ;  /* 0x00008f002e047a23 */ /* 0x104fe20000010861 */
[----:B------:R-:W-:Y:S01]  /*1a3d0*/  MOV R46, R9 ;  /* 0x00000009002e7202 */ /* 0x000fe20000000f00 */
[----:B------:R-:W-:Y:S03]  /*1a3e0*/  FMUL.FTZ R9, R0, R137 ;  /* 0x0000008900097220 */ /* 0x000fe60000410000 */
[----:B------:R2:W-:Y:S01]  /*1a3f0*/  MUFU.EX2 R234, R4 ;  /* 0x0000000400ea7308 */ /* 0x0005e20000000800 */
[----:B------:R-:W-:Y:S09]  /*1a400*/  F2FP.PACK_AB R64, R46, R101 ;  /* 0x000000652e40723e */ /* 0x000ff200000000ff */
[----:B------:R3:W-:Y:S01]  /*1a410*/  MUFU.EX2 R137, R33 ;  /* 0x0000002100897308 */ /* 0x0007e20000000800 */
[----:B--2---:R-:W-:Y:S01]  /*1a420*/  FFMA.FTZ R4, R45, c[0x0][0x23c], -R97 ;  /* 0x00008f002d047a23 */ /* 0x004fe20000010861 */
[----:B------:R-:W-:Y:S01]  /*1a430*/  MOV R45, R29 ;  /* 0x0000001d002d7202 */ /* 0x000fe20000000f00 */
[C---:B------:R-:W-:Y:S07]  /*1a440*/  FMUL.FTZ R29, R0.reuse, R161 ;  /* 0x000000a1001d7220 */ /* 0x040fee0000410000 */
[----:B------:R2:W4:Y:S01]  /*1a450*/  MUFU.EX2 R18, R4 ;  /* 0x0000000400127308 */ /* 0x0005220000000800 */
[----:B------:R-:W-:Y:S01]  /*1a460*/  MOV R166, R45 ;  /* 0x0000002d00a67202 */ /* 0x000fe20000000f00 */
[----:B------:R-:W-:Y:S01]  /*1a470*/  FMUL.FTZ R45, R0, R177 ;  /* 0x000000b1002d7220 */ /* 0x000fe20000410000 */
[----:B------:R-:W-:Y:S01]  /*1a480*/  MOV R177, R95 ;  /* 0x0000005f00b17202 */ /* 0x000fe20000000f00 */
[C---:B---3--:R-:W-:Y:S01]  /*1a490*/  FMUL.FTZ R33, R70.reuse, R165 ;  /* 0x000000a546217220 */ /* 0x048fe20000410000 */
[----:B------:R-:W-:Y:S01]  /*1a4a0*/  MOV R165, R48 ;  /* 0x0000003000a57202 */ /* 0x000fe20000000f00 */
[----:B------:R-:W-:Y:S01]  /*1a4b0*/  FMUL.FTZ R48, R70, R180 ;  /* 0x000000b446307220 */ /* 0x000fe20000410000 */
[----:B------:R-:W-:Y:S02]  /*1a4c0*/  MOV R180, R227 ;  /* 0x000000e300b47202 */ /* 0x000fe40000000f00 */
[----:B------:R-:W-:Y:S02]  /*1a4d0*/  MOV R194, R165 ;  /* 0x000000a500c27202 */ /* 0x000fe40000000f00 */
[----:B------:R-:W-:Y:S01]  /*1a4e0*/  MOV R165, R135 ;  /* 0x0000008700a57202 */ /* 0x000fe20000000f00 */
[--C-:B--2---:R-:W-:Y:S01]  /*1a4f0*/  FFMA.FTZ R4, R52, c[0x0][0x23c], -R96.reuse ;  /* 0x00008f0034047a23 */ /* 0x104fe20000010860 */
[----:B----4-:R-:W-:Y:S01]  /*1a500*/  MOV R144, R18 ;  /* 0x0000001200907202 */ /* 0x010fe20000000f00 */
[----:B------:R-:W-:Y:S01]  /*1a510*/  FMUL.FTZ R18, R69, R150 ;  /* 0x0000009645127220 */ /* 0x000fe20000410000 */
[----:B------:R-:W-:Y:S01]  /*1a520*/  MOV R150, R241 ;  /* 0x000000f100967202 */ /* 0x000fe20000000f00 */
[----:B------:R2:W-:Y:S02]  /*1a530*/  MUFU.EX2 R71, R4 ;  /* 0x0000000400477308 */ /* 0x0005e40000000800 */
[--C-:B--2---:R-:W-:Y:S01]  /*1a540*/  FFMA.FTZ R4, R51, c[0x0][0x23c], -R96.reuse ;  /* 0x00008f0033047a23 */ /* 0x104fe20000010860 */
[----:B------:R-:W-:Y:S01]  /*1a550*/  MOV R51, R26 ;  /* 0x0000001a00337202 */ /* 0x000fe20000000f00 */
[----:B------:R-:W-:Y:S06]  /*1a560*/  FMUL.FTZ R26, R2, R158 ;  /* 0x0000009e021a7220 */ /* 0x000fec0000410000 */
[----:B------:R2:W-:Y:S01]  /*1a570*/  MUFU.EX2 R240, R4 ;  /* 0x0000000400f07308 */ /* 0x0005e20000000800 */
[----:B------:R-:W-:Y:S01]  /*1a580*/  MOV R167, R51 ;  /* 0x0000003300a77202 */ /* 0x000fe20000000f00 */
[----:B------:R-:W-:Y:S08]  /*1a590*/  FMUL.FTZ R51, R69, R183 ;  /* 0x000000b745337220 */ /* 0x000ff00000410000 */
[----:B------:R3:W-:Y:S10]  /*1a5a0*/  MUFU.EX2 R158, R40 ;  /* 0x00000028009e7308 */ /* 0x0007f40000000800 */
[----:B------:R4:W-:Y:S01]  /*1a5b0*/  MUFU.EX2 R183, R60 ;  /* 0x0000003c00b77308 */ /* 0x0009e20000000800 */
[--C-:B--2---:R-:W-:Y:S01]  /*1a5c0*/  FFMA.FTZ R4, R50, c[0x0][0x23c], -R96.reuse ;  /* 0x00008f0032047a23 */ /* 0x104fe20000010860 */
[----:B------:R-:W-:Y:S01]  /*1a5d0*/  MOV R50, R27 ;  /* 0x0000001b00327202 */ /* 0x000fe20000000f00 */
[----:B------:R-:W-:Y:S07]  /*1a5e0*/  FMUL.FTZ R27, R2, R159 ;  /* 0x0000009f021b7220 */ /* 0x000fee0000410000 */
[----:B------:R2:W-:Y:S01]  /*1a5f0*/  MUFU.EX2 R236, R4 ;  /* 0x0000000400ec7308 */ /* 0x0005e20000000800 */
[C---:B---3--:R-:W-:Y:S01]  /*1a600*/  FMUL.FTZ R40, R0.reuse, R172 ;  /* 0x000000ac00287220 */ /* 0x048fe20000410000 */
[----:B------:R-:W-:Y:S08]  /*1a610*/  MOV R172, R223 ;  /* 0x000000df00ac7202 */ /* 0x000ff00000000f00 */
[----:B------:R3:W-:Y:S01]  /*1a620*/  MUFU.EX2 R159, R28 ;  /* 0x0000001c009f7308 */ /* 0x0007e20000000800 */
[C---:B----4-:R-:W-:Y:S02]  /*1a630*/  FMUL.FTZ R60, R0.reuse, R192 ;  /* 0x000000c0003c7220 */ /* 0x050fe40000410000 */
[----:B--2---:R-:W-:Y:S01]  /*1a640*/  FFMA.FTZ R4, R49, c[0x0][0x23c], -R96 ;  /* 0x00008f0031047a23 */ /* 0x004fe20000010860 */
[----:B------:R-:W-:Y:S01]  /*1a650*/  MOV R49, R25 ;  /* 0x0000001900317202 */ /* 0x000fe20000000f00 */
[C---:B------:R-:W-:Y:S05]  /*1a660*/  FMUL.FTZ R25, R0.reuse, R157 ;  /* 0x0000009d00197220 */ /* 0x040fea0000410000 */
[----:B------:R2:W-:Y:S01]  /*1a670*/  MUFU.EX2 R228, R4 ;  /* 0x0000000400e47308 */ /* 0x0005e20000000800 */
[----:B------:R-:W-:Y:S01]  /*1a680*/  MOV R173, R49 ;  /* 0x0000003100ad7202 */ /* 0x000fe20000000f00 */
[--C-:B------:R-:W-:Y:S02]  /*1a690*/  FFMA.FTZ R49, R85, c[0x0][0x23c], -R100.reuse ;  /* 0x00008f0055317a23 */ /* 0x100fe40000010864 */
[C---:B---3--:R-:W-:Y:S06]  /*1a6a0*/  FMUL.FTZ R28, R0.reuse, R160 ;  /* 0x000000a0001c7220 */ /* 0x048fec0000410000 */
[----:B------:R3:W-:Y:S01]  /*1a6b0*/  MUFU.EX2 R157, R44 ;  /* 0x0000002c009d7308 */ /* 0x0007e20000000800 */
[--C-:B--2---:R-:W-:Y:S09]  /*1a6c0*/  FFMA.FTZ R4, R53, c[0x0][0x23c], -R100.reuse ;  /* 0x00008f0035047a23 */ /* 0x104ff20000010864 */
[----:B------:R2:W-:Y:S01]  /*1a6d0*/  MUFU.EX2 R237, R4 ;  /* 0x0000000400ed7308 */ /* 0x0005e20000000800 */
[----:B---3--:R-:W-:Y:S01]  /*1a6e0*/  FMUL.FTZ R44, R0, R176 ;  /* 0x000000b0002c7220 */ /* 0x008fe20000410000 */
[----:B------:R-:W-:Y:S01]  /*1a6f0*/  MOV R176, R94 ;  /* 0x0000005e00b07202 */ /* 0x000fe20000000f00 */
[--C-:B--2---:R-:W-:Y:S02]  /*1a700*/  FFMA.FTZ R4, R55, c[0x0][0x23c], -R100.reuse ;  /* 0x00008f0037047a23 */ /* 0x104fe40000010864 */
[----:B------:R-:W2:Y:S05]  /*1a710*/  LDSM.16.MT88.4 R52, [R230+0x8000] ;  /* 0x00800000e634783b */ /* 0x000eaa0000004200 */
[----:B------:R3:W4:Y:S02]  /*1a720*/  MUFU.EX2 R15, R4 ;  /* 0x00000004000f7308 */ /* 0x0007240000000800 */
[----:B---3--:R-:W-:Y:S01]  /*1a730*/  FFMA.FTZ R4, R56, c[0x0][0x23c], -R75 ;  /* 0x00008f0038047a23 */ /* 0x008fe2000001084b */
[----:B----4-:R-:W-:Y:S01]  /*1a740*/  MOV R146, R15 ;  /* 0x0000000f00927202 */ /* 0x010fe20000000f00 */
[----:B------:R-:W-:Y:S01]  /*1a750*/  FMUL.FTZ R15, R2, R147 ;  /* 0x00000093020f7220 */ /* 0x000fe20000410000 */
[----:B------:R-:W-:Y:S05]  /*1a760*/  MOV R147, R13 ;  /* 0x0000000d00937202 */ /* 0x000fea0000000f00 */
[----:B------:R3:W4:Y:S01]  /*1a770*/  MUFU.EX2 R8, R4 ;  /* 0x0000000400087308 */ /* 0x0007220000000800 */
[----:B------:R-:W-:Y:S01]  /*1a780*/  FMUL.FTZ R13, R0, R145 ;  /* 0x00000091000d7220 */ /* 0x000fe20000410000 */
[----:B------:R-:W-:Y:S01]  /*1a790*/  MOV R145, R16 ;  /* 0x0000001000917202 */ /* 0x000fe20000000f00 */
[----:B------:R-:W-:Y:S01]  /*1a7a0*/  FMUL.FTZ R16, R70, R148 ;  /* 0x0000009446107220 */ /* 0x000fe20000410000 */
[----:B------:R-:W-:Y:S01]  /*1a7b0*/  MOV R148, R46 ;  /* 0x0000002e00947202 */ /* 0x000fe20000000f00 */
[C---:B------:R-:W-:Y:S01]  /*1a7c0*/  FMUL.FTZ R46, R2.reuse, R178 ;  /* 0x000000b2022e7220 */ /* 0x040fe20000410000 */
[----:B------:R-:W-:Y:S01]  /*1a7d0*/  MOV R178, R47 ;  /* 0x0000002f00b27202 */ /* 0x000fe20000000f00 */
[----:B------:R-:W-:Y:S01]  /*1a7e0*/  FMUL.FTZ R47, R2, R179 ;  /* 0x000000b3022f7220 */ /* 0x000fe20000410000 */
[----:B------:R-:W-:Y:S01]  /*1a7f0*/  MOV R179, R50 ;  /* 0x0000003200b37202 */ /* 0x000fe20000000f00 */
[----:B------:R-:W-:Y:S02]  /*1a800*/  FFMA.FTZ R56, R87, c[0x0][0x23c], -R100 ;  /* 0x00008f0057387a23 */ /* 0x000fe40000010864 */
[----:B------:R-:W-:Y:S02]  /*1a810*/  FMUL.FTZ R50, R69, R182 ;  /* 0x000000b645327220 */ /* 0x000fe40000410000 */
[----:B---3--:R-:W-:Y:S01]  /*1a820*/  FMUL.FTZ R4, R70, R140 ;  /* 0x0000008c46047220 */ /* 0x008fe20000410000 */
[----:B----4-:R-:W-:Y:S01]  /*1a830*/  MOV R142, R8 ;  /* 0x00000008008e7202 */ /* 0x010fe20000000f00 */
[----:B------:R-:W-:Y:S02]  /*1a840*/  FMUL.FTZ R8, R0, R136 ;  /* 0x0000008800087220 */ /* 0x000fe40000410000 */
[----:B------:R3:W-:Y:S03]  /*1a850*/  MUFU.EX2 R136, R49 ;  /* 0x0000003100887308 */ /* 0x0007e60000000800 */
[-C--:B------:R-:W-:Y:S08]  /*1a860*/  HMMA.16816.F32 R4, R76, R20.reuse, R4 ;  /* 0x000000144c04723c */ /* 0x080ff00000001804 */
[C---:B------:R-:W-:Y:S07]  /*1a870*/  HMMA.16816.F32 R8, R64.reuse, R20, R8 ;  /* 0x000000144008723c */ /* 0x040fee0000001808 */
[----:B------:R-:W-:Y:S01]  /*1a880*/  FFMA.FTZ R20, R61, c[0x0][0x23c], -R97 ;  /* 0x00008f003d147a23 */ /* 0x000fe20000010861 */
[-C--:B------:R-:W-:Y:S03]  /*1a890*/  HMMA.16816.F32 R12, R64, R22.reuse, R12 ;  /* 0x00000016400c723c */ /* 0x080fe6000000180c */
[----:B------:R4:W-:Y:S01]  /*1a8a0*/  MUFU.EX2 R140, R20 ;  /* 0x00000014008c7308 */ /* 0x0009e20000000800 */
[----:B------:R-:W-:Y:S01]  /*1a8b0*/  FMUL.FTZ R21, R70, R153 ;  /* 0x0000009946157220 */ /* 0x000fe20000410000 */
[----:B------:R-:W-:Y:S01]  /*1a8c0*/  MOV R153, R30 ;  /* 0x0000001e00997202 */ /* 0x000fe20000000f00 */
[----:B------:R-:W-:Y:S02]  /*1a8d0*/  FMUL.FTZ R30, R2, R162 ;  /* 0x000000a2021e7220 */ /* 0x000fe40000410000 */
[C---:B------:R-:W-:Y:S04]  /*1a8e0*/  HMMA.16816.F32 R16, R76.reuse, R22, R16 ;  /* 0x000000164c10723c */ /* 0x040fe80000001810 */
[----:B---3--:R-:W-:Y:S02]  /*1a8f0*/  FMUL.FTZ R49, R70, R181 ;  /* 0x000000b546317220 */ /* 0x008fe40000410000 */
[----:B------:R-:W-:Y:S02]  /*1a900*/  FMUL.FTZ R61, R0, R193 ;  /* 0x000000c1003d7220 */ /* 0x000fe40000410000 */
[C---:B------:R-:W-:Y:S02]  /*1a910*/  FMUL.FTZ R22, R69.reuse, R154 ;  /* 0x0000009a45167220 */ /* 0x040fe40000410000 */
[----:B------:R3:W-:Y:S02]  /*1a920*/  MUFU.EX2 R154, R24 ;  /* 0x00000018009a7308 */ /* 0x0007e40000000800 */
[----:B------:R-:W-:Y:S01]  /*1a930*/  FMUL.FTZ R23, R69, R155 ;  /* 0x0000009b45177220 */ /* 0x000fe20000410000 */
[----:B------:R-:W-:Y:S01]  /*1a940*/  MOV R155, R225 ;  /* 0x000000e1009b7202 */ /* 0x000fe20000000f00 */
[----:B------:R-:W-:Y:S02]  /*1a950*/  IMAD.MOV.U32 R181, RZ, RZ, R245 ;  /* 0x000000ffffb57224 */ /* 0x000fe400078e00f5 */
[----:B----4-:R-:W-:Y:S07]  /*1a960*/  FMUL.FTZ R20, R70, R152 ;  /* 0x0000009846147220 */ /* 0x010fee0000410000 */
[-C--:B-1----:R-:W-:Y:S03]  /*1a970*/  HMMA.16816.F32 R20, R76, R36.reuse, R20 ;  /* 0x000000244c14723c */ /* 0x082fe60000001814 */
[----:B---3--:R-:W-:Y:S02]  /*1a980*/  FMUL.FTZ R24, R0, R156 ;  /* 0x0000009c00187220 */ /* 0x008fe40000410000 */
[----:B------:R1:W-:Y:S05]  /*1a990*/  MUFU.EX2 R156, R56 ;  /* 0x00000038009c7308 */ /* 0x0003ea0000000800 */
[C---:B------:R-:W-:Y:S07]  /*1a9a0*/  HMMA.16816.F32 R24, R64.reuse, R36, R24 ;  /* 0x000000244018723c */ /* 0x040fee0000001818 */
[----:B------:R-:W-:Y:S01]  /*1a9b0*/  FFMA.FTZ R36, R81, c[0x0][0x23c], -R96 ;  /* 0x00008f0051247a23 */ /* 0x000fe20000010860 */
[-C--:B------:R-:W-:Y:S03]  /*1a9c0*/  HMMA.16816.F32 R28, R64, R38.reuse, R28 ;  /* 0x00000026401c723c */ /* 0x080fe6000000181c */
[----:B------:R3:W4:Y:S01]  /*1a9d0*/  MUFU.EX2 R138, R36 ;  /* 0x00000024008a7308 */ /* 0x0007220000000800 */
[----:B------:R-:W-:Y:S04]  /*1a9e0*/  FMUL.FTZ R37, R70, R169 ;  /* 0x000000a946257220 */ /* 0x000fe80000410000 */
[C---:B------:R-:W-:Y:S04]  /*1a9f0*/  HMMA.16816.F32 R32, R76.reuse, R38, R32 ;  /* 0x000000264c20723c */ /* 0x040fe80000001820 */
[----:B-1----:R-:W-:Y:S03]  /*1aa00*/  FMUL.FTZ R56, R0, R188 ;  /* 0x000000bc00387220 */ /* 0x002fe60000410000 */
[C---:B------:R-:W-:Y:S01]  /*1aa10*/  FMUL.FTZ R38, R69.reuse, R170 ;  /* 0x000000aa45267220 */ /* 0x040fe20000410000 */
[----:B------:R-:W-:Y:S01]  /*1aa20*/  MOV R170, R83 ;  /* 0x0000005300aa7202 */ /* 0x000fe20000000f00 */
[C---:B------:R-:W-:Y:S01]  /*1aa30*/  FMUL.FTZ R39, R69.reuse, R171 ;  /* 0x000000ab45277220 */ /* 0x040fe20000410000 */
[----:B------:R-:W1:Y:S02]  /*1aa40*/  LDSM.16.MT88.4 R80, [R231+0x8000] ;  /* 0x00800000e750783b */ /* 0x000e640000004200 */
[----:B---3--:R-:W-:Y:S01]  /*1aa50*/  FMUL.FTZ R36, R70, R168 ;  /* 0x000000a846247220 */ /* 0x008fe20000410000 */
[----:B------:R-:W-:Y:S06]  /*1aa60*/  MOV R168, R247 ;  /* 0x000000f700a87202 */ /* 0x000fec0000000f00 */
[-C--:B--2---:R-:W-:Y:S08]  /*1aa70*/  HMMA.16816.F32 R36, R76, R52.reuse, R36 ;  /* 0x000000344c24723c */ /* 0x084ff00000001824 */
[C---:B------:R-:W-:Y:S07]  /*1aa80*/  HMMA.16816.F32 R40, R64.reuse, R52, R40 ;  /* 0x000000344028723c */ /* 0x040fee0000001828 */
[----:B------:R-:W-:Y:S01]  /*1aa90*/  FFMA.FTZ R52, R86, c[0x0][0x23c], -R100 ;  /* 0x00008f0056347a23 */ /* 0x000fe20000010864 */
[-C--:B------:R-:W-:Y:S01]  /*1aaa0*/  HMMA.16816.F32 R44, R64, R54.reuse, R44 ;  /* 0x00000036402c723c */ /* 0x080fe2000000182c */
[----:B------:R-:W2:Y:S02]  /*1aab0*/  LDSM.16.MT88.4 R84, [R229+0x8800] ;  /* 0x00880000e554783b */ /* 0x000ea40000004200 */
[----:B------:R3:W1:Y:S01]  /*1aac0*/  MUFU.EX2 R152, R52 ;  /* 0x0000003400987308 */ /* 0x0006620000000800 */
[C---:B------:R-:W-:Y:S04]  /*1aad0*/  FMUL.FTZ R53, R70.reuse, R185 ;  /* 0x000000b946357220 */ /* 0x040fe80000410000 */
[C---:B------:R-:W-:Y:S07]  /*1aae0*/  HMMA.16816.F32 R48, R76.reuse, R54, R48 ;  /* 0x000000364c30723c */ /* 0x040fee0000001830 */
[C---:B------:R-:W-:Y:S02]  /*1aaf0*/  FMUL.FTZ R54, R69.reuse, R186 ;  /* 0x000000ba45367220 */ /* 0x040fe40000410000 */
[C---:B------:R-:W-:Y:S03]  /*1ab00*/  FMUL.FTZ R55, R69.reuse, R187 ;  /* 0x000000bb45377220 */ /* 0x040fe60000410000 */
[----:B---3--:R-:W-:Y:S07]  /*1ab10*/  FMUL.FTZ R52, R70, R184 ;  /* 0x000000b846347220 */ /* 0x008fee0000410000 */
[-C--:B-1----:R-:W-:Y:S08]  /*1ab20*/  HMMA.16816.F32 R52, R76, R80.reuse, R52 ;  /* 0x000000504c34723c */ /* 0x082ff00000001834 */
[C---:B------:R-:W-:Y:S07]  /*1ab30*/  HMMA.16816.F32 R56, R64.reuse, R80, R56 ;  /* 0x000000504038723c */ /* 0x040fee0000001838 */
[--C-:B------:R-:W-:Y:S01]  /*1ab40*/  FFMA.FTZ R80, R90, c[0x0][0x23c], -R75.reuse ;  /* 0x00008f005a507a23 */ /* 0x100fe2000001084b */
[-C--:B------:R-:W-:Y:S03]  /*1ab50*/  HMMA.16816.F32 R60, R64, R82.reuse, R60 ;  /* 0x00000052403c723c */ /* 0x080fe6000000183c */
[----:B------:R1:W-:Y:S01]  /*1ab60*/  MUFU.EX2 R174, R80 ;  /* 0x0000005000ae7308 */ /* 0x0003e20000000800 */
[----:B------:R-:W-:Y:S03]  /*1ab70*/  F2FP.PACK_AB R81, R240, R71 ;  /* 0x00000047f051723e */ /* 0x000fe600000000ff */
[C---:B------:R-:W-:Y:S02]  /*1ab80*/  FMUL.FTZ R64, R70.reuse, R196 ;  /* 0x000000c446407220 */ /* 0x040fe40000410000 */
[----:B------:R-:W-:Y:S03]  /*1ab90*/  FMUL.FTZ R65, R70, R197 ;  /* 0x000000c546417220 */ /* 0x000fe60000410000 */
[C---:B------:R-:W-:Y:S02]  /*1aba0*/  FMUL.FTZ R66, R69.reuse, R198 ;  /* 0x000000c645427220 */ /* 0x040fe40000410000 */
[----:B------:R-:W-:Y:S01]  /*1abb0*/  FMUL.FTZ R67, R69, R199 ;  /* 0x000000c745437220 */ /* 0x000fe20000410000 */
[----:B------:R-:W-:Y:S06]  /*1abc0*/  F2FP.PACK_AB R199, R131, R130 ;  /* 0x0000008283c7723e */ /* 0x000fec00000000ff */
[----:B------:R-:W-:Y:S04]  /*1abd0*/  HMMA.16816.F32 R64, R76, R82, R64 ;  /* 0x000000524c40723c */ /* 0x000fe80000001840 */
[--C-:B-1----:R-:W-:Y:S03]  /*1abe0*/  FFMA.FTZ R80, R91, c[0x0][0x23c], -R75.reuse ;  /* 0x00008f005b507a23 */ /* 0x102fe6000001084b */
[----:B------:R-:W-:Y:S01]  /*1abf0*/  F2FP.PACK_AB R76, R239, R68 ;  /* 0x00000044ef4c723e */ /* 0x000fe200000000ff */
[----:B------:R-:W1:Y:S01]  /*1ac00*/  LDSM.16.MT88.4 R88, [R232+0x8800] ;  /* 0x00880000e858783b */ /* 0x000e620000004200 */
[----:B------:R-:W-:Y:S01]  /*1ac10*/  F2FP.PACK_AB R78, R145, R235 ;  /* 0x000000eb914e723e */ /* 0x000fe200000000ff */
[----:B------:R3:W-:Y:S02]  /*1ac20*/  MUFU.EX2 R184, R80 ;  /* 0x0000005000b87308 */ /* 0x0007e40000000800 */
[----:B------:R-:W-:Y:S02]  /*1ac30*/  F2FP.PACK_AB R77, R238, R72 ;  /* 0x00000048ee4d723e */ /* 0x000fe400000000ff */
[----:B------:R-:W-:Y:S02]  /*1ac40*/  F2FP.PACK_AB R79, R144, R234 ;  /* 0x000000ea904f723e */ /* 0x000fe400000000ff */
[----:B------:R-:W-:Y:S02]  /*1ac50*/  F2FP.PACK_AB R83, R228, R236 ;  /* 0x000000ece453723e */ /* 0x000fe400000000ff */
[----:B------:R-:W-:Y:S03]  /*1ac60*/  F2FP.PACK_AB R82, R146, R233 ;  /* 0x000000e99252723e */ /* 0x000fe600000000ff */
[-C--:B--2---:R-:W-:Y:S03]  /*1ac70*/  HMMA.16816.F32 R4, R76, R84.reuse, R4 ;  /* 0x000000544c04723c */ /* 0x084fe60000001804 */
[----:B---3--:R-:W-:Y:S02]  /*1ac80*/  FFMA.FTZ R80, R92, c[0x0][0x23c], -R75 ;  /* 0x00008f005c507a23 */ /* 0x008fe4000001084b */
[--C-:B------:R-:W-:Y:S02]  /*1ac90*/  FFMA.FTZ R92, R121, c[0x0][0x23c], -R97.reuse ;  /* 0x00008f00795c7a23 */ /* 0x100fe40000010861 */
[----:B------:R2:W-:Y:S10]  /*1aca0*/  MUFU.EX2 R185, R80 ;  /* 0x0000005000b97308 */ /* 0x0005f40000000800 */
[----:B------:R3:W-:Y:S01]  /*1acb0*/  MUFU.EX2 R163, R92 ;  /* 0x0000005c00a37308 */ /* 0x0007e20000000800 */
[----:B--2---:R-:W-:Y:S07]  /*1acc0*/  F2FP.PACK_AB R80, R237, R73 ;  /* 0x00000049ed50723e */ /* 0x004fee00000000ff */
[C---:B------:R-:W-:Y:S01]  /*1acd0*/  HMMA.16816.F32 R8, R80.reuse, R84, R8 ;  /* 0x000000545008723c */ /* 0x040fe20000001808 */
[----:B---3--:R-:W2:Y:S06]  /*1ace0*/  LDSM.16.MT88.4 R92, [R230+0x8800] ;  /* 0x00880000e65c783b */ /* 0x008eac0000004200 */
[--C-:B------:R-:W-:Y:S01]  /*1acf0*/  FFMA.FTZ R84, R124, c[0x0][0x23c], -R97.reuse ;  /* 0x00008f007c547a23 */ /* 0x100fe20000010861 */
[-C--:B------:R-:W-:Y:S03]  /*1ad00*/  HMMA.16816.F32 R12, R80, R86.reuse, R12 ;  /* 0x00000056500c723c */ /* 0x080fe6000000180c */
[----:B------:R3:W-:Y:S05]  /*1ad10*/  MUFU.EX2 R169, R84 ;  /* 0x0000005400a97308 */ /* 0x0007ea0000000800 */
[C---:B------:R-:W-:Y:S08]  /*1ad20*/  HMMA.16816.F32 R16, R76.reuse, R86, R16 ;  /* 0x000000564c10723c */ /* 0x040ff00000001810 */
[-C--:B-1----:R-:W-:Y:S08]  /*1ad30*/  HMMA.16816.F32 R20, R76, R88.reuse, R20 ;  /* 0x000000584c14723c */ /* 0x082ff00000001814 */
[C---:B------:R-:W-:Y:S04]  /*1ad40*/  HMMA.16816.F32 R24, R80.reuse, R88, R24 ;  /* 0x000000585018723c */ /* 0x040fe80000001818 */
[--C-:B---3--:R-:W-:Y:S03]  /*1ad50*/  FFMA.FTZ R84, R125, c[0x0][0x23c], -R97.reuse ;  /* 0x00008f007d547a23 */ /* 0x108fe60000010861 */
[----:B------:R-:W-:Y:S01]  /*1ad60*/  FFMA.FTZ R88, R200, c[0x0][0x23c], -R96 ;  /* 0x00008f00c8587a23 */ /* 0x000fe20000010860 */
[-C--:B------:R-:W-:Y:S01]  /*1ad70*/  HMMA.16816.F32 R28, R80, R90.reuse, R28 ;  /* 0x0000005a501c723c */ /* 0x080fe2000000181c */
[----:B------:R1:W-:Y:S07]  /*1ad80*/  MUFU.EX2 R175, R84 ;  /* 0x0000005400af7308 */ /* 0x0003ee0000000800 */
[C---:B------:R-:W-:Y:S03]  /*1ad90*/  HMMA.16816.F32 R32, R76.reuse, R90, R32 ;  /* 0x0000005a4c20723c */ /* 0x040fe60000001820 */
[----:B------:R3:W-:Y:S05]  /*1ada0*/  MUFU.EX2 R161, R88 ;  /* 0x0000005800a17308 */ /* 0x0007ea0000000800 */
[-C--:B--2---:R-:W-:Y:S08]  /*1adb0*/  HMMA.16816.F32 R36, R76, R92.reuse, R36 ;  /* 0x0000005c4c24723c */ /* 0x084ff00000001824 */
[C---:B------:R-:W-:Y:S04]  /*1adc0*/  HMMA.16816.F32 R40, R80.reuse, R92, R40 ;  /* 0x0000005c5028723c */ /* 0x040fe80000001828 */
[----:B-1----:R-:W-:Y:S03]  /*1add0*/  FFMA.FTZ R84, R126, c[0x0][0x23c], -R97 ;  /* 0x00008f007e547a23 */ /* 0x002fe60000010861 */
[----:B------:R-:W-:Y:S01]  /*1ade0*/  FFMA.FTZ R92, R205, c[0x0][0x23c], -R100 ;  /* 0x00008f00cd5c7a23 */ /* 0x000fe20000010864 */
[-C--:B------:R-:W-:Y:S01]  /*1adf0*/  HMMA.16816.F32 R44, R80, R94.reuse, R44 ;  /* 0x0000005e502c723c */ /* 0x080fe2000000182c */
[----:B------:R1:W2:Y:S03]  /*1ae00*/  MUFU.EX2 R182, R84 ;  /* 0x0000005400b67308 */ /* 0x0002a60000000800 */
[--C-:B---3--:R-:W-:Y:S04]  /*1ae10*/  FFMA.FTZ R88, R201, c[0x0][0x23c], -R96.reuse ;  /* 0x00008f00c9587a23 */ /* 0x108fe80000010860 */
[C---:B------:R-:W-:Y:S03]  /*1ae20*/  HMMA.16816.F32 R48, R76.reuse, R94, R48 ;  /* 0x0000005e4c30723c */ /* 0x040fe60000001830 */
[----:B------:R3:W-:Y:S10]  /*1ae30*/  MUFU.EX2 R247, R88 ;  /* 0x0000005800f77308 */ /* 0x0007f40000000800 */
[----:B------:R2:W-:Y:S01]  /*1ae40*/  MUFU.EX2 R171, R92 ;  /* 0x0000005c00ab7308 */ /* 0x0005e20000000800 */
[--C-:B-1----:R-:W-:Y:S09]  /*1ae50*/  FFMA.FTZ R84, R127, c[0x0][0x23c], -R96.reuse ;  /* 0x00008f007f547a23 */ /* 0x102ff20000010860 */
[----:B------:R1:W1:Y:S01]  /*1ae60*/  MUFU.EX2 R162, R84 ;  /* 0x0000005400a27308 */ /* 0x0002620000000800 */
[----:B---3--:R-:W-:Y:S09]  /*1ae70*/  FFMA.FTZ R88, R202, c[0x0][0x23c], -R96 ;  /* 0x00008f00ca587a23 */ /* 0x008ff20000010860 */
[----:B------:R3:W3:Y:S01]  /*1ae80*/  MUFU.EX2 R245, R88 ;  /* 0x0000005800f57308 */ /* 0x0006e20000000800 */
[--C-:B--2---:R-:W-:Y:S09]  /*1ae90*/  FFMA.FTZ R92, R206, c[0x0][0x23c], -R100.reuse ;  /* 0x00008f00ce5c7a23 */ /* 0x104ff20000010864 */
[----:B------:R2:W2:Y:S01]  /*1aea0*/  MUFU.EX2 R241, R92 ;  /* 0x0000005c00f17308 */ /* 0x0004a20000000800 */
[----:B-1----:R-:W1:Y:S01]  /*1aeb0*/  LDSM.16.MT88.4 R84, [R231+0x8800] ;  /* 0x00880000e754783b */ /* 0x002e620000004200 */
[--C-:B---3--:R-:W-:Y:S08]  /*1aec0*/  FFMA.FTZ R88, R203, c[0x0][0x23c], -R100.reuse ;  /* 0x00008f00cb587a23 */ /* 0x108ff00000010864 */
[----:B------:R3:W-:Y:S01]  /*1aed0*/  MUFU.EX2 R160, R88 ;  /* 0x0000005800a07308 */ /* 0x0007e20000000800 */
[--C-:B--2---:R-:W-:Y:S09]  /*1aee0*/  FFMA.FTZ R92, R210, c[0x0][0x23c], -R75.reuse ;  /* 0x00008f00d25c7a23 */ /* 0x104ff2000001084b */
[----:B------:R2:W-:Y:S01]  /*1aef0*/  MUFU.EX2 R210, R92 ;  /* 0x0000005c00d27308 */ /* 0x0005e20000000800 */
[----:B---3--:R-:W-:Y:S01]  /*1af00*/  FFMA.FTZ R88, R204, c[0x0][0x23c], -R100 ;  /* 0x00008f00cc587a23 */ /* 0x008fe20000010864 */
[-C--:B-1----:R-:W-:Y:S08]  /*1af10*/  HMMA.16816.F32 R52, R76, R84.reuse, R52 ;  /* 0x000000544c34723c */ /* 0x082ff00000001834 */
[----:B------:R1:W3:Y:S01]  /*1af20*/  MUFU.EX2 R227, R88 ;  /* 0x0000005800e37308 */ /* 0x0002e20000000800 */
[C---:B------:R-:W-:Y:S01]  /*1af30*/  HMMA.16816.F32 R56, R80.reuse, R84, R56 ;  /* 0x000000545038723c */ /* 0x040fe20000001838 */
[----:B--2---:R-:W-:Y:S06]  /*1af40*/  LDSM.16.MT88.4 R92, [R230+0x9000] ;  /* 0x00900000e65c783b */ /* 0x004fec0000004200 */
[--C-:B------:R-:W-:Y:S01]  /*1af50*/  FFMA.FTZ R84, R207, c[0x0][0x23c], -R75.reuse ;  /* 0x00008f00cf547a23 */ /* 0x100fe2000001084b */
[-C--:B------:R-:W-:Y:S03]  /*1af60*/  HMMA.16816.F32 R60, R80, R86.reuse, R60 ;  /* 0x00000056503c723c */ /* 0x080fe6000000183c */
[----:B------:R2:W-:Y:S04]  /*1af70*/  MUFU.EX2 R225, R84 ;  /* 0x0000005400e17308 */ /* 0x0005e80000000800 */
[--C-:B------:R-:W-:Y:S01]  /*1af80*/  FFMA.FTZ R80, R208, c[0x0][0x23c], -R75.reuse ;  /* 0x00008f00d0507a23 */ /* 0x100fe2000001084b */
[----:B------:R-:W-:Y:S01]  /*1af90*/  HMMA.16816.F32 R64, R76, R86, R64 ;  /* 0x000000564c40723c */ /* 0x000fe20000001840 */
[----:B-1----:R-:W1:Y:S03]  /*1afa0*/  LDSM.16.MT88.4 R88, [R229+0x9000] ;  /* 0x00900000e558783b */ /* 0x002e660000004200 */
[----:B----4-:R-:W-:Y:S01]  /*1afb0*/  F2FP.PACK_AB R81, R138, R137 ;  /* 0x000000898a51723e */ /* 0x010fe200000000ff */
[----:B------:R4:W-:Y:S01]  /*1afc0*/  MUFU.EX2 R224, R80 ;  /* 0x0000005000e07308 */ /* 0x0009e20000000800 */
[----:B------:R-:W-:Y:S02]  /*1afd0*/  F2FP.PACK_AB R83, R157, R158 ;  /* 0x0000009e9d53723e */ /* 0x000fe400000000ff */
[----:B------:R-:W-:Y:S04]  /*1afe0*/  F2FP.PACK_AB R76, R141, R142 ;  /* 0x0000008e8d4c723e */ /* 0x000fe800000000ff */
[----:B------:R-:W-:Y:S02]  /*1aff0*/  F2FP.PACK_AB R78, R147, R153 ;  /* 0x00000099934e723e */ /* 0x000fe400000000ff */
[----:B------:R-:W-:Y:S02]  /*1b000*/  F2FP.PACK_AB R77, R140, R139 ;  /* 0x0000008b8c4d723e */ /* 0x000fe400000000ff */
[----:B------:R-:W-:Y:S02]  /*1b010*/  F2FP.PACK_AB R79, R159, R154 ;  /* 0x0000009a9f4f723e */ /* 0x000fe400000000ff */
[----:B------:R-:W-:Y:S01]  /*1b020*/  F2FP.PACK_AB R82, R143, R156 ;  /* 0x0000009c8f52723e */ /* 0x000fe200000000ff */
[----:B--2---:R-:W2:Y:S01]  /*1b030*/  LDSM.16.MT88.4 R84, [R232+0x9000] ;  /* 0x00900000e854783b */ /* 0x004ea20000004200 */
[----:B----4-:R-:W-:Y:S04]  /*1b040*/  FFMA.FTZ R80, R209, c[0x0][0x23c], -R75 ;  /* 0x00008f00d1507a23 */ /* 0x010fe8000001084b */
[----:B------:R4:W-:Y:S01]  /*1b050*/  MUFU.EX2 R223, R80 ;  /* 0x0000005000df7308 */ /* 0x0009e20000000800 */
[-C--:B-1----:R-:W-:Y:S03]  /*1b060*/  HMMA.16816.F32 R4, R76, R88.reuse, R4 ;  /* 0x000000584c04723c */ /* 0x082fe60000001804 */
[----:B----4-:R-:W-:Y:S07]  /*1b070*/  F2FP.PACK_AB R80, R152, R136 ;  /* 0x000000889850723e */ /* 0x010fee00000000ff */
[C---:B------:R-:W-:Y:S07]  /*1b080*/  HMMA.16816.F32 R8, R80.reuse, R88, R8 ;  /* 0x000000585008723c */ /* 0x040fee0000001808 */
[--C-:B------:R-:W-:Y:S01]  /*1b090*/  FFMA.FTZ R88, R211, c[0x0][0x23c], -R97.reuse ;  /* 0x00008f00d3587a23 */ /* 0x100fe20000010861 */
[-C--:B------:R-:W-:Y:S04]  /*1b0a0*/  HMMA.16816.F32 R12, R80, R90.reuse, R12 ;  /* 0x0000005a500c723c */ /* 0x080fe8000000180c */
[----:B------:R-:W-:Y:S02]  /*1b0b0*/  MOV R211, R182 ;  /* 0x000000b600d37202 */ /* 0x000fe40000000f00 */
[----:B------:R-:W-:Y:S02]  /*1b0c0*/  MOV R182, R181 ;  /* 0x000000b500b67202 */ /* 0x000fe40000000f00 */
[C---:B------:R-:W-:Y:S04]  /*1b0d0*/  HMMA.16816.F32 R16, R76.reuse, R90, R16 ;  /* 0x0000005a4c10723c */ /* 0x040fe80000001810 */
[----:B------:R-:W-:Y:S02]  /*1b0e0*/  MOV R181, R180 ;  /* 0x000000b400b57202 */ /* 0x000fe40000000f00 */
[----:B------:R-:W-:Y:S02]  /*1b0f0*/  MOV R180, R177 ;  /* 0x000000b100b47202 */ /* 0x000fe40000000f00 */
[-C--:B--2---:R-:W-:Y:S04]  /*1b100*/  HMMA.16816.F32 R20, R76, R84.reuse, R20 ;  /* 0x000000544c14723c */ /* 0x084fe80000001814 */
[----:B------:R-:W-:Y:S02]  /*1b110*/  MOV R177, R176 ;  /* 0x000000b000b17202 */ /* 0x000fe40000000f00 */
[----:B------:R-:W-:Y:S02]  /*1b120*/  MOV R176, R179 ;  /* 0x000000b300b07202 */ /* 0x000fe40000000f00 */
[C---:B------:R-:W-:Y:S04]  /*1b130*/  HMMA.16816.F32 R24, R80.reuse, R84, R24 ;  /* 0x000000545018723c */ /* 0x040fe80000001818 */
[----:B------:R-:W-:Y:S02]  /*1b140*/  MOV R179, R178 ;  /* 0x000000b200b37202 */ /* 0x000fe40000000f00 */
[----:B------:R-:W-:Y:S01]  /*1b150*/  MOV R178, R173 ;  /* 0x000000ad00b27202 */ /* 0x000fe20000000f00 */
[----:B------:R-:W-:Y:S01]  /*1b160*/  FFMA.FTZ R84, R217, c[0x0][0x23c], -R96 ;  /* 0x00008f00d9547a23 */ /* 0x000fe20000010860 */
[-C--:B------:R-:W-:Y:S04]  /*1b170*/  HMMA.16816.F32 R28, R80, R86.reuse, R28 ;  /* 0x00000056501c723c */ /* 0x080fe8000000181c */
[----:B------:R-:W-:Y:S02]  /*1b180*/  MOV R173, R170 ;  /* 0x000000aa00ad7202 */ /* 0x000fe40000000f00 */
[----:B------:R1:W-:Y:S01]  /*1b190*/  MUFU.EX2 R170, R88 ;  /* 0x0000005800aa7308 */ /* 0x0003e20000000800 */
[----:B------:R-:W-:Y:S01]  /*1b1a0*/  MOV R217, R169 ;  /* 0x000000a900d97202 */ /* 0x000fe20000000f00 */
[C---:B------:R-:W-:Y:S04]  /*1b1b0*/  HMMA.16816.F32 R32, R76.reuse, R86, R32 ;  /* 0x000000564c20723c */ /* 0x040fe80000001820 */
[----:B------:R-:W-:Y:S02]  /*1b1c0*/  MOV R190, R173 ;  /* 0x000000ad00be7202 */ /* 0x000fe40000000f00 */
[----:B------:R-:W-:Y:S02]  /*1b1d0*/  MOV R187, R177 ;  /* 0x000000b100bb7202 */ /* 0x000fe40000000f00 */
[-C--:B------:R-:W-:Y:S01]  /*1b1e0*/  HMMA.16816.F32 R36, R76, R92.reuse, R36 ;  /* 0x0000005c4c24723c */ /* 0x080fe20000001824 */
[----:B------:R2:W-:Y:S03]  /*1b1f0*/  MUFU.EX2 R169, R84 ;  /* 0x0000005400a97308 */ /* 0x0005e60000000800 */
[----:B------:R-:W-:Y:S02]  /*1b200*/  MOV R186, R180 ;  /* 0x000000b400ba7202 */ /* 0x000fe40000000f00 */
[----:B------:R-:W-:Y:S02]  /*1b210*/  MOV R180, R176 ;  /* 0x000000b000b47202 */ /* 0x000fe40000000f00 */
[C---:B------:R-:W-:Y:S04]  /*1b220*/  HMMA.16816.F32 R40, R80.reuse, R92, R40 ;  /* 0x0000005c5028723c */ /* 0x040fe80000001828 */
[----:B------:R-:W-:Y:S01]  /*1b230*/  MOV R176, R172 ;  /* 0x000000ac00b07202 */ /* 0x000fe20000000f00 */
[--C-:B-1----:R-:W-:Y:S01]  /*1b240*/  FFMA.FTZ R88, R221, c[0x0][0x23c], -R97.reuse ;  /* 0x00008f00dd587a23 */ /* 0x102fe20000010861 */
[----:B------:R-:W-:Y:S02]  /*1b250*/  MOV R221, R185 ;  /* 0x000000b900dd7202 */ /* 0x000fe40000000f00 */
[-C--:B------:R-:W-:Y:S01]  /*1b260*/  HMMA.16816.F32 R44, R80, R94.reuse, R44 ;  /* 0x0000005e502c723c */ /* 0x080fe2000000182c */
[----:B------:R1:W-:Y:S03]  /*1b270*/  MUFU.EX2 R209, R88 ;  /* 0x0000005800d17308 */ /* 0x0003e60000000800 */
[----:B------:R-:W-:Y:S01]  /*1b280*/  FFMA.FTZ R92, R218, c[0x0][0x23c], -R100 ;  /* 0x00008f00da5c7a23 */ /* 0x000fe20000010864 */
[----:B------:R-:W-:Y:S02]  /*1b290*/  MOV R185, R181 ;  /* 0x000000b500b97202 */ /* 0x000fe40000000f00 */
[----:B------:R-:W-:Y:S01]  /*1b2a0*/  MOV R181, R179 ;  /* 0x000000b300b57202 */ /* 0x000fe20000000f00 */
[C---:B------:R-:W-:Y:S04]  /*1b2b0*/  HMMA.16816.F32 R48, R76.reuse, R94, R48 ;  /* 0x0000005e4c30723c */ /* 0x040fe80000001830 */
[----:B--2---:R-:W-:Y:S01]  /*1b2c0*/  FFMA.FTZ R84, R216, c[0x0][0x23c], -R96 ;  /* 0x00008f00d8547a23 */ /* 0x004fe20000010860 */
[----:B------:R-:W-:Y:S01]  /*1b2d0*/  MOV R216, R174 ;  /* 0x000000ae00d87202 */ /* 0x000fe20000000f00 */
[----:B------:R2:W-:Y:S01]  /*1b2e0*/  MUFU.EX2 R172, R92 ;  /* 0x0000005c00ac7308 */ /* 0x0005e20000000800 */
[----:B------:R-:W-:Y:S09]  /*1b2f0*/  MOV R218, R154 ;  /* 0x0000009a00da7202 */ /* 0x000ff20000000f00 */
[----:B------:R4:W3:Y:S01]  /*1b300*/  MUFU.EX2 R174, R84 ;  /* 0x0000005400ae7308 */ /* 0x0008e20000000800 */
[--C-:B-1----:R-:W-:Y:S01]  /*1b310*/  FFMA.FTZ R88, R220, c[0x0][0x23c], -R97.reuse ;  /* 0x00008f00dc587a23 */ /* 0x102fe20000010861 */
[----:B------:R-:W-:Y:S08]  /*1b320*/  MOV R220, R175 ;  /* 0x000000af00dc7202 */ /* 0x000ff00000000f00 */
[----:B------:R1:W-:Y:S01]  /*1b330*/  MUFU.EX2 R175, R88 ;  /* 0x0000005800af7308 */ /* 0x0003e20000000800 */
[----:B--2---:R-:W-:Y:S01]  /*1b340*/  FFMA.FTZ R92, R215, c[0x0][0x23c], -R100 ;  /* 0x00008f00d75c7a23 */ /* 0x004fe20000010864 */
[----:B------:R-:W-:Y:S08]  /*1b350*/  MOV R215, R153 ;  /* 0x0000009900d77202 */ /* 0x000ff00000000f00 */
[----:B------:R2:W-:Y:S01]  /*1b360*/  MUFU.EX2 R179, R92 ;  /* 0x0000005c00b37308 */ /* 0x0005e20000000800 */
[--C-:B----4-:R-:W-:Y:S01]  /*1b370*/  FFMA.FTZ R84, R213, c[0x0][0x23c], -R96.reuse ;  /* 0x00008f00d5547a23 */ /* 0x110fe20000010860 */
[----:B------:R-:W-:Y:S02]  /*1b380*/  MOV R213, R183 ;  /* 0x000000b700d57202 */ /* 0x000fe40000000f00 */
[----:B------:R-:W-:Y:S06]  /*1b390*/  MOV R183, R168 ;  /* 0x000000a800b77202 */ /* 0x000fec0000000f00 */
[----:B------:R4:W-:Y:S01]  /*1b3a0*/  MUFU.EX2 R173, R84 ;  /* 0x0000005400ad7308 */ /* 0x0009e20000000800 */
[----:B-1----:R-:W-:Y:S01]  /*1b3b0*/  FFMA.FTZ R88, R219, c[0x0][0x23c], -R97 ;  /* 0x00008f00db587a23 */ /* 0x002fe20000010861 */
[----:B------:R-:W-:Y:S02]  /*1b3c0*/  MOV R219, R184 ;  /* 0x000000b800db7202 */ /* 0x000fe40000000f00 */
[----:B------:R-:W-:Y:S02]  /*1b3d0*/  MOV R184, R182 ;  /* 0x000000b600b87202 */ /* 0x000fe40000000f00 */
[----:B------:R-:W-:Y:S04]  /*1b3e0*/  MOV R182, R178 ;  /* 0x000000b200b67202 */ /* 0x000fe80000000f00 */
[----:B------:R1:W-:Y:S01]  /*1b3f0*/  MUFU.EX2 R208, R88 ;  /* 0x0000005800d07308 */ /* 0x0003e20000000800 */
[----:B--2---:R-:W-:Y:S01]  /*1b400*/  LDSM.16.MT88.4 R92, [R232+0x9800] ;  /* 0x00980000e85c783b */ /* 0x004fe20000004200 */
[----:B----4-:R-:W-:Y:S01]  /*1b410*/  FFMA.FTZ R84, R212, c[0x0][0x23c], -R96 ;  /* 0x00008f00d4547a23 */ /* 0x010fe20000010860 */
[----:B------:R-:W-:Y:S07]  /*1b420*/  MOV R212, R143 ;  /* 0x0000008f00d47202 */ /* 0x000fee0000000f00 */
[----:B------:R2:W4:Y:S01]  /*1b430*/  MUFU.EX2 R207, R84 ;  /* 0x0000005400cf7308 */ /* 0x0005220000000800 */
[----:B-1----:R-:W1:Y:S01]  /*1b440*/  LDSM.16.MT88.4 R88, [R231+0x9000] ;  /* 0x00900000e758783b */ /* 0x002e620000004200 */
[--C-:B--2---:R-:W-:Y:S01]  /*1b450*/  FFMA.FTZ R84, R222, c[0x0][0x23c], -R100.reuse ;  /* 0x00008f00de547a23 */ /* 0x104fe20000010864 */
[----:B------:R-:W-:Y:S07]  /*1b460*/  MOV R222, R147 ;  /* 0x0000009300de7202 */ /* 0x000fee0000000f00 */
[----:B------:R2:W-:Y:S01]  /*1b470*/  MUFU.EX2 R168, R84 ;  /* 0x0000005400a87308 */ /* 0x0005e20000000800 */
[-C--:B-1----:R-:W-:Y:S01]  /*1b480*/  HMMA.16816.F32 R52, R76, R88.reuse, R52 ;  /* 0x000000584c34723c */ /* 0x082fe20000001834 */
[----:B--2---:R-:W1:Y:S07]  /*1b490*/  LDSM.16.MT88.4 R84, [R229+0x9800] ;  /* 0x00980000e554783b */ /* 0x004e6e0000004200 */
[C---:B------:R-:W-:Y:S07]  /*1b4a0*/  HMMA.16816.F32 R56, R80.reuse, R88, R56 ;  /* 0x000000585038723c */ /* 0x040fee0000001838 */
[----:B------:R-:W-:Y:S01]  /*1b4b0*/  FFMA.FTZ R88, R214, c[0x0][0x23c], -R100 ;  /* 0x00008f00d6587a23 */ /* 0x000fe20000010864 */
[-C--:B------:R-:W-:Y:S03]  /*1b4c0*/  HMMA.16816.F32 R60, R80, R90.reuse, R60 ;  /* 0x0000005a503c723c */ /* 0x080fe6000000183c */
[----:B------:R2:W1:Y:S04]  /*1b4d0*/  MUFU.EX2 R178, R88 ;  /* 0x0000005800b27308 */ /* 0x0004680000000800 */
[--C-:B------:R-:W-:Y:S01]  /*1b4e0*/  FFMA.FTZ R80, R226, c[0x0][0x23c], -R75.reuse ;  /* 0x00008f00e2507a23 */ /* 0x100fe2000001084b */
[----:B------:R-:W-:Y:S04]  /*1b4f0*/  HMMA.16816.F32 R64, R76, R90, R64 ;  /* 0x0000005a4c40723c */ /* 0x000fe80000001840 */
[----:B------:R-:W-:Y:S01]  /*1b500*/  F2FP.PACK_AB R81, R161, R162 ;  /* 0x000000a2a151723e */ /* 0x000fe200000000ff */
[----:B------:R3:W-:Y:S01]  /*1b510*/  MUFU.EX2 R177, R80 ;  /* 0x0000005000b17308 */ /* 0x0007e20000000800 */
[----:B------:R-:W-:Y:S02]  /*1b520*/  F2FP.PACK_AB R83, R245, R247 ;  /* 0x000000f7f553723e */ /* 0x000fe400000000ff */
[----:B------:R-:W-:Y:S04]  /*1b530*/  F2FP.PACK_AB R76, R216, R213 ;  /* 0x000000d5d84c723e */ /* 0x000fe800000000ff */
[----:B------:R-:W-:Y:S02]  /*1b540*/  F2FP.PACK_AB R78, R221, R219 ;  /* 0x000000dbdd4e723e */ /* 0x000fe400000000ff */
[----:B------:R-:W-:Y:S02]  /*1b550*/  F2FP.PACK_AB R77, R217, R163 ;  /* 0x000000a3d94d723e */ /* 0x000fe400000000ff */
[----:B------:R-:W-:Y:S02]  /*1b560*/  F2FP.PACK_AB R79, R211, R220 ;  /* 0x000000dcd34f723e */ /* 0x000fe400000000ff */
[----:B------:R-:W-:Y:S01]  /*1b570*/  F2FP.PACK_AB R82, R241, R171 ;  /* 0x000000abf152723e */ /* 0x000fe200000000ff */
[--C-:B--2---:R-:W-:Y:S04]  /*1b580*/  FFMA.FTZ R88, R243, c[0x0][0x23c], -R75.reuse ;  /* 0x00008f00f3587a23 */ /* 0x104fe8000001084b */
[-C--:B-1----:R-:W-:Y:S01]  /*1b590*/  HMMA.16816.F32 R4, R76, R84.reuse, R4 ;  /* 0x000000544c04723c */ /* 0x082fe20000001804 */
[----:B------:R1:W-:Y:S02]  /*1b5a0*/  MUFU.EX2 R206, R88 ;  /* 0x0000005800ce7308 */ /* 0x0003e40000000800 */
[--C-:B---3--:R-:W-:Y:S08]  /*1b5b0*/  FFMA.FTZ R80, R242, c[0x0][0x23c], -R75.reuse ;  /* 0x00008f00f2507a23 */ /* 0x108ff0000001084b */
[----:B------:R2:W-:Y:S01]  /*1b5c0*/  MUFU.EX2 R205, R80 ;  /* 0x0000005000cd7308 */ /* 0x0005e20000000800 */
[----:B-1----:R-:W1:Y:S01]  /*1b5d0*/  LDSM.16.MT88.4 R88, [R230+0x9800] ;  /* 0x00980000e658783b */ /* 0x002e620000004200 */
[----:B--2---:R-:W-:Y:S07]  /*1b5e0*/  F2FP.PACK_AB R80, R227, R160 ;  /* 0x000000a0e350723e */ /* 0x004fee00000000ff */
[C---:B------:R-:W-:Y:S07]  /*1b5f0*/  HMMA.16816.F32 R8, R80.reuse, R84, R8 ;  /* 0x000000545008723c */ /* 0x040fee0000001808 */
[----:B------:R-:W-:Y:S01]  /*1b600*/  FFMA.FTZ R84, R244, c[0x0][0x23c], -R75 ;  /* 0x00008f00f4547a23 */ /* 0x000fe2000001084b */
[-C--:B------:R-:W-:Y:S03]  /*1b610*/  HMMA.16816.F32 R12, R80, R86.reuse, R12 ;  /* 0x00000056500c723c */ /* 0x080fe6000000180c */
[----:B------:R2:W-:Y:S05]  /*1b620*/  MUFU.EX2 R204, R84 ;  /* 0x0000005400cc7308 */ /* 0x0005ea0000000800 */
[C---:B------:R-:W-:Y:S08]  /*1b630*/  HMMA.16816.F32 R16, R76.reuse, R86, R16 ;  /* 0x000000564c10723c */ /* 0x040ff00000001810 */
[-C--:B------:R-:W-:Y:S08]  /*1b640*/  HMMA.16816.F32 R20, R76, R92.reuse, R20 ;  /* 0x0000005c4c14723c */ /* 0x080ff00000001814 */
[C---:B------:R-:W-:Y:S04]  /*1b650*/  HMMA.16816.F32 R24, R80.reuse, R92, R24 ;  /* 0x0000005c5018723c */ /* 0x040fe80000001818 */
[--C-:B--2---:R-:W-:Y:S03]  /*1b660*/  FFMA.FTZ R84, R251, c[0x0][0x23c], -R97.reuse ;  /* 0x00008f00fb547a23 */ /* 0x104fe60000010861 */
[----:B------:R-:W-:Y:S01]  /*1b670*/  FFMA.FTZ R92, R99, c[0x0][0x23c], -R97 ;  /* 0x00008f00635c7a23 */ /* 0x000fe20000010861 */
[-C--:B------:R-:W-:Y:S01]  /*1b680*/  HMMA.16816.F32 R28, R80, R94.reuse, R28 ;  /* 0x0000005e501c723c */ /* 0x080fe2000000181c */
[----:B------:R2:W-:Y:S03]  /*1b690*/  MUFU.EX2 R203, R84 ;  /* 0x0000005400cb7308 */ /* 0x0005e60000000800 */
[----:B------:R-:W-:Y:S02]  /*1b6a0*/  FFMA.FTZ R99, R113, c[0x0][0x23c], -R75 ;  /* 0x00008f0071637a23 */ /* 0x000fe4000001084b */
[----:B------:R-:W3:Y:S02]  /*1b6b0*/  LDL.LU R113, [R1+0xc8] ;  /* 0x0000c80001717983 */ /* 0x000ee40000300800 */
[C---:B------:R-:W-:Y:S03]  /*1b6c0*/  HMMA.16816.F32 R32, R76.reuse, R94, R32 ;  /* 0x0000005e4c20723c */ /* 0x040fe60000001820 */
[----:B------:R4:W-:Y:S05]  /*1b6d0*/  MUFU.EX2 R200, R92 ;  /* 0x0000005c00c87308 */ /* 0x0009ea0000000800 */
[-C--:B-1----:R-:W-:Y:S08]  /*1b6e0*/  HMMA.16816.F32 R36, R76, R88.reuse, R36 ;  /* 0x000000584c24723c */ /* 0x082ff00000001824 */
[C---:B------:R-:W-:Y:S04]  /*1b6f0*/  HMMA.16816.F32 R40, R80.reuse, R88, R40 ;  /* 0x000000585028723c */ /* 0x040fe80000001828 */
[--C-:B--2---:R-:W-:Y:S03]  /*1b700*/  FFMA.FTZ R84, R250, c[0x0][0x23c], -R97.reuse ;  /* 0x00008f00fa547a23 */ /* 0x104fe60000010861 */
[--C-:B------:R-:W-:Y:S01]  /*1b710*/  FFMA.FTZ R88, R187, c[0x0][0x23c], -R96.reuse ;  /* 0x00008f00bb587a23 */ /* 0x100fe20000010860 */
[-C--:B------:R-:W-:Y:S01]  /*1b720*/  HMMA.16816.F32 R44, R80, R90.reuse, R44 ;  /* 0x0000005a502c723c */ /* 0x080fe2000000182c */
[----:B------:R1:W-:Y:S03]  /*1b730*/  MUFU.EX2 R202, R84 ;  /* 0x0000005400ca7308 */ /* 0x0003e60000000800 */
[--C-:B----4-:R-:W-:Y:S01]  /*1b740*/  FFMA.FTZ R92, R183, c[0x0][0x23c], -R96.reuse ;  /* 0x00008f00b75c7a23 */ /* 0x110fe20000010860 */
[----:B------:R-:W-:Y:S03]  /*1b750*/  MOV R183, R176 ;  /* 0x000000b000b77202 */ /* 0x000fe60000000f00 */
[C---:B------:R-:W-:Y:S03]  /*1b760*/  HMMA.16816.F32 R48, R76.reuse, R90, R48 ;  /* 0x0000005a4c30723c */ /* 0x040fe60000001830 */
[----:B------:R2:W-:Y:S10]  /*1b770*/  MUFU.EX2 R189, R88 ;  /* 0x0000005800bd7308 */ /* 0x0005f40000000800 */
[----:B------:R4:W-:Y:S01]  /*1b780*/  MUFU.EX2 R176, R92 ;  /* 0x0000005c00b07308 */ /* 0x0009e20000000800 */
[----:B-1----:R-:W-:Y:S02]  /*1b790*/  FFMA.FTZ R84, R98, c[0x0][0x23c], -R97 ;  /* 0x00008f0062547a23 */ /* 0x002fe40000010861 */
[--C-:B------:R-:W-:Y:S07]  /*1b7a0*/  FFMA.FTZ R98, R112, c[0x0][0x23c], -R75.reuse ;  /* 0x00008f0070627a23 */ /* 0x100fee000001084b */
[----:B------:R1:W-:Y:S01]  /*1b7b0*/  MUFU.EX2 R201, R84 ;  /* 0x0000005400c97308 */ /* 0x0003e20000000800 */
[--C-:B--2---:R-:W-:Y:S02]  /*1b7c0*/  FFMA.FTZ R88, R186, c[0x0][0x23c], -R96.reuse ;  /* 0x00008f00ba587a23 */ /* 0x104fe40000010860 */
[----:B----4-:R-:W-:Y:S07]  /*1b7d0*/  FFMA.FTZ R92, R190, c[0x0][0x23c], -R96 ;  /* 0x00008f00be5c7a23 */ /* 0x010fee0000010860 */
[----:B------:R2:W-:Y:S01]  /*1b7e0*/  MUFU.EX2 R190, R88 ;  /* 0x0000005800be7308 */ /* 0x0005e20000000800 */
[----:B-1----:R-:W1:Y:S09]  /*1b7f0*/  LDSM.16.MT88.4 R84, [R231+0x9800] ;  /* 0x00980000e754783b */ /* 0x002e720000004200 */
[----:B------:R4:W1:Y:S01]  /*1b800*/  MUFU.EX2 R191, R92 ;  /* 0x0000005c00bf7308 */ /* 0x0008620000000800 */
[--C-:B--2---:R-:W-:Y:S09]  /*1b810*/  FFMA.FTZ R88, R185, c[0x0][0x23c], -R100.reuse ;  /* 0x00008f00b9587a23 */ /* 0x104ff20000010864 */
[----:B------:R2:W-:Y:S01]  /*1b820*/  MUFU.EX2 R187, R88 ;  /* 0x0000005800bb7308 */ /* 0x0005e20000000800 */
[--C-:B----4-:R-:W-:Y:S09]  /*1b830*/  FFMA.FTZ R92, R184, c[0x0][0x23c], -R100.reuse ;  /* 0x00008f00b85c7a23 */ /* 0x110ff20000010864 */
[----:B------:R4:W3:Y:S01]  /*1b840*/  MUFU.EX2 R185, R92 ;  /* 0x0000005c00b97308 */ /* 0x0008e20000000800 */
[-C--:B-1----:R-:W-:Y:S01]  /*1b850*/  HMMA.16816.F32 R52, R76, R84.reuse, R52 ;  /* 0x000000544c34723c */ /* 0x082fe20000001834 */
[----:B--2---:R-:W1:Y:S07]  /*1b860*/  LDSM.16.MT88.4 R88, [R229+0xa000] ;  /* 0x00a00000e558783b */ /* 0x004e6e0000004200 */
[C---:B------:R-:W-:Y:S01]  /*1b870*/  HMMA.16816.F32 R56, R80.reuse, R84, R56 ;  /* 0x000000545038723c */ /* 0x040fe20000001838 */
[----:B----4-:R-:W2:Y:S06]  /*1b880*/  LDSM.16.MT88.4 R92, [R232+0xa000] ;  /* 0x00a00000e85c783b */ /* 0x010eac0000004200 */
[--C-:B------:R-:W-:Y:S01]  /*1b890*/  FFMA.FTZ R84, R183, c[0x0][0x23c], -R100.reuse ;  /* 0x00008f00b7547a23 */ /* 0x100fe20000010864 */
[-C--:B------:R-:W-:Y:S03]  /*1b8a0*/  HMMA.16816.F32 R60, R80, R86.reuse, R60 ;  /* 0x00000056503c723c */ /* 0x080fe6000000183c */
[----:B------:R4:W-:Y:S01]  /*1b8b0*/  MUFU.EX2 R186, R84 ;  /* 0x0000005400ba7308 */ /* 0x0009e20000000800 */
[----:B------:R-:W-:Y:S02]  /*1b8c0*/  MOV R183, R166 ;  /* 0x000000a600b77202 */ /* 0x000fe40000000f00 */
[----:B------:R-:W-:Y:S01]  /*1b8d0*/  MOV R166, R148 ;  /* 0x0000009400a67202 */ /* 0x000fe20000000f00 */
[----:B------:R-:W-:Y:S01]  /*1b8e0*/  FFMA.FTZ R80, R182, c[0x0][0x23c], -R100 ;  /* 0x00008f00b6507a23 */ /* 0x000fe20000010864 */
[----:B------:R-:W-:Y:S04]  /*1b8f0*/  HMMA.16816.F32 R64, R76, R86, R64 ;  /* 0x000000564c40723c */ /* 0x000fe80000001840 */
[----:B------:R-:W-:Y:S01]  /*1b900*/  F2FP.PACK_AB R81, R174, R169 ;  /* 0x000000a9ae51723e */ /* 0x000fe200000000ff */
[----:B------:R1:W1:Y:S01]  /*1b910*/  MUFU.EX2 R184, R80 ;  /* 0x0000005000b87308 */ /* 0x0002620000000800 */
[----:B------:R-:W-:Y:S01]  /*1b920*/  F2FP.PACK_AB R83, R207, R173 ;  /* 0x000000adcf53723e */ /* 0x000fe200000000ff */
[--C-:B------:R-:W-:Y:S01]  /*1b930*/  FFMA.FTZ R76, R181, c[0x0][0x23c], -R75.reuse ;  /* 0x00008f00b54c7a23 */ /* 0x100fe2000001084b */
[----:B------:R-:W-:Y:S01]  /*1b940*/  F2FP.PACK_AB R78, R210, R223 ;  /* 0x000000dfd24e723e */ /* 0x000fe200000000ff */
[----:B------:R-:W-:Y:S03]  /*1b950*/  IMAD.MOV.U32 R181, RZ, RZ, R180 ;  /* 0x000000ffffb57224 */ /* 0x000fe600078e00b4 */
[----:B------:R-:W-:Y:S02]  /*1b960*/  F2FP.PACK_AB R77, R209, R170 ;  /* 0x000000aad14d723e */ /* 0x000fe400000000ff */
[----:B------:R-:W-:Y:S01]  /*1b970*/  F2FP.PACK_AB R79, R208, R175 ;  /* 0x000000afd04f723e */ /* 0x000fe200000000ff */
[----:B------:R2:W-:Y:S01]  /*1b980*/  MUFU.EX2 R135, R76 ;  /* 0x0000004c00877308 */ /* 0x0005e20000000800 */
[----:B------:R-:W-:Y:S02]  /*1b990*/  F2FP.PACK_AB R82, R178, R179 ;  /* 0x000000b3b252723e */ /* 0x000fe400000000ff */
[----:B------:R-:W-:Y:S01]  /*1b9a0*/  MOV R182, R167 ;  /* 0x000000a700b67202 */ /* 0x000fe20000000f00 */
[----:B----4-:R-:W4:Y:S01]  /*1b9b0*/  LDSM.16.MT88.4 R84, [R230+0xa000] ;  /* 0x00a00000e654783b */ /* 0x010f220000004200 */
[----:B------:R-:W-:Y:S02]  /*1b9c0*/  MOV R167, R155 ;  /* 0x0000009b00a77202 */ /* 0x000fe40000000f00 */
[----:B------:R-:W-:Y:S02]  /*1b9d0*/  MOV R180, R164 ;  /* 0x000000a400b47202 */ /* 0x000fe40000000f00 */
[----:B------:R-:W-:Y:S02]  /*1b9e0*/  MOV R148, R132 ;  /* 0x0000008400947202 */ /* 0x000fe40000000f00 */
[----:B------:R-:W-:Y:S02]  /*1b9f0*/  MOV R164, R134 ;  /* 0x0000008600a47202 */ /* 0x000fe40000000f00 */
[----:B------:R-:W-:Y:S01]  /*1ba00*/  MOV R155, R133 ;  /* 0x00000085009b7202 */ /* 0x000fe20000000f00 */
[--C-:B-1----:R-:W-:Y:S01]  /*1ba10*/  FFMA.FTZ R80, R104, c[0x0][0x23c], -R75.reuse ;  /* 0x00008f0068507a23 */ /* 0x102fe2000001084b */
[----:B------:R-:W-:Y:S01]  /*1ba20*/  MUFU.EX2 R134, R98 ;  /* 0x0000006200867308 */ /* 0x000fe20000000800 */
[--C-:B------:R-:W-:Y:S02]  /*1ba30*/  FFMA.FTZ R104, R116, c[0x0][0x23c], -R75.reuse ;  /* 0x00008f0074687a23 */ /* 0x100fe4000001084b */
[----:B------:R-:W-:Y:S01]  /*1ba40*/  FFMA.FTZ R75, R129, c[0x0][0x23c], -R75 ;  /* 0x00008f00814b7a23 */ /* 0x000fe2000001084b */
[----:B--2---:R-:W-:Y:S06]  /*1ba50*/  F2FP.PACK_AB R76, R224, R225 ;  /* 0x000000e1e04c723e */ /* 0x004fec00000000ff */
[----:B------:R1:W-:Y:S01]  /*1ba60*/  MUFU.EX2 R188, R80 ;  /* 0x0000005000bc7308 */ /* 0x0003e20000000800 */
[-C--:B------:R-:W-:Y:S09]  /*1ba70*/  HMMA.16816.F32 R4, R76, R88.reuse, R4 ;  /* 0x000000584c04723c */ /* 0x080ff20000001804 */
[----:B------:R-:W-:Y:S03]  /*1ba80*/  MUFU.EX2 R133, R99 ;  /* 0x0000006300857308 */ /* 0x000fe60000000800 */
[----:B-1----:R-:W-:Y:S07]  /*1ba90*/  F2FP.PACK_AB R80, R172, R168 ;  /* 0x000000a8ac50723e */ /* 0x002fee00000000ff */
[C---:B------:R-:W-:Y:S07]  /*1baa0*/  HMMA.16816.F32 R8, R80.reuse, R88, R8 ;  /* 0x000000585008723c */ /* 0x040fee0000001808 */
[--C-:B------:R-:W-:Y:S01]  /*1bab0*/  FFMA.FTZ R88, R102, c[0x0][0x23c], -R97.reuse ;  /* 0x00008f0066587a23 */ /* 0x100fe20000010861 */
[-C--:B------:R-:W-:Y:S03]  /*1bac0*/  HMMA.16816.F32 R12, R80, R90.reuse, R12 ;  /* 0x0000005a500c723c */ /* 0x080fe6000000180c */
[----:B------:R1:W-:Y:S01]  /*1bad0*/  MUFU.EX2 R129, R88 ;  /* 0x0000005800817308 */ /* 0x0003e20000000800 */
[--C-:B------:R-:W-:Y:S04]  /*1bae0*/  FFMA.FTZ R102, R118, c[0x0][0x23c], -R97.reuse ;  /* 0x00008f0076667a23 */ /* 0x100fe80000010861 */
[C---:B------:R-:W-:Y:S08]  /*1baf0*/  HMMA.16816.F32 R16, R76.reuse, R90, R16 ;  /* 0x0000005a4c10723c */ /* 0x040ff00000001810 */
[-C--:B------:R-:W-:Y:S08]  /*1bb00*/  HMMA.16816.F32 R20, R76, R92.reuse, R20 ;  /* 0x0000005c4c14723c */ /* 0x080ff00000001814 */
[C---:B------:R-:W-:Y:S01]  /*1bb10*/  HMMA.16816.F32 R24, R80.reuse, R92, R24 ;  /* 0x0000005c5018723c */ /* 0x040fe20000001818 */
[----:B-1----:R-:W1:Y:S06]  /*1bb20*/  LDSM.16.MT88.4 R88, [R231+0xa000] ;  /* 0x00a00000e758783b */ /* 0x002e6c0000004200 */
[--C-:B------:R-:W-:Y:S01]  /*1bb30*/  FFMA.FTZ R92, R103, c[0x0][0x23c], -R97.reuse ;  /* 0x00008f00675c7a23 */ /* 0x100fe20000010861 */
[-C--:B------:R-:W-:Y:S03]  /*1bb40*/  HMMA.16816.F32 R28, R80, R94.reuse, R28 ;  /* 0x0000005e501c723c */ /* 0x080fe6000000181c */
[----:B------:R2:W-:Y:S01]  /*1bb50*/  MUFU.EX2 R126, R92 ;  /* 0x0000005c007e7308 */ /* 0x0005e20000000800 */
[--C-:B------:R-:W-:Y:S04]  /*1bb60*/  FFMA.FTZ R103, R119, c[0x0][0x23c], -R97.reuse ;  /* 0x00008f0077677a23 */ /* 0x100fe80000010861 */
[C---:B------:R-:W-:Y:S05]  /*1bb70*/  HMMA.16816.F32 R32, R76.reuse, R94, R32 ;  /* 0x0000005e4c20723c */ /* 0x040fea0000001820 */
[----:B------:R-:W-:Y:S03]  /*1bb80*/  MUFU.EX2 R103, R103 ;  /* 0x0000006700677308 */ /* 0x000fe60000000800 */
[-C--:B----4-:R-:W-:Y:S08]  /*1bb90*/  HMMA.16816.F32 R36, R76, R84.reuse, R36 ;  /* 0x000000544c24723c */ /* 0x090ff00000001824 */
[C---:B------:R-:W-:Y:S04]  /*1bba0*/  HMMA.16816.F32 R40, R80.reuse, R84, R40 ;  /* 0x000000545028723c */ /* 0x040fe80000001828 */
[--C-:B--2---:R-:W-:Y:S03]  /*1bbb0*/  FFMA.FTZ R92, R114, c[0x0][0x23c], -R97.reuse ;  /* 0x00008f00725c7a23 */ /* 0x104fe60000010861 */
[--C-:B------:R-:W-:Y:S01]  /*1bbc0*/  FFMA.FTZ R84, R195, c[0x0][0x23c], -R96.reuse ;  /* 0x00008f00c3547a23 */ /* 0x100fe20000010860 */
[-C--:B------:R-:W-:Y:S01]  /*1bbd0*/  HMMA.16816.F32 R44, R80, R86.reuse, R44 ;  /* 0x00000056502c723c */ /* 0x080fe2000000182c */
[----:B------:R2:W-:Y:S03]  /*1bbe0*/  MUFU.EX2 R127, R92 ;  /* 0x0000005c007f7308 */ /* 0x0005e60000000800 */
[----:B------:R-:W-:Y:S02]  /*1bbf0*/  MOV R195, R194 ;  /* 0x000000c200c37202 */ /* 0x000fe40000000f00 */
[----:B------:R-:W-:Y:S02]  /*1bc00*/  MOV R194, R182 ;  /* 0x000000b600c27202 */ /* 0x000fe40000000f00 */
[C---:B------:R-:W-:Y:S03]  /*1bc10*/  HMMA.16816.F32 R48, R76.reuse, R86, R48 ;  /* 0x000000564c30723c */ /* 0x040fe60000001830 */
[----:B------:R4:W-:Y:S01]  /*1bc20*/  MUFU.EX2 R125, R84 ;  /* 0x00000054007d7308 */ /* 0x0009e20000000800 */
[----:B------:R-:W-:Y:S01]  /*1bc30*/  MOV R182, R108 ;  /* 0x0000006c00b67202 */ /* 0x000fe20000000f00 */
[----:B------:R-:W-:Y:S02]  /*1bc40*/  FFMA.FTZ R108, R3, c[0x0][0x23c], -R96 ;  /* 0x00008f00036c7a23 */ /* 0x000fe40000010860 */
[--C-:B------:R-:W-:Y:S01]  /*1bc50*/  FFMA.FTZ R3, R195, c[0x0][0x23c], -R100.reuse ;  /* 0x00008f00c3037a23 */ /* 0x100fe20000010864 */
[-C--:B-1----:R-:W-:Y:S04]  /*1bc60*/  HMMA.16816.F32 R52, R76, R88.reuse, R52 ;  /* 0x000000584c34723c */ /* 0x082fe80000001834 */
[----:B------:R-:W-:Y:S02]  /*1bc70*/  FFMA.FTZ R112, R182, c[0x0][0x23c], -R100 ;  /* 0x00008f00b6707a23 */ /* 0x000fe40000010864 */
[----:B---3--:R-:W-:Y:S02]  /*1bc80*/  FFMA.FTZ R2, R2, R113, R246 ;  /* 0x0000007102027223 */ /* 0x008fe400000100f6 */
[C---:B------:R-:W-:Y:S04]  /*1bc90*/  HMMA.16816.F32 R56, R80.reuse, R88, R56 ;  /* 0x000000585038723c */ /* 0x040fe80000001838 */
[----:B--2---:R-:W-:Y:S02]  /*1bca0*/  FFMA.FTZ R92, R115, c[0x0][0x23c], -R97 ;  /* 0x00008f00735c7a23 */ /* 0x004fe40000010861 */
[----:B------:R1:W-:Y:S01]  /*1bcb0*/  MUFU.EX2 R115, R3 ;  /* 0x0000000300737308 */ /* 0x0003e20000000800 */
[----:B------:R-:W-:Y:S01]  /*1bcc0*/  FFMA.FTZ R88, R183, c[0x0][0x23c], -R100 ;  /* 0x00008f00b7587a23 */ /* 0x000fe20000010864 */
[-C--:B------:R-:W-:Y:S04]  /*1bcd0*/  HMMA.16816.F32 R60, R80, R90.reuse, R60 ;  /* 0x0000005a503c723c */ /* 0x080fe8000000183c */
[--C-:B----4-:R-:W-:Y:S01]  /*1bce0*/  FFMA.FTZ R84, R107, c[0x0][0x23c], -R96.reuse ;  /* 0x00008f006b547a23 */ /* 0x110fe20000010860 */
[----:B------:R-:W-:Y:S01]  /*1bcf0*/  MOV R183, R105 ;  /* 0x0000006900b77202 */ /* 0x000fe20000000f00 */
[--C-:B------:R-:W-:Y:S01]  /*1bd00*/  FFMA.FTZ R105, R122, c[0x0][0x23c], -R96.reuse ;  /* 0x00008f007a697a23 */ /* 0x100fe20000010860 */
[----:B------:R-:W-:Y:S01]  /*1bd10*/  F2FP.PACK_AB R81, R191, R176 ;  /* 0x000000b0bf51723e */ /* 0x000fe200000000ff */
[----:B------:R-:W-:Y:S01]  /*1bd20*/  HMMA.16816.F32 R64, R76, R90, R64 ;  /* 0x0000005a4c40723c */ /* 0x000fe20000001840 */
[----:B------:R2:W-:Y:S03]  /*1bd30*/  MUFU.EX2 R121, R84 ;  /* 0x0000005400797308 */ /* 0x0005e60000000800 */
[----:B------:R-:W-:Y:S01]  /*1bd40*/  F2FP.PACK_AB R83, R190, R189 ;  /* 0x000000bdbe53723e */ /* 0x000fe200000000ff */
[----:B------:R-:W-:Y:S01]  /*1bd50*/  FFMA.FTZ R107, R74, c[0x0][0x23c], -R96 ;  /* 0x00008f004a6b7a23 */ /* 0x000fe20000010860 */
[----:B------:R-:W-:Y:S01]  /*1bd60*/  F2FP.PACK_AB R80, R185, R187 ;  /* 0x000000bbb950723e */ /* 0x000fe200000000ff */
[--C-:B------:R-:W-:Y:S01]  /*1bd70*/  FFMA.FTZ R74, R194, c[0x0][0x23c], -R100.reuse ;  /* 0x00008f00c24a7a23 */ /* 0x100fe20000010864 */
[----:B------:R-:W-:Y:S03]  /*1bd80*/  F2FP.PACK_AB R76, R205, R177 ;  /* 0x000000b1cd4c723e */ /* 0x000fe600000000ff */
[----:B------:R3:W-:Y:S01]  /*1bd90*/  MUFU.EX2 R132, R92 ;  /* 0x0000005c00847308 */ /* 0x0007e20000000800 */
[----:B------:R-:W-:Y:S02]  /*1bda0*/  F2FP.PACK_AB R78, R204, R206 ;  /* 0x000000cecc4e723e */ /* 0x000fe400000000ff */
[----:B------:R-:W-:Y:S01]  /*1bdb0*/  F2FP.PACK_AB R77, R202, R203 ;  /* 0x000000cbca4d723e */ /* 0x000fe200000000ff */
[--C-:B-1----:R-:W-:Y:S01]  /*1bdc0*/  FFMA.FTZ R3, R109, c[0x0][0x23c], -R100.reuse ;  /* 0x00008f006d037a23 */ /* 0x102fe20000010864 */
[----:B------:R-:W-:Y:S01]  /*1bdd0*/  F2FP.PACK_AB R79, R200, R201 ;  /* 0x000000c9c84f723e */ /* 0x000fe200000000ff */
[--C-:B------:R-:W-:Y:S01]  /*1bde0*/  FFMA.FTZ R109, R183, c[0x0][0x23c], -R100.reuse ;  /* 0x00008f00b76d7a23 */ /* 0x100fe20000010864 */
[----:B------:R-:W-:Y:S01]  /*1bdf0*/  F2FP.PACK_AB R82, R184, R186 ;  /* 0x000000bab852723e */ /* 0x000fe200000000ff */
[----:B------:R-:W-:Y:S02]  /*1be00*/  FFMA.FTZ R100, R181, c[0x0][0x23c], -R100 ;  /* 0x00008f00b5647a23 */ /* 0x000fe40000010864 */
[----:B------:R-:W-:Y:S01]  /*1be10*/  MUFU.EX2 R116, R88 ;  /* 0x0000005800747308 */ /* 0x000fe20000000800 */
[--C-:B--2---:R-:W-:Y:S09]  /*1be20*/  FFMA.FTZ R84, R110, c[0x0][0x23c], -R96.reuse ;  /* 0x00008f006e547a23 */ /* 0x104ff20000010860 */
[----:B------:R1:W-:Y:S01]  /*1be30*/  MUFU.EX2 R124, R84 ;  /* 0x00000054007c7308 */ /* 0x0003e20000000800 */
[----:B---3--:R-:W-:Y:S09]  /*1be40*/  LDSM.16.MT88.4 R92, [R232+0xa800] ;  /* 0x00a80000e85c783b */ /* 0x008ff20000004200 */
[----:B------:R-:W-:Y:S10]  /*1be50*/  MUFU.EX2 R113, R3 ;  /* 0x0000000300717308 */ /* 0x000ff40000000800 */
[----:B------:R-:W-:Y:S01]  /*1be60*/  MUFU.EX2 R114, R74 ;  /* 0x0000004a00727308 */ /* 0x000fe20000000800 */
[----:B-1----:R-:W-:Y:S02]  /*1be70*/  FFMA.FTZ R84, R111, c[0x0][0x23c], -R96 ;  /* 0x00008f006f547a23 */ /* 0x002fe40000010860 */
[----:B------:R-:W2:Y:S04]  /*1be80*/  LDL.LU R111, [R1+0xbc] ;  /* 0x0000bc00016f7983 */ /* 0x000ea80000300800 */
[----:B------:R-:W3:Y:S03]  /*1be90*/  LDL.LU R110, [R1+0xc0] ;  /* 0x0000c000016e7983 */ /* 0x000ee60000300800 */
[----:B------:R1:W-:Y:S01]  /*1bea0*/  MUFU.EX2 R117, R84 ;  /* 0x0000005400757308 */ /* 0x0003e20000000800 */
[----:B------:R-:W4:Y:S04]  /*1beb0*/  LDL.LU R89, [R1+0xc4] ;  /* 0x0000c40001597983 */ /* 0x000f280000300800 */
[----:B------:R-:W-:Y:S05]  /*1bec0*/  LDSM.16.MT88.4 R96, [R230+0xa800] ;  /* 0x00a80000e660783b */ /* 0x000fea0000004200 */
[----:B------:R-:W-:Y:S03]  /*1bed0*/  MUFU.EX2 R100, R100 ;  /* 0x0000006400647308 */ /* 0x000fe60000000800 */
[----:B-1----:R-:W1:Y:S02]  /*1bee0*/  LDSM.16.MT88.4 R84, [R229+0xa800] ;  /* 0x00a80000e554783b */ /* 0x002e640000004200 */
[-C--:B-1----:R-:W-:Y:S08]  /*1bef0*/  HMMA.16816.F32 R4, R76, R84.reuse, R4 ;  /* 0x000000544c04723c */ /* 0x082ff00000001804 */
[C---:B------:R-:W-:Y:S08]  /*1bf00*/  HMMA.16816.F32 R8, R80.reuse, R84, R8 ;  /* 0x000000545008723c */ /* 0x040ff00000001808 */
[-C--:B------:R-:W-:Y:S08]  /*1bf10*/  HMMA.16816.F32 R12, R80, R86.reuse, R12 ;  /* 0x00000056500c723c */ /* 0x080ff0000000180c */
[C---:B------:R-:W-:Y:S01]  /*1bf20*/  HMMA.16816.F32 R16, R76.reuse, R86, R16 ;  /* 0x000000564c10723c */ /* 0x040fe20000001810 */
[----:B------:R-:W-:Y:S07]  /*1bf30*/  LDSM.16.MT88.4 R84, [R229+0xb000] ;  /* 0x00b00000e554783b */ /* 0x000fee0000004200 */
[-C--:B------:R-:W-:Y:S08]  /*1bf40*/  HMMA.16816.F32 R20, R76, R92.reuse, R20 ;  /* 0x0000005c4c14723c */ /* 0x080ff00000001814 */
        /* <DEDUP_REMOVED lines=8> */
[----:B------:R-:W-:Y:S03]  /*1bfd0*/  LDSM.16.MT88.4 R96, [R230+0xb000] ;  /* 0x00b00000e660783b */ /* 0x000fe60000004200 */
[----:B--2---:R-:W-:Y:S02]  /*1bfe0*/  FFMA.FTZ R70, R70, R111, R252 ;  /* 0x0000006f46467223 */ /* 0x004fe400000100fc */
[----:B------:R-:W-:Y:S01]  /*1bff0*/  MUFU.EX2 R111, R104 ;  /* 0x00000068006f7308 */ /* 0x000fe20000000800 */
[----:B---3--:R-:W-:Y:S02]  /*1c000*/  FFMA.FTZ R69, R69, R110, R249 ;  /* 0x0000006e45457223 */ /* 0x008fe400000100f9 */
[----:B------:R-:W-:Y:S03]  /*1c010*/  FADD.FTZ R70, R180, R70 ;  /* 0x00000046b4467221 */ /* 0x000fe60000010000 */
[----:B------:R-:W-:Y:S01]  /*1c020*/  FADD.FTZ R69, R167, R69 ;  /* 0x00000045a7457221 */ /* 0x000fe20000010000 */
[----:B------:R-:W-:Y:S01]  /*1c030*/  MOV R167, R166 ;  /* 0x000000a600a77202 */ /* 0x000fe20000000f00 */
[----:B----4-:R-:W-:Y:S01]  /*1c040*/  FFMA.FTZ R101, R0, R89, R101 ;  /* 0x0000005900657223 */ /* 0x010fe20000010065 */
[----:B------:R-:W-:Y:S01]  /*1c050*/  MOV R166, R165 ;  /* 0x000000a500a67202 */ /* 0x000fe20000000f00 */
[----:B------:R-:W1:Y:S01]  /*1c060*/  LDSM.16.MT88.4 R88, [R231+0xa800] ;  /* 0x00a80000e758783b */ /* 0x000e620000004200 */
[----:B------:R-:W-:Y:S01]  /*1c070*/  MOV R165, R164 ;  /* 0x000000a400a57202 */ /* 0x000fe20000000f00 */
[----:B------:R-:W-:Y:S01]  /*1c080*/  FADD.FTZ R0, R248, R2 ;  /* 0x00000002f8007221 */ /* 0x000fe20000010000 */
[----:B------:R-:W-:Y:S01]  /*1c090*/  MOV R164, R155 ;  /* 0x0000009b00a47202 */ /* 0x000fe20000000f00 */
[----:B------:R-:W-:Y:S01]  /*1c0a0*/  FADD.FTZ R2, R167, R101 ;  /* 0x00000065a7027221 */ /* 0x000fe20000010000 */
[----:B------:R-:W-:Y:S01]  /*1c0b0*/  MOV R155, R148 ;  /* 0x00000094009b7202 */ /* 0x000fe20000000f00 */
[----:B------:R-:W-:Y:S01]  /*1c0c0*/  FADD.FTZ R0, R166, R0 ;  /* 0x00000000a6007221 */ /* 0x000fe20000010000 */
[----:B------:R-:W2:Y:S01]  /*1c0d0*/  MUFU.EX2 R110, R106 ;  /* 0x0000006a006e7308 */ /* 0x000ea20000000800 */
[----:B------:R-:W3:Y:S01]  /*1c0e0*/  LDL.LU R148, [R1+0x7c] ;  /* 0x00007c0001947983 */ /* 0x000ee20000300800 */
[----:B------:R-:W-:Y:S02]  /*1c0f0*/  FADD.FTZ R3, R165, R70 ;  /* 0x00000046a5037221 */ /* 0x000fe40000010000 */
[----:B------:R-:W-:Y:S01]  /*1c100*/  FADD.FTZ R0, R151, R0 ;  /* 0x0000000097007221 */ /* 0x000fe20000010000 */
[----:B------:R-:W-:Y:S01]  /*1c110*/  LDSM.16.MT88.4 R180, [R230+0xb800] ;  /* 0x00b80000e6b4783b */ /* 0x000fe20000004200 */
[----:B------:R-:W-:Y:S02]  /*1c120*/  FADD.FTZ R70, R164, R69 ;  /* 0x00000045a4467221 */ /* 0x000fe40000010000 */
[----:B------:R-:W-:Y:S02]  /*1c130*/  FADD.FTZ R69, R150, R3 ;  /* 0x0000000396457221 */ /* 0x000fe40000010000 */
[----:B------:R-:W-:Y:S01]  /*1c140*/  FADD.FTZ R0, R71, R0 ;  /* 0x0000000047007221 */ /* 0x000fe20000010000 */
[----:B------:R-:W4:Y:S01]  /*1c150*/  MUFU.EX2 R106, R75 ;  /* 0x0000004b006a7308 */ /* 0x000f220000000800 */
[----:B------:R-:W-:Y:S01]  /*1c160*/  FADD.FTZ R3, R149, R70 ;  /* 0x0000004695037221 */ /* 0x000fe20000010000 */
[----:B------:R-:W3:Y:S01]  /*1c170*/  LDL.LU R71, [R1+0x130] ;  /* 0x0001300001477983 */ /* 0x000ee20000300800 */
[----:B------:R-:W-:Y:S02]  /*1c180*/  FADD.FTZ R69, R68, R69 ;  /* 0x0000004544457221 */ /* 0x000fe40000010000 */
[----:B------:R-:W-:Y:S01]  /*1c190*/  FADD.FTZ R2, R155, R2 ;  /* 0x000000029b027221 */ /* 0x000fe20000010000 */
[----:B------:R-:W3:Y:S01]  /*1c1a0*/  LDL.LU R68, [R1+0x12c] ;  /* 0x00012c0001447983 */ /* 0x000ee20000300800 */
[----:B------:R-:W-:Y:S02]  /*1c1b0*/  FADD.FTZ R3, R72, R3 ;  /* 0x0000000348037221 */ /* 0x000fe40000010000 */
[----:B------:R-:W-:Y:S01]  /*1c1c0*/  FADD.FTZ R0, R240, R0 ;  /* 0x00000000f0007221 */ /* 0x000fe20000010000 */
[----:B------:R-:W3:Y:S01]  /*1c1d0*/  LDL.LU R72, [R1+0x128] ;  /* 0x0001280001487983 */ /* 0x000ee20000300800 */
[----:B------:R-:W-:Y:S01]  /*1c1e0*/  FADD.FTZ R69, R239, R69 ;  /* 0x00000045ef457221 */ /* 0x000fe20000010000 */
[----:B------:R-:W4:Y:S01]  /*1c1f0*/  MUFU.EX2 R104, R102 ;  /* 0x0000006600687308 */ /* 0x000f220000000800 */
[----:B------:R-:W-:Y:S01]  /*1c200*/  FADD.FTZ R74, R238, R3 ;  /* 0x00000003ee4a7221 */ /* 0x000fe20000010000 */
[----:B------:R-:W-:Y:S01]  /*1c210*/  LDSM.16.MT88.4 R164, [R232+0xb800] ;  /* 0x00b80000e8a4783b */ /* 0x000fe20000004200 */
[----:B------:R-:W-:Y:S01]  /*1c220*/  FADD.FTZ R0, R236, R0 ;  /* 0x00000000ec007221 */ /* 0x000fe20000010000 */
[----:B--2---:R-:W-:Y:S01]  /*1c230*/  F2FP.PACK_AB R196, R110, R111 ;  /* 0x0000006f6ec4723e */ /* 0x004fe200000000ff */
[----:B------:R-:W-:Y:S02]  /*1c240*/  FADD.FTZ R3, R235, R69 ;  /* 0x00000045eb037221 */ /* 0x000fe40000010000 */
[----:B------:R-:W-:Y:S02]  /*1c250*/  FADD.FTZ R74, R234, R74 ;  /* 0x0000004aea4a7221 */ /* 0x000fe40000010000 */
[----:B------:R-:W-:Y:S01]  /*1c260*/  FADD.FTZ R69, R228, R0 ;  /* 0x00000000e4457221 */ /* 0x000fe20000010000 */
[-C--:B-1----:R-:W-:Y:S01]  /*1c270*/  HMMA.16816.F32 R52, R76, R88.reuse, R52 ;  /* 0x000000584c34723c */ /* 0x082fe20000001834 */
[----:B------:R-:W1:Y:S02]  /*1c280*/  MUFU.EX2 R75, R112 ;  /* 0x00000070004b7308 */ /* 0x000e640000000800 */
[----:B----4-:R-:W-:Y:S01]  /*1c290*/  F2FP.PACK_AB R198, R106, R128 ;  /* 0x000000806ac6723e */ /* 0x010fe200000000ff */
[----:B------:R-:W-:Y:S02]  /*1c2a0*/  FADD.FTZ R3, R145, R3 ;  /* 0x0000000391037221 */ /* 0x000fe40000010000 */
[----:B------:R-:W-:Y:S02]  /*1c2b0*/  FADD.FTZ R69, R137, R69 ;  /* 0x0000004589457221 */ /* 0x000fe40000010000 */
[C---:B------:R-:W-:Y:S03]  /*1c2c0*/  HMMA.16816.F32 R56, R80.reuse, R88, R56 ;  /* 0x000000585038723c */ /* 0x040fe60000001838 */
[----:B------:R-:W-:Y:S01]  /*1c2d0*/  MUFU.EX2 R102, R105 ;  /* 0x0000006900667308 */ /* 0x000fe20000000800 */
[----:B------:R-:W-:Y:S01]  /*1c2e0*/  FADD.FTZ R3, R142, R3 ;  /* 0x000000038e037221 */ /* 0x000fe20000010000 */
[----:B------:R-:W-:Y:S03]  /*1c2f0*/  F2FP.PACK_AB R197, R103, R104 ;  /* 0x0000006867c5723e */ /* 0x000fe600000000ff */
[-C--:B------:R-:W-:Y:S04]  /*1c300*/  HMMA.16816.F32 R60, R80, R90.reuse, R60 ;  /* 0x0000005a503c723c */ /* 0x080fe8000000183c */
[----:B------:R-:W-:Y:S01]  /*1c310*/  FADD.FTZ R3, R141, R3 ;  /* 0x000000038d037221 */ /* 0x000fe20000010000 */
[----:B------:R-:W2:Y:S02]  /*1c320*/  MUFU.EX2 R101, R123 ;  /* 0x0000007b00657308 */ /* 0x000ea40000000800 */
[----:B------:R-:W-:Y:S01]  /*1c330*/  F2FP.PACK_AB R81, R121, R125 ;  /* 0x0000007d7951723e */ /* 0x000fe200000000ff */
[----:B------:R-:W-:Y:S01]  /*1c340*/  HMMA.16816.F32 R64, R76, R90, R64 ;  /* 0x0000005a4c40723c */ /* 0x000fe20000001840 */
[----:B------:R-:W4:Y:S03]  /*1c350*/  LDSM.16.MT88.4 R88, [R231+0xb000] ;  /* 0x00b00000e758783b */ /* 0x000f260000004200 */
[----:B------:R-:W-:Y:S01]  /*1c360*/  F2FP.PACK_AB R83, R117, R124 ;  /* 0x0000007c7553723e */ /* 0x000fe200000000ff */
[----:B------:R-:W-:Y:S01]  /*1c370*/  FADD.FTZ R3, R215, R3 ;  /* 0x00000003d7037221 */ /* 0x000fe20000010000 */
[----:B------:R-:W-:Y:S02]  /*1c380*/  F2FP.PACK_AB R80, R115, R116 ;  /* 0x000000747350723e */ /* 0x000fe400000000ff */
[----:B------:R-:W-:Y:S01]  /*1c390*/  F2FP.PACK_AB R76, R188, R135 ;  /* 0x00000087bc4c723e */ /* 0x000fe200000000ff */
[----:B------:R-:W-:Y:S03]  /*1c3a0*/  FADD.FTZ R3, R222, R3 ;  /* 0x00000003de037221 */ /* 0x000fe60000010000 */
[----:B------:R-:W-:Y:S01]  /*1c3b0*/  F2FP.PACK_AB R78, R133, R134 ;  /* 0x00000086854e723e */ /* 0x000fe200000000ff */
[----:B------:R-:W-:Y:S01]  /*1c3c0*/  FADD.FTZ R3, R213, R3 ;  /* 0x00000003d5037221 */ /* 0x000fe20000010000 */
[----:B------:R-:W-:Y:S02]  /*1c3d0*/  F2FP.PACK_AB R77, R126, R129 ;  /* 0x000000817e4d723e */ /* 0x000fe400000000ff */
[----:B------:R-:W-:Y:S02]  /*1c3e0*/  F2FP.PACK_AB R79, R132, R127 ;  /* 0x0000007f844f723e */ /* 0x000fe400000000ff */
[----:B------:R-:W-:Y:S02]  /*1c3f0*/  F2FP.PACK_AB R82, R113, R114 ;  /* 0x000000727152723e */ /* 0x000fe400000000ff */
[----:B-1----:R-:W-:Y:S02]  /*1c400*/  F2FP.PACK_AB R194, R100, R75 ;  /* 0x0000004b64c2723e */ /* 0x002fe400000000ff */
[----:B--2---:R-:W-:Y:S01]  /*1c410*/  F2FP.PACK_AB R193, R101, R102 ;  /* 0x0000006665c1723e */ /* 0x004fe200000000ff */
[-C--:B------:R-:W-:Y:S08]  /*1c420*/  HMMA.16816.F32 R4, R76, R84.reuse, R4 ;  /* 0x000000544c04723c */ /* 0x080ff00000001804 */
[C---:B------:R-:W-:Y:S01]  /*1c430*/  HMMA.16816.F32 R8, R80.reuse, R84, R8 ;  /* 0x000000545008723c */ /* 0x040fe20000001808 */
[----:B------:R-:W-:Y:S07]  /*1c440*/  MUFU.EX2 R85, R109 ;  /* 0x0000006d00557308 */ /* 0x000fee0000000800 */
[-C--:B------:R-:W-:Y:S03]  /*1c450*/  HMMA.16816.F32 R12, R80, R86.reuse, R12 ;  /* 0x00000056500c723c */ /* 0x080fe6000000180c */
[----:B------:R-:W1:Y:S05]  /*1c460*/  MUFU.EX2 R84, R120 ;  /* 0x0000007800547308 */ /* 0x000e6a0000000800 */
[C---:B------:R-:W-:Y:S05]  /*1c470*/  HMMA.16816.F32 R16, R76.reuse, R86, R16 ;  /* 0x000000564c10723c */ /* 0x040fea0000001810 */
[----:B------:R-:W-:Y:S03]  /*1c480*/  MUFU.EX2 R86, R108 ;  /* 0x0000006c00567308 */ /* 0x000fe60000000800 */
[-C--:B------:R-:W-:Y:S07]  /*1c490*/  HMMA.16816.F32 R20, R76, R92.reuse, R20 ;  /* 0x0000005c4c14723c */ /* 0x080fee0000001814 */
[----:B------:R-:W2:Y:S01]  /*1c4a0*/  MUFU.EX2 R87, R107 ;  /* 0x0000006b00577308 */ /* 0x000ea20000000800 */
[C---:B------:R-:W-:Y:S04]  /*1c4b0*/  HMMA.16816.F32 R24, R80.reuse, R92, R24 ;  /* 0x0000005c5018723c */ /* 0x040fe80000001818 */
[----:B-1----:R-:W-:Y:S04]  /*1c4c0*/  F2FP.PACK_AB R192, R85, R84 ;  /* 0x0000005455c0723e */ /* 0x002fe800000000ff */
[-C--:B------:R-:W-:Y:S08]  /*1c4d0*/  HMMA.16816.F32 R28, R80, R94.reuse, R28 ;  /* 0x0000005e501c723c */ /* 0x080ff0000000181c */
[C---:B------:R-:W-:Y:S04]  /*1c4e0*/  HMMA.16816.F32 R32, R76.reuse, R94, R32 ;  /* 0x0000005e4c20723c */ /* 0x040fe80000001820 */
[----:B--2---:R-:W-:Y:S04]  /*1c4f0*/  F2FP.PACK_AB R195, R86, R87 ;  /* 0x0000005756c3723e */ /* 0x004fe800000000ff */
[-C--:B------:R-:W-:Y:S08]  /*1c500*/  HMMA.16816.F32 R36, R76, R96.reuse, R36 ;  /* 0x000000604c24723c */ /* 0x080ff00000001824 */
[C---:B------:R-:W-:Y:S08]  /*1c510*/  HMMA.16816.F32 R40, R80.reuse, R96, R40 ;  /* 0x000000605028723c */ /* 0x040ff00000001828 */
[-C--:B------:R-:W-:Y:S08]  /*1c520*/  HMMA.16816.F32 R44, R80, R98.reuse, R44 ;  /* 0x00000062502c723c */ /* 0x080ff0000000182c */
[C---:B------:R-:W-:Y:S08]  /*1c530*/  HMMA.16816.F32 R48, R76.reuse, R98, R48 ;  /* 0x000000624c30723c */ /* 0x040ff00000001830 */
[-C--:B----4-:R-:W-:Y:S08]  /*1c540*/  HMMA.16816.F32 R52, R76, R88.reuse, R52 ;  /* 0x000000584c34723c */ /* 0x090ff00000001834 */
[C---:B------:R-:W-:Y:S08]  /*1c550*/  HMMA.16816.F32 R56, R80.reuse, R88, R56 ;  /* 0x000000585038723c */ /* 0x040ff00000001838 */
[-C--:B------:R-:W-:Y:S08]  /*1c560*/  HMMA.16816.F32 R60, R80, R90.reuse, R60 ;  /* 0x0000005a503c723c */ /* 0x080ff0000000183c */
[----:B------:R-:W-:Y:S04]  /*1c570*/  HMMA.16816.F32 R64, R76, R90, R64 ;  /* 0x0000005a4c40723c */ /* 0x000fe80000001840 */
[----:B---3--:R-:W-:Y:S02]  /*1c580*/  FADD.FTZ R2, R148, R2 ;  /* 0x0000000294027221 */ /* 0x008fe40000010000 */
[----:B------:R-:W1:Y:S02]  /*1c590*/  LDSM.16.MT88.4 R148, [R229+0xb800] ;  /* 0x00b80000e594783b */ /* 0x000e640000004200 */
[----:B------:R-:W-:Y:S04]  /*1c5a0*/  FADD.FTZ R2, R73, R2 ;  /* 0x0000000249027221 */ /* 0x000fe80000010000 */
[----:B------:R-:W-:Y:S02]  /*1c5b0*/  FADD.FTZ R2, R237, R2 ;  /* 0x00000002ed027221 */ /* 0x000fe40000010000 */
[----:B------:R-:W2:Y:S02]  /*1c5c0*/  LDL.LU R73, [R1+0x124] ;  /* 0x0001240001497983 */ /* 0x000ea40000300800 */
[----:B------:R-:W-:Y:S02]  /*1c5d0*/  FADD.FTZ R70, R233, R2 ;  /* 0x00000002e9467221 */ /* 0x000fe40000010000 */
        /* <DEDUP_REMOVED lines=11> */
[----:B------:R-:W-:Y:S03]  /*1c690*/  FADD.FTZ R0, R158, R0 ;  /* 0x000000009e007221 */ /* 0x000fe60000010000 */
[----:B------:R3:W5:Y:S01]  /*1c6a0*/  LDL.LU R236, [R1+0x110] ;  /* 0x0001100001ec7983 */ /* 0x0007620000300800 */
[----:B------:R-:W-:Y:S03]  /*1c6b0*/  FADD.FTZ R0, R157, R0 ;  /* 0x000000009d007221 */ /* 0x000fe60000010000 */
[----:B------:R3:W5:Y:S01]  /*1c6c0*/  LDL.LU R235, [R1+0x10c] ;  /* 0x00010c0001eb7983 */ /* 0x0007620000300800 */
[----:B------:R-:W-:Y:S03]  /*1c6d0*/  FADD.FTZ R0, R162, R0 ;  /* 0x00000000a2007221 */ /* 0x000fe60000010000 */
[----:B------:R3:W5:Y:S01]  /*1c6e0*/  LDL.LU R234, [R1+0x108] ;  /* 0x0001080001ea7983 */ /* 0x0007620000300800 */
[----:B------:R-:W-:Y:S01]  /*1c6f0*/  FADD.FTZ R0, R161, R0 ;  /* 0x00000000a1007221 */ /* 0x000fe20000010000 */
[-C--:B-1----:R-:W-:Y:S02]  /*1c700*/  HMMA.16816.F32 R140, R196, R148.reuse, R4 ;  /* 0x00000094c48c723c */ /* 0x082fe40000001804 */
[----:B------:R3:W5:Y:S03]  /*1c710*/  LDL.LU R233, [R1+0x104] ;  /* 0x0001040001e97983 */ /* 0x0007660000300800 */
[----:B------:R-:W-:Y:S01]  /*1c720*/  FADD.FTZ R0, R247, R0 ;  /* 0x00000000f7007221 */ /* 0x000fe20000010000 */
[----:B------:R3:W5:Y:S01]  /*1c730*/  LDL.LU R228, [R1+0x100] ;  /* 0x0001000001e47983 */ /* 0x0007620000300800 */
        /* <DEDUP_REMOVED lines=12> */
[----:B------:R-:W1:Y:S01]  /*1c800*/  LDSM.16.MT88.4 R4, [R231+0xb800] ;  /* 0x00b80000e704783b */ /* 0x000e620000004200 */
        /* <DEDUP_REMOVED lines=45> */
[----:B------:R-:W-:Y:S01]  /*1cae0*/  FADD.FTZ R2, R201, R10 ;  /* 0x0000000ac9027221 */ /* 0x000fe20000010000 */
[-C--:B-1----:R-:W-:Y:S03]  /*1caf0*/  HMMA.16816.F32 R184, R196, R4.reuse, R52 ;  /* 0x00000004c4b8723c */ /* 0x082fe60000001834 */
[----:B------:R-:W-:Y:S02]  /*1cb00*/  FADD.FTZ R0, R125, R8 ;  /* 0x000000087d007221 */ /* 0x000fe40000010000 */
[----:B------:R-:W-:Y:S01]  /*1cb10*/  FADD.FTZ R3, R135, R3 ;  /* 0x0000000387037221 */ /* 0x000fe20000010000 */
[----:B------:R-:W-:Y:S01]  /*1cb20*/  MOV R135, R71 ;  /* 0x0000004700877202 */ /* 0x000fe20000000f00 */
[----:B------:R-:W-:Y:S02]  /*1cb30*/  FADD.FTZ R2, R200, R2 ;  /* 0x00000002c8027221 */ /* 0x000fe40000010000 */
[----:B------:R-:W-:Y:S03]  /*1cb40*/  FADD.FTZ R0, R121, R0 ;  /* 0x0000000079007221 */ /* 0x000fe60000010000 */
        /* <DEDUP_REMOVED lines=13> */
[----:B------:R-:W-:Y:S02]  /*1cc20*/  FADD.FTZ R2, R114, R2 ;  /* 0x0000000272027221 */ /* 0x000fe40000010000 */
[----:B------:R-:W-:Y:S01]  /*1cc30*/  FADD.FTZ R8, R133, R3 ;  /* 0x0000000385087221 */ /* 0x000fe20000010000 */
[----:B------:R-:W-:Y:S03]  /*1cc40*/  MOV R133, R72 ;  /* 0x0000004800857202 */ /* 0x000fe60000000f00 */
        /* <DEDUP_REMOVED lines=21> */
[----:B------:R3:W-:Y:S01]  /*1cda0*/  STL [R1+0xc4], R0 ;  /* 0x0000c40001007387 */ /* 0x0007e20000100800 */
[----:B--2---:R-:W-:Y:S01]  /*1cdb0*/  MOV R132, R73 ;  /* 0x0000004900847202 */ /* 0x004fe20000000f00 */
[----:B---3-5:R-:W-:-:S05]  /*1cdc0*/  @P1 BRA `(.L_x_466) ;  /* 0xffff8b9000001947 */ /* 0x028fca000383ffff */
.L_x_465:
[----:B------:R-:W2:Y:S04]  /*1cdd0*/  LDL.LU R3, [R1+0xbc] ;  /* 0x0000bc0001037983 */ /* 0x000ea80000300800 */
[----:B------:R-:W1:Y:S01]  /*1cde0*/  S2R R42, SR_TID.X ;  /* 0x00000000002a7919 */ /* 0x000e620000002100 */
[----:B------:R-:W3:Y:S01]  /*1cdf0*/  S2UR UR4, SR_CTAID.Y ;  /* 0x00000000000479c3 */ /* 0x000ee20000002600 */
[----:B------:R-:W-:-:S02]  /*1ce00*/  UISETP.NE.AND UP0, UPT, UR31, -0x1, UPT ;  /* 0xffffffff1f00788c */ /* 0x000fc4000bf05270 */
[----:B------:R-:W4:Y:S01]  /*1ce10*/  LDL.LU R6, [R1+0xc0] ;  /* 0x0000c00001067983 */ /* 0x000f220000300800 */
[----:B------:R-:W-:-:S03]  /*1ce20*/  ULDC.64 UR6, c[0x0][0x1e8] ;  /* 0x00007a0000067ab9 */ /* 0x000fc60000000a00 */
[----:B-----5:R-:W4:Y:S04]  /*1ce30*/  LDL.LU R8, [R1+0xc4] ;  /* 0x0000c40001087983 */ /* 0x020f280000300800 */
        /* <DEDUP_REMOVED lines=13> */
[CC--:B------:R-:W-:Y:S01]  /*1cf10*/  LEA.HI R14, R43.reuse, R42.reuse, RZ, 0x2 ;  /* 0x0000002a2b0e7211 */ /* 0x0c0fe200078f10ff */
        /* <DEDUP_REMOVED lines=58> */
[C---:B--2---:R-:W-:Y:S01]  /*1d2c0*/  FMUL.FTZ R140, R0.reuse, R140 ;  /* 0x0000008c008c7220 */ /* 0x044fe20000410000 */
[----:B------:R-:W-:Y:S01]  /*1d2d0*/  MOV R2, 0x3f800000 ;  /* 0x3f80000000027802 */ /* 0x000fe20000000f00 */
[----:B------:R-:W1:Y:S01]  /*1d2e0*/  @P4 MUFU.RCP R3, R37 ;  /* 0x0000002500034308 */ /* 0x000e620000001000 */
[----:B------:R-:W-:Y:S01]  /*1d2f0*/  FSETP.NE.FTZ.AND P0, PT, R39, RZ, PT ;  /* 0x000000ff2700720b */ /* 0x000fe20003f15000 */
[----:B------:R-:W-:-:S02]  /*1d300*/  FMUL.FTZ R7, R0, R141 ;  /* 0x0000008d00077220 */ /* 0x000fc40000410000 */
[C---:B------:R-:W-:Y:S02]  /*1d310*/  FMUL.FTZ R148, R0.reuse, R148 ;  /* 0x0000009400947220 */ /* 0x040fe40000410000 */
[C---:B------:R-:W-:Y:S01]  /*1d320*/  FMUL.FTZ R5, R0.reuse, R149 ;  /* 0x0000009500057220 */ /* 0x040fe20000410000 */
[----:B------:R-:W-:Y:S01]  /*1d330*/  F2FP.PACK_AB R7, R7, R140 ;  /* 0x0000008c0707723e */ /* 0x000fe200000000ff */
[----:B------:R-:W2:Y:S01]  /*1d340*/  @P3 MUFU.RCP R2, R40 ;  /* 0x0000002800023308 */ /* 0x000ea20000001000 */
        /* <DEDUP_REMOVED lines=44> */
[----:B--2---:R-:W-:Y:S01]  /*1d610*/  FMUL.FTZ R136, R2, R136 ;  /* 0x0000008802887220 */ /* 0x004fe20000410000 */
        /* <DEDUP_REMOVED lines=23> */
[----:B------:R-:W-:Y:S01]  /*1d790*/  SHF.R.S32.HI R2, RZ, 0x1f, R14 ;  /* 0x0000001fff027819 */ /* 0x000fe2000001140e */
[----:B-1----:R-:W-:Y:S01]  /*1d7a0*/  FMUL.FTZ R139, R0, R139 ;  /* 0x0000008b008b7220 */ /* 0x002fe20000410000 */
[----:B------:R-:W-:Y:S01]  /*1d7b0*/  F2FP.PACK_AB R26, R26, R188 ;  /* 0x000000bc1a1a723e */ /* 0x000fe200000000ff */
[----:B------:R-:W-:Y:S01]  /*1d7c0*/  FMUL.FTZ R10, R0, R138 ;  /* 0x0000008a000a7220 */ /* 0x000fe20000410000 */
[----:B------:R-:W-:Y:S01]  /*1d7d0*/  LEA.HI R2, R2, R3, RZ, 0x3 ;  /* 0x0000000302027211 */ /* 0x000fe200078f18ff */
[C---:B------:R-:W-:Y:S01]  /*1d7e0*/  FMUL.FTZ R147, R0.reuse, R147 ;  /* 0x0000009300937220 */ /* 0x040fe20000410000 */
        /* <DEDUP_REMOVED lines=40> */
[----:B------:R3:W-:Y:S04]  /*1da70*/  STS [R2+0x2000], R9 ;  /* 0x0020000902007388 */ /* 0x0007e80000000800 */
[----:B------:R4:W-:Y:S04]  /*1da80*/  STS [R2+0x2400], R10 ;  /* 0x0024000a02007388 */ /* 0x0009e80000000800 */
[----:B------:R-:W-:Y:S04]  /*1da90*/  STS [R3+0x2000], R19 ;  /* 0x0020001303007388 */ /* 0x000fe80000000800 */
[----:B------:R-:W-:Y:S01]  /*1daa0*/  STS [R3+0x2400], R18 ;  /* 0x0024001203007388 */ /* 0x000fe20000000800 */
[----:B-1----:R-:W-:-:S02]  /*1dab0*/  SEL R5, R0, 0xffffffe0, !P1 ;  /* 0xffffffe000057807 */ /* 0x002fc40004800000 */
[C---:B------:R-:W-:Y:S02]  /*1dac0*/  IADD3 R0, R2.reuse, 0x40, RZ ;  /* 0x0000004002007810 */ /* 0x040fe40007ffe0ff */
[CC--:B--2---:R-:W-:Y:S02]  /*1dad0*/  IADD3 R4, R2.reuse, R5.reuse, RZ ;  /* 0x0000000502047210 */ /* 0x0c4fe40007ffe0ff */
[----:B------:R-:W-:Y:S02]  /*1dae0*/  @P2 IADD3 R0, R2, -0x40, RZ ;  /* 0xffffffc002002810 */ /* 0x000fe40007ffe0ff */
[----:B---3--:R-:W-:Y:S01]  /*1daf0*/  MOV R9, 0x7f800000 ;  /* 0x7f80000000097802 */ /* 0x008fe20000000f00 */
[----:B------:R-:W-:Y:S01]  /*1db00*/  STS [R4], R17 ;  /* 0x0000001104007388 */ /* 0x000fe20000000800 */
[----:B----4-:R-:W-:-:S03]  /*1db10*/  IADD3 R2, R3, R5, RZ ;  /* 0x0000000503027210 */ /* 0x010fc60007ffe0ff */
[----:B------:R-:W-:Y:S04]  /*1db20*/  STS [R4+0x400], R16 ;  /* 0x0004001004007388 */ /* 0x000fe80000000800 */
[----:B------:R1:W-:Y:S04]  /*1db30*/  STS [R2], R13 ;  /* 0x0000000d02007388 */ /* 0x0003e80000000800 */
[----:B------:R2:W-:Y:S04]  /*1db40*/  STS [R2+0x400], R12 ;  /* 0x0004000c02007388 */ /* 0x0005e80000000800 */
[----:B------:R-:W-:Y:S04]  /*1db50*/  STS [R4+0x2000], R15 ;  /* 0x0020000f04007388 */ /* 0x000fe80000000800 */
[----:B------:R3:W-:Y:S04]  /*1db60*/  STS [R4+0x2400], R14 ;  /* 0x0024000e04007388 */ /* 0x0007e80000000800 */
[----:B------:R-:W-:Y:S04]  /*1db70*/  STS [R2+0x2000], R11 ;  /* 0x0020000b02007388 */ /* 0x000fe80000000800 */
[----:B------:R4:W-:Y:S04]  /*1db80*/  STS [R2+0x2400], R24 ;  /* 0x0024001802007388 */ /* 0x0009e80000000800 */
[----:B------:R-:W-:Y:S01]  /*1db90*/  STS [R0], R33 ;  /* 0x0000002100007388 */ /* 0x000fe20000000800 */
[----:B-1----:R-:W-:-:S03]  /*1dba0*/  MOV R13, 0x7f800000 ;  /* 0x7f800000000d7802 */ /* 0x002fc60000000f00 */
[----:B------:R-:W-:Y:S01]  /*1dbb0*/  STS [R0+0x400], R32 ;  /* 0x0004002000007388 */ /* 0x000fe20000000800 */
[----:B--2---:R-:W-:Y:S02]  /*1dbc0*/  MOV R12, 0x7f800000 ;  /* 0x7f800000000c7802 */ /* 0x004fe40000000f00 */
[----:B---3--:R-:W-:Y:S02]  /*1dbd0*/  IADD3 R4, R0, 0x400, RZ ;  /* 0x0000040000047810 */ /* 0x008fe40007ffe0ff */
[----:B------:R-:W-:Y:S02]  /*1dbe0*/  MOV R14, 0x7f800000 ;  /* 0x7f800000000e7802 */ /* 0x000fe40000000f00 */
[C---:B------:R-:W-:Y:S02]  /*1dbf0*/  IADD3 R4, R8.reuse, R4, R5 ;  /* 0x0000000408047210 */ /* 0x040fe40007ffe005 */
[----:B----4-:R-:W-:-:S04]  /*1dc00*/  IADD3 R2, R8, R0, RZ ;  /* 0x0000000008027210 */ /* 0x010fc80007ffe0ff */
        /* <DEDUP_REMOVED lines=21> */
[----:B--2---:R-:W-:-:S04]  /*1dd60*/  LOP3.LUT R0, R41, 0xffffffe0, RZ, 0xc0, !PT ;  /* 0xffffffe029007812 */ /* 0x004fc800078ec0ff */
[----:B------:R-:W-:Y:S01]  /*1dd70*/  IADD3 R0, -R0, R42, RZ ;  /* 0x0000002a00007210 */ /* 0x000fe20007ffe1ff */
[----:B-1----:R-:W1:Y:S03]  /*1dd80*/  @P4 MUFU.LG2 R3, R37 ;  /* 0x0000002500034308 */ /* 0x002e660000000c00 */
[----:B------:R-:W-:Y:S01]  /*1dd90*/  LOP3.LUT P1, RZ, R0, 0x3, RZ, 0xc0, !PT ;  /* 0x0000000300ff7812 */ /* 0x000fe2000782c0ff */
[----:B---3--:R-:W-:Y:S01]  /*1dda0*/  @P5 FMUL.FTZ R4, R5, 0.69314718246459960938 ;  /* 0x3f31721805045820 */ /* 0x008fe20000410000 */
[----:B------:R2:W3:Y:S03]  /*1ddb0*/  LDS.128 R16, [R240] ;  /* 0x00000000f0107984 */ /* 0x0004e60000000c00 */
        /* <DEDUP_REMOVED lines=59> */
.L_x_470:
[----:B------:R-:W-:Y:S05]  /*1e170*/  BSYNC B0 ;  /* 0x0000000000007941 */ /* 0x000fea0003800000 */
.L_x_469:
        /* <DEDUP_REMOVED lines=36> */
.L_x_472:
[----:B------:R-:W-:Y:S05]  /*1e3c0*/  BSYNC B0 ;  /* 0x0000000000007941 */ /* 0x000fea0003800000 */
.L_x_471:
        /* <DEDUP_REMOVED lines=15> */
.L_x_474:
[----:B------:R-:W-:Y:S05]  /*1e4c0*/  BSYNC B0 ;  /* 0x0000000000007941 */ /* 0x000fea0003800000 */
.L_x_473:
        /* <DEDUP_REMOVED lines=15> */
.L_x_476:
[----:B------:R-:W-:Y:S05]  /*1e5c0*/  BSYNC B0 ;  /* 0x0000000000007941 */ /* 0x000fea0003800000 */
.L_x_475:
        /* <DEDUP_REMOVED lines=15> */
.L_x_478:
[----:B------:R-:W-:Y:S05]  /*1e6c0*/  BSYNC B0 ;  /* 0x0000000000007941 */ /* 0x000fea0003800000 */
.L_x_477:
        /* <DEDUP_REMOVED lines=15> */
.L_x_480:
[----:B------:R-:W-:Y:S05]  /*1e7c0*/  BSYNC B0 ;  /* 0x0000000000007941 */ /* 0x000fea0003800000 */
.L_x_479:
        /* <DEDUP_REMOVED lines=15> */
.L_x_482:
[----:B------:R-:W-:Y:S05]  /*1e8c0*/  BSYNC B0 ;  /* 0x0000000000007941 */ /* 0x000fea0003800000 */
.L_x_481:
        /* <DEDUP_REMOVED lines=15> */
.L_x_484:
[----:B------:R-:W-:Y:S05]  /*1e9c0*/  BSYNC B0 ;  /* 0x0000000000007941 */ /* 0x000fea0003800000 */
.L_x_483:
        /* <DEDUP_REMOVED lines=15> */
.L_x_406:
        /* <DEDUP_REMOVED lines=73> */
.L_x_486:
[----:B------:R-:W-:Y:S05]  /*1ef50*/  BSYNC B0 ;  /* 0x0000000000007941 */ /* 0x000fea0003800000 */
.L_x_485:
        /* <DEDUP_REMOVED lines=17> */
.L_x_488:
[----:B------:R-:W-:Y:S05]  /*1f070*/  BSYNC B0 ;  /* 0x0000000000007941 */ /* 0x000fea0003800000 */
.L_x_487:
        /* <DEDUP_REMOVED lines=16> */
.L_x_490:
[----:B------:R-:W-:Y:S05]  /*1f180*/  BSYNC B0 ;  /* 0x0000000000007941 */ /* 0x000fea0003800000 */
.L_x_489:
        /* <DEDUP_REMOVED lines=16> */
.L_x_492:
[----:B------:R-:W-:Y:S05]  /*1f290*/  BSYNC B0 ;  /* 0x0000000000007941 */ /* 0x000fea0003800000 */
.L_x_491:
        /* <DEDUP_REMOVED lines=16> */
.L_x_494:
[----:B------:R-:W-:Y:S05]  /*1f3a0*/  BSYNC B0 ;  /* 0x0000000000007941 */ /* 0x000fea0003800000 */
.L_x_493:
        /* <DEDUP_REMOVED lines=16> */
.L_x_496:
[----:B------:R-:W-:Y:S05]  /*1f4b0*/  BSYNC B0 ;  /* 0x0000000000007941 */ /* 0x000fea0003800000 */
.L_x_495:
        /* <DEDUP_REMOVED lines=16> */
.L_x_498:
[----:B------:R-:W-:Y:S05]  /*1f5c0*/  BSYNC B0 ;  /* 0x0000000000007941 */ /* 0x000fea0003800000 */
.L_x_497:
        /* <DEDUP_REMOVED lines=15> */
.L_x_500:
[----:B------:R-:W-:Y:S05]  /*1f6c0*/  BSYNC B0 ;  /* 0x0000000000007941 */ /* 0x000fea0003800000 */
.L_x_499:
        /* <DEDUP_REMOVED lines=72> */
.L_x_501:
        /* <DEDUP_REMOVED lines=11> */
.L_x_1137:


//--------------------- .text._ZN5flash16flash_fwd_kernelI23Flash_fwd_kernel_traitsILi64ELi128ELi64ELi4ELb0ELb0EN7cutlass6half_tE19Flash_kernel_traitsILi64ELi128ELi64ELi4ES3_EELb1ELb1ELb0ELb0ELb0ELb0ELb0ELb0EEEvNS_16Flash_fwd_paramsE --------------------------
	.section	.text._ZN5flash16flash_fwd_kernelI23Flash_fwd_kernel_traitsILi64ELi128ELi64ELi4ELb0ELb0EN7cutlass6half_tE19Flash_kernel_traitsILi64ELi128ELi64ELi4ES3_EELb1ELb1ELb0ELb0ELb0ELb0ELb0ELb0EEEvNS_16Flash_fwd_paramsE,"ax",@progbits
	.sectioninfo	@"SHI_REGISTERS=255"
	.align	128
        .global         _ZN5flash16flash_fwd_kernelI23Flash_fwd_kernel_traitsILi64ELi128ELi64ELi4ELb0ELb0EN7cutlass6half_tE19Flash_kernel_traitsILi64ELi128ELi64ELi4ES3_EELb1ELb1ELb0ELb0ELb0ELb0ELb0ELb0EEEvNS_16Flash_fwd_paramsE
        .type           _ZN5flash16flash_fwd_kernelI23Flash_fwd_kernel_traitsILi64ELi128ELi64ELi4ELb0ELb0EN7cutlass6half_tE19Flash_kernel_traitsILi64ELi128ELi64ELi4ES3_EELb1ELb1ELb0ELb0ELb0ELb0ELb0ELb0EEEvNS_16Flash_fwd_paramsE,@function
        .size           _ZN5flash16flash_fwd_kernelI23Flash_fwd_kernel_traitsILi64ELi128ELi64ELi4ELb0ELb0EN7cutlass6half_tE19Flash_kernel_traitsILi64ELi128ELi64ELi4ES3_EELb1ELb1ELb0ELb0ELb0ELb0ELb0ELb0EEEvNS_16Flash_fwd_paramsE,(.L_x_1138 - _ZN5flash16flash_fwd_kernelI23Flash_fwd_kernel_traitsILi64ELi128ELi64ELi4ELb0ELb0EN7cutlass6half_tE19Flash_kernel_traitsILi64ELi128ELi64ELi4ES3_EELb1ELb1ELb0ELb0ELb0ELb0ELb0ELb0EEEvNS_16Flash_fwd_paramsE)
        .other          _ZN5flash16flash_fwd_kernelI23Flash_fwd_kernel_traitsILi64ELi128ELi64ELi4ELb0ELb0EN7cutlass6half_tE19Flash_kernel_traitsILi64ELi128ELi64ELi4ES3_EELb1ELb1ELb0ELb0ELb0ELb0ELb0ELb0EEEvNS_16Flash_fwd_paramsE,@"STO_CUDA_ENTRY STV_DEFAULT"
_ZN5flash16flash_fwd_kernelI23Flash_fwd_kernel_traitsILi64ELi128ELi64ELi4ELb0ELb0EN7cutlass6half_tE19Flash_kernel_traitsILi64ELi128ELi64ELi4ES3_EELb1ELb1ELb0ELb0ELb0ELb0ELb0ELb0EEEvNS_16Flash_fwd_paramsE:
.text._ZN5flash16flash_fwd_kernelI23Flash_fwd_kernel_traitsILi64ELi128ELi64ELi4ELb0ELb0EN7cutlass6half_tE19Flash_kernel_traitsILi64ELi128ELi64ELi4ES3_EELb1ELb1ELb0ELb0ELb0ELb0ELb0ELb0EEEvNS_16Flash_fwd_paramsE:
[----:B------:R-:W-:-:S03]  /*0000*/  MOV R1, c[0x0][0x28] ;  /* 0x00000a0000017a02 */ /* 0x000fc60000000f00 */
[----:B------:R-:W-:Y:S01]  /*0010*/  ULDC.U8 UR4, c[0x0][0x304] ;  /* 0x0000c10000047ab9 */ /* 0x000fe20000000000 */
[----:B------:R-:W-:Y:S01]  /*0020*/  IADD3 R1, R1, -0x20, RZ ;  /* 0xffffffe001017810 */ /* 0x000fe20007ffe0ff */
[----:B------:R-:W-:Y:S01]  /*0030*/  ULDC.64 UR24, c[0x0][0x2f0] ;  /* 0x0000bc0000187ab9 */ /* 0x000fe20000000a00 */
[----:B------:R-:W-:Y:S01]  /*0040*/  ISETP.NE.AND P1, PT, RZ, UR4, PT ;  /* 0x00000004ff007c0c */ /* 0x000fe2000bf25270 */
[----:B------:R-:W-:Y:S01]  /*0050*/  IMAD.U32 R8, RZ, RZ, UR24 ;  /* 0x00000018ff087e24 */ /* 0x000fe2000f8e00ff */
[----:B------:R-:W-:Y:S01]  /*0060*/  ULDC.64 UR20, c[0x0][0x118] ;  /* 0x0000460000147ab9 */ /* 0x000fe20000000a00 */
[----:B------:R-:W-:-:S10]  /*0070*/  IMAD.U32 R9, RZ, RZ, UR25 ;  /* 0x00000019ff097e24 */ /* 0x000fd4000f8e00ff */
[----:B------:R-:W2:Y:S01]  /*0080*/  @P1 LDG.E.64 R8, [R8.64] ;  /* 0x0000001408081981 */ /* 0x000ea2000c1e1b00 */
[----:B------:R-:W-:Y:S02]  /*0090*/  IMAD.MOV.U32 R124, RZ, RZ, c[0x0][0x2f8] ;  /* 0x0000be00ff7c7624 */ /* 0x000fe400078e00ff */
[----:B------:R-:W-:-:S05]  /*00a0*/  IMAD.MOV.U32 R125, RZ, RZ, c[0x0][0x2fc] ;  /* 0x0000bf00ff7d7624 */ /* 0x000fca00078e00ff */
[----:B------:R-:W3:Y:S01]  /*00b0*/  @P1 LDG.E.64 R6, [R124.64] ;  /* 0x000000147c061981 */ /* 0x000ee2000c1e1b00 */
[----:B------:R-:W-:Y:S01]  /*00c0*/  ISETP.NE.U32.AND P3, PT, RZ, c[0x0][0x240], PT ;  /* 0x00009000ff007a0c */ /* 0x000fe20003f65070 */
[----:B------:R-:W-:Y:S01]  /*00d0*/  IMAD.MOV.U32 R202, RZ, RZ, -0x1 ;  /* 0xffffffffffca7424 */ /* 0x000fe200078e00ff */
[----:B------:R-:W1:Y:S01]  /*00e0*/  LDC.U8 R2, c[0x0][0x312] ;  /* 0x0000c480ff027b82 */ /* 0x000e620000000000 */
[----:B------:R-:W4:Y:S01]  /*00f0*/  S2R R19, SR_CTAID.X ;  /* 0x0000000000137919 */ /* 0x000f220000002500 */
[----:B------:R-:W-:-:S03]  /*0100*/  ISETP.NE.AND.EX P3, PT, RZ, c[0x0][0x244], PT, P3 ;  /* 0x00009100ff007a0c */ /* 0x000fc60003f65330 */
[----:B------:R-:W4:Y:S04]  /*0110*/  S2R R0, SR_CTAID.Y ;  /* 0x0000000000007919 */ /* 0x000f280000002600 */
[----:B------:R-:W4:Y:S04]  /*0120*/  S2R R22, SR_CTAID.Z ;  /* 0x0000000000167919 */ /* 0x000f280000002700 */
[----:B------:R-:W4:Y:S01]  /*0130*/  S2R R239, SR_TID.X ;  /* 0x0000000000ef7919 */ /* 0x000f220000002100 */
[----:B-1----:R-:W-:Y:S02]  /*0140*/  ISETP.NE.AND P4, PT, R2, RZ, PT ;  /* 0x000000ff0200720c */ /* 0x002fe40003f85270 */
[----:B----4-:R-:W-:-:S04]  /*0150*/  LOP3.LUT R4, R22, R19, R0, 0xfe, !PT ;  /* 0x0000001316047212 */ /* 0x010fc800078efe00 */
[----:B------:R-:W-:-:S13]  /*0160*/  LOP3.LUT P2, RZ, R4, R239, RZ, 0xfc, !PT ;  /* 0x000000ef04ff7212 */ /* 0x000fda000784fcff */
[----:B------:R-:W-:Y:S02]  /*0170*/  @!P2 IMAD.MOV.U32 R20, RZ, RZ, c[0x0][0x308] ;  /* 0x0000c200ff14a624 */ /* 0x000fe400078e00ff */
[----:B------:R-:W-:Y:S01]  /*0180*/  @!P2 IMAD.MOV.U32 R21, RZ, RZ, c[0x0][0x30c] ;  /* 0x0000c300ff15a624 */ /* 0x000fe200078e00ff */
[----:B--2---:R-:W1:Y:S08]  /*0190*/  @P1 R2UR UR24, R8 ;  /* 0x00000000081813c2 */ /* 0x004e7000000e0000 */
[----:B------:R-:W2:Y:S01]  /*01a0*/  @P1 R2UR UR25, R9 ;  /* 0x00000000091913c2 */ /* 0x000ea200000e0000 */
[----:B---3--:R-:W-:-:S05]  /*01b0*/  @P1 IADD3 R124, P0, R6, c[0x0][0x300], RZ ;  /* 0x0000c000067c1a10 */ /* 0x008fca0007f1e0ff */
[----:B------:R-:W-:Y:S01]  /*01c0*/  @P1 IMAD.X R125, RZ, RZ, R7, P0 ;  /* 0x000000ffff7d1224 */ /* 0x000fe200000e0607 */
[----:B------:R-:W-:Y:S01]  /*01d0*/  ISETP.NE.U32.AND P0, PT, RZ, c[0x0][0x250], PT ;  /* 0x00009400ff007a0c */ /* 0x000fe20003f05070 */
[----:B------:R-:W-:Y:S01]  /*01e0*/  IMAD.MOV.U32 R7, RZ, RZ, 0x4 ;  /* 0x00000004ff077424 */ /* 0x000fe200078e00ff */
[----:B------:R-:W-:Y:S02]  /*01f0*/  ISETP.EQ.U32.AND P1, PT, RZ, c[0x0][0x248], PT ;  /* 0x00009200ff007a0c */ /* 0x000fe40003f22070 */
[----:B------:R-:W-:Y:S01]  /*0200*/  @!P2 STG.E.64 [R20.64+0x8], R124 ;  /* 0x0000087c1400a986 */ /* 0x000fe2000c101b14 */
[----:B------:R-:W-:Y:S01]  /*0210*/  IMAD.WIDE R24, R0, R7, c[0x0][0x240] ;  /* 0x0000900000187625 */ /* 0x000fe200078e0207 */
[----:B------:R-:W-:Y:S02]  /*0220*/  ISETP.NE.AND.EX P0, PT, RZ, c[0x0][0x254], PT, P0 ;  /* 0x00009500ff007a0c */ /* 0x000fe40003f05300 */
[----:B------:R-:W-:Y:S01]  /*0230*/  SHF.R.S32.HI R14, RZ, 0x1f, R239 ;  /* 0x0000001fff0e7819 */ /* 0x000fe200000114ef */
[----:B-1----:R-:W-:Y:S01]  /*0240*/  IMAD.U32 R12, RZ, RZ, UR24 ;  /* 0x00000018ff0c7e24 */ /* 0x002fe2000f8e00ff */
[----:B------:R-:W-:Y:S01]  /*0250*/  ISETP.EQ.OR.EX P1, PT, RZ, c[0x0][0x24c], !P4, P1 ;  /* 0x00009300ff007a0c */ /* 0x000fe20006722710 */
[----:B--2---:R-:W-:-:S05]  /*0260*/  IMAD.U32 R13, RZ, RZ, UR25 ;  /* 0x00000019ff0d7e24 */ /* 0x004fca000f8e00ff */
[----:B------:R1:W-:Y:S04]  /*0270*/  @!P2 STG.E.64 [R20.64], R12 ;  /* 0x0000000c1400a986 */ /* 0x0003e8000c101b14 */
[----:B------:R-:W2:Y:S04]  /*0280*/  @P3 LDG.E R202, [R24.64] ;  /* 0x0000001418ca3981 */ /* 0x000ea8000c1e1900 */
[----:B------:R-:W2:Y:S01]  /*0290*/  @P3 LDG.E R11, [R24.64+0x4] ;  /* 0x00000414180b3981 */ /* 0x000ea2000c1e1900 */
[----:B------:R-:W-:Y:S01]  /*02a0*/  ISETP.NE.U32.AND P2, PT, RZ, c[0x0][0x248], PT ;  /* 0x00009200ff007a0c */ /* 0x000fe20003f45070 */
[----:B------:R-:W-:-:S02]  /*02b0*/  IMAD R3, R0, c[0x0][0x1c0], R22 ;  /* 0x0000700000037a24 */ /* 0x000fc400078e0216 */
[----:B------:R-:W-:Y:S01]  /*02c0*/  IMAD.MOV.U32 R2, RZ, RZ, RZ ;  /* 0x000000ffff027224 */ /* 0x000fe200078e00ff */
[----:B------:R-:W-:Y:S01]  /*02d0*/  ISETP.NE.AND.EX P2, PT, RZ, c[0x0][0x24c], PT, P2 ;  /* 0x00009300ff007a0c */ /* 0x000fe20003f45320 */
[----:B------:R-:W-:Y:S02]  /*02e0*/  IMAD.MOV.U32 R9, RZ, RZ, -0x1 ;  /* 0xffffffffff097424 */ /* 0x000fe400078e00ff */
[----:B------:R-:W-:-:S04]  /*02f0*/  @P0 IMAD.WIDE R16, R0, R7, c[0x0][0x250] ;  /* 0x0000940000100625 */ /* 0x000fc800078e0207 */
[----:B------:R-:W-:Y:S01]  /*0300*/  IMAD.WIDE R4, R0, R7, c[0x0][0x248] ;  /* 0x0000920000047625 */ /* 0x000fe200078e0207 */
[----:B------:R3:W5:Y:S01]  /*0310*/  @P0 LDG.E R2, [R16.64] ;  /* 0x0000001410020981 */ /* 0x000762000c1e1900 */
[----:B-1----:R-:W-:Y:S02]  /*0320*/  LEA.HI R12, R14, R239, RZ, 0x5 ;  /* 0x000000ef0e0c7211 */ /* 0x002fe400078f28ff */
[----:B------:R-:W-:Y:S01]  /*0330*/  IMAD.SHL.U32 R3, R3, 0x20, RZ ;  /* 0x0000002003037824 */ /* 0x000fe200078e00ff */
[----:B------:R3:W5:Y:S01]  /*0340*/  @!P1 LDG.E R9, [R4.64] ;  /* 0x0000001404099981 */ /* 0x000762000c1e1900 */
[----:B------:R-:W-:-:S03]  /*0350*/  LOP3.LUT R20, R12, 0xffffffe0, RZ, 0xc0, !PT ;  /* 0xffffffe00c147812 */ /* 0x000fc600078ec0ff */
[----:B------:R-:W-:Y:S02]  /*0360*/  SHF.R.S32.HI R6, RZ, 0x1f, R3 ;  /* 0x0000001fff067819 */ /* 0x000fe40000011403 */
[----:B------:R-:W-:-:S05]  /*0370*/  IMAD.IADD R20, R239, 0x1, -R20 ;  /* 0x00000001ef147824 */ /* 0x000fca00078e0a14 */
[--C-:B------:R-:W-:Y:S02]  /*0380*/  IADD3 R228, P1, P0, R3, R124, R20.reuse ;  /* 0x0000007c03e47210 */ /* 0x100fe4000783e014 */
[----:B------:R-:W-:-:S04]  /*0390*/  SHF.R.S32.HI R3, RZ, 0x1f, R20 ;  /* 0x0000001fff037819 */ /* 0x000fc80000011414 */
[----:B------:R-:W-:Y:S01]  /*03a0*/  IADD3.X R125, R6, R125, R3, P1, P0 ;  /* 0x0000007d067d7210 */ /* 0x000fe20000fe0403 */
[----:B--2---:R-:W-:Y:S02]  /*03b0*/  @P3 IMAD.IADD R18, R11, 0x1, -R202 ;  /* 0x000000010b123824 */ /* 0x004fe400078e0aca */
[----:B------:R-:W-:Y:S01]  /*03c0*/  @!P3 IMAD.MOV.U32 R18, RZ, RZ, c[0x0][0x214] ;  /* 0x00008500ff12b624 */ /* 0x000fe200078e00ff */
[----:B------:R-:W-:Y:S05]  /*03d0*/  @!P2 BRA `(.L_x_502) ;  /* 0x000000400000a947 */ /* 0x000fea0003800000 */
[----:B---3--:R-:W2:Y:S02]  /*03e0*/  @P4 LDG.E R6, [R4.64+0x4] ;  /* 0x0000041404064981 */ /* 0x008ea4000c1e1900 */
[----:B--2--5:R-:W-:-:S06]  /*03f0*/  @P4 IADD3 R3, R6, -R9, RZ ;  /* 0x8000000906034210 */ /* 0x024fcc0007ffe0ff */
[----:B------:R1:W5:Y:S01]  /*0400*/  @!P4 LDG.E R3, [R4.64] ;  /* 0x000000140403c981 */ /* 0x000362000c1e1900 */
[----:B------:R-:W-:Y:S05]  /*0410*/  BRA `(.L_x_503) ;  /* 0x0000001000007947 */ /* 0x000fea0003800000 */
.L_x_502:
[----:B---3--:R-:W-:Y:S02]  /*0420*/  MOV R3, c[0x0][0x218] ;  /* 0x0000860000037a02 */ /* 0x008fe40000000f00 */
.L_x_503:
[----:B------:R-:W-:-:S04]  /*0430*/  ISETP.NE.U32.AND P2, PT, RZ, c[0x0][0x258], PT ;  /* 0x00009600ff007a0c */ /* 0x000fc80003f45070 */
[----:B------:R-:W-:-:S13]  /*0440*/  ISETP.NE.AND.EX P2, PT, RZ, c[0x0][0x25c], PT, P2 ;  /* 0x00009700ff007a0c */ /* 0x000fda0003f45320 */
[----:B------:R-:W-:-:S05]  /*0450*/  @P2 IMAD.WIDE R10, R0, R7, c[0x0][0x258] ;  /* 0x00009600000a2625 */ /* 0x000fca00078e0207 */
[----:B-1----:R-:W2:Y:S01]  /*0460*/  @P2 LDG.E R5, [R10.64] ;  /* 0x000000140a052981 */ /* 0x002ea2000c1e1900 */
[----:B------:R-:W-:Y:S01]  /*0470*/  IMAD.SHL.U32 R13, R19, 0x80, RZ ;  /* 0x00000080130d7824 */ /* 0x000fe200078e00ff */
[----:B------:R-:W-:-:S04]  /*0480*/  @!P2 ISETP.NE.U32.AND P1, PT, RZ, c[0x0][0x268], PT ;  /* 0x00009a00ff00aa0c */ /* 0x000fc80003f25070 */
[----:B------:R-:W-:Y:S02]  /*0490*/  ISETP.GT.AND P0, PT, R18, R13, PT ;  /* 0x0000000d1200720c */ /* 0x000fe40003f04270 */
[----:B------:R-:W-:-:S04]  /*04a0*/  @!P2 ISETP.NE.AND.EX P1, PT, RZ, c[0x0][0x26c], PT, P1 ;  /* 0x00009b00ff00aa0c */ /* 0x000fc80003f25310 */
[----:B------:R-:W-:Y:S01]  /*04b0*/  @!P2 SEL R4, RZ, c[0x0][0x21c], !P1 ;  /* 0x00008700ff04aa07 */ /* 0x000fe20004800000 */
[----:B--2--5:R-:W-:-:S03]  /*04c0*/  @P2 IMAD.IADD R130, R5, 0x1, -R2 ;  /* 0x0000000105822824 */ /* 0x024fc600078e0a02 */
[----:B------:R-:W-:-:S03]  /*04d0*/  @!P2 IADD3 R130, R4, R3, -R2 ;  /* 0x000000030482a210 */ /* 0x000fc60007ffe802 */
[----:B------:R-:W-:Y:S05]  /*04e0*/  @!P0 EXIT ;  /* 0x000000000000894d */ /* 0x000fea0003800000 */
[----:B------:R-:W-:Y:S02]  /*04f0*/  IADD3 R3, -R18, 0xbf, R13 ;  /* 0x000000bf12037810 */ /* 0x000fe40007ffe10d */
[----:B------:R-:W-:Y:S02]  /*0500*/  IADD3 R6, R130, 0x3f, RZ ;  /* 0x0000003f82067810 */ /* 0x000fe40007ffe0ff */
[----:B------:R-:W-:Y:S02]  /*0510*/  IADD3 R4, R3, c[0x0][0x2e8], R130 ;  /* 0x0000ba0003047a10 */ /* 0x000fe40007ffe082 */
[----:B------:R-:W-:Y:S02]  /*0520*/  SHF.R.S32.HI R5, RZ, 0x1f, R6 ;  /* 0x0000001fff057819 */ /* 0x000fe40000011406 */
[----:B------:R-:W-:Y:S02]  /*0530*/  SHF.R.S32.HI R3, RZ, 0x1f, R4 ;  /* 0x0000001fff037819 */ /* 0x000fe40000011404 */
[----:B------:R-:W-:-:S02]  /*0540*/  LEA.HI R5, R5, R6, RZ, 0x6 ;  /* 0x0000000605057211 */ /* 0x000fc400078f30ff */
[----:B------:R-:W-:Y:S02]  /*0550*/  LEA.HI R3, R3, R4, RZ, 0x6 ;  /* 0x0000000403037211 */ /* 0x000fe400078f30ff */
[----:B------:R-:W-:Y:S02]  /*0560*/  SHF.R.S32.HI R5, RZ, 0x6, R5 ;  /* 0x00000006ff057819 */ /* 0x000fe40000011405 */
[----:B------:R-:W-:-:S04]  /*0570*/  SHF.R.S32.HI R4, RZ, 0x6, R3 ;  /* 0x00000006ff047819 */ /* 0x000fc80000011403 */
[----:B------:R-:W-:-:S04]  /*0580*/  IMNMX R207, R5, R4, PT ;  /* 0x0000000405cf7217 */ /* 0x000fc80003800200 */
[----:B------:R-:W-:-:S13]  /*0590*/  ISETP.GE.AND P0, PT, R207, 0x1, PT ;  /* 0x00000001cf00780c */ /* 0x000fda0003f06270 */
[----:B------:R-:W-:Y:S05]  /*05a0*/  @!P0 BRA `(.L_x_504) ;  /* 0x0001416000008947 */ /* 0x000fea0003800000 */
[----:B------:R-:W-:Y:S01]  /*05b0*/  ISETP.NE.AND P1, PT, R202, -0x1, PT ;  /* 0xffffffffca00780c */ /* 0x000fe20003f25270 */
[----:B------:R-:W1:Y:S01]  /*05c0*/  LDC.U8 R124, c[0x0][0x2d8] ;  /* 0x0000b600ff7c7b82 */ /* 0x000e620000000000 */
[----:B------:R-:W-:-:S11]  /*05d0*/  ISETP.NE.AND P0, PT, R9, -0x1, PT ;  /* 0xffffffff0900780c */ /* 0x000fd60003f05270 */
[----:B------:R-:W-:Y:S01]  /*05e0*/  @!P1 SHF.R.S32.HI R5, RZ, 0x1f, R0 ;  /* 0x0000001fff059819 */ /* 0x000fe20000011400 */
[----:B------:R-:W-:Y:S01]  /*05f0*/  @P1 IMAD.WIDE.U32 R10, R202, c[0x0][0x190], RZ ;  /* 0x00006400ca0a1a25 */ /* 0x000fe200078e00ff */
[----:B------:R-:W-:-:S03]  /*0600*/  @P0 IADD3 R8, R2, R9, RZ ;  /* 0x0000000902080210 */ /* 0x000fc60007ffe0ff */
[----:B------:R-:W-:Y:S02]  /*0610*/  @!P1 IMAD R5, R5, c[0x0][0x178], RZ ;  /* 0x00005e0005059a24 */ /* 0x000fe400078e02ff */
[----:B------:R-:W-:-:S04]  /*0620*/  @!P1 IMAD.WIDE.U32 R16, R0, c[0x0][0x178], RZ ;  /* 0x00005e0000109a25 */ /* 0x000fc800078e00ff */
[----:B------:R-:W-:Y:S01]  /*0630*/  @!P1 IMAD R4, R0, c[0x0][0x17c], R5 ;  /* 0x00005f0000049a24 */ /* 0x000fe200078e0205 */
[----:B------:R-:W-:Y:S01]  /*0640*/  @!P1 MOV R10, R16 ;  /* 0x00000010000a9202 */ /* 0x000fe20000000f00 */
[----:B------:R-:W-:-:S04]  /*0650*/  @P0 IMAD.WIDE.U32 R214, R8, c[0x0][0x198], RZ ;  /* 0x0000660008d60a25 */ /* 0x000fc800078e00ff */
[----:B------:R-:W-:Y:S01]  /*0660*/  @P1 IMAD R3, R202, c[0x0][0x194], R11 ;  /* 0x00006500ca031a24 */ /* 0x000fe200078e020b */
[----:B------:R-:W-:Y:S01]  /*0670*/  @!P1 IADD3 R3, R17, R4, RZ ;  /* 0x0000000411039210 */ /* 0x000fe20007ffe0ff */
[----:B------:R-:W-:Y:S01]  /*0680*/  @P0 IMAD R8, R8, c[0x0][0x19c], R215 ;  /* 0x0000670008080a24 */ /* 0x000fe200078e02d7 */
[----:B------:R-:W-:Y:S05]  /*0690*/  @P0 BRA `(.L_x_505) ;  /* 0x000000a000000947 */ /* 0x000fea0003800000 */
[----:B-1----:R-:W-:Y:S01]  /*06a0*/  SHF.R.S32.HI R5, RZ, 0x1f, R2 ;  /* 0x0000001fff057819 */ /* 0x002fe20000011402 */
[----:B------:R-:W-:Y:S01]  /*06b0*/  IMAD.WIDE.U32 R16, R2, c[0x0][0x198], RZ ;  /* 0x0000660002107a25 */ /* 0x000fe200078e00ff */
[----:B------:R-:W-:-:S03]  /*06c0*/  SHF.R.S32.HI R4, RZ, 0x1f, R0 ;  /* 0x0000001fff047819 */ /* 0x000fc60000011400 */
[----:B------:R-:W-:Y:S02]  /*06d0*/  IMAD R5, R5, c[0x0][0x198], RZ ;  /* 0x0000660005057a24 */ /* 0x000fe400078e02ff */
[----:B------:R-:W-:Y:S02]  /*06e0*/  IMAD R11, R4, c[0x0][0x180], RZ ;  /* 0x00006000040b7a24 */ /* 0x000fe400078e02ff */
[----:B------:R-:W-:Y:S02]  /*06f0*/  IMAD R5, R2, c[0x0][0x19c], R5 ;  /* 0x0000670002057a24 */ /* 0x000fe400078e0205 */
[----:B------:R-:W-:-:S03]  /*0700*/  IMAD R11, R0, c[0x0][0x184], R11 ;  /* 0x00006100000b7a24 */ /* 0x000fc600078e020b */
[----:B------:R-:W-:-:S05]  /*0710*/  IADD3 R17, R17, R5, RZ ;  /* 0x0000000511117210 */ /* 0x000fca0007ffe0ff */
[----:B------:R-:W-:-:S05]  /*0720*/  IMAD.WIDE.U32 R214, R0, c[0x0][0x180], R16 ;  /* 0x0000600000d67a25 */ /* 0x000fca00078e0010 */
[----:B------:R-:W-:Y:S02]  /*0730*/  IADD3 R8, R215, R11, RZ ;  /* 0x0000000bd7087210 */ /* 0x000fe40007ffe0ff */
.L_x_505:
[----:B-1----:R-:W-:Y:S01]  /*0740*/  IABS R6, c[0x0][0x1c8] ;  /* 0x0000720000067a13 */ /* 0x002fe20000000000 */
[----:B------:R-:W-:Y:S01]  /*0750*/  @P0 IMAD.IADD R9, R2, 0x1, R9 ;  /* 0x0000000102090824 */ /* 0x000fe200078e0209 */
[----:B------:R-:W-:Y:S02]  /*0760*/  SHF.R.S32.HI R25, RZ, 0x1f, R22 ;  /* 0x0000001fff197819 */ /* 0x000fe40000011416 */
[----:B------:R-:W1:Y:S08]  /*0770*/  I2F.RP R11, R6 ;  /* 0x00000006000b7306 */ /* 0x000e700000209400 */
[----:B-1----:R-:W1:Y:S02]  /*0780*/  MUFU.RCP R16, R11 ;  /* 0x0000000b00107308 */ /* 0x002e640000001000 */
[----:B-1----:R-:W-:-:S06]  /*0790*/  IADD3 R16, R16, 0xffffffe, RZ ;  /* 0x0ffffffe10107810 */ /* 0x002fcc0007ffe0ff */
[----:B------:R-:W1:Y:S02]  /*07a0*/  F2I.FTZ.U32.TRUNC.NTZ R17, R16 ;  /* 0x0000001000117305 */ /* 0x000e64000021f000 */
[----:B-1----:R-:W-:Y:S02]  /*07b0*/  IMAD.MOV R4, RZ, RZ, -R17 ;  /* 0x000000ffff047224 */ /* 0x002fe400078e0a11 */
[----:B------:R-:W-:Y:S02]  /*07c0*/  IMAD.MOV.U32 R16, RZ, RZ, RZ ;  /* 0x000000ffff107224 */ /* 0x000fe400078e00ff */
[----:B------:R-:W-:Y:S01]  /*07d0*/  IMAD R5, R4, R6, RZ ;  /* 0x0000000604057224 */ /* 0x000fe200078e02ff */
[----:B------:R-:W-:-:S03]  /*07e0*/  IABS R4, R22 ;  /* 0x0000001600047213 */ /* 0x000fc60000000000 */
[----:B------:R-:W-:-:S06]  /*07f0*/  IMAD.HI.U32 R5, R17, R5, R16 ;  /* 0x0000000511057227 */ /* 0x000fcc00078e0010 */
[----:B------:R-:W-:-:S04]  /*0800*/  IMAD.HI.U32 R234, R5, R4, RZ ;  /* 0x0000000405ea7227 */ /* 0x000fc800078e00ff */
[----:B------:R-:W-:-:S04]  /*0810*/  IMAD.MOV R5, RZ, RZ, -R234 ;  /* 0x000000ffff057224 */ /* 0x000fc800078e0aea */
[----:B------:R-:W-:Y:S01]  /*0820*/  IMAD R5, R6, R5, R4 ;  /* 0x0000000506057224 */ /* 0x000fe200078e0204 */
[----:B------:R-:W-:-:S04]  /*0830*/  LOP3.LUT R4, R22, c[0x0][0x1c8], RZ, 0x3c, !PT ;  /* 0x0000720016047a12 */ /* 0x000fc800078e3cff */
[----:B------:R-:W-:Y:S02]  /*0840*/  ISETP.GT.U32.AND P2, PT, R6, R5, PT ;  /* 0x000000050600720c */ /* 0x000fe40003f44070 */
[----:B------:R-:W-:-:S11]  /*0850*/  ISETP.GE.AND P1, PT, R4, RZ, PT ;  /* 0x000000ff0400720c */ /* 0x000fd60003f26270 */
[----:B------:R-:W-:Y:S01]  /*0860*/  @!P2 IMAD.IADD R5, R5, 0x1, -R6 ;  /* 0x000000010505a824 */ /* 0x000fe200078e0a06 */
[----:B------:R-:W-:Y:S02]  /*0870*/  @!P2 IADD3 R234, R234, 0x1, RZ ;  /* 0x00000001eaeaa810 */ /* 0x000fe40007ffe0ff */
[----:B------:R-:W-:Y:S02]  /*0880*/  ISETP.NE.AND P2, PT, RZ, c[0x0][0x1c8], PT ;  /* 0x00007200ff007a0c */ /* 0x000fe40003f45270 */
[----:B------:R-:W-:Y:S01]  /*0890*/  ISETP.GE.U32.AND P3, PT, R5, R6, PT ;  /* 0x000000060500720c */ /* 0x000fe20003f66070 */
[----:B------:R-:W-:-:S04]  /*08a0*/  @P0 IMAD.WIDE.U32 R4, R9, c[0x0][0x1a0], RZ ;  /* 0x0000680009040a25 */ /* 0x000fc800078e00ff */
[----:B------:R-:W-:-:S08]  /*08b0*/  @P0 IMAD R15, R9, c[0x0][0x1a4], R5 ;  /* 0x00006900090f0a24 */ /* 0x000fd000078e0205 */
[----:B------:R-:W-:-:S05]  /*08c0*/  @P3 IADD3 R234, R234, 0x1, RZ ;  /* 0x00000001eaea3810 */ /* 0x000fca0007ffe0ff */
[----:B------:R-:W-:Y:S01]  /*08d0*/  @!P1 IMAD.MOV R234, RZ, RZ, -R234 ;  /* 0x000000ffffea9224 */ /* 0x000fe200078e0aea */
[----:B------:R-:W-:Y:S01]  /*08e0*/  @!P2 LOP3.LUT R234, RZ, c[0x0][0x1c8], RZ, 0x33, !PT ;  /* 0x00007200ffeaaa12 */ /* 0x000fe200078e33ff */
[----:B------:R-:W-:Y:S05]  /*08f0*/  @P0 BRA `(.L_x_506) ;  /* 0x000000a000000947 */ /* 0x000fea0003800000 */
[----:B------:R-:W-:Y:S01]  /*0900*/  SHF.R.S32.HI R5, RZ, 0x1f, R2 ;  /* 0x0000001fff057819 */ /* 0x000fe20000011402 */
        /* <DEDUP_REMOVED lines=9> */
.L_x_506:
[-C--:B------:R-:W-:Y:S01]  /*09a0*/  LEA.HI R2, R14, R239.reuse, RZ, 0x3 ;  /* 0x000000ef0e027211 */ /* 0x080fe200078f18ff */
[----:B------:R-:W-:Y:S01]  /*09b0*/  IMAD.IADD R195, R18, 0x1, -R13 ;  /* 0x0000000112c37824 */ /* 0x000fe200078e0a0d */
[----:B------:R-:W-:Y:S01]  /*09c0*/  LEA.HI R0, R14, R239, RZ, 0x6 ;  /* 0x000000ef0e007211 */ /* 0x000fe200078f30ff */
[----:B------:R-:W-:Y:S01]  /*09d0*/  IMAD R25, R25, c[0x0][0x1a8], RZ ;  /* 0x00006a0019197a24 */ /* 0x000fe200078e02ff */
[----:B------:R-:W-:Y:S01]  /*09e0*/  SHF.R.S32.HI R16, RZ, 0x3, R2 ;  /* 0x00000003ff107819 */ /* 0x000fe20000011402 */
[----:B------:R-:W-:Y:S01]  /*09f0*/  BSSY B0, `(.L_x_507) ;  /* 0x0000026000007945 */ /* 0x000fe20003800000 */
[----:B------:R-:W-:Y:S01]  /*0a00*/  LOP3.LUT R2, R2, 0xfffffff8, RZ, 0xc0, !PT ;  /* 0xfffffff802027812 */ /* 0x000fe200078ec0ff */
[----:B------:R-:W-:Y:S01]  /*0a10*/  IMAD.SHL.U32 R0, R0, 0x8, RZ ;  /* 0x0000000800007824 */ /* 0x000fe200078e00ff */
[----:B------:R-:W-:Y:S01]  /*0a20*/  SHF.R.S32.HI R17, RZ, 0x1f, R16 ;  /* 0x0000001fff117819 */ /* 0x000fe20000011410 */
[----:B------:R-:W-:Y:S01]  /*0a30*/  IMAD.SHL.U32 R205, R16, 0x40, RZ ;  /* 0x0000004010cd7824 */ /* 0x000fe200078e00ff */
[----:B------:R-:W-:Y:S01]  /*0a40*/  SHF.R.S32.HI R12, RZ, 0x5, R12 ;  /* 0x00000005ff0c7819 */ /* 0x000fe2000001140c */
[----:B------:R-:W-:Y:S01]  /*0a50*/  IMAD.IADD R2, R239, 0x1, -R2 ;  /* 0x00000001ef027824 */ /* 0x000fe200078e0a02 */
[----:B------:R-:W-:Y:S01]  /*0a60*/  SHF.R.S32.HI R237, RZ, 0x1f, R234 ;  /* 0x0000001fffed7819 */ /* 0x000fe200000114ea */
[----:B------:R-:W-:Y:S01]  /*0a70*/  IMAD R25, R22, c[0x0][0x1ac], R25 ;  /* 0x00006b0016197a24 */ /* 0x000fe200078e0219 */
[----:B------:R-:W-:Y:S01]  /*0a80*/  LOP3.LUT R205, R205, 0x1c0, RZ, 0xc0, !PT ;  /* 0x000001c0cdcd7812 */ /* 0x000fe200078ec0ff */
[----:B------:R-:W-:-:S02]  /*0a90*/  IMAD.SHL.U32 R218, R2, 0x8, RZ ;  /* 0x0000000802da7824 */ /* 0x000fc400078e00ff */
[----:B------:R-:W-:-:S03]  /*0aa0*/  IMAD.WIDE R220, R19, 0x80, R16 ;  /* 0x0000008013dc7825 */ /* 0x000fc600078e0210 */
[----:B------:R-:W-:Y:S02]  /*0ab0*/  IADD3 R10, P0, R218, R10, RZ ;  /* 0x0000000ada0a7210 */ /* 0x000fe40007f1e0ff */
[--C-:B------:R-:W-:Y:S02]  /*0ac0*/  SHF.R.S32.HI R219, RZ, 0x1f, R218.reuse ;  /* 0x0000001fffdb7819 */ /* 0x100fe400000114da */
[----:B------:R-:W-:Y:S02]  /*0ad0*/  LOP3.LUT R6, R205, 0x38, R218, 0xf8, !PT ;  /* 0x00000038cd067812 */ /* 0x000fe400078ef8da */
[----:B------:R-:W-:Y:S01]  /*0ae0*/  SHF.R.U32.HI R205, RZ, 0x3, R205 ;  /* 0x00000003ffcd7819 */ /* 0x000fe200000116cd */
[----:B------:R-:W-:Y:S01]  /*0af0*/  IMAD.X R11, R219, 0x1, R3, P0 ;  /* 0x00000001db0b7824 */ /* 0x000fe200000e0603 */
[----:B------:R-:W-:Y:S02]  /*0b00*/  ISETP.GE.AND P0, PT, R16, R195, PT ;  /* 0x000000c31000720c */ /* 0x000fe40003f06270 */
[----:B------:R-:W-:Y:S01]  /*0b10*/  LOP3.LUT R205, R6, R205, RZ, 0x3c, !PT ;  /* 0x000000cd06cd7212 */ /* 0x000fe200078e3cff */
[----:B------:R-:W-:-:S03]  /*0b20*/  IMAD.WIDE.U32 R22, R22, c[0x0][0x1a8], R10 ;  /* 0x00006a0016167a25 */ /* 0x000fc600078e000a */
[----:B------:R-:W-:Y:S01]  /*0b30*/  LOP3.LUT R205, R205, 0xfffffe00, R0, 0xf8, !PT ;  /* 0xfffffe00cdcd7812 */ /* 0x000fe200078ef800 */
[----:B------:R-:W-:-:S04]  /*0b40*/  IMAD.IADD R25, R23, 0x1, R25 ;  /* 0x0000000117197824 */ /* 0x000fc800078e0219 */
[----:B------:R-:W-:Y:S02]  /*0b50*/  IMAD.SHL.U32 R205, R205, 0x2, RZ ;  /* 0x00000002cdcd7824 */ /* 0x000fe400078e00ff */
        /* <DEDUP_REMOVED lines=15> */
.L_x_508:
[----:B------:R-:W-:Y:S05]  /*0c50*/  BSYNC B0 ;  /* 0x0000000000007941 */ /* 0x000fea0003800000 */
.L_x_507:
[----:B------:R-:W-:Y:S01]  /*0c60*/  IADD3 R6, R16, 0x10, RZ ;  /* 0x0000001010067810 */ /* 0x000fe20007ffe0ff */
[----:B------:R-:W-:Y:S03]  /*0c70*/  BSSY B0, `(.L_x_509) ;  /* 0x0000014000007945 */ /* 0x000fe60003800000 */
[----:B------:R-:W-:-:S13]  /*0c80*/  ISETP.GE.AND P0, PT, R6, R195, PT ;  /* 0x000000c30600720c */ /* 0x000fda0003f06270 */
[----:B------:R-:W-:Y:S05]  /*0c90*/  @P0 BRA `(.L_x_510) ;  /* 0x0000011000000947 */ /* 0x000fea0003800000 */
[----:B------:R-:W-:-:S13]  /*0ca0*/  ISETP.GE.AND P0, PT, R218, c[0x0][0x220], PT ;  /* 0x00008800da007a0c */ /* 0x000fda0003f06270 */
[----:B------:R3:W-:Y:S01]  /*0cb0*/  @P0 STS.128 [R205+0x800], RZ ;  /* 0x000800ffcd000388 */ /* 0x0007e20000000c00 */
[----:B------:R-:W-:Y:S05]  /*0cc0*/  @P0 BRA `(.L_x_510) ;  /* 0x000000e000000947 */ /* 0x000fea0003800000 */
[----:B------:R-:W-:Y:S01]  /*0cd0*/  IADD3 R3, P0, R220, 0x10, RZ ;  /* 0x00000010dc037810 */ /* 0x000fe20007f1e0ff */
[----:B------:R-:W-:Y:S01]  /*0ce0*/  IMAD.MOV.U32 R10, RZ, RZ, R22 ;  /* 0x000000ffff0a7224 */ /* 0x000fe200078e0016 */
[----:B------:R-:W-:-:S03]  /*0cf0*/  MOV R11, R25 ;  /* 0x00000019000b7202 */ /* 0x000fc60000000f00 */
[----:B------:R-:W-:Y:S02]  /*0d00*/  IMAD.X R0, RZ, RZ, R221, P0 ;  /* 0x000000ffff007224 */ /* 0x000fe400000e06dd */
[----:B------:R-:W-:-:S04]  /*0d10*/  IMAD.WIDE.U32 R10, R3, c[0x0][0x190], R10 ;  /* 0x00006400030a7a25 */ /* 0x000fc800078e000a */
[----:B------:R-:W-:Y:S01]  /*0d20*/  IMAD R0, R0, c[0x0][0x190], RZ ;  /* 0x0000640000007a24 */ /* 0x000fe200078e02ff */
[----:B--2---:R-:W-:-:S03]  /*0d30*/  LEA R26, P0, R10, c[0x0][0x160], 0x1 ;  /* 0x000058000a1a7a11 */ /* 0x004fc600078008ff */
[----:B------:R-:W-:-:S05]  /*0d40*/  IMAD R0, R3, c[0x0][0x194], R0 ;  /* 0x0000650003007a24 */ /* 0x000fca00078e0200 */
[----:B------:R-:W-:-:S04]  /*0d50*/  IADD3 R0, R11, R0, RZ ;  /* 0x000000000b007210 */ /* 0x000fc80007ffe0ff */
[----:B------:R-:W-:-:S05]  /*0d60*/  LEA.HI.X R27, R10, c[0x0][0x164], R0, 0x1, P0 ;  /* 0x000059000a1b7a11 */ /* 0x000fca00000f0c00 */
[----:B------:R-:W-:Y:S01]  /*0d70*/  @!PT LDS RZ, [RZ] ;  /* 0x00000000fffff984 */ /* 0x000fe20000000800 */
[----:B------:R-:W-:Y:S01]  /*0d80*/  @!PT LDS RZ, [RZ] ;  /* 0x00000000fffff984 */ /* 0x000fe20000000800 */
[----:B------:R-:W-:Y:S01]  /*0d90*/  @!PT LDS RZ, [RZ] ;  /* 0x00000000fffff984 */ /* 0x000fe20000000800 */
[----:B------:R2:W-:Y:S02]  /*0da0*/  LDGSTS.E.BYPASS.LTC128B.128 [R205+0x800], [R26.64] ;  /* 0x008000001acd7fae */ /* 0x0005e4000b901d54 */
.L_x_510:
[----:B------:R-:W-:Y:S05]  /*0db0*/  BSYNC B0 ;  /* 0x0000000000007941 */ /* 0x000fea0003800000 */
.L_x_509:
        /* <DEDUP_REMOVED lines=8> */
[----:B--2---:R-:W-:Y:S01]  /*0e40*/  IMAD.MOV.U32 R26, RZ, RZ, R22 ;  /* 0x000000ffff1a7224 */ /* 0x004fe200078e0016 */
[----:B------:R-:W-:-:S03]  /*0e50*/  MOV R27, R25 ;  /* 0x00000019001b7202 */ /* 0x000fc60000000f00 */
[----:B------:R-:W-:Y:S02]  /*0e60*/  IMAD.X R0, RZ, RZ, R221, P0 ;  /* 0x000000ffff007224 */ /* 0x000fe400000e06dd */
[----:B------:R-:W-:-:S04]  /*0e70*/  IMAD.WIDE.U32 R26, R3, c[0x0][0x190], R26 ;  /* 0x00006400031a7a25 */ /* 0x000fc800078e001a */
[----:B------:R-:W-:Y:S01]  /*0e80*/  IMAD R0, R0, c[0x0][0x190], RZ ;  /* 0x0000640000007a24 */ /* 0x000fe200078e02ff */
[----:B------:R-:W-:-:S03]  /*0e90*/  LEA R28, P0, R26, c[0x0][0x160], 0x1 ;  /* 0x000058001a1c7a11 */ /* 0x000fc600078008ff */
[----:B------:R-:W-:-:S05]  /*0ea0*/  IMAD R0, R3, c[0x0][0x194], R0 ;  /* 0x0000650003007a24 */ /* 0x000fca00078e0200 */
[----:B------:R-:W-:-:S04]  /*0eb0*/  IADD3 R0, R27, R0, RZ ;  /* 0x000000001b007210 */ /* 0x000fc80007ffe0ff */
[----:B------:R-:W-:-:S05]  /*0ec0*/  LEA.HI.X R29, R26, c[0x0][0x164], R0, 0x1, P0 ;  /* 0x000059001a1d7a11 */ /* 0x000fca00000f0c00 */
[----:B------:R-:W-:Y:S01]  /*0ed0*/  @!PT LDS RZ, [RZ] ;  /* 0x00000000fffff984 */ /* 0x000fe20000000800 */
[----:B------:R-:W-:Y:S01]  /*0ee0*/  @!PT LDS RZ, [RZ] ;  /* 0x00000000fffff984 */ /* 0x000fe20000000800 */
[----:B------:R-:W-:Y:S01]  /*0ef0*/  @!PT LDS RZ, [RZ] ;  /* 0x00000000fffff984 */ /* 0x000fe20000000800 */
[----:B------:R2:W-:Y:S02]  /*0f00*/  LDGSTS.E.BYPASS.LTC128B.128 [R205+0x1000], [R28.64] ;  /* 0x010000001ccd7fae */ /* 0x0005e4000b901d54 */
.L_x_512:
[----:B------:R-:W-:Y:S05]  /*0f10*/  BSYNC B0 ;  /* 0x0000000000007941 */ /* 0x000fea0003800000 */
.L_x_511:
        /* <DEDUP_REMOVED lines=21> */
.L_x_514:
[----:B------:R-:W-:Y:S05]  /*1070*/  BSYNC B0 ;  /* 0x0000000000007941 */ /* 0x000fea0003800000 */
.L_x_513:
        /* <DEDUP_REMOVED lines=21> */
.L_x_516:
[----:B------:R-:W-:Y:S05]  /*11d0*/  BSYNC B0 ;  /* 0x0000000000007941 */ /* 0x000fea0003800000 */
.L_x_515:
        /* <DEDUP_REMOVED lines=21> */
.L_x_518:
[----:B------:R-:W-:Y:S05]  /*1330*/  BSYNC B0 ;  /* 0x0000000000007941 */ /* 0x000fea0003800000 */
.L_x_517:
        /* <DEDUP_REMOVED lines=21> */
.L_x_520:
[----:B------:R-:W-:Y:S05]  /*1490*/  BSYNC B0 ;  /* 0x0000000000007941 */ /* 0x000fea0003800000 */
.L_x_519:
[----:B------:R-:W-:Y:S01]  /*14a0*/  IADD3 R204, R16, 0x70, RZ ;  /* 0x0000007010cc7810 */ /* 0x000fe20007ffe0ff */
[----:B------:R-:W-:Y:S01]  /*14b0*/  IMAD.MOV.U32 R126, RZ, RZ, c[0x0][0x198] ;  /* 0x00006600ff7e7624 */ /* 0x000fe200078e00ff */
[----:B------:R-:W-:Y:S01]  /*14c0*/  BSSY B0, `(.L_x_521) ;  /* 0x0000016000007945 */ /* 0x000fe20003800000 */
[----:B------:R-:W-:Y:S01]  /*14d0*/  IMAD.MOV.U32 R11, RZ, RZ, 0x6 ;  /* 0x00000006ff0b7424 */ /* 0x000fe200078e00ff */
[----:B------:R-:W-:Y:S01]  /*14e0*/  ISETP.GE.AND P0, PT, R204, R195, PT ;  /* 0x000000c3cc00720c */ /* 0x000fe20003f06270 */
[----:B------:R-:W-:-:S03]  /*14f0*/  IMAD.SHL.U32 R129, R126, 0x40, RZ ;  /* 0x000000407e817824 */ /* 0x000fc600078e00ff */
[----:B------:R-:W-:-:S09]  /*1500*/  SHF.L.U64.HI R127, R126, R11, c[0x0][0x19c] ;  /* 0x000067007e7f7619 */ /* 0x000fd2000001020b */
        /* <DEDUP_REMOVED lines=17> */
.L_x_522:
[----:B------:R-:W-:Y:S05]  /*1620*/  BSYNC B0 ;  /* 0x0000000000007941 */ /* 0x000fea0003800000 */
.L_x_521:
[----:B------:R-:W-:Y:S01]  /*1630*/  IMAD R5, R17, c[0x0][0x198], RZ ;  /* 0x0000660011057a24 */ /* 0x000fe200078e02ff */
[----:B------:R-:W-:Y:S01]  /*1640*/  LEA.HI R9, R14, R239, RZ, 0x4 ;  /* 0x000000ef0e097211 */ /* 0x000fe200078f20ff */
[--C-:B-1----:R-:W-:Y:S01]  /*1650*/  IMAD.WIDE.U32 R24, R16, c[0x0][0x198], R218.reuse ;  /* 0x0000660010187a25 */ /* 0x102fe200078e00da */
[----:B------:R-:W-:Y:S01]  /*1660*/  IADD3 R132, R207, -0x1, RZ ;  /* 0xffffffffcf847810 */ /* 0x000fe20007ffe0ff */
[----:B------:R-:W-:Y:S01]  /*1670*/  BSSY B0, `(.L_x_523) ;  /* 0x0000030000007945 */ /* 0x000fe20003800000 */
[----:B------:R-:W-:Y:S01]  /*1680*/  LOP3.LUT R14, R9, 0xfffffff0, RZ, 0xc0, !PT ;  /* 0xfffffff0090e7812 */ /* 0x000fe200078ec0ff */
[----:B------:R-:W-:Y:S01]  /*1690*/  IMAD R3, R17, c[0x0][0x1a0], RZ ;  /* 0x0000680011037a24 */ /* 0x000fe200078e02ff */
[----:B------:R-:W-:Y:S01]  /*16a0*/  IADD3 R214, P1, R214, R24, RZ ;  /* 0x00000018d6d67210 */ /* 0x000fe20007f3e0ff */
[----:B------:R-:W-:Y:S01]  /*16b0*/  IMAD.WIDE.U32 R22, R16, c[0x0][0x1a0], R218 ;  /* 0x0000680010167a25 */ /* 0x000fe200078e00da */
[----:B------:R-:W-:-:S03]  /*16c0*/  MOV R136, 0x20 ;  /* 0x0000002000887802 */ /* 0x000fc60000000f00 */
[----:B------:R-:W-:Y:S01]  /*16d0*/  IMAD R5, R16, c[0x0][0x19c], R5 ;  /* 0x0000670010057a24 */ /* 0x000fe200078e0205 */
[----:B------:R-:W-:Y:S01]  /*16e0*/  IADD3 R4, P0, R4, R22, RZ ;  /* 0x0000001604047210 */ /* 0x000fe20007f1e0ff */
[----:B------:R-:W-:Y:S01]  /*16f0*/  IMAD R0, R16, c[0x0][0x1a4], R3 ;  /* 0x0000690010007a24 */ /* 0x000fe200078e0203 */
[----:B------:R-:W-:Y:S01]  /*1700*/  IADD3 R3, -R14, R239, RZ ;  /* 0x000000ef0e037210 */ /* 0x000fe20007ffe1ff */
[C---:B------:R-:W-:Y:S01]  /*1710*/  IMAD R217, R237.reuse, c[0x0][0x1b0], RZ ;  /* 0x00006c00edd97a24 */ /* 0x040fe200078e02ff */
[----:B------:R-:W-:Y:S01]  /*1720*/  IADD3.X R215, R8, R25, R5, P1, !PT ;  /* 0x0000001908d77210 */ /* 0x000fe20000ffe405 */
[----:B------:R-:W-:Y:S01]  /*1730*/  IMAD R237, R237, c[0x0][0x1b8], RZ ;  /* 0x00006e00eded7a24 */ /* 0x000fe200078e02ff */
[----:B------:R-:W-:Y:S01]  /*1740*/  IADD3.X R5, R15, R23, R0, P0, !PT ;  /* 0x000000170f057210 */ /* 0x000fe200007fe400 */
[C---:B------:R-:W-:Y:S01]  /*1750*/  IMAD R217, R234.reuse, c[0x0][0x1b4], R217 ;  /* 0x00006d00ead97a24 */ /* 0x040fe200078e02d9 */
[----:B------:R-:W-:Y:S01]  /*1760*/  SHF.R.S32.HI R0, RZ, 0x1f, R3 ;  /* 0x0000001fff007819 */ /* 0x000fe20000011403 */
[C---:B------:R-:W-:Y:S01]  /*1770*/  IMAD R237, R234.reuse, c[0x0][0x1bc], R237 ;  /* 0x00006f00eaed7a24 */ /* 0x040fe200078e02ed */
[----:B------:R-:W-:Y:S01]  /*1780*/  SHF.R.S32.HI R14, RZ, 0x1f, R132 ;  /* 0x0000001fff0e7819 */ /* 0x000fe20000011484 */
[----:B------:R-:W-:Y:S01]  /*1790*/  IMAD.WIDE.U32 R214, R234, c[0x0][0x1b0], R214 ;  /* 0x00006c00ead67a25 */ /* 0x000fe200078e00d6 */
[----:B------:R-:W-:-:S03]  /*17a0*/  LEA.HI R131, R0, R3, RZ, 0x3 ;  /* 0x0000000300837211 */ /* 0x000fc600078f18ff */
[----:B------:R-:W-:Y:S01]  /*17b0*/  IMAD.WIDE.U32 R234, R234, c[0x0][0x1b8], R4 ;  /* 0x00006e00eaea7a25 */ /* 0x000fe200078e0004 */
[C---:B------:R-:W-:Y:S02]  /*17c0*/  LOP3.LUT R8, R131.reuse, 0xfffffff8, RZ, 0xc0, !PT ;  /* 0xfffffff883087812 */ /* 0x040fe400078ec0ff */
[----:B------:R-:W-:Y:S01]  /*17d0*/  SHF.L.U32 R131, R131, 0x6, RZ ;  /* 0x0000000683837819 */ /* 0x000fe200000006ff */
[----:B------:R-:W-:Y:S01]  /*17e0*/  IMAD R5, R132, -0x40, R130 ;  /* 0xffffffc084057824 */ /* 0x000fe200078e0282 */
[----:B------:R-:W-:Y:S01]  /*17f0*/  IADD3 R8, R3, -R8, RZ ;  /* 0x8000000803087210 */ /* 0x000fe20007ffe0ff */
[----:B------:R-:W-:Y:S01]  /*1800*/  IMAD R25, R127, R132, RZ ;  /* 0x000000847f197224 */ /* 0x000fe200078e02ff */
[----:B------:R-:W-:Y:S01]  /*1810*/  LOP3.LUT R131, R131, 0xfffffe00, RZ, 0xc0, !PT ;  /* 0xfffffe0083837812 */ /* 0x000fe200078ec0ff */
[----:B------:R-:W-:Y:S01]  /*1820*/  IMAD.IADD R217, R215, 0x1, R217 ;  /* 0x00000001d7d97824 */ /* 0x000fe200078e02d9 */
[----:B------:R-:W-:Y:S01]  /*1830*/  ISETP.GE.AND P0, PT, R16, R5, PT ;  /* 0x000000051000720c */ /* 0x000fe20003f06270 */
[----:B------:R-:W-:Y:S01]  /*1840*/  IMAD.MOV.U32 R216, RZ, RZ, R214 ;  /* 0x000000ffffd87224 */ /* 0x000fe200078e00d6 */
[----:B------:R-:W-:Y:S01]  /*1850*/  IADD3 R237, R235, R237, RZ ;  /* 0x000000edebed7210 */ /* 0x000fe20007ffe0ff */
[----:B------:R-:W-:Y:S01]  /*1860*/  IMAD.MOV.U32 R0, RZ, RZ, 0x10 ;  /* 0x00000010ff007424 */ /* 0x000fe200078e00ff */
[----:B------:R-:W-:Y:S01]  /*1870*/  R2P PR, R8, 0x6 ;  /* 0x0000000608007804 */ /* 0x000fe20000000000 */
[----:B------:R-:W-:-:S02]  /*1880*/  IMAD R25, R14, R129, R25 ;  /* 0x000000810e197224 */ /* 0x000fc400078e0219 */
[----:B------:R-:W-:Y:S02]  /*1890*/  IMAD.WIDE.U32 R22, R132, R129, R216 ;  /* 0x0000008184167225 */ /* 0x000fe400078e00d8 */
[----:B------:R-:W-:Y:S02]  /*18a0*/  SEL R0, R0, 0xfffffff0, !P1 ;  /* 0xfffffff000007807 */ /* 0x000fe40004800000 */
[----:B------:R-:W-:Y:S01]  /*18b0*/  SEL R3, R136, 0xffffffe0, !P2 ;  /* 0xffffffe088037807 */ /* 0x000fe20005000000 */
[----:B------:R-:W-:Y:S01]  /*18c0*/  IMAD.IADD R25, R23, 0x1, R25 ;  /* 0x0000000117197824 */ /* 0x000fe200078e0219 */
[----:B------:R-:W-:Y:S05]  /*18d0*/  @P0 BRA `(.L_x_524) ;  /* 0x0000009000000947 */ /* 0x000fea0003800000 */
[----:B------:R-:W-:-:S13]  /*18e0*/  ISETP.GE.AND P0, PT, R218, c[0x0][0x220], PT ;  /* 0x00008800da007a0c */ /* 0x000fda0003f06270 */
[----:B------:R1:W-:Y:S01]  /*18f0*/  @P0 STS.128 [R205+0x4000], RZ ;  /* 0x004000ffcd000388 */ /* 0x0003e20000000c00 */
[----:B------:R-:W-:Y:S05]  /*1900*/  @P0 BRA `(.L_x_524) ;  /* 0x0000006000000947 */ /* 0x000fea0003800000 */
[----:B--2---:R-:W-:-:S04]  /*1910*/  LEA R26, P0, R22, c[0x0][0x168], 0x1 ;  /* 0x00005a00161a7a11 */ /* 0x004fc800078008ff */
[----:B------:R-:W-:-:S05]  /*1920*/  LEA.HI.X R27, R22, c[0x0][0x16c], R25, 0x1, P0 ;  /* 0x00005b00161b7a11 */ /* 0x000fca00000f0c19 */
[----:B------:R-:W-:Y:S01]  /*1930*/  @!PT LDS RZ, [RZ] ;  /* 0x00000000fffff984 */ /* 0x000fe20000000800 */
[----:B------:R-:W-:Y:S01]  /*1940*/  @!PT LDS RZ, [RZ] ;  /* 0x00000000fffff984 */ /* 0x000fe20000000800 */
[----:B------:R-:W-:Y:S01]  /*1950*/  @!PT LDS RZ, [RZ] ;  /* 0x00000000fffff984 */ /* 0x000fe20000000800 */
[----:B------:R2:W-:Y:S04]  /*1960*/  LDGSTS.E.BYPASS.LTC128B.128 [R205+0x4000], [R26.64] ;  /* 0x040000001acd7fae */ /* 0x0005e8000b901d54 */
.L_x_524:
[----:B------:R-:W-:Y:S05]  /*1970*/  BSYNC B0 ;  /* 0x0000000000007941 */ /* 0x000fea0003800000 */
.L_x_523:
[----:B------:R-:W-:Y:S01]  /*1980*/  ISETP.GE.AND P0, PT, R6, R5, PT ;  /* 0x000000050600720c */ /* 0x000fe20003f06270 */
[----:B------:R-:W-:Y:S01]  /*1990*/  BSSY B0, `(.L_x_525) ;  /* 0x000000f000007945 */ /* 0x000fe20003800000 */
[C---:B------:R-:W-:Y:S01]  /*19a0*/  SHF.L.U64.HI R196, R126.reuse, R7, c[0x0][0x19c] ;  /* 0x000067007ec47619 */ /* 0x040fe20000010207 */
[----:B------:R-:W-:-:S10]  /*19b0*/  IMAD.SHL.U32 R197, R126, 0x10, RZ ;  /* 0x000000107ec57824 */ /* 0x000fd400078e00ff */
[----:B------:R-:W-:Y:S05]  /*19c0*/  @P0 BRA `(.L_x_526) ;  /* 0x000000b000000947 */ /* 0x000fea0003800000 */
[----:B------:R-:W-:-:S13]  /*19d0*/  ISETP.GE.AND P0, PT, R218, c[0x0][0x220], PT ;  /* 0x00008800da007a0c */ /* 0x000fda0003f06270 */
[----:B------:R1:W-:Y:S01]  /*19e0*/  @P0 STS.128 [R205+0x4800], RZ ;  /* 0x004800ffcd000388 */ /* 0x0003e20000000c00 */
[----:B------:R-:W-:Y:S05]  /*19f0*/  @P0 BRA `(.L_x_526) ;  /* 0x0000008000000947 */ /* 0x000fea0003800000 */
[----:B------:R-:W-:-:S05]  /*1a00*/  IADD3 R15, P0, R197, R22, RZ ;  /* 0x00000016c50f7210 */ /* 0x000fca0007f1e0ff */
[----:B------:R-:W-:Y:S01]  /*1a10*/  IMAD.X R4, R196, 0x1, R25, P0 ;  /* 0x00000001c4047824 */ /* 0x000fe200000e0619 */
[----:B--2---:R-:W-:-:S04]  /*1a20*/  LEA R26, P0, R15, c[0x0][0x168], 0x1 ;  /* 0x00005a000f1a7a11 */ /* 0x004fc800078008ff */
[----:B------:R-:W-:-:S05]  /*1a30*/  LEA.HI.X R27, R15, c[0x0][0x16c], R4, 0x1, P0 ;  /* 0x00005b000f1b7a11 */ /* 0x000fca00000f0c04 */
[----:B------:R-:W-:Y:S01]  /*1a40*/  @!PT LDS RZ, [RZ] ;  /* 0x00000000fffff984 */ /* 0x000fe20000000800 */
[----:B------:R-:W-:Y:S01]  /*1a50*/  @!PT LDS RZ, [RZ] ;  /* 0x00000000fffff984 */ /* 0x000fe20000000800 */
[----:B------:R-:W-:Y:S01]  /*1a60*/  @!PT LDS RZ, [RZ] ;  /* 0x00000000fffff984 */ /* 0x000fe20000000800 */
[----:B------:R2:W-:Y:S04]  /*1a70*/  LDGSTS.E.BYPASS.LTC128B.128 [R205+0x4800], [R26.64] ;  /* 0x048000001acd7fae */ /* 0x0005e8000b901d54 */
.L_x_526:
[----:B------:R-:W-:Y:S05]  /*1a80*/  BSYNC B0 ;  /* 0x0000000000007941 */ /* 0x000fea0003800000 */
.L_x_525:
[----:B------:R-:W-:Y:S01]  /*1a90*/  ISETP.GE.AND P0, PT, R10, R5, PT ;  /* 0x000000050a00720c */ /* 0x000fe20003f06270 */
[----:B------:R-:W-:-:S12]  /*1aa0*/  BSSY B0, `(.L_x_527) ;  /* 0x000000e000007945 */ /* 0x000fd80003800000 */
[----:B------:R-:W-:Y:S05]  /*1ab0*/  @P0 BRA `(.L_x_528) ;  /* 0x000000c000000947 */ /* 0x000fea0003800000 */
[----:B------:R-:W-:-:S13]  /*1ac0*/  ISETP.GE.AND P0, PT, R218, c[0x0][0x220], PT ;  /* 0x00008800da007a0c */ /* 0x000fda0003f06270 */
[----:B------:R1:W-:Y:S01]  /*1ad0*/  @P0 STS.128 [R205+0x5000], RZ ;  /* 0x005000ffcd000388 */ /* 0x0003e20000000c00 */
[----:B------:R-:W-:Y:S05]  /*1ae0*/  @P0 BRA `(.L_x_528) ;  /* 0x0000009000000947 */ /* 0x000fea0003800000 */
[----:B------:R-:W-:Y:S01]  /*1af0*/  IMAD.MOV.U32 R15, RZ, RZ, c[0x0][0x19c] ;  /* 0x00006700ff0f7624 */ /* 0x000fe200078e00ff */
[----:B------:R-:W-:-:S04]  /*1b00*/  LEA R4, P0, R126, R22, 0x5 ;  /* 0x000000167e047211 */ /* 0x000fc800078028ff */
[----:B------:R-:W-:Y:S02]  /*1b10*/  LEA.HI.X R15, R126, R25, R15, 0x5, P0 ;  /* 0x000000197e0f7211 */ /* 0x000fe400000f2c0f */
[----:B--2---:R-:W-:-:S04]  /*1b20*/  LEA R26, P0, R4, c[0x0][0x168], 0x1 ;  /* 0x00005a00041a7a11 */ /* 0x004fc800078008ff */
[----:B------:R-:W-:-:S05]  /*1b30*/  LEA.HI.X R27, R4, c[0x0][0x16c], R15, 0x1, P0 ;  /* 0x00005b00041b7a11 */ /* 0x000fca00000f0c0f */
[----:B------:R-:W-:Y:S01]  /*1b40*/  @!PT LDS RZ, [RZ] ;  /* 0x00000000fffff984 */ /* 0x000fe20000000800 */
[----:B------:R-:W-:Y:S01]  /*1b50*/  @!PT LDS RZ, [RZ] ;  /* 0x00000000fffff984 */ /* 0x000fe20000000800 */
[----:B------:R-:W-:Y:S01]  /*1b60*/  @!PT LDS RZ, [RZ] ;  /* 0x00000000fffff984 */ /* 0x000fe20000000800 */
[----:B------:R2:W-:Y:S04]  /*1b70*/  LDGSTS.E.BYPASS.LTC128B.128 [R205+0x5000], [R26.64] ;  /* 0x050000001acd7fae */ /* 0x0005e8000b901d54 */
.L_x_528:
[----:B------:R-:W-:Y:S05]  /*1b80*/  BSYNC B0 ;  /* 0x0000000000007941 */ /* 0x000fea0003800000 */
.L_x_527:
[----:B------:R-:W-:Y:S01]  /*1b90*/  ISETP.GE.AND P0, PT, R212, R5, PT ;  /* 0x00000005d400720c */ /* 0x000fe20003f06270 */
[----:B------:R-:W-:Y:S01]  /*1ba0*/  IMAD.MOV.U32 R4, RZ, RZ, c[0x0][0x1a0] ;  /* 0x00006800ff047624 */ /* 0x000fe200078e00ff */
[----:B------:R-:W-:Y:S03]  /*1bb0*/  BSSY B0, `(.L_x_529) ;  /* 0x0000012000007945 */ /* 0x000fe60003800000 */
[C---:B------:R-:W-:Y:S01]  /*1bc0*/  IMAD.SHL.U32 R199, R4.reuse, 0x40, RZ ;  /* 0x0000004004c77824 */ /* 0x040fe200078e00ff */
[----:B------:R-:W-:-:S07]  /*1bd0*/  SHF.L.U64.HI R198, R4, R11, c[0x0][0x1a4] ;  /* 0x0000690004c67619 */ /* 0x000fce000001020b */
[----:B------:R-:W-:Y:S05]  /*1be0*/  @P0 BRA `(.L_x_530) ;  /* 0x000000e000000947 */ /* 0x000fea0003800000 */
[----:B------:R-:W-:-:S13]  /*1bf0*/  ISETP.GE.AND P0, PT, R218, c[0x0][0x220], PT ;  /* 0x00008800da007a0c */ /* 0x000fda0003f06270 */
[----:B------:R1:W-:Y:S01]  /*1c00*/  @P0 STS.128 [R205+0x5800], RZ ;  /* 0x005800ffcd000388 */ /* 0x0003e20000000c00 */
[----:B------:R-:W-:Y:S05]  /*1c10*/  @P0 BRA `(.L_x_530) ;  /* 0x000000b000000947 */ /* 0x000fea0003800000 */
[----:B------:R-:W-:Y:S01]  /*1c20*/  IMAD.MOV.U32 R24, RZ, RZ, R22 ;  /* 0x000000ffff187224 */ /* 0x000fe200078e0016 */
[----:B------:R-:W-:Y:S02]  /*1c30*/  ULDC UR4, c[0x0][0x19c] ;  /* 0x0000670000047ab9 */ /* 0x000fe40000000800 */
        /* <DEDUP_REMOVED lines=9> */
.L_x_530:
[----:B------:R-:W-:Y:S05]  /*1cd0*/  BSYNC B0 ;  /* 0x0000000000007941 */ /* 0x000fea0003800000 */
.L_x_529:
[----:B------:R-:W0:Y:S01]  /*1ce0*/  LDGDEPBAR ;  /* 0x00000000000079af */ /* 0x000e220000000000 */
[----:B------:R-:W-:Y:S01]  /*1cf0*/  ISETP.GE.AND P0, PT, R16, R5, PT ;  /* 0x000000051000720c */ /* 0x000fe20003f06270 */
[----:B------:R-:W-:Y:S01]  /*1d00*/  IMAD R11, R198, R132, RZ ;  /* 0x00000084c60b7224 */ /* 0x000fe200078e02ff */
[----:B------:R-:W-:Y:S01]  /*1d10*/  SHF.R.S32.HI R203, RZ, 0x1f, R20 ;  /* 0x0000001fffcb7819 */ /* 0x000fe20000011414 */
[----:B------:R-:W-:Y:S01]  /*1d20*/  IMAD.MOV.U32 R236, RZ, RZ, R234 ;  /* 0x000000ffffec7224 */ /* 0x000fe200078e00ea */
[----:B------:R-:W-:Y:S01]  /*1d30*/  BSSY B0, `(.L_x_531) ;  /* 0x0000016000007945 */ /* 0x000fe20003800000 */
[-C--:B------:R-:W-:Y:S01]  /*1d40*/  IMAD R11, R14, R199.reuse, R11 ;  /* 0x000000c70e0b7224 */ /* 0x080fe200078e020b */
[----:B------:R-:W-:Y:S01]  /*1d50*/  LEA.HI R203, R203, R20, RZ, 0x2 ;  /* 0x00000014cbcb7211 */ /* 0x000fe200078f10ff */
[----:B------:R-:W-:Y:S01]  /*1d60*/  IMAD.SHL.U32 R239, R239, 0x2, RZ ;  /* 0x00000002efef7824 */ /* 0x000fe200078e00ff */
[----:B------:R-:W-:Y:S01]  /*1d70*/  LEA R230, R19, R12, 0x3 ;  /* 0x0000000c13e67211 */ /* 0x000fe200078e18ff */
[----:B------:R-:W-:Y:S01]  /*1d80*/  IMAD.WIDE.U32 R14, R132, R199, R236 ;  /* 0x000000c7840e7225 */ /* 0x000fe200078e00ec */
[----:B------:R-:W-:-:S02]  /*1d90*/  SHF.R.S32.HI R203, RZ, 0x2, R203 ;  /* 0x00000002ffcb7819 */ /* 0x000fc400000114cb */
[----:B------:R-:W-:Y:S01]  /*1da0*/  LOP3.LUT R239, R239, 0x6, RZ, 0xc0, !PT ;  /* 0x00000006efef7812 */ /* 0x000fe200078ec0ff */
[----:B------:R-:W-:Y:S01]  /*1db0*/  IMAD.IADD R11, R15, 0x1, R11 ;  /* 0x000000010f0b7824 */ /* 0x000fe200078e020b */
[----:B------:R-:W-:-:S04]  /*1dc0*/  DEPBAR.LE SB0, 0x0 ;  /* 0x000080000000791a */ /* 0x000fc80000000000 */
[----:B------:R-:W-:Y:S06]  /*1dd0*/  BAR.SYNC.DEFER_BLOCKING 0x0 ;  /* 0x0000000000007b1d */ /* 0x000fec0000010000 */
[----:B------:R1:W-:Y:S01]  /*1de0*/  @P0 STS.128 [R205+0x6000], RZ ;  /* 0x006000ffcd000388 */ /* 0x0003e20000000c00 */
        /* <DEDUP_REMOVED lines=10> */
.L_x_532:
[----:B------:R-:W-:Y:S05]  /*1e90*/  BSYNC B0 ;  /* 0x0000000000007941 */ /* 0x000fea0003800000 */
.L_x_531:
[----:B------:R-:W-:Y:S01]  /*1ea0*/  ISETP.GE.AND P0, PT, R6, R5, PT ;  /* 0x000000050600720c */ /* 0x000fe20003f06270 */
[----:B------:R-:W-:Y:S01]  /*1eb0*/  IMAD R6, R12, 0x10, R13 ;  /* 0x000000100c067824 */ /* 0x000fe200078e020d */
[----:B------:R-:W-:Y:S01]  /*1ec0*/  BSSY B0, `(.L_x_533) ;  /* 0x0000013000007945 */ /* 0x000fe20003800000 */
[C---:B------:R-:W-:Y:S01]  /*1ed0*/  SHF.L.U64.HI R200, R4.reuse, R7, c[0x0][0x1a4] ;  /* 0x0000690004c87619 */ /* 0x040fe20000010207 */
[----:B------:R-:W-:Y:S02]  /*1ee0*/  IMAD.SHL.U32 R201, R4, 0x10, RZ ;  /* 0x0000001004c97824 */ /* 0x000fe400078e00ff */
[----:B------:R-:W-:-:S04]  /*1ef0*/  IADD3 R133, R6, 0x1, R203 ;  /* 0x0000000106857810 */ /* 0x000fc80007ffe0cb */
[----:B------:R-:W-:-:S03]  /*1f00*/  IADD3 R133, R130, R133, -R18 ;  /* 0x0000008582857210 */ /* 0x000fc60007ffe812 */
[----:B------:R1:W-:Y:S01]  /*1f10*/  @P0 STS.128 [R205+0x6800], RZ ;  /* 0x006800ffcd000388 */ /* 0x0003e20000000c00 */
[----:B------:R-:W-:Y:S01]  /*1f20*/  IADD3 R133, R133, c[0x0][0x2e8], RZ ;  /* 0x0000ba0085857a10 */ /* 0x000fe20007ffe0ff */
[----:B------:R-:W-:Y:S05]  /*1f30*/  @P0 BRA `(.L_x_534) ;  /* 0x000000b000000947 */ /* 0x000fea0003800000 */
[----:B------:R-:W-:-:S13]  /*1f40*/  ISETP.GE.AND P0, PT, R218, c[0x0][0x220], PT ;  /* 0x00008800da007a0c */ /* 0x000fda0003f06270 */
[----:B------:R1:W-:Y:S01]  /*1f50*/  @P0 STS.128 [R205+0x6800], RZ ;  /* 0x006800ffcd000388 */ /* 0x0003e20000000c00 */
[----:B------:R-:W-:Y:S05]  /*1f60*/  @P0 BRA `(.L_x_534) ;  /* 0x0000008000000947 */ /* 0x000fea0003800000 */
[----:B------:R-:W-:-:S05]  /*1f70*/  IADD3 R7, P0, R201, R14, RZ ;  /* 0x0000000ec9077210 */ /* 0x000fca0007f1e0ff */
[----:B------:R-:W-:Y:S01]  /*1f80*/  IMAD.X R6, R200, 0x1, R11, P0 ;  /* 0x00000001c8067824 */ /* 0x000fe200000e060b */
[----:B------:R-:W-:-:S04]  /*1f90*/  LEA R18, P0, R7, c[0x0][0x170], 0x1 ;  /* 0x00005c0007127a11 */ /* 0x000fc800078008ff */
[----:B------:R-:W-:-:S05]  /*1fa0*/  LEA.HI.X R19, R7, c[0x0][0x174], R6, 0x1, P0 ;  /* 0x00005d0007137a11 */ /* 0x000fca00000f0c06 */
[----:B------:R-:W-:Y:S01]  /*1fb0*/  @!PT LDS RZ, [RZ] ;  /* 0x00000000fffff984 */ /* 0x000fe20000000800 */
[----:B------:R-:W-:Y:S01]  /*1fc0*/  @!PT LDS RZ, [RZ] ;  /* 0x00000000fffff984 */ /* 0x000fe20000000800 */
[----:B------:R-:W-:Y:S01]  /*1fd0*/  @!PT LDS RZ, [RZ] ;  /* 0x00000000fffff984 */ /* 0x000fe20000000800 */
[----:B------:R1:W-:Y:S04]  /*1fe0*/  LDGSTS.E.BYPASS.LTC128B.128 [R205+0x6800], [R18.64] ;  /* 0x0680000012cd7fae */ /* 0x0003e8000b901d54 */
.L_x_534:
[----:B------:R-:W-:Y:S05]  /*1ff0*/  BSYNC B0 ;  /* 0x0000000000007941 */ /* 0x000fea0003800000 */
.L_x_533:
[----:B------:R-:W-:Y:S01]  /*2000*/  ISETP.GE.AND P0, PT, R10, R5, PT ;  /* 0x000000050a00720c */ /* 0x000fe20003f06270 */
[----:B------:R-:W-:-:S12]  /*2010*/  BSSY B0, `(.L_x_535) ;  /* 0x000000f000007945 */ /* 0x000fd80003800000 */
[----:B------:R1:W-:Y:S01]  /*2020*/  @P0 STS.128 [R205+0x7000], RZ ;  /* 0x007000ffcd000388 */ /* 0x0003e20000000c00 */
[----:B------:R-:W-:Y:S05]  /*2030*/  @P0 BRA `(.L_x_536) ;  /* 0x000000c000000947 */ /* 0x000fea0003800000 */
[----:B------:R-:W-:-:S13]  /*2040*/  ISETP.GE.AND P0, PT, R218, c[0x0][0x220], PT ;  /* 0x00008800da007a0c */ /* 0x000fda0003f06270 */
[----:B------:R1:W-:Y:S01]  /*2050*/  @P0 STS.128 [R205+0x7000], RZ ;  /* 0x007000ffcd000388 */ /* 0x0003e20000000c00 */
[----:B------:R-:W-:Y:S05]  /*2060*/  @P0 BRA `(.L_x_536) ;  /* 0x0000009000000947 */ /* 0x000fea0003800000 */
[----:B------:R-:W-:Y:S01]  /*2070*/  IMAD.MOV.U32 R7, RZ, RZ, c[0x0][0x1a4] ;  /* 0x00006900ff077624 */ /* 0x000fe200078e00ff */
        /* <DEDUP_REMOVED lines=8> */
.L_x_536:
[----:B------:R-:W-:Y:S05]  /*2100*/  BSYNC B0 ;  /* 0x0000000000007941 */ /* 0x000fea0003800000 */
.L_x_535:
[----:B------:R-:W-:Y:S01]  /*2110*/  ISETP.GE.AND P0, PT, R212, R5, PT ;  /* 0x00000005d400720c */ /* 0x000fe20003f06270 */
[----:B------:R-:W-:-:S12]  /*2120*/  BSSY B0, `(.L_x_537) ;  /* 0x0000011000007945 */ /* 0x000fd80003800000 */
[----:B------:R1:W-:Y:S01]  /*2130*/  @P0 STS.128 [R205+0x7800], RZ ;  /* 0x007800ffcd000388 */ /* 0x0003e20000000c00 */
        /* <DEDUP_REMOVED lines=15> */
.L_x_538:
[----:B------:R-:W-:Y:S05]  /*2230*/  BSYNC B0 ;  /* 0x0000000000007941 */ /* 0x000fea0003800000 */
.L_x_537:
[----:B------:R-:W-:Y:S01]  /*2240*/  SHF.R.S32.HI R4, RZ, 0x4, R9 ;  /* 0x00000004ff047819 */ /* 0x000fe20000011409 */
[C---:B------:R-:W-:Y:S01]  /*2250*/  IMAD.SHL.U32 R5, R2.reuse, 0x40, RZ ;  /* 0x0000004002057824 */ /* 0x040fe200078e00ff */
[----:B------:R-:W-:Y:S01]  /*2260*/  R2P PR, R2, 0x6 ;  /* 0x0000000602007804 */ /* 0x000fe20000000000 */
[----:B------:R-:W-:Y:S01]  /*2270*/  IMAD.SHL.U32 R8, R8, 0x40, RZ ;  /* 0x0000004008087824 */ /* 0x000fe200078e00ff */
[----:B-1----:R-:W-:Y:S01]  /*2280*/  LEA.HI R7, R9, R4, RZ, 0x1 ;  /* 0x0000000409077211 */ /* 0x002fe200078f08ff */
[----:B------:R-:W-:Y:S01]  /*2290*/  IMAD.SHL.U32 R16, R16, 0x8, RZ ;  /* 0x0000000810107824 */ /* 0x000fe200078e00ff */
[----:B------:R-:W-:Y:S01]  /*22a0*/  LOP3.LUT R5, R5, 0x1c0, RZ, 0xc0, !PT ;  /* 0x000001c005057812 */ /* 0x000fe200078ec0ff */
[----:B------:R-:W0:Y:S01]  /*22b0*/  LDGDEPBAR ;  /* 0x00000000000079af */ /* 0x000e220000000000 */
[----:B------:R-:W-:Y:S01]  /*22c0*/  LOP3.LUT R7, R7, 0xfffffffe, RZ, 0xc0, !PT ;  /* 0xfffffffe07077812 */ /* 0x000fe200078ec0ff */
[----:B------:R-:W-:Y:S01]  /*22d0*/  UIADD3 UR17, UR25, 0x646e171e, URZ ;  /* 0x646e171e19117890 */ /* 0x000fe2000fffe03f */
[----:B------:R-:W-:-:S02]  /*22e0*/  LOP3.LUT R9, R8, 0x1c0, RZ, 0xc0, !PT ;  /* 0x000001c008097812 */ /* 0x000fc400078ec0ff */
[----:B------:R-:W-:Y:S01]  /*22f0*/  LOP3.LUT R16, R5, 0x8, R16, 0xf8, !PT ;  /* 0x0000000805107812 */ /* 0x000fe200078ef810 */
[----:B------:R-:W-:Y:S01]  /*2300*/  IMAD.IADD R7, R4, 0x1, -R7 ;  /* 0x0000000104077824 */ /* 0x000fe200078e0a07 */
[----:B------:R-:W-:Y:S02]  /*2310*/  SHF.R.U32.HI R5, RZ, 0x3, R5 ;  /* 0x00000003ff057819 */ /* 0x000fe40000011605 */
[----:B------:R-:W-:Y:S01]  /*2320*/  SEL R2, R136, 0xffffffe0, !P1 ;  /* 0xffffffe088027807 */ /* 0x000fe20004800000 */
[----:B------:R-:W-:Y:S01]  /*2330*/  IMAD.SHL.U32 R4, R7, 0x8, RZ ;  /* 0x0000000807047824 */ /* 0x000fe200078e00ff */
[----:B------:R-:W-:Y:S01]  /*2340*/  LOP3.LUT R16, R16, R5, RZ, 0x3c, !PT ;  /* 0x0000000510107212 */ /* 0x000fe200078e3cff */
[----:B------:R-:W-:Y:S01]  /*2350*/  IMAD R5, R12, 0x400, R131 ;  /* 0x000004000c057824 */ /* 0x000fe200078e0283 */
[----:B------:R-:W-:Y:S02]  /*2360*/  IADD3 R233, R133, 0x8, RZ ;  /* 0x0000000885e97810 */ /* 0x000fe40007ffe0ff */
[----:B------:R-:W-:Y:S01]  /*2370*/  LOP3.LUT R4, R9, 0x8, R4, 0xf8, !PT ;  /* 0x0000000809047812 */ /* 0x000fe200078ef804 */
[----:B------:R-:W-:Y:S01]  /*2380*/  IMAD R193, R7, 0x200, R16 ;  /* 0x0000020007c17824 */ /* 0x000fe200078e0210 */
[----:B------:R-:W-:-:S02]  /*2390*/  SHF.R.U32.HI R9, RZ, 0x3, R9 ;  /* 0x00000003ff097819 */ /* 0x000fc40000011609 */
[----:B------:R-:W-:Y:S01]  /*23a0*/  IADD3 R231, R133, 0x40, RZ ;  /* 0x0000004085e77810 */ /* 0x000fe20007ffe0ff */
[----:B------:R-:W-:Y:S01]  /*23b0*/  IMAD.SHL.U32 R193, R193, 0x2, RZ ;  /* 0x00000002c1c17824 */ /* 0x000fe200078e00ff */
[----:B------:R-:W-:Y:S02]  /*23c0*/  LOP3.LUT R128, R4, R9, RZ, 0x3c, !PT ;  /* 0x0000000904807212 */ /* 0x000fe400078e3cff */
[----:B------:R-:W-:Y:S01]  /*23d0*/  IADD3 R209, R133, 0x48, RZ ;  /* 0x0000004885d17810 */ /* 0x000fe20007ffe0ff */
[C---:B------:R-:W-:Y:S01]  /*23e0*/  IMAD.IADD R187, R193.reuse, 0x1, R2 ;  /* 0x00000001c1bb7824 */ /* 0x040fe200078e0202 */
[----:B------:R-:W-:Y:S01]  /*23f0*/  LDSM.16.M88.4 R36, [R193+0x4000] ;  /* 0x00400000c124783b */ /* 0x000fe20000000200 */
[----:B------:R-:W-:Y:S01]  /*2400*/  IMAD.IADD R194, R128, 0x1, R5 ;  /* 0x0000000180c27824 */ /* 0x000fe200078e0205 */
[----:B------:R-:W-:Y:S02]  /*2410*/  IADD3 R190, R193, 0x4040, RZ ;  /* 0x00004040c1be7810 */ /* 0x000fe40007ffe0ff */
[----:B------:R-:W-:Y:S01]  /*2420*/  LDSM.16.M88.4 R4, [R193+0x5800] ;  /* 0x00580000c104783b */ /* 0x000fe20000000200 */
[----:B------:R-:W-:Y:S01]  /*2430*/  IMAD.SHL.U32 R194, R194, 0x2, RZ ;  /* 0x00000002c2c27824 */ /* 0x000fe200078e00ff */
[----:B------:R-:W-:-:S02]  /*2440*/  IMNMX R238, R133, R130, PT ;  /* 0x0000008285ee7217 */ /* 0x000fc40003800200 */
[----:B------:R-:W-:Y:S01]  /*2450*/  LDSM.16.M88.4 R88, [R193+0x4800] ;  /* 0x00480000c158783b */ /* 0x000fe20000000200 */
[C-C-:B------:R-:W-:Y:S01]  /*2460*/  IMAD R192, R0.reuse, 0x2, R194.reuse ;  /* 0x0000000200c07824 */ /* 0x140fe200078e02c2 */
[-C--:B------:R-:W-:Y:S01]  /*2470*/  IMNMX R233, R233, R130.reuse, PT ;  /* 0x00000082e9e97217 */ /* 0x080fe20003800200 */
[----:B------:R-:W-:Y:S01]  /*2480*/  IMAD R191, R3, 0x2, R194 ;  /* 0x0000000203bf7824 */ /* 0x000fe200078e02c2 */
[----:B------:R-:W1:Y:S01]  /*2490*/  LDSM.16.M88.4 R68, [R194] ;  /* 0x00000000c244783b */ /* 0x000e620000000200 */
[-C--:B------:R-:W-:Y:S02]  /*24a0*/  IMNMX R231, R231, R130.reuse, PT ;  /* 0x00000082e7e77217 */ /* 0x080fe40003800200 */
[----:B------:R-:W-:Y:S01]  /*24b0*/  IMAD R189, R0, 0x2, R191 ;  /* 0x0000000200bd7824 */ /* 0x000fe200078e02bf */
[----:B------:R-:W5:Y:S01]  /*24c0*/  LDSM.16.M88.4 R72, [R194+0x2000] ;  /* 0x00200000c248783b */ /* 0x000f620000000200 */
[----:B------:R-:W-:-:S03]  /*24d0*/  IMNMX R209, R209, R130, PT ;  /* 0x00000082d1d17217 */ /* 0x000fc60003800200 */
[----:B------:R-:W2:Y:S04]  /*24e0*/  LDSM.16.M88.4 R80, [R193+0x5000] ;  /* 0x00500000c150783b */ /* 0x000ea80000000200 */
[----:B------:R-:W-:Y:S04]  /*24f0*/  LDSM.16.M88.4 R8, [R187+0x4000] ;  /* 0x00400000bb08783b */ /* 0x000fe80000000200 */
[----:B------:R-:W3:Y:S04]  /*2500*/  LDSM.16.M88.4 R108, [R192+0x2000] ;  /* 0x00200000c06c783b */ /* 0x000ee80000000200 */
[----:B------:R-:W4:Y:S04]  /*2510*/  LDSM.16.M88.4 R112, [R192] ;  /* 0x00000000c070783b */ /* 0x000f280000000200 */
[----:B------:R-:W2:Y:S04]  /*2520*/  LDSM.16.M88.4 R104, [R187+0x4800] ;  /* 0x00480000bb68783b */ /* 0x000ea80000000200 */
[----:B------:R-:W2:Y:S04]  /*2530*/  LDSM.16.M88.4 R96, [R187+0x5800] ;  /* 0x00580000bb60783b */ /* 0x000ea80000000200 */
[----:B------:R-:W-:Y:S04]  /*2540*/  LDSM.16.M88.4 R64, [R191+0x2000] ;  /* 0x00200000bf40783b */ /* 0x000fe80000000200 */
[----:B------:R-:W-:Y:S01]  /*2550*/  LDSM.16.M88.4 R100, [R187+0x5000] ;  /* 0x00500000bb64783b */ /* 0x000fe20000000200 */
[-C--:B-1----:R-:W-:Y:S03]  /*2560*/  HMMA.16816.F32 R76, R68, R4.reuse, RZ ;  /* 0x00000004444c723c */ /* 0x082fe600000018ff */
[----:B------:R-:W-:Y:S05]  /*2570*/  LDSM.16.M88.4 R12, [R189] ;  /* 0x00000000bd0c783b */ /* 0x000fea0000000200 */
[C---:B-----5:R-:W-:Y:S07]  /*2580*/  HMMA.16816.F32 R20, R72.reuse, R4, RZ ;  /* 0x000000044814723c */ /* 0x060fee00000018ff */
[----:B------:R-:W-:Y:S01]  /*2590*/  IADD3 R4, R193, 0x4000, RZ ;  /* 0x00004000c1047810 */ /* 0x000fe20007ffe0ff */
[----:B------:R-:W-:Y:S03]  /*25a0*/  HMMA.16816.F32 R40, R72, R38, RZ ;  /* 0x000000264828723c */ /* 0x000fe600000018ff */
[----:B------:R-:W-:-:S04]  /*25b0*/  @P2 IADD3 R190, R4, -0x40, RZ ;  /* 0xffffffc004be2810 */ /* 0x000fc80007ffe0ff */
[----:B------:R-:W-:Y:S01]  /*25c0*/  IADD3 R183, R190, 0x800, RZ ;  /* 0x00000800beb77810 */ /* 0x000fe20007ffe0ff */
[-C--:B------:R-:W-:Y:S01]  /*25d0*/  HMMA.16816.F32 R48, R68, R36.reuse, RZ ;  /* 0x000000244430723c */ /* 0x080fe200000018ff */
[----:B------:R-:W1:Y:S01]  /*25e0*/  LDSM.16.M88.4 R60, [R190] ;  /* 0x00000000be3c783b */ /* 0x000e620000000200 */
[----:B------:R-:W-:Y:S01]  /*25f0*/  IMAD.IADD R180, R2, 0x1, R190 ;  /* 0x0000000102b47824 */ /* 0x000fe200078e02be */
[----:B------:R-:W-:Y:S01]  /*2600*/  IADD3 R182, R190, 0x1000, RZ ;  /* 0x00001000beb67810 */ /* 0x000fe20007ffe0ff */
[----:B------:R-:W-:Y:S01]  /*2610*/  IMAD R2, R132, 0x40, R239 ;  /* 0x0000004084027824 */ /* 0x000fe200078e02ef */
[----:B------:R-:W-:Y:S01]  /*2620*/  LDSM.16.M88.4 R56, [R190+0x800] ;  /* 0x00080000be38783b */ /* 0x000fe20000000200 */
[----:B------:R-:W-:Y:S02]  /*2630*/  IADD3 R181, R190, 0x1800, RZ ;  /* 0x00001800beb57810 */ /* 0x000fe40007ffe0ff */
[----:B------:R-:W-:Y:S01]  /*2640*/  HMMA.16816.F32 R44, R72, R36, RZ ;  /* 0x00000024482c723c */ /* 0x000fe200000018ff */
[----:B------:R-:W-:Y:S01]  /*2650*/  LDSM.16.M88.4 R116, [R180] ;  /* 0x00000000b474783b */ /* 0x000fe20000000200 */
[----:B------:R-:W-:-:S02]  /*2660*/  ISETP.GE.AND P1, PT, R2, R238, PT ;  /* 0x000000ee0200720c */ /* 0x000fc40003f26270 */
[C---:B------:R-:W-:Y:S01]  /*2670*/  ISETP.GE.AND P6, PT, R2.reuse, R233, PT ;  /* 0x000000e90200720c */ /* 0x040fe20003fc6270 */
[----:B------:R-:W-:Y:S03]  /*2680*/  LDSM.16.M88.4 R16, [R190+0x1800] ;  /* 0x00180000be10783b */ /* 0x000fe60000000200 */
[----:B------:R-:W-:Y:S01]  /*2690*/  HMMA.16816.F32 R36, R68, R38, RZ ;  /* 0x000000264424723c */ /* 0x000fe200000018ff */
[----:B------:R-:W-:Y:S07]  /*26a0*/  LDSM.16.M88.4 R52, [R190+0x1000] ;  /* 0x00100000be34783b */ /* 0x000fee0000000200 */
[C---:B------:R-:W-:Y:S08]  /*26b0*/  HMMA.16816.F32 R32, R72.reuse, R88, RZ ;  /* 0x000000584820723c */ /* 0x040ff000000018ff */
[C---:B--2---:R-:W-:Y:S08]  /*26c0*/  HMMA.16816.F32 R28, R72.reuse, R90, RZ ;  /* 0x0000005a481c723c */ /* 0x044ff000000018ff */
[C---:B------:R-:W-:Y:S08]  /*26d0*/  HMMA.16816.F32 R24, R72.reuse, R80, RZ ;  /* 0x000000504818723c */ /* 0x040ff000000018ff */
[----:B------:R-:W-:Y:S08]  /*26e0*/  HMMA.16816.F32 R120, R72, R82, RZ ;  /* 0x000000524878723c */ /* 0x000ff000000018ff */
[C---:B------:R-:W-:Y:S08]  /*26f0*/  HMMA.16816.F32 R92, R68.reuse, R88, RZ ;  /* 0x00000058445c723c */ /* 0x040ff000000018ff */
[C---:B------:R-:W-:Y:S08]  /*2700*/  HMMA.16816.F32 R84, R68.reuse, R80, RZ ;  /* 0x000000504454723c */ /* 0x040ff000000018ff */
[C---:B------:R-:W-:Y:S08]  /*2710*/  HMMA.16816.F32 R88, R68.reuse, R90, RZ ;  /* 0x0000005a4458723c */ /* 0x040ff000000018ff */
[----:B------:R-:W-:Y:S08]  /*2720*/  HMMA.16816.F32 R80, R68, R82, RZ ;  /* 0x000000524450723c */ /* 0x000ff000000018ff */
[-C--:B------:R-:W-:Y:S08]  /*2730*/  HMMA.16816.F32 R72, R72, R6.reuse, RZ ;  /* 0x000000064848723c */ /* 0x080ff000000018ff */
[----:B------:R-:W-:Y:S01]  /*2740*/  HMMA.16816.F32 R68, R68, R6, RZ ;  /* 0x000000064444723c */ /* 0x000fe200000018ff */
[----:B------:R-:W2:Y:S07]  /*2750*/  LDSM.16.M88.4 R4, [R191] ;  /* 0x00000000bf04783b */ /* 0x000eae0000000200 */
[----:B---3--:R-:W-:Y:S08]  /*2760*/  HMMA.16816.F32 R40, R108, R10, R40 ;  /* 0x0000000a6c28723c */ /* 0x008ff00000001828 */
[C---:B----4-:R-:W-:Y:S08]  /*2770*/  HMMA.16816.F32 R48, R112.reuse, R8, R48 ;  /* 0x000000087030723c */ /* 0x050ff00000001830 */
[----:B------:R-:W-:Y:S08]  /*2780*/  HMMA.16816.F32 R36, R112, R10, R36 ;  /* 0x0000000a7024723c */ /* 0x000ff00000001824 */
[----:B------:R-:W-:Y:S01]  /*2790*/  HMMA.16816.F32 R44, R108, R8, R44 ;  /* 0x000000086c2c723c */ /* 0x000fe2000000182c */
[----:B------:R-:W3:Y:S07]  /*27a0*/  LDSM.16.M88.4 R8, [R189+0x2000] ;  /* 0x00200000bd08783b */ /* 0x000eee0000000200 */
[----:B------:R-:W-:Y:S08]  /*27b0*/  HMMA.16816.F32 R92, R112, R104, R92 ;  /* 0x00000068705c723c */ /* 0x000ff0000000185c */
[C---:B------:R-:W-:Y:S08]  /*27c0*/  HMMA.16816.F32 R20, R108.reuse, R96, R20 ;  /* 0x000000606c14723c */ /* 0x040ff00000001814 */
[----:B------:R-:W-:Y:S08]  /*27d0*/  HMMA.16816.F32 R72, R108, R98, R72 ;  /* 0x000000626c48723c */ /* 0x000ff00000001848 */
[C---:B------:R-:W-:Y:S08]  /*27e0*/  HMMA.16816.F32 R76, R112.reuse, R96, R76 ;  /* 0x00000060704c723c */ /* 0x040ff0000000184c */
[----:B------:R-:W-:Y:S08]  /*27f0*/  HMMA.16816.F32 R68, R112, R98, R68 ;  /* 0x000000627044723c */ /* 0x000ff00000001844 */
[----:B-1----:R-:W-:Y:S01]  /*2800*/  HMMA.16816.F32 R96, R64, R62, R40 ;  /* 0x0000003e4060723c */ /* 0x002fe20000001828 */
[----:B------:R-:W1:Y:S07]  /*2810*/  LDSM.16.M88.4 R40, [R180+0x800] ;  /* 0x00080000b428783b */ /* 0x000e6e0000000200 */
[C---:B--2---:R-:W-:Y:S08]  /*2820*/  HMMA.16816.F32 R48, R4.reuse, R60, R48 ;  /* 0x0000003c0430723c */ /* 0x044ff00000001830 */
[----:B------:R-:W-:Y:S08]  /*2830*/  HMMA.16816.F32 R36, R4, R62, R36 ;  /* 0x0000003e0424723c */ /* 0x000ff00000001824 */
[C---:B------:R-:W-:Y:S08]  /*2840*/  HMMA.16816.F32 R32, R108.reuse, R104, R32 ;  /* 0x000000686c20723c */ /* 0x040ff00000001820 */
[----:B------:R-:W-:Y:S08]  /*2850*/  HMMA.16816.F32 R28, R108, R106, R28 ;  /* 0x0000006a6c1c723c */ /* 0x000ff0000000181c */
[----:B------:R-:W-:Y:S07]  /*2860*/  HMMA.16816.F32 R44, R64, R60, R44 ;  /* 0x0000003c402c723c */ /* 0x000fee000000182c */
[----:B------:R-:W-:Y:S01]  /*2870*/  IADD3 R60, R2, 0x9, RZ ;  /* 0x00000009023c7810 */ /* 0x000fe20007ffe0ff */
[----:B------:R-:W-:Y:S08]  /*2880*/  HMMA.16816.F32 R92, R4, R56, R92 ;  /* 0x00000038045c723c */ /* 0x000ff0000000185c */
[C---:B------:R-:W-:Y:S08]  /*2890*/  HMMA.16816.F32 R24, R108.reuse, R100, R24 ;  /* 0x000000646c18723c */ /* 0x040ff00000001818 */
[----:B------:R-:W-:Y:S08]  /*28a0*/  HMMA.16816.F32 R120, R108, R102, R120 ;  /* 0x000000666c78723c */ /* 0x000ff00000001878 */
[C---:B------:R-:W-:Y:S08]  /*28b0*/  HMMA.16816.F32 R48, R12.reuse, R116, R48 ;  /* 0x000000740c30723c */ /* 0x040ff00000001830 */
[----:B------:R-:W-:Y:S08]  /*28c0*/  HMMA.16816.F32 R36, R12, R118, R36 ;  /* 0x000000760c24723c */ /* 0x000ff00000001824 */
[----:B------:R-:W-:Y:S08]  /*28d0*/  HMMA.16816.F32 R88, R112, R106, R88 ;  /* 0x0000006a7058723c */ /* 0x000ff00000001858 */
[----:B------:R-:W-:Y:S01]  /*28e0*/  HMMA.16816.F32 R32, R64, R56, R32 ;  /* 0x000000384020723c */ /* 0x000fe20000001820 */
[----:B------:R-:W-:-:S02]  /*28f0*/  FSEL R50, R50, -INF , !P6 ;  /* 0xff80000032327808 */ /* 0x000fc40007000000 */
[----:B------:R-:W-:-:S05]  /*2900*/  ISETP.GE.AND P6, PT, R60, R238, PT ;  /* 0x000000ee3c00720c */ /* 0x000fca0003fc6270 */
[C---:B------:R-:W-:Y:S08]  /*2910*/  HMMA.16816.F32 R28, R64.reuse, R58, R28 ;  /* 0x0000003a401c723c */ /* 0x040ff0000000181c */
[-C--:B------:R-:W-:Y:S08]  /*2920*/  HMMA.16816.F32 R20, R64, R16.reuse, R20 ;  /* 0x000000104014723c */ /* 0x080ff00000001814 */
[----:B------:R-:W-:Y:S07]  /*2930*/  HMMA.16816.F32 R76, R4, R16, R76 ;  /* 0x00000010044c723c */ /* 0x000fee000000184c */
[----:B------:R-:W-:Y:S01]  /*2940*/  IADD3 R16, R2, 0x1, RZ ;  /* 0x0000000102107810 */ /* 0x000fe20007ffe0ff */
[----:B---3--:R-:W-:Y:S03]  /*2950*/  HMMA.16816.F32 R44, R8, R116, R44 ;  /* 0x00000074082c723c */ /* 0x008fe6000000182c */
[----:B------:R-:W-:-:S02]  /*2960*/  ISETP.GE.AND P4, PT, R16, R238, PT ;  /* 0x000000ee1000720c */ /* 0x000fc40003f86270 */
[C---:B------:R-:W-:Y:S02]  /*2970*/  ISETP.GE.AND P5, PT, R16.reuse, R233, PT ;  /* 0x000000e91000720c */ /* 0x040fe40003fa6270 */
[C---:B------:R-:W-:Y:S01]  /*2980*/  ISETP.GE.AND P2, PT, R16.reuse, R231, PT ;  /* 0x000000e71000720c */ /* 0x040fe20003f46270 */
[----:B------:R-:W-:Y:S01]  /*2990*/  HMMA.16816.F32 R96, R8, R118, R96 ;  /* 0x000000760860723c */ /* 0x000fe20000001860 */
[----:B------:R-:W-:Y:S02]  /*29a0*/  ISETP.GE.AND P0, PT, R16, R209, PT ;  /* 0x000000d11000720c */ /* 0x000fe40003f06270 */
[----:B------:R-:W-:-:S04]  /*29b0*/  IADD3 R16, R2, 0x8, RZ ;  /* 0x0000000802107810 */ /* 0x000fc80007ffe0ff */
[----:B------:R-:W-:Y:S01]  /*29c0*/  ISETP.GE.AND P3, PT, R16, R238, PT ;  /* 0x000000ee1000720c */ /* 0x000fe20003f66270 */
[----:B-1----:R-:W-:Y:S08]  /*29d0*/  HMMA.16816.F32 R92, R12, R40, R92 ;  /* 0x000000280c5c723c */ /* 0x002ff0000000185c */
[C---:B------:R-:W-:Y:S08]  /*29e0*/  HMMA.16816.F32 R84, R112.reuse, R100, R84 ;  /* 0x000000647054723c */ /* 0x040ff00000001854 */
[----:B------:R-:W-:Y:S07]  /*29f0*/  HMMA.16816.F32 R80, R112, R102, R80 ;  /* 0x000000667050723c */ /* 0x000fee0000001850 */
[----:B------:R-:W-:Y:S01]  /*2a00*/  FSEL R102, R48, -INF , !P1 ;  /* 0xff80000030667808 */ /* 0x000fe20004800000 */
[----:B------:R-:W-:Y:S01]  /*2a10*/  HMMA.16816.F32 R24, R64, R52, R24 ;  /* 0x000000344018723c */ /* 0x000fe20000001818 */
[----:B------:R-:W-:-:S02]  /*2a20*/  ISETP.GE.AND P1, PT, R16, R233, PT ;  /* 0x000000e91000720c */ /* 0x000fc40003f26270 */
[----:B------:R-:W-:Y:S02]  /*2a30*/  IADD3 R48, R2, 0x10, RZ ;  /* 0x0000001002307810 */ /* 0x000fe40007ffe0ff */
[----:B------:R-:W-:Y:S02]  /*2a40*/  FSEL R103, R37, -INF , !P6 ;  /* 0xff80000025677808 */ /* 0x000fe40007000000 */
[----:B------:R-:W-:Y:S01]  /*2a50*/  ISETP.GE.AND P6, PT, R48, R238, PT ;  /* 0x000000ee3000720c */ /* 0x000fe20003fc6270 */
[----:B------:R-:W-:Y:S01]  /*2a60*/  HMMA.16816.F32 R120, R64, R54, R120 ;  /* 0x000000364078723c */ /* 0x000fe20000001878 */
[----:B------:R-:W-:-:S07]  /*2a70*/  FSEL R100, R38, -INF , !P1 ;  /* 0xff80000026647808 */ /* 0x000fce0004800000 */
[----:B------:R-:W-:Y:S07]  /*2a80*/  HMMA.16816.F32 R72, R64, R18, R72 ;  /* 0x000000124048723c */ /* 0x000fee0000001848 */
[----:B------:R-:W-:Y:S01]  /*2a90*/  FSEL R67, R49, -INF , !P4 ;  /* 0xff80000031437808 */ /* 0x000fe20006000000 */
[----:B------:R-:W-:Y:S01]  /*2aa0*/  HMMA.16816.F32 R88, R4, R58, R88 ;  /* 0x0000003a0458723c */ /* 0x000fe20000001858 */
[----:B------:R-:W-:Y:S02]  /*2ab0*/  FSEL R49, R36, -INF , !P3 ;  /* 0xff80000024317808 */ /* 0x000fe40005800000 */
[----:B------:R-:W-:-:S02]  /*2ac0*/  ISETP.GE.AND P4, PT, R16, R231, PT ;  /* 0x000000e71000720c */ /* 0x000fc40003f86270 */
[----:B------:R-:W-:Y:S02]  /*2ad0*/  ISETP.GE.AND P3, PT, R16, R209, PT ;  /* 0x000000d11000720c */ /* 0x000fe40003f66270 */
[----:B------:R-:W-:Y:S01]  /*2ae0*/  FSEL R16, R51, -INF , !P5 ;  /* 0xff80000033107808 */ /* 0x000fe20006800000 */
[C---:B------:R-:W-:Y:S01]  /*2af0*/  HMMA.16816.F32 R32, R8.reuse, R40, R32 ;  /* 0x000000280820723c */ /* 0x040fe20000001820 */
[-C--:B------:R-:W-:Y:S02]  /*2b00*/  ISETP.GE.AND P5, PT, R60, R233.reuse, PT ;  /* 0x000000e93c00720c */ /* 0x080fe40003fa6270 */
[----:B------:R-:W-:Y:S02]  /*2b10*/  IADD3 R36, R2, 0x11, RZ ;  /* 0x0000001102247810 */ /* 0x000fe40007ffe0ff */
[----:B------:R-:W-:Y:S02]  /*2b20*/  FSEL R58, R39, -INF , !P5 ;  /* 0xff800000273a7808 */ /* 0x000fe40006800000 */
[----:B------:R-:W-:Y:S01]  /*2b30*/  ISETP.GE.AND P5, PT, R48, R233, PT ;  /* 0x000000e93000720c */ /* 0x000fe20003fa6270 */
[----:B------:R-:W-:Y:S01]  /*2b40*/  HMMA.16816.F32 R28, R8, R42, R28 ;  /* 0x0000002a081c723c */ /* 0x000fe2000000181c */
[----:B------:R-:W-:-:S02]  /*2b50*/  FSEL R41, R45, -INF , !P2 ;  /* 0xff8000002d297808 */ /* 0x000fc40005000000 */
[----:B------:R-:W-:Y:S02]  /*2b60*/  FSEL R56, R94, -INF , !P5 ;  /* 0xff8000005e387808 */ /* 0x000fe40006800000 */
[----:B------:R-:W-:Y:S02]  /*2b70*/  FSEL R45, R96, -INF , !P4 ;  /* 0xff800000602d7808 */ /* 0x000fe40006000000 */
[----:B------:R-:W-:Y:S01]  /*2b80*/  ISETP.GE.AND P1, PT, R36, R238, PT ;  /* 0x000000ee2400720c */ /* 0x000fe20003f26270 */
[----:B------:R-:W-:Y:S01]  /*2b90*/  HMMA.16816.F32 R84, R4, R52, R84 ;  /* 0x000000340454723c */ /* 0x000fe20000001854 */
[----:B------:R-:W-:Y:S02]  /*2ba0*/  ISETP.GE.AND P5, PT, R60, R231, PT ;  /* 0x000000e73c00720c */ /* 0x000fe40003fa6270 */
[----:B------:R-:W-:Y:S02]  /*2bb0*/  ISETP.GE.AND P4, PT, R2, R209, PT ;  /* 0x000000d10200720c */ /* 0x000fe40003f86270 */
[----:B------:R-:W-:-:S02]  /*2bc0*/  FSEL R59, R92, -INF , !P6 ;  /* 0xff8000005c3b7808 */ /* 0x000fc40007000000 */
[----:B------:R-:W-:Y:S01]  /*2bd0*/  FSEL R57, R93, -INF , !P1 ;  /* 0xff8000005d397808 */ /* 0x000fe20004800000 */
[----:B------:R-:W-:Y:S01]  /*2be0*/  HMMA.16816.F32 R80, R4, R54, R80 ;  /* 0x000000360450723c */ /* 0x000fe20000001850 */
[----:B------:R-:W1:Y:S01]  /*2bf0*/  LDSM.16.M88.4 R52, [R180+0x1000] ;  /* 0x00100000b434783b */ /* 0x000e620000000200 */
[----:B------:R-:W-:Y:S02]  /*2c00*/  ISETP.GE.AND P6, PT, R2, R231, PT ;  /* 0x000000e70200720c */ /* 0x000fe40003fc6270 */
[----:B------:R-:W-:Y:S02]  /*2c10*/  FSEL R97, R97, -INF , !P5 ;  /* 0xff80000061617808 */ /* 0x000fe40006800000 */
[----:B------:R-:W-:Y:S02]  /*2c20*/  FSEL R46, R46, -INF , !P4 ;  /* 0xff8000002e2e7808 */ /* 0x000fe40006000000 */
[C---:B------:R-:W-:Y:S01]  /*2c30*/  ISETP.GE.AND P1, PT, R36.reuse, R233, PT ;  /* 0x000000e92400720c */ /* 0x040fe20003f26270 */
[----:B------:R-:W-:Y:S01]  /*2c40*/  HMMA.16816.F32 R88, R12, R42, R88 ;  /* 0x0000002a0c58723c */ /* 0x000fe20000001858 */
[----:B------:R-:W-:-:S02]  /*2c50*/  ISETP.GE.AND P5, PT, R36, R231, PT ;  /* 0x000000e72400720c */ /* 0x000fc40003fa6270 */
[----:B------:R-:W-:Y:S02]  /*2c60*/  ISETP.GE.AND P4, PT, R36, R209, PT ;  /* 0x000000d12400720c */ /* 0x000fe40003f86270 */
[----:B------:R-:W-:Y:S02]  /*2c70*/  IADD3 R36, R2, 0x18, RZ ;  /* 0x0000001802247810 */ /* 0x000fe40007ffe0ff */
[----:B------:R-:W-:Y:S01]  /*2c80*/  FSEL R40, R44, -INF , !P6 ;  /* 0xff8000002c287808 */ /* 0x000fe20007000000 */
[----:B------:R-:W-:Y:S01]  /*2c90*/  HMMA.16816.F32 R68, R4, R18, R68 ;  /* 0x000000120444723c */ /* 0x000fe20000001844 */
[----:B------:R-:W-:Y:S02]  /*2ca0*/  FSEL R44, R47, -INF , !P0 ;  /* 0xff8000002f2c7808 */ /* 0x000fe40004000000 */
[-C--:B------:R-:W-:Y:S02]  /*2cb0*/  ISETP.GE.AND P6, PT, R48, R231.reuse, PT ;  /* 0x000000e73000720c */ /* 0x080fe40003fc6270 */
[----:B------:R-:W-:-:S02]  /*2cc0*/  ISETP.GE.AND P0, PT, R36, R231, PT ;  /* 0x000000e72400720c */ /* 0x000fc40003f06270 */
[----:B------:R-:W-:Y:S02]  /*2cd0*/  FSEL R101, R32, -INF , !P6 ;  /* 0xff80000020657808 */ /* 0x000fe40007000000 */
[----:B------:R-:W-:Y:S02]  /*2ce0*/  FSEL R43, R33, -INF , !P5 ;  /* 0xff800000212b7808 */ /* 0x000fe40006800000 */
[----:B------:R-:W-:Y:S02]  /*2cf0*/  FSEL R17, R28, -INF , !P0 ;  /* 0xff8000001c117808 */ /* 0x000fe40004000000 */
[C---:B------:R-:W-:Y:S02]  /*2d00*/  ISETP.GE.AND P5, PT, R36.reuse, R238, PT ;  /* 0x000000ee2400720c */ /* 0x040fe40003fa6270 */
[C---:B------:R-:W-:Y:S02]  /*2d10*/  ISETP.GE.AND P6, PT, R36.reuse, R233, PT ;  /* 0x000000e92400720c */ /* 0x040fe40003fc6270 */
[----:B------:R-:W-:-:S02]  /*2d20*/  ISETP.GE.AND P0, PT, R36, R209, PT ;  /* 0x000000d12400720c */ /* 0x000fc40003f06270 */
[----:B------:R-:W2:Y:S01]  /*2d30*/  LDSM.16.M88.4 R36, [R180+0x1800] ;  /* 0x00180000b424783b */ /* 0x000ea20000000200 */
[----:B------:R-:W-:Y:S01]  /*2d40*/  FSEL R140, R95, -INF , !P1 ;  /* 0xff8000005f8c7808 */ /* 0x000fe20004800000 */
[----:B------:R-:W-:-:S04]  /*2d50*/  DEPBAR.LE SB0, 0x0 ;  /* 0x000080000000791a */ /* 0x000fc80000000000 */
[-C--:B-1----:R-:W-:Y:S01]  /*2d60*/  HMMA.16816.F32 R84, R12, R52.reuse, R84 ;  /* 0x000000340c54723c */ /* 0x082fe20000001854 */
[-C--:B------:R-:W-:Y:S02]  /*2d70*/  ISETP.GE.AND P1, PT, R60, R209.reuse, PT ;  /* 0x000000d13c00720c */ /* 0x080fe40003f26270 */
[----:B------:R-:W-:Y:S02]  /*2d80*/  IADD3 R42, R2, 0x19, RZ ;  /* 0x00000019022a7810 */ /* 0x000fe40007ffe0ff */
[----:B------:R-:W-:Y:S02]  /*2d90*/  FSEL R98, R98, -INF , !P3 ;  /* 0xff80000062627808 */ /* 0x000fe40005800000 */
[----:B------:R-:W-:Y:S01]  /*2da0*/  FSEL R60, R99, -INF , !P1 ;  /* 0xff800000633c7808 */ /* 0x000fe20004800000 */
[----:B------:R-:W-:Y:S01]  /*2db0*/  HMMA.16816.F32 R24, R8, R52, R24 ;  /* 0x000000340818723c */ /* 0x000fe20000001818 */
[----:B------:R-:W-:Y:S02]  /*2dc0*/  ISETP.GE.AND P2, PT, R48, R209, PT ;  /* 0x000000d13000720c */ /* 0x000fe40003f46270 */
[----:B------:R-:W-:-:S02]  /*2dd0*/  ISETP.GE.AND P3, PT, R42, R231, PT ;  /* 0x000000e72a00720c */ /* 0x000fc40003f66270 */
[----:B------:R-:W-:Y:S02]  /*2de0*/  ISETP.GE.AND P1, PT, R42, R238, PT ;  /* 0x000000ee2a00720c */ /* 0x000fe40003f26270 */
[----:B------:R-:W-:Y:S01]  /*2df0*/  IADD3 R28, R2, 0x20, RZ ;  /* 0x00000020021c7810 */ /* 0x000fe20007ffe0ff */
[-C--:B------:R-:W-:Y:S01]  /*2e00*/  HMMA.16816.F32 R120, R8, R54.reuse, R120 ;  /* 0x000000360878723c */ /* 0x080fe20000001878 */
[----:B------:R-:W-:Y:S02]  /*2e10*/  FSEL R33, R29, -INF , !P3 ;  /* 0xff8000001d217808 */ /* 0x000fe40005800000 */
[----:B------:R-:W-:Y:S02]  /*2e20*/  FSEL R34, R34, -INF , !P2 ;  /* 0xff80000022227808 */ /* 0x000fe40005000000 */
[----:B------:R-:W-:Y:S02]  /*2e30*/  FSEL R32, R35, -INF , !P4 ;  /* 0xff80000023207808 */ /* 0x000fe40006000000 */
[----:B------:R-:W-:Y:S01]  /*2e40*/  FSEL R65, R88, -INF , !P5 ;  /* 0xff80000058417808 */ /* 0x000fe20006800000 */
[----:B------:R-:W-:Y:S01]  /*2e50*/  HMMA.16816.F32 R80, R12, R54, R80 ;  /* 0x000000360c50723c */ /* 0x000fe20000001850 */
[----:B------:R-:W-:-:S02]  /*2e60*/  FSEL R61, R89, -INF , !P1 ;  /* 0xff800000593d7808 */ /* 0x000fc40004800000 */
[----:B------:R-:W-:Y:S02]  /*2e70*/  FSEL R52, R30, -INF , !P0 ;  /* 0xff8000001e347808 */ /* 0x000fe40004000000 */
[C---:B------:R-:W-:Y:S02]  /*2e80*/  ISETP.GE.AND P3, PT, R42.reuse, R233, PT ;  /* 0x000000e92a00720c */ /* 0x040fe40003f66270 */
[----:B------:R-:W-:Y:S02]  /*2e90*/  ISETP.GE.AND P2, PT, R42, R209, PT ;  /* 0x000000d12a00720c */ /* 0x000fe40003f46270 */
[C---:B------:R-:W-:Y:S01]  /*2ea0*/  ISETP.GE.AND P5, PT, R28.reuse, R238, PT ;  /* 0x000000ee1c00720c */ /* 0x040fe20003fa6270 */
[----:B--2---:R-:W-:Y:S01]  /*2eb0*/  HMMA.16816.F32 R76, R12, R36, R76 ;  /* 0x000000240c4c723c */ /* 0x004fe2000000184c */
[C---:B------:R-:W-:Y:S02]  /*2ec0*/  ISETP.GE.AND P4, PT, R28.reuse, R233, PT ;  /* 0x000000e91c00720c */ /* 0x040fe40003f86270 */
[----:B------:R-:W-:-:S02]  /*2ed0*/  ISETP.GE.AND P1, PT, R28, R231, PT ;  /* 0x000000e71c00720c */ /* 0x000fc40003f26270 */
[----:B------:R-:W-:Y:S02]  /*2ee0*/  ISETP.GE.AND P0, PT, R28, R209, PT ;  /* 0x000000d11c00720c */ /* 0x000fe40003f06270 */
[----:B------:R-:W-:Y:S01]  /*2ef0*/  IADD3 R28, R2, 0x21, RZ ;  /* 0x00000021021c7810 */ /* 0x000fe20007ffe0ff */
[C---:B------:R-:W-:Y:S01]  /*2f00*/  HMMA.16816.F32 R20, R8.reuse, R36, R20 ;  /* 0x000000240814723c */ /* 0x040fe20000001814 */
[----:B------:R-:W-:Y:S02]  /*2f10*/  FSEL R48, R31, -INF , !P2 ;  /* 0xff8000001f307808 */ /* 0x000fe40005000000 */
[----:B------:R-:W-:Y:S02]  /*2f20*/  FSEL R144, R91, -INF , !P3 ;  /* 0xff8000005b907808 */ /* 0x000fe40005800000 */
[C---:B------:R-:W-:Y:S02]  /*2f30*/  ISETP.GE.AND P2, PT, R28.reuse, R233, PT ;  /* 0x000000e91c00720c */ /* 0x040fe40003f46270 */
[----:B------:R-:W-:Y:S01]  /*2f40*/  ISETP.GE.AND P3, PT, R28, R231, PT ;  /* 0x000000e71c00720c */ /* 0x000fe20003f66270 */
[----:B------:R-:W-:Y:S01]  /*2f50*/  HMMA.16816.F32 R72, R8, R38, R72 ;  /* 0x000000260848723c */ /* 0x000fe20000001848 */
[----:B------:R-:W-:-:S02]  /*2f60*/  IADD3 R6, R2, 0x28, RZ ;  /* 0x0000002802067810 */ /* 0x000fc40007ffe0ff */
[----:B------:R-:W-:Y:S02]  /*2f70*/  IADD3 R4, R2, 0x29, RZ ;  /* 0x0000002902047810 */ /* 0x000fe40007ffe0ff */
[----:B------:R-:W-:Y:S02]  /*2f80*/  FSEL R168, R90, -INF , !P6 ;  /* 0xff8000005aa87808 */ /* 0x000fe40007000000 */
[----:B------:R-:W-:Y:S01]  /*2f90*/  FSEL R148, R87, -INF , !P2 ;  /* 0xff80000057947808 */ /* 0x000fe20005000000 */
[----:B------:R-:W-:Y:S01]  /*2fa0*/  HMMA.16816.F32 R68, R12, R38, R68 ;  /* 0x000000260c44723c */ /* 0x000fe20000001844 */
[----:B------:R-:W-:Y:S01]  /*2fb0*/  FSEL R145, R25, -INF , !P3 ;  /* 0xff80000019917808 */ /* 0x000fe20005800000 */
[----:B------:R-:W-:Y:S01]  /*2fc0*/  BAR.SYNC.DEFER_BLOCKING 0x0 ;  /* 0x0000000000007b1d */ /* 0x000fe20000010000 */
[----:B------:R-:W-:Y:S02]  /*2fd0*/  ISETP.GE.AND P6, PT, R28, R238, PT ;  /* 0x000000ee1c00720c */ /* 0x000fe40003fc6270 */
[----:B------:R-:W-:-:S02]  /*2fe0*/  ISETP.GE.AND P2, PT, R6, R231, PT ;  /* 0x000000e70600720c */ /* 0x000fc40003f46270 */
[----:B------:R-:W-:Y:S02]  /*2ff0*/  ISETP.GE.AND P3, PT, R4, R231, PT ;  /* 0x000000e70400720c */ /* 0x000fe40003f66270 */
[----:B------:R-:W-:Y:S02]  /*3000*/  FSEL R31, R84, -INF , !P5 ;  /* 0xff800000541f7808 */ /* 0x000fe40006800000 */
[----:B------:R-:W-:Y:S02]  /*3010*/  ISETP.GE.AND P5, PT, R28, R209, PT ;  /* 0x000000d11c00720c */ /* 0x000fe40003fa6270 */
[----:B------:R-:W-:Y:S02]  /*3020*/  FSEL R29, R85, -INF , !P6 ;  /* 0xff800000551d7808 */ /* 0x000fe40007000000 */
[----:B------:R-:W-:Y:S02]  /*3030*/  FSEL R153, R24, -INF , !P1 ;  /* 0xff80000018997808 */ /* 0x000fe40004800000 */
[----:B------:R-:W-:-:S02]  /*3040*/  FSEL R143, R120, -INF , !P2 ;  /* 0xff800000788f7808 */ /* 0x000fc40005000000 */
[----:B------:R-:W-:Y:S02]  /*3050*/  FSEL R151, R121, -INF , !P3 ;  /* 0xff80000079977808 */ /* 0x000fe40005800000 */
[----:B------:R-:W-:Y:S02]  /*3060*/  FSEL R28, R26, -INF , !P0 ;  /* 0xff8000001a1c7808 */ /* 0x000fe40004000000 */
[CC--:B------:R-:W-:Y:S02]  /*3070*/  ISETP.GE.AND P6, PT, R6.reuse, R238.reuse, PT ;  /* 0x000000ee0600720c */ /* 0x0c0fe40003fc6270 */
[----:B------:R-:W-:Y:S02]  /*3080*/  ISETP.GE.AND P1, PT, R6, R209, PT ;  /* 0x000000d10600720c */ /* 0x000fe40003f26270 */
        /* <DEDUP_REMOVED lines=8> */
[----:B------:R-:W-:Y:S02]  /*3110*/  FSEL R162, R122, -INF , !P1 ;  /* 0xff8000007aa27808 */ /* 0x000fe40004800000 */
[-C--:B------:R-:W-:Y:S02]  /*3120*/  ISETP.GE.AND P4, PT, R6, R233.reuse, PT ;  /* 0x000000e90600720c */ /* 0x080fe40003f86270 */
[C---:B------:R-:W-:Y:S02]  /*3130*/  ISETP.GE.AND P6, PT, R4.reuse, R238, PT ;  /* 0x000000ee0400720c */ /* 0x040fe40003fc6270 */
[C---:B------:R-:W-:Y:S02]  /*3140*/  ISETP.GE.AND P2, PT, R4.reuse, R233, PT ;  /* 0x000000e90400720c */ /* 0x040fe40003f46270 */
[C---:B------:R-:W-:Y:S02]  /*3150*/  ISETP.GE.AND P5, PT, R4.reuse, R231, PT ;  /* 0x000000e70400720c */ /* 0x040fe40003fa6270 */
        /* <DEDUP_REMOVED lines=8> */
[C---:B------:R-:W-:Y:S02]  /*31e0*/  ISETP.GE.AND P3, PT, R4.reuse, R231, PT ;  /* 0x000000e70400720c */ /* 0x040fe40003f66270 */
[----:B------:R-:W-:Y:S02]  /*31f0*/  ISETP.GE.AND P6, PT, R4, R209, PT ;  /* 0x000000d10400720c */ /* 0x000fe40003fc6270 */
[C---:B------:R-:W-:Y:S02]  /*3200*/  IADD3 R4, R2.reuse, 0x38, RZ ;  /* 0x0000003802047810 */ /* 0x040fe40007ffe0ff */
[----:B------:R-:W-:Y:S02]  /*3210*/  IADD3 R2, R2, 0x39, RZ ;  /* 0x0000003902027810 */ /* 0x000fe40007ffe0ff */
[----:B------:R-:W-:-:S02]  /*3220*/  FSEL R156, R22, -INF , !P1 ;  /* 0xff800000169c7808 */ /* 0x000fc40004800000 */
[----:B------:R-:W-:Y:S02]  /*3230*/  ISETP.GE.AND P1, PT, R2, R209, PT ;  /* 0x000000d10200720c */ /* 0x000fe40003f26270 */
[----:B------:R-:W-:Y:S02]  /*3240*/  FSEL R63, R79, -INF , !P0 ;  /* 0xff8000004f3f7808 */ /* 0x000fe40004000000 */
[----:B------:R-:W-:Y:S02]  /*3250*/  FSEL R146, R75, -INF , !P1 ;  /* 0xff8000004b927808 */ /* 0x000fe40004800000 */
[----:B------:R-:W-:Y:S02]  /*3260*/  ISETP.GE.AND P1, PT, R207, 0x2, PT ;  /* 0x00000002cf00780c */ /* 0x000fe40003f26270 */
[----:B------:R-:W-:Y:S02]  /*3270*/  ISETP.GE.AND P0, PT, R4, R231, PT ;  /* 0x000000e70400720c */ /* 0x000fe40003f06270 */
[----:B------:R-:W-:-:S02]  /*3280*/  FSEL R141, R77, -INF , !P4 ;  /* 0xff8000004d8d7808 */ /* 0x000fc40006000000 */
[----:B------:R-:W-:Y:S02]  /*3290*/  FSEL R157, R72, -INF , !P0 ;  /* 0xff800000489d7808 */ /* 0x000fe40004000000 */
[----:B------:R-:W-:Y:S02]  /*32a0*/  ISETP.GE.AND P0, PT, R2, R231, PT ;  /* 0x000000e70200720c */ /* 0x000fe40003f06270 */
[----:B------:R-:W-:Y:S02]  /*32b0*/  FSEL R66, R78, -INF , !P2 ;  /* 0xff8000004e427808 */ /* 0x000fe40005000000 */
[----:B------:R-:W-:Y:S02]  /*32c0*/  FSEL R159, R20, -INF , !P5 ;  /* 0xff800000149f7808 */ /* 0x000fe40006800000 */
[----:B------:R-:W-:Y:S02]  /*32d0*/  FSEL R158, R21, -INF , !P3 ;  /* 0xff800000159e7808 */ /* 0x000fe40005800000 */
[----:B------:R-:W-:-:S02]  /*32e0*/  FSEL R155, R73, -INF , !P0 ;  /* 0xff800000499b7808 */ /* 0x000fc40004000000 */
[CC--:B------:R-:W-:Y:S02]  /*32f0*/  ISETP.GE.AND P4, PT, R4.reuse, R238.reuse, PT ;  /* 0x000000ee0400720c */ /* 0x0c0fe40003f86270 */
[C---:B------:R-:W-:Y:S02]  /*3300*/  ISETP.GE.AND P2, PT, R4.reuse, R233, PT ;  /* 0x000000e90400720c */ /* 0x040fe40003f46270 */
[----:B------:R-:W-:Y:S02]  /*3310*/  ISETP.GE.AND P5, PT, R4, R209, PT ;  /* 0x000000d10400720c */ /* 0x000fe40003fa6270 */
[C---:B------:R-:W-:Y:S02]  /*3320*/  ISETP.GE.AND P3, PT, R2.reuse, R238, PT ;  /* 0x000000ee0200720c */ /* 0x040fe40003f66270 */
[----:B------:R-:W-:Y:S01]  /*3330*/  ISETP.GE.AND P0, PT, R2, R233, PT ;  /* 0x000000e90200720c */ /* 0x000fe20003f06270 */
[----:B------:R-:W-:Y:S01]  /*3340*/  IMAD.IADD R2, R131, 0x1, R128 ;  /* 0x0000000183027824 */ /* 0x000fe200078e0280 */
[----:B------:R-:W-:-:S02]  /*3350*/  FSEL R152, R23, -INF , !P6 ;  /* 0xff80000017987808 */ /* 0x000fc40007000000 */
[----:B------:R-:W-:Y:S02]  /*3360*/  FSEL R147, R74, -INF , !P5 ;  /* 0xff8000004a937808 */ /* 0x000fe40006800000 */
[----:B------:R-:W-:Y:S02]  /*3370*/  FSEL R138, R68, -INF , !P4 ;  /* 0xff800000448a7808 */ /* 0x000fe40006000000 */
[----:B------:R-:W-:Y:S02]  /*3380*/  FSEL R137, R69, -INF , !P3 ;  /* 0xff80000045897808 */ /* 0x000fe40005800000 */
[----:B------:R-:W-:Y:S02]  /*3390*/  FSEL R64, R70, -INF , !P2 ;  /* 0xff80000046407808 */ /* 0x000fe40005000000 */
[----:B------:R-:W-:Y:S01]  /*33a0*/  FSEL R62, R71, -INF , !P0 ;  /* 0xff800000473e7808 */ /* 0x000fe20004000000 */
[----:B------:R-:W-:Y:S05]  /*33b0*/  @!P1 BRA `(.L_x_539) ;  /* 0x0000031000009947 */ /* 0x000fea0003800000 */
[----:B------:R-:W-:Y:S01]  /*33c0*/  ISETP.GE.AND P0, PT, R218, c[0x0][0x220], PT ;  /* 0x00008800da007a0c */ /* 0x000fe20003f06270 */
[----:B------:R-:W-:Y:S01]  /*33d0*/  BSSY B0, `(.L_x_540) ;  /* 0x000002e000007945 */ /* 0x000fe20003800000 */
[----:B------:R-:W-:-:S04]  /*33e0*/  IADD3 R6, R207, -0x2, RZ ;  /* 0xfffffffecf067810 */ /* 0x000fc80007ffe0ff */
[----:B------:R-:W-:Y:S01]  /*33f0*/  SHF.R.S32.HI R4, RZ, 0x1f, R6 ;  /* 0x0000001fff047819 */ /* 0x000fe20000011406 */
[----:B------:R-:W-:Y:S02]  /*3400*/  IMAD R127, R127, R6, RZ ;  /* 0x000000067f7f7224 */ /* 0x000fe400078e02ff */
[----:B------:R-:W-:-:S04]  /*3410*/  IMAD.WIDE.U32 R10, R6, R129, R216 ;  /* 0x00000081060a7225 */ /* 0x000fc800078e00d8 */
[----:B------:R-:W-:Y:S01]  /*3420*/  IMAD R4, R4, R129, R127 ;  /* 0x0000008104047224 */ /* 0x000fe200078e027f */
[-C--:B------:R-:W-:Y:S01]  /*3430*/  @!P0 IADD3 R6, P5, R197, R10.reuse, RZ ;  /* 0x0000000ac5068210 */ /* 0x080fe20007fbe0ff */
[----:B------:R-:W-:Y:S01]  /*3440*/  @!P0 IMAD.MOV.U32 R5, RZ, RZ, c[0x0][0x19c] ;  /* 0x00006700ff058624 */ /* 0x000fe200078e00ff */
[----:B------:R-:W-:Y:S01]  /*3450*/  @!P0 LEA R7, P3, R126, R10, 0x5 ;  /* 0x0000000a7e078211 */ /* 0x000fe200078628ff */
[----:B------:R-:W-:Y:S01]  /*3460*/  IMAD.IADD R13, R11, 0x1, R4 ;  /* 0x000000010b0d7824 */ /* 0x000fe200078e0204 */
[----:B------:R-:W-:Y:S01]  /*3470*/  @!P0 LEA R18, P6, R10, c[0x0][0x168], 0x1 ;  /* 0x00005a000a128a11 */ /* 0x000fe200078c08ff */
[----:B------:R1:W-:Y:S01]  /*3480*/  @P0 STS.128 [R205+0x4000], RZ ;  /* 0x004000ffcd000388 */ /* 0x0003e20000000c00 */
[----:B------:R-:W-:Y:S01]  /*3490*/  @!P0 LEA R14, P4, R6, c[0x0][0x168], 0x1 ;  /* 0x00005a00060e8a11 */ /* 0x000fe200078808ff */
[----:B------:R-:W-:Y:S01]  /*34a0*/  @!P0 IMAD.X R9, R196, 0x1, R13, P5 ;  /* 0x00000001c4098824 */ /* 0x000fe200028e060d */
[----:B------:R-:W-:Y:S02]  /*34b0*/  @!P0 LEA R8, P2, R7, c[0x0][0x168], 0x1 ;  /* 0x00005a0007088a11 */ /* 0x000fe400078408ff */
[----:B------:R-:W-:-:S02]  /*34c0*/  @!P0 LEA.HI.X R4, R126, R13, R5, 0x5, P3 ;  /* 0x0000000d7e048211 */ /* 0x000fc400018f2c05 */
[----:B------:R-:W-:Y:S02]  /*34d0*/  @!P0 LEA.HI.X R19, R10, c[0x0][0x16c], R13, 0x1, P6 ;  /* 0x00005b000a138a11 */ /* 0x000fe400030f0c0d */
        /* <DEDUP_REMOVED lines=18> */
[----:B------:R-:W-:Y:S01]  /*3600*/  IMAD.MOV.U32 R12, RZ, RZ, R10 ;  /* 0x000000ffff0c7224 */ /* 0x000fe200078e000a */
        /* <DEDUP_REMOVED lines=10> */
.L_x_541:
[----:B------:R-:W-:Y:S05]  /*36b0*/  BSYNC B0 ;  /* 0x0000000000007941 */ /* 0x000fea0003800000 */
.L_x_540:
[----:B------:R-:W0:Y:S02]  /*36c0*/  LDGDEPBAR ;  /* 0x00000000000079af */ /* 0x000e240000000000 */
.L_x_539:
[----:B------:R-:W-:Y:S01]  /*36d0*/  FMNMX.FTZ R4, R40, R41, !PT ;  /* 0x0000002928047209 */ /* 0x000fe20007810000 */
[----:B------:R-:W-:Y:S01]  /*36e0*/  IMAD.WIDE.U32 R174, R230, -0x326172a9, RZ ;  /* 0xcd9e8d57e6ae7825 */ /* 0x000fe200078e00ff */
[----:B--2---:R-:W-:Y:S01]  /*36f0*/  FMNMX.FTZ R7, R46, R44, !PT ;  /* 0x0000002c2e077209 */ /* 0x004fe20007810000 */
[----:B------:R-:W-:Y:S01]  /*3700*/  UIADD3 UR14, UR25, -0x4498517b, URZ ;  /* 0xbb67ae85190e7890 */ /* 0x000fe2000fffe03f */
[----:B------:R-:W-:Y:S01]  /*3710*/  FMNMX.FTZ R4, R45, R4, !PT ;  /* 0x000000042d047209 */ /* 0x000fe20007810000 */
[----:B------:R-:W-:Y:S01]  /*3720*/  IMAD.WIDE.U32 R242, R228, -0x2daee0ad, RZ ;  /* 0xd2511f53e4f27825 */ /* 0x000fe200078e00ff */
[----:B------:R-:W-:Y:S01]  /*3730*/  FMNMX.FTZ R7, R98, R7, !PT ;  /* 0x0000000762077209 */ /* 0x000fe20007810000 */
[----:B------:R-:W-:Y:S01]  /*3740*/  UIADD3 UR15, UR24, -0x61c88647, URZ ;  /* 0x9e3779b9180f7890 */ /* 0x000fe2000fffe03f */
[----:B------:R-:W-:Y:S01]  /*3750*/  FMNMX.FTZ R4, R97, R4, !PT ;  /* 0x0000000461047209 */ /* 0x000fe20007810000 */
[----:B------:R-:W-:Y:S01]  /*3760*/  IMAD.SHL.U32 R165, R132, 0x2, RZ ;  /* 0x0000000284a57824 */ /* 0x000fe200078e00ff */
[----:B------:R-:W-:Y:S01]  /*3770*/  FMNMX.FTZ R7, R60, R7, !PT ;  /* 0x000000073c077209 */ /* 0x000fe20007810000 */
[----:B------:R-:W-:Y:S01]  /*3780*/  UIADD3 UR13, UR24, 0x3c6ef372, URZ ;  /* 0x3c6ef372180d7890 */ /* 0x000fe2000fffe03f */
[----:B------:R-:W-:Y:S01]  /*3790*/  FMNMX.FTZ R4, R101, R4, !PT ;  /* 0x0000000465047209 */ /* 0x000fe20007810000 */
[----:B------:R-:W-:Y:S01]  /*37a0*/  UIADD3 UR12, UR25, 0x76cf5d0a, URZ ;  /* 0x76cf5d0a190c7890 */ /* 0x000fe2000fffe03f */
[----:B------:R-:W-:Y:S01]  /*37b0*/  FMNMX.FTZ R7, R34, R7, !PT ;  /* 0x0000000722077209 */ /* 0x000fe20007810000 */
[----:B------:R-:W-:Y:S01]  /*37c0*/  UIADD3 UR10, UR25, 0x32370b8f, URZ ;  /* 0x32370b8f190a7890 */ /* 0x000fe2000fffe03f */
[----:B------:R-:W-:Y:S01]  /*37d0*/  FMNMX.FTZ R4, R43, R4, !PT ;  /* 0x000000042b047209 */ /* 0x000fe20007810000 */
[----:B------:R-:W-:Y:S01]  /*37e0*/  UIADD3 UR11, UR24, -0x255992d5, URZ ;  /* 0xdaa66d2b180b7890 */ /* 0x000fe2000fffe03f */
[----:B------:R-:W-:Y:S01]  /*37f0*/  FMNMX.FTZ R7, R32, R7, !PT ;  /* 0x0000000720077209 */ /* 0x000fe20007810000 */
[----:B------:R-:W-:Y:S01]  /*3800*/  UIADD3 UR9, UR24, 0x78dde6e4, URZ ;  /* 0x78dde6e418097890 */ /* 0x000fe2000fffe03f */
[----:B------:R-:W-:Y:S01]  /*3810*/  FMNMX.FTZ R4, R17, R4, !PT ;  /* 0x0000000411047209 */ /* 0x000fe20007810000 */
[----:B------:R-:W-:Y:S01]  /*3820*/  UIADD3 UR8, UR25, -0x126145ec, URZ ;  /* 0xed9eba1419087890 */ /* 0x000fe2000fffe03f */
[----:B------:R-:W-:Y:S01]  /*3830*/  FMNMX.FTZ R7, R52, R7, !PT ;  /* 0x0000000734077209 */ /* 0x000fe20007810000 */
[----:B------:R-:W-:Y:S01]  /*3840*/  UIADD3 UR6, UR25, -0x56f99767, URZ ;  /* 0xa906689919067890 */ /* 0x000fe2000fffe03f */
[----:B------:R-:W-:Y:S01]  /*3850*/  FMNMX.FTZ R4, R33, R4, !PT ;  /* 0x0000000421047209 */ /* 0x000fe20007810000 */
[----:B------:R-:W-:Y:S01]  /*3860*/  UIADD3 UR16, UR24, -0x4ab325aa, URZ ;  /* 0xb54cda5618107890 */ /* 0x000fe2000fffe03f */
[----:B-1----:R-:W-:Y:S01]  /*3870*/  FMNMX.FTZ R8, R102, R67, !PT ;  /* 0x0000004366087209 */ /* 0x002fe20007810000 */
[----:B------:R-:W-:Y:S01]  /*3880*/  IMAD.SHL.U32 R188, R2, 0x2, RZ ;  /* 0x0000000202bc7824 */ /* 0x000fe200078e00ff */
[----:B------:R-:W-:Y:S01]  /*3890*/  FMNMX.FTZ R4, R153, R4, !PT ;  /* 0x0000000499047209 */ /* 0x000fe20007810000 */
[----:B------:R-:W-:Y:S01]  /*38a0*/  UIADD3 UR7, UR24, 0x1715609d, URZ ;  /* 0x1715609d18077890 */ /* 0x000fe2000fffe03f */
[----:B------:R-:W-:Y:S01]  /*38b0*/  FMNMX.FTZ R7, R48, R7, !PT ;  /* 0x0000000730077209 */ /* 0x000fe20007810000 */
[--C-:B------:R-:W-:Y:S01]  /*38c0*/  IMAD R185, R3, 0x2, R188.reuse ;  /* 0x0000000203b97824 */ /* 0x100fe200078e02bc */
[----:B------:R-:W-:Y:S01]  /*38d0*/  FMNMX.FTZ R4, R145, R4, !PT ;  /* 0x0000000491047209 */ /* 0x000fe20007810000 */
[C---:B------:R-:W-:Y:S01]  /*38e0*/  IMAD R186, R0.reuse, 0x2, R188 ;  /* 0x0000000200ba7824 */ /* 0x040fe200078e02bc */
[----:B------:R-:W-:Y:S01]  /*38f0*/  FMNMX.FTZ R8, R49, R8, !PT ;  /* 0x0000000831087209 */ /* 0x000fe20007810000 */
[----:B------:R-:W-:Y:S01]  /*3900*/  IMAD R184, R0, 0x2, R185 ;  /* 0x0000000200b87824 */ /* 0x000fe200078e02b9 */
[----:B------:R-:W-:Y:S01]  /*3910*/  FMNMX.FTZ R4, R143, R4, !PT ;  /* 0x000000048f047209 */ /* 0x000fe20007810000 */
[----:B------:R-:W-:Y:S01]  /*3920*/  LDSM.16.MT88.4 R116, [R188+0x6000] ;  /* 0x00600000bc74783b */ /* 0x000fe20000004200 */
[----:B------:R-:W-:-:S02]  /*3930*/  FMNMX.FTZ R7, R28, R7, !PT ;  /* 0x000000071c077209 */ /* 0x000fc40007810000 */
[----:B------:R-:W-:Y:S01]  /*3940*/  FMNMX.FTZ R4, R151, R4, !PT ;  /* 0x0000000497047209 */ /* 0x000fe20007810000 */
[----:B------:R-:W-:Y:S01]  /*3950*/  LDSM.16.MT88.4 R112, [R186+0x6000] ;  /* 0x00600000ba70783b */ /* 0x000fe20000004200 */
[----:B------:R-:W-:Y:S02]  /*3960*/  IADD3 R232, R230, 0x4, RZ ;  /* 0x00000004e6e87810 */ /* 0x000fe40007ffe0ff */
[----:B------:R-:W-:Y:S01]  /*3970*/  FMNMX.FTZ R5, R159, R4, !PT ;  /* 0x000000049f057209 */ /* 0x000fe20007810000 */
[----:B------:R-:W-:Y:S01]  /*3980*/  LDSM.16.MT88.4 R88, [R185+0x6000] ;  /* 0x00600000b958783b */ /* 0x000fe20000004200 */
[----:B------:R-:W-:Y:S01]  /*3990*/  FMNMX.FTZ R8, R103, R8, !PT ;  /* 0x0000000867087209 */ /* 0x000fe20007810000 */
[----:B------:R-:W-:Y:S01]  /*39a0*/  IMAD.WIDE.U32 R178, R232, -0x326172a9, RZ ;  /* 0xcd9e8d57e8b27825 */ /* 0x000fe200078e00ff */
[----:B------:R-:W-:Y:S02]  /*39b0*/  FMNMX.FTZ R4, R158, R5, !PT ;  /* 0x000000059e047209 */ /* 0x000fe40007810000 */
[----:B------:R-:W-:-:S02]  /*39c0*/  FMNMX.FTZ R7, R30, R7, !PT ;  /* 0x000000071e077209 */ /* 0x000fc40007810000 */
[----:B------:R-:W-:Y:S02]  /*39d0*/  FMNMX.FTZ R4, R157, R4, !PT ;  /* 0x000000049d047209 */ /* 0x000fe40007810000 */
[----:B------:R-:W-:Y:S02]  /*39e0*/  FMNMX.FTZ R11, R50, R16, !PT ;  /* 0x00000010320b7209 */ /* 0x000fe40007810000 */
[----:B------:R-:W-:Y:S02]  /*39f0*/  FMNMX.FTZ R9, R155, R4, !PT ;  /* 0x000000049b097209 */ /* 0x000fe40007810000 */
[----:B------:R-:W-:Y:S02]  /*3a00*/  LOP3.LUT R229, R125, UR24, RZ, 0x3c, !PT ;  /* 0x000000187de57c12 */ /* 0x000fe4000f8e3cff */
[----:B------:R-:W-:Y:S01]  /*3a10*/  FMNMX.FTZ R8, R59, R8, !PT ;  /* 0x000000083b087209 */ /* 0x000fe20007810000 */
[----:B------:R-:W1:Y:S01]  /*3a20*/  SHFL.BFLY PT, R10, R9, 0x2, 0x1f ;  /* 0x0c401f00090a7f89 */ /* 0x000e6200000e0000 */
[----:B------:R-:W-:-:S02]  /*3a30*/  FMNMX.FTZ R7, R162, R7, !PT ;  /* 0x00000007a2077209 */ /* 0x000fc40007810000 */
[----:B------:R-:W-:Y:S02]  /*3a40*/  FMNMX.FTZ R11, R100, R11, !PT ;  /* 0x0000000b640b7209 */ /* 0x000fe40007810000 */
[-C--:B------:R-:W-:Y:S02]  /*3a50*/  LOP3.LUT R172, R175, R229.reuse, RZ, 0x3c, !PT ;  /* 0x000000e5afac7212 */ /* 0x080fe400078e3cff */
[----:B------:R-:W-:Y:S02]  /*3a60*/  FMNMX.FTZ R8, R57, R8, !PT ;  /* 0x0000000839087209 */ /* 0x000fe40007810000 */
[----:B------:R-:W-:Y:S01]  /*3a70*/  LOP3.LUT R170, R179, R229, RZ, 0x3c, !PT ;  /* 0x000000e5b3aa7212 */ /* 0x000fe200078e3cff */
[----:B------:R-:W-:Y:S01]  /*3a80*/  IMAD.WIDE.U32 R172, R172, -0x2daee0ad, RZ ;  /* 0xd2511f53acac7825 */ /* 0x000fe200078e00ff */
[----:B------:R-:W-:Y:S02]  /*3a90*/  FMNMX.FTZ R7, R150, R7, !PT ;  /* 0x0000000796077209 */ /* 0x000fe40007810000 */
[----:B------:R-:W-:Y:S01]  /*3aa0*/  LOP3.LUT R4, R243, UR25, R165, 0x96, !PT ;  /* 0x00000019f3047c12 */ /* 0x000fe2000f8e96a5 */
[----:B------:R-:W-:Y:S01]  /*3ab0*/  IMAD.WIDE.U32 R170, R170, -0x2daee0ad, RZ ;  /* 0xd2511f53aaaa7825 */ /* 0x000fe200078e00ff */
[----:B------:R-:W-:-:S02]  /*3ac0*/  FMNMX.FTZ R11, R58, R11, !PT ;  /* 0x0000000b3a0b7209 */ /* 0x000fc40007810000 */
[----:B------:R-:W-:Y:S01]  /*3ad0*/  FMNMX.FTZ R8, R65, R8, !PT ;  /* 0x0000000841087209 */ /* 0x000fe20007810000 */
[----:B------:R-:W-:Y:S01]  /*3ae0*/  IMAD.WIDE.U32 R14, R4, -0x326172a9, RZ ;  /* 0xcd9e8d57040e7825 */ /* 0x000fe200078e00ff */
[----:B------:R-:W-:Y:S02]  /*3af0*/  FMNMX.FTZ R7, R156, R7, !PT ;  /* 0x000000079c077209 */ /* 0x000fe40007810000 */
[----:B------:R-:W-:Y:S02]  /*3b00*/  FMNMX.FTZ R11, R56, R11, !PT ;  /* 0x0000000b380b7209 */ /* 0x000fe40007810000 */
[----:B------:R-:W-:Y:S02]  /*3b10*/  FMNMX.FTZ R8, R61, R8, !PT ;  /* 0x000000083d087209 */ /* 0x000fe40007810000 */
[----:B-1----:R-:W-:Y:S02]  /*3b20*/  FMNMX.FTZ R10, R9, R10, !PT ;  /* 0x0000000a090a7209 */ /* 0x002fe40007810000 */
[----:B------:R-:W-:-:S02]  /*3b30*/  FMNMX.FTZ R4, R152, R7, !PT ;  /* 0x0000000798047209 */ /* 0x000fc40007810000 */
[--C-:B------:R-:W-:Y:S01]  /*3b40*/  LOP3.LUT R240, R173, UR14, R242.reuse, 0x96, !PT ;  /* 0x0000000eadf07c12 */ /* 0x100fe2000f8e96f2 */
[----:B------:R-:W1:Y:S01]  /*3b50*/  SHFL.BFLY PT, R133, R10, 0x1, 0x1f ;  /* 0x0c201f000a857f89 */ /* 0x000e6200000e0000 */
[----:B------:R-:W-:Y:S02]  /*3b60*/  LOP3.LUT R176, R171, UR14, R242, 0x96, !PT ;  /* 0x0000000eabb07c12 */ /* 0x000fe4000f8e96f2 */
[----:B------:R-:W-:Y:S01]  /*3b70*/  FMNMX.FTZ R11, R140, R11, !PT ;  /* 0x0000000b8c0b7209 */ /* 0x000fe20007810000 */
[----:B------:R-:W-:Y:S01]  /*3b80*/  IMAD.WIDE.U32 R240, R240, -0x326172a9, RZ ;  /* 0xcd9e8d57f0f07825 */ /* 0x000fe200078e00ff */
[----:B------:R-:W-:Y:S02]  /*3b90*/  FMNMX.FTZ R8, R31, R8, !PT ;  /* 0x000000081f087209 */ /* 0x000fe40007810000 */
[----:B------:R-:W-:Y:S01]  /*3ba0*/  FMNMX.FTZ R13, R147, R4, !PT ;  /* 0x00000004930d7209 */ /* 0x000fe20007810000 */
[----:B------:R-:W-:Y:S01]  /*3bb0*/  IMAD.WIDE.U32 R176, R176, -0x326172a9, RZ ;  /* 0xcd9e8d57b0b07825 */ /* 0x000fe200078e00ff */
[----:B------:R-:W-:-:S02]  /*3bc0*/  FMNMX.FTZ R11, R168, R11, !PT ;  /* 0x0000000ba80b7209 */ /* 0x000fc40007810000 */
[----:B------:R-:W-:Y:S02]  /*3bd0*/  FMNMX.FTZ R8, R29, R8, !PT ;  /* 0x000000081d087209 */ /* 0x000fe40007810000 */
[----:B------:R-:W-:Y:S02]  /*3be0*/  LOP3.LUT R6, R15, UR15, R178, 0x96, !PT ;  /* 0x0000000f0f067c12 */ /* 0x000fe4000f8e96b2 */
[----:B------:R-:W-:Y:S02]  /*3bf0*/  FMNMX.FTZ R13, R146, R13, !PT ;  /* 0x0000000d920d7209 */ /* 0x000fe40007810000 */
[----:B------:R-:W-:Y:S01]  /*3c00*/  FMNMX.FTZ R11, R144, R11, !PT ;  /* 0x0000000b900b7209 */ /* 0x000fe20007810000 */
[----:B------:R-:W-:Y:S01]  /*3c10*/  IMAD.WIDE.U32 R6, R6, -0x2daee0ad, RZ ;  /* 0xd2511f5306067825 */ /* 0x000fe200078e00ff */
[----:B------:R-:W-:Y:S01]  /*3c20*/  LOP3.LUT R226, R241, UR13, R14, 0x96, !PT ;  /* 0x0000000df1e27c12 */ /* 0x000fe2000f8e960e */
[----:B------:R-:W2:Y:S01]  /*3c30*/  SHFL.BFLY PT, R4, R13, 0x2, 0x1f ;  /* 0x0c401f000d047f89 */ /* 0x000ea200000e0000 */
[----:B------:R-:W-:-:S02]  /*3c40*/  FMNMX.FTZ R8, R163, R8, !PT ;  /* 0x00000008a3087209 */ /* 0x000fc40007810000 */
[----:B------:R-:W-:Y:S01]  /*3c50*/  LOP3.LUT R14, R177, UR13, R14, 0x96, !PT ;  /* 0x0000000db10e7c12 */ /* 0x000fe2000f8e960e */
[----:B------:R-:W-:Y:S01]  /*3c60*/  IMAD.WIDE.U32 R226, R226, -0x2daee0ad, RZ ;  /* 0xd2511f53e2e27825 */ /* 0x000fe200078e00ff */
[----:B------:R-:W-:Y:S02]  /*3c70*/  FMNMX.FTZ R11, R154, R11, !PT ;  /* 0x0000000b9a0b7209 */ /* 0x000fe40007810000 */
[----:B------:R-:W-:Y:S02]  /*3c80*/  FMNMX.FTZ R8, R161, R8, !PT ;  /* 0x00000008a1087209 */ /* 0x000fe40007810000 */
[----:B------:R-:W-:Y:S01]  /*3c90*/  LOP3.LUT R5, R15, UR15, R174, 0x96, !PT ;  /* 0x0000000f0f057c12 */ /* 0x000fe2000f8e96ae */
[----:B------:R-:W-:Y:S01]  /*3ca0*/  IMAD.WIDE.U32 R14, R14, -0x2daee0ad, RZ ;  /* 0xd2511f530e0e7825 */ /* 0x000fe200078e00ff */
[----:B------:R-:W-:Y:S02]  /*3cb0*/  LOP3.LUT R7, R7, UR12, R170, 0x96, !PT ;  /* 0x0000000c07077c12 */ /* 0x000fe4000f8e96aa */
[----:B------:R-:W-:Y:S01]  /*3cc0*/  FMNMX.FTZ R11, R148, R11, !PT ;  /* 0x0000000b940b7209 */ /* 0x000fe20007810000 */
[----:B------:R-:W-:Y:S01]  /*3cd0*/  IMAD.WIDE.U32 R224, R5, -0x2daee0ad, RZ ;  /* 0xd2511f5305e07825 */ /* 0x000fe200078e00ff */
[----:B------:R-:W-:-:S02]  /*3ce0*/  FMNMX.FTZ R8, R139, R8, !PT ;  /* 0x000000088b087209 */ /* 0x000fc40007810000 */
[----:B------:R-:W-:Y:S01]  /*3cf0*/  LOP3.LUT R6, R15, UR10, R6, 0x96, !PT ;  /* 0x0000000a0f067c12 */ /* 0x000fe2000f8e9606 */
[----:B------:R-:W-:Y:S01]  /*3d00*/  IMAD.WIDE.U32 R18, R7, -0x326172a9, RZ ;  /* 0xcd9e8d5707127825 */ /* 0x000fe200078e00ff */
[----:B------:R-:W-:Y:S02]  /*3d10*/  FMNMX.FTZ R11, R166, R11, !PT ;  /* 0x0000000ba60b7209 */ /* 0x000fe40007810000 */
[----:B------:R-:W-:Y:S01]  /*3d20*/  FMNMX.FTZ R9, R141, R8, !PT ;  /* 0x000000088d097209 */ /* 0x000fe20007810000 */
[----:B------:R-:W-:Y:S01]  /*3d30*/  IMAD.WIDE.U32 R6, R6, -0x326172a9, RZ ;  /* 0xcd9e8d5706067825 */ /* 0x000fe200078e00ff */
[----:B------:R-:W-:Y:S02]  /*3d40*/  FMNMX.FTZ R11, R164, R11, !PT ;  /* 0x0000000ba40b7209 */ /* 0x000fe40007810000 */
[----:B------:R-:W-:Y:S02]  /*3d50*/  FMNMX.FTZ R8, R138, R9, !PT ;  /* 0x000000098a087209 */ /* 0x000fe40007810000 */
[----:B------:R-:W-:-:S02]  /*3d60*/  LOP3.LUT R9, R19, UR11, R176, 0x96, !PT ;  /* 0x0000000b13097c12 */ /* 0x000fc4000f8e96b0 */
[----:B-1----:R-:W-:Y:S02]  /*3d70*/  FMNMX.FTZ R133, R10, R133, !PT ;  /* 0x000000850a857209 */ /* 0x002fe40007810000 */
[----:B------:R-:W-:Y:S02]  /*3d80*/  FMNMX.FTZ R10, R66, R11, !PT ;  /* 0x0000000b420a7209 */ /* 0x000fe40007810000 */
[----:B------:R-:W-:Y:S01]  /*3d90*/  FMNMX.FTZ R8, R137, R8, !PT ;  /* 0x0000000889087209 */ /* 0x000fe20007810000 */
[----:B------:R-:W-:Y:S01]  /*3da0*/  FMUL.FTZ R160, R133, c[0x0][0x23c] ;  /* 0x00008f0085a07a20 */ /* 0x000fe20000410000 */
[----:B------:R-:W-:Y:S01]  /*3db0*/  LOP3.LUT R12, R7, UR9, R18, 0x96, !PT ;  /* 0x00000009070c7c12 */ /* 0x000fe2000f8e9612 */
[----:B------:R-:W-:Y:S01]  /*3dc0*/  IMAD.WIDE.U32 R18, R9, -0x2daee0ad, RZ ;  /* 0xd2511f5309127825 */ /* 0x000fe200078e00ff */
[----:B------:R-:W-:Y:S01]  /*3dd0*/  FMNMX.FTZ R9, R63, R10, !PT ;  /* 0x0000000a3f097209 */ /* 0x000fe20007810000 */
[----:B------:R-:W1:Y:S01]  /*3de0*/  SHFL.BFLY PT, R135, R8, 0x2, 0x1f ;  /* 0x0c401f0008877f89 */ /* 0x000e6200000e0000 */
[----:B--2---:R-:W-:Y:S01]  /*3df0*/  FMNMX.FTZ R4, R13, R4, !PT ;  /* 0x000000040d047209 */ /* 0x004fe20007810000 */
[----:B------:R-:W-:Y:S01]  /*3e00*/  IMAD.WIDE.U32 R12, R12, -0x2daee0ad, RZ ;  /* 0xd2511f530c0c7825 */ /* 0x000fe200078e00ff */
[----:B------:R-:W-:-:S02]  /*3e10*/  FMNMX.FTZ R9, R64, R9, !PT ;  /* 0x0000000940097209 */ /* 0x000fc40007810000 */
[----:B------:R-:W-:Y:S01]  /*3e20*/  FSETP.NEU.FTZ.AND P0, PT, R133, -INF , PT ;  /* 0xff8000008500780b */ /* 0x000fe20003f1d000 */
[----:B------:R-:W2:Y:S01]  /*3e30*/  SHFL.BFLY PT, R7, R4, 0x1, 0x1f ;  /* 0x0c201f0004077f89 */ /* 0x000ea200000e0000 */
[----:B------:R-:W-:Y:S02]  /*3e40*/  FMNMX.FTZ R134, R62, R9, !PT ;  /* 0x000000093e867209 */ /* 0x000fe40007810000 */
[----:B------:R-:W-:Y:S02]  /*3e50*/  FSEL R160, R160, RZ, P0 ;  /* 0x000000ffa0a07208 */ /* 0x000fe40000000000 */
[----:B------:R-:W-:Y:S01]  /*3e60*/  LOP3.LUT R5, R225, UR12, R172, 0x96, !PT ;  /* 0x0000000ce1057c12 */ /* 0x000fe2000f8e96ac */
[----:B------:R-:W3:Y:S01]  /*3e70*/  SHFL.BFLY PT, R11, R134, 0x2, 0x1f ;  /* 0x0c401f00860b7f89 */ /* 0x000ee200000e0000 */
[----:B------:R-:W-:Y:S01]  /*3e80*/  LOP3.LUT R14, R19, UR8, R14, 0x96, !PT ;  /* 0x00000008130e7c12 */ /* 0x000fe2000f8e960e */
[----:B------:R-:W-:Y:S01]  /*3e90*/  FFMA.FTZ R42, R40, c[0x0][0x23c], -R160 ;  /* 0x00008f00282a7a23 */ /* 0x000fe200000108a0 */
[----:B------:R-:W-:Y:S01]  /*3ea0*/  LOP3.LUT R224, R227, UR10, R224, 0x96, !PT ;  /* 0x0000000ae3e07c12 */ /* 0x000fe2000f8e96e0 */
[----:B------:R-:W-:Y:S01]  /*3eb0*/  IMAD.WIDE.U32 R222, R5, -0x326172a9, RZ ;  /* 0xcd9e8d5705de7825 */ /* 0x000fe200078e00ff */
[----:B------:R-:W-:-:S03]  /*3ec0*/  LOP3.LUT R5, R13, UR6, R18, 0x96, !PT ;  /* 0x000000060d057c12 */ /* 0x000fc6000f8e9612 */
[----:B------:R-:W-:Y:S01]  /*3ed0*/  IMAD.WIDE.U32 R14, R14, -0x326172a9, RZ ;  /* 0xcd9e8d570e0e7825 */ /* 0x000fe200078e00ff */
[----:B------:R-:W-:Y:S01]  /*3ee0*/  MUFU.EX2 R42, R42 ;  /* 0x0000002a002a7308 */ /* 0x000fe20000000800 */
[----:B------:R-:W-:Y:S02]  /*3ef0*/  LOP3.LUT R13, R223, UR11, R240, 0x96, !PT ;  /* 0x0000000bdf0d7c12 */ /* 0x000fe4000f8e96f0 */
[----:B-1----:R-:W-:Y:S01]  /*3f00*/  FMNMX.FTZ R135, R8, R135, !PT ;  /* 0x0000008708877209 */ /* 0x002fe20007810000 */
[----:B------:R-:W-:Y:S01]  /*3f10*/  IMAD.WIDE.U32 R18, R5, -0x326172a9, RZ ;  /* 0xcd9e8d5705127825 */ /* 0x000fe200078e00ff */
[----:B------:R-:W-:-:S03]  /*3f20*/  LOP3.LUT R6, R15, UR7, R6, 0x96, !PT ;  /* 0x000000070f067c12 */ /* 0x000fc6000f8e9606 */
[----:B------:R-:W1:Y:S01]  /*3f30*/  SHFL.BFLY PT, R10, R135, 0x1, 0x1f ;  /* 0x0c201f00870a7f89 */ /* 0x000e6200000e0000 */
[----:B--2---:R-:W-:Y:S01]  /*3f40*/  FMNMX.FTZ R7, R4, R7, !PT ;  /* 0x0000000704077209 */ /* 0x004fe20007810000 */
[----:B------:R-:W-:Y:S01]  /*3f50*/  FFMA.FTZ R41, R41, c[0x0][0x23c], -R160 ;  /* 0x00008f0029297a23 */ /* 0x000fe200000108a0 */
[----:B------:R-:W-:Y:S01]  /*3f60*/  LOP3.LUT R8, R19, UR16, R14, 0x96, !PT ;  /* 0x0000001013087c12 */ /* 0x000fe2000f8e960e */
[----:B------:R-:W-:Y:S01]  /*3f70*/  IMAD.WIDE.U32 R224, R224, -0x326172a9, RZ ;  /* 0xcd9e8d57e0e07825 */ /* 0x000fe200078e00ff */
[C---:B------:R-:W-:Y:S02]  /*3f80*/  FSETP.NEU.FTZ.AND P0, PT, R7.reuse, -INF , PT ;  /* 0xff8000000700780b */ /* 0x040fe40003f1d000 */
[----:B---3--:R-:W-:Y:S01]  /*3f90*/  FMNMX.FTZ R134, R134, R11, !PT ;  /* 0x0000000b86867209 */ /* 0x008fe20007810000 */
[----:B------:R-:W-:Y:S01]  /*3fa0*/  FMUL.FTZ R149, R7, c[0x0][0x23c] ;  /* 0x00008f0007957a20 */ /* 0x000fe20000410000 */
[----:B------:R-:W-:Y:S01]  /*3fb0*/  LOP3.LUT R20, R18, 0xffff, RZ, 0xc0, !PT ;  /* 0x0000ffff12147812 */ /* 0x000fe200078ec0ff */
[----:B------:R-:W-:Y:S01]  /*3fc0*/  MUFU.EX2 R41, R41 ;  /* 0x0000002900297308 */ /* 0x000fe20000000800 */
[----:B------:R-:W-:Y:S01]  /*3fd0*/  SHF.R.U32.HI R19, RZ, 0x10, R18 ;  /* 0x00000010ff137819 */ /* 0x000fe20000011612 */
[----:B------:R-:W2:Y:S01]  /*3fe0*/  SHFL.BFLY PT, R11, R134, 0x1, 0x1f ;  /* 0x0c201f00860b7f89 */ /* 0x000ea200000e0000 */
[----:B------:R-:W-:Y:S01]  /*3ff0*/  FSEL R149, R149, RZ, P0 ;  /* 0x000000ff95957208 */ /* 0x000fe20000000000 */
[----:B------:R-:W-:Y:S01]  /*4000*/  FFMA.FTZ R5, R45, c[0x0][0x23c], -R160 ;  /* 0x00008f002d057a23 */ /* 0x000fe200000108a0 */
[----:B------:R-:W-:Y:S01]  /*4010*/  SHF.R.U32.HI R14, RZ, 0x18, R18 ;  /* 0x00000018ff0e7819 */ /* 0x000fe20000011612 */
[----:B------:R-:W-:Y:S01]  /*4020*/  FFMA.FTZ R4, R97, c[0x0][0x23c], -R160 ;  /* 0x00008f0061047a23 */ /* 0x000fe200000108a0 */
[----:B------:R-:W-:Y:S01]  /*4030*/  LOP3.LUT R19, R19, 0xff, RZ, 0xc0, !PT ;  /* 0x000000ff13137812 */ /* 0x000fe200078ec0ff */
[--C-:B------:R-:W-:Y:S01]  /*4040*/  FFMA.FTZ R37, R60, c[0x0][0x23c], -R149.reuse ;  /* 0x00008f003c257a23 */ /* 0x100fe20000010895 */
[----:B------:R-:W-:Y:S01]  /*4050*/  LOP3.LUT R9, R18, 0xff, RZ, 0xc0, !PT ;  /* 0x000000ff12097812 */ /* 0x000fe200078ec0ff */
[--C-:B------:R-:W-:Y:S01]  /*4060*/  FFMA.FTZ R98, R98, c[0x0][0x23c], -R149.reuse ;  /* 0x00008f0062627a23 */ /* 0x100fe20000010895 */
[----:B------:R-:W-:Y:S01]  /*4070*/  PRMT R19, R19, 0x5410, R14 ;  /* 0x0000541013137816 */ /* 0x000fe2000000000e */
[----:B------:R-:W-:Y:S01]  /*4080*/  IMAD R60, R124, 0x10000, R124 ;  /* 0x000100007c3c7824 */ /* 0x000fe200078e027c */
[----:B------:R-:W-:Y:S01]  /*4090*/  LOP3.LUT R18, R8, 0xffff, RZ, 0xc0, !PT ;  /* 0x0000ffff08127812 */ /* 0x000fe200078ec0ff */
[----:B------:R-:W-:Y:S01]  /*40a0*/  MUFU.EX2 R2, R98 ;  /* 0x0000006200027308 */ /* 0x000fe20000000800 */
[----:B-1----:R-:W-:Y:S01]  /*40b0*/  FMNMX.FTZ R135, R135, R10, !PT ;  /* 0x0000000a87877209 */ /* 0x002fe20007810000 */
[--C-:B------:R-:W-:Y:S01]  /*40c0*/  FFMA.FTZ R40, R46, c[0x0][0x23c], -R149.reuse ;  /* 0x00008f002e287a23 */ /* 0x100fe20000010895 */
[----:B------:R-:W-:Y:S01]  /*40d0*/  HSET2.LE.AND R19, R19, R60, PT ;  /* 0x0000003c13137233 */ /* 0x000fe20003803000 */
[----:B------:R-:W-:Y:S01]  /*40e0*/  FFMA.FTZ R45, R44, c[0x0][0x23c], -R149 ;  /* 0x00008f002c2d7a23 */ /* 0x000fe20000010895 */
[C---:B------:R-:W-:Y:S01]  /*40f0*/  FSETP.NEU.FTZ.AND P0, PT, R135.reuse, -INF , PT ;  /* 0xff8000008700780b */ /* 0x040fe20003f1d000 */
[----:B------:R-:W-:Y:S01]  /*4100*/  FMUL.FTZ R142, R135, c[0x0][0x23c] ;  /* 0x00008f00878e7a20 */ /* 0x000fe20000410000 */
[----:B------:R-:W-:Y:S01]  /*4110*/  LOP3.LUT R222, R225, UR9, R222, 0x96, !PT ;  /* 0x00000009e1de7c12 */ /* 0x000fe2000f8e96de */
[----:B------:R-:W1:Y:S01]  /*4120*/  MUFU.EX2 R37, R37 ;  /* 0x0000002500257308 */ /* 0x000e620000000800 */
[----:B------:R-:W-:Y:S01]  /*4130*/  LOP3.LUT R21, R8, 0xff, RZ, 0xc0, !PT ;  /* 0x000000ff08157812 */ /* 0x000fe200078ec0ff */
[----:B------:R-:W-:Y:S01]  /*4140*/  FFMA.FTZ R39, R43, c[0x0][0x23c], -R160 ;  /* 0x00008f002b277a23 */ /* 0x000fe200000108a0 */
[----:B------:R-:W-:Y:S01]  /*4150*/  FSEL R142, R142, RZ, P0 ;  /* 0x000000ff8e8e7208 */ /* 0x000fe20000000000 */
[----:B------:R-:W-:Y:S01]  /*4160*/  IMAD.WIDE.U32 R222, R222, -0x2daee0ad, RZ ;  /* 0xd2511f53dede7825 */ /* 0x000fe200078e00ff */
[----:B--2---:R-:W-:-:S02]  /*4170*/  FMNMX.FTZ R134, R134, R11, !PT ;  /* 0x0000000b86867209 */ /* 0x004fc40007810000 */
[----:B------:R-:W-:Y:S01]  /*4180*/  SHF.R.U32.HI R18, RZ, 0x8, R18 ;  /* 0x00000008ff127819 */ /* 0x000fe20000011612 */
[--C-:B------:R-:W-:Y:S01]  /*4190*/  FFMA.FTZ R46, R67, c[0x0][0x23c], -R142.reuse ;  /* 0x00008f00432e7a23 */ /* 0x100fe2000001088e */
[----:B------:R-:W-:Y:S01]  /*41a0*/  MUFU.EX2 R40, R40 ;  /* 0x0000002800287308 */ /* 0x000fe20000000800 */
[C---:B------:R-:W-:Y:S01]  /*41b0*/  FMUL.FTZ R67, R134.reuse, c[0x0][0x23c] ;  /* 0x00008f0086437a20 */ /* 0x040fe20000410000 */
[----:B------:R-:W-:Y:S01]  /*41c0*/  FSETP.NEU.FTZ.AND P0, PT, R134, -INF , PT ;  /* 0xff8000008600780b */ /* 0x000fe20003f1d000 */
[----:B------:R-:W-:Y:S01]  /*41d0*/  FFMA.FTZ R51, R49, c[0x0][0x23c], -R142 ;  /* 0x00008f0031337a23 */ /* 0x000fe2000001088e */
[----:B------:R-:W-:Y:S01]  /*41e0*/  PRMT R21, R21, 0x5410, R18 ;  /* 0x0000541015157816 */ /* 0x000fe20000000012 */
[----:B------:R-:W-:Y:S01]  /*41f0*/  FFMA.FTZ R38, R103, c[0x0][0x23c], -R142 ;  /* 0x00008f0067267a23 */ /* 0x000fe2000001088e */
[----:B------:R-:W-:Y:S01]  /*4200*/  SHF.R.U32.HI R20, RZ, 0x8, R20 ;  /* 0x00000008ff147819 */ /* 0x000fe20000011614 */
[----:B------:R-:W-:Y:S01]  /*4210*/  FFMA.FTZ R53, R102, c[0x0][0x23c], -R142 ;  /* 0x00008f0066357a23 */ /* 0x000fe2000001088e */
[----:B-1----:R-:W-:Y:S01]  /*4220*/  F2FP.PACK_AB R14, R37, R2 ;  /* 0x00000002250e723e */ /* 0x002fe200000000ff */
[----:B------:R-:W1:Y:S01]  /*4230*/  MUFU.EX2 R45, R45 ;  /* 0x0000002d002d7308 */ /* 0x000e620000000800 */
[----:B------:R-:W-:Y:S01]  /*4240*/  SHF.R.U32.HI R3, RZ, 0x10, R8 ;  /* 0x00000010ff037819 */ /* 0x000fe20000011608 */
[----:B------:R-:W-:Y:S01]  /*4250*/  HSET2.LE.AND R21, R21, R60, PT ;  /* 0x0000003c15157233 */ /* 0x000fe20003803000 */
[----:B------:R-:W-:Y:S01]  /*4260*/  LOP3.LUT R99, R19, R14, RZ, 0xc0, !PT ;  /* 0x0000000e13637212 */ /* 0x000fe200078ec0ff */
[----:B------:R-:W-:Y:S01]  /*4270*/  IMAD.WIDE.U32 R18, R13, -0x2daee0ad, RZ ;  /* 0xd2511f530d127825 */ /* 0x000fe200078e00ff */
[----:B------:R-:W-:-:S02]  /*4280*/  FSEL R67, R67, RZ, P0 ;  /* 0x000000ff43437208 */ /* 0x000fc40000000000 */
[----:B------:R-:W-:Y:S01]  /*4290*/  PRMT R9, R9, 0x5410, R20 ;  /* 0x0000541009097816 */ /* 0x000fe20000000014 */
[----:B------:R-:W-:Y:S01]  /*42a0*/  MUFU.EX2 R5, R5 ;  /* 0x0000000500057308 */ /* 0x000fe20000000800 */
[----:B------:R-:W-:Y:S01]  /*42b0*/  SHF.R.U32.HI R0, RZ, 0x18, R8 ;  /* 0x00000018ff007819 */ /* 0x000fe20000011608 */
[--C-:B------:R-:W-:Y:S01]  /*42c0*/  FFMA.FTZ R47, R100, c[0x0][0x23c], -R67.reuse ;  /* 0x00008f00642f7a23 */ /* 0x100fe20000010843 */
[----:B------:R-:W-:Y:S01]  /*42d0*/  LOP3.LUT R3, R3, 0xff, RZ, 0xc0, !PT ;  /* 0x000000ff03037812 */ /* 0x000fe200078ec0ff */
[--C-:B------:R-:W-:Y:S01]  /*42e0*/  FFMA.FTZ R36, R58, c[0x0][0x23c], -R67.reuse ;  /* 0x00008f003a247a23 */ /* 0x100fe20000010843 */
[----:B------:R-:W-:Y:S01]  /*42f0*/  F2FP.PACK_AB R96, R41, R42 ;  /* 0x0000002a2960723e */ /* 0x000fe200000000ff */
[--C-:B------:R-:W-:Y:S01]  /*4300*/  FFMA.FTZ R49, R50, c[0x0][0x23c], -R67.reuse ;  /* 0x00008f0032317a23 */ /* 0x100fe20000010843 */
[----:B------:R-:W-:Y:S01]  /*4310*/  LOP3.LUT R20, R223, UR6, R18, 0x96, !PT ;  /* 0x00000006df147c12 */ /* 0x000fe2000f8e9612 */
[----:B------:R-:W2:Y:S01]  /*4320*/  MUFU.EX2 R4, R4 ;  /* 0x0000000400047308 */ /* 0x000ea20000000800 */
[----:B------:R-:W-:Y:S01]  /*4330*/  PRMT R3, R3, 0x5410, R0 ;  /* 0x0000541003037816 */ /* 0x000fe20000000000 */
[----:B------:R-:W-:Y:S01]  /*4340*/  FFMA.FTZ R44, R16, c[0x0][0x23c], -R67 ;  /* 0x00008f00102c7a23 */ /* 0x000fe20000010843 */
[----:B------:R-:W-:Y:S01]  /*4350*/  LOP3.LUT R226, R19, UR8, R226, 0x96, !PT ;  /* 0x0000000813e27c12 */ /* 0x000fe2000f8e96e2 */
[--C-:B------:R-:W-:Y:S01]  /*4360*/  HSET2.LE.AND R9, R9, R60.reuse, PT ;  /* 0x0000003c09097233 */ /* 0x100fe20003803000 */
[----:B------:R-:W-:Y:S01]  /*4370*/  LOP3.LUT R96, R21, R96, RZ, 0xc0, !PT ;  /* 0x0000006015607212 */ /* 0x000fe200078ec0ff */
[----:B------:R-:W-:Y:S01]  /*4380*/  IMAD.WIDE.U32 R20, R20, -0x326172a9, RZ ;  /* 0xcd9e8d5714147825 */ /* 0x000fe200078e00ff */
[----:B------:R-:W-:Y:S01]  /*4390*/  HSET2.LE.AND R3, R3, R60, PT ;  /* 0x0000003c03037233 */ /* 0x000fe20003803000 */
[----:B------:R-:W-:Y:S01]  /*43a0*/  MUFU.EX2 R47, R47 ;  /* 0x0000002f002f7308 */ /* 0x000fe20000000800 */
[----:B-1----:R-:W-:Y:S01]  /*43b0*/  F2FP.PACK_AB R0, R45, R40 ;  /* 0x000000282d00723e */ /* 0x002fe200000000ff */
[----:B------:R-:W-:Y:S01]  /*43c0*/  IMAD.WIDE.U32 R226, R226, -0x326172a9, RZ ;  /* 0xcd9e8d57e2e27825 */ /* 0x000fe200078e00ff */
[----:B------:R-:W-:-:S02]  /*43d0*/  SHF.R.U32.HI R103, RZ, 0x10, R20 ;  /* 0x00000010ff677819 */ /* 0x000fc40000011614 */
[----:B------:R-:W-:Y:S01]  /*43e0*/  LOP3.LUT R18, R20, 0xffff, RZ, 0xc0, !PT ;  /* 0x0000ffff14127812 */ /* 0x000fe200078ec0ff */
[--C-:B------:R-:W-:Y:S01]  /*43f0*/  FFMA.FTZ R43, R52, c[0x0][0x23c], -R149.reuse ;  /* 0x00008f00342b7a23 */ /* 0x100fe20000010895 */
[----:B------:R-:W-:Y:S01]  /*4400*/  LOP3.LUT R97, R3, R0, RZ, 0xc0, !PT ;  /* 0x0000000003617212 */ /* 0x000fe200078ec0ff */
[----:B------:R-:W1:Y:S01]  /*4410*/  MUFU.EX2 R36, R36 ;  /* 0x0000002400247308 */ /* 0x000e620000000800 */
[----:B--2---:R-:W-:Y:S01]  /*4420*/  F2FP.PACK_AB R98, R4, R5 ;  /* 0x000000050462723e */ /* 0x004fe200000000ff */
[--C-:B------:R-:W-:Y:S01]  /*4430*/  FFMA.FTZ R48, R48, c[0x0][0x23c], -R149.reuse ;  /* 0x00008f0030307a23 */ /* 0x100fe20000010895 */
[----:B------:R-:W-:Y:S01]  /*4440*/  LOP3.LUT R14, R21, UR16, R226, 0x96, !PT ;  /* 0x00000010150e7c12 */ /* 0x000fe2000f8e96e2 */
[--C-:B------:R-:W-:Y:S01]  /*4450*/  FFMA.FTZ R50, R34, c[0x0][0x23c], -R149.reuse ;  /* 0x00008f0022327a23 */ /* 0x100fe20000010895 */
[----:B------:R-:W-:Y:S01]  /*4460*/  SHF.R.U32.HI R0, RZ, 0x18, R20 ;  /* 0x00000018ff007819 */ /* 0x000fe20000011614 */
[----:B------:R-:W-:Y:S01]  /*4470*/  FFMA.FTZ R55, R32, c[0x0][0x23c], -R149 ;  /* 0x00008f0020377a23 */ /* 0x000fe20000010895 */
[----:B------:R-:W-:Y:S01]  /*4480*/  LOP3.LUT R103, R103, 0xff, RZ, 0xc0, !PT ;  /* 0x000000ff67677812 */ /* 0x000fe200078ec0ff */
[----:B------:R-:W-:Y:S01]  /*4490*/  MUFU.EX2 R51, R51 ;  /* 0x0000003300337308 */ /* 0x000fe20000000800 */
[----:B------:R-:W-:Y:S01]  /*44a0*/  LOP3.LUT R98, R9, R98, RZ, 0xc0, !PT ;  /* 0x0000006209627212 */ /* 0x000fe200078ec0ff */
[--C-:B------:R-:W-:Y:S01]  /*44b0*/  FFMA.FTZ R54, R57, c[0x0][0x23c], -R142.reuse ;  /* 0x00008f0039367a23 */ /* 0x100fe2000001088e */
[----:B------:R-:W2:Y:S01]  /*44c0*/  LDSM.16.MT88.4 R8, [R184+0x6000] ;  /* 0x00600000b808783b */ /* 0x000ea20000004200 */
[----:B------:R-:W-:Y:S01]  /*44d0*/  LOP3.LUT R19, R20, 0xff, RZ, 0xc0, !PT ;  /* 0x000000ff14137812 */ /* 0x000fe200078ec0ff */
[----:B------:R-:W-:Y:S01]  /*44e0*/  FFMA.FTZ R52, R65, c[0x0][0x23c], -R142 ;  /* 0x00008f0041347a23 */ /* 0x000fe2000001088e */
[----:B------:R-:W-:Y:S01]  /*44f0*/  SHF.R.U32.HI R18, RZ, 0x8, R18 ;  /* 0x00000008ff127819 */ /* 0x000fe20000011612 */
[----:B------:R-:W-:Y:S01]  /*4500*/  FFMA.FTZ R57, R61, c[0x0][0x23c], -R142 ;  /* 0x00008f003d397a23 */ /* 0x000fe2000001088e */
[----:B------:R-:W3:Y:S01]  /*4510*/  MUFU.EX2 R38, R38 ;  /* 0x0000002600267308 */ /* 0x000ee20000000800 */
[----:B------:R-:W-:Y:S01]  /*4520*/  SHF.R.U32.HI R13, RZ, 0x10, R14 ;  /* 0x00000010ff0d7819 */ /* 0x000fe2000001160e */
[C---:B------:R-:W-:Y:S01]  /*4530*/  HMMA.16816.F32 R124, R96.reuse, R116, RZ ;  /* 0x00000074607c723c */ /* 0x040fe200000018ff */
[----:B------:R-:W-:Y:S01]  /*4540*/  PRMT R103, R103, 0x5410, R0 ;  /* 0x0000541067677816 */ /* 0x000fe20000000000 */
[----:B------:R-:W-:Y:S01]  /*4550*/  FFMA.FTZ R33, R33, c[0x0][0x23c], -R160 ;  /* 0x00008f0021217a23 */ /* 0x000fe200000108a0 */
[----:B------:R-:W-:Y:S01]  /*4560*/  LOP3.LUT R0, R14, 0xffff, RZ, 0xc0, !PT ;  /* 0x0000ffff0e007812 */ /* 0x000fe200078ec0ff */
[--C-:B------:R-:W-:Y:S01]  /*4570*/  FFMA.FTZ R58, R56, c[0x0][0x23c], -R67.reuse ;  /* 0x00008f00383a7a23 */ /* 0x100fe20000010843 */
[----:B------:R-:W-:Y:S01]  /*4580*/  PRMT R19, R19, 0x5410, R18 ;  /* 0x0000541013137816 */ /* 0x000fe20000000012 */
[----:B------:R-:W-:Y:S01]  /*4590*/  MUFU.EX2 R49, R49 ;  /* 0x0000003100317308 */ /* 0x000fe20000000800 */
[----:B------:R-:W-:Y:S01]  /*45a0*/  LOP3.LUT R3, R14, 0xff, RZ, 0xc0, !PT ;  /* 0x000000ff0e037812 */ /* 0x000fe200078ec0ff */
[--C-:B------:R-:W-:Y:S01]  /*45b0*/  HSET2.LE.AND R103, R103, R60.reuse, PT ;  /* 0x0000003c67677233 */ /* 0x100fe20003803000 */
[----:B------:R-:W-:Y:S01]  /*45c0*/  SHF.R.U32.HI R14, RZ, 0x18, R14 ;  /* 0x00000018ff0e7819 */ /* 0x000fe2000001160e */
[--C-:B------:R-:W-:Y:S01]  /*45d0*/  HSET2.LE.AND R102, R19, R60.reuse, PT ;  /* 0x0000003c13667233 */ /* 0x100fe20003803000 */
[----:B------:R-:W-:Y:S01]  /*45e0*/  LOP3.LUT R13, R13, 0xff, RZ, 0xc0, !PT ;  /* 0x000000ff0d0d7812 */ /* 0x000fe200078ec0ff */
[C---:B------:R-:W-:Y:S01]  /*45f0*/  HMMA.16816.F32 R72, R96.reuse, R112, RZ ;  /* 0x000000706048723c */ /* 0x040fe200000018ff */
[----:B------:R-:W-:Y:S01]  /*4600*/  SHF.R.U32.HI R16, RZ, 0x8, R0 ;  /* 0x00000008ff107819 */ /* 0x000fe20000011600 */
[----:B------:R-:W4:Y:S01]  /*4610*/  MUFU.EX2 R44, R44 ;  /* 0x0000002c002c7308 */ /* 0x000f220000000800 */
[----:B-1----:R-:W-:Y:S01]  /*4620*/  F2FP.PACK_AB R0, R36, R47 ;  /* 0x0000002f2400723e */ /* 0x002fe200000000ff */
[--C-:B------:R-:W-:Y:S01]  /*4630*/  FFMA.FTZ R56, R168, c[0x0][0x23c], -R67.reuse ;  /* 0x00008f00a8387a23 */ /* 0x100fe20000010843 */
[----:B------:R-:W-:Y:S01]  /*4640*/  PRMT R13, R13, 0x5410, R14 ;  /* 0x000054100d0d7816 */ /* 0x000fe2000000000e */
[--C-:B------:R-:W-:Y:S01]  /*4650*/  FFMA.FTZ R61, R144, c[0x0][0x23c], -R67.reuse ;  /* 0x00008f00903d7a23 */ /* 0x100fe20000010843 */
[----:B---3--:R-:W-:Y:S01]  /*4660*/  F2FP.PACK_AB R19, R38, R51 ;  /* 0x000000332613723e */ /* 0x008fe200000000ff */
[C---:B------:R-:W-:Y:S01]  /*4670*/  HMMA.16816.F32 R84, R96.reuse, R88, RZ ;  /* 0x000000586054723c */ /* 0x040fe200000018ff */
[----:B------:R-:W-:Y:S01]  /*4680*/  LOP3.LUT R103, R103, R0, RZ, 0xc0, !PT ;  /* 0x0000000067677212 */ /* 0x000fe200078ec0ff */
[----:B------:R-:W-:Y:S01]  /*4690*/  MUFU.EX2 R53, R53 ;  /* 0x0000003500357308 */ /* 0x000fe20000000800 */
[----:B------:R-:W-:Y:S01]  /*46a0*/  FFMA.FTZ R0, R101, c[0x0][0x23c], -R160 ;  /* 0x00008f0065007a23 */ /* 0x000fe200000108a0 */
[----:B------:R-:W-:Y:S01]  /*46b0*/  LOP3.LUT R102, R102, R19, RZ, 0xc0, !PT ;  /* 0x0000001366667212 */ /* 0x000fe200078ec0ff */
[--C-:B------:R-:W-:Y:S01]  /*46c0*/  HSET2.LE.AND R101, R13, R60.reuse, PT ;  /* 0x0000003c0d657233 */ /* 0x100fe20003803000 */
[----:B------:R-:W-:Y:S01]  /*46d0*/  IMAD.WIDE.U32 R18, R6, -0x2daee0ad, RZ ;  /* 0xd2511f5306127825 */ /* 0x000fe200078e00ff */
[----:B------:R-:W-:Y:S01]  /*46e0*/  PRMT R3, R3, 0x5410, R16 ;  /* 0x0000541003037816 */ /* 0x000fe20000000010 */
[C---:B------:R-:W-:Y:S01]  /*46f0*/  HMMA.16816.F32 R120, R96.reuse, R118, RZ ;  /* 0x000000766078723c */ /* 0x040fe200000018ff */
[----:B------:R-:W-:Y:S01]  /*4700*/  LOP3.LUT R224, R227, UR7, R224, 0x96, !PT ;  /* 0x00000007e3e07c12 */ /* 0x000fe2000f8e96e0 */
[----:B------:R-:W1:Y:S01]  /*4710*/  MUFU.EX2 R46, R46 ;  /* 0x0000002e002e7308 */ /* 0x000e620000000800 */
[----:B----4-:R-:W-:Y:S01]  /*4720*/  F2FP.PACK_AB R14, R44, R49 ;  /* 0x000000312c0e723e */ /* 0x010fe200000000ff */
[--C-:B------:R-:W-:Y:S01]  /*4730*/  HSET2.LE.AND R100, R3, R60.reuse, PT ;  /* 0x0000003c03647233 */ /* 0x100fe20003803000 */
[----:B------:R-:W-:Y:S01]  /*4740*/  SHF.R.U32.HI R27, RZ, 0x18, R18 ;  /* 0x00000018ff1b7819 */ /* 0x000fe20000011612 */
[----:B------:R-:W-:Y:S01]  /*4750*/  FFMA.FTZ R59, R59, c[0x0][0x23c], -R142 ;  /* 0x00008f003b3b7a23 */ /* 0x000fe2000001088e */
[----:B------:R-:W-:Y:S01]  /*4760*/  LOP3.LUT R101, R101, R14, RZ, 0xc0, !PT ;  /* 0x0000000e65657212 */ /* 0x000fe200078ec0ff */
[C---:B--2---:R-:W-:Y:S01]  /*4770*/  HMMA.16816.F32 R92, R96.reuse, R8, RZ ;  /* 0x00000008605c723c */ /* 0x044fe200000018ff */
[----:B------:R-:W-:Y:S01]  /*4780*/  SHF.R.U32.HI R14, RZ, 0x10, R18 ;  /* 0x00000010ff0e7819 */ /* 0x000fe20000011612 */
[----:B------:R-:W-:Y:S01]  /*4790*/  MUFU.EX2 R0, R0 ;  /* 0x0000000000007308 */ /* 0x000fe20000000800 */
[----:B------:R-:W-:Y:S01]  /*47a0*/  LOP3.LUT R12, R19, UR17, R12, 0x96, !PT ;  /* 0x00000011130c7c12 */ /* 0x000fe2000f8e960c */
[----:B------:R-:W-:Y:S01]  /*47b0*/  FFMA.FTZ R144, R140, c[0x0][0x23c], -R67 ;  /* 0x00008f008c907a23 */ /* 0x000fe20000010843 */
[----:B------:R-:W-:Y:S01]  /*47c0*/  LOP3.LUT R14, R14, 0xff, RZ, 0xc0, !PT ;  /* 0x000000ff0e0e7812 */ /* 0x000fe200078ec0ff */
[----:B------:R-:W-:Y:S01]  /*47d0*/  LDSM.16.MT88.4 R20, [R188+0x6800] ;  /* 0x00680000bc14783b */ /* 0x000fe20000004200 */
[----:B------:R-:W-:Y:S01]  /*47e0*/  LOP3.LUT R25, R12, 0xff, RZ, 0xc0, !PT ;  /* 0x000000ff0c197812 */ /* 0x000fe200078ec0ff */
[C---:B------:R-:W-:Y:S01]  /*47f0*/  HMMA.16816.F32 R76, R96.reuse, R114, RZ ;  /* 0x00000072604c723c */ /* 0x040fe200000018ff */
[----:B------:R-:W-:Y:S01]  /*4800*/  PRMT R27, R14, 0x5410, R27 ;  /* 0x000054100e1b7816 */ /* 0x000fe2000000001b */
[----:B------:R-:W-:Y:S01]  /*4810*/  MUFU.EX2 R39, R39 ;  /* 0x0000002700277308 */ /* 0x000fe20000000800 */
[----:B-1----:R-:W-:Y:S01]  /*4820*/  F2FP.PACK_AB R3, R46, R53 ;  /* 0x000000352e03723e */ /* 0x002fe200000000ff */
[----:B------:R-:W-:Y:S01]  /*4830*/  FFMA.FTZ R145, R145, c[0x0][0x23c], -R160 ;  /* 0x00008f0091917a23 */ /* 0x000fe200000108a0 */
[----:B------:R-:W-:Y:S01]  /*4840*/  LOP3.LUT R14, R12, 0xffff, RZ, 0xc0, !PT ;  /* 0x0000ffff0c0e7812 */ /* 0x000fe200078ec0ff */
[--C-:B------:R-:W-:Y:S01]  /*4850*/  HSET2.LE.AND R27, R27, R60.reuse, PT ;  /* 0x0000003c1b1b7233 */ /* 0x100fe20003803000 */
[--C-:B------:R-:W-:Y:S01]  /*4860*/  SHF.R.U32.HI R35, RZ, 0x10, R12.reuse ;  /* 0x00000010ff237819 */ /* 0x100fe2000001160c */
[C---:B------:R-:W-:Y:S01]  /*4870*/  HMMA.16816.F32 R108, R96.reuse, R90, RZ ;  /* 0x0000005a606c723c */ /* 0x040fe200000018ff */
[----:B------:R-:W-:Y:S01]  /*4880*/  SHF.R.U32.HI R24, RZ, 0x18, R12 ;  /* 0x00000018ff187819 */ /* 0x000fe2000001160c */
[----:B------:R-:W-:Y:S01]  /*4890*/  MUFU.EX2 R43, R43 ;  /* 0x0000002b002b7308 */ /* 0x000fe20000000800 */
[----:B------:R-:W-:Y:S01]  /*48a0*/  LOP3.LUT R100, R100, R3, RZ, 0xc0, !PT ;  /* 0x0000000364647212 */ /* 0x000fe200078ec0ff */
[----:B------:R-:W-:Y:S01]  /*48b0*/  FFMA.FTZ R3, R17, c[0x0][0x23c], -R160 ;  /* 0x00008f0011037a23 */ /* 0x000fe200000108a0 */
[----:B------:R-:W-:Y:S01]  /*48c0*/  SHF.R.U32.HI R12, RZ, 0x8, R14 ;  /* 0x00000008ff0c7819 */ /* 0x000fe2000001160e */
[--C-:B------:R-:W-:Y:S01]  /*48d0*/  FFMA.FTZ R154, R154, c[0x0][0x23c], -R67.reuse ;  /* 0x00008f009a9a7a23 */ /* 0x100fe20000010843 */
[----:B------:R-:W-:Y:S01]  /*48e0*/  LOP3.LUT R35, R35, 0xff, RZ, 0xc0, !PT ;  /* 0x000000ff23237812 */ /* 0x000fe200078ec0ff */
[----:B------:R-:W-:Y:S01]  /*48f0*/  HMMA.16816.F32 R96, R96, R10, RZ ;  /* 0x0000000a6060723c */ /* 0x000fe200000018ff */
[----:B------:R-:W-:Y:S01]  /*4900*/  PRMT R25, R25, 0x5410, R12 ;  /* 0x0000541019197816 */ /* 0x000fe2000000000c */
[----:B------:R-:W1:Y:S01]  /*4910*/  MUFU.EX2 R48, R48 ;  /* 0x0000003000307308 */ /* 0x000e620000000800 */
[C---:B------:R-:W-:Y:S01]  /*4920*/  LOP3.LUT R16, R18.reuse, 0xffff, RZ, 0xc0, !PT ;  /* 0x0000ffff12107812 */ /* 0x040fe200078ec0ff */
[----:B------:R-:W-:Y:S01]  /*4930*/  FFMA.FTZ R143, R143, c[0x0][0x23c], -R160 ;  /* 0x00008f008f8f7a23 */ /* 0x000fe200000108a0 */
[----:B------:R-:W-:Y:S01]  /*4940*/  LOP3.LUT R13, R18, 0xff, RZ, 0xc0, !PT ;  /* 0x000000ff120d7812 */ /* 0x000fe200078ec0ff */
[----:B------:R-:W-:Y:S01]  /*4950*/  FFMA.FTZ R164, R164, c[0x0][0x23c], -R67 ;  /* 0x00008f00a4a47a23 */ /* 0x000fe20000010843 */
[----:B------:R-:W-:Y:S01]  /*4960*/  SHF.R.U32.HI R16, RZ, 0x8, R16 ;  /* 0x00000008ff107819 */ /* 0x000fe20000011610 */
[C---:B------:R-:W-:Y:S01]  /*4970*/  HMMA.16816.F32 R128, R100.reuse, R116, RZ ;  /* 0x000000746480723c */ /* 0x040fe200000018ff */
[----:B------:R-:W-:Y:S01]  /*4980*/  IADD3 R223, R165, 0x1, RZ ;  /* 0x00000001a5df7810 */ /* 0x000fe20007ffe0ff */
[----:B------:R-:W-:Y:S01]  /*4990*/  MUFU.EX2 R50, R50 ;  /* 0x0000003200327308 */ /* 0x000fe20000000800 */
[----:B------:R-:W-:Y:S01]  /*49a0*/  PRMT R13, R13, 0x5410, R16 ;  /* 0x000054100d0d7816 */ /* 0x000fe20000000010 */
[----:B------:R-:W-:Y:S01]  /*49b0*/  FFMA.FTZ R152, R152, c[0x0][0x23c], -R149 ;  /* 0x00008f0098987a23 */ /* 0x000fe20000010895 */
[----:B------:R-:W2:Y:S01]  /*49c0*/  LDSM.16.MT88.4 R16, [R186+0x6800] ;  /* 0x00680000ba10783b */ /* 0x000ea20000004200 */
[----:B------:R-:W-:Y:S01]  /*49d0*/  LOP3.LUT R223, R243, UR25, R223, 0x96, !PT ;  /* 0x00000019f3df7c12 */ /* 0x000fe2000f8e96df */
[----:B------:R-:W-:Y:S01]  /*49e0*/  FFMA.FTZ R211, R146, c[0x0][0x23c], -R149 ;  /* 0x00008f0092d37a23 */ /* 0x000fe20000010895 */
[----:B------:R-:W-:Y:S01]  /*49f0*/  HMMA.16816.F32 R68, R100, R112, RZ ;  /* 0x000000706444723c */ /* 0x000fe200000018ff */
[----:B------:R-:W-:Y:S01]  /*4a00*/  HSET2.LE.AND R26, R13, R60, PT ;  /* 0x0000003c0d1a7233 */ /* 0x000fe20003803000 */
[----:B------:R-:W3:Y:S01]  /*4a10*/  MUFU.EX2 R55, R55 ;  /* 0x0000003700377308 */ /* 0x000ee20000000800 */
[----:B------:R-:W4:Y:S01]  /*4a20*/  LDSM.16.MT88.4 R12, [R185+0x6800] ;  /* 0x00680000b90c783b */ /* 0x000f220000004200 */
[----:B------:R-:W-:-:S02]  /*4a30*/  FFMA.FTZ R157, R157, c[0x0][0x23c], -R160 ;  /* 0x00008f009d9d7a23 */ /* 0x000fc400000108a0 */
[----:B------:R-:W-:Y:S02]  /*4a40*/  FADD.FTZ R46, R53, R46 ;  /* 0x0000002e352e7221 */ /* 0x000fe40000010000 */
[C---:B------:R-:W-:Y:S01]  /*4a50*/  HMMA.16816.F32 R80, R100.reuse, R88, RZ ;  /* 0x000000586450723c */ /* 0x040fe200000018ff */
[----:B------:R-:W-:Y:S01]  /*4a60*/  FADD.FTZ R44, R49, R44 ;  /* 0x0000002c312c7221 */ /* 0x000fe20000010000 */
[----:B------:R-:W-:Y:S01]  /*4a70*/  MUFU.EX2 R3, R3 ;  /* 0x0000000300037308 */ /* 0x000fe20000000800 */
[----:B------:R-:W-:Y:S02]  /*4a80*/  FADD.FTZ R42, R42, R41 ;  /* 0x000000292a2a7221 */ /* 0x000fe40000010000 */
[----:B------:R-:W-:Y:S02]  /*4a90*/  FADD.FTZ R45, R40, R45 ;  /* 0x0000002d282d7221 */ /* 0x000fe40000010000 */
[----:B------:R-:W-:Y:S01]  /*4aa0*/  FADD.FTZ R51, R51, R46 ;  /* 0x0000002e33337221 */ /* 0x000fe20000010000 */
[----:B------:R-:W-:Y:S01]  /*4ab0*/  HMMA.16816.F32 R104, R100, R8, RZ ;  /* 0x000000086468723c */ /* 0x000fe200000018ff */
[----:B------:R-:W-:Y:S01]  /*4ac0*/  FADD.FTZ R47, R47, R44 ;  /* 0x0000002c2f2f7221 */ /* 0x000fe20000010000 */
[----:B------:R-:W5:Y:S01]  /*4ad0*/  MUFU.EX2 R6, R33 ;  /* 0x0000002100067308 */ /* 0x000f620000000800 */
[----:B------:R-:W-:-:S02]  /*4ae0*/  FADD.FTZ R5, R5, R42 ;  /* 0x0000002a05057221 */ /* 0x000fc40000010000 */
[----:B------:R-:W-:Y:S02]  /*4af0*/  FADD.FTZ R2, R2, R45 ;  /* 0x0000002d02027221 */ /* 0x000fe40000010000 */
[----:B------:R-:W-:Y:S01]  /*4b00*/  PRMT R9, R35, 0x5410, R24 ;  /* 0x0000541023097816 */ /* 0x000fe20000000018 */
[C---:B------:R-:W-:Y:S01]  /*4b10*/  HMMA.16816.F32 R116, R100.reuse, R118, RZ ;  /* 0x000000766474723c */ /* 0x040fe200000018ff */
[--C-:B------:R-:W-:Y:S01]  /*4b20*/  HSET2.LE.AND R24, R25, R60.reuse, PT ;  /* 0x0000003c19187233 */ /* 0x100fe20003803000 */
[----:B-1----:R-:W-:Y:S01]  /*4b30*/  F2FP.PACK_AB R8, R48, R43 ;  /* 0x0000002b3008723e */ /* 0x002fe200000000ff */
[----:B------:R-:W-:Y:S01]  /*4b40*/  MUFU.EX2 R52, R52 ;  /* 0x0000003400347308 */ /* 0x000fe20000000800 */
[----:B------:R-:W-:Y:S01]  /*4b50*/  HSET2.LE.AND R9, R9, R60, PT ;  /* 0x0000003c09097233 */ /* 0x000fe20003803000 */
[----:B------:R-:W-:Y:S01]  /*4b60*/  FADD.FTZ R38, R38, R51 ;  /* 0x0000003326267221 */ /* 0x000fe20000010000 */
[----:B------:R-:W-:Y:S01]  /*4b70*/  LOP3.LUT R27, R27, R8, RZ, 0xc0, !PT ;  /* 0x000000081b1b7212 */ /* 0x000fe200078ec0ff */
[----:B------:R-:W-:Y:S01]  /*4b80*/  FADD.FTZ R47, R36, R47 ;  /* 0x0000002f242f7221 */ /* 0x000fe20000010000 */
[C---:B------:R-:W-:Y:S01]  /*4b90*/  HMMA.16816.F32 R112, R100.reuse, R114, RZ ;  /* 0x000000726470723c */ /* 0x040fe200000018ff */
[----:B---3--:R-:W-:Y:S01]  /*4ba0*/  F2FP.PACK_AB R8, R55, R50 ;  /* 0x000000323708723e */ /* 0x008fe200000000ff */
[----:B------:R-:W-:Y:S01]  /*4bb0*/  FADD.FTZ R5, R4, R5 ;  /* 0x0000000504057221 */ /* 0x000fe20000010000 */
[----:B------:R-:W1:Y:S01]  /*4bc0*/  MUFU.EX2 R57, R57 ;  /* 0x0000003900397308 */ /* 0x000e620000000800 */
[----:B-----5:R-:W-:Y:S01]  /*4bd0*/  F2FP.PACK_AB R33, R6, R3 ;  /* 0x000000030621723e */ /* 0x020fe200000000ff */
[----:B------:R-:W-:Y:S01]  /*4be0*/  FADD.FTZ R37, R37, R2 ;  /* 0x0000000225257221 */ /* 0x000fe20000010000 */
[----:B------:R-:W-:Y:S01]  /*4bf0*/  LOP3.LUT R25, R9, R8, RZ, 0xc0, !PT ;  /* 0x0000000809197212 */ /* 0x000fe200078ec0ff */
[--C-:B------:R-:W-:Y:S01]  /*4c00*/  FFMA.FTZ R139, R139, c[0x0][0x23c], -R142.reuse ;  /* 0x00008f008b8b7a23 */ /* 0x100fe2000001088e */
[----:B------:R-:W-:Y:S01]  /*4c10*/  HMMA.16816.F32 R88, R100, R90, RZ ;  /* 0x0000005a6458723c */ /* 0x000fe200000018ff */
[----:B------:R-:W-:Y:S01]  /*4c20*/  LOP3.LUT R26, R26, R33, RZ, 0xc0, !PT ;  /* 0x000000211a1a7212 */ /* 0x000fe200078ec0ff */
[----:B------:R-:W-:Y:S01]  /*4c30*/  FADD.FTZ R50, R50, R37 ;  /* 0x0000002532327221 */ /* 0x000fe20000010000 */
[----:B------:R-:W-:Y:S01]  /*4c40*/  MUFU.EX2 R56, R56 ;  /* 0x0000003800387308 */ /* 0x000fe20000000800 */
[----:B------:R-:W3:Y:S01]  /*4c50*/  LDSM.16.MT88.4 R32, [R184+0x6800] ;  /* 0x00680000b820783b */ /* 0x000ee20000004200 */
[----:B------:R-:W-:-:S02]  /*4c60*/  FFMA.FTZ R146, R141, c[0x0][0x23c], -R142 ;  /* 0x00008f008d927a23 */ /* 0x000fc4000001088e */
[----:B------:R-:W-:Y:S01]  /*4c70*/  FADD.FTZ R50, R55, R50 ;  /* 0x0000003237327221 */ /* 0x000fe20000010000 */
[----:B------:R-:W-:Y:S01]  /*4c80*/  HMMA.16816.F32 R100, R100, R10, RZ ;  /* 0x0000000a6464723c */ /* 0x000fe200000018ff */
[----:B------:R-:W-:Y:S02]  /*4c90*/  FFMA.FTZ R138, R138, c[0x0][0x23c], -R142 ;  /* 0x00008f008a8a7a23 */ /* 0x000fe4000001088e */
[----:B------:R-:W5:Y:S01]  /*4ca0*/  MUFU.EX2 R61, R61 ;  /* 0x0000003d003d7308 */ /* 0x000f620000000800 */
[----:B-1----:R-:W-:Y:S01]  /*4cb0*/  F2FP.PACK_AB R140, R57, R52 ;  /* 0x00000034398c723e */ /* 0x002fe200000000ff */
[----:B------:R-:W-:Y:S02]  /*4cc0*/  FFMA.FTZ R66, R66, c[0x0][0x23c], -R67 ;  /* 0x00008f0042427a23 */ /* 0x000fe40000010843 */
[C---:B------:R-:W-:Y:S01]  /*4cd0*/  F2FP.PACK_AB R11, R39.reuse, R0 ;  /* 0x00000000270b723e */ /* 0x040fe200000000ff */
[----:B------:R-:W-:Y:S02]  /*4ce0*/  FADD.FTZ R0, R0, R5 ;  /* 0x0000000500007221 */ /* 0x000fe40000010000 */
[----:B------:R-:W-:Y:S01]  /*4cf0*/  FFMA.FTZ R64, R64, c[0x0][0x23c], -R67 ;  /* 0x00008f0040407a23 */ /* 0x000fe20000010843 */
[----:B------:R-:W-:Y:S01]  /*4d00*/  LOP3.LUT R24, R24, R11, RZ, 0xc0, !PT ;  /* 0x0000000b18187212 */ /* 0x000fe200078ec0ff */
[----:B------:R-:W-:Y:S01]  /*4d10*/  IMAD.WIDE.U32 R10, R224, -0x2daee0ad, RZ ;  /* 0xd2511f53e00a7825 */ /* 0x000fe200078e00ff */
[----:B------:R-:W-:Y:S03]  /*4d20*/  MUFU.EX2 R59, R59 ;  /* 0x0000003b003b7308 */ /* 0x000fe60000000800 */
[----:B------:R-:W-:Y:S01]  /*4d30*/  FADD.FTZ R0, R39, R0 ;  /* 0x0000000027007221 */ /* 0x000fe20000010000 */
[C---:B------:R-:W-:Y:S01]  /*4d40*/  LOP3.LUT R224, R10.reuse, 0xffff, RZ, 0xc0, !PT ;  /* 0x0000ffff0ae07812 */ /* 0x040fe200078ec0ff */
[C---:B--2---:R-:W-:Y:S01]  /*4d50*/  HMMA.16816.F32 R72, R24.reuse, R16, R72 ;  /* 0x000000101848723c */ /* 0x044fe20000001848 */
[----:B------:R-:W-:Y:S01]  /*4d60*/  SHF.R.U32.HI R9, RZ, 0x10, R10 ;  /* 0x00000010ff097819 */ /* 0x000fe2000001160a */
[----:B------:R-:W-:Y:S01]  /*4d70*/  FADD.FTZ R3, R3, R0 ;  /* 0x0000000003037221 */ /* 0x000fe20000010000 */
[----:B------:R-:W-:Y:S01]  /*4d80*/  LOP3.LUT R8, R11, UR17, R222, 0x96, !PT ;  /* 0x000000110b087c12 */ /* 0x000fe2000f8e96de */
[----:B------:R-:W1:Y:S01]  /*4d90*/  MUFU.EX2 R54, R54 ;  /* 0x0000003600367308 */ /* 0x000e620000000800 */
[----:B------:R-:W-:Y:S01]  /*4da0*/  LOP3.LUT R11, R10, 0xff, RZ, 0xc0, !PT ;  /* 0x000000ff0a0b7812 */ /* 0x000fe200078ec0ff */
[----:B------:R-:W-:Y:S01]  /*4db0*/  IMAD.WIDE.U32 R222, R223, -0x326172a9, RZ ;  /* 0xcd9e8d57dfde7825 */ /* 0x000fe200078e00ff */
[----:B------:R-:W-:Y:S01]  /*4dc0*/  SHF.R.U32.HI R10, RZ, 0x18, R10 ;  /* 0x00000018ff0a7819 */ /* 0x000fe2000001160a */
[C---:B------:R-:W-:Y:S01]  /*4dd0*/  HMMA.16816.F32 R124, R24.reuse, R20, R124 ;  /* 0x00000014187c723c */ /* 0x040fe2000000187c */
[----:B------:R-:W-:Y:S01]  /*4de0*/  SHF.R.U32.HI R224, RZ, 0x8, R224 ;  /* 0x00000008ffe07819 */ /* 0x000fe200000116e0 */
[----:B------:R-:W-:Y:S01]  /*4df0*/  FADD.FTZ R43, R43, R50 ;  /* 0x000000322b2b7221 */ /* 0x000fe20000010000 */
[----:B------:R-:W-:Y:S01]  /*4e00*/  LOP3.LUT R9, R9, 0xff, RZ, 0xc0, !PT ;  /* 0x000000ff09097812 */ /* 0x000fe200078ec0ff */
[----:B------:R-:W-:Y:S01]  /*4e10*/  MUFU.EX2 R58, R58 ;  /* 0x0000003a003a7308 */ /* 0x000fe20000000800 */
[----:B------:R-:W-:Y:S01]  /*4e20*/  LOP3.LUT R167, R8, 0xffff, RZ, 0xc0, !PT ;  /* 0x0000ffff08a77812 */ /* 0x000fe200078ec0ff */
[----:B------:R-:W-:Y:S01]  /*4e30*/  FADD.FTZ R3, R6, R3 ;  /* 0x0000000306037221 */ /* 0x000fe20000010000 */
[----:B------:R-:W-:Y:S01]  /*4e40*/  SHF.R.U32.HI R65, RZ, 0x10, R8 ;  /* 0x00000010ff417819 */ /* 0x000fe20000011608 */
[C---:B----4-:R-:W-:Y:S01]  /*4e50*/  HMMA.16816.F32 R84, R24.reuse, R12, R84 ;  /* 0x0000000c1854723c */ /* 0x050fe20000001854 */
[----:B------:R-:W-:Y:S01]  /*4e60*/  PRMT R11, R11, 0x5410, R224 ;  /* 0x000054100b0b7816 */ /* 0x000fe200000000e0 */
[----:B------:R-:W-:Y:S01]  /*4e70*/  FADD.FTZ R43, R48, R43 ;  /* 0x0000002b302b7221 */ /* 0x000fe20000010000 */
[----:B------:R-:W-:Y:S01]  /*4e80*/  PRMT R9, R9, 0x5410, R10 ;  /* 0x0000541009097816 */ /* 0x000fe2000000000a */
[----:B------:R-:W-:Y:S01]  /*4e90*/  MUFU.EX2 R145, R145 ;  /* 0x0000009100917308 */ /* 0x000fe20000000800 */
[----:B------:R-:W-:Y:S01]  /*4ea0*/  LOP3.LUT R10, R8, 0xff, RZ, 0xc0, !PT ;  /* 0x000000ff080a7812 */ /* 0x000fe200078ec0ff */
[--C-:B------:R-:W-:Y:S01]  /*4eb0*/  HSET2.LE.AND R11, R11, R60.reuse, PT ;  /* 0x0000003c0b0b7233 */ /* 0x100fe20003803000 */
[----:B------:R-:W-:Y:S01]  /*4ec0*/  SHF.R.U32.HI R167, RZ, 0x8, R167 ;  /* 0x00000008ffa77819 */ /* 0x000fe200000116a7 */
[----:B------:R-:W-:Y:S01]  /*4ed0*/  HSET2.LE.AND R9, R9, R60, PT ;  /* 0x0000003c09097233 */ /* 0x000fe20003803000 */
[----:B------:R-:W-:Y:S01]  /*4ee0*/  SHF.R.U32.HI R165, RZ, 0x18, R8 ;  /* 0x00000018ffa57819 */ /* 0x000fe20000011608 */
[----:B---3--:R-:W-:Y:S01]  /*4ef0*/  HMMA.16816.F32 R92, R24, R32, R92 ;  /* 0x00000020185c723c */ /* 0x008fe2000000185c */
[----:B------:R-:W-:Y:S01]  /*4f00*/  LOP3.LUT R8, R65, 0xff, RZ, 0xc0, !PT ;  /* 0x000000ff41087812 */ /* 0x000fe200078ec0ff */
[----:B------:R-:W-:Y:S01]  /*4f10*/  MUFU.EX2 R154, R154 ;  /* 0x0000009a009a7308 */ /* 0x000fe20000000800 */
[----:B------:R-:W-:-:S02]  /*4f20*/  PRMT R167, R10, 0x5410, R167 ;  /* 0x000054100aa77816 */ /* 0x000fc400000000a7 */
[----:B------:R-:W-:Y:S02]  /*4f30*/  LOP3.LUT R168, R223, UR15, R178, 0x96, !PT ;  /* 0x0000000fdfa87c12 */ /* 0x000fe4000f8e96b2 */
[----:B------:R-:W-:Y:S01]  /*4f40*/  PRMT R165, R8, 0x5410, R165 ;  /* 0x0000541008a57816 */ /* 0x000fe200000000a5 */
[--C-:B------:R-:W-:Y:S01]  /*4f50*/  HSET2.LE.AND R167, R167, R60.reuse, PT ;  /* 0x0000003ca7a77233 */ /* 0x100fe20003803000 */
[----:B------:R-:W-:Y:S01]  /*4f60*/  LOP3.LUT R10, R11, R140, RZ, 0xc0, !PT ;  /* 0x0000008c0b0a7212 */ /* 0x000fe200078ec0ff */
[----:B------:R-:W2:Y:S01]  /*4f70*/  MUFU.EX2 R65, R144 ;  /* 0x0000009000417308 */ /* 0x000ea20000000800 */
[----:B-----5:R-:W-:Y:S01]  /*4f80*/  F2FP.PACK_AB R8, R61, R56 ;  /* 0x000000383d08723e */ /* 0x020fe200000000ff */
[----:B------:R-:W-:Y:S01]  /*4f90*/  IMAD.WIDE.U32 R168, R168, -0x2daee0ad, RZ ;  /* 0xd2511f53a8a87825 */ /* 0x000fe200078e00ff */
[----:B------:R-:W-:Y:S01]  /*4fa0*/  LOP3.LUT R140, R177, UR13, R222, 0x96, !PT ;  /* 0x0000000db18c7c12 */ /* 0x000fe2000f8e96de */
[C---:B------:R-:W-:Y:S01]  /*4fb0*/  HMMA.16816.F32 R120, R24.reuse, R22, R120 ;  /* 0x000000161878723c */ /* 0x040fe20000001878 */
[----:B-1----:R-:W-:Y:S01]  /*4fc0*/  F2FP.PACK_AB R178, R54, R59 ;  /* 0x0000003b36b2723e */ /* 0x002fe200000000ff */
[----:B------:R-:W-:Y:S01]  /*4fd0*/  FADD.FTZ R59, R59, R38 ;  /* 0x000000263b3b7221 */ /* 0x000fe20000010000 */
[----:B------:R-:W-:Y:S01]  /*4fe0*/  LOP3.LUT R11, R9, R8, RZ, 0xc0, !PT ;  /* 0x00000008090b7212 */ /* 0x000fe200078ec0ff */
[----:B------:R-:W-:Y:S01]  /*4ff0*/  HSET2.LE.AND R9, R165, R60, PT ;  /* 0x0000003ca5097233 */ /* 0x000fe20003803000 */
[----:B------:R-:W-:Y:S01]  /*5000*/  LOP3.LUT R8, R167, R178, RZ, 0xc0, !PT ;  /* 0x000000b2a7087212 */ /* 0x000fe200078ec0ff */
[----:B------:R-:W-:Y:S01]  /*5010*/  IMAD.WIDE.U32 R178, R140, -0x2daee0ad, RZ ;  /* 0xd2511f538cb27825 */ /* 0x000fe200078e00ff */
[----:B------:R-:W-:Y:S01]  /*5020*/  LOP3.LUT R170, R169, UR12, R170, 0x96, !PT ;  /* 0x0000000ca9aa7c12 */ /* 0x000fe2000f8e96aa */
[C---:B------:R-:W-:Y:S01]  /*5030*/  HMMA.16816.F32 R96, R24.reuse, R34, R96 ;  /* 0x000000221860723c */ /* 0x040fe20000001860 */
[----:B------:R-:W-:Y:S01]  /*5040*/  LOP3.LUT R174, R223, UR15, R174, 0x96, !PT ;  /* 0x0000000fdfae7c12 */ /* 0x000fe2000f8e96ae */
[----:B------:R-:W-:Y:S01]  /*5050*/  FFMA.FTZ R140, R153, c[0x0][0x23c], -R160 ;  /* 0x00008f00998c7a23 */ /* 0x000fe200000108a0 */
[----:B------:R-:W-:Y:S01]  /*5060*/  LOP3.LUT R171, R179, UR10, R168, 0x96, !PT ;  /* 0x0000000ab3ab7c12 */ /* 0x000fe2000f8e96a8 */
[----:B------:R-:W-:Y:S01]  /*5070*/  IMAD.WIDE.U32 R168, R170, -0x326172a9, RZ ;  /* 0xcd9e8d57aaa87825 */ /* 0x000fe200078e00ff */
[----:B--2---:R-:W-:Y:S01]  /*5080*/  F2FP.PACK_AB R144, R65, R58 ;  /* 0x0000003a4190723e */ /* 0x004fe200000000ff */
[----:B------:R-:W-:Y:S01]  /*5090*/  MUFU.EX2 R143, R143 ;  /* 0x0000008f008f7308 */ /* 0x000fe20000000800 */
[----:B------:R-:W-:Y:S01]  /*50a0*/  LOP3.LUT R179, R241, UR13, R222, 0x96, !PT ;  /* 0x0000000df1b37c12 */ /* 0x000fe2000f8e96de */
[----:B------:R-:W-:Y:S01]  /*50b0*/  IMAD.WIDE.U32 R170, R171, -0x326172a9, RZ ;  /* 0xcd9e8d57abaa7825 */ /* 0x000fe200078e00ff */
[----:B------:R-:W-:Y:S01]  /*50c0*/  LOP3.LUT R9, R9, R144, RZ, 0xc0, !PT ;  /* 0x0000009009097212 */ /* 0x000fe200078ec0ff */
[----:B------:R-:W-:Y:S01]  /*50d0*/  HMMA.16816.F32 R76, R24, R18, R76 ;  /* 0x00000012184c723c */ /* 0x000fe2000000184c */
[----:B------:R-:W-:Y:S01]  /*50e0*/  LOP3.LUT R176, R169, UR11, R176, 0x96, !PT ;  /* 0x0000000ba9b07c12 */ /* 0x000fe2000f8e96b0 */
[----:B------:R-:W-:Y:S01]  /*50f0*/  IMAD.WIDE.U32 R174, R174, -0x2daee0ad, RZ ;  /* 0xd2511f53aeae7825 */ /* 0x000fe200078e00ff */
[----:B------:R-:W-:Y:S01]  /*5100*/  LOP3.LUT R168, R171, UR9, R168, 0x96, !PT ;  /* 0x00000009aba87c12 */ /* 0x000fe2000f8e96a8 */
[----:B------:R-:W-:Y:S02]  /*5110*/  MUFU.EX2 R140, R140 ;  /* 0x0000008c008c7308 */ /* 0x000fe40000000800 */
[----:B------:R-:W-:Y:S01]  /*5120*/  FFMA.FTZ R144, R151, c[0x0][0x23c], -R160 ;  /* 0x00008f0097907a23 */ /* 0x000fe200000108a0 */
[----:B------:R-:W-:Y:S01]  /*5130*/  LOP3.LUT R172, R175, UR12, R172, 0x96, !PT ;  /* 0x0000000cafac7c12 */ /* 0x000fe2000f8e96ac */
[----:B------:R-:W-:Y:S01]  /*5140*/  HMMA.16816.F32 R68, R8, R16, R68 ;  /* 0x000000100844723c */ /* 0x000fe20000001844 */
[----:B------:R-:W-:-:S03]  /*5150*/  IMAD.WIDE.U32 R168, R168, -0x2daee0ad, RZ ;  /* 0xd2511f53a8a87825 */ /* 0x000fc600078e00ff */
[----:B------:R-:W1:Y:S01]  /*5160*/  MUFU.EX2 R144, R144 ;  /* 0x0000009000907308 */ /* 0x000e620000000800 */
[----:B------:R-:W-:-:S03]  /*5170*/  IMAD.WIDE.U32 R172, R172, -0x326172a9, RZ ;  /* 0xcd9e8d57acac7825 */ /* 0x000fc600078e00ff */
[----:B------:R-:W-:Y:S01]  /*5180*/  HMMA.16816.F32 R104, R8, R32, R104 ;  /* 0x000000200868723c */ /* 0x000fe20000001868 */
[----:B------:R-:W-:-:S03]  /*5190*/  IMAD.WIDE.U32 R16, R176, -0x2daee0ad, RZ ;  /* 0xd2511f53b0107825 */ /* 0x000fc600078e00ff */
[----:B------:R-:W-:Y:S01]  /*51a0*/  MUFU.EX2 R164, R164 ;  /* 0x000000a400a47308 */ /* 0x000fe20000000800 */
[--C-:B------:R-:W-:Y:S01]  /*51b0*/  FFMA.FTZ R151, R30, c[0x0][0x23c], -R149.reuse ;  /* 0x00008f001e977a23 */ /* 0x100fe20000010895 */
[----:B------:R-:W-:Y:S01]  /*51c0*/  LOP3.LUT R176, R17, UR8, R178, 0x96, !PT ;  /* 0x0000000811b07c12 */ /* 0x000fe2000f8e96b2 */
[----:B------:R-:W-:Y:S01]  /*51d0*/  IMAD.WIDE.U32 R178, R179, -0x2daee0ad, RZ ;  /* 0xd2511f53b3b27825 */ /* 0x000fe200078e00ff */
[----:B------:R-:W-:Y:S01]  /*51e0*/  LOP3.LUT R16, R169, UR6, R16, 0x96, !PT ;  /* 0x00000006a9107c12 */ /* 0x000fe2000f8e9610 */
[C---:B------:R-:W-:Y:S02]  /*51f0*/  HMMA.16816.F32 R128, R8.reuse, R20, R128 ;  /* 0x000000140880723c */ /* 0x040fe40000001880 */
[--C-:B------:R-:W-:Y:S01]  /*5200*/  FFMA.FTZ R32, R162, c[0x0][0x23c], -R149.reuse ;  /* 0x00008f00a2207a23 */ /* 0x100fe20000010895 */
[----:B------:R-:W-:Y:S01]  /*5210*/  LOP3.LUT R174, R179, UR10, R174, 0x96, !PT ;  /* 0x0000000ab3ae7c12 */ /* 0x000fe2000f8e96ae */
[----:B------:R-:W-:Y:S01]  /*5220*/  FFMA.FTZ R33, R150, c[0x0][0x23c], -R149 ;  /* 0x00008f0096217a23 */ /* 0x000fe20000010895 */
[----:B------:R-:W-:Y:S01]  /*5230*/  MUFU.EX2 R151, R151 ;  /* 0x0000009700977308 */ /* 0x000fe20000000800 */
[----:B------:R-:W-:Y:S01]  /*5240*/  IMAD.WIDE.U32 R176, R176, -0x326172a9, RZ ;  /* 0xcd9e8d57b0b07825 */ /* 0x000fe200078e00ff */
[----:B-1----:R-:W-:Y:S01]  /*5250*/  F2FP.PACK_AB R169, R144, R143 ;  /* 0x0000008f90a9723e */ /* 0x002fe200000000ff */
[----:B------:R-:W-:Y:S02]  /*5260*/  HMMA.16816.F32 R80, R8, R12, R80 ;  /* 0x0000000c0850723c */ /* 0x000fe40000001850 */
[----:B------:R-:W-:Y:S01]  /*5270*/  IMAD.WIDE.U32 R174, R174, -0x326172a9, RZ ;  /* 0xcd9e8d57aeae7825 */ /* 0x000fe200078e00ff */
[----:B------:R-:W-:-:S02]  /*5280*/  LOP3.LUT R170, R177, UR7, R170, 0x96, !PT ;  /* 0x00000007b1aa7c12 */ /* 0x000fc4000f8e96aa */
[----:B------:R-:W-:Y:S01]  /*5290*/  MUFU.EX2 R32, R32 ;  /* 0x0000002000207308 */ /* 0x000fe20000000800 */
[----:B------:R-:W-:Y:S01]  /*52a0*/  IMAD.WIDE.U32 R20, R16, -0x326172a9, RZ ;  /* 0xcd9e8d5710147825 */ /* 0x000fe200078e00ff */
[----:B------:R-:W-:Y:S01]  /*52b0*/  LOP3.LUT R172, R175, UR9, R172, 0x96, !PT ;  /* 0x00000009afac7c12 */ /* 0x000fe2000f8e96ac */
[C---:B------:R-:W-:Y:S02]  /*52c0*/  HMMA.16816.F32 R116, R8.reuse, R22, R116 ;  /* 0x000000160874723c */ /* 0x040fe40000001874 */
[----:B------:R-:W-:Y:S01]  /*52d0*/  FFMA.FTZ R150, R28, c[0x0][0x23c], -R149 ;  /* 0x00008f001c967a23 */ /* 0x000fe20000010895 */
[----:B------:R-:W-:Y:S01]  /*52e0*/  LOP3.LUT R12, R21, UR16, R176, 0x96, !PT ;  /* 0x00000010150c7c12 */ /* 0x000fe2000f8e96b0 */
[----:B------:R-:W-:Y:S01]  /*52f0*/  FFMA.FTZ R162, R29, c[0x0][0x23c], -R142 ;  /* 0x00008f001da27a23 */ /* 0x000fe2000001088e */
[----:B------:R-:W1:Y:S01]  /*5300*/  MUFU.EX2 R33, R33 ;  /* 0x0000002100217308 */ /* 0x000e620000000800 */
[----:B------:R-:W-:Y:S01]  /*5310*/  LOP3.LUT R16, R20, 0xffff, RZ, 0xc0, !PT ;  /* 0x0000ffff14107812 */ /* 0x000fe200078ec0ff */
[----:B------:R-:W-:Y:S01]  /*5320*/  IMAD.WIDE.U32 R170, R170, -0x2daee0ad, RZ ;  /* 0xd2511f53aaaa7825 */ /* 0x000fe200078e00ff */
[----:B------:R-:W-:Y:S01]  /*5330*/  HMMA.16816.F32 R112, R8, R18, R112 ;  /* 0x000000120870723c */ /* 0x000fe20000001870 */
[----:B------:R-:W-:-:S02]  /*5340*/  SHF.R.U32.HI R17, RZ, 0x10, R20 ;  /* 0x00000010ff117819 */ /* 0x000fc40000011614 */
[----:B------:R-:W-:Y:S01]  /*5350*/  LOP3.LUT R153, R20, 0xff, RZ, 0xc0, !PT ;  /* 0x000000ff14997812 */ /* 0x000fe200078ec0ff */
[----:B------:R-:W-:Y:S01]  /*5360*/  FADD.FTZ R58, R58, R47 ;  /* 0x0000002f3a3a7221 */ /* 0x000fe20000010000 */
[----:B------:R-:W-:Y:S01]  /*5370*/  SHF.R.U32.HI R13, RZ, 0x18, R20 ;  /* 0x00000018ff0d7819 */ /* 0x000fe20000011614 */
[----:B------:R-:W-:Y:S01]  /*5380*/  MUFU.EX2 R150, R150 ;  /* 0x0000009600967308 */ /* 0x000fe20000000800 */
[----:B------:R-:W-:Y:S01]  /*5390*/  LOP3.LUT R22, R12, 0xffff, RZ, 0xc0, !PT ;  /* 0x0000ffff0c167812 */ /* 0x000fe200078ec0ff */
[C---:B------:R-:W-:Y:S01]  /*53a0*/  HMMA.16816.F32 R88, R8.reuse, R14, R88 ;  /* 0x0000000e0858723c */ /* 0x040fe20000001858 */
[----:B------:R-:W-:Y:S01]  /*53b0*/  SHF.R.U32.HI R20, RZ, 0x8, R16 ;  /* 0x00000008ff147819 */ /* 0x000fe20000011610 */
[----:B------:R-:W-:Y:S01]  /*53c0*/  FADD.FTZ R59, R54, R59 ;  /* 0x0000003b363b7221 */ /* 0x000fe20000010000 */
[----:B------:R-:W-:Y:S01]  /*53d0*/  LOP3.LUT R16, R17, 0xff, RZ, 0xc0, !PT ;  /* 0x000000ff11107812 */ /* 0x000fe200078ec0ff */
[----:B------:R-:W-:Y:S01]  /*53e0*/  FADD.FTZ R65, R65, R58 ;  /* 0x0000003a41417221 */ /* 0x000fe20000010000 */
[----:B------:R-:W-:Y:S01]  /*53f0*/  SHF.R.U32.HI R17, RZ, 0x10, R12 ;  /* 0x00000010ff117819 */ /* 0x000fe2000001160c */
[----:B------:R-:W-:Y:S01]  /*5400*/  MUFU.EX2 R162, R162 ;  /* 0x000000a200a27308 */ /* 0x000fe20000000800 */
[----:B------:R-:W-:Y:S01]  /*5410*/  SHF.R.U32.HI R22, RZ, 0x8, R22 ;  /* 0x00000008ff167819 */ /* 0x000fe20000011616 */
[----:B------:R-:W-:Y:S01]  /*5420*/  HMMA.16816.F32 R100, R8, R34, R100 ;  /* 0x000000220864723c */ /* 0x000fe20000001864 */
[----:B------:R-:W-:Y:S01]  /*5430*/  LOP3.LUT R167, R12, 0xff, RZ, 0xc0, !PT ;  /* 0x000000ff0ca77812 */ /* 0x000fe200078ec0ff */
[----:B------:R-:W-:Y:S01]  /*5440*/  FADD.FTZ R52, R52, R59 ;  /* 0x0000003b34347221 */ /* 0x000fe20000010000 */
[----:B------:R-:W-:Y:S01]  /*5450*/  SHF.R.U32.HI R165, RZ, 0x18, R12 ;  /* 0x00000018ffa57819 */ /* 0x000fe2000001160c */
[----:B------:R-:W-:Y:S01]  /*5460*/  FADD.FTZ R56, R56, R65 ;  /* 0x0000004138387221 */ /* 0x000fe20000010000 */
[----:B------:R-:W-:Y:S01]  /*5470*/  LOP3.LUT R12, R17, 0xff, RZ, 0xc0, !PT ;  /* 0x000000ff110c7812 */ /* 0x000fe200078ec0ff */
[----:B------:R-:W-:Y:S01]  /*5480*/  MUFU.EX2 R152, R152 ;  /* 0x0000009800987308 */ /* 0x000fe20000000800 */
[----:B------:R-:W-:Y:S01]  /*5490*/  LOP3.LUT R8, R173, UR11, R240, 0x96, !PT ;  /* 0x0000000bad087c12 */ /* 0x000fe2000f8e96f0 */
[----:B------:R-:W-:Y:S01]  /*54a0*/  IMAD.WIDE.U32 R172, R172, -0x2daee0ad, RZ ;  /* 0xd2511f53acac7825 */ /* 0x000fe200078e00ff */
[----:B------:R-:W-:Y:S01]  /*54b0*/  PRMT R13, R16, 0x5410, R13 ;  /* 0x00005410100d7816 */ /* 0x000fe2000000000d */
[----:B------:R-:W-:Y:S01]  /*54c0*/  HMMA.16816.F32 R108, R24, R14, R108 ;  /* 0x0000000e186c723c */ /* 0x000fe2000000186c */
[----:B------:R-:W-:Y:S01]  /*54d0*/  PRMT R153, R153, 0x5410, R20 ;  /* 0x0000541099997816 */ /* 0x000fe20000000014 */
[----:B------:R-:W-:Y:S01]  /*54e0*/  IMAD.WIDE.U32 R8, R8, -0x2daee0ad, RZ ;  /* 0xd2511f5308087825 */ /* 0x000fe200078e00ff */
[----:B------:R-:W-:Y:S01]  /*54f0*/  PRMT R167, R167, 0x5410, R22 ;  /* 0x00005410a7a77816 */ /* 0x000fe20000000016 */
[----:B------:R-:W2:Y:S01]  /*5500*/  LDSM.16.MT88.4 R16, [R185+0x7000] ;  /* 0x00700000b910783b */ /* 0x000ea20000004200 */
[----:B------:R-:W-:Y:S01]  /*5510*/  PRMT R165, R12, 0x5410, R165 ;  /* 0x000054100ca57816 */ /* 0x000fe200000000a5 */
[----:B------:R-:W-:Y:S01]  /*5520*/  FFMA.FTZ R34, R163, c[0x0][0x23c], -R142 ;  /* 0x00008f00a3227a23 */ /* 0x000fe2000001088e */
[----:B------:R-:W-:Y:S01]  /*5530*/  LOP3.LUT R8, R173, UR6, R8, 0x96, !PT ;  /* 0x00000006ad087c12 */ /* 0x000fe2000f8e9608 */
[----:B------:R-:W-:Y:S01]  /*5540*/  FFMA.FTZ R35, R161, c[0x0][0x23c], -R142 ;  /* 0x00008f00a1237a23 */ /* 0x000fe2000001088e */
[----:B------:R-:W-:Y:S01]  /*5550*/  LOP3.LUT R178, R9, UR8, R178, 0x96, !PT ;  /* 0x0000000809b27c12 */ /* 0x000fe2000f8e96b2 */
[----:B------:R-:W3:Y:S01]  /*5560*/  LDSM.16.MT88.4 R20, [R186+0x7000] ;  /* 0x00700000ba14783b */ /* 0x000ee20000004200 */
[--C-:B------:R-:W-:Y:S01]  /*5570*/  HSET2.LE.AND R13, R13, R60.reuse, PT ;  /* 0x0000003c0d0d7233 */ /* 0x100fe20003803000 */
[----:B------:R-:W-:Y:S01]  /*5580*/  IMAD.WIDE.U32 R222, R8, -0x326172a9, RZ ;  /* 0xcd9e8d5708de7825 */ /* 0x000fe200078e00ff */
[----:B-1----:R-:W-:Y:S01]  /*5590*/  F2FP.PACK_AB R12, R33, R32 ;  /* 0x00000020210c723e */ /* 0x002fe200000000ff */
[----:B------:R-:W-:Y:S01]  /*55a0*/  MUFU.EX2 R34, R34 ;  /* 0x0000002200227308 */ /* 0x000fe20000000800 */
[--C-:B------:R-:W-:Y:S01]  /*55b0*/  HSET2.LE.AND R30, R153, R60.reuse, PT ;  /* 0x0000003c991e7233 */ /* 0x100fe20003803000 */
[----:B------:R-:W-:Y:S01]  /*55c0*/  IMAD.WIDE.U32 R178, R178, -0x326172a9, RZ ;  /* 0xcd9e8d57b2b27825 */ /* 0x000fe200078e00ff */
[----:B------:R-:W-:Y:S01]  /*55d0*/  LOP3.LUT R9, R222, 0xffff, RZ, 0xc0, !PT ;  /* 0x0000ffffde097812 */ /* 0x000fe200078ec0ff */
[----:B------:R-:W1:Y:S01]  /*55e0*/  LDSM.16.MT88.4 R24, [R188+0x7000] ;  /* 0x00700000bc18783b */ /* 0x000e620000004200 */
[----:B------:R-:W-:Y:S01]  /*55f0*/  SHF.R.U32.HI R10, RZ, 0x10, R222 ;  /* 0x00000010ff0a7819 */ /* 0x000fe200000116de */
[--C-:B------:R-:W-:Y:S01]  /*5600*/  FFMA.FTZ R163, R148, c[0x0][0x23c], -R67.reuse ;  /* 0x00008f0094a37a23 */ /* 0x100fe20000010843 */
[----:B------:R-:W-:Y:S01]  /*5610*/  LOP3.LUT R11, R222, 0xff, RZ, 0xc0, !PT ;  /* 0x000000ffde0b7812 */ /* 0x000fe200078ec0ff */
[----:B------:R-:W4:Y:S01]  /*5620*/  MUFU.EX2 R35, R35 ;  /* 0x0000002300237308 */ /* 0x000f220000000800 */
[----:B------:R-:W-:Y:S01]  /*5630*/  FFMA.FTZ R161, R166, c[0x0][0x23c], -R67 ;  /* 0x00008f00a6a17a23 */ /* 0x000fe20000010843 */
[----:B------:R-:W-:Y:S01]  /*5640*/  SHF.R.U32.HI R166, RZ, 0x8, R9 ;  /* 0x00000008ffa67819 */ /* 0x000fe20000011609 */
[----:B------:R-:W-:Y:S01]  /*5650*/  FFMA.FTZ R153, R31, c[0x0][0x23c], -R142 ;  /* 0x00008f001f997a23 */ /* 0x000fe2000001088e */
[----:B------:R-:W-:Y:S01]  /*5660*/  LOP3.LUT R9, R10, 0xff, RZ, 0xc0, !PT ;  /* 0x000000ff0a097812 */ /* 0x000fe200078ec0ff */
[--C-:B------:R-:W-:Y:S01]  /*5670*/  HSET2.LE.AND R29, R165, R60.reuse, PT ;  /* 0x0000003ca51d7233 */ /* 0x100fe20003803000 */
[----:B------:R-:W-:Y:S01]  /*5680*/  LOP3.LUT R31, R13, R12, RZ, 0xc0, !PT ;  /* 0x0000000c0d1f7212 */ /* 0x000fe200078ec0ff */
[--C-:B------:R-:W-:Y:S01]  /*5690*/  HSET2.LE.AND R28, R167, R60.reuse, PT ;  /* 0x0000003ca71c7233 */ /* 0x100fe20003803000 */
[----:B------:R-:W-:Y:S01]  /*56a0*/  LOP3.LUT R10, R223, UR16, R178, 0x96, !PT ;  /* 0x00000010df0a7c12 */ /* 0x000fe2000f8e96b2 */
[----:B------:R-:W5:Y:S01]  /*56b0*/  LDSM.16.MT88.4 R12, [R184+0x7000] ;  /* 0x00700000b80c783b */ /* 0x000f620000004200 */
[----:B------:R-:W-:Y:S01]  /*56c0*/  SHF.R.U32.HI R8, RZ, 0x18, R222 ;  /* 0x00000018ff087819 */ /* 0x000fe200000116de */
[----:B------:R-:W1:Y:S01]  /*56d0*/  MUFU.EX2 R163, R163 ;  /* 0x000000a300a37308 */ /* 0x000e620000000800 */
[----:B------:R-:W-:Y:S01]  /*56e0*/  SHF.R.U32.HI R165, RZ, 0x10, R10 ;  /* 0x00000010ffa57819 */ /* 0x000fe2000001160a */
[----:B------:R-:W-:Y:S01]  /*56f0*/  FFMA.FTZ R223, R137, c[0x0][0x23c], -R142 ;  /* 0x00008f0089df7a23 */ /* 0x000fe2000001088e */
[----:B------:R-:W-:Y:S01]  /*5700*/  F2FP.PACK_AB R167, R145, R140 ;  /* 0x0000008c91a7723e */ /* 0x000fe200000000ff */
[--C-:B------:R-:W-:Y:S01]  /*5710*/  FFMA.FTZ R142, R62, c[0x0][0x23c], -R67.reuse ;  /* 0x00008f003e8e7a23 */ /* 0x100fe20000010843 */
[----:B------:R-:W-:Y:S01]  /*5720*/  PRMT R11, R11, 0x5410, R166 ;  /* 0x000054100b0b7816 */ /* 0x000fe200000000a6 */
[----:B------:R-:W-:Y:S01]  /*5730*/  FFMA.FTZ R67, R63, c[0x0][0x23c], -R67 ;  /* 0x00008f003f437a23 */ /* 0x000fe20000010843 */
[----:B------:R-:W-:Y:S01]  /*5740*/  PRMT R9, R9, 0x5410, R8 ;  /* 0x0000541009097816 */ /* 0x000fe20000000008 */
[----:B------:R-:W-:Y:S01]  /*5750*/  MUFU.EX2 R153, R153 ;  /* 0x0000009900997308 */ /* 0x000fe20000000800 */
[C---:B------:R-:W-:Y:S01]  /*5760*/  LOP3.LUT R8, R10.reuse, 0xffff, RZ, 0xc0, !PT ;  /* 0x0000ffff0a087812 */ /* 0x040fe200078ec0ff */
[----:B------:R-:W-:Y:S01]  /*5770*/  HSET2.LE.AND R11, R11, R60, PT ;  /* 0x0000003c0b0b7233 */ /* 0x000fe20003803000 */
[----:B------:R-:W-:Y:S01]  /*5780*/  LOP3.LUT R148, R10, 0xff, RZ, 0xc0, !PT ;  /* 0x000000ff0a947812 */ /* 0x000fe200078ec0ff */
[----:B------:R-:W-:Y:S01]  /*5790*/  FADD.FTZ R52, R57, R52 ;  /* 0x0000003439347221 */ /* 0x000fe20000010000 */
[----:B------:R-:W-:Y:S01]  /*57a0*/  SHF.R.U32.HI R10, RZ, 0x18, R10 ;  /* 0x00000018ff0a7819 */ /* 0x000fe2000001160a */
[----:B------:R-:W-:Y:S01]  /*57b0*/  FADD.FTZ R61, R61, R56 ;  /* 0x000000383d3d7221 */ /* 0x000fe20000010000 */
[----:B------:R-:W-:Y:S01]  /*57c0*/  LOP3.LUT R165, R165, 0xff, RZ, 0xc0, !PT ;  /* 0x000000ffa5a57812 */ /* 0x000fe200078ec0ff */
[----:B------:R-:W2:Y:S01]  /*57d0*/  MUFU.EX2 R161, R161 ;  /* 0x000000a100a17308 */ /* 0x000ea20000000800 */
[----:B------:R-:W-:Y:S01]  /*57e0*/  LOP3.LUT R28, R28, R167, RZ, 0xc0, !PT ;  /* 0x000000a71c1c7212 */ /* 0x000fe200078ec0ff */
[----:B------:R-:W-:Y:S01]  /*57f0*/  FADD.FTZ R140, R140, R3 ;  /* 0x000000038c8c7221 */ /* 0x000fe20000010000 */
[----:B------:R-:W-:-:S02]  /*5800*/  SHF.R.U32.HI R167, RZ, 0x8, R8 ;  /* 0x00000008ffa77819 */ /* 0x000fc40000011608 */
[----:B----4-:R-:W-:Y:S01]  /*5810*/  F2FP.PACK_AB R8, R35, R34 ;  /* 0x000000222308723e */ /* 0x010fe200000000ff */
[----:B------:R-:W-:Y:S01]  /*5820*/  FADD.FTZ R140, R145, R140 ;  /* 0x0000008c918c7221 */ /* 0x000fe20000010000 */
[----:B------:R-:W-:Y:S01]  /*5830*/  PRMT R165, R165, 0x5410, R10 ;  /* 0x00005410a5a57816 */ /* 0x000fe2000000000a */
[----:B------:R-:W-:Y:S01]  /*5840*/  MUFU.EX2 R211, R211 ;  /* 0x000000d300d37308 */ /* 0x000fe20000000800 */
[----:B------:R-:W-:Y:S01]  /*5850*/  PRMT R167, R148, 0x5410, R167 ;  /* 0x0000541094a77816 */ /* 0x000fe200000000a7 */
[----:B------:R-:W-:Y:S01]  /*5860*/  FADD.FTZ R143, R143, R140 ;  /* 0x0000008c8f8f7221 */ /* 0x000fe20000010000 */
[----:B------:R-:W-:Y:S01]  /*5870*/  LOP3.LUT R10, R11, R8, RZ, 0xc0, !PT ;  /* 0x000000080b0a7212 */ /* 0x000fe200078ec0ff */
[--C-:B------:R-:W-:Y:S01]  /*5880*/  HSET2.LE.AND R11, R9, R60.reuse, PT ;  /* 0x0000003c090b7233 */ /* 0x100fe20003803000 */
[----:B-1----:R-:W-:Y:S01]  /*5890*/  F2FP.PACK_AB R148, R163, R154 ;  /* 0x0000009aa394723e */ /* 0x002fe200000000ff */
[--C-:B------:R-:W-:Y:S01]  /*58a0*/  HSET2.LE.AND R9, R165, R60.reuse, PT ;  /* 0x0000003ca5097233 */ /* 0x100fe20003803000 */
[----:B------:R-:W-:Y:S01]  /*58b0*/  F2FP.PACK_AB R176, R151, R150 ;  /* 0x0000009697b0723e */ /* 0x000fe200000000ff */
[----:B------:R-:W-:Y:S01]  /*58c0*/  HSET2.LE.AND R8, R167, R60, PT ;  /* 0x0000003ca7087233 */ /* 0x000fe20003803000 */
[----:B--2---:R-:W-:Y:S01]  /*58d0*/  F2FP.PACK_AB R166, R164, R161 ;  /* 0x000000a1a4a6723e */ /* 0x004fe200000000ff */
[----:B------:R-:W-:Y:S01]  /*58e0*/  MUFU.EX2 R157, R157 ;  /* 0x0000009d009d7308 */ /* 0x000fe20000000800 */
[----:B------:R-:W-:Y:S01]  /*58f0*/  F2FP.PACK_AB R167, R162, R153 ;  /* 0x00000099a2a7723e */ /* 0x000fe200000000ff */
[----:B------:R-:W-:Y:S01]  /*5900*/  FADD.FTZ R153, R153, R52 ;  /* 0x0000003499997221 */ /* 0x000fe20000010000 */
[----:B------:R-:W-:Y:S01]  /*5910*/  LOP3.LUT R9, R9, R148, RZ, 0xc0, !PT ;  /* 0x0000009409097212 */ /* 0x000fe200078ec0ff */
[--C-:B------:R-:W-:Y:S01]  /*5920*/  FFMA.FTZ R148, R159, c[0x0][0x23c], -R160.reuse ;  /* 0x00008f009f947a23 */ /* 0x100fe200000108a0 */
[----:B------:R-:W-:Y:S01]  /*5930*/  LOP3.LUT R30, R30, R169, RZ, 0xc0, !PT ;  /* 0x000000a91e1e7212 */ /* 0x000fe200078ec0ff */
[--C-:B------:R-:W-:Y:S01]  /*5940*/  FFMA.FTZ R159, R158, c[0x0][0x23c], -R160.reuse ;  /* 0x00008f009e9f7a23 */ /* 0x100fe200000108a0 */
[----:B------:R-:W-:Y:S01]  /*5950*/  LOP3.LUT R29, R29, R176, RZ, 0xc0, !PT ;  /* 0x000000b01d1d7212 */ /* 0x000fe200078ec0ff */
[----:B------:R-:W-:Y:S01]  /*5960*/  FFMA.FTZ R158, R155, c[0x0][0x23c], -R160 ;  /* 0x00008f009b9e7a23 */ /* 0x000fe200000108a0 */
[----:B------:R-:W-:Y:S01]  /*5970*/  LOP3.LUT R11, R11, R166, RZ, 0xc0, !PT ;  /* 0x000000a60b0b7212 */ /* 0x000fe200078ec0ff */
[--C-:B------:R-:W-:Y:S01]  /*5980*/  FFMA.FTZ R155, R156, c[0x0][0x23c], -R149.reuse ;  /* 0x00008f009c9b7a23 */ /* 0x100fe20000010895 */
[----:B------:R-:W-:Y:S01]  /*5990*/  LOP3.LUT R8, R8, R167, RZ, 0xc0, !PT ;  /* 0x000000a708087212 */ /* 0x000fe200078ec0ff */
[----:B------:R-:W-:Y:S01]  /*59a0*/  FFMA.FTZ R156, R147, c[0x0][0x23c], -R149 ;  /* 0x00008f00939c7a23 */ /* 0x000fe20000010895 */
[----:B------:R-:W-:Y:S01]  /*59b0*/  LOP3.LUT R168, R171, UR17, R168, 0x96, !PT ;  /* 0x00000011aba87c12 */ /* 0x000fe2000f8e96a8 */
[----:B------:R-:W-:Y:S01]  /*59c0*/  HMMA.16816.F32 R108, R28, R18, R108 ;  /* 0x000000121c6c723c */ /* 0x000fe2000000186c */
[----:B------:R-:W-:Y:S01]  /*59d0*/  MUFU.EX2 R148, R148 ;  /* 0x0000009400947308 */ /* 0x000fe20000000800 */
[----:B------:R-:W-:Y:S01]  /*59e0*/  LOP3.LUT R166, R179, UR7, R174, 0x96, !PT ;  /* 0x00000007b3a67c12 */ /* 0x000fe2000f8e96ae */
[----:B------:R-:W-:-:S02]  /*59f0*/  FADD.FTZ R154, R154, R61 ;  /* 0x0000003d9a9a7221 */ /* 0x000fc40000010000 */
[----:B------:R-:W-:Y:S02]  /*5a00*/  FADD.FTZ R150, R150, R43 ;  /* 0x0000002b96967221 */ /* 0x000fe40000010000 */
[----:B------:R-:W-:Y:S01]  /*5a10*/  IMAD.WIDE.U32 R166, R166, -0x2daee0ad, RZ ;  /* 0xd2511f53a6a67825 */ /* 0x000fe200078e00ff */
[----:B------:R-:W-:Y:S01]  /*5a20*/  HMMA.16816.F32 R88, R8, R18, R88 ;  /* 0x000000120858723c */ /* 0x000fe20000001858 */
[----:B------:R-:W1:Y:S02]  /*5a30*/  MUFU.EX2 R155, R155 ;  /* 0x0000009b009b7308 */ /* 0x000e640000000800 */
[----:B------:R-:W-:Y:S01]  /*5a40*/  FADD.FTZ R153, R162, R153 ;  /* 0x00000099a2997221 */ /* 0x000fe20000010000 */
[----:B------:R-:W-:Y:S01]  /*5a50*/  LOP3.LUT R172, R167, UR17, R172, 0x96, !PT ;  /* 0x00000011a7ac7c12 */ /* 0x000fe2000f8e96ac */
[----:B------:R-:W-:Y:S02]  /*5a60*/  FADD.FTZ R154, R163, R154 ;  /* 0x0000009aa39a7221 */ /* 0x000fe40000010000 */
[----:B------:R-:W-:Y:S01]  /*5a70*/  LOP3.LUT R18, R168, 0xffff, RZ, 0xc0, !PT ;  /* 0x0000ffffa8127812 */ /* 0x000fe200078ec0ff */
[-C--:B---3--:R-:W-:Y:S01]  /*5a80*/  HMMA.16816.F32 R72, R28, R20.reuse, R72 ;  /* 0x000000141c48723c */ /* 0x088fe20000001848 */
[----:B------:R-:W2:Y:S01]  /*5a90*/  MUFU.EX2 R159, R159 ;  /* 0x0000009f009f7308 */ /* 0x000ea20000000800 */
[----:B------:R-:W-:Y:S01]  /*5aa0*/  SHF.R.U32.HI R19, RZ, 0x18, R168 ;  /* 0x00000018ff137819 */ /* 0x000fe200000116a8 */
[----:B------:R-:W-:Y:S01]  /*5ab0*/  FADD.FTZ R151, R151, R150 ;  /* 0x0000009697977221 */ /* 0x000fe20000010000 */
[----:B------:R-:W-:Y:S01]  /*5ac0*/  LOP3.LUT R137, R172, 0xffff, RZ, 0xc0, !PT ;  /* 0x0000ffffac897812 */ /* 0x000fe200078ec0ff */
[----:B------:R-:W-:Y:S01]  /*5ad0*/  FADD.FTZ R34, R34, R153 ;  /* 0x0000009922227221 */ /* 0x000fe20000010000 */
[----:B------:R-:W-:Y:S01]  /*5ae0*/  SHF.R.U32.HI R141, RZ, 0x10, R172 ;  /* 0x00000010ff8d7819 */ /* 0x000fe200000116ac */
[----:B------:R-:W-:Y:S01]  /*5af0*/  FADD.FTZ R161, R161, R154 ;  /* 0x0000009aa1a17221 */ /* 0x000fe20000010000 */
[----:B------:R-:W-:Y:S01]  /*5b00*/  HMMA.16816.F32 R68, R8, R20, R68 ;  /* 0x000000140844723c */ /* 0x000fe20000001844 */
[----:B------:R-:W3:Y:S01]  /*5b10*/  MUFU.EX2 R156, R156 ;  /* 0x0000009c009c7308 */ /* 0x000ee20000000800 */
[----:B------:R-:W-:Y:S01]  /*5b20*/  LOP3.LUT R62, R172, 0xff, RZ, 0xc0, !PT ;  /* 0x000000ffac3e7812 */ /* 0x000fe200078ec0ff */
[----:B------:R-:W-:Y:S01]  /*5b30*/  FADD.FTZ R32, R32, R151 ;  /* 0x0000009720207221 */ /* 0x000fe20000010000 */
[----:B------:R-:W-:Y:S01]  /*5b40*/  SHF.R.U32.HI R172, RZ, 0x18, R172 ;  /* 0x00000018ffac7819 */ /* 0x000fe200000116ac */
[----:B------:R-:W-:Y:S01]  /*5b50*/  FADD.FTZ R34, R35, R34 ;  /* 0x0000002223227221 */ /* 0x000fe20000010000 */
[----:B------:R-:W-:Y:S01]  /*5b60*/  SHF.R.U32.HI R137, RZ, 0x8, R137 ;  /* 0x00000008ff897819 */ /* 0x000fe20000011689 */
[----:B------:R-:W-:Y:S01]  /*5b70*/  FADD.FTZ R161, R164, R161 ;  /* 0x000000a1a4a17221 */ /* 0x000fe20000010000 */
[----:B------:R-:W-:Y:S01]  /*5b80*/  SHF.R.U32.HI R21, RZ, 0x10, R168 ;  /* 0x00000010ff157819 */ /* 0x000fe200000116a8 */
[----:B------:R-:W-:Y:S01]  /*5b90*/  HMMA.16816.F32 R76, R28, R22, R76 ;  /* 0x000000161c4c723c */ /* 0x000fe2000000184c */
[----:B------:R-:W4:Y:S01]  /*5ba0*/  MUFU.EX2 R158, R158 ;  /* 0x0000009e009e7308 */ /* 0x000f220000000800 */
[----:B------:R-:W-:Y:S01]  /*5bb0*/  SHF.R.U32.HI R20, RZ, 0x10, R170 ;  /* 0x00000010ff147819 */ /* 0x000fe200000116aa */
[----:B------:R-:W-:Y:S01]  /*5bc0*/  FADD.FTZ R143, R144, R143 ;  /* 0x0000008f908f7221 */ /* 0x000fe20000010000 */
[----:B------:R-:W-:Y:S01]  /*5bd0*/  LOP3.LUT R141, R141, 0xff, RZ, 0xc0, !PT ;  /* 0x000000ff8d8d7812 */ /* 0x000fe200078ec0ff */
[----:B------:R-:W-:Y:S01]  /*5be0*/  FADD.FTZ R32, R33, R32 ;  /* 0x0000002021207221 */ /* 0x000fe20000010000 */
[----:B------:R-:W-:-:S02]  /*5bf0*/  LOP3.LUT R20, R20, 0xff, RZ, 0xc0, !PT ;  /* 0x000000ff14147812 */ /* 0x000fc400078ec0ff */
[----:B------:R-:W-:Y:S01]  /*5c00*/  HMMA.16816.F32 R112, R8, R22, R112 ;  /* 0x000000160870723c */ /* 0x000fe20000001870 */
[----:B------:R-:W-:Y:S01]  /*5c10*/  MUFU.EX2 R139, R139 ;  /* 0x0000008b008b7308 */ /* 0x000fe20000000800 */
[----:B------:R-:W-:-:S05]  /*5c20*/  PRMT R137, R62, 0x5410, R137 ;  /* 0x000054103e897816 */ /* 0x000fca0000000089 */
[----:B------:R-:W-:Y:S01]  /*5c30*/  SHF.R.U32.HI R22, RZ, 0x8, R18 ;  /* 0x00000008ff167819 */ /* 0x000fe20000011612 */
[----:B------:R-:W-:Y:S01]  /*5c40*/  HMMA.16816.F32 R84, R28, R16, R84 ;  /* 0x000000101c54723c */ /* 0x000fe20000001854 */
[----:B------:R-:W-:Y:S01]  /*5c50*/  LOP3.LUT R18, R21, 0xff, RZ, 0xc0, !PT ;  /* 0x000000ff15127812 */ /* 0x000fe200078ec0ff */
[----:B------:R-:W-:Y:S03]  /*5c60*/  MUFU.EX2 R146, R146 ;  /* 0x0000009200927308 */ /* 0x000fe60000000800 */
[----:B------:R-:W-:-:S03]  /*5c70*/  PRMT R19, R18, 0x5410, R19 ;  /* 0x0000541012137816 */ /* 0x000fc60000000013 */
[----:B------:R-:W-:Y:S02]  /*5c80*/  HMMA.16816.F32 R80, R8, R16, R80 ;  /* 0x000000100850723c */ /* 0x000fe40000001850 */
[--C-:B------:R-:W-:Y:S01]  /*5c90*/  HSET2.LE.AND R19, R19, R60.reuse, PT ;  /* 0x0000003c13137233 */ /* 0x100fe20003803000 */
[----:B------:R-:W-:Y:S04]  /*5ca0*/  MUFU.EX2 R138, R138 ;  /* 0x0000008a008a7308 */ /* 0x000fe80000000800 */
[C---:B------:R-:W-:Y:S01]  /*5cb0*/  LOP3.LUT R16, R170.reuse, 0xffff, RZ, 0xc0, !PT ;  /* 0x0000ffffaa107812 */ /* 0x040fe200078ec0ff */
[C---:B------:R-:W-:Y:S01]  /*5cc0*/  HMMA.16816.F32 R124, R28.reuse, R24, R124 ;  /* 0x000000181c7c723c */ /* 0x040fe2000000187c */
[----:B------:R-:W-:Y:S02]  /*5cd0*/  LOP3.LUT R17, R170, 0xff, RZ, 0xc0, !PT ;  /* 0x000000ffaa117812 */ /* 0x000fe400078ec0ff */
[----:B------:R-:W-:Y:S01]  /*5ce0*/  SHF.R.U32.HI R16, RZ, 0x8, R16 ;  /* 0x00000008ff107819 */ /* 0x000fe20000011610 */
[----:B------:R-:W-:Y:S03]  /*5cf0*/  MUFU.EX2 R223, R223 ;  /* 0x000000df00df7308 */ /* 0x000fe60000000800 */
[----:B------:R-:W-:Y:S01]  /*5d00*/  PRMT R17, R17, 0x5410, R16 ;  /* 0x0000541011117816 */ /* 0x000fe20000000010 */
[C---:B-----5:R-:W-:Y:S04]  /*5d10*/  HMMA.16816.F32 R92, R28.reuse, R12, R92 ;  /* 0x0000000c1c5c723c */ /* 0x060fe8000000185c */
[----:B------:R-:W-:Y:S01]  /*5d20*/  HSET2.LE.AND R17, R17, R60, PT ;  /* 0x0000003c11117233 */ /* 0x000fe20003803000 */
[----:B------:R-:W-:Y:S03]  /*5d30*/  MUFU.EX2 R66, R66 ;  /* 0x0000004200427308 */ /* 0x000fe60000000800 */
[C---:B------:R-:W-:Y:S05]  /*5d40*/  HMMA.16816.F32 R120, R28.reuse, R26, R120 ;  /* 0x0000001a1c78723c */ /* 0x040fea0000001878 */
[----:B------:R-:W-:Y:S03]  /*5d50*/  MUFU.EX2 R64, R64 ;  /* 0x0000004000407308 */ /* 0x000fe60000000800 */
[----:B------:R-:W-:Y:S05]  /*5d60*/  HMMA.16816.F32 R96, R28, R14, R96 ;  /* 0x0000000e1c60723c */ /* 0x000fea0000001860 */
[----:B------:R-:W5:Y:S02]  /*5d70*/  MUFU.EX2 R63, R142 ;  /* 0x0000008e003f7308 */ /* 0x000f640000000800 */
[----:B------:R-:W-:Y:S01]  /*5d80*/  LOP3.LUT R29, R168, 0xff, RZ, 0xc0, !PT ;  /* 0x000000ffa81d7812 */ /* 0x000fe200078ec0ff */
[----:B------:R-:W-:Y:S01]  /*5d90*/  HMMA.16816.F32 R104, R8, R12, R104 ;  /* 0x0000000c0868723c */ /* 0x000fe20000001868 */
[----:B------:R-:W-:-:S02]  /*5da0*/  SHF.R.U32.HI R31, RZ, 0x18, R170 ;  /* 0x00000018ff1f7819 */ /* 0x000fc400000116aa */
[----:B------:R-:W-:Y:S02]  /*5db0*/  PRMT R29, R29, 0x5410, R22 ;  /* 0x000054101d1d7816 */ /* 0x000fe40000000016 */
[----:B------:R-:W-:Y:S01]  /*5dc0*/  PRMT R31, R20, 0x5410, R31 ;  /* 0x00005410141f7816 */ /* 0x000fe2000000001f */
[----:B------:R-:W5:Y:S01]  /*5dd0*/  MUFU.EX2 R67, R67 ;  /* 0x0000004300437308 */ /* 0x000f620000000800 */
[----:B-1----:R-:W-:Y:S01]  /*5de0*/  F2FP.PACK_AB R12, R152, R155 ;  /* 0x0000009b980c723e */ /* 0x002fe200000000ff */
[--C-:B------:R-:W-:Y:S01]  /*5df0*/  HSET2.LE.AND R28, R29, R60.reuse, PT ;  /* 0x0000003c1d1c7233 */ /* 0x100fe20003803000 */
[----:B--2---:R-:W-:Y:S01]  /*5e00*/  F2FP.PACK_AB R13, R159, R148 ;  /* 0x000000949f0d723e */ /* 0x004fe200000000ff */
[----:B------:R-:W-:Y:S01]  /*5e10*/  HSET2.LE.AND R31, R31, R60, PT ;  /* 0x0000003c1f1f7233 */ /* 0x000fe20003803000 */
[----:B------:R-:W-:Y:S01]  /*5e20*/  LOP3.LUT R29, R19, R12, RZ, 0xc0, !PT ;  /* 0x0000000c131d7212 */ /* 0x000fe200078ec0ff */
[C---:B------:R-:W-:Y:S01]  /*5e30*/  HMMA.16816.F32 R128, R8.reuse, R24, R128 ;  /* 0x000000180880723c */ /* 0x040fe20000001880 */
[----:B---3--:R-:W-:Y:S01]  /*5e40*/  F2FP.PACK_AB R12, R211, R156 ;  /* 0x0000009cd30c723e */ /* 0x008fe200000000ff */
[----:B------:R-:W-:Y:S01]  /*5e50*/  LDSM.16.MT88.4 R20, [R186+0x7800] ;  /* 0x00780000ba14783b */ /* 0x000fe20000004200 */
[----:B----4-:R-:W-:Y:S01]  /*5e60*/  F2FP.PACK_AB R30, R158, R157 ;  /* 0x0000009d9e1e723e */ /* 0x010fe200000000ff */
[----:B------:R-:W-:Y:S01]  /*5e70*/  FADD.FTZ R148, R148, R143 ;  /* 0x0000008f94947221 */ /* 0x000fe20000010000 */
[----:B------:R-:W-:Y:S01]  /*5e80*/  LOP3.LUT R28, R28, R13, RZ, 0xc0, !PT ;  /* 0x0000000d1c1c7212 */ /* 0x000fe200078ec0ff */
[----:B------:R-:W-:Y:S01]  /*5e90*/  FADD.FTZ R155, R155, R32 ;  /* 0x000000209b9b7221 */ /* 0x000fe20000010000 */
[----:B------:R-:W-:Y:S01]  /*5ea0*/  LOP3.LUT R30, R17, R30, RZ, 0xc0, !PT ;  /* 0x0000001e111e7212 */ /* 0x000fe200078ec0ff */
[----:B------:R-:W-:Y:S01]  /*5eb0*/  HMMA.16816.F32 R116, R8, R26, R116 ;  /* 0x0000001a0874723c */ /* 0x000fe20000001874 */
[----:B------:R-:W-:Y:S01]  /*5ec0*/  LOP3.LUT R31, R31, R12, RZ, 0xc0, !PT ;  /* 0x0000000c1f1f7212 */ /* 0x000fe200078ec0ff */
[----:B------:R-:W1:Y:S01]  /*5ed0*/  LDSM.16.MT88.4 R24, [R188+0x7800] ;  /* 0x00780000bc18783b */ /* 0x000e620000004200 */
[----:B-----5:R-:W-:Y:S01]  /*5ee0*/  F2FP.PACK_AB R62, R63, R64 ;  /* 0x000000403f3e723e */ /* 0x020fe200000000ff */
[----:B------:R-:W-:-:S02]  /*5ef0*/  FADD.FTZ R148, R159, R148 ;  /* 0x000000949f947221 */ /* 0x000fc40000010000 */
[----:B------:R-:W2:Y:S01]  /*5f00*/  LDSM.16.MT88.4 R16, [R185+0x7800] ;  /* 0x00780000b910783b */ /* 0x000ea20000004200 */
[----:B------:R-:W-:Y:S01]  /*5f10*/  FADD.FTZ R155, R152, R155 ;  /* 0x0000009b989b7221 */ /* 0x000fe20000010000 */
[----:B------:R-:W-:Y:S01]  /*5f20*/  HMMA.16816.F32 R100, R8, R14, R100 ;  /* 0x0000000e0864723c */ /* 0x000fe20000001864 */
[----:B------:R-:W-:Y:S01]  /*5f30*/  FADD.FTZ R157, R157, R148 ;  /* 0x000000949d9d7221 */ /* 0x000fe20000010000 */
[----:B------:R-:W3:Y:S01]  /*5f40*/  LDSM.16.MT88.4 R12, [R184+0x7800] ;  /* 0x00780000b80c783b */ /* 0x000ee20000004200 */
[----:B------:R-:W-:Y:S02]  /*5f50*/  FADD.FTZ R156, R156, R155 ;  /* 0x0000009b9c9c7221 */ /* 0x000fe40000010000 */
[----:B------:R-:W-:Y:S02]  /*5f60*/  FADD.FTZ R213, R158, R157 ;  /* 0x0000009d9ed57221 */ /* 0x000fe40000010000 */
[----:B------:R-:W-:Y:S01]  /*5f70*/  LOP3.LUT R11, R166, 0xffff, RZ, 0xc0, !PT ;  /* 0x0000ffffa60b7812 */ /* 0x000fe200078ec0ff */
[----:B------:R-:W-:Y:S01]  /*5f80*/  FADD.FTZ R211, R211, R156 ;  /* 0x0000009cd3d37221 */ /* 0x000fe20000010000 */
[----:B------:R-:W-:-:S02]  /*5f90*/  SHF.R.U32.HI R10, RZ, 0x10, R166 ;  /* 0x00000010ff0a7819 */ /* 0x000fc400000116a6 */
[----:B------:R-:W-:Y:S02]  /*5fa0*/  LOP3.LUT R8, R166, 0xff, RZ, 0xc0, !PT ;  /* 0x000000ffa6087812 */ /* 0x000fe400078ec0ff */
[----:B------:R-:W-:Y:S02]  /*5fb0*/  SHF.R.U32.HI R9, RZ, 0x18, R166 ;  /* 0x00000018ff097819 */ /* 0x000fe400000116a6 */
[----:B------:R-:W-:Y:S02]  /*5fc0*/  SHF.R.U32.HI R11, RZ, 0x8, R11 ;  /* 0x00000008ff0b7819 */ /* 0x000fe4000001160b */
[----:B------:R-:W-:Y:S02]  /*5fd0*/  LOP3.LUT R10, R10, 0xff, RZ, 0xc0, !PT ;  /* 0x000000ff0a0a7812 */ /* 0x000fe400078ec0ff */
[----:B------:R-:W-:Y:S01]  /*5fe0*/  PRMT R11, R8, 0x5410, R11 ;  /* 0x00005410080b7816 */ /* 0x000fe2000000000b */
[----:B------:R-:W-:Y:S01]  /*5ff0*/  HSET2.LE.AND R8, R137, R60, PT ;  /* 0x0000003c89087233 */ /* 0x000fe20003803000 */
[----:B------:R-:W-:-:S02]  /*6000*/  PRMT R147, R10, 0x5410, R9 ;  /* 0x000054100a937816 */ /* 0x000fc40000000009 */
[----:B------:R-:W-:Y:S01]  /*6010*/  PRMT R9, R141, 0x5410, R172 ;  /* 0x000054108d097816 */ /* 0x000fe200000000ac */
[--C-:B------:R-:W-:Y:S01]  /*6020*/  HSET2.LE.AND R10, R11, R60.reuse, PT ;  /* 0x0000003c0b0a7233 */ /* 0x100fe20003803000 */
[----:B------:R-:W-:Y:S01]  /*6030*/  F2FP.PACK_AB R137, R223, R138 ;  /* 0x0000008adf89723e */ /* 0x000fe200000000ff */
[--C-:B------:R-:W-:Y:S01]  /*6040*/  HSET2.LE.AND R11, R147, R60.reuse, PT ;  /* 0x0000003c930b7233 */ /* 0x100fe20003803000 */
[----:B------:R-:W-:Y:S01]  /*6050*/  F2FP.PACK_AB R141, R146, R139 ;  /* 0x0000008b928d723e */ /* 0x000fe200000000ff */
[----:B------:R-:W-:Y:S01]  /*6060*/  HSET2.LE.AND R9, R9, R60, PT ;  /* 0x0000003c09097233 */ /* 0x000fe20003803000 */
[----:B------:R-:W-:Y:S01]  /*6070*/  F2FP.PACK_AB R60, R67, R66 ;  /* 0x00000042433c723e */ /* 0x000fe200000000ff */
[----:B------:R-:W-:Y:S01]  /*6080*/  FADD.FTZ R139, R139, R34 ;  /* 0x000000228b8b7221 */ /* 0x000fe20000010000 */
[----:B------:R-:W-:Y:S01]  /*6090*/  LOP3.LUT R10, R10, R137, RZ, 0xc0, !PT ;  /* 0x000000890a0a7212 */ /* 0x000fe200078ec0ff */
[----:B------:R-:W-:Y:S01]  /*60a0*/  FADD.FTZ R66, R66, R161 ;  /* 0x000000a142427221 */ /* 0x000fe20000010000 */
[----:B------:R-:W-:Y:S01]  /*60b0*/  LOP3.LUT R11, R11, R62, RZ, 0xc0, !PT ;  /* 0x0000003e0b0b7212 */ /* 0x000fe200078ec0ff */
[----:B------:R-:W-:Y:S01]  /*60c0*/  FADD.FTZ R139, R146, R139 ;  /* 0x0000008b928b7221 */ /* 0x000fe20000010000 */
[----:B------:R-:W-:Y:S01]  /*60d0*/  LOP3.LUT R8, R8, R141, RZ, 0xc0, !PT ;  /* 0x0000008d08087212 */ /* 0x000fe200078ec0ff */
[----:B------:R-:W-:Y:S01]  /*60e0*/  FADD.FTZ R67, R67, R66 ;  /* 0x0000004243437221 */ /* 0x000fe20000010000 */
[----:B------:R-:W-:Y:S01]  /*60f0*/  LOP3.LUT R9, R9, R60, RZ, 0xc0, !PT ;  /* 0x0000003c09097212 */ /* 0x000fe200078ec0ff */
[----:B------:R-:W-:Y:S01]  /*6100*/  FADD.FTZ R138, R138, R139 ;  /* 0x0000008b8a8a7221 */ /* 0x000fe20000010000 */
[----:B-1----:R-:W-:Y:S01]  /*6110*/  HMMA.16816.F32 R124, R28, R24, R124 ;  /* 0x000000181c7c723c */ /* 0x002fe2000000187c */
[----:B------:R-:W-:-:S02]  /*6120*/  FADD.FTZ R64, R64, R67 ;  /* 0x0000004340407221 */ /* 0x000fc40000010000 */
[----:B------:R-:W-:Y:S02]  /*6130*/  FADD.FTZ R223, R223, R138 ;  /* 0x0000008adfdf7221 */ /* 0x000fe40000010000 */
[----:B------:R-:W-:-:S03]  /*6140*/  FADD.FTZ R222, R63, R64 ;  /* 0x000000403fde7221 */ /* 0x000fc60000010000 */
[C---:B------:R-:W-:Y:S08]  /*6150*/  HMMA.16816.F32 R120, R28.reuse, R26, R120 ;  /* 0x0000001a1c78723c */ /* 0x040ff00000001878 */
[C---:B------:R-:W-:Y:S08]  /*6160*/  HMMA.16816.F32 R72, R28.reuse, R20, R72 ;  /* 0x000000141c48723c */ /* 0x040ff00000001848 */
[C---:B------:R-:W-:Y:S08]  /*6170*/  HMMA.16816.F32 R76, R28.reuse, R22, R76 ;  /* 0x000000161c4c723c */ /* 0x040ff0000000184c */
[C---:B--2---:R-:W-:Y:S08]  /*6180*/  HMMA.16816.F32 R84, R28.reuse, R16, R84 ;  /* 0x000000101c54723c */ /* 0x044ff00000001854 */
[C---:B------:R-:W-:Y:S08]  /*6190*/  HMMA.16816.F32 R108, R28.reuse, R18, R108 ;  /* 0x000000121c6c723c */ /* 0x040ff0000000186c */
[C---:B---3--:R-:W-:Y:S08]  /*61a0*/  HMMA.16816.F32 R92, R28.reuse, R12, R92 ;  /* 0x0000000c1c5c723c */ /* 0x048ff0000000185c */
        /* <DEDUP_REMOVED lines=9> */
[----:B------:R-:W-:Y:S05]  /*6240*/  @!UPT UIADD3 URZ, URZ, URZ, URZ ;  /* 0x0000003f3f3ff290 */ /* 0x000fea000fffe03f */
[----:B------:R-:W-:Y:S11]  /*6250*/  @!P1 BRA `(.L_x_542) ;  /* 0x00008d3000009947 */ /* 0x000ff60003800000 */
[----:B------:R-:W-:Y:S01]  /*6260*/  ISETP.GE.AND P0, PT, R218, c[0x0][0x220], PT ;  /* 0x00008800da007a0c */ /* 0x000fe20003f06270 */
[----:B------:R-:W-:-:S04]  /*6270*/  DEPBAR.LE SB0, 0x0 ;  /* 0x000080000000791a */ /* 0x000fc80000000000 */
[C---:B------:R-:W-:Y:S01]  /*6280*/  IADD3 R5, R207.reuse, -0x2, RZ ;  /* 0xfffffffecf057810 */ /* 0x040fe20007ffe0ff */
[----:B------:R-:W-:Y:S01]  /*6290*/  BAR.SYNC.DEFER_BLOCKING 0x0 ;  /* 0x0000000000007b1d */ /* 0x000fe20000010000 */
[----:B------:R-:W-:Y:S01]  /*62a0*/  IMAD.WIDE.U32 R136, R136, c[0x0][0x1a0], RZ ;  /* 0x0000680088887a25 */ /* 0x000fe200078e00ff */
[----:B------:R-:W-:Y:S02]  /*62b0*/  IADD3 R132, R207, -0x2, RZ ;  /* 0xfffffffecf847810 */ /* 0x000fe40007ffe0ff */
[----:B------:R-:W-:Y:S01]  /*62c0*/  SHF.R.S32.HI R3, RZ, 0x1f, R5 ;  /* 0x0000001fff037819 */ /* 0x000fe20000011405 */
[----:B------:R-:W-:Y:S02]  /*62d0*/  IMAD R2, R198, R5, RZ ;  /* 0x00000005c6027224 */ /* 0x000fe400078e02ff */
[----:B------:R-:W-:-:S04]  /*62e0*/  IMAD.WIDE.U32 R8, R5, R199, R236 ;  /* 0x000000c705087225 */ /* 0x000fc800078e00ec */
[----:B------:R-:W-:Y:S01]  /*62f0*/  IMAD.MOV.U32 R0, RZ, RZ, c[0x0][0x1a4] ;  /* 0x00006900ff007624 */ /* 0x000fe200078e00ff */
[----:B------:R-:W-:Y:S01]  /*6300*/  @!P0 IADD3 R4, P1, R201, R8, RZ ;  /* 0x00000008c9048210 */ /* 0x000fe20007f3e0ff */
[----:B------:R-:W-:Y:S01]  /*6310*/  IMAD R2, R3, R199, R2 ;  /* 0x000000c703027224 */ /* 0x000fe200078e0202 */
[----:B------:R-:W-:Y:S01]  /*6320*/  @!P0 IADD3 R6, P2, R8, R136, RZ ;  /* 0x0000008808068210 */ /* 0x000fe20007f5e0ff */
[----:B------:R-:W-:Y:S01]  /*6330*/  IMAD.SHL.U32 R5, R0, 0x20, RZ ;  /* 0x0000002000057824 */ /* 0x000fe200078e00ff */
[----:B------:R-:W-:Y:S01]  /*6340*/  @!P0 LEA R14, P3, R8, c[0x0][0x170], 0x1 ;  /* 0x00005c00080e8a11 */ /* 0x000fe200078608ff */
[----:B------:R-:W-:Y:S02]  /*6350*/  IMAD.IADD R9, R9, 0x1, R2 ;  /* 0x0000000109097824 */ /* 0x000fe400078e0202 */
[----:B------:R-:W-:Y:S02]  /*6360*/  @!P0 IMAD.MOV.U32 R2, RZ, RZ, 0x30 ;  /* 0x00000030ff028424 */ /* 0x000fe400078e00ff */
[----:B------:R-:W-:Y:S01]  /*6370*/  @!P0 IMAD.X R3, R200, 0x1, R9, P1 ;  /* 0x00000001c8038824 */ /* 0x000fe200008e0609 */
[----:B------:R-:W-:Y:S01]  /*6380*/  @!P0 IADD3.X R5, R9, R137, R5, P2, !PT ;  /* 0x0000008909058210 */ /* 0x000fe200017fe405 */
[----:B------:R-:W-:Y:S01]  /*6390*/  @!P0 IMAD R0, R0, 0x30, RZ ;  /* 0x0000003000008824 */ /* 0x000fe200078e02ff */
[----:B------:R-:W-:Y:S01]  /*63a0*/  @!P0 LEA R12, P2, R4, c[0x0][0x170], 0x1 ;  /* 0x00005c00040c8a11 */ /* 0x000fe200078408ff */
[----:B------:R-:W-:Y:S01]  /*63b0*/  @P0 STS.128 [R205+0x6000], RZ ;  /* 0x006000ffcd000388 */ /* 0x000fe20000000c00 */
[----:B------:R-:W-:-:S02]  /*63c0*/  @!P0 LEA R10, P1, R6, c[0x0][0x170], 0x1 ;  /* 0x00005c00060a8a11 */ /* 0x000fc400078208ff */
[----:B------:R-:W-:Y:S01]  /*63d0*/  @!P0 LEA.HI.X R13, R4, c[0x0][0x174], R3, 0x1, P2 ;  /* 0x00005d00040d8a11 */ /* 0x000fe200010f0c03 */
[----:B------:R-:W-:Y:S01]  /*63e0*/  @!P0 IMAD.WIDE.U32 R2, R2, c[0x0][0x1a0], R8 ;  /* 0x0000680002028a25 */ /* 0x000fe200078e0008 */
[----:B------:R-:W-:Y:S02]  /*63f0*/  @!P0 LEA.HI.X R15, R8, c[0x0][0x174], R9, 0x1, P3 ;  /* 0x00005d00080f8a11 */ /* 0x000fe400018f0c09 */
[----:B------:R-:W-:Y:S01]  /*6400*/  @!P0 LEA.HI.X R11, R6, c[0x0][0x174], R5, 0x1, P1 ;  /* 0x00005d00060b8a11 */ /* 0x000fe200008f0c05 */
[----:B------:R-:W-:Y:S01]  /*6410*/  @!P0 IMAD.IADD R0, R0, 0x1, R3 ;  /* 0x0000000100008824 */ /* 0x000fe200078e0203 */
[C---:B------:R-:W-:Y:S01]  /*6420*/  @!P0 LEA R4, P1, R2.reuse, c[0x0][0x170], 0x1 ;  /* 0x00005c0002048a11 */ /* 0x040fe200078208ff */
[----:B------:R-:W-:Y:S01]  /*6430*/  @!PT LDS RZ, [RZ] ;  /* 0x00000000fffff984 */ /* 0x000fe20000000800 */
[----:B------:R-:W-:Y:S01]  /*6440*/  @!PT LDS RZ, [RZ] ;  /* 0x00000000fffff984 */ /* 0x000fe20000000800 */
[----:B------:R-:W-:Y:S01]  /*6450*/  @!PT LDS RZ, [RZ] ;  /* 0x00000000fffff984 */ /* 0x000fe20000000800 */
[----:B------:R1:W-:Y:S03]  /*6460*/  @!P0 LDGSTS.E.BYPASS.LTC128B.128 [R205+0x6000], [R14.64] ;  /* 0x060000000ecd8fae */ /* 0x0003e6000b901d54 */
[----:B------:R-:W-:Y:S01]  /*6470*/  @!P0 LEA.HI.X R5, R2, c[0x0][0x174], R0, 0x1, P1 ;  /* 0x00005d0002058a11 */ /* 0x000fe200008f0c00 */
[----:B------:R-:W-:Y:S01]  /*6480*/  @P0 STS.128 [R205+0x6800], RZ ;  /* 0x006800ffcd000388 */ /* 0x000fe20000000c00 */
[----:B------:R-:W-:-:S03]  /*6490*/  IMAD R2, R132, 0x40, R239 ;  /* 0x0000004084027824 */ /* 0x000fc600078e02ef */
[----:B------:R-:W-:Y:S01]  /*64a0*/  @!PT LDS RZ, [RZ] ;  /* 0x00000000fffff984 */ /* 0x000fe20000000800 */
[----:B------:R-:W-:Y:S01]  /*64b0*/  @!PT LDS RZ, [RZ] ;  /* 0x00000000fffff984 */ /* 0x000fe20000000800 */
[----:B------:R-:W-:Y:S01]  /*64c0*/  @!PT LDS RZ, [RZ] ;  /* 0x00000000fffff984 */ /* 0x000fe20000000800 */
[----:B------:R1:W-:Y:S02]  /*64d0*/  @!P0 LDGSTS.E.BYPASS.LTC128B.128 [R205+0x6800], [R12.64] ;  /* 0x068000000ccd8fae */ /* 0x0003e4000b901d54 */
[C---:B------:R-:W-:Y:S02]  /*64e0*/  IADD3 R0, R2.reuse, 0x9, RZ ;  /* 0x0000000902007810 */ /* 0x040fe40007ffe0ff */
[----:B------:R-:W-:Y:S01]  /*64f0*/  @P0 STS.128 [R205+0x7000], RZ ;  /* 0x007000ffcd000388 */ /* 0x000fe20000000c00 */
[----:B------:R-:W-:Y:S02]  /*6500*/  IADD3 R6, R2, 0x10, RZ ;  /* 0x0000001002067810 */ /* 0x000fe40007ffe0ff */
[C---:B------:R-:W-:Y:S01]  /*6510*/  ISETP.GE.AND P3, PT, R0.reuse, R238, PT ;  /* 0x000000ee0000720c */ /* 0x040fe20003f66270 */
[----:B------:R-:W-:Y:S01]  /*6520*/  @!PT LDS RZ, [RZ] ;  /* 0x00000000fffff984 */ /* 0x000fe20000000800 */
[----:B------:R-:W-:Y:S01]  /*6530*/  @!PT LDS RZ, [RZ] ;  /* 0x00000000fffff984 */ /* 0x000fe20000000800 */
[----:B------:R-:W-:Y:S01]  /*6540*/  @!PT LDS RZ, [RZ] ;  /* 0x00000000fffff984 */ /* 0x000fe20000000800 */
[----:B------:R2:W-:Y:S01]  /*6550*/  @!P0 LDGSTS.E.BYPASS.LTC128B.128 [R205+0x7000], [R10.64] ;  /* 0x070000000acd8fae */ /* 0x0005e2000b901d54 */
[----:B------:R-:W-:-:S03]  /*6560*/  ISETP.GE.AND P6, PT, R0, R233, PT ;  /* 0x000000e90000720c */ /* 0x000fc60003fc6270 */
[----:B------:R-:W-:Y:S04]  /*6570*/  @P0 STS.128 [R205+0x7800], RZ ;  /* 0x007800ffcd000388 */ /* 0x000fe80000000c00 */
[----:B------:R-:W-:Y:S01]  /*6580*/  @!PT LDS RZ, [RZ] ;  /* 0x00000000fffff984 */ /* 0x000fe20000000800 */
[----:B------:R-:W-:Y:S01]  /*6590*/  @!PT LDS RZ, [RZ] ;  /* 0x00000000fffff984 */ /* 0x000fe20000000800 */
[----:B------:R-:W-:Y:S01]  /*65a0*/  @!PT LDS RZ, [RZ] ;  /* 0x00000000fffff984 */ /* 0x000fe20000000800 */
[----:B------:R3:W-:Y:S04]  /*65b0*/  @!P0 LDGSTS.E.BYPASS.LTC128B.128 [R205+0x7800], [R4.64] ;  /* 0x0780000004cd8fae */ /* 0x0007e8000b901d54 */
[----:B------:R-:W-:Y:S04]  /*65c0*/  LDSM.16.M88.4 R28, [R194] ;  /* 0x00000000c21c783b */ /* 0x000fe80000000200 */
[----:B------:R-:W4:Y:S04]  /*65d0*/  LDSM.16.M88.4 R144, [R193+0x4000] ;  /* 0x00400000c190783b */ /* 0x000f280000000200 */
[----:B------:R-:W5:Y:S04]  /*65e0*/  LDSM.16.M88.4 R32, [R194+0x2000] ;  /* 0x00200000c220783b */ /* 0x000f680000000200 */
[----:B------:R-:W2:Y:S04]  /*65f0*/  LDSM.16.M88.4 R44, [R193+0x5000] ;  /* 0x00500000c12c783b */ /* 0x000ea80000000200 */
[----:B------:R-:W2:Y:S04]  /*6600*/  LDSM.16.M88.4 R60, [R193+0x4800] ;  /* 0x00480000c13c783b */ /* 0x000ea80000000200 */
[----:B------:R-:W2:Y:S01]  /*6610*/  LDSM.16.M88.4 R160, [R193+0x5800] ;  /* 0x00580000c1a0783b */ /* 0x000ea20000000200 */
[----:B---3--:R-:W-:-:S03]  /*6620*/  IADD3 R4, R2, 0x8, RZ ;  /* 0x0000000802047810 */ /* 0x008fc60007ffe0ff */
[----:B------:R-:W-:Y:S01]  /*6630*/  LDSM.16.M88.4 R24, [R187+0x4000] ;  /* 0x00400000bb18783b */ /* 0x000fe20000000200 */
[----:B------:R-:W-:-:S03]  /*6640*/  ISETP.GE.AND P1, PT, R4, R238, PT ;  /* 0x000000ee0400720c */ /* 0x000fc60003f26270 */
[----:B-1----:R-:W1:Y:S01]  /*6650*/  LDSM.16.M88.4 R12, [R192] ;  /* 0x00000000c00c783b */ /* 0x002e620000000200 */
[C---:B------:R-:W-:Y:S02]  /*6660*/  ISETP.GE.AND P2, PT, R4.reuse, R233, PT ;  /* 0x000000e90400720c */ /* 0x040fe40003f46270 */
[C---:B------:R-:W-:Y:S01]  /*6670*/  ISETP.GE.AND P5, PT, R4.reuse, R231, PT ;  /* 0x000000e70400720c */ /* 0x040fe20003fa6270 */
[----:B------:R-:W3:Y:S01]  /*6680*/  LDSM.16.M88.4 R156, [R192+0x2000] ;  /* 0x00200000c09c783b */ /* 0x000ee20000000200 */
[----:B------:R-:W-:-:S03]  /*6690*/  ISETP.GE.AND P4, PT, R4, R209, PT ;  /* 0x000000d10400720c */ /* 0x000fc60003f86270 */
[----:B------:R-:W-:Y:S04]  /*66a0*/  LDSM.16.M88.4 R20, [R187+0x4800] ;  /* 0x00480000bb14783b */ /* 0x000fe80000000200 */
[----:B------:R-:W1:Y:S04]  /*66b0*/  LDSM.16.M88.4 R16, [R187+0x5000] ;  /* 0x00500000bb10783b */ /* 0x000e680000000200 */
[----:B------:R-:W1:Y:S01]  /*66c0*/  LDSM.16.M88.4 R224, [R187+0x5800] ;  /* 0x00580000bbe0783b */ /* 0x000e620000000200 */
[-C--:B----4-:R-:W-:Y:S03]  /*66d0*/  HMMA.16816.F32 R152, R28, R144.reuse, RZ ;  /* 0x000000901c98723c */ /* 0x090fe600000018ff */
[----:B------:R-:W-:Y:S04]  /*66e0*/  LDSM.16.M88.4 R168, [R190] ;  /* 0x00000000bea8783b */ /* 0x000fe80000000200 */
[----:B------:R-:W4:Y:S01]  /*66f0*/  LDSM.16.M88.4 R176, [R191] ;  /* 0x00000000bfb0783b */ /* 0x000f220000000200 */
[C---:B-----5:R-:W-:Y:S03]  /*6700*/  HMMA.16816.F32 R148, R32.reuse, R144, RZ ;  /* 0x000000902094723c */ /* 0x060fe600000018ff */
[----:B------:R-:W5:Y:S04]  /*6710*/  LDSM.16.M88.4 R172, [R191+0x2000] ;  /* 0x00200000bfac783b */ /* 0x000f680000000200 */
[----:B------:R-:W1:Y:S01]  /*6720*/  LDSM.16.M88.4 R164, [R183] ;  /* 0x00000000b7a4783b */ /* 0x000e620000000200 */
[-C--:B--2---:R-:W-:Y:S03]  /*6730*/  HMMA.16816.F32 R8, R32, R146.reuse, RZ ;  /* 0x000000922008723c */ /* 0x084fe600000018ff */
[----:B------:R-:W0:Y:S05]  /*6740*/  LDGDEPBAR ;  /* 0x00000000000079af */ /* 0x000e2a0000000000 */
[----:B------:R-:W-:Y:S08]  /*6750*/  HMMA.16816.F32 R144, R28, R146, RZ ;  /* 0x000000921c90723c */ /* 0x000ff000000018ff */
[C---:B------:R-:W-:Y:S08]  /*6760*/  HMMA.16816.F32 R52, R32.reuse, R44, RZ ;  /* 0x0000002c2034723c */ /* 0x040ff000000018ff */
[----:B------:R-:W-:Y:S08]  /*6770*/  HMMA.16816.F32 R48, R32, R46, RZ ;  /* 0x0000002e2030723c */ /* 0x000ff000000018ff */
[C---:B------:R-:W-:Y:S08]  /*6780*/  HMMA.16816.F32 R56, R28.reuse, R44, RZ ;  /* 0x0000002c1c38723c */ /* 0x040ff000000018ff */
[C---:B------:R-:W-:Y:S08]  /*6790*/  HMMA.16816.F32 R140, R28.reuse, R60, RZ ;  /* 0x0000003c1c8c723c */ /* 0x040ff000000018ff */
[----:B------:R-:W-:Y:S08]  /*67a0*/  HMMA.16816.F32 R44, R28, R46, RZ ;  /* 0x0000002e1c2c723c */ /* 0x000ff000000018ff */
[C---:B------:R-:W-:Y:S08]  /*67b0*/  HMMA.16816.F32 R136, R32.reuse, R60, RZ ;  /* 0x0000003c2088723c */ /* 0x040ff000000018ff */
[-C--:B------:R-:W-:Y:S08]  /*67c0*/  HMMA.16816.F32 R64, R32, R62.reuse, RZ ;  /* 0x0000003e2040723c */ /* 0x080ff000000018ff */
[C---:B------:R-:W-:Y:S08]  /*67d0*/  HMMA.16816.F32 R60, R28.reuse, R62, RZ ;  /* 0x0000003e1c3c723c */ /* 0x040ff000000018ff */
[C---:B------:R-:W-:Y:S08]  /*67e0*/  HMMA.16816.F32 R40, R28.reuse, R160, RZ ;  /* 0x000000a01c28723c */ /* 0x040ff000000018ff */
[----:B------:R-:W-:Y:S08]  /*67f0*/  HMMA.16816.F32 R28, R28, R162, RZ ;  /* 0x000000a21c1c723c */ /* 0x000ff000000018ff */
[----:B------:R-:W-:Y:S08]  /*6800*/  HMMA.16816.F32 R36, R32, R160, RZ ;  /* 0x000000a02024723c */ /* 0x000ff000000018ff */
[----:B-1----:R-:W-:Y:S08]  /*6810*/  HMMA.16816.F32 R144, R12, R26, R144 ;  /* 0x0000001a0c90723c */ /* 0x002ff00000001890 */
[----:B------:R-:W-:Y:S01]  /*6820*/  HMMA.16816.F32 R32, R32, R162, RZ ;  /* 0x000000a22020723c */ /* 0x000fe200000018ff */
[----:B------:R-:W-:Y:S07]  /*6830*/  LDSM.16.M88.4 R160, [R182] ;  /* 0x00000000b6a0783b */ /* 0x000fee0000000200 */
[C---:B---3--:R-:W-:Y:S08]  /*6840*/  HMMA.16816.F32 R8, R156.reuse, R26, R8 ;  /* 0x0000001a9c08723c */ /* 0x048ff00000001808 */
[C---:B------:R-:W-:Y:S08]  /*6850*/  HMMA.16816.F32 R148, R156.reuse, R24, R148 ;  /* 0x000000189c94723c */ /* 0x040ff00000001894 */
[C---:B------:R-:W-:Y:S08]  /*6860*/  HMMA.16816.F32 R52, R156.reuse, R16, R52 ;  /* 0x000000109c34723c */ /* 0x040ff00000001834 */
[----:B------:R-:W-:Y:S08]  /*6870*/  HMMA.16816.F32 R48, R156, R18, R48 ;  /* 0x000000129c30723c */ /* 0x000ff00000001830 */
[C---:B------:R-:W-:Y:S01]  /*6880*/  HMMA.16816.F32 R152, R12.reuse, R24, R152 ;  /* 0x000000180c98723c */ /* 0x040fe20000001898 */
[----:B------:R-:W-:Y:S07]  /*6890*/  LDSM.16.M88.4 R24, [R189] ;  /* 0x00000000bd18783b */ /* 0x000fee0000000200 */
[C---:B------:R-:W-:Y:S08]  /*68a0*/  HMMA.16816.F32 R140, R12.reuse, R20, R140 ;  /* 0x000000140c8c723c */ /* 0x040ff0000000188c */
[C---:B------:R-:W-:Y:S08]  /*68b0*/  HMMA.16816.F32 R56, R12.reuse, R16, R56 ;  /* 0x000000100c38723c */ /* 0x040ff00000001838 */
[----:B------:R-:W-:Y:S01]  /*68c0*/  HMMA.16816.F32 R44, R12, R18, R44 ;  /* 0x000000120c2c723c */ /* 0x000fe2000000182c */
[----:B------:R-:W1:Y:S07]  /*68d0*/  LDSM.16.M88.4 R16, [R180] ;  /* 0x00000000b410783b */ /* 0x000e6e0000000200 */
[C---:B------:R-:W-:Y:S08]  /*68e0*/  HMMA.16816.F32 R136, R156.reuse, R20, R136 ;  /* 0x000000149c88723c */ /* 0x040ff00000001888 */
[-C--:B------:R-:W-:Y:S08]  /*68f0*/  HMMA.16816.F32 R64, R156, R22.reuse, R64 ;  /* 0x000000169c40723c */ /* 0x080ff00000001840 */
[C---:B------:R-:W-:Y:S01]  /*6900*/  HMMA.16816.F32 R60, R12.reuse, R22, R60 ;  /* 0x000000160c3c723c */ /* 0x040fe2000000183c */
[----:B------:R-:W2:Y:S07]  /*6910*/  LDSM.16.M88.4 R20, [R189+0x2000] ;  /* 0x00200000bd14783b */ /* 0x000eae0000000200 */
[C---:B------:R-:W-:Y:S08]  /*6920*/  HMMA.16816.F32 R40, R12.reuse, R224, R40 ;  /* 0x000000e00c28723c */ /* 0x040ff00000001828 */
[----:B------:R-:W-:Y:S01]  /*6930*/  HMMA.16816.F32 R28, R12, R226, R28 ;  /* 0x000000e20c1c723c */ /* 0x000fe2000000181c */
[----:B------:R-:W3:Y:S07]  /*6940*/  LDSM.16.M88.4 R12, [R180+0x800] ;  /* 0x00080000b40c783b */ /* 0x000eee0000000200 */
[----:B----4-:R-:W-:Y:S08]  /*6950*/  HMMA.16816.F32 R144, R176, R170, R144 ;  /* 0x000000aab090723c */ /* 0x010ff00000001890 */
[C---:B------:R-:W-:Y:S08]  /*6960*/  HMMA.16816.F32 R36, R156.reuse, R224, R36 ;  /* 0x000000e09c24723c */ /* 0x040ff00000001824 */
[----:B------:R-:W-:Y:S01]  /*6970*/  HMMA.16816.F32 R32, R156, R226, R32 ;  /* 0x000000e29c20723c */ /* 0x000fe20000001820 */
[----:B------:R-:W4:Y:S07]  /*6980*/  LDSM.16.M88.4 R156, [R181] ;  /* 0x00000000b59c783b */ /* 0x000f2e0000000200 */
[----:B-----5:R-:W-:Y:S08]  /*6990*/  HMMA.16816.F32 R8, R172, R170, R8 ;  /* 0x000000aaac08723c */ /* 0x020ff00000001808 */
[-C--:B------:R-:W-:Y:S08]  /*69a0*/  HMMA.16816.F32 R140, R176, R164.reuse, R140 ;  /* 0x000000a4b08c723c */ /* 0x080ff0000000188c */
[----:B------:R-:W-:Y:S08]  /*69b0*/  HMMA.16816.F32 R136, R172, R164, R136 ;  /* 0x000000a4ac88723c */ /* 0x000ff00000001888 */
[-C--:B-1----:R-:W-:Y:S08]  /*69c0*/  HMMA.16816.F32 R144, R24, R18.reuse, R144 ;  /* 0x000000121890723c */ /* 0x082ff00000001890 */
[----:B--2---:R-:W-:Y:S07]  /*69d0*/  HMMA.16816.F32 R8, R20, R18, R8 ;  /* 0x000000121408723c */ /* 0x004fee0000001808 */
[----:B------:R-:W-:Y:S01]  /*69e0*/  IADD3 R18, R2, 0x19, RZ ;  /* 0x0000001902127810 */ /* 0x000fe20007ffe0ff */
[-C--:B---3--:R-:W-:Y:S08]  /*69f0*/  HMMA.16816.F32 R140, R24, R12.reuse, R140 ;  /* 0x0000000c188c723c */ /* 0x088ff0000000188c */
[----:B------:R-:W-:Y:S01]  /*6a00*/  HMMA.16816.F32 R136, R20, R12, R136 ;  /* 0x0000000c1488723c */ /* 0x000fe20000001888 */
[----:B------:R-:W-:-:S02]  /*6a10*/  FSEL R252, R146, -INF , !P2 ;  /* 0xff80000092fc7808 */ /* 0x000fc40005000000 */
[----:B------:R-:W-:Y:S02]  /*6a20*/  ISETP.GE.AND P2, PT, R0, R209, PT ;  /* 0x000000d10000720c */ /* 0x000fe40003f46270 */
[----:B------:R-:W-:Y:S02]  /*6a30*/  FSEL R165, R145, -INF , !P3 ;  /* 0xff80000091a57808 */ /* 0x000fe40005800000 */
[----:B------:R-:W-:Y:S01]  /*6a40*/  ISETP.GE.AND P3, PT, R6, R231, PT ;  /* 0x000000e70600720c */ /* 0x000fe20003f66270 */
[----:B----4-:R-:W-:Y:S01]  /*6a50*/  HMMA.16816.F32 R36, R172, R156, R36 ;  /* 0x0000009cac24723c */ /* 0x010fe20000001824 */
[----:B------:R-:W-:Y:S02]  /*6a60*/  FSEL R4, R10, -INF , !P4 ;  /* 0xff8000000a047808 */ /* 0x000fe40006000000 */
[----:B------:R-:W-:-:S05]  /*6a70*/  ISETP.GE.AND P4, PT, R6, R233, PT ;  /* 0x000000e90600720c */ /* 0x000fca0003f86270 */
[----:B------:R-:W-:Y:S01]  /*6a80*/  HMMA.16816.F32 R32, R172, R158, R32 ;  /* 0x0000009eac20723c */ /* 0x000fe20000001820 */
[----:B------:R-:W-:-:S07]  /*6a90*/  FSEL R142, R142, -INF , !P4 ;  /* 0xff8000008e8e7808 */ /* 0x000fce0006000000 */
[----:B------:R-:W-:Y:S01]  /*6aa0*/  HMMA.16816.F32 R40, R176, R156, R40 ;  /* 0x0000009cb028723c */ /* 0x000fe20000001828 */
[----:B------:R-:W-:-:S07]  /*6ab0*/  FSEL R246, R136, -INF , !P3 ;  /* 0xff80000088f67808 */ /* 0x000fce0005800000 */
[----:B------:R-:W-:Y:S01]  /*6ac0*/  HMMA.16816.F32 R28, R176, R158, R28 ;  /* 0x0000009eb01c723c */ /* 0x000fe2000000181c */
[----:B------:R-:W1:Y:S07]  /*6ad0*/  LDSM.16.M88.4 R156, [R180+0x1000] ;  /* 0x00100000b49c783b */ /* 0x000e6e0000000200 */
[-C--:B------:R-:W-:Y:S08]  /*6ae0*/  HMMA.16816.F32 R52, R172, R160.reuse, R52 ;  /* 0x000000a0ac34723c */ /* 0x080ff00000001834 */
[C---:B------:R-:W-:Y:S07]  /*6af0*/  HMMA.16816.F32 R56, R176.reuse, R160, R56 ;  /* 0x000000a0b038723c */ /* 0x040fee0000001838 */
[----:B------:R-:W-:Y:S01]  /*6b00*/  FSEL R161, R144, -INF , !P1 ;  /* 0xff80000090a17808 */ /* 0x000fe20004800000 */
[----:B------:R-:W-:Y:S01]  /*6b10*/  HMMA.16816.F32 R60, R176, R166, R60 ;  /* 0x000000a6b03c723c */ /* 0x000fe2000000183c */
[----:B------:R-:W-:-:S02]  /*6b20*/  ISETP.GE.AND P1, PT, R0, R231, PT ;  /* 0x000000e70000720c */ /* 0x000fc40003f26270 */
[----:B------:R-:W-:Y:S02]  /*6b30*/  FSEL R0, R8, -INF , !P5 ;  /* 0xff80000008007808 */ /* 0x000fe40006800000 */
[----:B------:R-:W-:Y:S02]  /*6b40*/  ISETP.GE.AND P5, PT, R6, R238, PT ;  /* 0x000000ee0600720c */ /* 0x000fe40003fa6270 */
[----:B------:R-:W-:Y:S01]  /*6b50*/  IADD3 R8, R2, 0x11, RZ ;  /* 0x0000001102087810 */ /* 0x000fe20007ffe0ff */
[----:B------:R-:W-:Y:S01]  /*6b60*/  HMMA.16816.F32 R64, R172, R166, R64 ;  /* 0x000000a6ac40723c */ /* 0x000fe20000001840 */
[----:B------:R-:W-:Y:S02]  /*6b70*/  FSEL R12, R9, -INF , !P1 ;  /* 0xff800000090c7808 */ /* 0x000fe40004800000 */
[----:B------:R-:W-:Y:S02]  /*6b80*/  ISETP.GE.AND P1, PT, R6, R209, PT ;  /* 0x000000d10600720c */ /* 0x000fe40003f26270 */
[----:B------:R-:W-:-:S02]  /*6b90*/  FSEL R6, R11, -INF , !P2 ;  /* 0xff8000000b067808 */ /* 0x000fc40005000000 */
[----:B------:R-:W-:Y:S01]  /*6ba0*/  FSEL R145, R140, -INF , !P5 ;  /* 0xff8000008c917808 */ /* 0x000fe20006800000 */
[-C--:B------:R-:W-:Y:S01]  /*6bb0*/  HMMA.16816.F32 R48, R172, R162.reuse, R48 ;  /* 0x000000a2ac30723c */ /* 0x080fe20000001830 */
[C---:B------:R-:W-:Y:S02]  /*6bc0*/  ISETP.GE.AND P2, PT, R8.reuse, R233, PT ;  /* 0x000000e90800720c */ /* 0x040fe40003f46270 */
[C---:B------:R-:W-:Y:S02]  /*6bd0*/  ISETP.GE.AND P5, PT, R8.reuse, R231, PT ;  /* 0x000000e70800720c */ /* 0x040fe40003fa6270 */
[----:B------:R-:W-:Y:S02]  /*6be0*/  ISETP.GE.AND P4, PT, R8, R209, PT ;  /* 0x000000d10800720c */ /* 0x000fe40003f86270 */
[----:B------:R-:W-:Y:S01]  /*6bf0*/  FSEL R143, R143, -INF , !P2 ;  /* 0xff8000008f8f7808 */ /* 0x000fe20005000000 */
[----:B------:R-:W-:Y:S01]  /*6c00*/  HMMA.16816.F32 R44, R176, R162, R44 ;  /* 0x000000a2b02c723c */ /* 0x000fe2000000182c */
[----:B------:R-:W-:-:S02]  /*6c10*/  FSEL R170, R138, -INF , !P1 ;  /* 0xff8000008aaa7808 */ /* 0x000fc40004800000 */
[----:B------:R-:W-:Y:S02]  /*6c20*/  FSEL R224, R137, -INF , !P5 ;  /* 0xff80000089e07808 */ /* 0x000fe40006800000 */
[----:B------:R-:W-:Y:S02]  /*6c30*/  ISETP.GE.AND P5, PT, R18, R233, PT ;  /* 0x000000e91200720c */ /* 0x000fe40003fa6270 */
[----:B------:R-:W-:Y:S01]  /*6c40*/  FSEL R163, R147, -INF , !P6 ;  /* 0xff80000093a37808 */ /* 0x000fe20007000000 */
[----:B------:R-:W-:Y:S01]  /*6c50*/  HMMA.16816.F32 R60, R24, R14, R60 ;  /* 0x0000000e183c723c */ /* 0x000fe2000000183c */
[----:B------:R-:W-:Y:S02]  /*6c60*/  ISETP.GE.AND P6, PT, R8, R238, PT ;  /* 0x000000ee0800720c */ /* 0x000fe40003fc6270 */
[----:B------:R-:W-:Y:S02]  /*6c70*/  IADD3 R8, R2, 0x18, RZ ;  /* 0x0000001802087810 */ /* 0x000fe40007ffe0ff */
[----:B------:R-:W-:-:S02]  /*6c80*/  FSEL R141, R141, -INF , !P6 ;  /* 0xff8000008d8d7808 */ /* 0x000fc40007000000 */
[C---:B------:R-:W-:Y:S01]  /*6c90*/  ISETP.GE.AND P2, PT, R8.reuse, R238, PT ;  /* 0x000000ee0800720c */ /* 0x040fe20003f46270 */
[----:B------:R-:W-:Y:S01]  /*6ca0*/  HMMA.16816.F32 R148, R172, R168, R148 ;  /* 0x000000a8ac94723c */ /* 0x000fe20000001894 */
[C---:B------:R-:W-:Y:S02]  /*6cb0*/  ISETP.GE.AND P3, PT, R8.reuse, R233, PT ;  /* 0x000000e90800720c */ /* 0x040fe40003f66270 */
[C---:B------:R-:W-:Y:S02]  /*6cc0*/  ISETP.GE.AND P6, PT, R8.reuse, R231, PT ;  /* 0x000000e70800720c */ /* 0x040fe40003fc6270 */
[----:B------:R-:W-:Y:S02]  /*6cd0*/  ISETP.GE.AND P1, PT, R8, R209, PT ;  /* 0x000000d10800720c */ /* 0x000fe40003f26270 */
[----:B------:R-:W2:Y:S01]  /*6ce0*/  LDSM.16.M88.4 R8, [R180+0x1800] ;  /* 0x00180000b408783b */ /* 0x000ea20000000200 */
[----:B------:R-:W-:Y:S01]  /*6cf0*/  HMMA.16816.F32 R64, R20, R14, R64 ;  /* 0x0000000e1440723c */ /* 0x000fe20000001840 */
[----:B------:R-:W-:-:S06]  /*6d00*/  DEPBAR.LE SB0, 0x0 ;  /* 0x000080000000791a */ /* 0x000fcc0000000000 */
[----:B------:R-:W-:Y:S01]  /*6d10*/  IADD3 R14, R2, 0x20, RZ ;  /* 0x00000020020e7810 */ /* 0x000fe20007ffe0ff */
[----:B-1----:R-:W-:Y:S01]  /*6d20*/  HMMA.16816.F32 R56, R24, R156, R56 ;  /* 0x0000009c1838723c */ /* 0x002fe20000001838 */
[----:B------:R-:W-:-:S07]  /*6d30*/  FSEL R160, R63, -INF , !P5 ;  /* 0xff8000003fa07808 */ /* 0x000fce0006800000 */
[----:B------:R-:W-:Y:S07]  /*6d40*/  HMMA.16816.F32 R52, R20, R156, R52 ;  /* 0x0000009c1434723c */ /* 0x000fee0000001834 */
[----:B------:R-:W-:Y:S01]  /*6d50*/  FSEL R156, R62, -INF , !P3 ;  /* 0xff8000003e9c7808 */ /* 0x000fe20005800000 */
[----:B------:R-:W-:Y:S01]  /*6d60*/  HMMA.16816.F32 R152, R176, R168, R152 ;  /* 0x000000a8b098723c */ /* 0x000fe20000001898 */
[----:B------:R-:W-:Y:S02]  /*6d70*/  FSEL R248, R64, -INF , !P6 ;  /* 0xff80000040f87808 */ /* 0x000fe40007000000 */
[----:B------:R-:W-:-:S02]  /*6d80*/  FSEL R174, R66, -INF , !P1 ;  /* 0xff80000042ae7808 */ /* 0x000fc40004800000 */
[----:B------:R-:W-:Y:S02]  /*6d90*/  ISETP.GE.AND P3, PT, R18, R209, PT ;  /* 0x000000d11200720c */ /* 0x000fe40003f66270 */
[----:B------:R-:W-:Y:S01]  /*6da0*/  FSEL R168, R139, -INF , !P4 ;  /* 0xff8000008ba87808 */ /* 0x000fe20006000000 */
[-C--:B------:R-:W-:Y:S01]  /*6db0*/  HMMA.16816.F32 R48, R20, R158.reuse, R48 ;  /* 0x0000009e1430723c */ /* 0x080fe20000001830 */
[----:B------:R-:W-:Y:S02]  /*6dc0*/  FSEL R139, R60, -INF , !P2 ;  /* 0xff8000003c8b7808 */ /* 0x000fe40005000000 */
[C---:B------:R-:W-:Y:S02]  /*6dd0*/  ISETP.GE.AND P4, PT, R18.reuse, R238, PT ;  /* 0x000000ee1200720c */ /* 0x040fe40003f86270 */
[----:B------:R-:W-:Y:S02]  /*6de0*/  ISETP.GE.AND P2, PT, R18, R231, PT ;  /* 0x000000e71200720c */ /* 0x000fe40003f46270 */
[----:B------:R-:W-:Y:S01]  /*6df0*/  FSEL R147, R61, -INF , !P4 ;  /* 0xff8000003d937808 */ /* 0x000fe20006000000 */
[----:B------:R-:W-:Y:S01]  /*6e00*/  HMMA.16816.F32 R44, R24, R158, R44 ;  /* 0x0000009e182c723c */ /* 0x000fe2000000182c */
[----:B------:R-:W-:-:S02]  /*6e10*/  FSEL R244, R65, -INF , !P2 ;  /* 0xff80000041f47808 */ /* 0x000fc40005000000 */
[C---:B------:R-:W-:Y:S02]  /*6e20*/  ISETP.GE.AND P6, PT, R14.reuse, R238, PT ;  /* 0x000000ee0e00720c */ /* 0x040fe40003fc6270 */
[C---:B------:R-:W-:Y:S02]  /*6e30*/  ISETP.GE.AND P1, PT, R14.reuse, R233, PT ;  /* 0x000000e90e00720c */ /* 0x040fe40003f26270 */
[C---:B------:R-:W-:Y:S01]  /*6e40*/  ISETP.GE.AND P4, PT, R14.reuse, R231, PT ;  /* 0x000000e70e00720c */ /* 0x040fe20003f86270 */
[----:B------:R-:W-:Y:S01]  /*6e50*/  HMMA.16816.F32 R148, R20, R16, R148 ;  /* 0x000000101494723c */ /* 0x000fe20000001894 */
[----:B------:R-:W-:Y:S02]  /*6e60*/  ISETP.GE.AND P2, PT, R14, R209, PT ;  /* 0x000000d10e00720c */ /* 0x000fe40003f46270 */
[----:B------:R-:W-:Y:S02]  /*6e70*/  IADD3 R14, R2, 0x21, RZ ;  /* 0x00000021020e7810 */ /* 0x000fe40007ffe0ff */
[----:B------:R-:W-:-:S02]  /*6e80*/  FSEL R172, R67, -INF , !P3 ;  /* 0xff80000043ac7808 */ /* 0x000fc40005800000 */
[----:B------:R-:W-:Y:S01]  /*6e90*/  FSEL R56, R56, -INF , !P6 ;  /* 0xff80000038387808 */ /* 0x000fe20007000000 */
[C---:B--2---:R-:W-:Y:S01]  /*6ea0*/  HMMA.16816.F32 R40, R24.reuse, R8, R40 ;  /* 0x000000081828723c */ /* 0x044fe20000001828 */
[----:B------:R-:W-:Y:S02]  /*6eb0*/  FSEL R58, R58, -INF , !P1 ;  /* 0xff8000003a3a7808 */ /* 0x000fe40004800000 */
[C---:B------:R-:W-:Y:S02]  /*6ec0*/  ISETP.GE.AND P5, PT, R14.reuse, R238, PT ;  /* 0x000000ee0e00720c */ /* 0x040fe40003fa6270 */
[C---:B------:R-:W-:Y:S02]  /*6ed0*/  ISETP.GE.AND P3, PT, R14.reuse, R233, PT ;  /* 0x000000e90e00720c */ /* 0x040fe40003f66270 */
[C---:B------:R-:W-:Y:S01]  /*6ee0*/  ISETP.GE.AND P6, PT, R14.reuse, R231, PT ;  /* 0x000000e70e00720c */ /* 0x040fe20003fc6270 */
[----:B------:R-:W-:Y:S01]  /*6ef0*/  HMMA.16816.F32 R152, R24, R16, R152 ;  /* 0x000000101898723c */ /* 0x000fe20000001898 */
[----:B------:R-:W-:-:S02]  /*6f00*/  ISETP.GE.AND P1, PT, R14, R209, PT ;  /* 0x000000d10e00720c */ /* 0x000fc40003f26270 */
[----:B------:R-:W-:Y:S02]  /*6f10*/  IADD3 R14, R2, 0x28, RZ ;  /* 0x00000028020e7810 */ /* 0x000fe40007ffe0ff */
[----:B------:R-:W-:Y:S02]  /*6f20*/  FSEL R57, R57, -INF , !P5 ;  /* 0xff80000039397808 */ /* 0x000fe40006800000 */
[----:B------:R-:W-:Y:S01]  /*6f30*/  FSEL R59, R59, -INF , !P3 ;  /* 0xff8000003b3b7808 */ /* 0x000fe20005800000 */
[----:B------:R-:W-:Y:S01]  /*6f40*/  HMMA.16816.F32 R36, R20, R8, R36 ;  /* 0x000000081424723c */ /* 0x000fe20000001824 */
[----:B------:R-:W-:Y:S02]  /*6f50*/  FSEL R158, R52, -INF , !P4 ;  /* 0xff800000349e7808 */ /* 0x000fe40006000000 */
[----:B------:R-:W-:Y:S02]  /*6f60*/  FSEL R140, R54, -INF , !P2 ;  /* 0xff800000368c7808 */ /* 0x000fe40005000000 */
[----:B------:R-:W-:-:S02]  /*6f70*/  ISETP.GE.AND P3, PT, R14, R238, PT ;  /* 0x000000ee0e00720c */ /* 0x000fc40003f66270 */
[C---:B------:R-:W-:Y:S01]  /*6f80*/  ISETP.GE.AND P4, PT, R14.reuse, R233, PT ;  /* 0x000000e90e00720c */ /* 0x040fe20003f86270 */
[-C--:B------:R-:W-:Y:S01]  /*6f90*/  HMMA.16816.F32 R32, R20, R10.reuse, R32 ;  /* 0x0000000a1420723c */ /* 0x080fe20000001820 */
[C---:B------:R-:W-:Y:S02]  /*6fa0*/  ISETP.GE.AND P5, PT, R14.reuse, R231, PT ;  /* 0x000000e70e00720c */ /* 0x040fe40003fa6270 */
[----:B------:R-:W-:Y:S02]  /*6fb0*/  ISETP.GE.AND P2, PT, R14, R209, PT ;  /* 0x000000d10e00720c */ /* 0x000fe40003f46270 */
[C---:B------:R-:W-:Y:S02]  /*6fc0*/  IADD3 R16, R2.reuse, 0x1, RZ ;  /* 0x0000000102107810 */ /* 0x040fe40007ffe0ff */
[----:B------:R-:W-:Y:S01]  /*6fd0*/  IADD3 R14, R2, 0x29, RZ ;  /* 0x00000029020e7810 */ /* 0x000fe20007ffe0ff */
[----:B------:R-:W-:Y:S01]  /*6fe0*/  HMMA.16816.F32 R28, R24, R10, R28 ;  /* 0x0000000a181c723c */ /* 0x000fe2000000181c */
[----:B------:R-:W-:-:S02]  /*6ff0*/  FSEL R162, R53, -INF , !P6 ;  /* 0xff80000035a27808 */ /* 0x000fc40007000000 */
[----:B------:R-:W-:Y:S02]  /*7000*/  FSEL R138, R55, -INF , !P1 ;  /* 0xff800000378a7808 */ /* 0x000fe40004800000 */
[----:B------:R-:W-:Y:S02]  /*7010*/  FSEL R52, R44, -INF , !P3 ;  /* 0xff8000002c347808 */ /* 0x000fe40005800000 */
[----:B------:R-:W-:Y:S02]  /*7020*/  FSEL R46, R46, -INF , !P4 ;  /* 0xff8000002e2e7808 */ /* 0x000fe40006000000 */
[----:B------:R-:W-:Y:S02]  /*7030*/  FSEL R166, R48, -INF , !P5 ;  /* 0xff80000030a67808 */ /* 0x000fe40006800000 */
[----:B------:R-:W-:Y:S01]  /*7040*/  FSEL R144, R50, -INF , !P2 ;  /* 0xff80000032907808 */ /* 0x000fe20005000000 */
[----:B------:R-:W-:Y:S01]  /*7050*/  BAR.SYNC.DEFER_BLOCKING 0x0 ;  /* 0x0000000000007b1d */ /* 0x000fe20000010000 */
[----:B------:R-:W-:-:S02]  /*7060*/  ISETP.GE.AND P6, PT, R16, R238, PT ;  /* 0x000000ee1000720c */ /* 0x000fc40003fc6270 */
[C---:B------:R-:W-:Y:S02]  /*7070*/  ISETP.GE.AND P1, PT, R16.reuse, R233, PT ;  /* 0x000000e91000720c */ /* 0x040fe40003f26270 */
[-C--:B------:R-:W-:Y:S02]  /*7080*/  ISETP.GE.AND P3, PT, R16, R231.reuse, PT ;  /* 0x000000e71000720c */ /* 0x080fe40003f66270 */
[C---:B------:R-:W-:Y:S02]  /*7090*/  ISETP.GE.AND P4, PT, R14.reuse, R238, PT ;  /* 0x000000ee0e00720c */ /* 0x040fe40003f86270 */
[----:B------:R-:W-:Y:S02]  /*70a0*/  ISETP.GE.AND P5, PT, R14, R231, PT ;  /* 0x000000e70e00720c */ /* 0x000fe40003fa6270 */
[----:B------:R-:W-:Y:S02]  /*70b0*/  ISETP.GE.AND P2, PT, R16, R209, PT ;  /* 0x000000d11000720c */ /* 0x000fe40003f46270 */
[----:B------:R-:W-:-:S02]  /*70c0*/  IADD3 R16, R2, 0x30, RZ ;  /* 0x0000003002107810 */ /* 0x000fc40007ffe0ff */
[----:B------:R-:W-:Y:S02]  /*70d0*/  FSEL R50, R45, -INF , !P4 ;  /* 0xff8000002d327808 */ /* 0x000fe40006000000 */
[----:B------:R-:W-:Y:S02]  /*70e0*/  FSEL R164, R49, -INF , !P5 ;  /* 0xff80000031a47808 */ /* 0x000fe40006800000 */
[----:B------:R-:W-:Y:S02]  /*70f0*/  FSEL R8, R149, -INF , !P3 ;  /* 0xff80000095087808 */ /* 0x000fe40005800000 */
[C---:B------:R-:W-:Y:S02]  /*7100*/  ISETP.GE.AND P4, PT, R14.reuse, R209, PT ;  /* 0x000000d10e00720c */ /* 0x040fe40003f86270 */
[-C--:B------:R-:W-:Y:S02]  /*7110*/  ISETP.GE.AND P5, PT, R14, R233.reuse, PT ;  /* 0x000000e90e00720c */ /* 0x080fe40003fa6270 */
[----:B------:R-:W-:-:S02]  /*7120*/  ISETP.GE.AND P3, PT, R16, R233, PT ;  /* 0x000000e91000720c */ /* 0x000fc40003f66270 */
[----:B------:R-:W-:Y:S02]  /*7130*/  IADD3 R14, R2, 0x31, RZ ;  /* 0x00000031020e7810 */ /* 0x000fe40007ffe0ff */
[----:B------:R-:W-:Y:S02]  /*7140*/  FSEL R42, R42, -INF , !P3 ;  /* 0xff8000002a2a7808 */ /* 0x000fe40005800000 */
[----:B------:R-:W-:Y:S02]  /*7150*/  ISETP.GE.AND P3, PT, R14, R233, PT ;  /* 0x000000e90e00720c */ /* 0x000fe40003f66270 */
[----:B------:R-:W-:Y:S02]  /*7160*/  FSEL R48, R47, -INF , !P5 ;  /* 0xff8000002f307808 */ /* 0x000fe40006800000 */
[----:B------:R-:W-:Y:S02]  /*7170*/  FSEL R43, R43, -INF , !P3 ;  /* 0xff8000002b2b7808 */ /* 0x000fe40005800000 */
[----:B------:R-:W-:-:S02]  /*7180*/  ISETP.GE.AND P5, PT, R16, R238, PT ;  /* 0x000000ee1000720c */ /* 0x000fc40003fa6270 */
[-C--:B------:R-:W-:Y:S02]  /*7190*/  ISETP.GE.AND P3, PT, R2, R238.reuse, PT ;  /* 0x000000ee0200720c */ /* 0x080fe40003f66270 */
[----:B------:R-:W-:Y:S02]  /*71a0*/  FSEL R146, R51, -INF , !P4 ;  /* 0xff80000033927808 */ /* 0x000fe40006000000 */
[----:B------:R-:W-:Y:S02]  /*71b0*/  FSEL R40, R40, -INF , !P5 ;  /* 0xff80000028287808 */ /* 0x000fe40006800000 */
[----:B------:R-:W-:Y:S02]  /*71c0*/  FSEL R66, R155, -INF , !P1 ;  /* 0xff8000009b427808 */ /* 0x000fe40004800000 */
[----:B------:R-:W-:Y:S02]  /*71d0*/  FSEL R54, R152, -INF , !P3 ;  /* 0xff80000098367808 */ /* 0x000fe40005800000 */
[----:B------:R-:W-:-:S02]  /*71e0*/  ISETP.GE.AND P4, PT, R14, R238, PT ;  /* 0x000000ee0e00720c */ /* 0x000fc40003f86270 */
[-C--:B------:R-:W-:Y:S02]  /*71f0*/  ISETP.GE.AND P5, PT, R16, R231.reuse, PT ;  /* 0x000000e71000720c */ /* 0x080fe40003fa6270 */
[C---:B------:R-:W-:Y:S02]  /*7200*/  ISETP.GE.AND P1, PT, R14.reuse, R231, PT ;  /* 0x000000e70e00720c */ /* 0x040fe40003f26270 */
[----:B------:R-:W-:Y:S02]  /*7210*/  ISETP.GE.AND P3, PT, R14, R209, PT ;  /* 0x000000d10e00720c */ /* 0x000fe40003f66270 */
[----:B------:R-:W-:Y:S02]  /*7220*/  IADD3 R14, R2, 0x38, RZ ;  /* 0x00000038020e7810 */ /* 0x000fe40007ffe0ff */
[----:B------:R-:W-:Y:S02]  /*7230*/  FSEL R53, R153, -INF , !P6 ;  /* 0xff80000099357808 */ /* 0x000fe40007000000 */
[----:B------:R-:W-:-:S02]  /*7240*/  FSEL R10, R151, -INF , !P2 ;  /* 0xff800000970a7808 */ /* 0x000fc40005000000 */
        /* <DEDUP_REMOVED lines=8> */
[----:B------:R-:W-:Y:S02]  /*72d0*/  ISETP.GE.AND P1, PT, R2, R231, PT ;  /* 0x000000e70200720c */ /* 0x000fe40003f26270 */
[----:B------:R-:W-:Y:S02]  /*72e0*/  FSEL R41, R41, -INF , !P4 ;  /* 0xff80000029297808 */ /* 0x000fe40006000000 */
[----:B------:R-:W-:Y:S02]  /*72f0*/  FSEL R64, R33, -INF , !P1 ;  /* 0xff80000021407808 */ /* 0x000fe40004800000 */
[----:B------:R-:W-:-:S02]  /*7300*/  ISETP.GE.AND P1, PT, R207, 0x3, PT ;  /* 0x00000003cf00780c */ /* 0x000fc40003f26270 */
[----:B------:R-:W-:Y:S02]  /*7310*/  FSEL R148, R148, -INF , !P2 ;  /* 0xff80000094947808 */ /* 0x000fe40005000000 */
[-C--:B------:R-:W-:Y:S02]  /*7320*/  ISETP.GE.AND P4, PT, R16, R209.reuse, PT ;  /* 0x000000d11000720c */ /* 0x080fe40003f86270 */
[----:B------:R-:W-:Y:S02]  /*7330*/  ISETP.GE.AND P2, PT, R14, R209, PT ;  /* 0x000000d10e00720c */ /* 0x000fe40003f46270 */
[----:B------:R-:W-:Y:S02]  /*7340*/  FSEL R154, R154, -INF , !P6 ;  /* 0xff8000009a9a7808 */ /* 0x000fe40007000000 */
[----:B------:R-:W-:Y:S02]  /*7350*/  FSEL R27, R38, -INF , !P4 ;  /* 0xff800000261b7808 */ /* 0x000fe40006000000 */
[----:B------:R-:W-:-:S02]  /*7360*/  FSEL R150, R150, -INF , !P5 ;  /* 0xff80000096967808 */ /* 0x000fc40006800000 */
[----:B------:R-:W-:Y:S02]  /*7370*/  FSEL R26, R39, -INF , !P3 ;  /* 0xff800000271a7808 */ /* 0x000fe40005800000 */
[----:B------:R-:W-:Y:S02]  /*7380*/  FSEL R24, R34, -INF , !P2 ;  /* 0xff80000022187808 */ /* 0x000fe40005000000 */
[CC--:B------:R-:W-:Y:S02]  /*7390*/  ISETP.GE.AND P6, PT, R14.reuse, R238.reuse, PT ;  /* 0x000000ee0e00720c */ /* 0x0c0fe40003fc6270 */
[-C--:B------:R-:W-:Y:S02]  /*73a0*/  ISETP.GE.AND P4, PT, R14, R233.reuse, PT ;  /* 0x000000e90e00720c */ /* 0x080fe40003f86270 */
[C---:B------:R-:W-:Y:S02]  /*73b0*/  ISETP.GE.AND P5, PT, R2.reuse, R238, PT ;  /* 0x000000ee0200720c */ /* 0x040fe40003fa6270 */
[----:B------:R-:W-:-:S02]  /*73c0*/  ISETP.GE.AND P3, PT, R2, R233, PT ;  /* 0x000000e90200720c */ /* 0x000fc40003f66270 */
[----:B------:R-:W-:Y:S02]  /*73d0*/  ISETP.GE.AND P2, PT, R2, R209, PT ;  /* 0x000000d10200720c */ /* 0x000fe40003f46270 */
[----:B------:R-:W-:Y:S02]  /*73e0*/  FSEL R39, R28, -INF , !P6 ;  /* 0xff8000001c277808 */ /* 0x000fe40007000000 */
[----:B------:R-:W-:Y:S02]  /*73f0*/  FSEL R25, R35, -INF , !P2 ;  /* 0xff80000023197808 */ /* 0x000fe40005000000 */
[----:B------:R-:W-:Y:S02]  /*7400*/  FSEL R36, R30, -INF , !P4 ;  /* 0xff8000001e247808 */ /* 0x000fe40006000000 */
[----:B------:R-:W-:Y:S02]  /*7410*/  FSEL R47, R29, -INF , !P5 ;  /* 0xff8000001d2f7808 */ /* 0x000fe40006800000 */
[----:B------:R-:W-:Y:S01]  /*7420*/  FSEL R37, R31, -INF , !P3 ;  /* 0xff8000001f257808 */ /* 0x000fe20005800000 */
[----:B------:R-:W-:Y:S05]  /*7430*/  @!P1 BRA `(.L_x_543) ;  /* 0x0000032000009947 */ /* 0x000fea0003800000 */
[----:B------:R-:W-:Y:S01]  /*7440*/  IADD3 R2, R207, -0x3, RZ ;  /* 0xfffffffdcf027810 */ /* 0x000fe20007ffe0ff */
[----:B------:R1:W-:Y:S01]  /*7450*/  @P0 STS.128 [R205+0x4000], RZ ;  /* 0x004000ffcd000388 */ /* 0x0003e20000000c00 */
[----:B------:R-:W-:Y:S02]  /*7460*/  BSSY B0, `(.L_x_544) ;  /* 0x000002e000007945 */ /* 0x000fe40003800000 */
[----:B------:R-:W-:Y:S01]  /*7470*/  SHF.R.S32.HI R3, RZ, 0x1f, R2 ;  /* 0x0000001fff037819 */ /* 0x000fe20000011402 */
[----:B------:R-:W-:-:S04]  /*7480*/  IMAD.WIDE.U32 R16, R2, c[0x0][0x198], RZ ;  /* 0x0000660002107a25 */ /* 0x000fc800078e00ff */
[----:B------:R-:W-:Y:S01]  /*7490*/  IMAD R3, R3, c[0x0][0x198], RZ ;  /* 0x0000660003037a24 */ /* 0x000fe200078e02ff */
[----:B------:R-:W-:-:S03]  /*74a0*/  LEA R18, P2, R16, R214, 0x6 ;  /* 0x000000d610127211 */ /* 0x000fc600078430ff */
[----:B------:R-:W-:Y:S01]  /*74b0*/  IMAD R3, R2, c[0x0][0x19c], R3 ;  /* 0x0000670002037a24 */ /* 0x000fe200078e0203 */
[-C--:B------:R-:W-:Y:S01]  /*74c0*/  @!P0 IADD3 R14, P5, R197, R18.reuse, RZ ;  /* 0x00000012c50e8210 */ /* 0x080fe20007fbe0ff */
[----:B------:R-:W-:Y:S01]  /*74d0*/  IMAD.MOV.U32 R2, RZ, RZ, c[0x0][0x198] ;  /* 0x00006600ff027624 */ /* 0x000fe200078e00ff */
[----:B------:R-:W-:Y:S01]  /*74e0*/  @!P0 LEA R28, P6, R18, c[0x0][0x168], 0x1 ;  /* 0x00005a00121c8a11 */ /* 0x000fe200078c08ff */
[----:B------:R-:W-:Y:S01]  /*74f0*/  IMAD.IADD R3, R17, 0x1, R3 ;  /* 0x0000000111037824 */ /* 0x000fe200078e0203 */
[----:B------:R-:W-:Y:S02]  /*7500*/  @!P0 LEA R22, P4, R14, c[0x0][0x168], 0x1 ;  /* 0x00005a000e168a11 */ /* 0x000fe400078808ff */
[----:B------:R-:W-:Y:S02]  /*7510*/  @!P0 LEA R9, P3, R2, R18, 0x5 ;  /* 0x0000001202098211 */ /* 0x000fe400078628ff */
[----:B------:R-:W-:Y:S01]  /*7520*/  LEA.HI.X R19, R16, R217, R3, 0x6, P2 ;  /* 0x000000d910137211 */ /* 0x000fe200010f3403 */
[----:B------:R-:W-:Y:S01]  /*7530*/  @!P0 IMAD.MOV.U32 R3, RZ, RZ, c[0x0][0x19c] ;  /* 0x00006700ff038624 */ /* 0x000fe200078e00ff */
[----:B------:R-:W-:-:S02]  /*7540*/  @!P0 LEA R20, P2, R9, c[0x0][0x168], 0x1 ;  /* 0x00005a0009148a11 */ /* 0x000fc400078408ff */
[--C-:B------:R-:W-:Y:S01]  /*7550*/  @!P0 LEA.HI.X R29, R18, c[0x0][0x16c], R19.reuse, 0x1, P6 ;  /* 0x00005b00121d8a11 */ /* 0x100fe200030f0c13 */
[----:B------:R-:W-:Y:S01]  /*7560*/  @!P0 IMAD.X R5, R196, 0x1, R19, P5 ;  /* 0x00000001c4058824 */ /* 0x000fe200028e0613 */
[----:B------:R-:W-:-:S03]  /*7570*/  @!P0 LEA.HI.X R16, R2, R19, R3, 0x5, P3 ;  /* 0x0000001302108211 */ /* 0x000fc600018f2c03 */
        /* <DEDUP_REMOVED lines=18> */
[----:B------:R-:W-:Y:S01]  /*76a0*/  ULDC UR4, c[0x0][0x19c] ;  /* 0x0000670000047ab9 */ /* 0x000fe20000000800 */
[----:B------:R-:W-:Y:S01]  /*76b0*/  IMAD.WIDE.U32 R18, R2, 0x30, R18 ;  /* 0x0000003002127825 */ /* 0x000fe200078e0012 */
[----:B------:R-:W-:-:S04]  /*76c0*/  UIMAD UR4, UR4, 0x30, URZ ;  /* 0x00000030040478a4 */ /* 0x000fc8000f8e023f */
[----:B------:R-:W-:Y:S02]  /*76d0*/  LEA R14, P2, R18, c[0x0][0x168], 0x1 ;  /* 0x00005a00120e7a11 */ /* 0x000fe400078408ff */
[----:B------:R-:W-:-:S04]  /*76e0*/  IADD3 R2, R19, UR4, RZ ;  /* 0x0000000413027c10 */ /* 0x000fc8000fffe0ff */
[----:B------:R-:W-:-:S05]  /*76f0*/  LEA.HI.X R15, R18, c[0x0][0x16c], R2, 0x1, P2 ;  /* 0x00005b00120f7a11 */ /* 0x000fca00010f0c02 */
[----:B------:R-:W-:Y:S01]  /*7700*/  @!PT LDS RZ, [RZ] ;  /* 0x00000000fffff984 */ /* 0x000fe20000000800 */
[----:B------:R-:W-:Y:S01]  /*7710*/  @!PT LDS RZ, [RZ] ;  /* 0x00000000fffff984 */ /* 0x000fe20000000800 */
[----:B------:R-:W-:Y:S01]  /*7720*/  @!PT LDS RZ, [RZ] ;  /* 0x00000000fffff984 */ /* 0x000fe20000000800 */
[----:B------:R2:W-:Y:S02]  /*7730*/  LDGSTS.E.BYPASS.LTC128B.128 [R205+0x5800], [R14.64] ;  /* 0x058000000ecd7fae */ /* 0x0005e4000b901d54 */
.L_x_545:
[----:B------:R-:W-:Y:S05]  /*7740*/  BSYNC B0 ;  /* 0x0000000000007941 */ /* 0x000fea0003800000 */
.L_x_544:
[----:B------:R-:W0:Y:S02]  /*7750*/  LDGDEPBAR ;  /* 0x00000000000079af */ /* 0x000e240000000000 */
.L_x_543:
[----:B------:R-:W-:Y:S01]  /*7760*/  FMNMX.FTZ R5, R133, R148, !PT ;  /* 0x0000009485057209 */ /* 0x000fe20007810000 */
[----:B------:R-:W-:Y:S01]  /*7770*/  IMAD.WIDE.U32 R250, R232, -0x326172a9, RZ ;  /* 0xcd9e8d57e8fa7825 */ /* 0x000fe200078e00ff */
[----:B------:R-:W-:Y:S01]  /*7780*/  FMNMX.FTZ R3, R7, R150, !PT ;  /* 0x0000009607037209 */ /* 0x000fe20007810000 */
[----:B------:R-:W-:Y:S01]  /*7790*/  STL.64 [R1+0x18], R192 ;  /* 0x000018c001007387 */ /* 0x000fe20000100a00 */
[----:B------:R-:W-:Y:S01]  /*77a0*/  FMNMX.FTZ R5, R8, R5, !PT ;  /* 0x0000000508057209 */ /* 0x000fe20007810000 */
[----:B------:R-:W-:Y:S01]  /*77b0*/  IMAD.SHL.U32 R155, R132, 0x2, RZ ;  /* 0x00000002849b7824 */ /* 0x000fe200078e00ff */
[----:B------:R-:W-:Y:S01]  /*77c0*/  FMNMX.FTZ R3, R10, R3, !PT ;  /* 0x000000030a037209 */ /* 0x000fe20007810000 */
[----:B------:R-:W-:Y:S01]  /*77d0*/  STL.64 [R1+0x10], R190 ;  /* 0x000010be01007387 */ /* 0x000fe20000100a00 */
[----:B------:R-:W-:Y:S01]  /*77e0*/  FMNMX.FTZ R5, R0, R5, !PT ;  /* 0x0000000500057209 */ /* 0x000fe20007810000 */
[----:B------:R-:W3:Y:S01]  /*77f0*/  LDC.U8 R45, c[0x0][0x2d8] ;  /* 0x0000b600ff2d7b82 */ /* 0x000ee20000000000 */
[----:B------:R-:W-:Y:S01]  /*7800*/  FMNMX.FTZ R3, R4, R3, !PT ;  /* 0x0000000304037209 */ /* 0x000fe20007810000 */
[----:B------:R-:W-:Y:S01]  /*7810*/  IMAD.WIDE.U32 R176, R230, -0x326172a9, RZ ;  /* 0xcd9e8d57e6b07825 */ /* 0x000fe200078e00ff */
[----:B------:R-:W-:Y:S01]  /*7820*/  FMNMX.FTZ R5, R12, R5, !PT ;  /* 0x000000050c057209 */ /* 0x000fe20007810000 */
[----:B------:R-:W-:Y:S01]  /*7830*/  STL.64 [R1+0x8], R182 ;  /* 0x000008b601007387 */ /* 0x000fe20000100a00 */
[----:B------:R-:W-:-:S02]  /*7840*/  FMNMX.FTZ R3, R6, R3, !PT ;  /* 0x0000000306037209 */ /* 0x000fc40007810000 */
[----:B------:R-:W-:Y:S01]  /*7850*/  FMNMX.FTZ R5, R246, R5, !PT ;  /* 0x00000005f6057209 */ /* 0x000fe20007810000 */
[----:B------:R-:W-:Y:S01]  /*7860*/  STL.64 [R1], R180 ;  /* 0x000000b401007387 */ /* 0x000fe20000100a00 */
        /* <DEDUP_REMOVED lines=14> */
[----:B--2---:R-:W-:Y:S02]  /*7950*/  FMNMX.FTZ R14, R146, R3, !PT ;  /* 0x00000003920e7209 */ /* 0x004fe40007810000 */
        /* <DEDUP_REMOVED lines=8> */
[-C--:B------:R-:W-:Y:S01]  /*79e0*/  LOP3.LUT R226, R251, R229.reuse, RZ, 0x3c, !PT ;  /* 0x000000e5fbe27212 */ /* 0x080fe200078e3cff */
[----:B------:R-:W2:Y:S01]  /*79f0*/  SHFL.BFLY PT, R5, R2, 0x2, 0x1f ;  /* 0x0c401f0002057f89 */ /* 0x000ea200000e0000 */
[----:B------:R-:W-:Y:S02]  /*7a00*/  LOP3.LUT R60, R243, UR25, R155, 0x96, !PT ;  /* 0x00000019f33c7c12 */ /* 0x000fe4000f8e969b */
[----:B---3--:R-:W-:Y:S01]  /*7a10*/  PRMT R45, R45, 0x7054, R45 ;  /* 0x000070542d2d7816 */ /* 0x008fe2000000002d */
[----:B------:R-:W3:Y:S01]  /*7a20*/  SHFL.BFLY PT, R14, R9, 0x2, 0x1f ;  /* 0x0c401f00090e7f89 */ /* 0x000ee200000e0000 */
[----:B------:R-:W-:Y:S01]  /*7a30*/  IMAD.WIDE.U32 R226, R226, -0x2daee0ad, RZ ;  /* 0xd2511f53e2e27825 */ /* 0x000fe200078e00ff */
[----:B------:R-:W-:-:S03]  /*7a40*/  LOP3.LUT R157, R177, R229, RZ, 0x3c, !PT ;  /* 0x000000e5b19d7212 */ /* 0x000fc600078e3cff */
[----:B------:R-:W-:Y:S01]  /*7a50*/  IMAD.WIDE.U32 R60, R60, -0x326172a9, RZ ;  /* 0xcd9e8d573c3c7825 */ /* 0x000fe200078e00ff */
[----:B------:R-:W-:-:S03]  /*7a60*/  LOP3.LUT R178, R227, UR14, R242, 0x96, !PT ;  /* 0x0000000ee3b27c12 */ /* 0x000fc6000f8e96f2 */
[----:B------:R-:W-:Y:S01]  /*7a70*/  IMAD R157, R157, -0x2daee0ad, RZ ;  /* 0xd2511f539d9d7824 */ /* 0x000fe200078e02ff */
[----:B------:R-:W-:Y:S01]  /*7a80*/  LOP3.LUT R3, R61, UR15, R250, 0x96, !PT ;  /* 0x0000000f3d037c12 */ /* 0x000fe2000f8e96fa */
[----:B------:R-:W-:-:S04]  /*7a90*/  IMAD.WIDE.U32 R178, R178, -0x326172a9, RZ ;  /* 0xcd9e8d57b2b27825 */ /* 0x000fc800078e00ff */
[----:B------:R-:W-:Y:S01]  /*7aa0*/  IMAD.WIDE.U32 R152, R3, -0x2daee0ad, RZ ;  /* 0xd2511f5303987825 */ /* 0x000fe200078e00ff */
[--C-:B------:R-:W-:Y:S02]  /*7ab0*/  LOP3.LUT R18, R179, UR13, R60.reuse, 0x96, !PT ;  /* 0x0000000db3127c12 */ /* 0x100fe4000f8e963c */
[----:B------:R-:W-:Y:S02]  /*7ac0*/  LOP3.LUT R60, R241, UR13, R60, 0x96, !PT ;  /* 0x0000000df13c7c12 */ /* 0x000fe4000f8e963c */
[----:B--2---:R-:W-:Y:S01]  /*7ad0*/  FMNMX.FTZ R5, R2, R5, !PT ;  /* 0x0000000502057209 */ /* 0x004fe20007810000 */
[----:B------:R-:W-:Y:S01]  /*7ae0*/  IMAD.WIDE.U32 R18, R18, -0x2daee0ad, RZ ;  /* 0xd2511f5312127825 */ /* 0x000fe200078e00ff */
[----:B------:R-:W-:Y:S02]  /*7af0*/  LOP3.LUT R3, R153, UR12, R226, 0x96, !PT ;  /* 0x0000000c99037c12 */ /* 0x000fe4000f8e96e2 */
[----:B---3--:R-:W-:Y:S01]  /*7b00*/  FMNMX.FTZ R14, R9, R14, !PT ;  /* 0x0000000e090e7209 */ /* 0x008fe20007810000 */
[----:B------:R-:W2:Y:S01]  /*7b10*/  SHFL.BFLY PT, R2, R5, 0x1, 0x1f ;  /* 0x0c201f0005027f89 */ /* 0x000ea200000e0000 */
[----:B------:R-:W-:Y:S01]  /*7b20*/  LOP3.LUT R152, R19, UR10, R152, 0x96, !PT ;  /* 0x0000000a13987c12 */ /* 0x000fe2000f8e9698 */
[----:B------:R-:W-:-:S02]  /*7b30*/  IMAD.WIDE.U32 R16, R3, -0x326172a9, RZ ;  /* 0xcd9e8d5703107825 */ /* 0x000fc400078e00ff */
[----:B------:R-:W3:Y:S02]  /*7b40*/  SHFL.BFLY PT, R3, R14, 0x1, 0x1f ;  /* 0x0c201f000e037f89 */ /* 0x000ee400000e0000 */
[----:B------:R-:W-:Y:S01]  /*7b50*/  IMAD.WIDE.U32 R152, R152, -0x326172a9, RZ ;  /* 0xcd9e8d5798987825 */ /* 0x000fe200078e00ff */
[----:B------:R-:W-:Y:S02]  /*7b60*/  LOP3.LUT R9, R17, UR11, R178, 0x96, !PT ;  /* 0x0000000b11097c12 */ /* 0x000fe4000f8e96b2 */
[----:B--2---:R-:W-:Y:S02]  /*7b70*/  FMNMX.FTZ R2, R5, R2, !PT ;  /* 0x0000000205027209 */ /* 0x004fe40007810000 */
[----:B------:R-:W-:Y:S01]  /*7b80*/  LOP3.LUT R5, R153, UR9, R16, 0x96, !PT ;  /* 0x0000000999057c12 */ /* 0x000fe2000f8e9610 */
[----:B------:R-:W-:Y:S01]  /*7b90*/  IMAD.WIDE.U32 R16, R9, -0x2daee0ad, RZ ;  /* 0xd2511f5309107825 */ /* 0x000fe200078e00ff */
[----:B------:R-:W-:-:S03]  /*7ba0*/  FSETP.NEU.FTZ.AND P3, PT, R2, -INF , PT ;  /* 0xff8000000200780b */ /* 0x000fc60003f7d000 */
[----:B------:R-:W-:Y:S02]  /*7bb0*/  FMUL.FTZ R137, R2, c[0x0][0x23c] ;  /* 0x00008f0002897a20 */ /* 0x000fe40000410000 */
[----:B------:R-:W-:-:S03]  /*7bc0*/  IMAD.WIDE.U32 R190, R5, -0x2daee0ad, RZ ;  /* 0xd2511f5305be7825 */ /* 0x000fc600078e00ff */
[----:B------:R-:W-:Y:S02]  /*7bd0*/  FSEL R137, R137, RZ, P3 ;  /* 0x000000ff89897208 */ /* 0x000fe40001800000 */
[----:B------:R-:W-:-:S03]  /*7be0*/  LOP3.LUT R16, R191, UR6, R16, 0x96, !PT ;  /* 0x00000006bf107c12 */ /* 0x000fc6000f8e9610 */
[--C-:B------:R-:W-:Y:S01]  /*7bf0*/  FFMA.FTZ R31, R0, c[0x0][0x23c], -R137.reuse ;  /* 0x00008f00001f7a23 */ /* 0x100fe20000010889 */
[----:B---3--:R-:W-:Y:S01]  /*7c00*/  FMNMX.FTZ R0, R14, R3, !PT ;  /* 0x000000030e007209 */ /* 0x008fe20007810000 */
[--C-:B------:R-:W-:Y:S01]  /*7c10*/  FFMA.FTZ R33, R148, c[0x0][0x23c], -R137.reuse ;  /* 0x00008f0094217a23 */ /* 0x100fe20000010889 */
[----:B------:R-:W-:Y:S01]  /*7c20*/  LOP3.LUT R148, R17, UR8, R18, 0x96, !PT ;  /* 0x0000000811947c12 */ /* 0x000fe2000f8e9612 */
[----:B------:R-:W-:Y:S01]  /*7c30*/  IMAD.WIDE.U32 R16, R16, -0x326172a9, RZ ;  /* 0xcd9e8d5710107825 */ /* 0x000fe200078e00ff */
[C---:B------:R-:W-:Y:S01]  /*7c40*/  FSETP.NEU.FTZ.AND P2, PT, R0.reuse, -INF , PT ;  /* 0xff8000000000780b */ /* 0x040fe20003f5d000 */
[----:B------:R-:W-:Y:S02]  /*7c50*/  MUFU.EX2 R31, R31 ;  /* 0x0000001f001f7308 */ /* 0x000fe40000000800 */
[----:B------:R-:W-:Y:S01]  /*7c60*/  FMUL.FTZ R49, R0, c[0x0][0x23c] ;  /* 0x00008f0000317a20 */ /* 0x000fe20000410000 */
[--C-:B------:R-:W-:Y:S01]  /*7c70*/  SHF.R.U32.HI R14, RZ, 0x10, R16.reuse ;  /* 0x00000010ff0e7819 */ /* 0x100fe20000011610 */
[--C-:B------:R-:W-:Y:S01]  /*7c80*/  FFMA.FTZ R30, R12, c[0x0][0x23c], -R137.reuse ;  /* 0x00008f000c1e7a23 */ /* 0x100fe20000010889 */
[----:B------:R-:W-:Y:S01]  /*7c90*/  LOP3.LUT R5, R16, 0xffff, RZ, 0xc0, !PT ;  /* 0x0000ffff10057812 */ /* 0x000fe200078ec0ff */
[----:B------:R-:W-:Y:S01]  /*7ca0*/  FFMA.FTZ R32, R8, c[0x0][0x23c], -R137 ;  /* 0x00008f0008207a23 */ /* 0x000fe20000010889 */
[----:B------:R-:W-:Y:S01]  /*7cb0*/  FSEL R49, R49, RZ, P2 ;  /* 0x000000ff31317208 */ /* 0x000fe20001000000 */
[----:B------:R-:W-:Y:S01]  /*7cc0*/  IMAD.WIDE.U32 R148, R148, -0x326172a9, RZ ;  /* 0xcd9e8d5794947825 */ /* 0x000fe200078e00ff */
[----:B------:R-:W-:Y:S01]  /*7cd0*/  SHF.R.U32.HI R3, RZ, 0x18, R16 ;  /* 0x00000018ff037819 */ /* 0x000fe20000011610 */
[----:B------:R-:W-:Y:S01]  /*7ce0*/  MUFU.EX2 R33, R33 ;  /* 0x0000002100217308 */ /* 0x000fe20000000800 */
[----:B------:R-:W-:Y:S01]  /*7cf0*/  LOP3.LUT R14, R14, 0xff, RZ, 0xc0, !PT ;  /* 0x000000ff0e0e7812 */ /* 0x000fe200078ec0ff */
[--C-:B-1----:R-:W-:Y:S01]  /*7d00*/  FFMA.FTZ R29, R4, c[0x0][0x23c], -R49.reuse ;  /* 0x00008f00041d7a23 */ /* 0x102fe20000010831 */
[----:B------:R-:W-:Y:S01]  /*7d10*/  FSEL R12, R2, RZ, P3 ;  /* 0x000000ff020c7208 */ /* 0x000fe20001800000 */
[--C-:B------:R-:W-:Y:S01]  /*7d20*/  FFMA.FTZ R28, R6, c[0x0][0x23c], -R49.reuse ;  /* 0x00008f00061c7a23 */ /* 0x100fe20000010831 */
[----:B------:R-:W-:Y:S01]  /*7d30*/  LOP3.LUT R8, R16, 0xff, RZ, 0xc0, !PT ;  /* 0x000000ff10087812 */ /* 0x000fe200078ec0ff */
[----:B------:R-:W-:Y:S01]  /*7d40*/  FFMA.FTZ R35, R150, c[0x0][0x23c], -R49 ;  /* 0x00008f0096237a23 */ /* 0x000fe20000010831 */
[----:B------:R-:W-:Y:S01]  /*7d50*/  SHF.R.U32.HI R5, RZ, 0x8, R5 ;  /* 0x00000008ff057819 */ /* 0x000fe20000011605 */
[----:B------:R-:W-:Y:S01]  /*7d60*/  MUFU.EX2 R29, R29 ;  /* 0x0000001d001d7308 */ /* 0x000fe20000000800 */
[----:B------:R-:W-:Y:S01]  /*7d70*/  PRMT R6, R14, 0x5410, R3 ;  /* 0x000054100e067816 */ /* 0x000fe20000000003 */
[----:B------:R-:W-:Y:S01]  /*7d80*/  FADD.FTZ R3, R133, -R12 ;  /* 0x8000000c85037221 */ /* 0x000fe20000010000 */
[----:B------:R-:W-:Y:S01]  /*7d90*/  FMNMX.FTZ R12, R135, R54, !PT ;  /* 0x00000036870c7209 */ /* 0x000fe20007810000 */
[----:B------:R-:W-:Y:S01]  /*7da0*/  FFMA.FTZ R34, R10, c[0x0][0x23c], -R49 ;  /* 0x00008f000a227a23 */ /* 0x000fe20000010831 */
[----:B------:R-:W-:Y:S01]  /*7db0*/  PRMT R8, R8, 0x5410, R5 ;  /* 0x0000541008087816 */ /* 0x000fe20000000005 */
[----:B------:R-:W-:Y:S01]  /*7dc0*/  FMUL.FTZ R44, R3, c[0x0][0x23c] ;  /* 0x00008f00032c7a20 */ /* 0x000fe20000410000 */
[----:B------:R-:W-:Y:S01]  /*7dd0*/  FMNMX.FTZ R12, R53, R12, !PT ;  /* 0x0000000c350c7209 */ /* 0x000fe20007810000 */
[----:B------:R-:W1:Y:S01]  /*7de0*/  MUFU.EX2 R28, R28 ;  /* 0x0000001c001c7308 */ /* 0x000e620000000800 */
[----:B------:R-:W-:Y:S01]  /*7df0*/  LOP3.LUT R11, R17, UR16, R148, 0x96, !PT ;  /* 0x00000010110b7c12 */ /* 0x000fe2000f8e9694 */
[--C-:B------:R-:W-:Y:S01]  /*7e00*/  HSET2.LE.AND R22, R8, R45.reuse, PT ;  /* 0x0000002d08167233 */ /* 0x100fe20003803000 */
[----:B------:R-:W-:Y:S01]  /*7e10*/  FMNMX.FTZ R8, R161, R12, !PT ;  /* 0x0000000ca1087209 */ /* 0x000fe20007810000 */
[----:B------:R-:W-:Y:S01]  /*7e20*/  HSET2.LE.AND R6, R6, R45, PT ;  /* 0x0000002d06067233 */ /* 0x000fe20003803000 */
[----:B------:R-:W-:Y:S01]  /*7e30*/  LOP3.LUT R9, R11, 0xffff, RZ, 0xc0, !PT ;  /* 0x0000ffff0b097812 */ /* 0x000fe200078ec0ff */
[----:B------:R-:W2:Y:S01]  /*7e40*/  LDSM.16.MT88.4 R16, [R188+0x6000] ;  /* 0x00600000bc10783b */ /* 0x000ea20000004200 */
[----:B------:R-:W-:Y:S01]  /*7e50*/  FMNMX.FTZ R8, R165, R8, !PT ;  /* 0x00000008a5087209 */ /* 0x000fe20007810000 */
[----:B------:R-:W-:Y:S01]  /*7e60*/  MUFU.EX2 R32, R32 ;  /* 0x0000002000207308 */ /* 0x000fe20000000800 */
[----:B------:R-:W-:Y:S01]  /*7e70*/  LOP3.LUT R20, R11, 0xff, RZ, 0xc0, !PT ;  /* 0x000000ff0b147812 */ /* 0x000fe200078ec0ff */
[----:B------:R-:W3:Y:S01]  /*7e80*/  LDSM.16.MT88.4 R12, [R186+0x6000] ;  /* 0x00600000ba0c783b */ /* 0x000ee20000004200 */
[----:B------:R-:W-:-:S02]  /*7e90*/  SHF.R.U32.HI R5, RZ, 0x10, R11 ;  /* 0x00000010ff057819 */ /* 0x000fc4000001160b */
[----:B------:R-:W-:Y:S02]  /*7ea0*/  SHF.R.U32.HI R9, RZ, 0x8, R9 ;  /* 0x00000008ff097819 */ /* 0x000fe40000011609 */
[----:B------:R-:W-:Y:S01]  /*7eb0*/  FMNMX.FTZ R3, R134, R154, !PT ;  /* 0x0000009a86037209 */ /* 0x000fe20007810000 */
[----:B------:R-:W4:Y:S01]  /*7ec0*/  MUFU.EX2 R30, R30 ;  /* 0x0000001e001e7308 */ /* 0x000f220000000800 */
[----:B------:R-:W-:Y:S02]  /*7ed0*/  FMNMX.FTZ R8, R145, R8, !PT ;  /* 0x0000000891087209 */ /* 0x000fe40007810000 */
[----:B------:R-:W-:Y:S02]  /*7ee0*/  SHF.R.U32.HI R4, RZ, 0x18, R11 ;  /* 0x00000018ff047819 */ /* 0x000fe4000001160b */
[----:B------:R-:W-:Y:S02]  /*7ef0*/  LOP3.LUT R5, R5, 0xff, RZ, 0xc0, !PT ;  /* 0x000000ff05057812 */ /* 0x000fe400078ec0ff */
[----:B------:R-:W-:Y:S01]  /*7f00*/  PRMT R20, R20, 0x5410, R9 ;  /* 0x0000541014147816 */ /* 0x000fe20000000009 */
[----:B------:R-:W-:Y:S01]  /*7f10*/  MUFU.EX2 R35, R35 ;  /* 0x0000002300237308 */ /* 0x000fe20000000800 */
[----:B-1----:R-:W-:-:S02]  /*7f20*/  F2FP.PACK_AB R23, R28, R29 ;  /* 0x0000001d1c17723e */ /* 0x002fc400000000ff */
[----:B------:R-:W-:Y:S01]  /*7f30*/  FMNMX.FTZ R3, R66, R3, !PT ;  /* 0x0000000342037209 */ /* 0x000fe20007810000 */
[--C-:B------:R-:W-:Y:S01]  /*7f40*/  HSET2.LE.AND R20, R20, R45.reuse, PT ;  /* 0x0000002d14147233 */ /* 0x100fe20003803000 */
[----:B------:R-:W-:Y:S02]  /*7f50*/  FMNMX.FTZ R8, R141, R8, !PT ;  /* 0x000000088d087209 */ /* 0x000fe40007810000 */
[----:B------:R-:W-:Y:S01]  /*7f60*/  PRMT R4, R5, 0x5410, R4 ;  /* 0x0000541005047816 */ /* 0x000fe20000000004 */
[----:B------:R-:W1:Y:S01]  /*7f70*/  MUFU.EX2 R34, R34 ;  /* 0x0000002200227308 */ /* 0x000e620000000800 */
[----:B------:R-:W-:Y:S02]  /*7f80*/  LOP3.LUT R23, R6, R23, RZ, 0xc0, !PT ;  /* 0x0000001706177212 */ /* 0x000fe400078ec0ff */
[----:B------:R-:W-:Y:S01]  /*7f90*/  FMNMX.FTZ R6, R252, R3, !PT ;  /* 0x00000003fc067209 */ /* 0x000fe20007810000 */
[----:B------:R-:W-:Y:S01]  /*7fa0*/  HSET2.LE.AND R21, R4, R45, PT ;  /* 0x0000002d04157233 */ /* 0x000fe20003803000 */
[----:B----4-:R-:W-:-:S02]  /*7fb0*/  F2FP.PACK_AB R5, R30, R31 ;  /* 0x0000001f1e05723e */ /* 0x010fc400000000ff */
[----:B------:R-:W-:Y:S01]  /*7fc0*/  F2FP.PACK_AB R3, R32, R33 ;  /* 0x000000212003723e */ /* 0x000fe200000000ff */
[----:B------:R-:W4:Y:S01]  /*7fd0*/  MUFU.EX2 R44, R44 ;  /* 0x0000002c002c7308 */ /* 0x000f220000000800 */
[----:B------:R-:W-:Y:S02]  /*7fe0*/  FMNMX.FTZ R8, R139, R8, !PT ;  /* 0x000000088b087209 */ /* 0x000fe40007810000 */
[----:B------:R-:W-:Y:S02]  /*7ff0*/  LOP3.LUT R22, R22, R5, RZ, 0xc0, !PT ;  /* 0x0000000516167212 */ /* 0x000fe400078ec0ff */
[----:B------:R-:W-:Y:S02]  /*8000*/  LOP3.LUT R20, R20, R3, RZ, 0xc0, !PT ;  /* 0x0000000314147212 */ /* 0x000fe400078ec0ff */
[----:B------:R-:W-:Y:S02]  /*8010*/  FMNMX.FTZ R5, R147, R8, !PT ;  /* 0x0000000893057209 */ /* 0x000fe40007810000 */
[----:B-1----:R-:W-:Y:S01]  /*8020*/  F2FP.PACK_AB R4, R34, R35 ;  /* 0x000000232204723e */ /* 0x002fe200000000ff */
[----:B------:R-:W1:Y:S01]  /*8030*/  LDSM.16.MT88.4 R8, [R185+0x6000] ;  /* 0x00600000b908783b */ /* 0x000e620000004200 */
[----:B------:R-:W-:-:S02]  /*8040*/  FMNMX.FTZ R3, R163, R6, !PT ;  /* 0x00000006a3037209 */ /* 0x000fc40007810000 */
[----:B------:R-:W-:Y:S02]  /*8050*/  LOP3.LUT R21, R21, R4, RZ, 0xc0, !PT ;  /* 0x0000000415157212 */ /* 0x000fe400078ec0ff */
[----:B------:R-:W-:Y:S01]  /*8060*/  FSEL R38, R0, RZ, P2 ;  /* 0x000000ff00267208 */ /* 0x000fe20001000000 */
[-C--:B----4-:R-:W-:Y:S01]  /*8070*/  FMUL.FTZ R124, R124, R44.reuse ;  /* 0x0000002c7c7c7220 */ /* 0x090fe20000410000 */
[----:B------:R-:W-:Y:S01]  /*8080*/  FMNMX.FTZ R6, R56, R5, !PT ;  /* 0x0000000538067209 */ /* 0x000fe20007810000 */
[----:B------:R-:W-:Y:S01]  /*8090*/  FMUL.FTZ R125, R125, R44 ;  /* 0x0000002c7d7d7220 */ /* 0x000fe20000410000 */
[----:B------:R-:W-:Y:S01]  /*80a0*/  FMNMX.FTZ R4, R142, R3, !PT ;  /* 0x000000038e047209 */ /* 0x000fe20007810000 */
[----:B------:R-:W-:Y:S01]  /*80b0*/  FADD.FTZ R38, R7, -R38 ;  /* 0x8000002607267221 */ /* 0x000fe20000010000 */
[----:B------:R-:W-:Y:S01]  /*80c0*/  FMNMX.FTZ R55, R57, R6, !PT ;  /* 0x0000000639377209 */ /* 0x000fe20007810000 */
[----:B------:R-:W-:Y:S01]  /*80d0*/  FMUL.FTZ R120, R120, R44 ;  /* 0x0000002c78787220 */ /* 0x000fe20000410000 */
[----:B------:R-:W-:Y:S01]  /*80e0*/  FMNMX.FTZ R3, R143, R4, !PT ;  /* 0x000000048f037209 */ /* 0x000fe20007810000 */
[----:B------:R-:W-:Y:S01]  /*80f0*/  FMUL.FTZ R38, R38, c[0x0][0x23c] ;  /* 0x00008f0026267a20 */ /* 0x000fe20000410000 */
[----:B------:R-:W4:Y:S01]  /*8100*/  LDSM.16.MT88.4 R4, [R184+0x6000] ;  /* 0x00600000b804783b */ /* 0x000f220000004200 */
[----:B------:R-:W-:Y:S01]  /*8110*/  FMNMX.FTZ R55, R52, R55, !PT ;  /* 0x0000003734377209 */ /* 0x000fe20007810000 */
[-C--:B------:R-:W-:Y:S01]  /*8120*/  FMUL.FTZ R121, R121, R44.reuse ;  /* 0x0000002c79797220 */ /* 0x080fe20000410000 */
[----:B------:R-:W-:Y:S01]  /*8130*/  FMNMX.FTZ R3, R156, R3, !PT ;  /* 0x000000039c037209 */ /* 0x000fe20007810000 */
[-C--:B------:R-:W-:Y:S01]  /*8140*/  FMUL.FTZ R72, R72, R44.reuse ;  /* 0x0000002c48487220 */ /* 0x080fe20000410000 */
[----:B------:R-:W-:Y:S01]  /*8150*/  FMNMX.FTZ R55, R50, R55, !PT ;  /* 0x0000003732377209 */ /* 0x000fe20007810000 */
[----:B------:R-:W2:Y:S01]  /*8160*/  MUFU.EX2 R38, R38 ;  /* 0x0000002600267308 */ /* 0x000ea20000000800 */
[----:B------:R-:W-:Y:S01]  /*8170*/  FMNMX.FTZ R3, R160, R3, !PT ;  /* 0x00000003a0037209 */ /* 0x000fe20007810000 */
[-C--:B------:R-:W-:Y:S01]  /*8180*/  FMUL.FTZ R73, R73, R44.reuse ;  /* 0x0000002c49497220 */ /* 0x080fe20000410000 */
[----:B------:R-:W-:Y:S01]  /*8190*/  FMNMX.FTZ R62, R40, R55, !PT ;  /* 0x00000037283e7209 */ /* 0x000fe20007810000 */
[-C--:B------:R-:W-:Y:S01]  /*81a0*/  FMUL.FTZ R76, R76, R44.reuse ;  /* 0x0000002c4c4c7220 */ /* 0x080fe20000410000 */
[----:B------:R-:W-:Y:S01]  /*81b0*/  FMNMX.FTZ R148, R58, R3, !PT ;  /* 0x000000033a947209 */ /* 0x000fe20007810000 */
[----:B------:R-:W-:Y:S01]  /*81c0*/  FMUL.FTZ R77, R77, R44 ;  /* 0x0000002c4d4d7220 */ /* 0x000fe20000410000 */
[----:B------:R-:W-:Y:S01]  /*81d0*/  FMNMX.FTZ R62, R41, R62, !PT ;  /* 0x0000003e293e7209 */ /* 0x000fe20007810000 */
[----:B------:R-:W-:Y:S01]  /*81e0*/  FMUL.FTZ R84, R84, R44 ;  /* 0x0000002c54547220 */ /* 0x000fe20000410000 */
[----:B------:R-:W-:Y:S01]  /*81f0*/  FMNMX.FTZ R55, R59, R148, !PT ;  /* 0x000000943b377209 */ /* 0x000fe20007810000 */
[----:B------:R-:W-:Y:S01]  /*8200*/  FMUL.FTZ R85, R85, R44 ;  /* 0x0000002c55557220 */ /* 0x000fe20000410000 */
[----:B------:R-:W-:Y:S01]  /*8210*/  FMNMX.FTZ R62, R39, R62, !PT ;  /* 0x0000003e273e7209 */ /* 0x000fe20007810000 */
[-C--:B------:R-:W-:Y:S01]  /*8220*/  FMUL.FTZ R108, R108, R44.reuse ;  /* 0x0000002c6c6c7220 */ /* 0x080fe20000410000 */
[----:B------:R-:W-:Y:S01]  /*8230*/  FMNMX.FTZ R55, R46, R55, !PT ;  /* 0x000000372e377209 */ /* 0x000fe20007810000 */
[----:B------:R-:W-:Y:S01]  /*8240*/  FMUL.FTZ R109, R109, R44 ;  /* 0x0000002c6d6d7220 */ /* 0x000fe20000410000 */
[----:B------:R-:W-:Y:S01]  /*8250*/  FMNMX.FTZ R3, R47, R62, !PT ;  /* 0x0000003e2f037209 */ /* 0x000fe20007810000 */
[-C--:B--2---:R-:W-:Y:S01]  /*8260*/  FMUL.FTZ R126, R126, R38.reuse ;  /* 0x000000267e7e7220 */ /* 0x084fe20000410000 */
[----:B------:R-:W-:Y:S01]  /*8270*/  FMNMX.FTZ R55, R48, R55, !PT ;  /* 0x0000003730377209 */ /* 0x000fe20007810000 */
[----:B------:R-:W-:-:S02]  /*8280*/  FMUL.FTZ R127, R127, R38 ;  /* 0x000000267f7f7220 */ /* 0x000fc40000410000 */
[-C--:B------:R-:W-:Y:S01]  /*8290*/  FMUL.FTZ R122, R122, R38.reuse ;  /* 0x000000267a7a7220 */ /* 0x080fe20000410000 */
[----:B------:R-:W2:Y:S01]  /*82a0*/  SHFL.BFLY PT, R62, R3, 0x2, 0x1f ;  /* 0x0c401f00033e7f89 */ /* 0x000ea200000e0000 */
[-C--:B------:R-:W-:Y:S01]  /*82b0*/  FMUL.FTZ R123, R123, R38.reuse ;  /* 0x000000267b7b7220 */ /* 0x080fe20000410000 */
[----:B------:R-:W-:Y:S01]  /*82c0*/  FMNMX.FTZ R148, R42, R55, !PT ;  /* 0x000000372a947209 */ /* 0x000fe20007810000 */
[-C--:B------:R-:W-:Y:S01]  /*82d0*/  FMUL.FTZ R74, R74, R38.reuse ;  /* 0x000000264a4a7220 */ /* 0x080fe20000410000 */
[----:B------:R-:W-:Y:S01]  /*82e0*/  HMMA.16816.F32 R124, R20, R16, R124 ;  /* 0x00000010147c723c */ /* 0x000fe2000000187c */
[----:B------:R-:W-:Y:S01]  /*82f0*/  FMUL.FTZ R75, R75, R38 ;  /* 0x000000264b4b7220 */ /* 0x000fe20000410000 */
[----:B------:R-:W-:Y:S01]  /*8300*/  FMNMX.FTZ R55, R43, R148, !PT ;  /* 0x000000942b377209 */ /* 0x000fe20007810000 */
[-C--:B------:R-:W-:Y:S02]  /*8310*/  FMUL.FTZ R78, R78, R38.reuse ;  /* 0x000000264e4e7220 */ /* 0x080fe40000410000 */
[----:B------:R-:W-:-:S02]  /*8320*/  FMUL.FTZ R79, R79, R38 ;  /* 0x000000264f4f7220 */ /* 0x000fc40000410000 */
[-C--:B------:R-:W-:Y:S01]  /*8330*/  FMUL.FTZ R86, R86, R38.reuse ;  /* 0x0000002656567220 */ /* 0x080fe20000410000 */
[C---:B------:R-:W-:Y:S01]  /*8340*/  HMMA.16816.F32 R120, R20.reuse, R18, R120 ;  /* 0x000000121478723c */ /* 0x040fe20000001878 */
[-C--:B------:R-:W-:Y:S02]  /*8350*/  FMUL.FTZ R87, R87, R38.reuse ;  /* 0x0000002657577220 */ /* 0x080fe40000410000 */
[-C--:B------:R-:W-:Y:S02]  /*8360*/  FMUL.FTZ R110, R110, R38.reuse ;  /* 0x000000266e6e7220 */ /* 0x080fe40000410000 */
[----:B------:R-:W-:Y:S02]  /*8370*/  FMUL.FTZ R111, R111, R38 ;  /* 0x000000266f6f7220 */ /* 0x000fe40000410000 */
[-C--:B------:R-:W-:Y:S01]  /*8380*/  FMUL.FTZ R92, R92, R44.reuse ;  /* 0x0000002c5c5c7220 */ /* 0x080fe20000410000 */
[----:B---3--:R-:W-:Y:S01]  /*8390*/  HMMA.16816.F32 R72, R20, R12, R72 ;  /* 0x0000000c1448723c */ /* 0x008fe20000001848 */
[----:B------:R-:W-:-:S02]  /*83a0*/  FMUL.FTZ R93, R93, R44 ;  /* 0x0000002c5d5d7220 */ /* 0x000fc40000410000 */
[-C--:B------:R-:W-:Y:S02]  /*83b0*/  FMUL.FTZ R94, R94, R38.reuse ;  /* 0x000000265e5e7220 */ /* 0x080fe40000410000 */
[----:B------:R-:W-:Y:S02]  /*83c0*/  FMUL.FTZ R95, R95, R38 ;  /* 0x000000265f5f7220 */ /* 0x000fe40000410000 */
[-C--:B------:R-:W-:Y:S01]  /*83d0*/  FMUL.FTZ R96, R96, R44.reuse ;  /* 0x0000002c60607220 */ /* 0x080fe20000410000 */
[----:B------:R-:W-:Y:S01]  /*83e0*/  HMMA.16816.F32 R76, R20, R14, R76 ;  /* 0x0000000e144c723c */ /* 0x000fe2000000184c */
[----:B------:R-:W-:Y:S02]  /*83f0*/  FMUL.FTZ R97, R97, R44 ;  /* 0x0000002c61617220 */ /* 0x000fe40000410000 */
[-C--:B------:R-:W-:Y:S02]  /*8400*/  FMUL.FTZ R98, R98, R38.reuse ;  /* 0x0000002662627220 */ /* 0x080fe40000410000 */
[----:B------:R-:W-:-:S03]  /*8410*/  FMUL.FTZ R99, R99, R38 ;  /* 0x0000002663637220 */ /* 0x000fc60000410000 */
[C---:B-1----:R-:W-:Y:S08]  /*8420*/  HMMA.16816.F32 R84, R20.reuse, R8, R84 ;  /* 0x000000081454723c */ /* 0x042ff00000001854 */
[C---:B------:R-:W-:Y:S08]  /*8430*/  HMMA.16816.F32 R108, R20.reuse, R10, R108 ;  /* 0x0000000a146c723c */ /* 0x040ff0000000186c */
[C---:B----4-:R-:W-:Y:S08]  /*8440*/  HMMA.16816.F32 R92, R20.reuse, R4, R92 ;  /* 0x00000004145c723c */ /* 0x050ff0000000185c */
[----:B------:R-:W-:Y:S07]  /*8450*/  HMMA.16816.F32 R96, R20, R6, R96 ;  /* 0x000000061460723c */ /* 0x000fee0000001860 */
[----:B------:R-:W-:-:S02]  /*8460*/  FMNMX.FTZ R20, R36, R55, !PT ;  /* 0x0000003724147209 */ /* 0x000fc40007810000 */
[----:B------:R-:W-:Y:S01]  /*8470*/  LOP3.LUT R22, R61, UR15, R176, 0x96, !PT ;  /* 0x0000000f3d167c12 */ /* 0x000fe2000f8e96b0 */
[----:B------:R-:W-:Y:S01]  /*8480*/  IMAD.WIDE.U32 R60, R60, -0x2daee0ad, RZ ;  /* 0xd2511f533c3c7825 */ /* 0x000fe200078e00ff */
[----:B------:R-:W-:Y:S02]  /*8490*/  FMNMX.FTZ R20, R37, R20, !PT ;  /* 0x0000001425147209 */ /* 0x000fe40007810000 */
[----:B--2---:R-:W-:Y:S01]  /*84a0*/  FMNMX.FTZ R55, R3, R62, !PT ;  /* 0x0000003e03377209 */ /* 0x004fe20007810000 */
[----:B------:R-:W-:Y:S02]  /*84b0*/  IMAD.WIDE.U32 R62, R22, -0x2daee0ad, RZ ;  /* 0xd2511f53163e7825 */ /* 0x000fe400078e00ff */
[----:B------:R-:W1:Y:S03]  /*84c0*/  SHFL.BFLY PT, R21, R20, 0x2, 0x1f ;  /* 0x0c401f0014157f89 */ /* 0x000e6600000e0000 */
[----:B------:R-:W-:Y:S01]  /*84d0*/  LOP3.LUT R22, R63, UR12, R157, 0x96, !PT ;  /* 0x0000000c3f167c12 */ /* 0x000fe2000f8e969d */
[----:B------:R-:W2:Y:S01]  /*84e0*/  SHFL.BFLY PT, R176, R55, 0x1, 0x1f ;  /* 0x0c201f0037b07f89 */ /* 0x000ea200000e0000 */
[----:B------:R-:W-:-:S03]  /*84f0*/  LOP3.LUT R3, R61, UR10, R62, 0x96, !PT ;  /* 0x0000000a3d037c12 */ /* 0x000fc6000f8e963e */
[----:B------:R-:W-:-:S04]  /*8500*/  IMAD.WIDE.U32 R62, R22, -0x326172a9, RZ ;  /* 0xcd9e8d57163e7825 */ /* 0x000fc800078e00ff */
[----:B------:R-:W-:Y:S01]  /*8510*/  IMAD.WIDE.U32 R192, R3, -0x326172a9, RZ ;  /* 0xcd9e8d5703c07825 */ /* 0x000fe200078e00ff */
[----:B------:R-:W-:Y:S02]  /*8520*/  LOP3.LUT R22, R63, UR11, R240, 0x96, !PT ;  /* 0x0000000b3f167c12 */ /* 0x000fe4000f8e96f0 */
[----:B------:R-:W-:Y:S01]  /*8530*/  LOP3.LUT R153, R149, UR7, R152, 0x96, !PT ;  /* 0x0000000795997c12 */ /* 0x000fe2000f8e9698 */
[----:B------:R-:W-:Y:S01]  /*8540*/  IMAD.MOV.U32 R151, RZ, RZ, R193 ;  /* 0x000000ffff977224 */ /* 0x000fe200078e00c1 */
[----:B------:R-:W-:Y:S01]  /*8550*/  LOP3.LUT R3, R193, UR9, R62, 0x96, !PT ;  /* 0x00000009c1037c12 */ /* 0x000fe2000f8e963e */
[----:B------:R-:W-:-:S04]  /*8560*/  IMAD.WIDE.U32 R22, R22, -0x2daee0ad, RZ ;  /* 0xd2511f5316167825 */ /* 0x000fc800078e00ff */
[----:B------:R-:W-:Y:S01]  /*8570*/  IMAD.WIDE.U32 R180, R3, -0x2daee0ad, RZ ;  /* 0xd2511f5303b47825 */ /* 0x000fe200078e00ff */
[----:B------:R-:W-:Y:S02]  /*8580*/  LOP3.LUT R23, R23, UR8, R60, 0x96, !PT ;  /* 0x0000000817177c12 */ /* 0x000fe4000f8e963c */
[----:B-1----:R-:W-:Y:S02]  /*8590*/  FMNMX.FTZ R20, R20, R21, !PT ;  /* 0x0000001514147209 */ /* 0x002fe40007810000 */
[----:B------:R-:W-:Y:S01]  /*85a0*/  LOP3.LUT R21, R181, UR6, R22, 0x96, !PT ;  /* 0x00000006b5157c12 */ /* 0x000fe2000f8e9616 */
[----:B------:R-:W-:Y:S01]  /*85b0*/  IMAD.WIDE.U32 R182, R23, -0x326172a9, RZ ;  /* 0xcd9e8d5717b67825 */ /* 0x000fe200078e00ff */
[----:B--2---:R-:W-:Y:S01]  /*85c0*/  FMNMX.FTZ R176, R55, R176, !PT ;  /* 0x000000b037b07209 */ /* 0x004fe20007810000 */
[----:B------:R-:W1:Y:S02]  /*85d0*/  SHFL.BFLY PT, R3, R20, 0x1, 0x1f ;  /* 0x0c201f0014037f89 */ /* 0x000e6400000e0000 */
[----:B------:R-:W-:Y:S01]  /*85e0*/  IMAD.WIDE.U32 R60, R21, -0x326172a9, RZ ;  /* 0xcd9e8d57153c7825 */ /* 0x000fe200078e00ff */
[----:B------:R-:W-:-:S03]  /*85f0*/  FSETP.NEU.FTZ.AND P3, PT, R176, -INF , PT ;  /* 0xff800000b000780b */ /* 0x000fc60003f7d000 */
[----:B------:R-:W-:Y:S01]  /*8600*/  FMUL.FTZ R148, R176, c[0x0][0x23c] ;  /* 0x00008f00b0947a20 */ /* 0x000fe20000410000 */
[C---:B------:R-:W-:Y:S02]  /*8610*/  LOP3.LUT R21, R60.reuse, 0xffff, RZ, 0xc0, !PT ;  /* 0x0000ffff3c157812 */ /* 0x040fe400078ec0ff */
[----:B------:R-:W-:Y:S02]  /*8620*/  LOP3.LUT R22, R60, 0xff, RZ, 0xc0, !PT ;  /* 0x000000ff3c167812 */ /* 0x000fe400078ec0ff */
[----:B------:R-:W-:Y:S02]  /*8630*/  SHF.R.U32.HI R21, RZ, 0x8, R21 ;  /* 0x00000008ff157819 */ /* 0x000fe40000011615 */
[----:B------:R-:W-:Y:S02]  /*8640*/  FSEL R148, R148, RZ, P3 ;  /* 0x000000ff94947208 */ /* 0x000fe40001800000 */
[----:B------:R-:W-:Y:S02]  /*8650*/  PRMT R22, R22, 0x5410, R21 ;  /* 0x0000541016167816 */ /* 0x000fe40000000015 */
[----:B------:R-:W-:Y:S01]  /*8660*/  SHF.R.U32.HI R21, RZ, 0x18, R60 ;  /* 0x00000018ff157819 */ /* 0x000fe2000001163c */
[----:B------:R-:W-:-:S02]  /*8670*/  FFMA.FTZ R63, R54, c[0x0][0x23c], -R148 ;  /* 0x00008f00363f7a23 */ /* 0x000fc40000010894 */
[----:B------:R-:W-:Y:S01]  /*8680*/  FFMA.FTZ R62, R53, c[0x0][0x23c], -R148 ;  /* 0x00008f00353e7a23 */ /* 0x000fe20000010894 */
[----:B------:R-:W-:Y:S01]  /*8690*/  HSET2.LE.AND R22, R22, R45, PT ;  /* 0x0000002d16167233 */ /* 0x000fe20003803000 */
[----:B-1----:R-:W-:Y:S02]  /*86a0*/  FMNMX.FTZ R3, R20, R3, !PT ;  /* 0x0000000314037209 */ /* 0x002fe40007810000 */
[----:B------:R-:W-:Y:S01]  /*86b0*/  MUFU.EX2 R63, R63 ;  /* 0x0000003f003f7308 */ /* 0x000fe20000000800 */
[----:B------:R-:W-:Y:S01]  /*86c0*/  SHF.R.U32.HI R20, RZ, 0x10, R60 ;  /* 0x00000010ff147819 */ /* 0x000fe2000001163c */
[----:B------:R-:W-:Y:S01]  /*86d0*/  FFMA.FTZ R60, R165, c[0x0][0x23c], -R148 ;  /* 0x00008f00a53c7a23 */ /* 0x000fe20000010894 */
[C---:B------:R-:W-:Y:S01]  /*86e0*/  FSETP.NEU.FTZ.AND P2, PT, R3.reuse, -INF , PT ;  /* 0xff8000000300780b */ /* 0x040fe20003f5d000 */
[----:B------:R-:W-:Y:S01]  /*86f0*/  FMUL.FTZ R133, R3, c[0x0][0x23c] ;  /* 0x00008f0003857a20 */ /* 0x000fe20000410000 */
[----:B------:R-:W-:-:S03]  /*8700*/  LOP3.LUT R20, R20, 0xff, RZ, 0xc0, !PT ;  /* 0x000000ff14147812 */ /* 0x000fc600078ec0ff */
[----:B------:R-:W-:Y:S01]  /*8710*/  MUFU.EX2 R60, R60 ;  /* 0x0000003c003c7308 */ /* 0x000fe20000000800 */
[----:B------:R-:W-:Y:S02]  /*8720*/  PRMT R20, R20, 0x5410, R21 ;  /* 0x0000541014147816 */ /* 0x000fe40000000015 */
[----:B------:R-:W-:Y:S01]  /*8730*/  LOP3.LUT R21, R61, UR16, R182, 0x96, !PT ;  /* 0x000000103d157c12 */ /* 0x000fe2000f8e96b6 */
[----:B------:R-:W-:Y:S01]  /*8740*/  FFMA.FTZ R61, R161, c[0x0][0x23c], -R148 ;  /* 0x00008f00a13d7a23 */ /* 0x000fe20000010894 */
[----:B------:R-:W-:Y:S01]  /*8750*/  FSEL R133, R133, RZ, P2 ;  /* 0x000000ff85857208 */ /* 0x000fe20001000000 */
[----:B------:R-:W-:Y:S01]  /*8760*/  HSET2.LE.AND R20, R20, R45, PT ;  /* 0x0000002d14147233 */ /* 0x000fe20003803000 */
[C---:B------:R-:W-:Y:S01]  /*8770*/  LOP3.LUT R150, R21.reuse, 0xffff, RZ, 0xc0, !PT ;  /* 0x0000ffff15967812 */ /* 0x040fe200078ec0ff */
[----:B------:R-:W-:Y:S01]  /*8780*/  MUFU.EX2 R62, R62 ;  /* 0x0000003e003e7308 */ /* 0x000fe20000000800 */
[----:B------:R-:W-:Y:S01]  /*8790*/  LOP3.LUT R23, R21, 0xff, RZ, 0xc0, !PT ;  /* 0x000000ff15177812 */ /* 0x000fe200078ec0ff */
[--C-:B------:R-:W-:Y:S01]  /*87a0*/  FFMA.FTZ R54, R252, c[0x0][0x23c], -R133.reuse ;  /* 0x00008f00fc367a23 */ /* 0x100fe20000010885 */
[----:B------:R-:W-:Y:S01]  /*87b0*/  SHF.R.U32.HI R150, RZ, 0x8, R150 ;  /* 0x00000008ff967819 */ /* 0x000fe20000011696 */
[--C-:B------:R-:W-:Y:S01]  /*87c0*/  FFMA.FTZ R53, R163, c[0x0][0x23c], -R133.reuse ;  /* 0x00008f00a3357a23 */ /* 0x100fe20000010885 */
[----:B------:R-:W-:Y:S01]  /*87d0*/  FSEL R252, R176, RZ, P3 ;  /* 0x000000ffb0fc7208 */ /* 0x000fe20001800000 */
[----:B------:R-:W-:Y:S01]  /*87e0*/  FFMA.FTZ R55, R154, c[0x0][0x23c], -R133 ;  /* 0x00008f009a377a23 */ /* 0x000fe20000010885 */
[----:B------:R-:W-:Y:S01]  /*87f0*/  PRMT R150, R23, 0x5410, R150 ;  /* 0x0000541017967816 */ /* 0x000fe20000000096 */
[----:B------:R-:W1:Y:S01]  /*8800*/  MUFU.EX2 R61, R61 ;  /* 0x0000003d003d7308 */ /* 0x000e620000000800 */
[----:B------:R-:W-:Y:S01]  /*8810*/  SHF.R.U32.HI R23, RZ, 0x10, R21 ;  /* 0x00000010ff177819 */ /* 0x000fe20000011615 */
[----:B------:R-:W-:Y:S01]  /*8820*/  FFMA.FTZ R66, R66, c[0x0][0x23c], -R133 ;  /* 0x00008f0042427a23 */ /* 0x000fe20000010885 */
[----:B------:R-:W-:-:S02]  /*8830*/  SHF.R.U32.HI R154, RZ, 0x18, R21 ;  /* 0x00000018ff9a7819 */ /* 0x000fc40000011615 */
[----:B------:R-:W-:Y:S02]  /*8840*/  LOP3.LUT R23, R23, 0xff, RZ, 0xc0, !PT ;  /* 0x000000ff17177812 */ /* 0x000fe400078ec0ff */
[----:B------:R-:W-:Y:S01]  /*8850*/  FSEL R21, R3, RZ, P2 ;  /* 0x000000ff03157208 */ /* 0x000fe20001000000 */
[----:B------:R-:W-:Y:S01]  /*8860*/  MUFU.EX2 R54, R54 ;  /* 0x0000003600367308 */ /* 0x000fe20000000800 */
[----:B------:R-:W-:Y:S01]  /*8870*/  PRMT R154, R23, 0x5410, R154 ;  /* 0x00005410179a7816 */ /* 0x000fe2000000009a */
[----:B------:R-:W-:Y:S02]  /*8880*/  FADD.FTZ R23, R135, -R252 ;  /* 0x800000fc87177221 */ /* 0x000fe40000010000 */
[----:B------:R-:W-:Y:S02]  /*8890*/  FADD.FTZ R21, R134, -R21 ;  /* 0x8000001586157221 */ /* 0x000fe40000010000 */
[----:B------:R-:W-:Y:S02]  /*88a0*/  FMUL.FTZ R134, R23, c[0x0][0x23c] ;  /* 0x00008f0017867a20 */ /* 0x000fe40000410000 */
[----:B------:R-:W2:Y:S01]  /*88b0*/  MUFU.EX2 R53, R53 ;  /* 0x0000003500357308 */ /* 0x000ea20000000800 */
[----:B------:R-:W-:Y:S01]  /*88c0*/  FMUL.FTZ R67, R21, c[0x0][0x23c] ;  /* 0x00008f0015437a20 */ /* 0x000fe20000410000 */
[----:B-1----:R-:W-:-:S02]  /*88d0*/  F2FP.PACK_AB R23, R60, R61 ;  /* 0x0000003d3c17723e */ /* 0x002fc400000000ff */
[----:B------:R-:W-:Y:S02]  /*88e0*/  F2FP.PACK_AB R21, R62, R63 ;  /* 0x0000003f3e15723e */ /* 0x000fe400000000ff */
[----:B------:R-:W-:Y:S02]  /*88f0*/  LOP3.LUT R22, R22, R23, RZ, 0xc0, !PT ;  /* 0x0000001716167212 */ /* 0x000fe400078ec0ff */
[----:B------:R-:W-:Y:S08]  /*8900*/  MUFU.EX2 R55, R55 ;  /* 0x0000003700377308 */ /* 0x000ff00000000800 */
[----:B------:R-:W1:Y:S01]  /*8910*/  MUFU.EX2 R66, R66 ;  /* 0x0000004200427308 */ /* 0x000e620000000800 */
[----:B--2---:R-:W-:-:S04]  /*8920*/  F2FP.PACK_AB R23, R53, R54 ;  /* 0x000000363517723e */ /* 0x004fc800000000ff */
[----:B------:R-:W-:Y:S01]  /*8930*/  LOP3.LUT R23, R20, R23, RZ, 0xc0, !PT ;  /* 0x0000001714177212 */ /* 0x000fe200078ec0ff */
[--C-:B------:R-:W-:Y:S02]  /*8940*/  HSET2.LE.AND R20, R150, R45.reuse, PT ;  /* 0x0000002d96147233 */ /* 0x100fe40003803000 */
[----:B------:R-:W2:Y:S03]  /*8950*/  MUFU.EX2 R134, R134 ;  /* 0x0000008600867308 */ /* 0x000ea60000000800 */
[----:B------:R-:W-:Y:S01]  /*8960*/  LOP3.LUT R20, R20, R21, RZ, 0xc0, !PT ;  /* 0x0000001514147212 */ /* 0x000fe200078ec0ff */
[----:B------:R-:W-:-:S04]  /*8970*/  HSET2.LE.AND R21, R154, R45, PT ;  /* 0x0000002d9a157233 */ /* 0x000fc80003803000 */
[----:B------:R-:W3:Y:S01]  /*8980*/  MUFU.EX2 R67, R67 ;  /* 0x0000004300437308 */ /* 0x000ee20000000800 */
[----:B-1----:R-:W-:-:S04]  /*8990*/  F2FP.PACK_AB R150, R66, R55 ;  /* 0x000000374296723e */ /* 0x002fc800000000ff */
[----:B------:R-:W-:Y:S01]  /*89a0*/  LOP3.LUT R21, R21, R150, RZ, 0xc0, !PT ;  /* 0x0000009615157212 */ /* 0x000fe200078ec0ff */
[----:B------:R-:W-:Y:S02]  /*89b0*/  IMAD.MOV.U32 R150, RZ, RZ, R192 ;  /* 0x000000ffff967224 */ /* 0x000fe400078e00c0 */
[-C--:B--2---:R-:W-:Y:S01]  /*89c0*/  FMUL.FTZ R68, R68, R134.reuse ;  /* 0x0000008644447220 */ /* 0x084fe20000410000 */
[----:B------:R1:W5:Y:S01]  /*89d0*/  LDL.LU.64 R192, [R1+0x18] ;  /* 0x0000180001c07983 */ /* 0x0003620000300a00 */
[-C--:B------:R-:W-:Y:S02]  /*89e0*/  FMUL.FTZ R69, R69, R134.reuse ;  /* 0x0000008645457220 */ /* 0x080fe40000410000 */
[-C--:B------:R-:W-:Y:S02]  /*89f0*/  FMUL.FTZ R112, R112, R134.reuse ;  /* 0x0000008670707220 */ /* 0x080fe40000410000 */
[----:B------:R-:W-:Y:S02]  /*8a00*/  FMUL.FTZ R113, R113, R134 ;  /* 0x0000008671717220 */ /* 0x000fe40000410000 */
[----:B---3--:R-:W-:-:S02]  /*8a10*/  FMUL.FTZ R70, R70, R67 ;  /* 0x0000004346467220 */ /* 0x008fc40000410000 */
[-C--:B------:R-:W-:Y:S02]  /*8a20*/  FMUL.FTZ R71, R71, R67.reuse ;  /* 0x0000004347477220 */ /* 0x080fe40000410000 */
[-C--:B------:R-:W-:Y:S02]  /*8a30*/  FMUL.FTZ R114, R114, R67.reuse ;  /* 0x0000004372727220 */ /* 0x080fe40000410000 */
[-C--:B------:R-:W-:Y:S02]  /*8a40*/  FMUL.FTZ R115, R115, R67.reuse ;  /* 0x0000004373737220 */ /* 0x080fe40000410000 */
[-C--:B------:R-:W-:Y:S01]  /*8a50*/  FMUL.FTZ R128, R128, R134.reuse ;  /* 0x0000008680807220 */ /* 0x080fe20000410000 */
[----:B------:R-:W-:Y:S01]  /*8a60*/  HMMA.16816.F32 R68, R20, R12, R68 ;  /* 0x0000000c1444723c */ /* 0x000fe20000001844 */
[----:B------:R-:W-:Y:S02]  /*8a70*/  FMUL.FTZ R129, R129, R134 ;  /* 0x0000008681817220 */ /* 0x000fe40000410000 */
[----:B------:R-:W-:-:S02]  /*8a80*/  FMUL.FTZ R130, R130, R67 ;  /* 0x0000004382827220 */ /* 0x000fc40000410000 */
[-C--:B------:R-:W-:Y:S02]  /*8a90*/  FMUL.FTZ R131, R131, R67.reuse ;  /* 0x0000004383837220 */ /* 0x080fe40000410000 */
[----:B------:R-:W-:Y:S02]  /*8aa0*/  IMAD.MOV.U32 R12, RZ, RZ, R180 ;  /* 0x000000ffff0c7224 */ /* 0x000fe400078e00b4 */
[----:B------:R-:W-:Y:S01]  /*8ab0*/  IMAD.MOV.U32 R13, RZ, RZ, R181 ;  /* 0x000000ffff0d7224 */ /* 0x000fe200078e00b5 */
[----:B------:R-:W-:Y:S01]  /*8ac0*/  HMMA.16816.F32 R112, R20, R14, R112 ;  /* 0x0000000e1470723c */ /* 0x000fe20000001870 */
[-C--:B------:R-:W-:Y:S02]  /*8ad0*/  FMUL.FTZ R80, R80, R134.reuse ;  /* 0x0000008650507220 */ /* 0x080fe40000410000 */
[----:B------:R-:W-:Y:S02]  /*8ae0*/  FMUL.FTZ R81, R81, R134 ;  /* 0x0000008651517220 */ /* 0x000fe40000410000 */
[----:B------:R-:W-:-:S02]  /*8af0*/  FMUL.FTZ R82, R82, R67 ;  /* 0x0000004352527220 */ /* 0x000fc40000410000 */
[----:B------:R-:W-:Y:S01]  /*8b00*/  FMUL.FTZ R83, R83, R67 ;  /* 0x0000004353537220 */ /* 0x000fe20000410000 */
[----:B------:R-:W-:Y:S01]  /*8b10*/  HMMA.16816.F32 R128, R20, R16, R128 ;  /* 0x000000101480723c */ /* 0x000fe20000001880 */
[----:B------:R-:W-:Y:S02]  /*8b20*/  IMAD.MOV.U32 R14, RZ, RZ, R12 ;  /* 0x000000ffff0e7224 */ /* 0x000fe400078e000c */
[----:B------:R-:W-:Y:S02]  /*8b30*/  IMAD.MOV.U32 R15, RZ, RZ, R13 ;  /* 0x000000ffff0f7224 */ /* 0x000fe400078e000d */
[----:B------:R-:W-:Y:S02]  /*8b40*/  FFMA.FTZ R248, R248, c[0x0][0x23c], -R137 ;  /* 0x00008f00f8f87a23 */ /* 0x000fe40000010889 */
[-C--:B------:R-:W-:Y:S02]  /*8b50*/  FMUL.FTZ R104, R104, R134.reuse ;  /* 0x0000008668687220 */ /* 0x080fe40000410000 */
[----:B------:R-:W-:-:S02]  /*8b60*/  FMUL.FTZ R105, R105, R134 ;  /* 0x0000008669697220 */ /* 0x000fc40000410000 */
[-C--:B------:R-:W-:Y:S02]  /*8b70*/  FMUL.FTZ R106, R106, R67.reuse ;  /* 0x000000436a6a7220 */ /* 0x080fe40000410000 */
[----:B------:R-:W-:Y:S02]  /*8b80*/  FMUL.FTZ R107, R107, R67 ;  /* 0x000000436b6b7220 */ /* 0x000fe40000410000 */
[----:B------:R-:W-:Y:S01]  /*8b90*/  IMAD.WIDE.U32 R12, R153, -0x2daee0ad, RZ ;  /* 0xd2511f53990c7825 */ /* 0x000fe200078e00ff */
[----:B------:R-:W-:Y:S03]  /*8ba0*/  HMMA.16816.F32 R80, R20, R8, R80 ;  /* 0x000000081450723c */ /* 0x000fe60000001850 */
[----:B------:R-:W-:Y:S01]  /*8bb0*/  IMAD.MOV.U32 R16, RZ, RZ, R190 ;  /* 0x000000ffff107224 */ /* 0x000fe200078e00be */
[----:B------:R2:W-:Y:S01]  /*8bc0*/  MUFU.EX2 R149, R248 ;  /* 0x000000f800957308 */ /* 0x0005e20000000800 */
[----:B------:R-:W-:-:S02]  /*8bd0*/  FFMA.FTZ R135, R246, c[0x0][0x23c], -R137 ;  /* 0x00008f00f6877a23 */ /* 0x000fc40000010889 */
[----:B------:R-:W-:Y:S01]  /*8be0*/  IMAD.MOV.U32 R246, RZ, RZ, R150 ;  /* 0x000000fffff67224 */ /* 0x000fe200078e0096 */
[----:B------:R-:W-:Y:S01]  /*8bf0*/  LOP3.LUT R9, R12, 0xffff, RZ, 0xc0, !PT ;  /* 0x0000ffff0c097812 */ /* 0x000fe200078ec0ff */
[----:B------:R-:W-:Y:S02]  /*8c00*/  IMAD.MOV.U32 R247, RZ, RZ, R151 ;  /* 0x000000fffff77224 */ /* 0x000fe400078e0097 */
[-C--:B------:R-:W-:Y:S02]  /*8c10*/  FMUL.FTZ R88, R88, R134.reuse ;  /* 0x0000008658587220 */ /* 0x080fe40000410000 */
[----:B------:R-:W-:Y:S02]  /*8c20*/  FMUL.FTZ R89, R89, R134 ;  /* 0x0000008659597220 */ /* 0x000fe40000410000 */
[-C--:B------:R-:W-:Y:S02]  /*8c30*/  FMUL.FTZ R90, R90, R67.reuse ;  /* 0x000000435a5a7220 */ /* 0x080fe40000410000 */
[----:B------:R-:W-:-:S02]  /*8c40*/  FMUL.FTZ R91, R91, R67 ;  /* 0x000000435b5b7220 */ /* 0x000fc40000410000 */
[--C-:B------:R-:W-:Y:S02]  /*8c50*/  FFMA.FTZ R150, R224, c[0x0][0x23c], -R137.reuse ;  /* 0x00008f00e0967a23 */ /* 0x100fe40000010889 */
[----:B--2---:R-:W-:Y:S02]  /*8c60*/  IMAD.MOV.U32 R248, RZ, RZ, R16 ;  /* 0x000000fffff87224 */ /* 0x004fe400078e0010 */
[----:B------:R-:W-:Y:S02]  /*8c70*/  FFMA.FTZ R152, R244, c[0x0][0x23c], -R137 ;  /* 0x00008f00f4987a23 */ /* 0x000fe40000010889 */
[--C-:B------:R-:W-:Y:S02]  /*8c80*/  FFMA.FTZ R154, R174, c[0x0][0x23c], -R49.reuse ;  /* 0x00008f00ae9a7a23 */ /* 0x100fe40000010831 */
[--C-:B------:R-:W-:Y:S01]  /*8c90*/  FFMA.FTZ R151, R172, c[0x0][0x23c], -R49.reuse ;  /* 0x00008f00ac977a23 */ /* 0x100fe20000010831 */
[----:B------:R-:W-:Y:S01]  /*8ca0*/  HMMA.16816.F32 R104, R20, R4, R104 ;  /* 0x000000041468723c */ /* 0x000fe20000001868 */
[----:B------:R-:W-:-:S02]  /*8cb0*/  FFMA.FTZ R153, R170, c[0x0][0x23c], -R49 ;  /* 0x00008f00aa997a23 */ /* 0x000fc40000010831 */
[-C--:B------:R-:W-:Y:S02]  /*8cc0*/  FMUL.FTZ R100, R100, R134.reuse ;  /* 0x0000008664647220 */ /* 0x080fe40000410000 */
[-C--:B------:R-:W-:Y:S02]  /*8cd0*/  FMUL.FTZ R101, R101, R134.reuse ;  /* 0x0000008665657220 */ /* 0x080fe40000410000 */
[-C--:B------:R-:W-:Y:S02]  /*8ce0*/  FMUL.FTZ R102, R102, R67.reuse ;  /* 0x0000004366667220 */ /* 0x080fe40000410000 */
[-C--:B------:R-:W-:Y:S02]  /*8cf0*/  FMUL.FTZ R103, R103, R67.reuse ;  /* 0x0000004367677220 */ /* 0x080fe40000410000 */
[----:B------:R-:W-:Y:S01]  /*8d00*/  FFMA.FTZ R168, R168, c[0x0][0x23c], -R49 ;  /* 0x00008f00a8a87a23 */ /* 0x000fe20000010831 */
[----:B------:R-:W-:Y:S01]  /*8d10*/  SHF.R.U32.HI R4, RZ, 0x10, R12 ;  /* 0x00000010ff047819 */ /* 0x000fe2000001160c */
[-C--:B------:R-:W-:Y:S01]  /*8d20*/  FMUL.FTZ R116, R116, R134.reuse ;  /* 0x0000008674747220 */ /* 0x080fe20000410000 */
[----:B------:R-:W-:Y:S01]  /*8d30*/  LOP3.LUT R8, R12, 0xff, RZ, 0xc0, !PT ;  /* 0x000000ff0c087812 */ /* 0x000fe200078ec0ff */
[----:B------:R-:W-:Y:S01]  /*8d40*/  FMUL.FTZ R117, R117, R134 ;  /* 0x0000008675757220 */ /* 0x000fe20000410000 */
[----:B------:R-:W-:Y:S01]  /*8d50*/  SHF.R.U32.HI R9, RZ, 0x8, R9 ;  /* 0x00000008ff097819 */ /* 0x000fe20000011609 */
[----:B------:R-:W-:Y:S01]  /*8d60*/  MUFU.EX2 R135, R135 ;  /* 0x0000008700877308 */ /* 0x000fe20000000800 */
[----:B------:R-:W-:Y:S01]  /*8d70*/  LOP3.LUT R5, R13, UR17, R248, 0x96, !PT ;  /* 0x000000110d057c12 */ /* 0x000fe2000f8e96f8 */
[----:B------:R-:W-:Y:S01]  /*8d80*/  HMMA.16816.F32 R88, R20, R10, R88 ;  /* 0x0000000a1458723c */ /* 0x000fe20000001858 */
[----:B------:R-:W-:Y:S01]  /*8d90*/  LOP3.LUT R4, R4, 0xff, RZ, 0xc0, !PT ;  /* 0x000000ff04047812 */ /* 0x000fe200078ec0ff */
[-C--:B------:R-:W-:Y:S01]  /*8da0*/  FMUL.FTZ R118, R118, R67.reuse ;  /* 0x0000004376767220 */ /* 0x080fe20000410000 */
[----:B------:R-:W-:Y:S01]  /*8db0*/  PRMT R8, R8, 0x5410, R9 ;  /* 0x0000541008087816 */ /* 0x000fe20000000009 */
[----:B------:R-:W-:-:S02]  /*8dc0*/  FMUL.FTZ R119, R119, R67 ;  /* 0x0000004377777220 */ /* 0x000fc40000410000 */
[----:B------:R-:W-:Y:S01]  /*8dd0*/  MUFU.EX2 R150, R150 ;  /* 0x0000009600967308 */ /* 0x000fe20000000800 */
[----:B------:R-:W-:Y:S01]  /*8de0*/  SHF.R.U32.HI R11, RZ, 0x18, R12 ;  /* 0x00000018ff0b7819 */ /* 0x000fe2000001160c */
[----:B------:R-:W-:Y:S01]  /*8df0*/  HMMA.16816.F32 R100, R20, R6, R100 ;  /* 0x000000061464723c */ /* 0x000fe20000001864 */
[----:B------:R-:W-:Y:S01]  /*8e00*/  SHF.R.U32.HI R9, RZ, 0x10, R5 ;  /* 0x00000010ff097819 */ /* 0x000fe20000011605 */
[----:B------:R-:W-:-:S04]  /*8e10*/  IMAD.MOV.U32 R17, RZ, RZ, R191 ;  /* 0x000000ffff117224 */ /* 0x000fc800078e00bf */
[----:B------:R-:W2:Y:S01]  /*8e20*/  MUFU.EX2 R152, R152 ;  /* 0x0000009800987308 */ /* 0x000ea20000000800 */
[----:B------:R-:W-:-:S07]  /*8e30*/  LOP3.LUT R7, R5, 0xffff, RZ, 0xc0, !PT ;  /* 0x0000ffff05077812 */ /* 0x000fce00078ec0ff */
[----:B------:R-:W-:Y:S01]  /*8e40*/  MUFU.EX2 R154, R154 ;  /* 0x0000009a009a7308 */ /* 0x000fe20000000800 */
[----:B------:R-:W-:-:S07]  /*8e50*/  PRMT R4, R4, 0x5410, R11 ;  /* 0x0000541004047816 */ /* 0x000fce000000000b */
[----:B------:R-:W3:Y:S01]  /*8e60*/  MUFU.EX2 R151, R151 ;  /* 0x0000009700977308 */ /* 0x000ee20000000800 */
[----:B------:R-:W-:Y:S02]  /*8e70*/  LOP3.LUT R6, R5, 0xff, RZ, 0xc0, !PT ;  /* 0x000000ff05067812 */ /* 0x000fe400078ec0ff */
[----:B------:R-:W-:-:S05]  /*8e80*/  SHF.R.U32.HI R10, RZ, 0x18, R5 ;  /* 0x00000018ff0a7819 */ /* 0x000fca0000011605 */
[----:B------:R-:W-:Y:S01]  /*8e90*/  MUFU.EX2 R153, R153 ;  /* 0x0000009900997308 */ /* 0x000fe20000000800 */
[----:B------:R-:W-:-:S07]  /*8ea0*/  SHF.R.U32.HI R7, RZ, 0x8, R7 ;  /* 0x00000008ff077819 */ /* 0x000fce0000011607 */
[----:B------:R-:W4:Y:S01]  /*8eb0*/  MUFU.EX2 R168, R168 ;  /* 0x000000a800a87308 */ /* 0x000f220000000800 */
[----:B------:R-:W-:Y:S01]  /*8ec0*/  LOP3.LUT R5, R9, 0xff, RZ, 0xc0, !PT ;  /* 0x000000ff09057812 */ /* 0x000fe200078ec0ff */
[----:B------:R-:W-:Y:S01]  /*8ed0*/  HMMA.16816.F32 R116, R20, R18, R116 ;  /* 0x000000121474723c */ /* 0x000fe20000001874 */
[----:B------:R1:W5:Y:S01]  /*8ee0*/  LDL.LU.64 R190, [R1+0x10] ;  /* 0x0000100001be7983 */ /* 0x0003620000300a00 */
[----:B------:R-:W-:-:S05]  /*8ef0*/  PRMT R6, R6, 0x5410, R7 ;  /* 0x0000541006067816 */ /* 0x000fca0000000007 */
[--C-:B------:R-:W-:Y:S01]  /*8f00*/  HSET2.LE.AND R23, R4, R45.reuse, PT ;  /* 0x0000002d04177233 */ /* 0x100fe20003803000 */
[----:B------:R-:W-:Y:S01]  /*8f10*/  IMAD.MOV.U32 R18, RZ, RZ, R182 ;  /* 0x000000ffff127224 */ /* 0x000fe200078e00b6 */
[----:B------:R-:W-:Y:S01]  /*8f20*/  PRMT R4, R5, 0x5410, R10 ;  /* 0x0000541005047816 */ /* 0x000fe2000000000a */
[----:B------:R-:W-:Y:S02]  /*8f30*/  IMAD.MOV.U32 R19, RZ, RZ, R183 ;  /* 0x000000ffff137224 */ /* 0x000fe400078e00b7 */
[----:B------:R1:W5:Y:S01]  /*8f40*/  LDL.LU.64 R182, [R1+0x8] ;  /* 0x0000080001b67983 */ /* 0x0003620000300a00 */
[----:B------:R-:W-:-:S03]  /*8f50*/  HSET2.LE.AND R8, R8, R45, PT ;  /* 0x0000002d08087233 */ /* 0x000fc60003803000 */
[----:B------:R1:W5:Y:S01]  /*8f60*/  LDL.LU.64 R180, [R1] ;  /* 0x0000000001b47983 */ /* 0x0003620000300a00 */
[----:B--2---:R-:W-:Y:S01]  /*8f70*/  F2FP.PACK_AB R9, R152, R149 ;  /* 0x000000959809723e */ /* 0x004fe200000000ff */
[--C-:B------:R-:W-:Y:S01]  /*8f80*/  HSET2.LE.AND R6, R6, R45.reuse, PT ;  /* 0x0000002d06067233 */ /* 0x100fe20003803000 */
[----:B---3--:R-:W-:Y:S01]  /*8f90*/  F2FP.PACK_AB R20, R151, R154 ;  /* 0x0000009a9714723e */ /* 0x008fe200000000ff */
[----:B------:R-:W-:Y:S01]  /*8fa0*/  HSET2.LE.AND R4, R4, R45, PT ;  /* 0x0000002d04047233 */ /* 0x000fe20003803000 */
[----:B------:R-:W-:Y:S01]  /*8fb0*/  F2FP.PACK_AB R5, R150, R135 ;  /* 0x000000879605723e */ /* 0x000fe200000000ff */
[----:B------:R-:W-:Y:S01]  /*8fc0*/  IMAD.MOV.U32 R249, RZ, RZ, R17 ;  /* 0x000000fffff97224 */ /* 0x000fe200078e0011 */
[----:B----4-:R-:W-:Y:S01]  /*8fd0*/  F2FP.PACK_AB R21, R168, R153 ;  /* 0x00000099a815723e */ /* 0x010fe200000000ff */
[----:B------:R-:W-:Y:S01]  /*8fe0*/  IMAD.MOV.U32 R248, RZ, RZ, R246 ;  /* 0x000000fffff87224 */ /* 0x000fe200078e00f6 */
[----:B------:R-:W-:Y:S01]  /*8ff0*/  LOP3.LUT R23, R23, R20, RZ, 0xc0, !PT ;  /* 0x0000001417177212 */ /* 0x000fe200078ec0ff */
[----:B------:R-:W-:Y:S01]  /*9000*/  IMAD.MOV.U32 R249, RZ, RZ, R247 ;  /* 0x000000fffff97224 */ /* 0x000fe200078e00f7 */
[----:B------:R-:W-:Y:S01]  /*9010*/  LOP3.LUT R22, R8, R9, RZ, 0xc0, !PT ;  /* 0x0000000908167212 */ /* 0x000fe200078ec0ff */
[----:B------:R-:W-:Y:S01]  /*9020*/  IMAD.MOV.U32 R224, RZ, RZ, R18 ;  /* 0x000000ffffe07224 */ /* 0x000fe200078e0012 */
[----:B------:R-:W-:Y:S01]  /*9030*/  LOP3.LUT R20, R6, R5, RZ, 0xc0, !PT ;  /* 0x0000000506147212 */ /* 0x000fe200078ec0ff */
[----:B------:R-:W-:Y:S01]  /*9040*/  IMAD.MOV.U32 R225, RZ, RZ, R19 ;  /* 0x000000ffffe17224 */ /* 0x000fe200078e0013 */
[----:B------:R-:W-:Y:S01]  /*9050*/  LOP3.LUT R21, R4, R21, RZ, 0xc0, !PT ;  /* 0x0000001504157212 */ /* 0x000fe200078ec0ff */
[----:B------:R-:W-:Y:S01]  /*9060*/  IMAD.MOV.U32 R246, RZ, RZ, R14 ;  /* 0x000000fffff67224 */ /* 0x000fe200078e000e */
[----:B------:R-:W2:Y:S01]  /*9070*/  LDSM.16.MT88.4 R16, [R188+0x6800] ;  /* 0x00680000bc10783b */ /* 0x000ea20000004200 */
[----:B------:R-:W-:Y:S01]  /*9080*/  IMAD.MOV.U32 R247, RZ, RZ, R15 ;  /* 0x000000fffff77224 */ /* 0x000fe200078e000f */
[----:B------:R-:W-:Y:S01]  /*9090*/  LOP3.LUT R159, R225, UR7, R248, 0x96, !PT ;  /* 0x00000007e19f7c12 */ /* 0x000fe2000f8e96f8 */
[--C-:B------:R-:W-:Y:S01]  /*90a0*/  FFMA.FTZ R172, R147, c[0x0][0x23c], -R148.reuse ;  /* 0x00008f0093ac7a23 */ /* 0x100fe20000010894 */
[----:B------:R-:W3:Y:S01]  /*90b0*/  LDSM.16.MT88.4 R12, [R186+0x6800] ;  /* 0x00680000ba0c783b */ /* 0x000ee20000004200 */
[----:B------:R-:W-:Y:S01]  /*90c0*/  FFMA.FTZ R170, R141, c[0x0][0x23c], -R148 ;  /* 0x00008f008daa7a23 */ /* 0x000fe20000010894 */
[----:B------:R-:W-:Y:S01]  /*90d0*/  IADD3 R155, R155, 0x1, RZ ;  /* 0x000000019b9b7810 */ /* 0x000fe20007ffe0ff */
[----:B------:R-:W-:Y:S01]  /*90e0*/  IMAD.WIDE.U32 R224, R159, -0x2daee0ad, RZ ;  /* 0xd2511f539fe07825 */ /* 0x000fe200078e00ff */
[----:B------:R-:W4:Y:S01]  /*90f0*/  LDSM.16.MT88.4 R8, [R185+0x6800] ;  /* 0x00680000b908783b */ /* 0x000f220000004200 */
[----:B------:R-:W-:Y:S01]  /*9100*/  MUFU.EX2 R172, R172 ;  /* 0x000000ac00ac7308 */ /* 0x000fe20000000800 */
[----:B------:R-:W-:Y:S01]  /*9110*/  LOP3.LUT R155, R243, UR25, R155, 0x96, !PT ;  /* 0x00000019f39b7c12 */ /* 0x000fe2000f8e969b */
[--C-:B------:R-:W-:Y:S01]  /*9120*/  FFMA.FTZ R141, R142, c[0x0][0x23c], -R133.reuse ;  /* 0x00008f008e8d7a23 */ /* 0x100fe20000010885 */
[----:B------:R-:W1:Y:S01]  /*9130*/  LDSM.16.MT88.4 R4, [R184+0x6800] ;  /* 0x00680000b804783b */ /* 0x000e620000004200 */
[--C-:B------:R-:W-:Y:S01]  /*9140*/  SHF.R.U32.HI R147, RZ, 0x10, R224.reuse ;  /* 0x00000010ff937819 */ /* 0x100fe200000116e0 */
[--C-:B------:R-:W-:Y:S01]  /*9150*/  FFMA.FTZ R142, R156, c[0x0][0x23c], -R133.reuse ;  /* 0x00008f009c8e7a23 */ /* 0x100fe20000010885 */
[----:B------:R-:W-:Y:S01]  /*9160*/  SHF.R.U32.HI R156, RZ, 0x18, R224 ;  /* 0x00000018ff9c7819 */ /* 0x000fe200000116e0 */
[--C-:B------:R-:W-:Y:S01]  /*9170*/  FFMA.FTZ R139, R139, c[0x0][0x23c], -R148.reuse ;  /* 0x00008f008b8b7a23 */ /* 0x100fe20000010894 */
[----:B------:R-:W-:Y:S01]  /*9180*/  LOP3.LUT R163, R147, 0xff, RZ, 0xc0, !PT ;  /* 0x000000ff93a37812 */ /* 0x000fe200078ec0ff */
[--C-:B------:R-:W-:Y:S01]  /*9190*/  FFMA.FTZ R147, R160, c[0x0][0x23c], -R133.reuse ;  /* 0x00008f00a0937a23 */ /* 0x100fe20000010885 */
[----:B------:R-:W-:Y:S01]  /*91a0*/  LOP3.LUT R161, R224, 0xffff, RZ, 0xc0, !PT ;  /* 0x0000ffffe0a17812 */ /* 0x000fe200078ec0ff */
[----:B------:R-:W-:Y:S01]  /*91b0*/  FFMA.FTZ R145, R145, c[0x0][0x23c], -R148 ;  /* 0x00008f0091917a23 */ /* 0x000fe20000010894 */
[----:B------:R-:W-:Y:S01]  /*91c0*/  PRMT R160, R163, 0x5410, R156 ;  /* 0x00005410a3a07816 */ /* 0x000fe2000000009c */
[----:B------:R-:W-:Y:S01]  /*91d0*/  FFMA.FTZ R156, R143, c[0x0][0x23c], -R133 ;  /* 0x00008f008f9c7a23 */ /* 0x000fe20000010885 */
[----:B------:R-:W2:Y:S01]  /*91e0*/  MUFU.EX2 R139, R139 ;  /* 0x0000008b008b7308 */ /* 0x000ea20000000800 */
[----:B------:R-:W-:Y:S01]  /*91f0*/  LOP3.LUT R159, R225, UR17, R246, 0x96, !PT ;  /* 0x00000011e19f7c12 */ /* 0x000fe2000f8e96f6 */
[----:B------:R-:W-:Y:S01]  /*9200*/  FFMA.FTZ R140, R140, c[0x0][0x23c], -R49 ;  /* 0x00008f008c8c7a23 */ /* 0x000fe20000010831 */
[----:B------:R-:W-:Y:S01]  /*9210*/  LOP3.LUT R174, R224, 0xff, RZ, 0xc0, !PT ;  /* 0x000000ffe0ae7812 */ /* 0x000fe200078ec0ff */
[----:B------:R-:W-:Y:S01]  /*9220*/  IMAD.WIDE.U32 R246, R230, -0x326172a9, RZ ;  /* 0xcd9e8d57e6f67825 */ /* 0x000fe200078e00ff */
[----:B------:R-:W-:-:S03]  /*9230*/  SHF.R.U32.HI R161, RZ, 0x8, R161 ;  /* 0x00000008ffa17819 */ /* 0x000fc600000116a1 */
[----:B------:R-:W-:Y:S01]  /*9240*/  MUFU.EX2 R145, R145 ;  /* 0x0000009100917308 */ /* 0x000fe20000000800 */
[----:B------:R-:W-:Y:S01]  /*9250*/  PRMT R174, R174, 0x5410, R161 ;  /* 0x00005410aeae7816 */ /* 0x000fe200000000a1 */
[----:B------:R-:W-:Y:S02]  /*9260*/  FFMA.FTZ R161, R144, c[0x0][0x23c], -R49 ;  /* 0x00008f0090a17a23 */ /* 0x000fe40000010831 */
[----:B------:R-:W-:Y:S02]  /*9270*/  FFMA.FTZ R52, R52, c[0x0][0x23c], -R148 ;  /* 0x00008f0034347a23 */ /* 0x000fe40000010894 */
[----:B------:R-:W-:Y:S01]  /*9280*/  HSET2.LE.AND R174, R174, R45, PT ;  /* 0x0000002daeae7233 */ /* 0x000fe20003803000 */
[--C-:B------:R-:W-:Y:S01]  /*9290*/  FFMA.FTZ R58, R58, c[0x0][0x23c], -R133.reuse ;  /* 0x00008f003a3a7a23 */ /* 0x100fe20000010885 */
[----:B------:R-:W-:Y:S01]  /*92a0*/  MUFU.EX2 R170, R170 ;  /* 0x000000aa00aa7308 */ /* 0x000fe20000000800 */
[----:B--2---:R-:W-:Y:S01]  /*92b0*/  HMMA.16816.F32 R124, R20, R16, R124 ;  /* 0x00000010147c723c */ /* 0x004fe2000000187c */
[----:B------:R-:W-:Y:S01]  /*92c0*/  F2FP.PACK_AB R143, R172, R139 ;  /* 0x0000008bac8f723e */ /* 0x000fe200000000ff */
[----:B------:R-:W-:-:S02]  /*92d0*/  FFMA.FTZ R59, R59, c[0x0][0x23c], -R133 ;  /* 0x00008f003b3b7a23 */ /* 0x000fc40000010885 */
[--C-:B------:R-:W-:Y:S02]  /*92e0*/  FFMA.FTZ R56, R56, c[0x0][0x23c], -R148.reuse ;  /* 0x00008f0038387a23 */ /* 0x100fe40000010894 */
[----:B------:R-:W-:Y:S01]  /*92f0*/  FFMA.FTZ R57, R57, c[0x0][0x23c], -R148 ;  /* 0x00008f0039397a23 */ /* 0x000fe20000010894 */
[----:B------:R-:W-:Y:S01]  /*9300*/  MUFU.EX2 R141, R141 ;  /* 0x0000008d008d7308 */ /* 0x000fe20000000800 */
[C---:B------:R-:W-:Y:S01]  /*9310*/  HMMA.16816.F32 R120, R20.reuse, R18, R120 ;  /* 0x000000121478723c */ /* 0x040fe20000001878 */
[----:B------:R-:W-:Y:S02]  /*9320*/  FFMA.FTZ R51, R51, c[0x0][0x23c], -R137 ;  /* 0x00008f0033337a23 */ /* 0x000fe40000010889 */
[----:B------:R-:W-:Y:S02]  /*9330*/  FFMA.FTZ R63, R223, R134, R63 ;  /* 0x00000086df3f7223 */ /* 0x000fe4000001003f */
[----:B------:R-:W-:Y:S02]  /*9340*/  FFMA.FTZ R55, R222, R67, R55 ;  /* 0x00000043de377223 */ /* 0x000fe40000010037 */
[----:B------:R-:W-:Y:S01]  /*9350*/  MUFU.EX2 R142, R142 ;  /* 0x0000008e008e7308 */ /* 0x000fe20000000800 */
[----:B---3--:R-:W-:Y:S01]  /*9360*/  HMMA.16816.F32 R72, R20, R12, R72 ;  /* 0x0000000c1448723c */ /* 0x008fe20000001848 */
[----:B------:R-:W-:-:S02]  /*9370*/  FFMA.FTZ R33, R213, R44, R33 ;  /* 0x0000002cd5217223 */ /* 0x000fc40000010021 */
[----:B------:R-:W-:Y:S02]  /*9380*/  FFMA.FTZ R35, R211, R38, R35 ;  /* 0x00000026d3237223 */ /* 0x000fe40000010023 */
[----:B------:R-:W-:Y:S02]  /*9390*/  FADD.FTZ R62, R62, R63 ;  /* 0x0000003f3e3e7221 */ /* 0x000fe40000010000 */
[----:B------:R-:W2:Y:S01]  /*93a0*/  MUFU.EX2 R147, R147 ;  /* 0x0000009300937308 */ /* 0x000ea20000000800 */
[----:B------:R-:W-:Y:S01]  /*93b0*/  HMMA.16816.F32 R76, R20, R14, R76 ;  /* 0x0000000e144c723c */ /* 0x000fe2000000184c */
[----:B------:R-:W-:Y:S02]  /*93c0*/  FADD.FTZ R55, R66, R55 ;  /* 0x0000003742377221 */ /* 0x000fe40000010000 */
[----:B------:R-:W-:Y:S02]  /*93d0*/  FADD.FTZ R32, R32, R33 ;  /* 0x0000002120207221 */ /* 0x000fe40000010000 */
[----:B------:R-:W-:-:S02]  /*93e0*/  FADD.FTZ R34, R34, R35 ;  /* 0x0000002322227221 */ /* 0x000fc40000010000 */
[----:B------:R-:W3:Y:S01]  /*93f0*/  MUFU.EX2 R156, R156 ;  /* 0x0000009c009c7308 */ /* 0x000ee20000000800 */
[C---:B----4-:R-:W-:Y:S01]  /*9400*/  HMMA.16816.F32 R84, R20.reuse, R8, R84 ;  /* 0x000000081454723c */ /* 0x050fe20000001854 */
[----:B------:R-:W-:Y:S02]  /*9410*/  FADD.FTZ R61, R61, R62 ;  /* 0x0000003e3d3d7221 */ /* 0x000fe40000010000 */
[----:B------:R-:W-:Y:S02]  /*9420*/  FADD.FTZ R54, R54, R55 ;  /* 0x0000003736367221 */ /* 0x000fe40000010000 */
[----:B------:R-:W-:Y:S02]  /*9430*/  FADD.FTZ R31, R31, R32 ;  /* 0x000000201f1f7221 */ /* 0x000fe40000010000 */
[----:B------:R-:W-:Y:S01]  /*9440*/  MUFU.EX2 R140, R140 ;  /* 0x0000008c008c7308 */ /* 0x000fe20000000800 */
[----:B------:R-:W-:Y:S01]  /*9450*/  HMMA.16816.F32 R108, R20, R10, R108 ;  /* 0x0000000a146c723c */ /* 0x000fe2000000186c */
[----:B------:R-:W-:-:S02]  /*9460*/  FADD.FTZ R29, R29, R34 ;  /* 0x000000221d1d7221 */ /* 0x000fc40000010000 */
[----:B------:R-:W-:Y:S02]  /*9470*/  FADD.FTZ R60, R60, R61 ;  /* 0x0000003d3c3c7221 */ /* 0x000fe40000010000 */
[----:B------:R-:W-:Y:S02]  /*9480*/  FADD.FTZ R54, R53, R54 ;  /* 0x0000003635367221 */ /* 0x000fe40000010000 */
[----:B------:R-:W-:Y:S01]  /*9490*/  MUFU.EX2 R161, R161 ;  /* 0x000000a100a17308 */ /* 0x000fe20000000800 */
[----:B-1----:R-:W-:Y:S01]  /*94a0*/  HMMA.16816.F32 R92, R20, R4, R92 ;  /* 0x00000004145c723c */ /* 0x002fe2000000185c */
[----:B------:R-:W-:Y:S02]  /*94b0*/  FADD.FTZ R30, R30, R31 ;  /* 0x0000001f1e1e7221 */ /* 0x000fe40000010000 */
[----:B------:R-:W-:Y:S02]  /*94c0*/  FADD.FTZ R28, R28, R29 ;  /* 0x0000001d1c1c7221 */ /* 0x000fe40000010000 */
[----:B------:R-:W-:-:S02]  /*94d0*/  FADD.FTZ R135, R135, R30 ;  /* 0x0000001e87877221 */ /* 0x000fc40000010000 */
[----:B------:R-:W-:Y:S01]  /*94e0*/  MUFU.EX2 R52, R52 ;  /* 0x0000003400347308 */ /* 0x000fe20000000800 */
[----:B------:R-:W-:Y:S01]  /*94f0*/  HMMA.16816.F32 R96, R20, R6, R96 ;  /* 0x000000061460723c */ /* 0x000fe20000001860 */
[----:B------:R-:W-:Y:S02]  /*9500*/  FADD.FTZ R153, R153, R28 ;  /* 0x0000001c99997221 */ /* 0x000fe40000010000 */
[----:B------:R-:W-:Y:S02]  /*9510*/  FADD.FTZ R150, R150, R135 ;  /* 0x0000008796967221 */ /* 0x000fe40000010000 */
[----:B------:R-:W-:Y:S02]  /*9520*/  FADD.FTZ R153, R168, R153 ;  /* 0x00000099a8997221 */ /* 0x000fe40000010000 */
[C---:B------:R-:W-:Y:S01]  /*9530*/  LOP3.LUT R23, R159.reuse, 0xffff, RZ, 0xc0, !PT ;  /* 0x0000ffff9f177812 */ /* 0x040fe200078ec0ff */
[----:B------:R-:W-:Y:S01]  /*9540*/  MUFU.EX2 R59, R59 ;  /* 0x0000003b003b7308 */ /* 0x000fe20000000800 */
[--C-:B------:R-:W-:Y:S01]  /*9550*/  SHF.R.U32.HI R21, RZ, 0x10, R159.reuse ;  /* 0x00000010ff157819 */ /* 0x100fe2000001169f */
[--C-:B------:R-:W-:Y:S01]  /*9560*/  FFMA.FTZ R40, R40, c[0x0][0x23c], -R148.reuse ;  /* 0x00008f0028287a23 */ /* 0x100fe20000010894 */
[----:B------:R-:W-:Y:S01]  /*9570*/  LOP3.LUT R20, R159, 0xff, RZ, 0xc0, !PT ;  /* 0x000000ff9f147812 */ /* 0x000fe200078ec0ff */
[--C-:B------:R-:W-:Y:S01]  /*9580*/  FFMA.FTZ R41, R41, c[0x0][0x23c], -R148.reuse ;  /* 0x00008f0029297a23 */ /* 0x100fe20000010894 */
[----:B------:R-:W-:Y:S01]  /*9590*/  SHF.R.U32.HI R22, RZ, 0x18, R159 ;  /* 0x00000018ff167819 */ /* 0x000fe2000001169f */
[----:B------:R-:W-:Y:S01]  /*95a0*/  FFMA.FTZ R159, R138, c[0x0][0x23c], -R49 ;  /* 0x00008f008a9f7a23 */ /* 0x000fe20000010831 */
[----:B------:R-:W-:Y:S01]  /*95b0*/  SHF.R.U32.HI R23, RZ, 0x8, R23 ;  /* 0x00000008ff177819 */ /* 0x000fe20000011617 */
[----:B------:R-:W-:Y:S01]  /*95c0*/  MUFU.EX2 R56, R56 ;  /* 0x0000003800387308 */ /* 0x000fe20000000800 */
[----:B------:R-:W-:Y:S01]  /*95d0*/  LOP3.LUT R21, R21, 0xff, RZ, 0xc0, !PT ;  /* 0x000000ff15157812 */ /* 0x000fe200078ec0ff */
[----:B------:R-:W-:Y:S01]  /*95e0*/  FFMA.FTZ R39, R39, c[0x0][0x23c], -R148 ;  /* 0x00008f0027277a23 */ /* 0x000fe20000010894 */
[----:B------:R-:W-:Y:S01]  /*95f0*/  PRMT R20, R20, 0x5410, R23 ;  /* 0x0000541014147816 */ /* 0x000fe20000000017 */
[--C-:B------:R-:W-:Y:S01]  /*9600*/  HSET2.LE.AND R23, R160, R45.reuse, PT ;  /* 0x0000002da0177233 */ /* 0x100fe20003803000 */
[----:B------:R-:W-:Y:S01]  /*9610*/  PRMT R224, R21, 0x5410, R22 ;  /* 0x0000541015e07816 */ /* 0x000fe20000000016 */
[----:B------:R-:W-:Y:S01]  /*9620*/  FFMA.FTZ R42, R42, c[0x0][0x23c], -R133 ;  /* 0x00008f002a2a7a23 */ /* 0x000fe20000010885 */
[----:B------:R-:W-:Y:S01]  /*9630*/  LOP3.LUT R22, R174, R143, RZ, 0xc0, !PT ;  /* 0x0000008fae167212 */ /* 0x000fe200078ec0ff */
[--C-:B------:R-:W-:Y:S01]  /*9640*/  HSET2.LE.AND R20, R20, R45.reuse, PT ;  /* 0x0000002d14147233 */ /* 0x100fe20003803000 */
[----:B--2---:R-:W-:Y:S01]  /*9650*/  F2FP.PACK_AB R174, R147, R142 ;  /* 0x0000008e93ae723e */ /* 0x004fe200000000ff */
[----:B------:R-:W-:Y:S01]  /*9660*/  HSET2.LE.AND R21, R224, R45, PT ;  /* 0x0000002de0157233 */ /* 0x000fe20003803000 */
[----:B------:R-:W-:Y:S01]  /*9670*/  F2FP.PACK_AB R143, R170, R145 ;  /* 0x00000091aa8f723e */ /* 0x000fe200000000ff */
[----:B------:R-:W-:Y:S01]  /*9680*/  IMAD.WIDE.U32 R224, R155, -0x326172a9, RZ ;  /* 0xcd9e8d579be07825 */ /* 0x000fe200078e00ff */
[----:B---3--:R-:W-:Y:S01]  /*9690*/  F2FP.PACK_AB R160, R156, R141 ;  /* 0x0000008d9ca0723e */ /* 0x008fe200000000ff */
[----:B------:R-:W-:Y:S01]  /*96a0*/  MUFU.EX2 R159, R159 ;  /* 0x0000009f009f7308 */ /* 0x000fe20000000800 */
[----:B------:R-:W-:Y:S01]  /*96b0*/  LOP3.LUT R23, R23, R174, RZ, 0xc0, !PT ;  /* 0x000000ae17177212 */ /* 0x000fe200078ec0ff */
[--C-:B------:R-:W-:Y:S01]  /*96c0*/  FFMA.FTZ R155, R166, c[0x0][0x23c], -R137.reuse ;  /* 0x00008f00a69b7a23 */ /* 0x100fe20000010889 */
[----:B------:R-:W-:Y:S01]  /*96d0*/  LOP3.LUT R20, R20, R143, RZ, 0xc0, !PT ;  /* 0x0000008f14147212 */ /* 0x000fe200078ec0ff */
[--C-:B------:R-:W-:Y:S01]  /*96e0*/  FFMA.FTZ R143, R158, c[0x0][0x23c], -R137.reuse ;  /* 0x00008f009e8f7a23 */ /* 0x100fe20000010889 */
[----:B------:R-:W-:Y:S01]  /*96f0*/  LOP3.LUT R21, R21, R160, RZ, 0xc0, !PT ;  /* 0x000000a015157212 */ /* 0x000fe200078ec0ff */
[--C-:B------:R-:W-:Y:S01]  /*9700*/  FFMA.FTZ R158, R162, c[0x0][0x23c], -R137.reuse ;  /* 0x00008f00a29e7a23 */ /* 0x100fe20000010889 */
[----:B------:R-:W-:Y:S01]  /*9710*/  LOP3.LUT R250, R225, UR15, R250, 0x96, !PT ;  /* 0x0000000fe1fa7c12 */ /* 0x000fe2000f8e96fa */
[----:B------:R-:W-:Y:S01]  /*9720*/  FFMA.FTZ R160, R164, c[0x0][0x23c], -R137 ;  /* 0x00008f00a4a07a23 */ /* 0x000fe20000010889 */
[----:B------:R-:W-:Y:S01]  /*9730*/  MUFU.EX2 R155, R155 ;  /* 0x0000009b009b7308 */ /* 0x000fe20000000800 */
[----:B------:R-:W-:-:S02]  /*9740*/  FADD.FTZ R145, R145, R60 ;  /* 0x0000003c91917221 */ /* 0x000fc40000010000 */
[----:B------:R-:W-:Y:S01]  /*9750*/  HMMA.16816.F32 R128, R20, R16, R128 ;  /* 0x000000101480723c */ /* 0x000fe20000001880 */
[----:B------:R-:W-:-:S04]  /*9760*/  IMAD.WIDE.U32 R250, R250, -0x2daee0ad, RZ ;  /* 0xd2511f53fafa7825 */ /* 0x000fc800078e00ff */
[----:B------:R-:W-:Y:S01]  /*9770*/  MUFU.EX2 R143, R143 ;  /* 0x0000008f008f7308 */ /* 0x000fe20000000800 */
[----:B------:R-:W-:Y:S01]  /*9780*/  LOP3.LUT R226, R251, UR12, R226, 0x96, !PT ;  /* 0x0000000cfbe27c12 */ /* 0x000fe2000f8e96e2 */
[----:B------:R-:W-:Y:S01]  /*9790*/  FADD.FTZ R141, R141, R54 ;  /* 0x000000368d8d7221 */ /* 0x000fe20000010000 */
[--C-:B------:R-:W-:Y:S01]  /*97a0*/  LOP3.LUT R16, R179, UR13, R224.reuse, 0x96, !PT ;  /* 0x0000000db3107c12 */ /* 0x100fe2000f8e96e0 */
[C---:B------:R-:W-:Y:S01]  /*97b0*/  HMMA.16816.F32 R68, R20.reuse, R12, R68 ;  /* 0x0000000c1444723c */ /* 0x040fe20000001844 */
[----:B------:R-:W-:Y:S01]  /*97c0*/  LOP3.LUT R224, R241, UR13, R224, 0x96, !PT ;  /* 0x0000000df1e07c12 */ /* 0x000fe2000f8e96e0 */
[----:B------:R-:W-:Y:S02]  /*97d0*/  IMAD.WIDE.U32 R226, R226, -0x326172a9, RZ ;  /* 0xcd9e8d57e2e27825 */ /* 0x000fe400078e00ff */
[----:B------:R-:W1:Y:S02]  /*97e0*/  MUFU.EX2 R158, R158 ;  /* 0x0000009e009e7308 */ /* 0x000e640000000800 */
[----:B------:R-:W-:Y:S01]  /*97f0*/  IMAD.WIDE.U32 R16, R16, -0x2daee0ad, RZ ;  /* 0xd2511f5310107825 */ /* 0x000fe200078e00ff */
[----:B------:R-:W-:Y:S01]  /*9800*/  LOP3.LUT R178, R227, UR11, R178, 0x96, !PT ;  /* 0x0000000be3b27c12 */ /* 0x000fe2000f8e96b2 */
[C---:B------:R-:W-:Y:S02]  /*9810*/  HMMA.16816.F32 R104, R20.reuse, R4, R104 ;  /* 0x000000041468723c */ /* 0x040fe40000001868 */
[----:B------:R-:W-:Y:S01]  /*9820*/  FADD.FTZ R170, R170, R145 ;  /* 0x00000091aaaa7221 */ /* 0x000fe20000010000 */
[----:B------:R-:W-:Y:S01]  /*9830*/  LOP3.LUT R174, R17, UR10, R250, 0x96, !PT ;  /* 0x0000000a11ae7c12 */ /* 0x000fe2000f8e96fa */
[----:B------:R-:W-:Y:S01]  /*9840*/  IMAD.WIDE.U32 R178, R178, -0x2daee0ad, RZ ;  /* 0xd2511f53b2b27825 */ /* 0x000fe200078e00ff */
[----:B------:R-:W2:Y:S03]  /*9850*/  MUFU.EX2 R160, R160 ;  /* 0x000000a000a07308 */ /* 0x000ea60000000800 */
[----:B------:R-:W-:Y:S01]  /*9860*/  IMAD.WIDE.U32 R174, R174, -0x326172a9, RZ ;  /* 0xcd9e8d57aeae7825 */ /* 0x000fe200078e00ff */
[----:B------:R-:W-:Y:S01]  /*9870*/  LOP3.LUT R166, R179, UR8, R16, 0x96, !PT ;  /* 0x00000008b3a67c12 */ /* 0x000fe2000f8e9610 */
[C---:B------:R-:W-:Y:S02]  /*9880*/  HMMA.16816.F32 R88, R20.reuse, R10, R88 ;  /* 0x0000000a1458723c */ /* 0x040fe40000001858 */
[----:B------:R-:W-:Y:S01]  /*9890*/  FADD.FTZ R141, R156, R141 ;  /* 0x0000008d9c8d7221 */ /* 0x000fe20000010000 */
[----:B------:R-:W-:Y:S01]  /*98a0*/  LOP3.LUT R162, R175, UR9, R226, 0x96, !PT ;  /* 0x00000009afa27c12 */ /* 0x000fe2000f8e96e2 */
[----:B------:R-:W-:Y:S01]  /*98b0*/  IMAD.WIDE.U32 R166, R166, -0x326172a9, RZ ;  /* 0xcd9e8d57a6a67825 */ /* 0x000fe200078e00ff */
[----:B------:R-:W-:Y:S03]  /*98c0*/  MUFU.EX2 R57, R57 ;  /* 0x0000003900397308 */ /* 0x000fe60000000800 */
[----:B------:R-:W-:Y:S01]  /*98d0*/  IMAD.WIDE.U32 R162, R162, -0x2daee0ad, RZ ;  /* 0xd2511f53a2a27825 */ /* 0x000fe200078e00ff */
[----:B------:R-:W-:Y:S03]  /*98e0*/  HMMA.16816.F32 R80, R20, R8, R80 ;  /* 0x000000081450723c */ /* 0x000fe60000001850 */
[--C-:B------:R-:W-:Y:S01]  /*98f0*/  FFMA.FTZ R36, R36, c[0x0][0x23c], -R133.reuse ;  /* 0x00008f0024247a23 */ /* 0x100fe20000010885 */
[----:B------:R-:W-:Y:S01]  /*9900*/  LOP3.LUT R12, R163, UR6, R178, 0x96, !PT ;  /* 0x00000006a30c7c12 */ /* 0x000fe2000f8e96b2 */
[----:B------:R-:W-:Y:S01]  /*9910*/  MUFU.EX2 R51, R51 ;  /* 0x0000003300337308 */ /* 0x000fe20000000800 */
[----:B------:R-:W-:-:S02]  /*9920*/  FFMA.FTZ R37, R37, c[0x0][0x23c], -R133 ;  /* 0x00008f0025257a23 */ /* 0x000fc40000010885 */
[C---:B------:R-:W-:Y:S01]  /*9930*/  HMMA.16816.F32 R116, R20.reuse, R18, R116 ;  /* 0x000000121474723c */ /* 0x040fe20000001874 */
[----:B------:R-:W-:Y:S01]  /*9940*/  IMAD.WIDE.U32 R12, R12, -0x326172a9, RZ ;  /* 0xcd9e8d570c0c7825 */ /* 0x000fe200078e00ff */
[----:B------:R-:W3:Y:S03]  /*9950*/  LDSM.16.MT88.4 R16, [R188+0x7000] ;  /* 0x00700000bc10783b */ /* 0x000ee60000004200 */
[----:B------:R-:W-:Y:S01]  /*9960*/  FFMA.FTZ R43, R43, c[0x0][0x23c], -R133 ;  /* 0x00008f002b2b7a23 */ /* 0x000fe20000010885 */
[----:B------:R-:W-:Y:S01]  /*9970*/  LOP3.LUT R138, R13, UR16, R166, 0x96, !PT ;  /* 0x000000100d8a7c12 */ /* 0x000fe2000f8e96a6 */
[----:B------:R-:W-:Y:S01]  /*9980*/  FADD.FTZ R139, R139, R170 ;  /* 0x000000aa8b8b7221 */ /* 0x000fe20000010000 */
[----:B------:R-:W-:Y:S01]  /*9990*/  LOP3.LUT R10, R12, 0xffff, RZ, 0xc0, !PT ;  /* 0x0000ffff0c0a7812 */ /* 0x000fe200078ec0ff */
[C---:B------:R-:W-:Y:S01]  /*99a0*/  HMMA.16816.F32 R112, R20.reuse, R14, R112 ;  /* 0x0000000e1470723c */ /* 0x040fe20000001870 */
[----:B------:R-:W-:Y:S01]  /*99b0*/  LOP3.LUT R4, R138, 0xffff, RZ, 0xc0, !PT ;  /* 0x0000ffff8a047812 */ /* 0x000fe200078ec0ff */
[----:B------:R-:W-:Y:S01]  /*99c0*/  FADD.FTZ R142, R142, R141 ;  /* 0x0000008d8e8e7221 */ /* 0x000fe20000010000 */
[----:B------:R-:W-:Y:S01]  /*99d0*/  LOP3.LUT R164, R138, 0xff, RZ, 0xc0, !PT ;  /* 0x000000ff8aa47812 */ /* 0x000fe200078ec0ff */
[----:B------:R-:W-:Y:S01]  /*99e0*/  FADD.FTZ R149, R149, R150 ;  /* 0x0000009695957221 */ /* 0x000fe20000010000 */
[--C-:B------:R-:W-:Y:S01]  /*99f0*/  SHF.R.U32.HI R144, RZ, 0x10, R138.reuse ;  /* 0x00000010ff907819 */ /* 0x100fe2000001168a */
[----:B------:R-:W-:Y:S01]  /*9a00*/  FADD.FTZ R154, R154, R153 ;  /* 0x000000999a9a7221 */ /* 0x000fe20000010000 */
[----:B------:R-:W-:Y:S01]  /*9a10*/  SHF.R.U32.HI R5, RZ, 0x18, R138 ;  /* 0x00000018ff057819 */ /* 0x000fe2000001168a */
[----:B------:R-:W-:Y:S01]  /*9a20*/  FFMA.FTZ R138, R146, c[0x0][0x23c], -R49 ;  /* 0x00008f00928a7a23 */ /* 0x000fe20000010831 */
[--C-:B------:R-:W-:Y:S01]  /*9a30*/  SHF.R.U32.HI R11, RZ, 0x10, R12.reuse ;  /* 0x00000010ff0b7819 */ /* 0x100fe2000001160c */
[----:B------:R-:W-:Y:S01]  /*9a40*/  HMMA.16816.F32 R100, R20, R6, R100 ;  /* 0x000000061464723c */ /* 0x000fe20000001864 */
[----:B------:R-:W-:Y:S01]  /*9a50*/  LOP3.LUT R9, R12, 0xff, RZ, 0xc0, !PT ;  /* 0x000000ff0c097812 */ /* 0x000fe200078ec0ff */
[----:B------:R-:W-:Y:S01]  /*9a60*/  FADD.FTZ R139, R172, R139 ;  /* 0x0000008bac8b7221 */ /* 0x000fe20000010000 */
[----:B------:R-:W-:Y:S01]  /*9a70*/  SHF.R.U32.HI R8, RZ, 0x18, R12 ;  /* 0x00000018ff087819 */ /* 0x000fe2000001160c */
[----:B------:R-:W4:Y:S01]  /*9a80*/  MUFU.EX2 R138, R138 ;  /* 0x0000008a008a7308 */ /* 0x000f220000000800 */
[----:B------:R-:W-:Y:S01]  /*9a90*/  SHF.R.U32.HI R10, RZ, 0x8, R10 ;  /* 0x00000008ff0a7819 */ /* 0x000fe2000001160a */
[----:B------:R-:W3:Y:S01]  /*9aa0*/  LDSM.16.MT88.4 R12, [R186+0x7000] ;  /* 0x00700000ba0c783b */ /* 0x000ee20000004200 */
[----:B------:R-:W-:Y:S01]  /*9ab0*/  LOP3.LUT R11, R11, 0xff, RZ, 0xc0, !PT ;  /* 0x000000ff0b0b7812 */ /* 0x000fe200078ec0ff */
[----:B------:R-:W-:Y:S01]  /*9ac0*/  FADD.FTZ R147, R147, R142 ;  /* 0x0000008e93937221 */ /* 0x000fe20000010000 */
[----:B------:R-:W-:Y:S01]  /*9ad0*/  SHF.R.U32.HI R163, RZ, 0x8, R4 ;  /* 0x00000008ffa37819 */ /* 0x000fe20000011604 */
[----:B------:R-:W-:Y:S01]  /*9ae0*/  FADD.FTZ R152, R152, R149 ;  /* 0x0000009598987221 */ /* 0x000fe20000010000 */
[----:B------:R-:W-:Y:S01]  /*9af0*/  LOP3.LUT R146, R144, 0xff, RZ, 0xc0, !PT ;  /* 0x000000ff90927812 */ /* 0x000fe200078ec0ff */
[----:B------:R-:W-:Y:S01]  /*9b00*/  FADD.FTZ R151, R151, R154 ;  /* 0x0000009a97977221 */ /* 0x000fe20000010000 */
[----:B------:R-:W-:Y:S01]  /*9b10*/  PRMT R144, R9, 0x5410, R10 ;  /* 0x0000541009907816 */ /* 0x000fe2000000000a */
[----:B------:R-:W-:Y:S01]  /*9b20*/  MUFU.EX2 R40, R40 ;  /* 0x0000002800287308 */ /* 0x000fe20000000800 */
[----:B------:R-:W-:Y:S01]  /*9b30*/  PRMT R4, R11, 0x5410, R8 ;  /* 0x000054100b047816 */ /* 0x000fe20000000008 */
[----:B------:R-:W-:Y:S01]  /*9b40*/  IMAD.MOV.U32 R134, RZ, RZ, R3 ;  /* 0x000000ffff867224 */ /* 0x000fe200078e0003 */
[----:B------:R-:W-:Y:S01]  /*9b50*/  PRMT R164, R164, 0x5410, R163 ;  /* 0x00005410a4a47816 */ /* 0x000fe200000000a3 */
[--C-:B------:R-:W-:Y:S01]  /*9b60*/  HSET2.LE.AND R22, R144, R45.reuse, PT ;  /* 0x0000002d90167233 */ /* 0x100fe20003803000 */
[----:B------:R-:W-:Y:S01]  /*9b70*/  PRMT R146, R146, 0x5410, R5 ;  /* 0x0000541092927816 */ /* 0x000fe20000000005 */
[--C-:B------:R-:W-:Y:S01]  /*9b80*/  HSET2.LE.AND R4, R4, R45.reuse, PT ;  /* 0x0000002d04047233 */ /* 0x100fe20003803000 */
[----:B-1----:R-:W-:Y:S01]  /*9b90*/  F2FP.PACK_AB R7, R158, R143 ;  /* 0x0000008f9e07723e */ /* 0x002fe200000000ff */
[--C-:B------:R-:W-:Y:S01]  /*9ba0*/  HSET2.LE.AND R20, R164, R45.reuse, PT ;  /* 0x0000002da4147233 */ /* 0x100fe20003803000 */
[----:B------:R-:W-:Y:S01]  /*9bb0*/  F2FP.PACK_AB R6, R159, R140 ;  /* 0x0000008c9f06723e */ /* 0x000fe200000000ff */
[----:B------:R-:W-:Y:S01]  /*9bc0*/  HSET2.LE.AND R21, R146, R45, PT ;  /* 0x0000002d92157233 */ /* 0x000fe20003803000 */
[----:B--2---:R-:W-:Y:S01]  /*9bd0*/  F2FP.PACK_AB R5, R160, R155 ;  /* 0x0000009ba005723e */ /* 0x004fe200000000ff */
[----:B------:R-:W1:Y:S01]  /*9be0*/  LDSM.16.MT88.4 R8, [R185+0x7000] ;  /* 0x00700000b908783b */ /* 0x000e620000004200 */
[----:B----4-:R-:W-:Y:S01]  /*9bf0*/  F2FP.PACK_AB R23, R138, R161 ;  /* 0x000000a18a17723e */ /* 0x010fe200000000ff */
[--C-:B------:R-:W-:Y:S01]  /*9c00*/  FFMA.FTZ R163, R46, c[0x0][0x23c], -R133.reuse ;  /* 0x00008f002ea37a23 */ /* 0x100fe20000010885 */
[----:B------:R-:W-:Y:S01]  /*9c10*/  LOP3.LUT R20, R20, R7, RZ, 0xc0, !PT ;  /* 0x0000000714147212 */ /* 0x000fe200078ec0ff */
[----:B------:R-:W-:Y:S01]  /*9c20*/  FFMA.FTZ R46, R48, c[0x0][0x23c], -R133 ;  /* 0x00008f00302e7a23 */ /* 0x000fe20000010885 */
[----:B------:R-:W-:Y:S01]  /*9c30*/  LOP3.LUT R21, R21, R6, RZ, 0xc0, !PT ;  /* 0x0000000615157212 */ /* 0x000fe200078ec0ff */
[----:B------:R-:W-:Y:S01]  /*9c40*/  MUFU.EX2 R41, R41 ;  /* 0x0000002900297308 */ /* 0x000fe20000000800 */
[----:B------:R-:W-:Y:S01]  /*9c50*/  LOP3.LUT R22, R22, R5, RZ, 0xc0, !PT ;  /* 0x0000000516167212 */ /* 0x000fe200078ec0ff */
[----:B------:R-:W-:Y:S01]  /*9c60*/  FADD.FTZ R143, R143, R152 ;  /* 0x000000988f8f7221 */ /* 0x000fe20000010000 */
[----:B------:R-:W-:Y:S01]  /*9c70*/  LOP3.LUT R23, R4, R23, RZ, 0xc0, !PT ;  /* 0x0000001704177212 */ /* 0x000fe200078ec0ff */
[----:B------:R-:W-:Y:S01]  /*9c80*/  FADD.FTZ R140, R140, R151 ;  /* 0x000000978c8c7221 */ /* 0x000fe20000010000 */
[----:B------:R-:W2:Y:S01]  /*9c90*/  LDSM.16.MT88.4 R4, [R184+0x7000] ;  /* 0x00700000b804783b */ /* 0x000ea20000004200 */
[----:B------:R-:W-:Y:S01]  /*9ca0*/  LOP3.LUT R144, R225, UR15, R246, 0x96, !PT ;  /* 0x0000000fe1907c12 */ /* 0x000fe2000f8e96f6 */
[----:B------:R-:W-:Y:S01]  /*9cb0*/  IMAD.WIDE.U32 R224, R224, -0x2daee0ad, RZ ;  /* 0xd2511f53e0e07825 */ /* 0x000fe200078e00ff */
[----:B------:R-:W-:Y:S01]  /*9cc0*/  MUFU.EX2 R163, R163 ;  /* 0x000000a300a37308 */ /* 0x000fe20000000800 */
[----:B------:R-:W-:Y:S01]  /*9cd0*/  LOP3.LUT R166, R167, UR7, R174, 0x96, !PT ;  /* 0x00000007a7a67c12 */ /* 0x000fe2000f8e96ae */
[----:B---3--:R-:W-:Y:S01]  /*9ce0*/  HMMA.16816.F32 R124, R20, R16, R124 ;  /* 0x00000010147c723c */ /* 0x008fe2000000187c */
[----:B------:R-:W-:-:S04]  /*9cf0*/  IMAD.WIDE.U32 R178, R144, -0x2daee0ad, RZ ;  /* 0xd2511f5390b27825 */ /* 0x000fc800078e00ff */
[----:B------:R-:W-:Y:S01]  /*9d00*/  IMAD.WIDE.U32 R166, R166, -0x2daee0ad, RZ ;  /* 0xd2511f53a6a67825 */ /* 0x000fe200078e00ff */
[----:B------:R-:W-:Y:S01]  /*9d10*/  LOP3.LUT R157, R179, UR12, R157, 0x96, !PT ;  /* 0x0000000cb39d7c12 */ /* 0x000fe2000f8e969d */
[----:B------:R-:W3:Y:S01]  /*9d20*/  MUFU.EX2 R46, R46 ;  /* 0x0000002e002e7308 */ /* 0x000ee20000000800 */
[----:B------:R-:W-:Y:S01]  /*9d30*/  LOP3.LUT R178, R225, UR10, R178, 0x96, !PT ;  /* 0x0000000ae1b27c12 */ /* 0x000fe2000f8e96b2 */
[----:B------:R-:W-:Y:S01]  /*9d40*/  HMMA.16816.F32 R120, R20, R18, R120 ;  /* 0x000000121478723c */ /* 0x000fe20000001878 */
[----:B------:R-:W-:Y:S01]  /*9d50*/  LOP3.LUT R162, R167, UR17, R162, 0x96, !PT ;  /* 0x00000011a7a27c12 */ /* 0x000fe2000f8e96a2 */
[----:B------:R-:W-:-:S04]  /*9d60*/  IMAD.WIDE.U32 R164, R157, -0x326172a9, RZ ;  /* 0xcd9e8d579da47825 */ /* 0x000fc800078e00ff */
[----:B------:R-:W-:Y:S01]  /*9d70*/  IMAD.WIDE.U32 R178, R178, -0x326172a9, RZ ;  /* 0xcd9e8d57b2b27825 */ /* 0x000fe200078e00ff */
[----:B------:R-:W-:Y:S01]  /*9d80*/  LOP3.LUT R144, R165, UR11, R240, 0x96, !PT ;  /* 0x0000000ba5907c12 */ /* 0x000fe2000f8e96f0 */
[----:B------:R-:W-:Y:S01]  /*9d90*/  HMMA.16816.F32 R72, R20, R12, R72 ;  /* 0x0000000c1448723c */ /* 0x000fe20000001848 */
[----:B------:R-:W-:Y:S01]  /*9da0*/  MUFU.EX2 R39, R39 ;  /* 0x0000002700277308 */ /* 0x000fe20000000800 */
[----:B------:R-:W-:Y:S01]  /*9db0*/  FFMA.FTZ R157, R50, c[0x0][0x23c], -R148 ;  /* 0x00008f00329d7a23 */ /* 0x000fe20000010894 */
[----:B------:R-:W-:Y:S01]  /*9dc0*/  LOP3.LUT R164, R179, UR9, R164, 0x96, !PT ;  /* 0x00000009b3a47c12 */ /* 0x000fe2000f8e96a4 */
[----:B------:R-:W-:Y:S01]  /*9dd0*/  IMAD.WIDE.U32 R226, R144, -0x2daee0ad, RZ ;  /* 0xd2511f5390e27825 */ /* 0x000fe200078e00ff */
[----:B---3--:R-:W-:-:S03]  /*9de0*/  F2FP.PACK_AB R144, R46, R163 ;  /* 0x000000a32e90723e */ /* 0x008fc600000000ff */
[----:B------:R-:W-:Y:S01]  /*9df0*/  IMAD.WIDE.U32 R164, R164, -0x2daee0ad, RZ ;  /* 0xd2511f53a4a47825 */ /* 0x000fe200078e00ff */
[----:B------:R-:W-:Y:S01]  /*9e00*/  LOP3.LUT R224, R227, UR8, R224, 0x96, !PT ;  /* 0x00000008e3e07c12 */ /* 0x000fe2000f8e96e0 */
[----:B------:R-:W-:Y:S01]  /*9e10*/  HMMA.16816.F32 R76, R20, R14, R76 ;  /* 0x0000000e144c723c */ /* 0x000fe2000000184c */
[----:B------:R-:W3:Y:S01]  /*9e20*/  MUFU.EX2 R157, R157 ;  /* 0x0000009d009d7308 */ /* 0x000ee20000000800 */
[----:B------:R-:W-:Y:S01]  /*9e30*/  FADD.FTZ R158, R158, R143 ;  /* 0x0000008f9e9e7221 */ /* 0x000fe20000010000 */
[----:B------:R-:W-:Y:S01]  /*9e40*/  LOP3.LUT R50, R165, UR6, R226, 0x96, !PT ;  /* 0x00000006a5327c12 */ /* 0x000fe2000f8e96e2 */
[----:B------:R-:W-:Y:S01]  /*9e50*/  IMAD.WIDE.U32 R224, R224, -0x326172a9, RZ ;  /* 0xcd9e8d57e0e07825 */ /* 0x000fe200078e00ff */
[----:B------:R-:W-:-:S03]  /*9e60*/  F2FP.PACK_AB R165, R57, R56 ;  /* 0x0000003839a5723e */ /* 0x000fc600000000ff */
[----:B------:R-:W-:Y:S01]  /*9e70*/  IMAD.WIDE.U32 R226, R50, -0x326172a9, RZ ;  /* 0xcd9e8d5732e27825 */ /* 0x000fe200078e00ff */
[C---:B-1----:R-:W-:Y:S01]  /*9e80*/  HMMA.16816.F32 R84, R20.reuse, R8, R84 ;  /* 0x000000081454723c */ /* 0x042fe20000001854 */
[----:B------:R1:W4:Y:S02]  /*9e90*/  MUFU.EX2 R50, R58 ;  /* 0x0000003a00327308 */ /* 0x0003240000000800 */
[----:B------:R-:W-:Y:S02]  /*9ea0*/  FADD.FTZ R56, R56, R139 ;  /* 0x0000008b38387221 */ /* 0x000fe40000010000 */
[----:B------:R-:W-:Y:S02]  /*9eb0*/  FADD.FTZ R140, R159, R140 ;  /* 0x0000008c9f8c7221 */ /* 0x000fe40000010000 */
[----:B------:R-:W-:Y:S01]  /*9ec0*/  FADD.FTZ R57, R57, R56 ;  /* 0x0000003839397221 */ /* 0x000fe20000010000 */
[----:B------:R-:W-:Y:S01]  /*9ed0*/  HMMA.16816.F32 R108, R20, R10, R108 ;  /* 0x0000000a146c723c */ /* 0x000fe2000000186c */
[----:B------:R-:W-:Y:S01]  /*9ee0*/  MUFU.EX2 R42, R42 ;  /* 0x0000002a002a7308 */ /* 0x000fe20000000800 */
[----:B------:R-:W-:-:S02]  /*9ef0*/  FADD.FTZ R155, R155, R158 ;  /* 0x0000009e9b9b7221 */ /* 0x000fc40000010000 */
[----:B------:R-:W-:Y:S02]  /*9f00*/  FADD.FTZ R161, R161, R140 ;  /* 0x0000008ca1a17221 */ /* 0x000fe40000010000 */
[----:B------:R-:W-:Y:S02]  /*9f10*/  FADD.FTZ R155, R160, R155 ;  /* 0x0000009ba09b7221 */ /* 0x000fe40000010000 */
[----:B--2---:R-:W-:Y:S01]  /*9f20*/  HMMA.16816.F32 R92, R20, R4, R92 ;  /* 0x00000004145c723c */ /* 0x004fe2000000185c */
[----:B-1----:R-:W-:Y:S01]  /*9f30*/  LOP3.LUT R58, R227, UR16, R224, 0x96, !PT ;  /* 0x00000010e33a7c12 */ /* 0x002fe2000f8e96e0 */
[----:B------:R-:W-:Y:S01]  /*9f40*/  MUFU.EX2 R36, R36 ;  /* 0x0000002400247308 */ /* 0x000fe20000000800 */
[----:B------:R-:W-:Y:S02]  /*9f50*/  FADD.FTZ R161, R138, R161 ;  /* 0x000000a18aa17221 */ /* 0x000fe40000010000 */
[----:B------:R-:W-:-:S03]  /*9f60*/  IMAD.MOV.U32 R135, RZ, RZ, R176 ;  /* 0x000000ffff877224 */ /* 0x000fc600078e00b0 */
[----:B------:R-:W-:Y:S02]  /*9f70*/  HMMA.16816.F32 R96, R20, R6, R96 ;  /* 0x000000061460723c */ /* 0x000fe40000001860 */
[----:B------:R-:W-:Y:S05]  /*9f80*/  MUFU.EX2 R37, R37 ;  /* 0x0000002500257308 */ /* 0x000fea0000000800 */
[----:B------:R-:W-:Y:S02]  /*9f90*/  SHF.R.U32.HI R22, RZ, 0x10, R226 ;  /* 0x00000010ff167819 */ /* 0x000fe400000116e2 */
[----:B------:R-:W-:Y:S01]  /*9fa0*/  LOP3.LUT R23, R226, 0xffff, RZ, 0xc0, !PT ;  /* 0x0000ffffe2177812 */ /* 0x000fe200078ec0ff */
[----:B------:R-:W-:Y:S01]  /*9fb0*/  MUFU.EX2 R43, R43 ;  /* 0x0000002b002b7308 */ /* 0x000fe20000000800 */
[----:B------:R-:W-:-:S02]  /*9fc0*/  LOP3.LUT R22, R22, 0xff, RZ, 0xc0, !PT ;  /* 0x000000ff16167812 */ /* 0x000fc400078ec0ff */
[----:B------:R-:W-:Y:S02]  /*9fd0*/  SHF.R.U32.HI R21, RZ, 0x18, R226 ;  /* 0x00000018ff157819 */ /* 0x000fe400000116e2 */
[----:B------:R-:W-:Y:S02]  /*9fe0*/  LOP3.LUT R20, R226, 0xff, RZ, 0xc0, !PT ;  /* 0x000000ffe2147812 */ /* 0x000fe400078ec0ff */
[----:B------:R-:W-:Y:S02]  /*9ff0*/  SHF.R.U32.HI R23, RZ, 0x8, R23 ;  /* 0x00000008ff177819 */ /* 0x000fe40000011617 */
[----:B------:R-:W-:Y:S02]  /*a000*/  PRMT R22, R22, 0x5410, R21 ;  /* 0x0000541016167816 */ /* 0x000fe40000000015 */
[----:B------:R-:W-:Y:S02]  /*a010*/  SHF.R.U32.HI R21, RZ, 0x10, R58 ;  /* 0x00000010ff157819 */ /* 0x000fe4000001163a */
[----:B------:R-:W-:-:S02]  /*a020*/  PRMT R48, R20, 0x5410, R23 ;  /* 0x0000541014307816 */ /* 0x000fc40000000017 */
[C---:B------:R-:W-:Y:S02]  /*a030*/  LOP3.LUT R23, R58.reuse, 0xffff, RZ, 0xc0, !PT ;  /* 0x0000ffff3a177812 */ /* 0x040fe400078ec0ff */
[----:B------:R-:W-:Y:S01]  /*a040*/  LOP3.LUT R20, R58, 0xff, RZ, 0xc0, !PT ;  /* 0x000000ff3a147812 */ /* 0x000fe200078ec0ff */
[----:B------:R-:W-:Y:S01]  /*a050*/  HSET2.LE.AND R48, R48, R45, PT ;  /* 0x0000002d30307233 */ /* 0x000fe20003803000 */
[----:B------:R-:W-:Y:S02]  /*a060*/  SHF.R.U32.HI R58, RZ, 0x18, R58 ;  /* 0x00000018ff3a7819 */ /* 0x000fe4000001163a */
[----:B------:R-:W-:Y:S02]  /*a070*/  LOP3.LUT R21, R21, 0xff, RZ, 0xc0, !PT ;  /* 0x000000ff15157812 */ /* 0x000fe400078ec0ff */
[----:B------:R-:W-:Y:S02]  /*a080*/  SHF.R.U32.HI R23, RZ, 0x8, R23 ;  /* 0x00000008ff177819 */ /* 0x000fe40000011617 */
[----:B------:R-:W-:-:S02]  /*a090*/  PRMT R58, R21, 0x5410, R58 ;  /* 0x00005410153a7816 */ /* 0x000fc4000000003a */
[----:B---3--:R-:W-:Y:S01]  /*a0a0*/  F2FP.PACK_AB R21, R157, R52 ;  /* 0x000000349d15723e */ /* 0x008fe200000000ff */
[----:B------:R-:W-:Y:S01]  /*a0b0*/  FADD.FTZ R52, R52, R57 ;  /* 0x0000003934347221 */ /* 0x000fe20000010000 */
[----:B------:R-:W-:Y:S01]  /*a0c0*/  PRMT R20, R20, 0x5410, R23 ;  /* 0x0000541014147816 */ /* 0x000fe20000000017 */
[--C-:B------:R-:W-:Y:S01]  /*a0d0*/  HSET2.LE.AND R23, R22, R45.reuse, PT ;  /* 0x0000002d16177233 */ /* 0x100fe20003803000 */
[----:B------:R-:W-:Y:S01]  /*a0e0*/  LOP3.LUT R22, R48, R21, RZ, 0xc0, !PT ;  /* 0x0000001530167212 */ /* 0x000fe200078ec0ff */
[--C-:B------:R-:W-:Y:S01]  /*a0f0*/  HSET2.LE.AND R21, R58, R45.reuse, PT ;  /* 0x0000002d3a157233 */ /* 0x100fe20003803000 */
[----:B----4-:R-:W-:Y:S01]  /*a100*/  F2FP.PACK_AB R48, R59, R50 ;  /* 0x000000323b30723e */ /* 0x010fe200000000ff */
[----:B------:R-:W-:Y:S01]  /*a110*/  HSET2.LE.AND R20, R20, R45, PT ;  /* 0x0000002d14147233 */ /* 0x000fe20003803000 */
[----:B------:R-:W-:Y:S01]  /*a120*/  FFMA.FTZ R58, R136, c[0x0][0x23c], -R137 ;  /* 0x00008f00883a7a23 */ /* 0x000fe20000010889 */
[----:B------:R-:W-:Y:S01]  /*a130*/  LOP3.LUT R23, R23, R144, RZ, 0xc0, !PT ;  /* 0x0000009017177212 */ /* 0x000fe200078ec0ff */
[----:B------:R-:W-:Y:S01]  /*a140*/  FFMA.FTZ R136, R24, c[0x0][0x23c], -R49 ;  /* 0x00008f0018887a23 */ /* 0x000fe20000010831 */
[----:B------:R-:W-:Y:S01]  /*a150*/  LOP3.LUT R21, R21, R48, RZ, 0xc0, !PT ;  /* 0x0000003015157212 */ /* 0x000fe200078ec0ff */
[--C-:B------:R-:W-:Y:S01]  /*a160*/  FFMA.FTZ R48, R65, c[0x0][0x23c], -R137.reuse ;  /* 0x00008f0041307a23 */ /* 0x100fe20000010889 */
[----:B------:R-:W-:Y:S01]  /*a170*/  LOP3.LUT R20, R20, R165, RZ, 0xc0, !PT ;  /* 0x000000a514147212 */ /* 0x000fe200078ec0ff */
[----:B------:R-:W-:Y:S01]  /*a180*/  FFMA.FTZ R65, R64, c[0x0][0x23c], -R137 ;  /* 0x00008f0040417a23 */ /* 0x000fe20000010889 */
[----:B------:R-:W-:Y:S01]  /*a190*/  MUFU.EX2 R58, R58 ;  /* 0x0000003a003a7308 */ /* 0x000fe20000000800 */
[--C-:B------:R-:W-:Y:S01]  /*a1a0*/  FFMA.FTZ R64, R27, c[0x0][0x23c], -R49.reuse ;  /* 0x00008f001b407a23 */ /* 0x100fe20000010831 */
[----:B------:R-:W-:Y:S01]  /*a1b0*/  SHF.R.U32.HI R24, RZ, 0x18, R162 ;  /* 0x00000018ff187819 */ /* 0x000fe200000116a2 */
[--C-:B------:R-:W-:Y:S01]  /*a1c0*/  FFMA.FTZ R137, R26, c[0x0][0x23c], -R49.reuse ;  /* 0x00008f001a897a23 */ /* 0x100fe20000010831 */
[----:B------:R-:W-:Y:S01]  /*a1d0*/  LOP3.LUT R26, R162, 0xff, RZ, 0xc0, !PT ;  /* 0x000000ffa21a7812 */ /* 0x000fe200078ec0ff */
[----:B------:R-:W-:Y:S01]  /*a1e0*/  FFMA.FTZ R49, R25, c[0x0][0x23c], -R49 ;  /* 0x00008f0019317a23 */ /* 0x000fe20000010831 */
[----:B------:R-:W-:Y:S01]  /*a1f0*/  HMMA.16816.F32 R88, R20, R10, R88 ;  /* 0x0000000a1458723c */ /* 0x000fe20000001858 */
[----:B------:R-:W-:Y:S01]  /*a200*/  FFMA.FTZ R144, R47, c[0x0][0x23c], -R148 ;  /* 0x00008f002f907a23 */ /* 0x000fe20000010894 */
[----:B------:R-:W-:Y:S01]  /*a210*/  MUFU.EX2 R64, R64 ;  /* 0x0000004000407308 */ /* 0x000fe20000000800 */
[----:B------:R-:W-:-:S02]  /*a220*/  FADD.FTZ R50, R50, R147 ;  /* 0x0000009332327221 */ /* 0x000fc40000010000 */
[----:B------:R-:W-:Y:S02]  /*a230*/  FADD.FTZ R157, R157, R52 ;  /* 0x000000349d9d7221 */ /* 0x000fe40000010000 */
[----:B------:R-:W-:Y:S01]  /*a240*/  SHF.R.U32.HI R11, RZ, 0x10, R162 ;  /* 0x00000010ff0b7819 */ /* 0x000fe200000116a2 */
[----:B------:R-:W-:Y:S01]  /*a250*/  HMMA.16816.F32 R68, R20, R12, R68 ;  /* 0x0000000c1444723c */ /* 0x000fe20000001844 */
[----:B------:R-:W-:Y:S01]  /*a260*/  LOP3.LUT R10, R162, 0xffff, RZ, 0xc0, !PT ;  /* 0x0000ffffa20a7812 */ /* 0x000fe200078ec0ff */
[----:B------:R-:W1:Y:S01]  /*a270*/  MUFU.EX2 R137, R137 ;  /* 0x0000008900897308 */ /* 0x000e620000000800 */
[----:B------:R-:W-:Y:S01]  /*a280*/  LOP3.LUT R11, R11, 0xff, RZ, 0xc0, !PT ;  /* 0x000000ff0b0b7812 */ /* 0x000fe200078ec0ff */
[----:B------:R-:W-:-:S03]  /*a290*/  FADD.FTZ R50, R59, R50 ;  /* 0x000000323b327221 */ /* 0x000fc60000010000 */
[----:B------:R-:W-:Y:S01]  /*a2a0*/  LOP3.LUT R12, R166, 0xffff, RZ, 0xc0, !PT ;  /* 0x0000ffffa60c7812 */ /* 0x000fe200078ec0ff */
[C---:B------:R-:W-:Y:S01]  /*a2b0*/  HMMA.16816.F32 R112, R20.reuse, R14, R112 ;  /* 0x0000000e1470723c */ /* 0x040fe20000001870 */
[----:B------:R-:W-:Y:S01]  /*a2c0*/  SHF.R.U32.HI R13, RZ, 0x10, R166 ;  /* 0x00000010ff0d7819 */ /* 0x000fe200000116a6 */
[----:B------:R-:W2:Y:S01]  /*a2d0*/  MUFU.EX2 R48, R48 ;  /* 0x0000003000307308 */ /* 0x000ea20000000800 */
[----:B------:R-:W-:Y:S01]  /*a2e0*/  PRMT R24, R11, 0x5410, R24 ;  /* 0x000054100b187816 */ /* 0x000fe20000000018 */
[----:B------:R-:W-:Y:S01]  /*a2f0*/  FADD.FTZ R163, R163, R50 ;  /* 0x00000032a3a37221 */ /* 0x000fe20000010000 */
[----:B------:R-:W-:Y:S02]  /*a300*/  SHF.R.U32.HI R12, RZ, 0x8, R12 ;  /* 0x00000008ff0c7819 */ /* 0x000fe4000001160c */
[----:B------:R-:W-:Y:S01]  /*a310*/  SHF.R.U32.HI R15, RZ, 0x8, R10 ;  /* 0x00000008ff0f7819 */ /* 0x000fe2000001160a */
[----:B------:R-:W-:Y:S01]  /*a320*/  HMMA.16816.F32 R80, R20, R8, R80 ;  /* 0x000000081450723c */ /* 0x000fe20000001850 */
[----:B------:R-:W-:Y:S01]  /*a330*/  LOP3.LUT R13, R13, 0xff, RZ, 0xc0, !PT ;  /* 0x000000ff0d0d7812 */ /* 0x000fe200078ec0ff */
[----:B------:R-:W3:Y:S01]  /*a340*/  MUFU.EX2 R65, R65 ;  /* 0x0000004100417308 */ /* 0x000ee20000000800 */
[----:B------:R-:W-:Y:S01]  /*a350*/  PRMT R26, R26, 0x5410, R15 ;  /* 0x000054101a1a7816 */ /* 0x000fe2000000000f */
[----:B------:R-:W-:Y:S01]  /*a360*/  HSET2.LE.AND R25, R24, R45, PT ;  /* 0x0000002d18197233 */ /* 0x000fe20003803000 */
[----:B------:R-:W-:-:S02]  /*a370*/  FADD.FTZ R163, R46, R163 ;  /* 0x000000a32ea37221 */ /* 0x000fc40000010000 */
[----:B------:R-:W-:Y:S01]  /*a380*/  LOP3.LUT R9, R166, 0xff, RZ, 0xc0, !PT ;  /* 0x000000ffa6097812 */ /* 0x000fe200078ec0ff */
[C---:B------:R-:W-:Y:S01]  /*a390*/  HMMA.16816.F32 R104, R20.reuse, R4, R104 ;  /* 0x000000041468723c */ /* 0x040fe20000001868 */
[----:B------:R-:W-:Y:S01]  /*a3a0*/  SHF.R.U32.HI R8, RZ, 0x18, R166 ;  /* 0x00000018ff087819 */ /* 0x000fe200000116a6 */
[----:B------:R-:W-:Y:S01]  /*a3b0*/  MUFU.EX2 R136, R136 ;  /* 0x0000008800887308 */ /* 0x000fe20000000800 */
[----:B------:R-:W-:Y:S01]  /*a3c0*/  PRMT R10, R9, 0x5410, R12 ;  /* 0x00005410090a7816 */ /* 0x000fe2000000000c */
[--C-:B------:R-:W-:Y:S01]  /*a3d0*/  HSET2.LE.AND R26, R26, R45.reuse, PT ;  /* 0x0000002d1a1a7233 */ /* 0x100fe20003803000 */
[----:B------:R-:W-:Y:S02]  /*a3e0*/  PRMT R8, R13, 0x5410, R8 ;  /* 0x000054100d087816 */ /* 0x000fe40000000008 */
[----:B-1----:R-:W-:Y:S01]  /*a3f0*/  F2FP.PACK_AB R4, R137, R64 ;  /* 0x000000408904723e */ /* 0x002fe200000000ff */
[--C-:B------:R-:W-:Y:S01]  /*a400*/  HSET2.LE.AND R10, R10, R45.reuse, PT ;  /* 0x0000002d0a0a7233 */ /* 0x100fe20003803000 */
[----:B--2---:R-:W-:Y:S01]  /*a410*/  F2FP.PACK_AB R9, R51, R48 ;  /* 0x000000303309723e */ /* 0x004fe200000000ff */
[----:B------:R-:W1:Y:S01]  /*a420*/  MUFU.EX2 R49, R49 ;  /* 0x0000003100317308 */ /* 0x000e620000000800 */
[----:B------:R-:W-:Y:S01]  /*a430*/  LOP3.LUT R25, R25, R4, RZ, 0xc0, !PT ;  /* 0x0000000419197212 */ /* 0x000fe200078ec0ff */
[----:B------:R-:W-:Y:S01]  /*a440*/  HSET2.LE.AND R27, R8, R45, PT ;  /* 0x0000002d081b7233 */ /* 0x000fe20003803000 */
[----:B---3--:R-:W-:Y:S01]  /*a450*/  F2FP.PACK_AB R5, R65, R58 ;  /* 0x0000003a4105723e */ /* 0x008fe200000000ff */
[C---:B------:R-:W-:Y:S01]  /*a460*/  HMMA.16816.F32 R128, R20.reuse, R16, R128 ;  /* 0x000000101480723c */ /* 0x040fe20000001880 */
[----:B------:R-:W-:Y:S01]  /*a470*/  LOP3.LUT R24, R26, R9, RZ, 0xc0, !PT ;  /* 0x000000091a187212 */ /* 0x000fe200078ec0ff */
[----:B------:R-:W2:Y:S01]  /*a480*/  LDSM.16.MT88.4 R12, [R186+0x7800] ;  /* 0x00780000ba0c783b */ /* 0x000ea20000004200 */
[----:B------:R-:W-:Y:S01]  /*a490*/  LOP3.LUT R26, R10, R5, RZ, 0xc0, !PT ;  /* 0x000000050a1a7212 */ /* 0x000fe200078ec0ff */
[----:B------:R-:W3:Y:S01]  /*a4a0*/  MUFU.EX2 R144, R144 ;  /* 0x0000009000907308 */ /* 0x000ee20000000800 */
[----:B------:R-:W-:Y:S01]  /*a4b0*/  LOP3.LUT R166, R225, UR7, R178, 0x96, !PT ;  /* 0x00000007e1a67c12 */ /* 0x000fe2000f8e96b2 */
[----:B------:R-:W-:Y:S01]  /*a4c0*/  LDSM.16.MT88.4 R8, [R185+0x7800] ;  /* 0x00780000b908783b */ /* 0x000fe20000004200 */
[----:B------:R-:W-:Y:S01]  /*a4d0*/  FADD.FTZ R48, R48, R155 ;  /* 0x0000009b30307221 */ /* 0x000fe20000010000 */
[----:B------:R-:W-:Y:S01]  /*a4e0*/  HMMA.16816.F32 R116, R20, R18, R116 ;  /* 0x000000121474723c */ /* 0x000fe20000001874 */
[----:B------:R-:W-:Y:S01]  /*a4f0*/  FADD.FTZ R64, R64, R161 ;  /* 0x000000a140407221 */ /* 0x000fe20000010000 */
[----:B------:R-:W4:Y:S01]  /*a500*/  LDSM.16.MT88.4 R16, [R188+0x7800] ;  /* 0x00780000bc10783b */ /* 0x000f220000004200 */
[----:B------:R-:W-:Y:S01]  /*a510*/  IMAD.WIDE.U32 R166, R166, -0x2daee0ad, RZ ;  /* 0xd2511f53a6a67825 */ /* 0x000fe200078e00ff */
[----:B-1----:R-:W-:-:S03]  /*a520*/  F2FP.PACK_AB R4, R49, R136 ;  /* 0x000000883104723e */ /* 0x002fc600000000ff */
[----:B------:R-:W-:Y:S01]  /*a530*/  FADD.FTZ R51, R51, R48 ;  /* 0x0000003033337221 */ /* 0x000fe20000010000 */
[----:B------:R-:W-:Y:S01]  /*a540*/  HMMA.16816.F32 R100, R20, R6, R100 ;  /* 0x000000061464723c */ /* 0x000fe20000001864 */
[----:B------:R-:W-:Y:S01]  /*a550*/  LOP3.LUT R27, R27, R4, RZ, 0xc0, !PT ;  /* 0x000000041b1b7212 */ /* 0x000fe200078ec0ff */
[----:B------:R-:W-:Y:S01]  /*a560*/  FADD.FTZ R137, R137, R64 ;  /* 0x0000004089897221 */ /* 0x000fe20000010000 */
[----:B------:R-:W1:Y:S01]  /*a570*/  LDSM.16.MT88.4 R4, [R184+0x7800] ;  /* 0x00780000b804783b */ /* 0x000e620000004200 */
[----:B------:R-:W-:Y:S01]  /*a580*/  LOP3.LUT R164, R167, UR17, R164, 0x96, !PT ;  /* 0x00000011a7a47c12 */ /* 0x000fe2000f8e96a4 */
[----:B------:R-:W-:Y:S02]  /*a590*/  FADD.FTZ R58, R58, R51 ;  /* 0x000000333a3a7221 */ /* 0x000fe40000010000 */
[----:B------:R-:W-:Y:S01]  /*a5a0*/  LOP3.LUT R23, R166, 0xffff, RZ, 0xc0, !PT ;  /* 0x0000ffffa6177812 */ /* 0x000fe200078ec0ff */
[----:B------:R-:W-:Y:S01]  /*a5b0*/  FADD.FTZ R136, R136, R137 ;  /* 0x0000008988887221 */ /* 0x000fe20000010000 */
[----:B------:R-:W-:Y:S01]  /*a5c0*/  LOP3.LUT R133, R164, 0xffff, RZ, 0xc0, !PT ;  /* 0x0000ffffa4857812 */ /* 0x000fe200078ec0ff */
[----:B------:R-:W-:Y:S01]  /*a5d0*/  FADD.FTZ R213, R65, R58 ;  /* 0x0000003a41d57221 */ /* 0x000fe20000010000 */
[----:B------:R-:W-:Y:S01]  /*a5e0*/  SHF.R.U32.HI R22, RZ, 0x10, R166 ;  /* 0x00000010ff167819 */ /* 0x000fe200000116a6 */
[----:B------:R-:W-:Y:S01]  /*a5f0*/  FADD.FTZ R211, R49, R136 ;  /* 0x0000008831d37221 */ /* 0x000fe20000010000 */
[----:B------:R-:W-:-:S02]  /*a600*/  SHF.R.U32.HI R148, RZ, 0x10, R164 ;  /* 0x00000010ff947819 */ /* 0x000fc400000116a4 */
[----:B------:R-:W-:Y:S02]  /*a610*/  LOP3.LUT R20, R166, 0xff, RZ, 0xc0, !PT ;  /* 0x000000ffa6147812 */ /* 0x000fe400078ec0ff */
[----:B------:R-:W-:Y:S02]  /*a620*/  SHF.R.U32.HI R23, RZ, 0x8, R23 ;  /* 0x00000008ff177819 */ /* 0x000fe40000011617 */
[----:B------:R-:W-:Y:S02]  /*a630*/  LOP3.LUT R47, R164, 0xff, RZ, 0xc0, !PT ;  /* 0x000000ffa42f7812 */ /* 0x000fe400078ec0ff */
[----:B------:R-:W-:Y:S02]  /*a640*/  SHF.R.U32.HI R146, RZ, 0x8, R133 ;  /* 0x00000008ff927819 */ /* 0x000fe40000011685 */
[----:B------:R-:W-:Y:S02]  /*a650*/  SHF.R.U32.HI R21, RZ, 0x18, R166 ;  /* 0x00000018ff157819 */ /* 0x000fe400000116a6 */
[----:B------:R-:W-:Y:S01]  /*a660*/  LOP3.LUT R22, R22, 0xff, RZ, 0xc0, !PT ;  /* 0x000000ff16167812 */ /* 0x000fe200078ec0ff */
[----:B--2---:R-:W-:Y:S01]  /*a670*/  HMMA.16816.F32 R72, R24, R12, R72 ;  /* 0x0000000c1848723c */ /* 0x004fe20000001848 */
[----:B------:R-:W-:-:S02]  /*a680*/  SHF.R.U32.HI R164, RZ, 0x18, R164 ;  /* 0x00000018ffa47819 */ /* 0x000fc400000116a4 */
[----:B------:R-:W-:Y:S02]  /*a690*/  LOP3.LUT R133, R148, 0xff, RZ, 0xc0, !PT ;  /* 0x000000ff94857812 */ /* 0x000fe400078ec0ff */
[----:B------:R-:W-:Y:S02]  /*a6a0*/  PRMT R20, R20, 0x5410, R23 ;  /* 0x0000541014147816 */ /* 0x000fe40000000017 */
[----:B------:R-:W-:Y:S01]  /*a6b0*/  PRMT R148, R22, 0x5410, R21 ;  /* 0x0000541016947816 */ /* 0x000fe20000000015 */
[C---:B----4-:R-:W-:Y:S01]  /*a6c0*/  HMMA.16816.F32 R124, R24.reuse, R16, R124 ;  /* 0x00000010187c723c */ /* 0x050fe2000000187c */
[----:B------:R-:W-:Y:S01]  /*a6d0*/  PRMT R146, R47, 0x5410, R146 ;  /* 0x000054102f927816 */ /* 0x000fe20000000092 */
[--C-:B------:R-:W-:Y:S01]  /*a6e0*/  HSET2.LE.AND R22, R20, R45.reuse, PT ;  /* 0x0000002d14167233 */ /* 0x100fe20003803000 */
[----:B------:R-:W-:Y:S01]  /*a6f0*/  PRMT R164, R133, 0x5410, R164 ;  /* 0x0000541085a47816 */ /* 0x000fe200000000a4 */
[--C-:B------:R-:W-:Y:S01]  /*a700*/  HSET2.LE.AND R23, R148, R45.reuse, PT ;  /* 0x0000002d94177233 */ /* 0x100fe20003803000 */
[----:B---3--:R-:W-:Y:S01]  /*a710*/  F2FP.PACK_AB R47, R144, R39 ;  /* 0x00000027902f723e */ /* 0x008fe200000000ff */
[--C-:B------:R-:W-:Y:S01]  /*a720*/  HSET2.LE.AND R20, R146, R45.reuse, PT ;  /* 0x0000002d92147233 */ /* 0x100fe20003803000 */
[----:B------:R-:W-:Y:S01]  /*a730*/  F2FP.PACK_AB R148, R37, R36 ;  /* 0x000000242594723e */ /* 0x000fe200000000ff */
[----:B------:R-:W-:Y:S01]  /*a740*/  HSET2.LE.AND R21, R164, R45, PT ;  /* 0x0000002da4157233 */ /* 0x000fe20003803000 */
[----:B------:R-:W-:Y:S01]  /*a750*/  F2FP.PACK_AB R45, R41, R40 ;  /* 0x00000028292d723e */ /* 0x000fe200000000ff */
[----:B------:R-:W-:Y:S01]  /*a760*/  FADD.FTZ R40, R40, R157 ;  /* 0x0000009d28287221 */ /* 0x000fe20000010000 */
        /* <DEDUP_REMOVED lines=10> */
[----:B------:R-:W-:Y:S01]  /*a810*/  HMMA.16816.F32 R120, R24, R18, R120 ;  /* 0x000000121878723c */ /* 0x000fe20000001878 */
[----:B------:R-:W-:-:S02]  /*a820*/  FADD.FTZ R223, R144, R39 ;  /* 0x0000002790df7221 */ /* 0x000fc40000010000 */
[----:B------:R-:W-:Y:S02]  /*a830*/  FADD.FTZ R222, R37, R36 ;  /* 0x0000002425de7221 */ /* 0x000fe40000010000 */
[----:B------:R-:W-:-:S03]  /*a840*/  IMAD.MOV.U32 R133, RZ, RZ, R2 ;  /* 0x000000ffff857224 */ /* 0x000fc600078e0002 */
[C---:B------:R-:W-:Y:S08]  /*a850*/  HMMA.16816.F32 R76, R24.reuse, R14, R76 ;  /* 0x0000000e184c723c */ /* 0x040ff0000000184c */
[C---:B------:R-:W-:Y:S08]  /*a860*/  HMMA.16816.F32 R84, R24.reuse, R8, R84 ;  /* 0x000000081854723c */ /* 0x040ff00000001854 */
[C---:B------:R-:W-:Y:S08]  /*a870*/  HMMA.16816.F32 R108, R24.reuse, R10, R108 ;  /* 0x0000000a186c723c */ /* 0x040ff0000000186c */
[C---:B-1----:R-:W-:Y:S08]  /*a880*/  HMMA.16816.F32 R92, R24.reuse, R4, R92 ;  /* 0x00000004185c723c */ /* 0x042ff0000000185c */
        /* <DEDUP_REMOVED lines=9> */
[----:B------:R-:W-:Y:S01]  /*a920*/  IMAD.MOV.U32 R7, RZ, RZ, R0 ;  /* 0x000000ffff077224 */ /* 0x000fe200078e0000 */
[----:B------:R-:W-:Y:S09]  /*a930*/  @!P1 BRA `(.L_x_542) ;  /* 0x0000465000009947 */ /* 0x000ff20003800000 */
[----:B------:R-:W-:Y:S01]  /*a940*/  IADD3 R5, R207, -0x3, RZ ;  /* 0xfffffffdcf057810 */ /* 0x000fe20007ffe0ff */
[----:B------:R-:W-:-:S04]  /*a950*/  DEPBAR.LE SB0, 0x0 ;  /* 0x000080000000791a */ /* 0x000fc80000000000 */
[----:B------:R-:W-:Y:S01]  /*a960*/  SHF.R.S32.HI R4, RZ, 0x1f, R5 ;  /* 0x0000001fff047819 */ /* 0x000fe20000011405 */
[----:B------:R-:W-:Y:S01]  /*a970*/  IMAD.WIDE.U32 R6, R5, c[0x0][0x1a0], RZ ;  /* 0x0000680005067a25 */ /* 0x000fe200078e00ff */
[----:B------:R-:W-:Y:S03]  /*a980*/  BAR.SYNC.DEFER_BLOCKING 0x0 ;  /* 0x0000000000007b1d */ /* 0x000fe60000010000 */
[----:B------:R-:W-:Y:S01]  /*a990*/  IMAD R4, R4, c[0x0][0x1a0], RZ ;  /* 0x0000680004047a24 */ /* 0x000fe200078e02ff */
[----:B------:R-:W-:-:S03]  /*a9a0*/  LEA R14, P1, R6, R234, 0x6 ;  /* 0x000000ea060e7211 */ /* 0x000fc600078230ff */
[----:B------:R-:W-:Y:S01]  /*a9b0*/  IMAD R5, R5, c[0x0][0x1a4], R4 ;  /* 0x0000690005057a24 */ /* 0x000fe200078e0204 */
[----:B------:R-:W-:Y:S01]  /*a9c0*/  @!P0 LEA R12, P3, R14, c[0x0][0x170], 0x1 ;  /* 0x00005c000e0c8a11 */ /* 0x000fe200078608ff */
[----:B------:R-:W-:Y:S02]  /*a9d0*/  IMAD.MOV.U32 R4, RZ, RZ, c[0x0][0x1a0] ;  /* 0x00006800ff047624 */ /* 0x000fe400078e00ff */
[----:B------:R-:W-:Y:S01]  /*a9e0*/  IMAD.IADD R5, R7, 0x1, R5 ;  /* 0x0000000107057824 */ /* 0x000fe200078e0205 */
[----:B------:R-:W-:-:S04]  /*a9f0*/  @!P0 IADD3 R7, P2, R201, R14, RZ ;  /* 0x0000000ec9078210 */ /* 0x000fc80007f5e0ff */
[----:B------:R-:W-:Y:S01]  /*aa00*/  LEA.HI.X R15, R6, R237, R5, 0x6, P1 ;  /* 0x000000ed060f7211 */ /* 0x000fe200008f3405 */
[----:B------:R-:W-:Y:S01]  /*aa10*/  IMAD.MOV.U32 R5, RZ, RZ, c[0x0][0x1a4] ;  /* 0x00006900ff057624 */ /* 0x000fe200078e00ff */
[C---:B------:R-:W-:Y:S02]  /*aa20*/  @!P0 LEA R10, P1, R7.reuse, c[0x0][0x170], 0x1 ;  /* 0x00005c00070a8a11 */ /* 0x040fe400078208ff */
[--C-:B------:R-:W-:Y:S01]  /*aa30*/  @!P0 LEA.HI.X R13, R14, c[0x0][0x174], R15.reuse, 0x1, P3 ;  /* 0x00005d000e0d8a11 */ /* 0x100fe200018f0c0f */
[----:B------:R-:W-:Y:S01]  /*aa40*/  @!P0 IMAD.X R6, R200, 0x1, R15, P2 ;  /* 0x00000001c8068824 */ /* 0x000fe200010e060f */
[----:B------:R-:W-:Y:S01]  /*aa50*/  @!P0 LEA R8, P2, R4, R14, 0x5 ;  /* 0x0000000e04088211 */ /* 0x000fe200078428ff */
[----:B------:R-:W-:Y:S03]  /*aa60*/  @P0 STS.128 [R205+0x6000], RZ ;  /* 0x006000ffcd000388 */ /* 0x000fe60000000c00 */
[----:B------:R-:W-:-:S02]  /*aa70*/  @!P0 LEA.HI.X R11, R7, c[0x0][0x174], R6, 0x1, P1 ;  /* 0x00005d00070b8a11 */ /* 0x000fc400008f0c06 */
[C---:B------:R-:W-:Y:S01]  /*aa80*/  @!P0 LEA.HI.X R7, R4.reuse, R15, R5, 0x5, P2 ;  /* 0x0000000f04078211 */ /* 0x040fe200010f2c05 */
[----:B------:R-:W-:Y:S01]  /*aa90*/  @!P0 IMAD.WIDE.U32 R14, R4, 0x30, R14 ;  /* 0x00000030040e8825 */ /* 0x000fe200078e000e */
[C---:B------:R-:W-:Y:S01]  /*aaa0*/  @!P0 LEA R16, P1, R8.reuse, c[0x0][0x170], 0x1 ;  /* 0x00005c0008108a11 */ /* 0x040fe200078208ff */
[----:B------:R-:W-:Y:S01]  /*aab0*/  @!PT LDS RZ, [RZ] ;  /* 0x00000000fffff984 */ /* 0x000fe20000000800 */
[----:B------:R-:W-:Y:S01]  /*aac0*/  @!PT LDS RZ, [RZ] ;  /* 0x00000000fffff984 */ /* 0x000fe20000000800 */
[----:B------:R-:W-:Y:S01]  /*aad0*/  @!PT LDS RZ, [RZ] ;  /* 0x00000000fffff984 */ /* 0x000fe20000000800 */
[----:B------:R1:W-:Y:S02]  /*aae0*/  @!P0 LDGSTS.E.BYPASS.LTC128B.128 [R205+0x6000], [R12.64] ;  /* 0x060000000ccd8fae */ /* 0x0003e4000b901d54 */
[----:B------:R-:W-:Y:S01]  /*aaf0*/  @!P0 IMAD R5, R5, 0x30, RZ ;  /* 0x0000003005058824 */ /* 0x000fe200078e02ff */
[----:B------:R-:W-:Y:S01]  /*ab00*/  @!P0 LEA.HI.X R17, R8, c[0x0][0x174], R7, 0x1, P1 ;  /* 0x00005d0008118a11 */ /* 0x000fe200008f0c07 */
[----:B------:R-:W-:Y:S01]  /*ab10*/  @P0 STS.128 [R205+0x6800], RZ ;  /* 0x006800ffcd000388 */ /* 0x000fe20000000c00 */
[C---:B------:R-:W-:Y:S01]  /*ab20*/  @!P0 LEA R8, P1, R14.reuse, c[0x0][0x170], 0x1 ;  /* 0x00005c000e088a11 */ /* 0x040fe200078208ff */
[----:B------:R-:W-:Y:S02]  /*ab30*/  @!P0 IMAD.IADD R5, R5, 0x1, R15 ;  /* 0x0000000105058824 */ /* 0x000fe400078e020f */
[----:B------:R-:W-:Y:S01]  /*ab40*/  @!PT LDS RZ, [RZ] ;  /* 0x00000000fffff984 */ /* 0x000fe20000000800 */
[----:B------:R-:W-:Y:S01]  /*ab50*/  @!PT LDS RZ, [RZ] ;  /* 0x00000000fffff984 */ /* 0x000fe20000000800 */
[----:B------:R-:W-:Y:S01]  /*ab60*/  @!PT LDS RZ, [RZ] ;  /* 0x00000000fffff984 */ /* 0x000fe20000000800 */
[----:B------:R2:W-:Y:S03]  /*ab70*/  @!P0 LDGSTS.E.BYPASS.LTC128B.128 [R205+0x6800], [R10.64] ;  /* 0x068000000acd8fae */ /* 0x0005e6000b901d54 */
        /* <DEDUP_REMOVED lines=12> */
[----:B------:R-:W-:Y:S04]  /*ac40*/  LDSM.16.M88.4 R4, [R194+0x2000] ;  /* 0x00200000c204783b */ /* 0x000fe80000000200 */
[----:B-----5:R-:W3:Y:S04]  /*ac50*/  LDSM.16.M88.4 R132, [R193+0x5000] ;  /* 0x00500000c184783b */ /* 0x020ee80000000200 */
[----:B------:R-:W4:Y:S04]  /*ac60*/  LDSM.16.M88.4 R148, [R193+0x4000] ;  /* 0x00400000c194783b */ /* 0x000f280000000200 */
[----:B------:R-:W1:Y:S04]  /*ac70*/  LDSM.16.M88.4 R140, [R193+0x4800] ;  /* 0x00480000c18c783b */ /* 0x000e680000000200 */
[----:B------:R-:W2:Y:S04]  /*ac80*/  LDSM.16.M88.4 R40, [R193+0x5800] ;  /* 0x00580000c128783b */ /* 0x000ea80000000200 */
[----:B------:R-:W-:Y:S04]  /*ac90*/  LDSM.16.M88.4 R36, [R192+0x2000] ;  /* 0x00200000c024783b */ /* 0x000fe80000000200 */
[----:B------:R-:W2:Y:S04]  /*aca0*/  LDSM.16.M88.4 R160, [R187+0x5000] ;  /* 0x00500000bba0783b */ /* 0x000ea80000000200 */
[----:B------:R-:W2:Y:S04]  /*acb0*/  LDSM.16.M88.4 R172, [R192] ;  /* 0x00000000c0ac783b */ /* 0x000ea80000000200 */
[----:B------:R-:W2:Y:S04]  /*acc0*/  LDSM.16.M88.4 R168, [R187+0x4000] ;  /* 0x00400000bba8783b */ /* 0x000ea80000000200 */
[----:B------:R-:W2:Y:S04]  /*acd0*/  LDSM.16.M88.4 R164, [R187+0x4800] ;  /* 0x00480000bba4783b */ /* 0x000ea80000000200 */
[----:B------:R-:W-:Y:S01]  /*ace0*/  LDSM.16.M88.4 R52, [R191+0x2000] ;  /* 0x00200000bf34783b */ /* 0x000fe20000000200 */
[C---:B---3--:R-:W-:Y:S03]  /*acf0*/  HMMA.16816.F32 R16, R4.reuse, R132, RZ ;  /* 0x000000840410723c */ /* 0x048fe600000018ff */
[----:B------:R-:W-:Y:S04]  /*ad00*/  LDSM.16.M88.4 R48, [R190] ;  /* 0x00000000be30783b */ /* 0x000fe80000000200 */
[----:B------:R-:W3:Y:S01]  /*ad10*/  LDSM.16.M88.4 R56, [R191] ;  /* 0x00000000bf38783b */ /* 0x000ee20000000200 */
[----:B-1----:R-:W-:Y:S03]  /*ad20*/  HMMA.16816.F32 R12, R4, R134, RZ ;  /* 0x00000086040c723c */ /* 0x002fe600000018ff */
[----:B------:R-:W-:Y:S04]  /*ad30*/  LDSM.16.M88.4 R156, [R187+0x5800] ;  /* 0x00580000bb9c783b */ /* 0x000fe80000000200 */
[----:B------:R-:W-:Y:S01]  /*ad40*/  LDSM.16.M88.4 R44, [R183] ;  /* 0x00000000b72c783b */ /* 0x000fe20000000200 */
[C---:B------:R-:W-:Y:S03]  /*ad50*/  HMMA.16816.F32 R136, R60.reuse, R132, RZ ;  /* 0x000000843c88723c */ /* 0x040fe600000018ff */
[----:B------:R-:W0:Y:S05]  /*ad60*/  LDGDEPBAR ;  /* 0x00000000000079af */ /* 0x000e2a0000000000 */
[C---:B----4-:R-:W-:Y:S08]  /*ad70*/  HMMA.16816.F32 R152, R60.reuse, R148, RZ ;  /* 0x000000943c98723c */ /* 0x050ff000000018ff */
[----:B------:R-:W-:Y:S08]  /*ad80*/  HMMA.16816.F32 R132, R60, R134, RZ ;  /* 0x000000863c84723c */ /* 0x000ff000000018ff */
[C---:B------:R-:W-:Y:S08]  /*ad90*/  HMMA.16816.F32 R32, R4.reuse, R148, RZ ;  /* 0x000000940420723c */ /* 0x040ff000000018ff */
[C---:B------:R-:W-:Y:S08]  /*ada0*/  HMMA.16816.F32 R28, R4.reuse, R150, RZ ;  /* 0x00000096041c723c */ /* 0x040ff000000018ff */
[C---:B------:R-:W-:Y:S08]  /*adb0*/  HMMA.16816.F32 R24, R4.reuse, R140, RZ ;  /* 0x0000008c0418723c */ /* 0x040ff000000018ff */
[----:B------:R-:W-:Y:S08]  /*adc0*/  HMMA.16816.F32 R20, R4, R142, RZ ;  /* 0x0000008e0414723c */ /* 0x000ff000000018ff */
[C---:B------:R-:W-:Y:S08]  /*add0*/  HMMA.16816.F32 R144, R60.reuse, R140, RZ ;  /* 0x0000008c3c90723c */ /* 0x040ff000000018ff */
[----:B------:R-:W-:Y:S08]  /*ade0*/  HMMA.16816.F32 R148, R60, R150, RZ ;  /* 0x000000963c94723c */ /* 0x000ff000000018ff */
[----:B--2---:R-:W-:Y:S08]  /*adf0*/  HMMA.16816.F32 R8, R4, R40, RZ ;  /* 0x000000280408723c */ /* 0x004ff000000018ff */
[C---:B------:R-:W-:Y:S08]  /*ae00*/  HMMA.16816.F32 R140, R60.reuse, R142, RZ ;  /* 0x0000008e3c8c723c */ /* 0x040ff000000018ff */
[----:B------:R-:W-:Y:S08]  /*ae10*/  HMMA.16816.F32 R64, R60, R40, RZ ;  /* 0x000000283c40723c */ /* 0x000ff000000018ff */
[-C--:B------:R-:W-:Y:S08]  /*ae20*/  HMMA.16816.F32 R4, R4, R42.reuse, RZ ;  /* 0x0000002a0404723c */ /* 0x080ff000000018ff */
[----:B------:R-:W-:Y:S01]  /*ae30*/  HMMA.16816.F32 R60, R60, R42, RZ ;  /* 0x0000002a3c3c723c */ /* 0x000fe200000018ff */
[----:B------:R-:W1:Y:S07]  /*ae40*/  LDSM.16.M88.4 R40, [R182] ;  /* 0x00000000b628783b */ /* 0x000e6e0000000200 */
[C---:B------:R-:W-:Y:S08]  /*ae50*/  HMMA.16816.F32 R16, R36.reuse, R160, R16 ;  /* 0x000000a02410723c */ /* 0x040ff00000001810 */
[----:B------:R-:W-:Y:S08]  /*ae60*/  HMMA.16816.F32 R12, R36, R162, R12 ;  /* 0x000000a2240c723c */ /* 0x000ff0000000180c */
[C---:B------:R-:W-:Y:S08]  /*ae70*/  HMMA.16816.F32 R136, R172.reuse, R160, R136 ;  /* 0x000000a0ac88723c */ /* 0x040ff00000001888 */
[C---:B------:R-:W-:Y:S08]  /*ae80*/  HMMA.16816.F32 R152, R172.reuse, R168, R152 ;  /* 0x000000a8ac98723c */ /* 0x040ff00000001898 */
[----:B------:R-:W-:Y:S01]  /*ae90*/  HMMA.16816.F32 R160, R172, R162, R132 ;  /* 0x000000a2aca0723c */ /* 0x000fe20000001884 */
[----:B------:R-:W-:Y:S07]  /*aea0*/  LDSM.16.M88.4 R132, [R189+0x2000] ;  /* 0x00200000bd84783b */ /* 0x000fee0000000200 */
[C---:B------:R-:W-:Y:S08]  /*aeb0*/  HMMA.16816.F32 R32, R36.reuse, R168, R32 ;  /* 0x000000a82420723c */ /* 0x040ff00000001820 */
[-C--:B------:R-:W-:Y:S08]  /*aec0*/  HMMA.16816.F32 R28, R36, R170.reuse, R28 ;  /* 0x000000aa241c723c */ /* 0x080ff0000000181c */
[----:B------:R-:W-:Y:S08]  /*aed0*/  HMMA.16816.F32 R148, R172, R170, R148 ;  /* 0x000000aaac94723c */ /* 0x000ff00000001894 */
[C---:B------:R-:W-:Y:S08]  /*aee0*/  HMMA.16816.F32 R24, R36.reuse, R164, R24 ;  /* 0x000000a42418723c */ /* 0x040ff00000001818 */
[----:B------:R-:W-:Y:S08]  /*aef0*/  HMMA.16816.F32 R20, R36, R166, R20 ;  /* 0x000000a62414723c */ /* 0x000ff00000001814 */
[C---:B------:R-:W-:Y:S08]  /*af00*/  HMMA.16816.F32 R144, R172.reuse, R164, R144 ;  /* 0x000000a4ac90723c */ /* 0x040ff00000001890 */
[----:B------:R-:W-:Y:S01]  /*af10*/  HMMA.16816.F32 R168, R172, R166, R140 ;  /* 0x000000a6aca8723c */ /* 0x000fe2000000188c */
[----:B------:R-:W-:Y:S04]  /*af20*/  LDSM.16.M88.4 R140, [R180] ;  /* 0x00000000b48c783b */ /* 0x000fe80000000200 */
[----:B------:R-:W2:Y:S03]  /*af30*/  LDSM.16.M88.4 R164, [R189] ;  /* 0x00000000bda4783b */ /* 0x000ea60000000200 */
[----:B---3--:R-:W-:Y:S08]  /*af40*/  HMMA.16816.F32 R152, R56, R48, R152 ;  /* 0x000000303898723c */ /* 0x008ff00000001898 */
[C---:B-1----:R-:W-:Y:S08]  /*af50*/  HMMA.16816.F32 R16, R52.reuse, R40, R16 ;  /* 0x000000283410723c */ /* 0x042ff00000001810 */
[----:B------:R-:W-:Y:S08]  /*af60*/  HMMA.16816.F32 R12, R52, R42, R12 ;  /* 0x0000002a340c723c */ /* 0x000ff0000000180c */
[C---:B------:R-:W-:Y:S08]  /*af70*/  HMMA.16816.F32 R136, R56.reuse, R40, R136 ;  /* 0x000000283888723c */ /* 0x040ff00000001888 */
[----:B------:R-:W-:Y:S01]  /*af80*/  HMMA.16816.F32 R160, R56, R42, R160 ;  /* 0x0000002a38a0723c */ /* 0x000fe200000018a0 */
[----:B------:R-:W1:Y:S07]  /*af90*/  LDSM.16.M88.4 R40, [R180+0x800] ;  /* 0x00080000b428783b */ /* 0x000e6e0000000200 */
[C---:B------:R-:W-:Y:S08]  /*afa0*/  HMMA.16816.F32 R8, R36.reuse, R156, R8 ;  /* 0x0000009c2408723c */ /* 0x040ff00000001808 */
[----:B------:R-:W-:Y:S01]  /*afb0*/  HMMA.16816.F32 R4, R36, R158, R4 ;  /* 0x0000009e2404723c */ /* 0x000fe20000001804 */
[----:B------:R-:W3:Y:S07]  /*afc0*/  LDSM.16.M88.4 R36, [R181] ;  /* 0x00000000b524783b */ /* 0x000eee0000000200 */
[----:B------:R-:W-:Y:S08]  /*afd0*/  HMMA.16816.F32 R32, R52, R48, R32 ;  /* 0x000000303420723c */ /* 0x000ff00000001820 */
[-C--:B------:R-:W-:Y:S08]  /*afe0*/  HMMA.16816.F32 R148, R56, R50.reuse, R148 ;  /* 0x000000323894723c */ /* 0x080ff00000001894 */
[----:B------:R-:W-:Y:S08]  /*aff0*/  HMMA.16816.F32 R28, R52, R50, R28 ;  /* 0x00000032341c723c */ /* 0x000ff0000000181c */
[----:B------:R-:W-:Y:S08]  /*b000*/  HMMA.16816.F32 R144, R56, R44, R144 ;  /* 0x0000002c3890723c */ /* 0x000ff00000001890 */
[----:B------:R-:W-:Y:S08]  /*b010*/  HMMA.16816.F32 R64, R172, R156, R64 ;  /* 0x0000009cac40723c */ /* 0x000ff00000001840 */
[----:B--2---:R-:W-:Y:S08]  /*b020*/  HMMA.16816.F32 R152, R164, R140, R152 ;  /* 0x0000008ca498723c */ /* 0x004ff00000001898 */
[----:B------:R-:W-:Y:S08]  /*b030*/  HMMA.16816.F32 R60, R172, R158, R60 ;  /* 0x0000009eac3c723c */ /* 0x000ff0000000183c */
[----:B------:R-:W-:Y:S07]  /*b040*/  HMMA.16816.F32 R32, R132, R140, R32 ;  /* 0x0000008c8420723c */ /* 0x000fee0000001820 */
[----:B------:R-:W-:Y:S01]  /*b050*/  IADD3 R140, R207, -0x3, RZ ;  /* 0xfffffffdcf8c7810 */ /* 0x000fe20007ffe0ff */
[----:B------:R-:W-:Y:S08]  /*b060*/  HMMA.16816.F32 R24, R52, R44, R24 ;  /* 0x0000002c3418723c */ /* 0x000ff00000001818 */
[-C--:B------:R-:W-:Y:S08]  /*b070*/  HMMA.16816.F32 R148, R164, R142.reuse, R148 ;  /* 0x0000008ea494723c */ /* 0x080ff00000001894 */
[----:B------:R-:W-:Y:S08]  /*b080*/  HMMA.16816.F32 R28, R132, R142, R28 ;  /* 0x0000008e841c723c */ /* 0x000ff0000000181c */
[-C--:B------:R-:W-:Y:S08]  /*b090*/  HMMA.16816.F32 R20, R52, R46.reuse, R20 ;  /* 0x0000002e3414723c */ /* 0x080ff00000001814 */
[----:B------:R-:W-:Y:S07]  /*b0a0*/  HMMA.16816.F32 R168, R56, R46, R168 ;  /* 0x0000002e38a8723c */ /* 0x000fee00000018a8 */
[----:B------:R-:W-:Y:S01]  /*b0b0*/  IMAD R46, R140, 0x40, R239 ;  /* 0x000000408c2e7824 */ /* 0x000fe200078e02ef */
[----:B-1----:R-:W-:Y:S04]  /*b0c0*/  HMMA.16816.F32 R144, R164, R40, R144 ;  /* 0x00000028a490723c */ /* 0x002fe80000001890 */
[----:B------:R-:W-:-:S02]  /*b0d0*/  ISETP.GE.AND P4, PT, R46, R238, PT ;  /* 0x000000ee2e00720c */ /* 0x000fc40003f86270 */
[----:B------:R-:W-:Y:S02]  /*b0e0*/  ISETP.GE.AND P1, PT, R46, R233, PT ;  /* 0x000000e92e00720c */ /* 0x000fe40003f26270 */
[-C--:B---3--:R-:W-:Y:S01]  /*b0f0*/  HMMA.16816.F32 R8, R52, R36.reuse, R8 ;  /* 0x000000243408723c */ /* 0x088fe20000001808 */
[----:B------:R-:W-:Y:S02]  /*b100*/  FSEL R49, R152, -INF , !P4 ;  /* 0xff80000098317808 */ /* 0x000fe40006000000 */
[----:B------:R-:W-:Y:S02]  /*b110*/  FSEL R48, R154, -INF , !P1 ;  /* 0xff8000009a307808 */ /* 0x000fe40004800000 */
[C---:B------:R-:W-:Y:S02]  /*b120*/  ISETP.GE.AND P4, PT, R46.reuse, R231, PT ;  /* 0x000000e72e00720c */ /* 0x040fe40003f86270 */
[C---:B------:R-:W-:Y:S01]  /*b130*/  ISETP.GE.AND P1, PT, R46.reuse, R209, PT ;  /* 0x000000d12e00720c */ /* 0x040fe20003f26270 */
[----:B------:R-:W-:Y:S01]  /*b140*/  HMMA.16816.F32 R64, R56, R36, R64 ;  /* 0x000000243840723c */ /* 0x000fe20000001840 */
[----:B------:R-:W-:-:S02]  /*b150*/  IADD3 R44, R46, 0x8, RZ ;  /* 0x000000082e2c7810 */ /* 0x000fc40007ffe0ff */
[----:B------:R-:W-:Y:S02]  /*b160*/  FSEL R32, R32, -INF , !P4 ;  /* 0xff80000020207808 */ /* 0x000fe40006000000 */
[----:B------:R-:W-:Y:S02]  /*b170*/  FSEL R45, R34, -INF , !P1 ;  /* 0xff800000222d7808 */ /* 0x000fe40004800000 */
[----:B------:R-:W-:Y:S01]  /*b180*/  IADD3 R36, R46, 0x1, RZ ;  /* 0x000000012e247810 */ /* 0x000fe20007ffe0ff */
[----:B------:R-:W-:Y:S01]  /*b190*/  HMMA.16816.F32 R4, R52, R38, R4 ;  /* 0x000000263404723c */ /* 0x000fe20000001804 */
[-C--:B------:R-:W-:Y:S02]  /*b1a0*/  ISETP.GE.AND P4, PT, R44, R238.reuse, PT ;  /* 0x000000ee2c00720c */ /* 0x080fe40003f86270 */
[C---:B------:R-:W-:Y:S02]  /*b1b0*/  ISETP.GE.AND P5, PT, R36.reuse, R238, PT ;  /* 0x000000ee2400720c */ /* 0x040fe40003fa6270 */
[----:B------:R-:W-:-:S02]  /*b1c0*/  ISETP.GE.AND P6, PT, R36, R233, PT ;  /* 0x000000e92400720c */ /* 0x000fc40003fc6270 */
[C---:B------:R-:W-:Y:S01]  /*b1d0*/  ISETP.GE.AND P2, PT, R36.reuse, R231, PT ;  /* 0x000000e72400720c */ /* 0x040fe20003f46270 */
[----:B------:R-:W-:Y:S01]  /*b1e0*/  HMMA.16816.F32 R60, R56, R38, R60 ;  /* 0x00000026383c723c */ /* 0x000fe2000000183c */
[----:B------:R-:W-:Y:S02]  /*b1f0*/  ISETP.GE.AND P3, PT, R36, R209, PT ;  /* 0x000000d12400720c */ /* 0x000fe40003f66270 */
[----:B------:R-:W1:Y:S01]  /*b200*/  LDSM.16.M88.4 R36, [R180+0x1000] ;  /* 0x00100000b424783b */ /* 0x000e620000000200 */
[----:B------:R-:W-:Y:S02]  /*b210*/  ISETP.GE.AND P1, PT, R44, R233, PT ;  /* 0x000000e92c00720c */ /* 0x000fe40003f26270 */
[----:B------:R-:W-:Y:S02]  /*b220*/  FSEL R51, R153, -INF , !P5 ;  /* 0xff80000099337808 */ /* 0x000fe40006800000 */
[----:B------:R-:W-:Y:S01]  /*b230*/  HMMA.16816.F32 R24, R132, R40, R24 ;  /* 0x000000288418723c */ /* 0x000fe20000001818 */
[----:B------:R-:W-:-:S02]  /*b240*/  FSEL R34, R33, -INF , !P2 ;  /* 0xff80000021227808 */ /* 0x000fc40005000000 */
[C---:B------:R-:W-:Y:S02]  /*b250*/  ISETP.GE.AND P5, PT, R44.reuse, R231, PT ;  /* 0x000000e72c00720c */ /* 0x040fe40003fa6270 */
[----:B------:R-:W-:Y:S02]  /*b260*/  ISETP.GE.AND P2, PT, R44, R209, PT ;  /* 0x000000d12c00720c */ /* 0x000fe40003f46270 */
[C---:B------:R-:W-:Y:S01]  /*b270*/  IADD3 R40, R46.reuse, 0x9, RZ ;  /* 0x000000092e287810 */ /* 0x040fe20007ffe0ff */
[----:B------:R-:W-:Y:S01]  /*b280*/  HMMA.16816.F32 R20, R132, R42, R20 ;  /* 0x0000002a8414723c */ /* 0x000fe20000001814 */
[----:B------:R-:W-:Y:S02]  /*b290*/  IADD3 R52, R46, 0x10, RZ ;  /* 0x000000102e347810 */ /* 0x000fe40007ffe0ff */
[----:B------:R-:W-:Y:S02]  /*b2a0*/  FSEL R35, R35, -INF , !P3 ;  /* 0xff80000023237808 */ /* 0x000fe40005800000 */
[----:B------:R-:W-:-:S02]  /*b2b0*/  FSEL R50, R155, -INF , !P6 ;  /* 0xff8000009b327808 */ /* 0x000fc40007000000 */
[----:B------:R-:W-:Y:S01]  /*b2c0*/  FSEL R57, R148, -INF , !P4 ;  /* 0xff80000094397808 */ /* 0x000fe20006000000 */
[----:B------:R-:W-:Y:S01]  /*b2d0*/  HMMA.16816.F32 R168, R164, R42, R168 ;  /* 0x0000002aa4a8723c */ /* 0x000fe200000018a8 */
[----:B------:R-:W-:Y:S02]  /*b2e0*/  FSEL R56, R150, -INF , !P1 ;  /* 0xff80000096387808 */ /* 0x000fe40004800000 */
[C---:B------:R-:W-:Y:S02]  /*b2f0*/  ISETP.GE.AND P3, PT, R40.reuse, R238, PT ;  /* 0x000000ee2800720c */ /* 0x040fe40003f66270 */
[C---:B------:R-:W-:Y:S02]  /*b300*/  ISETP.GE.AND P6, PT, R40.reuse, R233, PT ;  /* 0x000000e92800720c */ /* 0x040fe40003fc6270 */
[C---:B------:R-:W-:Y:S02]  /*b310*/  ISETP.GE.AND P4, PT, R40.reuse, R231, PT ;  /* 0x000000e72800720c */ /* 0x040fe40003f86270 */
[----:B------:R-:W-:-:S02]  /*b320*/  ISETP.GE.AND P1, PT, R40, R209, PT ;  /* 0x000000d12800720c */ /* 0x000fc40003f26270 */
[----:B------:R-:W-:Y:S02]  /*b330*/  FSEL R40, R28, -INF , !P5 ;  /* 0xff8000001c287808 */ /* 0x000fe40006800000 */
[----:B------:R-:W-:Y:S02]  /*b340*/  FSEL R33, R30, -INF , !P2 ;  /* 0xff8000001e217808 */ /* 0x000fe40005000000 */
[C---:B------:R-:W-:Y:S02]  /*b350*/  ISETP.GE.AND P5, PT, R52.reuse, R238, PT ;  /* 0x000000ee3400720c */ /* 0x040fe40003fa6270 */
[----:B------:R-:W-:Y:S02]  /*b360*/  ISETP.GE.AND P2, PT, R52, R233, PT ;  /* 0x000000e93400720c */ /* 0x000fe40003f46270 */
[----:B------:R-:W-:Y:S01]  /*b370*/  IADD3 R28, R46, 0x11, RZ ;  /* 0x000000112e1c7810 */ /* 0x000fe20007ffe0ff */
[----:B-1----:R-:W-:Y:S01]  /*b380*/  HMMA.16816.F32 R136, R164, R36, R136 ;  /* 0x00000024a488723c */ /* 0x002fe20000001888 */
[----:B------:R-:W-:-:S02]  /*b390*/  FSEL R41, R31, -INF , !P1 ;  /* 0xff8000001f297808 */ /* 0x000fc40004800000 */
[----:B------:R-:W-:Y:S02]  /*b3a0*/  FSEL R58, R151, -INF , !P6 ;  /* 0xff800000973a7808 */ /* 0x000fe40007000000 */
[----:B------:R-:W-:Y:S02]  /*b3b0*/  FSEL R249, R144, -INF , !P5 ;  /* 0xff80000090f97808 */ /* 0x000fe40006800000 */
[----:B------:R-:W-:Y:S01]  /*b3c0*/  FSEL R226, R146, -INF , !P2 ;  /* 0xff80000092e27808 */ /* 0x000fe20005000000 */
[----:B------:R-:W-:Y:S01]  /*b3d0*/  HMMA.16816.F32 R16, R132, R36, R16 ;  /* 0x000000248410723c */ /* 0x000fe20000001810 */
[----:B------:R-:W-:Y:S02]  /*b3e0*/  FSEL R44, R29, -INF , !P4 ;  /* 0xff8000001d2c7808 */ /* 0x000fe40006000000 */
[C---:B------:R-:W-:Y:S02]  /*b3f0*/  ISETP.GE.AND P6, PT, R28.reuse, R238, PT ;  /* 0x000000ee1c00720c */ /* 0x040fe40003fc6270 */
[----:B------:R-:W-:-:S02]  /*b400*/  ISETP.GE.AND P1, PT, R28, R233, PT ;  /* 0x000000e91c00720c */ /* 0x000fc40003f26270 */
[C---:B------:R-:W-:Y:S01]  /*b410*/  ISETP.GE.AND P5, PT, R28.reuse, R231, PT ;  /* 0x000000e71c00720c */ /* 0x040fe20003fa6270 */
[----:B------:R-:W-:Y:S01]  /*b420*/  HMMA.16816.F32 R12, R132, R38, R12 ;  /* 0x00000026840c723c */ /* 0x000fe2000000180c */
[----:B------:R-:W-:Y:S02]  /*b430*/  ISETP.GE.AND P2, PT, R28, R209, PT ;  /* 0x000000d11c00720c */ /* 0x000fe40003f46270 */
[----:B------:R-:W1:Y:S01]  /*b440*/  LDSM.16.M88.4 R28, [R180+0x1800] ;  /* 0x00180000b41c783b */ /* 0x000e620000000200 */
[----:B------:R-:W-:Y:S01]  /*b450*/  FSEL R59, R149, -INF , !P3 ;  /* 0xff800000953b7808 */ /* 0x000fe20005800000 */
[----:B------:R-:W-:-:S04]  /*b460*/  DEPBAR.LE SB0, 0x0 ;  /* 0x000080000000791a */ /* 0x000fc80000000000 */
[C---:B------:R-:W-:Y:S01]  /*b470*/  ISETP.GE.AND P3, PT, R52.reuse, R231, PT ;  /* 0x000000e73400720c */ /* 0x040fe20003f66270 */
[----:B------:R-:W-:Y:S01]  /*b480*/  HMMA.16816.F32 R160, R164, R38, R160 ;  /* 0x00000026a4a0723c */ /* 0x000fe200000018a0 */
[----:B------:R-:W-:Y:S02]  /*b490*/  ISETP.GE.AND P4, PT, R52, R209, PT ;  /* 0x000000d13400720c */ /* 0x000fe40003f86270 */
[----:B------:R-:W-:Y:S02]  /*b4a0*/  IADD3 R42, R46, 0x18, RZ ;  /* 0x000000182e2a7810 */ /* 0x000fe40007ffe0ff */
[----:B------:R-:W-:Y:S02]  /*b4b0*/  FSEL R247, R145, -INF , !P6 ;  /* 0xff80000091f77808 */ /* 0x000fe40007000000 */
[----:B------:R-:W-:Y:S02]  /*b4c0*/  FSEL R178, R147, -INF , !P1 ;  /* 0xff80000093b27808 */ /* 0x000fe40004800000 */
[----:B------:R-:W-:-:S02]  /*b4d0*/  FSEL R43, R24, -INF , !P3 ;  /* 0xff800000182b7808 */ /* 0x000fc40005800000 */
[----:B------:R-:W-:Y:S02]  /*b4e0*/  FSEL R53, R26, -INF , !P4 ;  /* 0xff8000001a357808 */ /* 0x000fe40006000000 */
[C---:B------:R-:W-:Y:S02]  /*b4f0*/  ISETP.GE.AND P1, PT, R42.reuse, R238, PT ;  /* 0x000000ee2a00720c */ /* 0x040fe40003f26270 */
[C---:B------:R-:W-:Y:S02]  /*b500*/  ISETP.GE.AND P3, PT, R42.reuse, R233, PT ;  /* 0x000000e92a00720c */ /* 0x040fe40003f66270 */
[C---:B------:R-:W-:Y:S02]  /*b510*/  ISETP.GE.AND P6, PT, R42.reuse, R231, PT ;  /* 0x000000e72a00720c */ /* 0x040fe40003fc6270 */
[----:B------:R-:W-:Y:S02]  /*b520*/  ISETP.GE.AND P4, PT, R42, R209, PT ;  /* 0x000000d12a00720c */ /* 0x000fe40003f86270 */
[----:B------:R-:W-:-:S02]  /*b530*/  IADD3 R26, R46, 0x19, RZ ;  /* 0x000000192e1a7810 */ /* 0x000fc40007ffe0ff */
[----:B------:R-:W-:Y:S02]  /*b540*/  IADD3 R24, R46, 0x20, RZ ;  /* 0x000000202e187810 */ /* 0x000fe40007ffe0ff */
[----:B------:R-:W-:Y:S02]  /*b550*/  FSEL R179, R25, -INF , !P5 ;  /* 0xff80000019b37808 */ /* 0x000fe40006800000 */
[----:B------:R-:W-:Y:S02]  /*b560*/  FSEL R47, R27, -INF , !P2 ;  /* 0xff8000001b2f7808 */ /* 0x000fe40005000000 */
[----:B------:R-:W-:Y:S02]  /*b570*/  FSEL R168, R168, -INF , !P1 ;  /* 0xff800000a8a87808 */ /* 0x000fe40004800000 */
[----:B------:R-:W-:Y:S01]  /*b580*/  FSEL R246, R170, -INF , !P3 ;  /* 0xff800000aaf67808 */ /* 0x000fe20005800000 */
[----:B-1----:R-:W-:Y:S01]  /*b590*/  HMMA.16816.F32 R64, R164, R28, R64 ;  /* 0x0000001ca440723c */ /* 0x002fe20000001840 */
[----:B------:R-:W-:-:S02]  /*b5a0*/  FSEL R224, R20, -INF , !P6 ;  /* 0xff80000014e07808 */ /* 0x000fc40007000000 */
[----:B------:R-:W-:Y:S02]  /*b5b0*/  FSEL R54, R22, -INF , !P4 ;  /* 0xff80000016367808 */ /* 0x000fe40006000000 */
[CC--:B------:R-:W-:Y:S02]  /*b5c0*/  ISETP.GE.AND P2, PT, R26.reuse, R238.reuse, PT ;  /* 0x000000ee1a00720c */ /* 0x0c0fe40003f46270 */
[C---:B------:R-:W-:Y:S01]  /*b5d0*/  ISETP.GE.AND P5, PT, R26.reuse, R233, PT ;  /* 0x000000e91a00720c */ /* 0x040fe20003fa6270 */
[----:B------:R-:W-:Y:S01]  /*b5e0*/  HMMA.16816.F32 R8, R132, R28, R8 ;  /* 0x0000001c8408723c */ /* 0x000fe20000001808 */
[C---:B------:R-:W-:Y:S02]  /*b5f0*/  ISETP.GE.AND P1, PT, R26.reuse, R231, PT ;  /* 0x000000e71a00720c */ /* 0x040fe40003f26270 */
[----:B------:R-:W-:Y:S02]  /*b600*/  ISETP.GE.AND P3, PT, R26, R209, PT ;  /* 0x000000d11a00720c */ /* 0x000fe40003f66270 */
[----:B------:R-:W-:-:S02]  /*b610*/  ISETP.GE.AND P6, PT, R24, R238, PT ;  /* 0x000000ee1800720c */ /* 0x000fc40003fc6270 */
[----:B------:R-:W-:Y:S01]  /*b620*/  ISETP.GE.AND P4, PT, R24, R233, PT ;  /* 0x000000e91800720c */ /* 0x000fe20003f86270 */
[-C--:B------:R-:W-:Y:S01]  /*b630*/  HMMA.16816.F32 R4, R132, R30.reuse, R4 ;  /* 0x0000001e8404723c */ /* 0x080fe20000001804 */
[----:B------:R-:W-:Y:S02]  /*b640*/  IADD3 R20, R46, 0x21, RZ ;  /* 0x000000212e147810 */ /* 0x000fe40007ffe0ff */
[----:B------:R-:W-:Y:S02]  /*b650*/  FSEL R173, R169, -INF , !P2 ;  /* 0xff800000a9ad7808 */ /* 0x000fe40005000000 */
[----:B------:R-:W-:Y:S02]  /*b660*/  FSEL R42, R21, -INF , !P1 ;  /* 0xff800000152a7808 */ /* 0x000fe40004800000 */
[----:B------:R-:W-:Y:S01]  /*b670*/  FSEL R55, R23, -INF , !P3 ;  /* 0xff80000017377808 */ /* 0x000fe20005800000 */
[----:B------:R-:W-:Y:S01]  /*b680*/  HMMA.16816.F32 R60, R164, R30, R60 ;  /* 0x0000001ea43c723c */ /* 0x000fe2000000183c */
[----:B------:R-:W-:-:S02]  /*b690*/  FSEL R251, R171, -INF , !P5 ;  /* 0xff800000abfb7808 */ /* 0x000fc40006800000 */
[----:B------:R-:W-:Y:S02]  /*b6a0*/  FSEL R172, R136, -INF , !P6 ;  /* 0xff80000088ac7808 */ /* 0x000fe40007000000 */
[----:B------:R-:W-:Y:S01]  /*b6b0*/  FSEL R151, R138, -INF , !P4 ;  /* 0xff8000008a977808 */ /* 0x000fe20006000000 */
[----:B------:R-:W-:Y:S01]  /*b6c0*/  BAR.SYNC.DEFER_BLOCKING 0x0 ;  /* 0x0000000000007b1d */ /* 0x000fe20000010000 */
[C---:B------:R-:W-:Y:S02]  /*b6d0*/  ISETP.GE.AND P2, PT, R24.reuse, R231, PT ;  /* 0x000000e71800720c */ /* 0x040fe40003f46270 */
[----:B------:R-:W-:Y:S02]  /*b6e0*/  ISETP.GE.AND P1, PT, R24, R209, PT ;  /* 0x000000d11800720c */ /* 0x000fe40003f26270 */
[C---:B------:R-:W-:Y:S02]  /*b6f0*/  ISETP.GE.AND P5, PT, R20.reuse, R238, PT ;  /* 0x000000ee1400720c */ /* 0x040fe40003fa6270 */
[----:B------:R-:W-:-:S02]  /*b700*/  ISETP.GE.AND P3, PT, R20, R233, PT ;  /* 0x000000e91400720c */ /* 0x000fc40003f66270 */
[C---:B------:R-:W-:Y:S02]  /*b710*/  ISETP.GE.AND P6, PT, R20.reuse, R231, PT ;  /* 0x000000e71400720c */ /* 0x040fe40003fc6270 */
        /* <DEDUP_REMOVED lines=11> */
[----:B------:R-:W-:Y:S02]  /*b7d0*/  FSEL R252, R12, -INF , !P1 ;  /* 0xff8000000cfc7808 */ /* 0x000fe40004800000 */
[----:B------:R-:W-:Y:S02]  /*b7e0*/  IADD3 R16, R46, 0x29, RZ ;  /* 0x000000292e107810 */ /* 0x000fe40007ffe0ff */
[----:B------:R-:W-:Y:S02]  /*b7f0*/  ISETP.GE.AND P1, PT, R20, R238, PT ;  /* 0x000000ee1400720c */ /* 0x000fe40003f26270 */
        /* <DEDUP_REMOVED lines=8> */
[----:B------:R-:W-:-:S02]  /*b880*/  FSEL R138, R64, -INF , !P1 ;  /* 0xff800000408a7808 */ /* 0x000fc40004800000 */
[C---:B------:R-:W-:Y:S02]  /*b890*/  IADD3 R18, R46.reuse, 0x31, RZ ;  /* 0x000000312e127810 */ /* 0x040fe40007ffe0ff */
[----:B------:R-:W-:Y:S02]  /*b8a0*/  IADD3 R16, R46, 0x38, RZ ;  /* 0x000000382e107810 */ /* 0x000fe40007ffe0ff */
[-C--:B------:R-:W-:Y:S02]  /*b8b0*/  ISETP.GE.AND P1, PT, R20, R231.reuse, PT ;  /* 0x000000e71400720c */ /* 0x080fe40003f26270 */
[----:B------:R-:W-:Y:S02]  /*b8c0*/  IADD3 R46, R46, 0x39, RZ ;  /* 0x000000392e2e7810 */ /* 0x000fe40007ffe0ff */
[----:B------:R-:W-:Y:S02]  /*b8d0*/  FSEL R160, R8, -INF , !P1 ;  /* 0xff80000008a07808 */ /* 0x000fe40004800000 */
[----:B------:R-:W-:-:S02]  /*b8e0*/  ISETP.GE.AND P1, PT, R46, R231, PT ;  /* 0x000000e72e00720c */ /* 0x000fc40003f26270 */
[----:B------:R-:W-:Y:S02]  /*b8f0*/  FSEL R245, R15, -INF , !P2 ;  /* 0xff8000000ff57808 */ /* 0x000fe40005000000 */
[----:B------:R-:W-:Y:S02]  /*b900*/  FSEL R156, R5, -INF , !P1 ;  /* 0xff800000059c7808 */ /* 0x000fe40004800000 */
[----:B------:R-:W-:Y:S02]  /*b910*/  ISETP.GE.AND P1, PT, R16, R209, PT ;  /* 0x000000d11000720c */ /* 0x000fe40003f26270 */
[----:B------:R-:W-:Y:S02]  /*b920*/  ISETP.GE.AND P2, PT, R18, R233, PT ;  /* 0x000000e91200720c */ /* 0x000fe40003f46270 */
[----:B------:R-:W-:Y:S02]  /*b930*/  FSEL R152, R6, -INF , !P1 ;  /* 0xff80000006987808 */ /* 0x000fe40004800000 */
[----:B------:R-:W-:-:S02]  /*b940*/  FSEL R239, R14, -INF , !P3 ;  /* 0xff8000000eef7808 */ /* 0x000fc40005800000 */
[----:B------:R-:W-:Y:S02]  /*b950*/  FSEL R174, R163, -INF , !P4 ;  /* 0xff800000a3ae7808 */ /* 0x000fe40006000000 */
[----:B------:R-:W-:Y:S02]  /*b960*/  FSEL R136, R67, -INF , !P2 ;  /* 0xff80000043887808 */ /* 0x000fe40005000000 */
[----:B------:R-:W-:Y:S02]  /*b970*/  ISETP.GE.AND P1, PT, R207, 0x4, PT ;  /* 0x00000004cf00780c */ /* 0x000fe40003f26270 */
[----:B------:R-:W-:Y:S02]  /*b980*/  ISETP.GE.AND P3, PT, R18, R238, PT ;  /* 0x000000ee1200720c */ /* 0x000fe40003f66270 */
[----:B------:R-:W-:Y:S02]  /*b990*/  ISETP.GE.AND P4, PT, R20, R233, PT ;  /* 0x000000e91400720c */ /* 0x000fe40003f86270 */
[----:B------:R-:W-:-:S02]  /*b9a0*/  ISETP.GE.AND P2, PT, R18, R231, PT ;  /* 0x000000e71200720c */ /* 0x000fc40003f46270 */
[----:B------:R-:W-:Y:S02]  /*b9b0*/  FSEL R137, R65, -INF , !P3 ;  /* 0xff80000041897808 */ /* 0x000fe40005800000 */
[----:B------:R-:W-:Y:S02]  /*b9c0*/  FSEL R132, R66, -INF , !P4 ;  /* 0xff80000042847808 */ /* 0x000fe40006000000 */
[----:B------:R-:W-:Y:S02]  /*b9d0*/  FSEL R158, R9, -INF , !P2 ;  /* 0xff800000099e7808 */ /* 0x000fe40005000000 */
[----:B------:R-:W-:Y:S02]  /*b9e0*/  ISETP.GE.AND P3, PT, R20, R209, PT ;  /* 0x000000d11400720c */ /* 0x000fe40003f66270 */
[----:B------:R-:W-:Y:S02]  /*b9f0*/  ISETP.GE.AND P4, PT, R16, R231, PT ;  /* 0x000000e71000720c */ /* 0x000fe40003f86270 */
[----:B------:R-:W-:-:S02]  /*ba00*/  ISETP.GE.AND P2, PT, R18, R209, PT ;  /* 0x000000d11200720c */ /* 0x000fc40003f46270 */
[----:B------:R-:W-:Y:S02]  /*ba10*/  FSEL R177, R161, -INF , !P6 ;  /* 0xff800000a1b17808 */ /* 0x000fe40007000000 */
[----:B------:R-:W-:Y:S02]  /*ba20*/  FSEL R250, R13, -INF , !P5 ;  /* 0xff8000000dfa7808 */ /* 0x000fe40006800000 */
[----:B------:R-:W-:Y:S02]  /*ba30*/  FSEL R159, R4, -INF , !P4 ;  /* 0xff800000049f7808 */ /* 0x000fe40006000000 */
[----:B------:R-:W-:Y:S02]  /*ba40*/  FSEL R157, R10, -INF , !P3 ;  /* 0xff8000000a9d7808 */ /* 0x000fe40005800000 */
[----:B------:R-:W-:Y:S02]  /*ba50*/  FSEL R155, R11, -INF , !P2 ;  /* 0xff8000000b9b7808 */ /* 0x000fe40005000000 */
[----:B------:R-:W-:-:S02]  /*ba60*/  ISETP.GE.AND P6, PT, R16, R238, PT ;  /* 0x000000ee1000720c */ /* 0x000fc40003fc6270 */
[----:B------:R-:W-:Y:S02]  /*ba70*/  ISETP.GE.AND P5, PT, R46, R238, PT ;  /* 0x000000ee2e00720c */ /* 0x000fe40003fa6270 */
[-C--:B------:R-:W-:Y:S02]  /*ba80*/  ISETP.GE.AND P4, PT, R16, R233.reuse, PT ;  /* 0x000000e91000720c */ /* 0x080fe40003f86270 */
[C---:B------:R-:W-:Y:S02]  /*ba90*/  ISETP.GE.AND P3, PT, R46.reuse, R233, PT ;  /* 0x000000e92e00720c */ /* 0x040fe40003f66270 */
[----:B------:R-:W-:Y:S02]  /*baa0*/  ISETP.GE.AND P2, PT, R46, R209, PT ;  /* 0x000000d12e00720c */ /* 0x000fe40003f46270 */
[----:B------:R-:W-:Y:S02]  /*bab0*/  FSEL R147, R60, -INF , !P6 ;  /* 0xff8000003c937808 */ /* 0x000fe40007000000 */
[----:B------:R-:W-:-:S02]  /*bac0*/  FSEL R153, R7, -INF , !P2 ;  /* 0xff80000007997808 */ /* 0x000fc40005000000 */
        /* <DEDUP_REMOVED lines=12> */
[----:B------:R-:W-:Y:S01]  /*bb90*/  @!P0 LEA R16, P6, R10, c[0x0][0x168], 0x1 ;  /* 0x00005a000a108a11 */ /* 0x000fe200078c08ff */
[----:B------:R-:W-:Y:S02]  /*bba0*/  IMAD.MOV.U32 R4, RZ, RZ, c[0x0][0x198] ;  /* 0x00006600ff047624 */ /* 0x000fe400078e00ff */
[----:B------:R-:W-:Y:S01]  /*bbb0*/  IMAD.IADD R5, R7, 0x1, R5 ;  /* 0x0000000107057824 */ /* 0x000fe200078e0205 */
[-C--:B------:R-:W-:Y:S02]  /*bbc0*/  @!P0 IADD3 R7, P5, R197, R10.reuse, RZ ;  /* 0x0000000ac5078210 */ /* 0x080fe40007fbe0ff */
[----:B------:R-:W-:Y:S02]  /*bbd0*/  @!P0 LEA R8, P3, R4, R10, 0x5 ;  /* 0x0000000a04088211 */ /* 0x000fe400078628ff */
[----:B------:R-:W-:Y:S01]  /*bbe0*/  LEA.HI.X R11, R6, R217, R5, 0x6, P2 ;  /* 0x000000d9060b7211 */ /* 0x000fe200010f3405 */
[----:B------:R-:W-:Y:S01]  /*bbf0*/  @!P0 IMAD.MOV.U32 R5, RZ, RZ, c[0x0][0x19c] ;  /* 0x00006700ff058624 */ /* 0x000fe200078e00ff */
[----:B------:R-:W-:-:S02]  /*bc00*/  @!P0 LEA R14, P4, R7, c[0x0][0x168], 0x1 ;  /* 0x00005a00070e8a11 */ /* 0x000fc400078808ff */
[----:B------:R-:W-:Y:S01]  /*bc10*/  @!P0 LEA R12, P2, R8, c[0x0][0x168], 0x1 ;  /* 0x00005a00080c8a11 */ /* 0x000fe200078408ff */
[----:B------:R-:W-:Y:S01]  /*bc20*/  @!P0 IMAD.X R6, R196, 0x1, R11, P5 ;  /* 0x00000001c4068824 */ /* 0x000fe200028e060b */
[----:B------:R-:W-:Y:S02]  /*bc30*/  @!P0 LEA.HI.X R5, R4, R11, R5, 0x5, P3 ;  /* 0x0000000b04058211 */ /* 0x000fe400018f2c05 */
        /* <DEDUP_REMOVED lines=29> */
.L_x_548:
[----:B------:R-:W-:Y:S05]  /*be10*/  BSYNC B0 ;  /* 0x0000000000007941 */ /* 0x000fea0003800000 */
.L_x_547:
[----:B------:R-:W0:Y:S02]  /*be20*/  LDGDEPBAR ;  /* 0x00000000000079af */ /* 0x000e240000000000 */
.L_x_546:
[----:B------:R-:W-:Y:S01]  /*be30*/  FMNMX.FTZ R5, R2, R32, !PT ;  /* 0x0000002002057209 */ /* 0x000fe20007810000 */
[----:B------:R-:W-:Y:S01]  /*be40*/  IMAD.MOV.U32 R233, RZ, RZ, R53 ;  /* 0x000000ffffe97224 */ /* 0x000fe200078e0035 */
[----:B------:R-:W3:Y:S01]  /*be50*/  LDC.U8 R148, c[0x0][0x2d8] ;  /* 0x0000b600ff947b82 */ /* 0x000ee20000000000 */
[----:B------:R-:W-:Y:S01]  /*be60*/  IMAD.MOV.U32 R209, RZ, RZ, R47 ;  /* 0x000000ffffd17224 */ /* 0x000fe200078e002f */
[----:B------:R-:W-:Y:S01]  /*be70*/  FMNMX.FTZ R5, R34, R5, !PT ;  /* 0x0000000522057209 */ /* 0x000fe20007810000 */
[----:B------:R-:W-:Y:S01]  /*be80*/  IMAD.MOV.U32 R238, RZ, RZ, R54 ;  /* 0x000000ffffee7224 */ /* 0x000fe200078e0036 */
[----:B------:R-:W-:Y:S01]  /*be90*/  LDSM.16.MT88.4 R60, [R186+0x6000] ;  /* 0x00600000ba3c783b */ /* 0x000fe20000004200 */
[----:B------:R-:W-:Y:S01]  /*bea0*/  IMAD.MOV.U32 R231, RZ, RZ, R55 ;  /* 0x000000ffffe77224 */ /* 0x000fe200078e0037 */
[----:B------:R-:W-:Y:S01]  /*beb0*/  FMNMX.FTZ R5, R40, R5, !PT ;  /* 0x0000000528057209 */ /* 0x000fe20007810000 */
[----:B-1----:R-:W-:Y:S01]  /*bec0*/  IMAD.WIDE.U32 R12, R232, -0x326172a9, RZ ;  /* 0xcd9e8d57e80c7825 */ /* 0x002fe200078e00ff */
[----:B------:R-:W-:Y:S02]  /*bed0*/  LDSM.16.MT88.4 R52, [R188+0x6000] ;  /* 0x00600000bc34783b */ /* 0x000fe40000004200 */
[----:B------:R-:W-:Y:S01]  /*bee0*/  FMNMX.FTZ R4, R44, R5, !PT ;  /* 0x000000052c047209 */ /* 0x000fe20007810000 */
[----:B------:R-:W-:-:S03]  /*bef0*/  IMAD.SHL.U32 R9, R140, 0x2, RZ ;  /* 0x000000028c097824 */ /* 0x000fc600078e00ff */
[----:B------:R-:W-:Y:S02]  /*bf00*/  FMNMX.FTZ R4, R43, R4, !PT ;  /* 0x000000042b047209 */ /* 0x000fe40007810000 */
[----:B------:R-:W-:Y:S02]  /*bf10*/  LOP3.LUT R134, R243, UR25, R9, 0x96, !PT ;  /* 0x00000019f3867c12 */ /* 0x000fe4000f8e9609 */
[----:B------:R-:W-:Y:S02]  /*bf20*/  FMNMX.FTZ R5, R179, R4, !PT ;  /* 0x00000004b3057209 */ /* 0x000fe40007810000 */
[----:B------:R-:W-:Y:S01]  /*bf30*/  FMNMX.FTZ R4, R0, R45, !PT ;  /* 0x0000002d00047209 */ /* 0x000fe20007810000 */
[----:B------:R-:W-:Y:S01]  /*bf40*/  IMAD.WIDE.U32 R134, R134, -0x326172a9, RZ ;  /* 0xcd9e8d5786867825 */ /* 0x000fe200078e00ff */
        /* <DEDUP_REMOVED lines=14> */
[----:B--2---:R-:W-:Y:S02]  /*c030*/  FMNMX.FTZ R6, R158, R5, !PT ;  /* 0x000000059e067209 */ /* 0x004fe40007810000 */
[----:B------:R-:W-:Y:S02]  /*c040*/  FMNMX.FTZ R4, R225, R4, !PT ;  /* 0x00000004e1047209 */ /* 0x000fe40007810000 */
[----:B------:R-:W-:Y:S02]  /*c050*/  FMNMX.FTZ R5, R159, R6, !PT ;  /* 0x000000069f057209 */ /* 0x000fe40007810000 */
[----:B------:R-:W-:Y:S02]  /*c060*/  FMNMX.FTZ R4, R227, R4, !PT ;  /* 0x00000004e3047209 */ /* 0x000fe40007810000 */
[----:B------:R-:W-:Y:S02]  /*c070*/  FMNMX.FTZ R5, R156, R5, !PT ;  /* 0x000000059c057209 */ /* 0x000fe40007810000 */
[----:B------:R-:W-:-:S02]  /*c080*/  FMNMX.FTZ R4, R239, R4, !PT ;  /* 0x00000004ef047209 */ /* 0x000fc40007810000 */
[----:B---3--:R-:W-:Y:S01]  /*c090*/  PRMT R148, R148, 0x7054, R148 ;  /* 0x0000705494947816 */ /* 0x008fe20000000094 */
[----:B------:R-:W1:Y:S01]  /*c0a0*/  SHFL.BFLY PT, R6, R5, 0x2, 0x1f ;  /* 0x0c401f0005067f89 */ /* 0x000e6200000e0000 */
[----:B------:R-:W-:-:S04]  /*c0b0*/  FMNMX.FTZ R4, R245, R4, !PT ;  /* 0x00000004f5047209 */ /* 0x000fc80007810000 */
[----:B------:R-:W-:-:S04]  /*c0c0*/  FMNMX.FTZ R4, R157, R4, !PT ;  /* 0x000000049d047209 */ /* 0x000fc80007810000 */
[----:B------:R-:W-:Y:S02]  /*c0d0*/  FMNMX.FTZ R7, R155, R4, !PT ;  /* 0x000000049b077209 */ /* 0x000fe40007810000 */
[----:B------:R-:W-:Y:S02]  /*c0e0*/  LOP3.LUT R4, R13, R229, RZ, 0x3c, !PT ;  /* 0x000000e50d047212 */ /* 0x000fe400078e3cff */
[----:B------:R-:W-:-:S03]  /*c0f0*/  FMNMX.FTZ R8, R152, R7, !PT ;  /* 0x0000000798087209 */ /* 0x000fc60007810000 */
[----:B------:R-:W-:Y:S01]  /*c100*/  IMAD.WIDE.U32 R10, R4, -0x2daee0ad, RZ ;  /* 0xd2511f53040a7825 */ /* 0x000fe200078e00ff */
[----:B------:R-:W-:Y:S02]  /*c110*/  FMNMX.FTZ R7, R153, R8, !PT ;  /* 0x0000000899077209 */ /* 0x000fe40007810000 */
[----:B------:R-:W-:-:S03]  /*c120*/  LOP3.LUT R8, R135, UR15, R12, 0x96, !PT ;  /* 0x0000000f87087c12 */ /* 0x000fc6000f8e960c */
[----:B------:R-:W2:Y:S01]  /*c130*/  SHFL.BFLY PT, R4, R7, 0x2, 0x1f ;  /* 0x0c401f0007047f89 */ /* 0x000ea200000e0000 */
[----:B-1----:R-:W-:Y:S01]  /*c140*/  FMNMX.FTZ R6, R5, R6, !PT ;  /* 0x0000000605067209 */ /* 0x002fe20007810000 */
[----:B------:R-:W-:Y:S01]  /*c150*/  IMAD.WIDE.U32 R8, R8, -0x2daee0ad, RZ ;  /* 0xd2511f5308087825 */ /* 0x000fe200078e00ff */
[----:B------:R-:W-:-:S03]  /*c160*/  LOP3.LUT R5, R11, UR14, R242, 0x96, !PT ;  /* 0x0000000e0b057c12 */ /* 0x000fc6000f8e96f2 */
[----:B------:R-:W1:Y:S01]  /*c170*/  SHFL.BFLY PT, R133, R6, 0x1, 0x1f ;  /* 0x0c201f0006857f89 */ /* 0x000e6200000e0000 */
[----:B------:R-:W-:Y:S02]  /*c180*/  IMAD.MOV.U32 R242, RZ, RZ, R173 ;  /* 0x000000fffff27224 */ /* 0x000fe400078e00ad */
[----:B------:R-:W-:-:S05]  /*c190*/  IMAD.WIDE.U32 R164, R5, -0x326172a9, RZ ;  /* 0xcd9e8d5705a47825 */ /* 0x000fca00078e00ff */
[--C-:B------:R-:W-:Y:S02]  /*c1a0*/  LOP3.LUT R5, R165, UR13, R134.reuse, 0x96, !PT ;  /* 0x0000000da5057c12 */ /* 0x100fe4000f8e9686 */
[----:B------:R-:W-:-:S03]  /*c1b0*/  LOP3.LUT R134, R241, UR13, R134, 0x96, !PT ;  /* 0x0000000df1867c12 */ /* 0x000fc6000f8e9686 */
[----:B------:R-:W-:Y:S01]  /*c1c0*/  IMAD.WIDE.U32 R64, R5, -0x2daee0ad, RZ ;  /* 0xd2511f5305407825 */ /* 0x000fe200078e00ff */
[----:B------:R-:W-:Y:S02]  /*c1d0*/  LOP3.LUT R5, R9, UR12, R10, 0x96, !PT ;  /* 0x0000000c09057c12 */ /* 0x000fe4000f8e960a */
[----:B--2---:R-:W-:Y:S02]  /*c1e0*/  FMNMX.FTZ R4, R7, R4, !PT ;  /* 0x0000000407047209 */ /* 0x004fe40007810000 */
[----:B------:R-:W-:Y:S01]  /*c1f0*/  LOP3.LUT R66, R65, UR10, R8, 0x96, !PT ;  /* 0x0000000a41427c12 */ /* 0x000fe2000f8e9608 */
[----:B------:R-:W-:Y:S02]  /*c200*/  IMAD.WIDE.U32 R8, R5, -0x326172a9, RZ ;  /* 0xcd9e8d5705087825 */ /* 0x000fe400078e00ff */
[----:B------:R-:W2:Y:S02]  /*c210*/  SHFL.BFLY PT, R7, R4, 0x1, 0x1f ;  /* 0x0c201f0004077f89 */ /* 0x000ea400000e0000 */
[----:B------:R-:W-:Y:S01]  /*c220*/  IMAD.WIDE.U32 R66, R66, -0x326172a9, RZ ;  /* 0xcd9e8d5742427825 */ /* 0x000fe200078e00ff */
[----:B-1----:R-:W-:-:S02]  /*c230*/  FMNMX.FTZ R133, R6, R133, !PT ;  /* 0x0000008506857209 */ /* 0x002fc40007810000 */
[----:B------:R-:W-:Y:S02]  /*c240*/  LOP3.LUT R6, R9, UR11, R164, 0x96, !PT ;  /* 0x0000000b09067c12 */ /* 0x000fe4000f8e96a4 */
[----:B------:R-:W-:Y:S01]  /*c250*/  LOP3.LUT R5, R67, UR9, R8, 0x96, !PT ;  /* 0x0000000943057c12 */ /* 0x000fe2000f8e9608 */
[C---:B------:R-:W-:Y:S01]  /*c260*/  FMUL.FTZ R173, R133.reuse, c[0x0][0x23c] ;  /* 0x00008f0085ad7a20 */ /* 0x040fe20000410000 */
[----:B------:R-:W-:Y:S01]  /*c270*/  FSETP.NEU.FTZ.AND P2, PT, R133, -INF , PT ;  /* 0xff8000008500780b */ /* 0x000fe20003f5d000 */
[----:B------:R-:W-:-:S03]  /*c280*/  IMAD.WIDE.U32 R8, R6, -0x2daee0ad, RZ ;  /* 0xd2511f5306087825 */ /* 0x000fc600078e00ff */
[----:B------:R-:W-:Y:S01]  /*c290*/  FSEL R173, R173, RZ, P2 ;  /* 0x000000ffadad7208 */ /* 0x000fe20001000000 */
[----:B------:R-:W-:Y:S01]  /*c2a0*/  IMAD.WIDE.U32 R166, R5, -0x2daee0ad, RZ ;  /* 0xd2511f5305a67825 */ /* 0x000fe200078e00ff */
[----:B------:R-:W-:Y:S02]  /*c2b0*/  LOP3.LUT R64, R9, UR8, R64, 0x96, !PT ;  /* 0x0000000809407c12 */ /* 0x000fe4000f8e9640 */
[----:B------:R-:W-:Y:S01]  /*c2c0*/  FSEL R17, R133, RZ, P2 ;  /* 0x000000ff85117208 */ /* 0x000fe20001000000 */
[----:B------:R-:W-:Y:S01]  /*c2d0*/  FFMA.FTZ R6, R40, c[0x0][0x23c], -R173 ;  /* 0x00008f0028067a23 */ /* 0x000fe200000108ad */
[----:B------:R-:W-:Y:S01]  /*c2e0*/  LOP3.LUT R5, R167, UR6, R8, 0x96, !PT ;  /* 0x00000006a7057c12 */ /* 0x000fe2000f8e9608 */
[----:B------:R-:W-:-:S04]  /*c2f0*/  IMAD.WIDE.U32 R64, R64, -0x326172a9, RZ ;  /* 0xcd9e8d5740407825 */ /* 0x000fc800078e00ff */
[----:B------:R-:W-:Y:S01]  /*c300*/  IMAD.WIDE.U32 R12, R5, -0x326172a9, RZ ;  /* 0xcd9e8d57050c7825 */ /* 0x000fe200078e00ff */
[----:B--2---:R-:W-:Y:S01]  /*c310*/  FMNMX.FTZ R7, R4, R7, !PT ;  /* 0x0000000704077209 */ /* 0x004fe20007810000 */
[----:B------:R-:W-:Y:S02]  /*c320*/  MUFU.EX2 R6, R6 ;  /* 0x0000000600067308 */ /* 0x000fe40000000800 */
[--C-:B------:R-:W-:Y:S01]  /*c330*/  FFMA.FTZ R5, R44, c[0x0][0x23c], -R173.reuse ;  /* 0x00008f002c057a23 */ /* 0x100fe200000108ad */
[C---:B------:R-:W-:Y:S01]  /*c340*/  LOP3.LUT R10, R12.reuse, 0xffff, RZ, 0xc0, !PT ;  /* 0x0000ffff0c0a7812 */ /* 0x040fe200078ec0ff */
[----:B------:R-:W-:Y:S01]  /*c350*/  FMUL.FTZ R154, R7, c[0x0][0x23c] ;  /* 0x00008f00079a7a20 */ /* 0x000fe20000410000 */
[----:B------:R-:W-:Y:S01]  /*c360*/  LOP3.LUT R15, R12, 0xff, RZ, 0xc0, !PT ;  /* 0x000000ff0c0f7812 */ /* 0x000fe200078ec0ff */
[--C-:B------:R-:W-:Y:S01]  /*c370*/  FFMA.FTZ R142, R32, c[0x0][0x23c], -R173.reuse ;  /* 0x00008f00208e7a23 */ /* 0x100fe200000108ad */
[----:B------:R-:W-:Y:S01]  /*c380*/  SHF.R.U32.HI R10, RZ, 0x8, R10 ;  /* 0x00000008ff0a7819 */ /* 0x000fe2000001160a */
[----:B------:R-:W1:Y:S01]  /*c390*/  MUFU.EX2 R5, R5 ;  /* 0x0000000500057308 */ /* 0x000e620000000800 */
[----:B------:R-:W-:Y:S01]  /*c3a0*/  LOP3.LUT R8, R13, UR16, R64, 0x96, !PT ;  /* 0x000000100d087c12 */ /* 0x000fe2000f8e9640 */
[--C-:B------:R-:W-:Y:S01]  /*c3b0*/  FFMA.FTZ R139, R34, c[0x0][0x23c], -R173.reuse ;  /* 0x00008f00228b7a23 */ /* 0x100fe200000108ad */
[----:B------:R-:W-:Y:S01]  /*c3c0*/  PRMT R15, R15, 0x5410, R10 ;  /* 0x000054100f0f7816 */ /* 0x000fe2000000000a */
[--C-:B------:R-:W-:Y:S01]  /*c3d0*/  FFMA.FTZ R179, R179, c[0x0][0x23c], -R173.reuse ;  /* 0x00008f00b3b37a23 */ /* 0x100fe200000108ad */
[----:B------:R-:W-:Y:S01]  /*c3e0*/  LOP3.LUT R10, R8, 0xffff, RZ, 0xc0, !PT ;  /* 0x0000ffff080a7812 */ /* 0x000fe200078ec0ff */
[--C-:B------:R-:W-:Y:S01]  /*c3f0*/  FFMA.FTZ R252, R252, c[0x0][0x23c], -R173.reuse ;  /* 0x00008f00fcfc7a23 */ /* 0x100fe200000108ad */
[C---:B------:R-:W-:Y:S01]  /*c400*/  FSETP.NEU.FTZ.AND P0, PT, R7.reuse, -INF , PT ;  /* 0xff8000000700780b */ /* 0x040fe20003f1d000 */
[--C-:B------:R-:W-:Y:S01]  /*c410*/  HSET2.LE.AND R15, R15, R148.reuse, PT ;  /* 0x000000940f0f7233 */ /* 0x100fe20003803000 */
[----:B------:R-:W-:Y:S01]  /*c420*/  LOP3.LUT R9, R8, 0xff, RZ, 0xc0, !PT ;  /* 0x000000ff08097812 */ /* 0x000fe200078ec0ff */
[----:B------:R-:W-:Y:S01]  /*c430*/  MUFU.EX2 R142, R142 ;  /* 0x0000008e008e7308 */ /* 0x000fe20000000800 */
[----:B------:R-:W-:Y:S01]  /*c440*/  SHF.R.U32.HI R10, RZ, 0x8, R10 ;  /* 0x00000008ff0a7819 */ /* 0x000fe2000001160a */
[--C-:B------:R-:W-:Y:S01]  /*c450*/  FFMA.FTZ R250, R250, c[0x0][0x23c], -R173.reuse ;  /* 0x00008f00fafa7a23 */ /* 0x100fe200000108ad */
[----:B------:R-:W-:Y:S01]  /*c460*/  FSEL R143, R7, RZ, P0 ;  /* 0x000000ff078f7208 */ /* 0x000fe20000000000 */
[--C-:B------:R-:W-:Y:S01]  /*c470*/  FFMA.FTZ R244, R244, c[0x0][0x23c], -R173.reuse ;  /* 0x00008f00f4f47a23 */ /* 0x100fe200000108ad */
[----:B------:R-:W-:Y:S01]  /*c480*/  PRMT R9, R9, 0x5410, R10 ;  /* 0x0000541009097816 */ /* 0x000fe2000000000a */
[----:B------:R-:W-:Y:S01]  /*c490*/  FFMA.FTZ R248, R248, c[0x0][0x23c], -R173 ;  /* 0x00008f00f8f87a23 */ /* 0x000fe200000108ad */
[----:B------:R-:W-:Y:S01]  /*c4a0*/  FMNMX.FTZ R10, R176, R49, !PT ;  /* 0x00000031b00a7209 */ /* 0x000fe20007810000 */
[----:B------:R-:W-:Y:S01]  /*c4b0*/  FADD.FTZ R143, R0, -R143 ;  /* 0x8000008f008f7221 */ /* 0x000fe20000010000 */
[----:B------:R-:W-:Y:S01]  /*c4c0*/  SHF.R.U32.HI R13, RZ, 0x10, R12 ;  /* 0x00000010ff0d7819 */ /* 0x000fe2000001160c */
[----:B------:R-:W-:Y:S01]  /*c4d0*/  MUFU.EX2 R139, R139 ;  /* 0x0000008b008b7308 */ /* 0x000fe20000000800 */
[----:B------:R-:W-:Y:S01]  /*c4e0*/  FMNMX.FTZ R0, R51, R10, !PT ;  /* 0x0000000a33007209 */ /* 0x000fe20007810000 */
[----:B------:R-:W-:Y:S01]  /*c4f0*/  HSET2.LE.AND R9, R9, R148, PT ;  /* 0x0000009409097233 */ /* 0x000fe20003803000 */
[----:B------:R-:W-:Y:S01]  /*c500*/  SHF.R.U32.HI R11, RZ, 0x10, R8 ;  /* 0x00000010ff0b7819 */ /* 0x000fe20000011608 */
[----:B------:R-:W-:Y:S01]  /*c510*/  FMUL.FTZ R143, R143, c[0x0][0x23c] ;  /* 0x00008f008f8f7a20 */ /* 0x000fe20000410000 */
[----:B------:R-:W-:Y:S01]  /*c520*/  FMNMX.FTZ R0, R57, R0, !PT ;  /* 0x0000000039007209 */ /* 0x000fe20007810000 */
[----:B------:R-:W-:Y:S01]  /*c530*/  FFMA.FTZ R160, R160, c[0x0][0x23c], -R173 ;  /* 0x00008f00a0a07a23 */ /* 0x000fe200000108ad */
[----:B------:R-:W-:Y:S01]  /*c540*/  SHF.R.U32.HI R4, RZ, 0x18, R12 ;  /* 0x00000018ff047819 */ /* 0x000fe2000001160c */
[----:B------:R-:W-:Y:S01]  /*c550*/  MUFU.EX2 R179, R179 ;  /* 0x000000b300b37308 */ /* 0x000fe20000000800 */
[----:B------:R-:W-:-:S02]  /*c560*/  LOP3.LUT R13, R13, 0xff, RZ, 0xc0, !PT ;  /* 0x000000ff0d0d7812 */ /* 0x000fc400078ec0ff */
[----:B------:R-:W-:Y:S02]  /*c570*/  SHF.R.U32.HI R8, RZ, 0x18, R8 ;  /* 0x00000018ff087819 */ /* 0x000fe40000011608 */
[----:B------:R-:W-:Y:S02]  /*c580*/  LOP3.LUT R11, R11, 0xff, RZ, 0xc0, !PT ;  /* 0x000000ff0b0b7812 */ /* 0x000fe400078ec0ff */
[----:B------:R-:W-:Y:S01]  /*c590*/  FMNMX.FTZ R10, R59, R0, !PT ;  /* 0x000000003b0a7209 */ /* 0x000fe20007810000 */
[----:B------:R-:W2:Y:S01]  /*c5a0*/  MUFU.EX2 R143, R143 ;  /* 0x0000008f008f7308 */ /* 0x000ea20000000800 */
[----:B------:R-:W-:Y:S02]  /*c5b0*/  FSEL R154, R154, RZ, P0 ;  /* 0x000000ff9a9a7208 */ /* 0x000fe40000000000 */
[----:B------:R-:W-:Y:S02]  /*c5c0*/  PRMT R13, R13, 0x5410, R4 ;  /* 0x000054100d0d7816 */ /* 0x000fe40000000004 */
[----:B------:R-:W-:Y:S01]  /*c5d0*/  PRMT R11, R11, 0x5410, R8 ;  /* 0x000054100b0b7816 */ /* 0x000fe20000000008 */
[----:B------:R-:W-:Y:S01]  /*c5e0*/  FADD.FTZ R8, R2, -R17 ;  /* 0x8000001102087221 */ /* 0x000fe20000010000 */
[----:B------:R-:W-:Y:S01]  /*c5f0*/  FMNMX.FTZ R10, R249, R10, !PT ;  /* 0x0000000af90a7209 */ /* 0x000fe20007810000 */
[--C-:B------:R-:W-:Y:S01]  /*c600*/  FFMA.FTZ R4, R33, c[0x0][0x23c], -R154.reuse ;  /* 0x00008f0021047a23 */ /* 0x100fe2000001089a */
[----:B------:R-:W-:Y:S01]  /*c610*/  FMNMX.FTZ R17, R3, R48, !PT ;  /* 0x0000003003117209 */ /* 0x000fe20007810000 */
[--C-:B------:R-:W-:Y:S01]  /*c620*/  FFMA.FTZ R141, R41, c[0x0][0x23c], -R154.reuse ;  /* 0x00008f00298d7a23 */ /* 0x100fe2000001089a */
[--C-:B------:R-:W-:Y:S01]  /*c630*/  HSET2.LE.AND R47, R13, R148.reuse, PT ;  /* 0x000000940d2f7233 */ /* 0x100fe20003803000 */
[----:B------:R-:W-:Y:S01]  /*c640*/  FMNMX.FTZ R13, R247, R10, !PT ;  /* 0x0000000af70d7209 */ /* 0x000fe20007810000 */
[--C-:B------:R-:W-:Y:S01]  /*c650*/  FFMA.FTZ R2, R45, c[0x0][0x23c], -R154.reuse ;  /* 0x00008f002d027a23 */ /* 0x100fe2000001089a */
[----:B------:R-:W-:Y:S01]  /*c660*/  FMNMX.FTZ R17, R50, R17, !PT ;  /* 0x0000001132117209 */ /* 0x000fe20007810000 */
[----:B------:R-:W-:Y:S01]  /*c670*/  MUFU.EX2 R4, R4 ;  /* 0x0000000400047308 */ /* 0x000fe20000000800 */
[----:B-1----:R-:W-:Y:S01]  /*c680*/  F2FP.PACK_AB R46, R5, R6 ;  /* 0x00000006052e723e */ /* 0x002fe200000000ff */
[----:B------:R-:W-:Y:S01]  /*c690*/  FFMA.FTZ R35, R35, c[0x0][0x23c], -R154 ;  /* 0x00008f0023237a23 */ /* 0x000fe2000001089a */
[----:B------:R-:W-:Y:S01]  /*c6a0*/  FMNMX.FTZ R13, R168, R13, !PT ;  /* 0x0000000da80d7209 */ /* 0x000fe20007810000 */
[----:B------:R-:W-:Y:S01]  /*c6b0*/  FMUL.FTZ R144, R8, c[0x0][0x23c] ;  /* 0x00008f0008907a20 */ /* 0x000fe20000410000 */
[----:B------:R-:W-:Y:S01]  /*c6c0*/  FMNMX.FTZ R17, R56, R17, !PT ;  /* 0x0000001138117209 */ /* 0x000fe20007810000 */
[----:B------:R-:W-:Y:S01]  /*c6d0*/  HSET2.LE.AND R11, R11, R148, PT ;  /* 0x000000940b0b7233 */ /* 0x000fe20003803000 */
[----:B------:R-:W-:Y:S01]  /*c6e0*/  LOP3.LUT R46, R15, R46, RZ, 0xc0, !PT ;  /* 0x0000002e0f2e7212 */ /* 0x000fe200078ec0ff */
[----:B------:R-:W1:Y:S01]  /*c6f0*/  MUFU.EX2 R141, R141 ;  /* 0x0000008d008d7308 */ /* 0x000e620000000800 */
[----:B------:R-:W-:Y:S01]  /*c700*/  FMNMX.FTZ R13, R242, R13, !PT ;  /* 0x0000000df20d7209 */ /* 0x000fe20007810000 */
[----:B--2---:R-:W-:Y:S01]  /*c710*/  FMUL.FTZ R38, R110, R143 ;  /* 0x0000008f6e267220 */ /* 0x004fe20000410000 */
[----:B------:R-:W-:Y:S01]  /*c720*/  FMNMX.FTZ R15, R58, R17, !PT ;  /* 0x000000113a0f7209 */ /* 0x000fe20007810000 */
[----:B------:R-:W-:Y:S01]  /*c730*/  FMUL.FTZ R26, R74, R143 ;  /* 0x0000008f4a1a7220 */ /* 0x000fe20000410000 */
[----:B------:R-:W-:Y:S01]  /*c740*/  FMNMX.FTZ R16, R172, R13, !PT ;  /* 0x0000000dac107209 */ /* 0x000fe20007810000 */
[----:B------:R-:W-:Y:S01]  /*c750*/  FMUL.FTZ R39, R111, R143 ;  /* 0x0000008f6f277220 */ /* 0x000fe20000410000 */
[----:B------:R-:W-:Y:S01]  /*c760*/  FMNMX.FTZ R15, R226, R15, !PT ;  /* 0x0000000fe20f7209 */ /* 0x000fe20007810000 */
[----:B------:R-:W-:Y:S01]  /*c770*/  MUFU.EX2 R2, R2 ;  /* 0x0000000200027308 */ /* 0x000fe20000000800 */
[----:B------:R-:W-:Y:S01]  /*c780*/  FMNMX.FTZ R16, R171, R16, !PT ;  /* 0x00000010ab107209 */ /* 0x000fe20007810000 */
[----:B------:R-:W-:Y:S01]  /*c790*/  IMAD.MOV.U32 R111, RZ, RZ, R42 ;  /* 0x000000ffff6f7224 */ /* 0x000fe200078e002a */
[----:B------:R-:W-:Y:S01]  /*c7a0*/  FMNMX.FTZ R15, R178, R15, !PT ;  /* 0x0000000fb20f7209 */ /* 0x000fe20007810000 */
[-C--:B------:R-:W-:Y:S01]  /*c7b0*/  FMUL.FTZ R14, R126, R143.reuse ;  /* 0x0000008f7e0e7220 */ /* 0x080fe20000410000 */
[----:B------:R-:W-:Y:S01]  /*c7c0*/  FMNMX.FTZ R16, R175, R16, !PT ;  /* 0x00000010af107209 */ /* 0x000fe20007810000 */
[----:B------:R-:W-:Y:S01]  /*c7d0*/  FMUL.FTZ R22, R122, R143 ;  /* 0x0000008f7a167220 */ /* 0x000fe20000410000 */
[----:B------:R-:W-:Y:S01]  /*c7e0*/  FMNMX.FTZ R12, R246, R15, !PT ;  /* 0x0000000ff60c7209 */ /* 0x000fe20007810000 */
[----:B------:R-:W2:Y:S01]  /*c7f0*/  MUFU.EX2 R0, R35 ;  /* 0x0000002300007308 */ /* 0x000ea20000000800 */
[----:B-1----:R-:W-:Y:S01]  /*c800*/  F2FP.PACK_AB R8, R141, R4 ;  /* 0x000000048d08723e */ /* 0x002fe200000000ff */
[-C--:B------:R-:W-:Y:S01]  /*c810*/  FMUL.FTZ R15, R127, R143.reuse ;  /* 0x0000008f7f0f7220 */ /* 0x080fe20000410000 */
[----:B------:R-:W-:Y:S01]  /*c820*/  FMNMX.FTZ R25, R177, R16, !PT ;  /* 0x00000010b1197209 */ /* 0x000fe20007810000 */
[----:B------:R-:W-:Y:S01]  /*c830*/  IMAD.MOV.U32 R127, RZ, RZ, R43 ;  /* 0x000000ffff7f7224 */ /* 0x000fe200078e002b */
[----:B------:R-:W-:Y:S01]  /*c840*/  LOP3.LUT R47, R47, R8, RZ, 0xc0, !PT ;  /* 0x000000082f2f7212 */ /* 0x000fe200078ec0ff */
[----:B------:R-:W-:Y:S01]  /*c850*/  LDSM.16.MT88.4 R16, [R184+0x6000] ;  /* 0x00600000b810783b */ /* 0x000fe20000004200 */
[----:B------:R-:W-:Y:S01]  /*c860*/  FMNMX.FTZ R12, R251, R12, !PT ;  /* 0x0000000cfb0c7209 */ /* 0x000fe20007810000 */
[----:B------:R-:W1:Y:S01]  /*c870*/  MUFU.EX2 R144, R144 ;  /* 0x0000009000907308 */ /* 0x000e620000000800 */
[----:B------:R-:W-:Y:S01]  /*c880*/  F2FP.PACK_AB R44, R139, R142 ;  /* 0x0000008e8b2c723e */ /* 0x000fe200000000ff */
[----:B------:R-:W-:Y:S01]  /*c890*/  FMUL.FTZ R23, R123, R143 ;  /* 0x0000008f7b177220 */ /* 0x000fe20000410000 */
[----:B------:R-:W-:Y:S01]  /*c8a0*/  FMNMX.FTZ R64, R138, R25, !PT ;  /* 0x000000198a407209 */ /* 0x000fe20007810000 */
[-C--:B------:R-:W-:Y:S01]  /*c8b0*/  FMUL.FTZ R27, R75, R143.reuse ;  /* 0x0000008f4b1b7220 */ /* 0x080fe20000410000 */
[----:B------:R-:W-:Y:S01]  /*c8c0*/  FMNMX.FTZ R37, R151, R12, !PT ;  /* 0x0000000c97257209 */ /* 0x000fe20007810000 */
[-C--:B------:R-:W-:Y:S01]  /*c8d0*/  FMUL.FTZ R30, R78, R143.reuse ;  /* 0x0000008f4e1e7220 */ /* 0x080fe20000410000 */
[----:B------:R-:W-:Y:S01]  /*c8e0*/  LOP3.LUT R44, R9, R44, RZ, 0xc0, !PT ;  /* 0x0000002c092c7212 */ /* 0x000fe200078ec0ff */
[-C--:B------:R-:W-:Y:S01]  /*c8f0*/  FMUL.FTZ R31, R79, R143.reuse ;  /* 0x0000008f4f1f7220 */ /* 0x080fe20000410000 */
[----:B--2---:R-:W-:Y:S01]  /*c900*/  F2FP.PACK_AB R8, R0, R2 ;  /* 0x000000020008723e */ /* 0x004fe200000000ff */
[-C--:B------:R-:W-:Y:S01]  /*c910*/  FMUL.FTZ R34, R86, R143.reuse ;  /* 0x0000008f56227220 */ /* 0x080fe20000410000 */
[----:B------:R-:W-:Y:S01]  /*c920*/  FMNMX.FTZ R64, R137, R64, !PT ;  /* 0x0000004089407209 */ /* 0x000fe20007810000 */
[-C--:B------:R-:W-:Y:S01]  /*c930*/  FMUL.FTZ R35, R87, R143.reuse ;  /* 0x0000008f57237220 */ /* 0x080fe20000410000 */
[----:B------:R-:W-:Y:S01]  /*c940*/  LOP3.LUT R45, R11, R8, RZ, 0xc0, !PT ;  /* 0x000000080b2d7212 */ /* 0x000fe200078ec0ff */
[----:B------:R-:W-:Y:S01]  /*c950*/  FMUL.FTZ R42, R94, R143 ;  /* 0x0000008f5e2a7220 */ /* 0x000fe20000410000 */
[----:B------:R-:W-:Y:S01]  /*c960*/  LDSM.16.MT88.4 R8, [R185+0x6000] ;  /* 0x00600000b908783b */ /* 0x000fe20000004200 */
[----:B------:R-:W-:Y:S01]  /*c970*/  FMNMX.FTZ R37, R150, R37, !PT ;  /* 0x0000002596257209 */ /* 0x000fe20007810000 */
[----:B-1----:R-:W-:Y:S01]  /*c980*/  FMUL.FTZ R25, R73, R144 ;  /* 0x0000009049197220 */ /* 0x002fe20000410000 */
[----:B------:R-:W-:Y:S01]  /*c990*/  FMNMX.FTZ R64, R147, R64, !PT ;  /* 0x0000004093407209 */ /* 0x000fe20007810000 */
[-C--:B------:R-:W-:Y:S01]  /*c9a0*/  FMUL.FTZ R20, R120, R144.reuse ;  /* 0x0000009078147220 */ /* 0x080fe20000410000 */
[----:B------:R-:W-:Y:S01]  /*c9b0*/  FMNMX.FTZ R37, R162, R37, !PT ;  /* 0x00000025a2257209 */ /* 0x000fe20007810000 */
[----:B------:R-:W-:Y:S01]  /*c9c0*/  FMUL.FTZ R21, R121, R144 ;  /* 0x0000009079157220 */ /* 0x000fe20000410000 */
[----:B------:R-:W-:Y:S01]  /*c9d0*/  FMNMX.FTZ R64, R149, R64, !PT ;  /* 0x0000004095407209 */ /* 0x000fe20007810000 */
[----:B------:R-:W-:Y:S01]  /*c9e0*/  IMAD.WIDE.U32 R120, R230, -0x326172a9, RZ ;  /* 0xcd9e8d57e6787825 */ /* 0x000fe200078e00ff */
[----:B------:R-:W-:Y:S01]  /*c9f0*/  FMNMX.FTZ R37, R174, R37, !PT ;  /* 0x00000025ae257209 */ /* 0x000fe20007810000 */
[----:B------:R-:W-:Y:S02]  /*ca00*/  MUFU.EX2 R250, R250 ;  /* 0x000000fa00fa7308 */ /* 0x000fe40000000800 */
[----:B------:R-:W1:Y:S01]  /*ca10*/  SHFL.BFLY PT, R67, R64, 0x2, 0x1f ;  /* 0x0c401f0040437f89 */ /* 0x000e6200000e0000 */
[----:B------:R-:W-:Y:S01]  /*ca20*/  FMNMX.FTZ R37, R132, R37, !PT ;  /* 0x0000002584257209 */ /* 0x000fe20007810000 */
[-C--:B------:R-:W-:Y:S01]  /*ca30*/  FMUL.FTZ R24, R72, R144.reuse ;  /* 0x0000009048187220 */ /* 0x080fe20000410000 */
[----:B------:R-:W-:Y:S01]  /*ca40*/  LOP3.LUT R72, R135, UR15, R120, 0x96, !PT ;  /* 0x0000000f87487c12 */ /* 0x000fe2000f8e9678 */
[-C--:B------:R-:W-:Y:S01]  /*ca50*/  FMUL.FTZ R12, R124, R144.reuse ;  /* 0x000000907c0c7220 */ /* 0x080fe20000410000 */
[----:B------:R-:W-:Y:S01]  /*ca60*/  FMNMX.FTZ R40, R136, R37, !PT ;  /* 0x0000002588287209 */ /* 0x000fe20007810000 */
[-C--:B------:R-:W-:Y:S01]  /*ca70*/  FMUL.FTZ R13, R125, R144.reuse ;  /* 0x000000907d0d7220 */ /* 0x080fe20000410000 */
[----:B------:R-:W-:Y:S01]  /*ca80*/  LOP3.LUT R110, R121, R229, RZ, 0x3c, !PT ;  /* 0x000000e5796e7212 */ /* 0x000fe200078e3cff */
[----:B------:R-:W-:Y:S01]  /*ca90*/  FMUL.FTZ R28, R76, R144 ;  /* 0x000000904c1c7220 */ /* 0x000fe20000410000 */
[----:B------:R-:W-:Y:S01]  /*caa0*/  FMNMX.FTZ R73, R145, R40, !PT ;  /* 0x0000002891497209 */ /* 0x000fe20007810000 */
[-C--:B------:R-:W-:Y:S01]  /*cab0*/  FMUL.FTZ R29, R77, R144.reuse ;  /* 0x000000904d1d7220 */ /* 0x080fe20000410000 */
[----:B------:R-:W-:Y:S01]  /*cac0*/  HMMA.16816.F32 R20, R44, R54, R20 ;  /* 0x000000362c14723c */ /* 0x000fe20000001814 */
[-C--:B------:R-:W-:Y:S01]  /*cad0*/  FMUL.FTZ R32, R84, R144.reuse ;  /* 0x0000009054207220 */ /* 0x080fe20000410000 */
[----:B------:R-:W-:Y:S01]  /*cae0*/  FMNMX.FTZ R73, R146, R73, !PT ;  /* 0x0000004992497209 */ /* 0x000fe20007810000 */
[-C--:B------:R-:W-:Y:S01]  /*caf0*/  FMUL.FTZ R33, R85, R144.reuse ;  /* 0x0000009055217220 */ /* 0x080fe20000410000 */
[----:B------:R-:W-:Y:S01]  /*cb00*/  MUFU.EX2 R244, R244 ;  /* 0x000000f400f47308 */ /* 0x000fe20000000800 */
[----:B------:R-:W-:-:S02]  /*cb10*/  FMUL.FTZ R36, R108, R144 ;  /* 0x000000906c247220 */ /* 0x000fc40000410000 */
[----:B------:R-:W2:Y:S01]  /*cb20*/  SHFL.BFLY PT, R74, R73, 0x2, 0x1f ;  /* 0x0c401f00494a7f89 */ /* 0x000ea200000e0000 */
[-C--:B------:R-:W-:Y:S01]  /*cb30*/  FMUL.FTZ R37, R109, R144.reuse ;  /* 0x000000906d257220 */ /* 0x080fe20000410000 */
[C---:B------:R-:W-:Y:S01]  /*cb40*/  HMMA.16816.F32 R12, R44.reuse, R52, R12 ;  /* 0x000000342c0c723c */ /* 0x040fe2000000180c */
[-C--:B------:R-:W-:Y:S02]  /*cb50*/  FMUL.FTZ R40, R92, R144.reuse ;  /* 0x000000905c287220 */ /* 0x080fe40000410000 */
[-C--:B------:R-:W-:Y:S01]  /*cb60*/  FMUL.FTZ R41, R93, R144.reuse ;  /* 0x000000905d297220 */ /* 0x080fe20000410000 */
[----:B-1----:R-:W-:Y:S01]  /*cb70*/  FMNMX.FTZ R64, R64, R67, !PT ;  /* 0x0000004340407209 */ /* 0x002fe20007810000 */
[----:B------:R-:W-:Y:S01]  /*cb80*/  FMUL.FTZ R43, R95, R143 ;  /* 0x0000008f5f2b7220 */ /* 0x000fe20000410000 */
[----:B------:R-:W-:Y:S01]  /*cb90*/  MUFU.EX2 R248, R248 ;  /* 0x000000f800f87308 */ /* 0x000fe20000000800 */
[-C--:B------:R-:W-:Y:S01]  /*cba0*/  FMUL.FTZ R96, R96, R144.reuse ;  /* 0x0000009060607220 */ /* 0x080fe20000410000 */
[----:B------:R-:W-:Y:S01]  /*cbb0*/  HMMA.16816.F32 R24, R44, R60, R24 ;  /* 0x0000003c2c18723c */ /* 0x000fe20000001818 */
[----:B------:R-:W-:-:S02]  /*cbc0*/  FMUL.FTZ R97, R97, R144 ;  /* 0x0000009061617220 */ /* 0x000fc40000410000 */
[-C--:B------:R-:W-:Y:S02]  /*cbd0*/  FMUL.FTZ R98, R98, R143.reuse ;  /* 0x0000008f62627220 */ /* 0x080fe40000410000 */
[----:B------:R-:W-:Y:S01]  /*cbe0*/  FMUL.FTZ R99, R99, R143 ;  /* 0x0000008f63637220 */ /* 0x000fe20000410000 */
[----:B------:R-:W-:Y:S01]  /*cbf0*/  MUFU.EX2 R160, R160 ;  /* 0x000000a000a07308 */ /* 0x000fe20000000800 */
[----:B------:R-:W-:Y:S01]  /*cc00*/  IMAD R110, R110, -0x2daee0ad, RZ ;  /* 0xd2511f536e6e7824 */ /* 0x000fe200078e02ff */
[----:B------:R-:W-:Y:S01]  /*cc10*/  HMMA.16816.F32 R28, R44, R62, R28 ;  /* 0x0000003e2c1c723c */ /* 0x000fe2000000181c */
[----:B------:R-:W-:-:S04]  /*cc20*/  IMAD.WIDE.U32 R76, R72, -0x2daee0ad, RZ ;  /* 0xd2511f53484c7825 */ /* 0x000fc800078e00ff */
[----:B------:R-:W-:Y:S01]  /*cc30*/  IMAD.WIDE.U32 R134, R134, -0x2daee0ad, RZ ;  /* 0xd2511f5386867825 */ /* 0x000fe200078e00ff */
[----:B------:R-:W-:Y:S02]  /*cc40*/  LOP3.LUT R72, R77, UR12, R110, 0x96, !PT ;  /* 0x0000000c4d487c12 */ /* 0x000fe4000f8e966e */
[C---:B------:R-:W-:Y:S01]  /*cc50*/  HMMA.16816.F32 R32, R44.reuse, R8, R32 ;  /* 0x000000082c20723c */ /* 0x040fe20000001820 */
[----:B--2---:R-:W-:Y:S01]  /*cc60*/  FMNMX.FTZ R73, R73, R74, !PT ;  /* 0x0000004a49497209 */ /* 0x004fe20007810000 */
[----:B------:R-:W-:Y:S02]  /*cc70*/  IMAD.MOV.U32 R126, RZ, RZ, R168 ;  /* 0x000000ffff7e7224 */ /* 0x000fe400078e00a8 */
[----:B------:R-:W-:Y:S02]  /*cc80*/  IMAD.MOV.U32 R79, RZ, RZ, R167 ;  /* 0x000000ffff4f7224 */ /* 0x000fe400078e00a7 */
[----:B------:R-:W-:Y:S02]  /*cc90*/  IMAD.MOV.U32 R78, RZ, RZ, R166 ;  /* 0x000000ffff4e7224 */ /* 0x000fe400078e00a6 */
[----:B------:R-:W-:Y:S01]  /*cca0*/  HMMA.16816.F32 R36, R44, R10, R36 ;  /* 0x0000000a2c24723c */ /* 0x000fe20000001824 */
[----:B------:R-:W-:-:S02]  /*ccb0*/  IMAD.MOV.U32 R125, RZ, RZ, R165 ;  /* 0x000000ffff7d7224 */ /* 0x000fc400078e00a5 */
[----:B------:R-:W-:Y:S02]  /*ccc0*/  IMAD.MOV.U32 R124, RZ, RZ, R164 ;  /* 0x000000ffff7c7224 */ /* 0x000fe400078e00a4 */
[--C-:B------:R-:W-:Y:S02]  /*ccd0*/  FFMA.FTZ R238, R238, c[0x0][0x23c], -R154.reuse ;  /* 0x00008f00eeee7a23 */ /* 0x100fe4000001089a */
[--C-:B------:R-:W-:Y:S01]  /*cce0*/  FFMA.FTZ R231, R231, c[0x0][0x23c], -R154.reuse ;  /* 0x00008f00e7e77a23 */ /* 0x100fe2000001089a */
[----:B------:R-:W-:Y:S01]  /*ccf0*/  HMMA.16816.F32 R40, R44, R16, R40 ;  /* 0x000000102c28723c */ /* 0x000fe20000001828 */
[--C-:B------:R-:W-:Y:S02]  /*cd00*/  FFMA.FTZ R233, R233, c[0x0][0x23c], -R154.reuse ;  /* 0x00008f00e9e97a23 */ /* 0x100fe4000001089a */
[----:B------:R-:W-:Y:S01]  /*cd10*/  MUFU.EX2 R238, R238 ;  /* 0x000000ee00ee7308 */ /* 0x000fe20000000800 */
[--C-:B------:R-:W-:Y:S02]  /*cd20*/  FFMA.FTZ R225, R225, c[0x0][0x23c], -R154.reuse ;  /* 0x00008f00e1e17a23 */ /* 0x100fe4000001089a */
[----:B------:R-:W-:-:S02]  /*cd30*/  FFMA.FTZ R155, R155, c[0x0][0x23c], -R154 ;  /* 0x00008f009b9b7a23 */ /* 0x000fc4000001089a */
[----:B------:R-:W-:Y:S01]  /*cd40*/  HMMA.16816.F32 R44, R44, R18, R96 ;  /* 0x000000122c2c723c */ /* 0x000fe20000001860 */
[--C-:B------:R-:W-:Y:S02]  /*cd50*/  FFMA.FTZ R152, R152, c[0x0][0x23c], -R154.reuse ;  /* 0x00008f0098987a23 */ /* 0x100fe4000001089a */
[----:B------:R-:W-:Y:S01]  /*cd60*/  MUFU.EX2 R231, R231 ;  /* 0x000000e700e77308 */ /* 0x000fe20000000800 */
[----:B------:R-:W-:Y:S02]  /*cd70*/  FFMA.FTZ R153, R153, c[0x0][0x23c], -R154 ;  /* 0x00008f0099997a23 */ /* 0x000fe4000001089a */
[----:B------:R-:W-:Y:S01]  /*cd80*/  FFMA.FTZ R142, R213, R144, R142 ;  /* 0x00000090d58e7223 */ /* 0x000fe2000001008e */
[----:B------:R-:W-:Y:S01]  /*cd90*/  LOP3.LUT R98, R135, UR10, R76, 0x96, !PT ;  /* 0x0000000a87627c12 */ /* 0x000fe2000f8e964c */
[----:B------:R-:W-:Y:S01]  /*cda0*/  IMAD.WIDE.U32 R96, R72, -0x326172a9, RZ ;  /* 0xcd9e8d5748607825 */ /* 0x000fe200078e00ff */
[----:B------:R-:W1:Y:S02]  /*cdb0*/  SHFL.BFLY PT, R135, R64, 0x1, 0x1f ;  /* 0x0c201f0040877f89 */ /* 0x000e6400000e0000 */
[----:B------:R-:W-:Y:S01]  /*cdc0*/  MUFU.EX2 R233, R233 ;  /* 0x000000e900e97308 */ /* 0x000fe20000000800 */
[----:B------:R-:W-:Y:S01]  /*cdd0*/  IMAD.WIDE.U32 R98, R98, -0x326172a9, RZ ;  /* 0xcd9e8d5762627825 */ /* 0x000fe200078e00ff */
[----:B------:R-:W-:-:S03]  /*cde0*/  LOP3.LUT R67, R97, UR11, R240, 0x96, !PT ;  /* 0x0000000b61437c12 */ /* 0x000fc6000f8e96f0 */
[----:B------:R-:W-:Y:S01]  /*cdf0*/  FFMA.FTZ R143, R211, R143, R2 ;  /* 0x0000008fd38f7223 */ /* 0x000fe20000010002 */
[----:B------:R-:W-:Y:S01]  /*ce00*/  LOP3.LUT R96, R99, UR9, R96, 0x96, !PT ;  /* 0x0000000963607c12 */ /* 0x000fe2000f8e9660 */
[----:B------:R-:W-:Y:S01]  /*ce10*/  IMAD.WIDE.U32 R76, R67, -0x2daee0ad, RZ ;  /* 0xd2511f53434c7825 */ /* 0x000fe200078e00ff */
[----:B------:R-:W-:Y:S03]  /*ce20*/  MUFU.EX2 R225, R225 ;  /* 0x000000e100e17308 */ /* 0x000fe60000000800 */
[----:B------:R-:W-:Y:S01]  /*ce30*/  IMAD.WIDE.U32 R96, R96, -0x2daee0ad, RZ ;  /* 0xd2511f5360607825 */ /* 0x000fe200078e00ff */
[----:B------:R-:W-:Y:S02]  /*ce40*/  LOP3.LUT R122, R77, UR8, R134, 0x96, !PT ;  /* 0x000000084d7a7c12 */ /* 0x000fe4000f8e9686 */
[----:B------:R-:W2:Y:S01]  /*ce50*/  SHFL.BFLY PT, R134, R73, 0x1, 0x1f ;  /* 0x0c201f0049867f89 */ /* 0x000ea200000e0000 */
[----:B------:R-:W-:Y:S01]  /*ce60*/  FADD.FTZ R139, R139, R142 ;  /* 0x0000008e8b8b7221 */ /* 0x000fe20000010000 */
[----:B------:R-:W-:Y:S01]  /*ce70*/  LOP3.LUT R67, R97, UR6, R76, 0x96, !PT ;  /* 0x0000000661437c12 */ /* 0x000fe2000f8e964c */
[----:B------:R-:W-:Y:S01]  /*ce80*/  IMAD.WIDE.U32 R122, R122, -0x326172a9, RZ ;  /* 0xcd9e8d577a7a7825 */ /* 0x000fe200078e00ff */
[----:B------:R-:W-:Y:S03]  /*ce90*/  MUFU.EX2 R155, R155 ;  /* 0x0000009b009b7308 */ /* 0x000fe60000000800 */
[----:B------:R-:W-:Y:S01]  /*cea0*/  IMAD.WIDE.U32 R74, R67, -0x326172a9, RZ ;  /* 0xcd9e8d57434a7825 */ /* 0x000fe200078e00ff */
[----:B-1----:R-:W-:-:S02]  /*ceb0*/  FMNMX.FTZ R135, R64, R135, !PT ;  /* 0x0000008740877209 */ /* 0x002fc40007810000 */
[----:B------:R-:W-:Y:S01]  /*cec0*/  LOP3.LUT R98, R123, UR7, R98, 0x96, !PT ;  /* 0x000000077b627c12 */ /* 0x000fe2000f8e9662 */
[----:B------:R-:W-:Y:S01]  /*ced0*/  FADD.FTZ R143, R0, R143 ;  /* 0x0000008f008f7221 */ /* 0x000fe20000010000 */
[C---:B------:R-:W-:Y:S01]  /*cee0*/  FSETP.NEU.FTZ.AND P2, PT, R135.reuse, -INF , PT ;  /* 0xff8000008700780b */ /* 0x040fe20003f5d000 */
[----:B------:R-:W-:Y:S01]  /*cef0*/  FMUL.FTZ R108, R135, c[0x0][0x23c] ;  /* 0x00008f00876c7a20 */ /* 0x000fe20000410000 */
[----:B------:R-:W-:Y:S01]  /*cf00*/  LOP3.LUT R64, R74, 0xffff, RZ, 0xc0, !PT ;  /* 0x0000ffff4a407812 */ /* 0x000fe200078ec0ff */
[----:B------:R-:W-:Y:S01]  /*cf10*/  IMAD.WIDE.U32 R98, R98, -0x2daee0ad, RZ ;  /* 0xd2511f5362627825 */ /* 0x000fe200078e00ff */
[----:B------:R-:W-:Y:S01]  /*cf20*/  LOP3.LUT R67, R74, 0xff, RZ, 0xc0, !PT ;  /* 0x000000ff4a437812 */ /* 0x000fe200078ec0ff */
[----:B------:R-:W-:Y:S01]  /*cf30*/  MUFU.EX2 R152, R152 ;  /* 0x0000009800987308 */ /* 0x000fe20000000800 */
[----:B------:R-:W-:Y:S01]  /*cf40*/  FSEL R108, R108, RZ, P2 ;  /* 0x000000ff6c6c7208 */ /* 0x000fe20001000000 */
[----:B------:R-:W-:Y:S01]  /*cf50*/  FADD.FTZ R6, R6, R139 ;  /* 0x0000008b06067221 */ /* 0x000fe20000010000 */
[----:B------:R-:W-:Y:S01]  /*cf60*/  SHF.R.U32.HI R64, RZ, 0x8, R64 ;  /* 0x00000008ff407819 */ /* 0x000fe20000011640 */
[----:B------:R-:W-:Y:S01]  /*cf70*/  FADD.FTZ R4, R4, R143 ;  /* 0x0000008f04047221 */ /* 0x000fe20000010000 */
[----:B------:R-:W-:Y:S01]  /*cf80*/  LOP3.LUT R96, R99, UR17, R96, 0x96, !PT ;  /* 0x0000001163607c12 */ /* 0x000fe2000f8e9660 */
[----:B------:R-:W-:Y:S01]  /*cf90*/  FFMA.FTZ R168, R49, c[0x0][0x23c], -R108 ;  /* 0x00008f0031a87a23 */ /* 0x000fe2000001086c */
[----:B------:R-:W-:Y:S01]  /*cfa0*/  SHF.R.U32.HI R49, RZ, 0x10, R74 ;  /* 0x00000010ff317819 */ /* 0x000fe2000001164a */
[--C-:B------:R-:W-:Y:S01]  /*cfb0*/  FFMA.FTZ R167, R51, c[0x0][0x23c], -R108.reuse ;  /* 0x00008f0033a77a23 */ /* 0x100fe2000001086c */
[----:B--2---:R-:W-:Y:S01]  /*cfc0*/  FMNMX.FTZ R134, R73, R134, !PT ;  /* 0x0000008649867209 */ /* 0x004fe20007810000 */
[----:B------:R-:W-:Y:S01]  /*cfd0*/  FFMA.FTZ R166, R57, c[0x0][0x23c], -R108 ;  /* 0x00008f0039a67a23 */ /* 0x000fe2000001086c */
[----:B------:R-:W-:Y:S01]  /*cfe0*/  PRMT R67, R67, 0x5410, R64 ;  /* 0x0000541043437816 */ /* 0x000fe20000000040 */
[----:B------:R-:W-:Y:S01]  /*cff0*/  FFMA.FTZ R165, R59, c[0x0][0x23c], -R108 ;  /* 0x00008f003ba57a23 */ /* 0x000fe2000001086c */
[----:B------:R-:W-:Y:S01]  /*d000*/  LOP3.LUT R49, R49, 0xff, RZ, 0xc0, !PT ;  /* 0x000000ff31317812 */ /* 0x000fe200078ec0ff */
[C---:B------:R-:W-:Y:S01]  /*d010*/  FMUL.FTZ R109, R134.reuse, c[0x0][0x23c] ;  /* 0x00008f00866d7a20 */ /* 0x040fe20000410000 */
[----:B------:R-:W-:Y:S01]  /*d020*/  SHF.R.U32.HI R64, RZ, 0x18, R74 ;  /* 0x00000018ff407819 */ /* 0x000fe2000001164a */
[----:B------:R-:W-:Y:S01]  /*d030*/  MUFU.EX2 R166, R166 ;  /* 0x000000a600a67308 */ /* 0x000fe20000000800 */
[----:B------:R-:W-:Y:S01]  /*d040*/  FSETP.NEU.FTZ.AND P0, PT, R134, -INF , PT ;  /* 0xff8000008600780b */ /* 0x000fe20003f1d000 */
[--C-:B------:R-:W-:Y:S01]  /*d050*/  HSET2.LE.AND R67, R67, R148.reuse, PT ;  /* 0x0000009443437233 */ /* 0x100fe20003803000 */
[----:B------:R-:W-:Y:S01]  /*d060*/  PRMT R49, R49, 0x5410, R64 ;  /* 0x0000541031317816 */ /* 0x000fe20000000040 */
[----:B------:R-:W-:Y:S01]  /*d070*/  FFMA.FTZ R249, R249, c[0x0][0x23c], -R108 ;  /* 0x00008f00f9f97a23 */ /* 0x000fe2000001086c */
[----:B------:R-:W-:Y:S01]  /*d080*/  LOP3.LUT R64, R75, UR16, R122, 0x96, !PT ;  /* 0x000000104b407c12 */ /* 0x000fe2000f8e967a */
[----:B------:R-:W-:Y:S01]  /*d090*/  FFMA.FTZ R247, R247, c[0x0][0x23c], -R108 ;  /* 0x00008f00f7f77a23 */ /* 0x000fe2000001086c */
[----:B------:R-:W-:Y:S01]  /*d0a0*/  FSEL R109, R109, RZ, P0 ;  /* 0x000000ff6d6d7208 */ /* 0x000fe20000000000 */
[----:B------:R-:W1:Y:S01]  /*d0b0*/  MUFU.EX2 R165, R165 ;  /* 0x000000a500a57308 */ /* 0x000e620000000800 */
[----:B------:R-:W-:Y:S01]  /*d0c0*/  LOP3.LUT R51, R64, 0xffff, RZ, 0xc0, !PT ;  /* 0x0000ffff40337812 */ /* 0x000fe200078ec0ff */
[--C-:B------:R-:W-:Y:S01]  /*d0d0*/  HSET2.LE.AND R49, R49, R148.reuse, PT ;  /* 0x0000009431317233 */ /* 0x100fe20003803000 */
[--C-:B------:R-:W-:Y:S01]  /*d0e0*/  SHF.R.U32.HI R57, RZ, 0x18, R64.reuse ;  /* 0x00000018ff397819 */ /* 0x100fe20000011640 */
[----:B------:R-:W-:Y:S01]  /*d0f0*/  FFMA.FTZ R163, R48, c[0x0][0x23c], -R109 ;  /* 0x00008f0030a37a23 */ /* 0x000fe2000001086d */
[----:B------:R-:W-:Y:S01]  /*d100*/  SHF.R.U32.HI R51, RZ, 0x8, R51 ;  /* 0x00000008ff337819 */ /* 0x000fe20000011633 */
[--C-:B------:R-:W-:Y:S01]  /*d110*/  FFMA.FTZ R170, R50, c[0x0][0x23c], -R109.reuse ;  /* 0x00008f0032aa7a23 */ /* 0x100fe2000001086d */
[----:B------:R-:W-:Y:S01]  /*d120*/  LOP3.LUT R48, R64, 0xff, RZ, 0xc0, !PT ;  /* 0x000000ff40307812 */ /* 0x000fe200078ec0ff */
[--C-:B------:R-:W-:Y:S01]  /*d130*/  FFMA.FTZ R164, R56, c[0x0][0x23c], -R109.reuse ;  /* 0x00008f0038a47a23 */ /* 0x100fe2000001086d */
[----:B------:R-:W-:Y:S01]  /*d140*/  FSEL R59, R135, RZ, P2 ;  /* 0x000000ff873b7208 */ /* 0x000fe20001000000 */
[----:B------:R-:W-:Y:S01]  /*d150*/  FFMA.FTZ R161, R58, c[0x0][0x23c], -R109 ;  /* 0x00008f003aa17a23 */ /* 0x000fe2000001086d */
[----:B------:R-:W-:Y:S01]  /*d160*/  PRMT R51, R48, 0x5410, R51 ;  /* 0x0000541030337816 */ /* 0x000fe20000000033 */
[----:B------:R-:W-:Y:S01]  /*d170*/  MUFU.EX2 R168, R168 ;  /* 0x000000a800a87308 */ /* 0x000fe20000000800 */
[----:B------:R-:W-:Y:S01]  /*d180*/  SHF.R.U32.HI R48, RZ, 0x10, R64 ;  /* 0x00000010ff307819 */ /* 0x000fe20000011640 */
[----:B------:R-:W-:Y:S01]  /*d190*/  FADD.FTZ R50, R176, -R59 ;  /* 0x8000003bb0327221 */ /* 0x000fe20000010000 */
[----:B-1----:R-:W-:Y:S01]  /*d1a0*/  F2FP.PACK_AB R86, R165, R166 ;  /* 0x000000a6a556723e */ /* 0x002fe200000000ff */
[----:B------:R-:W-:Y:S01]  /*d1b0*/  HSET2.LE.AND R51, R51, R148, PT ;  /* 0x0000009433337233 */ /* 0x000fe20003803000 */
[----:B------:R-:W-:Y:S01]  /*d1c0*/  LOP3.LUT R48, R48, 0xff, RZ, 0xc0, !PT ;  /* 0x000000ff30307812 */ /* 0x000fe200078ec0ff */
[----:B------:R-:W-:-:S02]  /*d1d0*/  FMUL.FTZ R50, R50, c[0x0][0x23c] ;  /* 0x00008f0032327a20 */ /* 0x000fc40000410000 */
[----:B------:R-:W-:Y:S01]  /*d1e0*/  MUFU.EX2 R164, R164 ;  /* 0x000000a400a47308 */ /* 0x000fe20000000800 */
[----:B------:R-:W-:Y:S01]  /*d1f0*/  FFMA.FTZ R176, R127, c[0x0][0x23c], -R173 ;  /* 0x00008f007fb07a23 */ /* 0x000fe200000108ad */
[----:B------:R-:W-:Y:S01]  /*d200*/  PRMT R57, R48, 0x5410, R57 ;  /* 0x0000541030397816 */ /* 0x000fe20000000039 */
[----:B------:R-:W-:Y:S01]  /*d210*/  IMAD.MOV.U32 R127, RZ, RZ, R126 ;  /* 0x000000ffff7f7224 */ /* 0x000fe200078e007e */
[----:B------:R-:W-:Y:S01]  /*d220*/  FSEL R48, R134, RZ, P0 ;  /* 0x000000ff86307208 */ /* 0x000fe20000000000 */
[----:B------:R-:W-:Y:S01]  /*d230*/  IMAD.MOV.U32 R126, RZ, RZ, R242 ;  /* 0x000000ffff7e7224 */ /* 0x000fe200078e00f2 */
[----:B------:R-:W-:Y:S01]  /*d240*/  LOP3.LUT R86, R67, R86, RZ, 0xc0, !PT ;  /* 0x0000005643567212 */ /* 0x000fe200078ec0ff */
[----:B------:R-:W-:Y:S01]  /*d250*/  HSET2.LE.AND R57, R57, R148, PT ;  /* 0x0000009439397233 */ /* 0x000fe20003803000 */
[----:B------:R-:W1:Y:S01]  /*d260*/  MUFU.EX2 R161, R161 ;  /* 0x000000a100a17308 */ /* 0x000e620000000800 */
[----:B------:R-:W-:Y:S02]  /*d270*/  FADD.FTZ R3, R3, -R48 ;  /* 0x8000003003037221 */ /* 0x000fe40000010000 */
[----:B------:R-:W-:-:S02]  /*d280*/  IMAD.MOV.U32 R242, RZ, RZ, R209 ;  /* 0x000000fffff27224 */ /* 0x000fc400078e00d1 */
[----:B------:R-:W-:Y:S02]  /*d290*/  FMUL.FTZ R3, R3, c[0x0][0x23c] ;  /* 0x00008f0003037a20 */ /* 0x000fe40000410000 */
[--C-:B------:R-:W-:Y:S01]  /*d2a0*/  FFMA.FTZ R209, R224, c[0x0][0x23c], -R173.reuse ;  /* 0x00008f00e0d17a23 */ /* 0x100fe200000108ad */
[----:B------:R-:W2:Y:S01]  /*d2b0*/  MUFU.EX2 R169, R50 ;  /* 0x0000003200a97308 */ /* 0x000ea20000000800 */
[----:B------:R-:W-:Y:S02]  /*d2c0*/  FFMA.FTZ R224, R111, c[0x0][0x23c], -R173 ;  /* 0x00008f006fe07a23 */ /* 0x000fe400000108ad */
[----:B------:R-:W-:Y:S02]  /*d2d0*/  FFMA.FTZ R242, R242, c[0x0][0x23c], -R154 ;  /* 0x00008f00f2f27a23 */ /* 0x000fe4000001089a */
[----:B------:R-:W-:Y:S02]  /*d2e0*/  IMAD.MOV.U32 R111, RZ, RZ, R127 ;  /* 0x000000ffff6f7224 */ /* 0x000fe400078e007f */
[----:B------:R-:W-:Y:S01]  /*d2f0*/  IMAD.SHL.U32 R127, R140, 0x2, RZ ;  /* 0x000000028c7f7824 */ /* 0x000fe200078e00ff */
[----:B------:R-:W3:Y:S01]  /*d300*/  MUFU.EX2 R167, R167 ;  /* 0x000000a700a77308 */ /* 0x000ee20000000800 */
[----:B-1----:R-:W-:Y:S01]  /*d310*/  F2FP.PACK_AB R48, R161, R164 ;  /* 0x000000a4a130723e */ /* 0x002fe200000000ff */
[----:B------:R-:W-:-:S02]  /*d320*/  FFMA.FTZ R226, R226, c[0x0][0x23c], -R109 ;  /* 0x00008f00e2e27a23 */ /* 0x000fc4000001086d */
[--C-:B------:R-:W-:Y:S01]  /*d330*/  FFMA.FTZ R246, R246, c[0x0][0x23c], -R109.reuse ;  /* 0x00008f00f6f67a23 */ /* 0x100fe2000001086d */
[----:B------:R-:W-:Y:S01]  /*d340*/  LOP3.LUT R87, R49, R48, RZ, 0xc0, !PT ;  /* 0x0000003031577212 */ /* 0x000fe200078ec0ff */
[----:B------:R-:W-:Y:S02]  /*d350*/  FFMA.FTZ R251, R251, c[0x0][0x23c], -R109 ;  /* 0x00008f00fbfb7a23 */ /* 0x000fe4000001086d */
[----:B------:R-:W-:Y:S01]  /*d360*/  MUFU.EX2 R163, R163 ;  /* 0x000000a300a37308 */ /* 0x000fe20000000800 */
[-C--:B--2---:R-:W-:Y:S01]  /*d370*/  FMUL.FTZ R56, R68, R169.reuse ;  /* 0x000000a944387220 */ /* 0x084fe20000410000 */
[----:B------:R-:W-:Y:S01]  /*d380*/  LOP3.LUT R68, R65, UR7, R66, 0x96, !PT ;  /* 0x0000000741447c12 */ /* 0x000fe2000f8e9642 */
[-C--:B------:R-:W-:Y:S02]  /*d390*/  FMUL.FTZ R64, R80, R169.reuse ;  /* 0x000000a950407220 */ /* 0x080fe40000410000 */
[-C--:B------:R-:W-:Y:S02]  /*d3a0*/  FMUL.FTZ R65, R81, R169.reuse ;  /* 0x000000a951417220 */ /* 0x080fe40000410000 */
[-C--:B------:R-:W-:Y:S01]  /*d3b0*/  FMUL.FTZ R72, R104, R169.reuse ;  /* 0x000000a968487220 */ /* 0x080fe20000410000 */
[----:B------:R-:W1:Y:S01]  /*d3c0*/  MUFU.EX2 R170, R170 ;  /* 0x000000aa00aa7308 */ /* 0x000e620000000800 */
[----:B---3--:R-:W-:Y:S01]  /*d3d0*/  F2FP.PACK_AB R84, R167, R168 ;  /* 0x000000a8a754723e */ /* 0x008fe200000000ff */
[----:B------:R-:W-:-:S02]  /*d3e0*/  FMUL.FTZ R73, R105, R169 ;  /* 0x000000a969497220 */ /* 0x000fc40000410000 */
[-C--:B------:R-:W-:Y:S01]  /*d3f0*/  FMUL.FTZ R88, R88, R169.reuse ;  /* 0x000000a958587220 */ /* 0x080fe20000410000 */
[----:B------:R-:W-:Y:S01]  /*d400*/  LOP3.LUT R84, R51, R84, RZ, 0xc0, !PT ;  /* 0x0000005433547212 */ /* 0x000fe200078ec0ff */
[-C--:B------:R-:W-:Y:S02]  /*d410*/  FMUL.FTZ R89, R89, R169.reuse ;  /* 0x000000a959597220 */ /* 0x080fe40000410000 */
[----:B------:R-:W2:Y:S01]  /*d420*/  MUFU.EX2 R3, R3 ;  /* 0x0000000300037308 */ /* 0x000ea20000000800 */
[-C--:B------:R-:W-:Y:S02]  /*d430*/  FMUL.FTZ R49, R129, R169.reuse ;  /* 0x000000a981317220 */ /* 0x080fe40000410000 */
[-C--:B------:R-:W-:Y:S02]  /*d440*/  FMUL.FTZ R116, R116, R169.reuse ;  /* 0x000000a974747220 */ /* 0x080fe40000410000 */
[-C--:B------:R-:W-:Y:S02]  /*d450*/  FMUL.FTZ R117, R117, R169.reuse ;  /* 0x000000a975757220 */ /* 0x080fe40000410000 */
[----:B------:R-:W-:Y:S01]  /*d460*/  FMUL.FTZ R112, R112, R169 ;  /* 0x000000a970707220 */ /* 0x000fe20000410000 */
[----:B-1----:R-:W-:Y:S01]  /*d470*/  F2FP.PACK_AB R48, R170, R163 ;  /* 0x000000a3aa30723e */ /* 0x002fe200000000ff */
[----:B------:R-:W-:Y:S01]  /*d480*/  MUFU.EX2 R209, R209 ;  /* 0x000000d100d17308 */ /* 0x000fe20000000800 */
[----:B------:R-:W-:-:S02]  /*d490*/  FMUL.FTZ R113, R113, R169 ;  /* 0x000000a971717220 */ /* 0x000fc40000410000 */
[----:B------:R-:W-:Y:S01]  /*d4a0*/  LOP3.LUT R85, R57, R48, RZ, 0xc0, !PT ;  /* 0x0000003039557212 */ /* 0x000fe200078ec0ff */
[-C--:B------:R-:W-:Y:S02]  /*d4b0*/  FMUL.FTZ R48, R128, R169.reuse ;  /* 0x000000a980307220 */ /* 0x080fe40000410000 */
[----:B------:R-:W-:Y:S02]  /*d4c0*/  FMUL.FTZ R57, R69, R169 ;  /* 0x000000a945397220 */ /* 0x000fe40000410000 */
[-C--:B--2---:R-:W-:Y:S01]  /*d4d0*/  FMUL.FTZ R58, R70, R3.reuse ;  /* 0x00000003463a7220 */ /* 0x084fe20000410000 */
[----:B------:R-:W1:Y:S01]  /*d4e0*/  MUFU.EX2 R224, R224 ;  /* 0x000000e000e07308 */ /* 0x000e620000000800 */
[----:B------:R-:W-:Y:S02]  /*d4f0*/  FMUL.FTZ R59, R71, R3 ;  /* 0x00000003473b7220 */ /* 0x000fe40000410000 */
[----:B------:R-:W-:-:S04]  /*d500*/  IMAD.WIDE.U32 R70, R68, -0x2daee0ad, RZ ;  /* 0xd2511f5344467825 */ /* 0x000fc800078e00ff */
[-C--:B------:R-:W-:Y:S01]  /*d510*/  FMUL.FTZ R66, R82, R3.reuse ;  /* 0x0000000352427220 */ /* 0x080fe20000410000 */
[----:B------:R-:W-:Y:S01]  /*d520*/  SHF.R.U32.HI R81, RZ, 0x10, R70 ;  /* 0x00000010ff517819 */ /* 0x000fe20000011646 */
[-C--:B------:R-:W-:Y:S01]  /*d530*/  FMUL.FTZ R67, R83, R3.reuse ;  /* 0x0000000353437220 */ /* 0x080fe20000410000 */
[----:B------:R-:W-:Y:S01]  /*d540*/  LOP3.LUT R68, R70, 0xffff, RZ, 0xc0, !PT ;  /* 0x0000ffff46447812 */ /* 0x000fe200078ec0ff */
[-C--:B------:R-:W-:Y:S01]  /*d550*/  FMUL.FTZ R74, R106, R3.reuse ;  /* 0x000000036a4a7220 */ /* 0x080fe20000410000 */
[----:B------:R-:W-:Y:S01]  /*d560*/  LOP3.LUT R81, R81, 0xff, RZ, 0xc0, !PT ;  /* 0x000000ff51517812 */ /* 0x000fe200078ec0ff */
[-C--:B------:R-:W-:Y:S01]  /*d570*/  FMUL.FTZ R75, R107, R3.reuse ;  /* 0x000000036b4b7220 */ /* 0x080fe20000410000 */
[----:B------:R-:W-:Y:S01]  /*d580*/  LOP3.LUT R83, R71, UR17, R78, 0x96, !PT ;  /* 0x0000001147537c12 */ /* 0x000fe2000f8e964e */
[-C--:B------:R-:W-:Y:S01]  /*d590*/  FMUL.FTZ R90, R90, R3.reuse ;  /* 0x000000035a5a7220 */ /* 0x080fe20000410000 */
[C---:B------:R-:W-:Y:S01]  /*d5a0*/  HMMA.16816.F32 R64, R84.reuse, R8, R64 ;  /* 0x000000085440723c */ /* 0x040fe20000001840 */
[-C--:B------:R-:W-:Y:S01]  /*d5b0*/  FMUL.FTZ R91, R91, R3.reuse ;  /* 0x000000035b5b7220 */ /* 0x080fe20000410000 */
[----:B------:R-:W-:Y:S01]  /*d5c0*/  LOP3.LUT R77, R70, 0xff, RZ, 0xc0, !PT ;  /* 0x000000ff464d7812 */ /* 0x000fe200078ec0ff */
[-C--:B------:R-:W-:Y:S01]  /*d5d0*/  FMUL.FTZ R50, R130, R3.reuse ;  /* 0x0000000382327220 */ /* 0x080fe20000410000 */
[----:B------:R-:W-:Y:S01]  /*d5e0*/  SHF.R.U32.HI R68, RZ, 0x8, R68 ;  /* 0x00000008ff447819 */ /* 0x000fe20000011644 */
[-C--:B------:R-:W-:Y:S01]  /*d5f0*/  FMUL.FTZ R51, R131, R3.reuse ;  /* 0x0000000383337220 */ /* 0x080fe20000410000 */
[--C-:B------:R-:W-:Y:S01]  /*d600*/  SHF.R.U32.HI R76, RZ, 0x10, R83.reuse ;  /* 0x00000010ff4c7819 */ /* 0x100fe20000011653 */
[-C--:B------:R-:W-:Y:S01]  /*d610*/  FMUL.FTZ R118, R118, R3.reuse ;  /* 0x0000000376767220 */ /* 0x080fe20000410000 */
[----:B------:R-:W-:Y:S01]  /*d620*/  SHF.R.U32.HI R8, RZ, 0x18, R70 ;  /* 0x00000018ff087819 */ /* 0x000fe20000011646 */
[-C--:B------:R-:W-:Y:S01]  /*d630*/  FMUL.FTZ R119, R119, R3.reuse ;  /* 0x0000000377777220 */ /* 0x080fe20000410000 */
[C---:B------:R-:W-:Y:S01]  /*d640*/  HMMA.16816.F32 R72, R84.reuse, R16, R72 ;  /* 0x000000105448723c */ /* 0x040fe20000001848 */
[-C--:B------:R-:W-:Y:S01]  /*d650*/  FMUL.FTZ R114, R114, R3.reuse ;  /* 0x0000000372727220 */ /* 0x080fe20000410000 */
[----:B------:R-:W-:Y:S01]  /*d660*/  PRMT R81, R81, 0x5410, R8 ;  /* 0x0000541051517816 */ /* 0x000fe20000000008 */
[----:B------:R-:W-:Y:S01]  /*d670*/  FMUL.FTZ R115, R115, R3 ;  /* 0x0000000373737220 */ /* 0x000fe20000410000 */
[----:B------:R-:W-:Y:S01]  /*d680*/  PRMT R77, R77, 0x5410, R68 ;  /* 0x000054104d4d7816 */ /* 0x000fe20000000044 */
[-C--:B------:R-:W-:Y:S01]  /*d690*/  FMUL.FTZ R100, R100, R169.reuse ;  /* 0x000000a964647220 */ /* 0x080fe20000410000 */
[----:B------:R-:W-:Y:S01]  /*d6a0*/  LOP3.LUT R78, R83, 0xffff, RZ, 0xc0, !PT ;  /* 0x0000ffff534e7812 */ /* 0x000fe200078ec0ff */
[----:B------:R-:W-:Y:S01]  /*d6b0*/  FMUL.FTZ R101, R101, R169 ;  /* 0x000000a965657220 */ /* 0x000fe20000410000 */
[--C-:B------:R-:W-:Y:S01]  /*d6c0*/  HSET2.LE.AND R81, R81, R148.reuse, PT ;  /* 0x0000009451517233 */ /* 0x100fe20003803000 */
[-C--:B------:R-:W-:Y:S01]  /*d6d0*/  FMUL.FTZ R102, R102, R3.reuse ;  /* 0x0000000366667220 */ /* 0x080fe20000410000 */
[C---:B------:R-:W-:Y:S01]  /*d6e0*/  HMMA.16816.F32 R8, R84.reuse, R10, R88 ;  /* 0x0000000a5408723c */ /* 0x040fe20000001858 */
[----:B------:R-:W-:Y:S01]  /*d6f0*/  FMUL.FTZ R103, R103, R3 ;  /* 0x0000000367677220 */ /* 0x000fe20000410000 */
[----:B------:R-:W-:Y:S01]  /*d700*/  F2FP.PACK_AB R16, R231, R238 ;  /* 0x000000eee710723e */ /* 0x000fe200000000ff */
[----:B------:R-:W2:Y:S01]  /*d710*/  MUFU.EX2 R242, R242 ;  /* 0x000000f200f27308 */ /* 0x000ea20000000800 */
[----:B------:R-:W-:Y:S01]  /*d720*/  LOP3.LUT R76, R76, 0xff, RZ, 0xc0, !PT ;  /* 0x000000ff4c4c7812 */ /* 0x000fe200078ec0ff */
[--C-:B------:R-:W-:Y:S01]  /*d730*/  HSET2.LE.AND R77, R77, R148.reuse, PT ;  /* 0x000000944d4d7233 */ /* 0x100fe20003803000 */
[----:B------:R-:W-:Y:S01]  /*d740*/  LOP3.LUT R95, R81, R16, RZ, 0xc0, !PT ;  /* 0x00000010515f7212 */ /* 0x000fe200078ec0ff */
[----:B------:R-:W3:Y:S01]  /*d750*/  LDSM.16.MT88.4 R68, [R188+0x6800] ;  /* 0x00680000bc44783b */ /* 0x000ee20000004200 */
[----:B------:R-:W-:Y:S01]  /*d760*/  LOP3.LUT R89, R83, 0xff, RZ, 0xc0, !PT ;  /* 0x000000ff53597812 */ /* 0x000fe200078ec0ff */
[C---:B------:R-:W-:Y:S01]  /*d770*/  HMMA.16816.F32 R48, R84.reuse, R52, R48 ;  /* 0x000000345430723c */ /* 0x040fe20000001830 */
[----:B------:R-:W-:Y:S01]  /*d780*/  SHF.R.U32.HI R83, RZ, 0x18, R83 ;  /* 0x00000018ff537819 */ /* 0x000fe20000011653 */
[----:B------:R-:W4:Y:S01]  /*d790*/  MUFU.EX2 R176, R176 ;  /* 0x000000b000b07308 */ /* 0x000f220000000800 */
[----:B------:R-:W-:Y:S01]  /*d7a0*/  SHF.R.U32.HI R78, RZ, 0x8, R78 ;  /* 0x00000008ff4e7819 */ /* 0x000fe2000001164e */
[----:B------:R-:W-:Y:S01]  /*d7b0*/  FFMA.FTZ R178, R178, c[0x0][0x23c], -R109 ;  /* 0x00008f00b2b27a23 */ /* 0x000fe2000001086d */
[----:B------:R-:W-:Y:S01]  /*d7c0*/  PRMT R83, R76, 0x5410, R83 ;  /* 0x000054104c537816 */ /* 0x000fe20000000053 */
[----:B------:R-:W-:Y:S01]  /*d7d0*/  FFMA.FTZ R175, R175, c[0x0][0x23c], -R108 ;  /* 0x00008f00afaf7a23 */ /* 0x000fe2000001086c */
[----:B-1----:R-:W-:Y:S01]  /*d7e0*/  F2FP.PACK_AB R94, R224, R209 ;  /* 0x000000d1e05e723e */ /* 0x002fe200000000ff */
[C---:B------:R-:W-:Y:S01]  /*d7f0*/  HMMA.16816.F32 R56, R84.reuse, R60, R56 ;  /* 0x0000003c5438723c */ /* 0x040fe20000001838 */
[----:B------:R-:W-:Y:S01]  /*d800*/  PRMT R89, R89, 0x5410, R78 ;  /* 0x0000541059597816 */ /* 0x000fe2000000004e */
[--C-:B------:R-:W-:Y:S01]  /*d810*/  HSET2.LE.AND R93, R83, R148.reuse, PT ;  /* 0x00000094535d7233 */ /* 0x100fe20003803000 */
[----:B------:R-:W-:Y:S01]  /*d820*/  LOP3.LUT R94, R77, R94, RZ, 0xc0, !PT ;  /* 0x0000005e4d5e7212 */ /* 0x000fe200078ec0ff */
[----:B------:R-:W-:Y:S01]  /*d830*/  LDSM.16.MT88.4 R80, [R185+0x6800] ;  /* 0x00680000b950783b */ /* 0x000fe20000004200 */
[----:B--2---:R-:W-:Y:S01]  /*d840*/  F2FP.PACK_AB R88, R242, R233 ;  /* 0x000000e9f258723e */ /* 0x004fe200000000ff */
[----:B------:R-:W-:Y:S01]  /*d850*/  HSET2.LE.AND R89, R89, R148, PT ;  /* 0x0000009459597233 */ /* 0x000fe20003803000 */
[----:B------:R-:W-:Y:S01]  /*d860*/  SHF.R.U32.HI R90, RZ, 0x10, R98 ;  /* 0x00000010ff5a7819 */ /* 0x000fe20000011662 */
[C---:B------:R-:W-:Y:S01]  /*d870*/  HMMA.16816.F32 R52, R84.reuse, R54, R116 ;  /* 0x000000365434723c */ /* 0x040fe20000001874 */
[----:B------:R-:W1:Y:S01]  /*d880*/  LDSM.16.MT88.4 R76, [R186+0x6800] ;  /* 0x00680000ba4c783b */ /* 0x000e620000004200 */
[----:B----4-:R-:W-:Y:S01]  /*d890*/  F2FP.PACK_AB R92, R179, R176 ;  /* 0x000000b0b35c723e */ /* 0x010fe200000000ff */
[----:B------:R-:W-:Y:S01]  /*d8a0*/  MUFU.EX2 R249, R249 ;  /* 0x000000f900f97308 */ /* 0x000fe20000000800 */
[----:B------:R-:W-:Y:S01]  /*d8b0*/  LOP3.LUT R93, R93, R88, RZ, 0xc0, !PT ;  /* 0x000000585d5d7212 */ /* 0x000fe200078ec0ff */
[--C-:B------:R-:W-:Y:S01]  /*d8c0*/  FFMA.FTZ R88, R126, c[0x0][0x23c], -R108.reuse ;  /* 0x00008f007e587a23 */ /* 0x100fe2000001086c */
[----:B------:R-:W-:Y:S01]  /*d8d0*/  LOP3.LUT R92, R89, R92, RZ, 0xc0, !PT ;  /* 0x0000005c595c7212 */ /* 0x000fe200078ec0ff */
[----:B------:R-:W-:Y:S01]  /*d8e0*/  FFMA.FTZ R89, R111, c[0x0][0x23c], -R108 ;  /* 0x00008f006f597a23 */ /* 0x000fe2000001086c */
[----:B------:R-:W-:Y:S01]  /*d8f0*/  HMMA.16816.F32 R60, R84, R62, R112 ;  /* 0x0000003e543c723c */ /* 0x000fe20000001870 */
[----:B------:R-:W-:Y:S01]  /*d900*/  SHF.R.U32.HI R91, RZ, 0x18, R98 ;  /* 0x00000018ff5b7819 */ /* 0x000fe20000011662 */
[--C-:B------:R-:W-:Y:S01]  /*d910*/  FFMA.FTZ R177, R177, c[0x0][0x23c], -R108.reuse ;  /* 0x00008f00b1b17a23 */ /* 0x100fe2000001086c */
[----:B------:R2:W-:Y:S01]  /*d920*/  MUFU.EX2 R112, R89 ;  /* 0x0000005900707308 */ /* 0x0005e20000000800 */
[--C-:B------:R-:W-:Y:S01]  /*d930*/  FFMA.FTZ R172, R172, c[0x0][0x23c], -R108.reuse ;  /* 0x00008f00acac7a23 */ /* 0x100fe2000001086c */
[----:B------:R-:W-:Y:S01]  /*d940*/  LDSM.16.MT88.4 R116, [R188+0x7800] ;  /* 0x00780000bc74783b */ /* 0x000fe20000004200 */
[----:B------:R-:W-:-:S02]  /*d950*/  FFMA.FTZ R171, R171, c[0x0][0x23c], -R108 ;  /* 0x00008f00abab7a23 */ /* 0x000fc4000001086c */
[----:B------:R-:W-:Y:S01]  /*d960*/  HMMA.16816.F32 R16, R84, R18, R100 ;  /* 0x000000125410723c */ /* 0x000fe20000001864 */
[--C-:B------:R-:W-:Y:S02]  /*d970*/  FFMA.FTZ R151, R151, c[0x0][0x23c], -R109.reuse ;  /* 0x00008f0097977a23 */ /* 0x100fe4000001086d */
[----:B------:R-:W-:Y:S01]  /*d980*/  MUFU.EX2 R247, R247 ;  /* 0x000000f700f77308 */ /* 0x000fe20000000800 */
[--C-:B------:R-:W-:Y:S02]  /*d990*/  FFMA.FTZ R162, R162, c[0x0][0x23c], -R109.reuse ;  /* 0x00008f00a2a27a23 */ /* 0x100fe4000001086d */
[----:B------:R-:W-:Y:S01]  /*d9a0*/  FFMA.FTZ R150, R150, c[0x0][0x23c], -R109 ;  /* 0x00008f0096967a23 */ /* 0x000fe2000001086d */
[----:B------:R-:W-:Y:S01]  /*d9b0*/  IADD3 R85, R127, 0x1, RZ ;  /* 0x000000017f557810 */ /* 0x000fe20007ffe0ff */
[----:B------:R-:W-:Y:S01]  /*d9c0*/  IMAD.WIDE.U32 R126, R232, -0x326172a9, RZ ;  /* 0xcd9e8d57e87e7825 */ /* 0x000fe200078e00ff */
[----:B---3--:R-:W-:Y:S02]  /*d9d0*/  HMMA.16816.F32 R12, R92, R68, R12 ;  /* 0x000000445c0c723c */ /* 0x008fe4000000180c */
[----:B------:R-:W-:Y:S01]  /*d9e0*/  LOP3.LUT R100, R243, UR25, R85, 0x96, !PT ;  /* 0x00000019f3647c12 */ /* 0x000fe2000f8e9655 */
[----:B------:R-:W-:Y:S01]  /*d9f0*/  MUFU.EX2 R226, R226 ;  /* 0x000000e200e27308 */ /* 0x000fe20000000800 */
[----:B------:R-:W3:Y:S01]  /*da00*/  LDSM.16.MT88.4 R84, [R184+0x6800] ;  /* 0x00680000b854783b */ /* 0x000ee20000004200 */
[----:B--2---:R-:W-:Y:S01]  /*da10*/  LOP3.LUT R89, R98, 0xff, RZ, 0xc0, !PT ;  /* 0x000000ff62597812 */ /* 0x004fe200078ec0ff */
[----:B------:R-:W-:-:S02]  /*da20*/  FFMA.FTZ R168, R223, R169, R168 ;  /* 0x000000a9dfa87223 */ /* 0x000fc400000100a8 */
[----:B------:R-:W-:Y:S01]  /*da30*/  IMAD.WIDE.U32 R100, R100, -0x326172a9, RZ ;  /* 0xcd9e8d5764647825 */ /* 0x000fe200078e00ff */
[C---:B------:R-:W-:Y:S02]  /*da40*/  HMMA.16816.F32 R20, R92.reuse, R70, R20 ;  /* 0x000000465c14723c */ /* 0x040fe40000001814 */
[----:B------:R2:W4:Y:S01]  /*da50*/  MUFU.EX2 R243, R88 ;  /* 0x0000005800f37308 */ /* 0x0005220000000800 */
[----:B------:R-:W-:Y:S01]  /*da60*/  FFMA.FTZ R3, R222, R3, R163 ;  /* 0x00000003de037223 */ /* 0x000fe200000100a3 */
[C---:B------:R-:W-:Y:S01]  /*da70*/  LOP3.LUT R97, R101.reuse, UR15, R126, 0x96, !PT ;  /* 0x0000000f65617c12 */ /* 0x040fe2000f8e967e */
[----:B------:R-:W-:Y:S01]  /*da80*/  IMAD.WIDE.U32 R126, R232, -0x326172a9, RZ ;  /* 0xcd9e8d57e87e7825 */ /* 0x000fe200078e00ff */
[----:B------:R-:W-:Y:S02]  /*da90*/  LOP3.LUT R120, R101, UR15, R120, 0x96, !PT ;  /* 0x0000000f65787c12 */ /* 0x000fe4000f8e9678 */
[----:B-1----:R-:W-:Y:S01]  /*daa0*/  HMMA.16816.F32 R24, R92, R76, R24 ;  /* 0x0000004c5c18723c */ /* 0x002fe20000001818 */
[----:B------:R-:W-:Y:S01]  /*dab0*/  LOP3.LUT R106, R241, UR13, R100, 0x96, !PT ;  /* 0x0000000df16a7c12 */ /* 0x000fe2000f8e9664 */
[----:B------:R-:W-:Y:S01]  /*dac0*/  MUFU.EX2 R246, R246 ;  /* 0x000000f600f67308 */ /* 0x000fe20000000800 */
[----:B------:R-:W-:Y:S01]  /*dad0*/  LOP3.LUT R126, R127, R229, RZ, 0x3c, !PT ;  /* 0x000000e57f7e7212 */ /* 0x000fe200078e3cff */
[----:B------:R-:W-:-:S04]  /*dae0*/  IMAD.WIDE.U32 R120, R120, -0x2daee0ad, RZ ;  /* 0xd2511f5378787825 */ /* 0x000fc800078e00ff */
[C---:B------:R-:W-:Y:S01]  /*daf0*/  HMMA.16816.F32 R28, R92.reuse, R78, R28 ;  /* 0x0000004e5c1c723c */ /* 0x040fe2000000181c */
[----:B------:R-:W-:Y:S01]  /*db00*/  IMAD.WIDE.U32 R126, R126, -0x2daee0ad, RZ ;  /* 0xd2511f537e7e7825 */ /* 0x000fe200078e00ff */
[----:B--2---:R-:W-:Y:S01]  /*db10*/  LOP3.LUT R88, R98, 0xffff, RZ, 0xc0, !PT ;  /* 0x0000ffff62587812 */ /* 0x004fe200078ec0ff */
[----:B------:R-:W1:Y:S01]  /*db20*/  MUFU.EX2 R251, R251 ;  /* 0x000000fb00fb7308 */ /* 0x000e620000000800 */
[----:B------:R-:W-:Y:S01]  /*db30*/  SHF.R.U32.HI R99, RZ, 0x10, R96 ;  /* 0x00000010ff637819 */ /* 0x000fe20000011660 */
[----:B------:R-:W-:Y:S01]  /*db40*/  IMAD.WIDE.U32 R106, R106, -0x2daee0ad, RZ ;  /* 0xd2511f536a6a7825 */ /* 0x000fe200078e00ff */
[----:B------:R-:W-:Y:S02]  /*db50*/  SHF.R.U32.HI R88, RZ, 0x8, R88 ;  /* 0x00000008ff587819 */ /* 0x000fe40000011658 */
[----:B------:R-:W-:Y:S01]  /*db60*/  LOP3.LUT R98, R96, 0xff, RZ, 0xc0, !PT ;  /* 0x000000ff60627812 */ /* 0x000fe200078ec0ff */
[C---:B------:R-:W-:Y:S01]  /*db70*/  HMMA.16816.F32 R32, R92.reuse, R80, R32 ;  /* 0x000000505c20723c */ /* 0x040fe20000001820 */
[----:B------:R-:W-:Y:S01]  /*db80*/  PRMT R89, R89, 0x5410, R88 ;  /* 0x0000541059597816 */ /* 0x000fe20000000058 */
[----:B------:R-:W2:Y:S01]  /*db90*/  MUFU.EX2 R178, R178 ;  /* 0x000000b200b27308 */ /* 0x000ea20000000800 */
[----:B------:R-:W-:Y:S01]  /*dba0*/  LOP3.LUT R88, R90, 0xff, RZ, 0xc0, !PT ;  /* 0x000000ff5a587812 */ /* 0x000fe200078ec0ff */
[----:B------:R-:W-:Y:S01]  /*dbb0*/  FADD.FTZ R167, R167, R168 ;  /* 0x000000a8a7a77221 */ /* 0x000fe20000010000 */
[----:B------:R-:W-:Y:S01]  /*dbc0*/  LOP3.LUT R90, R96, 0xffff, RZ, 0xc0, !PT ;  /* 0x0000ffff605a7812 */ /* 0x000fe200078ec0ff */
[--C-:B------:R-:W-:Y:S01]  /*dbd0*/  HSET2.LE.AND R89, R89, R148.reuse, PT ;  /* 0x0000009459597233 */ /* 0x100fe20003803000 */
[----:B------:R-:W-:Y:S01]  /*dbe0*/  SHF.R.U32.HI R96, RZ, 0x18, R96 ;  /* 0x00000018ff607819 */ /* 0x000fe20000011660 */
[C---:B------:R-:W-:Y:S01]  /*dbf0*/  HMMA.16816.F32 R36, R92.reuse, R82, R36 ;  /* 0x000000525c24723c */ /* 0x040fe20000001824 */
[----:B------:R-:W-:Y:S01]  /*dc00*/  SHF.R.U32.HI R103, RZ, 0x8, R90 ;  /* 0x00000008ff677819 */ /* 0x000fe2000001165a */
[----:B------:R5:W2:Y:S01]  /*dc10*/  MUFU.EX2 R241, R252 ;  /* 0x000000fc00f17308 */ /* 0x000aa20000000800 */
[----:B------:R-:W-:Y:S01]  /*dc20*/  LOP3.LUT R99, R99, 0xff, RZ, 0xc0, !PT ;  /* 0x000000ff63637812 */ /* 0x000fe200078ec0ff */
[----:B------:R-:W-:Y:S01]  /*dc30*/  FADD.FTZ R3, R170, R3 ;  /* 0x00000003aa037221 */ /* 0x000fe20000010000 */
[----:B----4-:R-:W-:Y:S01]  /*dc40*/  F2FP.PACK_AB R90, R243, R112 ;  /* 0x00000070f35a723e */ /* 0x010fe200000000ff */
[----:B------:R-:W-:Y:S01]  /*dc50*/  FADD.FTZ R166, R166, R167 ;  /* 0x000000a7a6a67221 */ /* 0x000fe20000010000 */
[----:B------:R-:W-:Y:S01]  /*dc60*/  PRMT R91, R88, 0x5410, R91 ;  /* 0x00005410585b7816 */ /* 0x000fe2000000005b */
[C---:B---3--:R-:W-:Y:S01]  /*dc70*/  HMMA.16816.F32 R40, R92.reuse, R84, R40 ;  /* 0x000000545c28723c */ /* 0x048fe20000001828 */
[----:B------:R-:W-:Y:S01]  /*dc80*/  PRMT R103, R98, 0x5410, R103 ;  /* 0x0000541062677816 */ /* 0x000fe20000000067 */
[----:B------:R-:W-:Y:S01]  /*dc90*/  MUFU.EX2 R175, R175 ;  /* 0x000000af00af7308 */ /* 0x000fe20000000800 */
[----:B------:R-:W-:Y:S01]  /*dca0*/  PRMT R99, R99, 0x5410, R96 ;  /* 0x0000541063637816 */ /* 0x000fe20000000060 */
[--C-:B------:R-:W-:Y:S01]  /*dcb0*/  HSET2.LE.AND R91, R91, R148.reuse, PT ;  /* 0x000000945b5b7233 */ /* 0x100fe20003803000 */
[----:B------:R-:W-:Y:S01]  /*dcc0*/  LOP3.LUT R90, R89, R90, RZ, 0xc0, !PT ;  /* 0x0000005a595a7212 */ /* 0x000fe200078ec0ff */
[--C-:B------:R-:W-:Y:S01]  /*dcd0*/  HSET2.LE.AND R88, R103, R148.reuse, PT ;  /* 0x0000009467587233 */ /* 0x100fe20003803000 */
[----:B-1----:R-:W-:Y:S01]  /*dce0*/  F2FP.PACK_AB R98, R251, R246 ;  /* 0x000000f6fb62723e */ /* 0x002fe200000000ff */
[----:B------:R-:W-:Y:S01]  /*dcf0*/  HSET2.LE.AND R89, R99, R148, PT ;  /* 0x0000009463597233 */ /* 0x000fe20003803000 */
[----:B------:R-:W-:Y:S01]  /*dd00*/  F2FP.PACK_AB R103, R247, R249 ;  /* 0x000000f9f767723e */ /* 0x000fe200000000ff */
[----:B------:R-:W-:Y:S01]  /*dd10*/  HMMA.16816.F32 R44, R92, R86, R44 ;  /* 0x000000565c2c723c */ /* 0x000fe2000000182c */
[----:B--2---:R-:W-:Y:S01]  /*dd20*/  F2FP.PACK_AB R96, R178, R226 ;  /* 0x000000e2b260723e */ /* 0x004fe200000000ff */
[----:B-----5:R-:W-:Y:S01]  /*dd30*/  FFMA.FTZ R252, R245, c[0x0][0x23c], -R154 ;  /* 0x00008f00f5fc7a23 */ /* 0x020fe2000001089a */
[----:B------:R-:W-:Y:S01]  /*dd40*/  LOP3.LUT R91, R91, R98, RZ, 0xc0, !PT ;  /* 0x000000625b5b7212 */ /* 0x000fe200078ec0ff */
[----:B------:R-:W-:Y:S01]  /*dd50*/  MUFU.EX2 R177, R177 ;  /* 0x000000b100b17308 */ /* 0x000fe20000000800 */
[----:B------:R-:W-:Y:S01]  /*dd60*/  LOP3.LUT R88, R88, R103, RZ, 0xc0, !PT ;  /* 0x0000006758587212 */ /* 0x000fe200078ec0ff */
[--C-:B------:R-:W-:Y:S01]  /*dd70*/  FFMA.FTZ R245, R158, c[0x0][0x23c], -R173.reuse ;  /* 0x00008f009ef57a23 */ /* 0x100fe200000108ad */
[----:B------:R-:W-:Y:S01]  /*dd80*/  LOP3.LUT R92, R125, UR13, R100, 0x96, !PT ;  /* 0x0000000d7d5c7c12 */ /* 0x000fe2000f8e9664 */
[----:B------:R-:W-:Y:S01]  /*dd90*/  FFMA.FTZ R158, R159, c[0x0][0x23c], -R173 ;  /* 0x00008f009f9e7a23 */ /* 0x000fe200000108ad */
[----:B------:R-:W-:Y:S01]  /*dda0*/  LOP3.LUT R89, R89, R96, RZ, 0xc0, !PT ;  /* 0x0000006059597212 */ /* 0x000fe200078ec0ff */
[----:B------:R-:W-:Y:S01]  /*ddb0*/  IMAD.WIDE.U32 R96, R97, -0x2daee0ad, RZ ;  /* 0xd2511f5361607825 */ /* 0x000fe200078e00ff */
[----:B------:R-:W-:Y:S01]  /*ddc0*/  LOP3.LUT R100, R121, UR12, R110, 0x96, !PT ;  /* 0x0000000c79647c12 */ /* 0x000fe2000f8e966e */
[----:B------:R-:W-:Y:S01]  /*ddd0*/  MUFU.EX2 R252, R252 ;  /* 0x000000fc00fc7308 */ /* 0x000fe20000000800 */
[----:B------:R-:W-:Y:S01]  /*dde0*/  LOP3.LUT R120, R107, UR10, R120, 0x96, !PT ;  /* 0x0000000a6b787c12 */ /* 0x000fe2000f8e9678 */
[----:B------:R-:W-:Y:S01]  /*ddf0*/  IMAD.WIDE.U32 R92, R92, -0x2daee0ad, RZ ;  /* 0xd2511f535c5c7825 */ /* 0x000fe200078e00ff */
[----:B------:R-:W-:Y:S01]  /*de00*/  F2FP.PACK_AB R94, R250, R241 ;  /* 0x000000f1fa5e723e */ /* 0x000fe200000000ff */
[C---:B------:R-:W-:Y:S02]  /*de10*/  HMMA.16816.F32 R48, R88.reuse, R68, R48 ;  /* 0x000000445830723c */ /* 0x040fe40000001830 */
[----:B------:R-:W-:Y:S01]  /*de20*/  IMAD.WIDE.U32 R100, R100, -0x326172a9, RZ ;  /* 0xcd9e8d5764647825 */ /* 0x000fe200078e00ff */
[----:B------:R-:W-:Y:S01]  /*de30*/  LOP3.LUT R96, R93, UR10, R96, 0x96, !PT ;  /* 0x0000000a5d607c12 */ /* 0x000fe2000f8e9660 */
[----:B------:R-:W-:Y:S02]  /*de40*/  MUFU.EX2 R172, R172 ;  /* 0x000000ac00ac7308 */ /* 0x000fe40000000800 */
[----:B------:R-:W-:Y:S01]  /*de50*/  IMAD.WIDE.U32 R120, R120, -0x326172a9, RZ ;  /* 0xcd9e8d5778787825 */ /* 0x000fe200078e00ff */
[----:B------:R-:W-:Y:S01]  /*de60*/  LOP3.LUT R68, R97, UR12, R126, 0x96, !PT ;  /* 0x0000000c61447c12 */ /* 0x000fe2000f8e967e */
[----:B------:R-:W-:Y:S02]  /*de70*/  HMMA.16816.F32 R60, R88, R78, R60 ;  /* 0x0000004e583c723c */ /* 0x000fe4000000183c */
[----:B------:R-:W-:Y:S01]  /*de80*/  IMAD.WIDE.U32 R96, R96, -0x326172a9, RZ ;  /* 0xcd9e8d5760607825 */ /* 0x000fe200078e00ff */
[----:B------:R-:W-:Y:S01]  /*de90*/  LOP3.LUT R110, R121, UR9, R100, 0x96, !PT ;  /* 0x00000009796e7c12 */ /* 0x000fe2000f8e9664 */
[----:B------:R-:W-:Y:S02]  /*dea0*/  MUFU.EX2 R171, R171 ;  /* 0x000000ab00ab7308 */ /* 0x000fe40000000800 */
[----:B------:R-:W-:-:S02]  /*deb0*/  IMAD.WIDE.U32 R98, R68, -0x326172a9, RZ ;  /* 0xcd9e8d5744627825 */ /* 0x000fc400078e00ff */
[C---:B------:R-:W-:Y:S02]  /*dec0*/  HMMA.16816.F32 R56, R88.reuse, R76, R56 ;  /* 0x0000004c5838723c */ /* 0x040fe40000001838 */
[----:B------:R-:W-:Y:S01]  /*ded0*/  IMAD.WIDE.U32 R110, R110, -0x2daee0ad, RZ ;  /* 0xd2511f536e6e7825 */ /* 0x000fe200078e00ff */
[----:B------:R-:W-:Y:S01]  /*dee0*/  LOP3.LUT R68, R99, UR11, R124, 0x96, !PT ;  /* 0x0000000b63447c12 */ /* 0x000fe2000f8e967c */
[----:B------:R-:W-:Y:S01]  /*def0*/  MUFU.EX2 R151, R151 ;  /* 0x0000009700977308 */ /* 0x000fe20000000800 */
[----:B------:R-:W-:Y:S01]  /*df00*/  LOP3.LUT R98, R97, UR9, R98, 0x96, !PT ;  /* 0x0000000961627c12 */ /* 0x000fe2000f8e9662 */
[----:B------:R-:W-:Y:S01]  /*df10*/  FFMA.FTZ R159, R156, c[0x0][0x23c], -R173 ;  /* 0x00008f009c9f7a23 */ /* 0x000fe200000108ad */
[----:B------:R-:W-:Y:S01]  /*df20*/  LOP3.LUT R97, R101, UR11, R240, 0x96, !PT ;  /* 0x0000000b65617c12 */ /* 0x000fe2000f8e96f0 */
[----:B------:R-:W-:Y:S01]  /*df30*/  IMAD.WIDE.U32 R68, R68, -0x2daee0ad, RZ ;  /* 0xd2511f5344447825 */ /* 0x000fe200078e00ff */
[C---:B------:R-:W-:Y:S01]  /*df40*/  HMMA.16816.F32 R52, R88.reuse, R70, R52 ;  /* 0x000000465834723c */ /* 0x040fe20000001834 */
[----:B------:R-:W-:Y:S02]  /*df50*/  LDSM.16.MT88.4 R100, [R184+0x7000] ;  /* 0x00700000b864783b */ /* 0x000fe40000004200 */
[----:B------:R-:W-:Y:S01]  /*df60*/  IMAD.WIDE.U32 R98, R98, -0x2daee0ad, RZ ;  /* 0xd2511f5362627825 */ /* 0x000fe200078e00ff */
[----:B------:R-:W-:Y:S01]  /*df70*/  LOP3.LUT R104, R69, UR8, R92, 0x96, !PT ;  /* 0x0000000845687c12 */ /* 0x000fe2000f8e965c */
[----:B------:R-:W-:Y:S02]  /*df80*/  MUFU.EX2 R162, R162 ;  /* 0x000000a200a27308 */ /* 0x000fe40000000800 */
[----:B------:R-:W-:Y:S01]  /*df90*/  FFMA.FTZ R240, R227, c[0x0][0x23c], -R154 ;  /* 0x00008f00e3f07a23 */ /* 0x000fe2000001089a */
[----:B------:R-:W-:Y:S01]  /*dfa0*/  LOP3.LUT R68, R99, UR6, R68, 0x96, !PT ;  /* 0x0000000663447c12 */ /* 0x000fe2000f8e9644 */
[----:B------:R-:W-:Y:S01]  /*dfb0*/  IMAD.WIDE.U32 R104, R104, -0x326172a9, RZ ;  /* 0xcd9e8d5768687825 */ /* 0x000fe200078e00ff */
[----:B------:R-:W-:Y:S03]  /*dfc0*/  HMMA.16816.F32 R72, R88, R84, R72 ;  /* 0x000000545848723c */ /* 0x000fe60000001848 */
[----:B------:R-:W-:Y:S01]  /*dfd0*/  IMAD.WIDE.U32 R78, R68, -0x326172a9, RZ ;  /* 0xcd9e8d57444e7825 */ /* 0x000fe200078e00ff */
[----:B------:R-:W-:Y:S01]  /*dfe0*/  MUFU.EX2 R240, R240 ;  /* 0x000000f000f07308 */ /* 0x000fe20000000800 */
[----:B------:R-:W-:-:S02]  /*dff0*/  LOP3.LUT R96, R105, UR7, R96, 0x96, !PT ;  /* 0x0000000769607c12 */ /* 0x000fc4000f8e9660 */
[----:B------:R-:W-:Y:S01]  /*e000*/  FFMA.FTZ R227, R239, c[0x0][0x23c], -R154 ;  /* 0x00008f00efe37a23 */ /* 0x000fe2000001089a */
[----:B------:R-:W-:Y:S01]  /*e010*/  LOP3.LUT R76, R79, UR16, R104, 0x96, !PT ;  /* 0x000000104f4c7c12 */ /* 0x000fe2000f8e9668 */
[----:B------:R-:W-:Y:S01]  /*e020*/  IMAD.WIDE.U32 R122, R97, -0x2daee0ad, RZ ;  /* 0xd2511f53617a7825 */ /* 0x000fe200078e00ff */
[----:B------:R-:W-:Y:S01]  /*e030*/  LOP3.LUT R68, R78, 0xffff, RZ, 0xc0, !PT ;  /* 0x0000ffff4e447812 */ /* 0x000fe200078ec0ff */
[C---:B------:R-:W-:Y:S01]  /*e040*/  HMMA.16816.F32 R64, R88.reuse, R80, R64 ;  /* 0x000000505840723c */ /* 0x040fe20000001840 */
[----:B------:R-:W-:Y:S01]  /*e050*/  LOP3.LUT R77, R76, 0xffff, RZ, 0xc0, !PT ;  /* 0x0000ffff4c4d7812 */ /* 0x000fe200078ec0ff */
[----:B------:R-:W1:Y:S01]  /*e060*/  MUFU.EX2 R227, R227 ;  /* 0x000000e300e37308 */ /* 0x000e620000000800 */
[----:B------:R-:W-:Y:S01]  /*e070*/  LOP3.LUT R71, R78, 0xff, RZ, 0xc0, !PT ;  /* 0x000000ff4e477812 */ /* 0x000fe200078ec0ff */
[----:B------:R-:W-:Y:S01]  /*e080*/  FFMA.FTZ R239, R174, c[0x0][0x23c], -R109 ;  /* 0x00008f00aeef7a23 */ /* 0x000fe2000001086d */
[--C-:B------:R-:W-:Y:S01]  /*e090*/  SHF.R.U32.HI R70, RZ, 0x10, R78.reuse ;  /* 0x00000010ff467819 */ /* 0x100fe2000001164e */
[----:B------:R-:W-:Y:S01]  /*e0a0*/  IMAD.WIDE.U32 R96, R96, -0x2daee0ad, RZ ;  /* 0xd2511f5360607825 */ /* 0x000fe200078e00ff */
[----:B------:R-:W-:Y:S01]  /*e0b0*/  SHF.R.U32.HI R69, RZ, 0x18, R78 ;  /* 0x00000018ff457819 */ /* 0x000fe2000001164e */
[C---:B------:R-:W-:Y:S01]  /*e0c0*/  HMMA.16816.F32 R8, R88.reuse, R82, R8 ;  /* 0x000000525808723c */ /* 0x040fe20000001808 */
[----:B------:R-:W-:Y:S01]  /*e0d0*/  LOP3.LUT R95, R76, 0xff, RZ, 0xc0, !PT ;  /* 0x000000ff4c5f7812 */ /* 0x000fe200078ec0ff */
[----:B------:R-:W2:Y:S01]  /*e0e0*/  LDSM.16.MT88.4 R80, [R188+0x7000] ;  /* 0x00700000bc50783b */ /* 0x000ea20000004200 */
[--C-:B------:R-:W-:Y:S01]  /*e0f0*/  SHF.R.U32.HI R78, RZ, 0x10, R76.reuse ;  /* 0x00000010ff4e7819 */ /* 0x100fe2000001164c */
[----:B------:R-:W3:Y:S01]  /*e100*/  MUFU.EX2 R239, R239 ;  /* 0x000000ef00ef7308 */ /* 0x000ee20000000800 */
[----:B------:R-:W-:Y:S01]  /*e110*/  SHF.R.U32.HI R93, RZ, 0x18, R76 ;  /* 0x00000018ff5d7819 */ /* 0x000fe2000001164c */
[----:B------:R-:W-:Y:S01]  /*e120*/  FFMA.FTZ R156, R157, c[0x0][0x23c], -R154 ;  /* 0x00008f009d9c7a23 */ /* 0x000fe2000001089a */
[----:B------:R-:W-:Y:S01]  /*e130*/  SHF.R.U32.HI R76, RZ, 0x8, R68 ;  /* 0x00000008ff4c7819 */ /* 0x000fe20000011644 */
[----:B------:R-:W-:Y:S01]  /*e140*/  HMMA.16816.F32 R16, R88, R86, R16 ;  /* 0x000000565810723c */ /* 0x000fe20000001810 */
[----:B------:R-:W-:Y:S01]  /*e150*/  SHF.R.U32.HI R68, RZ, 0x8, R77 ;  /* 0x00000008ff447819 */ /* 0x000fe2000001164d */
[----:B------:R-:W-:Y:S01]  /*e160*/  IMAD.MOV.U32 R174, RZ, RZ, R112 ;  /* 0x000000ffffae7224 */ /* 0x000fe200078e0070 */
[----:B------:R-:W-:Y:S01]  /*e170*/  LOP3.LUT R70, R70, 0xff, RZ, 0xc0, !PT ;  /* 0x000000ff46467812 */ /* 0x000fe200078ec0ff */
[----:B------:R-:W4:Y:S01]  /*e180*/  MUFU.EX2 R150, R150 ;  /* 0x0000009600967308 */ /* 0x000f220000000800 */
[----:B------:R-:W-:Y:S01]  /*e190*/  PRMT R95, R95, 0x5410, R68 ;  /* 0x000054105f5f7816 */ /* 0x000fe20000000044 */
[----:B------:R-:W-:Y:S01]  /*e1a0*/  LDSM.16.MT88.4 R112, [R186+0x7800] ;  /* 0x00780000ba70783b */ /* 0x000fe20000004200 */
[----:B------:R-:W-:Y:S01]  /*e1b0*/  PRMT R69, R70, 0x5410, R69 ;  /* 0x0000541046457816 */ /* 0x000fe20000000045 */
[----:B------:R-:W-:Y:S01]  /*e1c0*/  FADD.FTZ R164, R164, R3 ;  /* 0x00000003a4a47221 */ /* 0x000fe20000010000 */
[----:B------:R-:W-:Y:S01]  /*e1d0*/  LOP3.LUT R78, R78, 0xff, RZ, 0xc0, !PT ;  /* 0x000000ff4e4e7812 */ /* 0x000fe200078ec0ff */
[--C-:B------:R-:W-:Y:S01]  /*e1e0*/  HSET2.LE.AND R92, R95, R148.reuse, PT ;  /* 0x000000945f5c7233 */ /* 0x100fe20003803000 */
[----:B-1----:R-:W-:Y:S01]  /*e1f0*/  F2FP.PACK_AB R84, R252, R227 ;  /* 0x000000e3fc54723e */ /* 0x002fe200000000ff */
[--C-:B------:R-:W-:Y:S01]  /*e200*/  HSET2.LE.AND R95, R69, R148.reuse, PT ;  /* 0x00000094455f7233 */ /* 0x100fe20003803000 */
[----:B------:R-:W-:Y:S01]  /*e210*/  PRMT R71, R71, 0x5410, R76 ;  /* 0x0000541047477816 */ /* 0x000fe2000000004c */
[----:B------:R-:W1:Y:S01]  /*e220*/  MUFU.EX2 R156, R156 ;  /* 0x0000009c009c7308 */ /* 0x000e620000000800 */
[----:B------:R-:W-:Y:S01]  /*e230*/  PRMT R93, R78, 0x5410, R93 ;  /* 0x000054104e5d7816 */ /* 0x000fe2000000005d */
[----:B------:R-:W-:Y:S01]  /*e240*/  FADD.FTZ R166, R165, R166 ;  /* 0x000000a6a5a67221 */ /* 0x000fe20000010000 */
[----:B------:R-:W-:Y:S01]  /*e250*/  LOP3.LUT R95, R95, R84, RZ, 0xc0, !PT ;  /* 0x000000545f5f7212 */ /* 0x000fe200078ec0ff */
[--C-:B------:R-:W-:Y:S01]  /*e260*/  HSET2.LE.AND R71, R71, R148.reuse, PT ;  /* 0x0000009447477233 */ /* 0x100fe20003803000 */
[----:B------:R-:W-:Y:S01]  /*e270*/  LOP3.LUT R84, R111, UR6, R122, 0x96, !PT ;  /* 0x000000066f547c12 */ /* 0x000fe2000f8e967a */
[--C-:B------:R-:W-:Y:S01]  /*e280*/  HSET2.LE.AND R93, R93, R148.reuse, PT ;  /* 0x000000945d5d7233 */ /* 0x100fe20003803000 */
[----:B------:R-:W-:Y:S01]  /*e290*/  F2FP.PACK_AB R68, R240, R225 ;  /* 0x000000e1f044723e */ /* 0x000fe200000000ff */
[----:B------:R-:W5:Y:S01]  /*e2a0*/  LDSM.16.MT88.4 R76, [R186+0x7000] ;  /* 0x00700000ba4c783b */ /* 0x000f620000004200 */
[----:B------:R-:W-:Y:S01]  /*e2b0*/  LOP3.LUT R122, R123, UR8, R106, 0x96, !PT ;  /* 0x000000087b7a7c12 */ /* 0x000fe2000f8e966a */
[----:B------:R-:W-:Y:S01]  /*e2c0*/  IMAD.WIDE.U32 R90, R84, -0x326172a9, RZ ;  /* 0xcd9e8d57545a7825 */ /* 0x000fe200078e00ff */
[----:B------:R-:W-:Y:S01]  /*e2d0*/  LOP3.LUT R93, R93, R68, RZ, 0xc0, !PT ;  /* 0x000000445d5d7212 */ /* 0x000fe200078ec0ff */
[----:B------:R-:W1:Y:S01]  /*e2e0*/  MUFU.EX2 R245, R245 ;  /* 0x000000f500f57308 */ /* 0x000e620000000800 */
[----:B------:R-:W-:Y:S01]  /*e2f0*/  LOP3.LUT R94, R71, R94, RZ, 0xc0, !PT ;  /* 0x0000005e475e7212 */ /* 0x000fe200078ec0ff */
[----:B------:R-:W-:Y:S01]  /*e300*/  IMAD.WIDE.U32 R122, R122, -0x326172a9, RZ ;  /* 0xcd9e8d577a7a7825 */ /* 0x000fe200078e00ff */
[----:B------:R-:W-:Y:S01]  /*e310*/  F2FP.PACK_AB R85, R248, R244 ;  /* 0x000000f4f855723e */ /* 0x000fe200000000ff */
[----:B------:R-:W1:Y:S01]  /*e320*/  LDSM.16.MT88.4 R68, [R185+0x7000] ;  /* 0x00700000b944783b */ /* 0x000e620000004200 */
[----:B------:R-:W-:Y:S01]  /*e330*/  LOP3.LUT R84, R90, 0xffff, RZ, 0xc0, !PT ;  /* 0x0000ffff5a547812 */ /* 0x000fe200078ec0ff */
[----:B------:R-:W-:Y:S01]  /*e340*/  FADD.FTZ R161, R161, R164 ;  /* 0x000000a4a1a17221 */ /* 0x000fe20000010000 */
[----:B------:R-:W-:Y:S01]  /*e350*/  LOP3.LUT R92, R92, R85, RZ, 0xc0, !PT ;  /* 0x000000555c5c7212 */ /* 0x000fe200078ec0ff */
[----:B------:R-:W-:Y:S01]  /*e360*/  MUFU.EX2 R158, R158 ;  /* 0x0000009e009e7308 */ /* 0x000fe20000000800 */
[----:B------:R-:W-:Y:S01]  /*e370*/  LOP3.LUT R85, R90, 0xff, RZ, 0xc0, !PT ;  /* 0x000000ff5a557812 */ /* 0x000fe200078ec0ff */
[----:B------:R-:W-:Y:S01]  /*e380*/  FADD.FTZ R5, R5, R6 ;  /* 0x0000000605057221 */ /* 0x000fe20000010000 */
[----:B------:R-:W-:Y:S01]  /*e390*/  SHF.R.U32.HI R84, RZ, 0x8, R84 ;  /* 0x00000008ff547819 */ /* 0x000fe20000011654 */
[----:B------:R-:W-:Y:S01]  /*e3a0*/  FADD.FTZ R4, R141, R4 ;  /* 0x000000048d047221 */ /* 0x000fe20000010000 */
[----:B------:R-:W-:Y:S01]  /*e3b0*/  SHF.R.U32.HI R88, RZ, 0x10, R90 ;  /* 0x00000010ff587819 */ /* 0x000fe2000001165a */
[C---:B--2---:R-:W-:Y:S01]  /*e3c0*/  HMMA.16816.F32 R12, R92.reuse, R80, R12 ;  /* 0x000000505c0c723c */ /* 0x044fe2000000180c */
[----:B------:R-:W-:Y:S01]  /*e3d0*/  LOP3.LUT R86, R91, UR16, R122, 0x96, !PT ;  /* 0x000000105b567c12 */ /* 0x000fe2000f8e967a */
[----:B------:R-:W2:Y:S01]  /*e3e0*/  MUFU.EX2 R159, R159 ;  /* 0x0000009f009f7308 */ /* 0x000ea20000000800 */
[----:B------:R-:W-:Y:S01]  /*e3f0*/  PRMT R85, R85, 0x5410, R84 ;  /* 0x0000541055557816 */ /* 0x000fe20000000054 */
[----:B------:R-:W-:Y:S01]  /*e400*/  FADD.FTZ R166, R249, R166 ;  /* 0x000000a6f9a67221 */ /* 0x000fe20000010000 */
[----:B------:R-:W-:Y:S01]  /*e410*/  LOP3.LUT R84, R88, 0xff, RZ, 0xc0, !PT ;  /* 0x000000ff58547812 */ /* 0x000fe200078ec0ff */
[----:B------:R-:W-:Y:S01]  /*e420*/  FADD.FTZ R161, R226, R161 ;  /* 0x000000a1e2a17221 */ /* 0x000fe20000010000 */
[C---:B------:R-:W-:Y:S01]  /*e430*/  LOP3.LUT R88, R86.reuse, 0xffff, RZ, 0xc0, !PT ;  /* 0x0000ffff56587812 */ /* 0x040fe200078ec0ff */
[--C-:B------:R-:W-:Y:S01]  /*e440*/  HSET2.LE.AND R85, R85, R148.reuse, PT ;  /* 0x0000009455557233 */ /* 0x100fe20003803000 */
[----:B------:R-:W-:Y:S01]  /*e450*/  SHF.R.U32.HI R91, RZ, 0x10, R86 ;  /* 0x00000010ff5b7819 */ /* 0x000fe20000011656 */
[----:B------:R-:W1:Y:S01]  /*e460*/  MUFU.EX2 R153, R153 ;  /* 0x0000009900997308 */ /* 0x000e620000000800 */
[----:B------:R-:W-:Y:S01]  /*e470*/  LOP3.LUT R89, R86, 0xff, RZ, 0xc0, !PT ;  /* 0x000000ff56597812 */ /* 0x000fe200078ec0ff */
[C---:B------:R-:W-:Y:S01]  /*e480*/  HMMA.16816.F32 R20, R92.reuse, R82, R20 ;  /* 0x000000525c14723c */ /* 0x040fe20000001814 */
[----:B------:R-:W-:Y:S01]  /*e490*/  SHF.R.U32.HI R87, RZ, 0x18, R90 ;  /* 0x00000018ff577819 */ /* 0x000fe2000001165a */
[----:B------:R-:W-:Y:S01]  /*e4a0*/  FADD.FTZ R176, R176, R5 ;  /* 0x00000005b0b07221 */ /* 0x000fe20000010000 */
[----:B------:R-:W-:Y:S01]  /*e4b0*/  SHF.R.U32.HI R86, RZ, 0x18, R86 ;  /* 0x00000018ff567819 */ /* 0x000fe20000011656 */
[----:B------:R-:W-:Y:S01]  /*e4c0*/  FADD.FTZ R233, R233, R4 ;  /* 0x00000004e9e97221 */ /* 0x000fe20000010000 */
[----:B------:R-:W-:Y:S01]  /*e4d0*/  SHF.R.U32.HI R88, RZ, 0x8, R88 ;  /* 0x00000008ff587819 */ /* 0x000fe20000011658 */
[----:B------:R-:W-:Y:S01]  /*e4e0*/  FADD.FTZ R166, R247, R166 ;  /* 0x000000a6f7a67221 */ /* 0x000fe20000010000 */
[----:B------:R-:W-:Y:S01]  /*e4f0*/  LOP3.LUT R91, R91, 0xff, RZ, 0xc0, !PT ;  /* 0x000000ff5b5b7812 */ /* 0x000fe200078ec0ff */
[C---:B------:R-:W-:Y:S01]  /*e500*/  HMMA.16816.F32 R40, R92.reuse, R100, R40 ;  /* 0x000000645c28723c */ /* 0x040fe20000001828 */
[----:B------:R-:W-:Y:S01]  /*e510*/  F2FP.PACK_AB R90, R177, R175 ;  /* 0x000000afb15a723e */ /* 0x000fe200000000ff */
[----:B------:R-:W-:Y:S01]  /*e520*/  FADD.FTZ R161, R178, R161 ;  /* 0x000000a1b2a17221 */ /* 0x000fe20000010000 */
[----:B------:R-:W-:Y:S01]  /*e530*/  PRMT R87, R84, 0x5410, R87 ;  /* 0x0000541054577816 */ /* 0x000fe20000000057 */
[----:B------:R-:W-:Y:S01]  /*e540*/  FADD.FTZ R176, R179, R176 ;  /* 0x000000b0b3b07221 */ /* 0x000fe20000010000 */
[----:B------:R-:W-:Y:S01]  /*e550*/  PRMT R89, R89, 0x5410, R88 ;  /* 0x0000541059597816 */ /* 0x000fe20000000058 */
[----:B------:R-:W-:Y:S01]  /*e560*/  FADD.FTZ R233, R242, R233 ;  /* 0x000000e9f2e97221 */ /* 0x000fe20000010000 */
[----:B------:R-:W-:Y:S01]  /*e570*/  PRMT R91, R91, 0x5410, R86 ;  /* 0x000054105b5b7816 */ /* 0x000fe20000000056 */
[--C-:B------:R-:W-:Y:S01]  /*e580*/  HSET2.LE.AND R87, R87, R148.reuse, PT ;  /* 0x0000009457577233 */ /* 0x100fe20003803000 */
[----:B------:R-:W-:Y:S01]  /*e590*/  LOP3.LUT R86, R85, R90, RZ, 0xc0, !PT ;  /* 0x0000005a55567212 */ /* 0x000fe200078ec0ff */
[--C-:B------:R-:W-:Y:S01]  /*e5a0*/  HSET2.LE.AND R84, R89, R148.reuse, PT ;  /* 0x0000009459547233 */ /* 0x100fe20003803000 */
[----:B---3--:R-:W-:Y:S01]  /*e5b0*/  F2FP.PACK_AB R90, R239, R162 ;  /* 0x000000a2ef5a723e */ /* 0x008fe200000000ff */
[----:B------:R-:W-:Y:S01]  /*e5c0*/  HSET2.LE.AND R85, R91, R148, PT ;  /* 0x000000945b557233 */ /* 0x000fe20003803000 */
[----:B------:R-:W-:Y:S01]  /*e5d0*/  F2FP.PACK_AB R89, R171, R172 ;  /* 0x000000acab59723e */ /* 0x000fe200000000ff */
[C---:B-----5:R-:W-:Y:S01]  /*e5e0*/  HMMA.16816.F32 R28, R92.reuse, R78, R28 ;  /* 0x0000004e5c1c723c */ /* 0x060fe2000000181c */
[----:B----4-:R-:W-:Y:S01]  /*e5f0*/  F2FP.PACK_AB R88, R150, R151 ;  /* 0x000000979658723e */ /* 0x010fe200000000ff */
[--C-:B------:R-:W-:Y:S01]  /*e600*/  FFMA.FTZ R138, R138, c[0x0][0x23c], -R108.reuse ;  /* 0x00008f008a8a7a23 */ /* 0x100fe2000001086c */
[----:B------:R-:W-:Y:S01]  /*e610*/  LOP3.LUT R87, R87, R90, RZ, 0xc0, !PT ;  /* 0x0000005a57577212 */ /* 0x000fe200078ec0ff */
[--C-:B------:R-:W-:Y:S01]  /*e620*/  FFMA.FTZ R137, R137, c[0x0][0x23c], -R108.reuse ;  /* 0x00008f0089897a23 */ /* 0x100fe2000001086c */
[----:B------:R-:W-:Y:S01]  /*e630*/  LOP3.LUT R84, R84, R89, RZ, 0xc0, !PT ;  /* 0x0000005954547212 */ /* 0x000fe200078ec0ff */
[----:B------:R-:W-:Y:S01]  /*e640*/  FFMA.FTZ R147, R147, c[0x0][0x23c], -R108 ;  /* 0x00008f0093937a23 */ /* 0x000fe2000001086c */
[----:B------:R-:W-:Y:S01]  /*e650*/  LOP3.LUT R85, R85, R88, RZ, 0xc0, !PT ;  /* 0x0000005855557212 */ /* 0x000fe200078ec0ff */
[----:B-1----:R-:W-:Y:S01]  /*e660*/  HMMA.16816.F32 R36, R92, R70, R36 ;  /* 0x000000465c24723c */ /* 0x002fe20000001824 */
[----:B------:R-:W-:Y:S01]  /*e670*/  LOP3.LUT R98, R97, UR17, R98, 0x96, !PT ;  /* 0x0000001161627c12 */ /* 0x000fe2000f8e9662 */
[----:B------:R-:W1:Y:S01]  /*e680*/  LDSM.16.MT88.4 R88, [R185+0x7800] ;  /* 0x00780000b958783b */ /* 0x000e620000004200 */
[----:B------:R-:W-:Y:S01]  /*e690*/  SHF.R.U32.HI R99, RZ, 0x18, R96 ;  /* 0x00000018ff637819 */ /* 0x000fe20000011660 */
[----:B------:R-:W-:Y:S01]  /*e6a0*/  FFMA.FTZ R154, R149, c[0x0][0x23c], -R108 ;  /* 0x00008f00959a7a23 */ /* 0x000fe2000001086c */
[----:B------:R-:W-:Y:S01]  /*e6b0*/  MUFU.EX2 R138, R138 ;  /* 0x0000008a008a7308 */ /* 0x000fe20000000800 */
[----:B------:R-:W-:-:S02]  /*e6c0*/  FADD.FTZ R166, R174, R166 ;  /* 0x000000a6aea67221 */ /* 0x000fc40000010000 */
[C---:B------:R-:W-:Y:S01]  /*e6d0*/  HMMA.16816.F32 R60, R84.reuse, R78, R60 ;  /* 0x0000004e543c723c */ /* 0x040fe2000000183c */
[----:B------:R-:W-:Y:S02]  /*e6e0*/  FADD.FTZ R246, R246, R161 ;  /* 0x000000a1f6f67221 */ /* 0x000fe40000010000 */
[----:B------:R-:W-:Y:S02]  /*e6f0*/  FADD.FTZ R209, R209, R176 ;  /* 0x000000b0d1d17221 */ /* 0x000fe40000010000 */
[----:B------:R-:W-:Y:S01]  /*e700*/  FADD.FTZ R238, R238, R233 ;  /* 0x000000e9eeee7221 */ /* 0x000fe20000010000 */
[----:B------:R-:W3:Y:S01]  /*e710*/  MUFU.EX2 R137, R137 ;  /* 0x0000008900897308 */ /* 0x000ee20000000800 */
[----:B------:R-:W-:Y:S01]  /*e720*/  SHF.R.U32.HI R78, RZ, 0x10, R98 ;  /* 0x00000010ff4e7819 */ /* 0x000fe20000011662 */
[----:B------:R-:W-:Y:S01]  /*e730*/  HMMA.16816.F32 R8, R84, R70, R8 ;  /* 0x000000465408723c */ /* 0x000fe20000001808 */
[----:B------:R-:W-:Y:S02]  /*e740*/  FFMA.FTZ R146, R146, c[0x0][0x23c], -R109 ;  /* 0x00008f0092927a23 */ /* 0x000fe4000001086d */
[----:B------:R-:W-:Y:S01]  /*e750*/  LOP3.LUT R78, R78, 0xff, RZ, 0xc0, !PT ;  /* 0x000000ff4e4e7812 */ /* 0x000fe200078ec0ff */
[----:B------:R-:W-:-:S02]  /*e760*/  FADD.FTZ R243, R243, R166 ;  /* 0x000000a6f3f37221 */ /* 0x000fc40000010000 */
[----:B------:R-:W-:Y:S01]  /*e770*/  FADD.FTZ R246, R251, R246 ;  /* 0x000000f6fbf67221 */ /* 0x000fe20000010000 */
[----:B------:R-:W-:Y:S01]  /*e780*/  SHF.R.U32.HI R71, RZ, 0x18, R98 ;  /* 0x00000018ff477819 */ /* 0x000fe20000011662 */
[C---:B------:R-:W-:Y:S01]  /*e790*/  HMMA.16816.F32 R24, R92.reuse, R76, R24 ;  /* 0x0000004c5c18723c */ /* 0x040fe20000001818 */
[----:B------:R-:W-:Y:S01]  /*e7a0*/  LOP3.LUT R70, R98, 0xffff, RZ, 0xc0, !PT ;  /* 0x0000ffff62467812 */ /* 0x000fe200078ec0ff */
[----:B------:R-:W-:Y:S01]  /*e7b0*/  FADD.FTZ R209, R224, R209 ;  /* 0x000000d1e0d17221 */ /* 0x000fe20000010000 */
[----:B------:R-:W-:Y:S01]  /*e7c0*/  PRMT R71, R78, 0x5410, R71 ;  /* 0x000054104e477816 */ /* 0x000fe20000000047 */
[----:B------:R-:W-:Y:S01]  /*e7d0*/  FADD.FTZ R238, R231, R238 ;  /* 0x000000eee7ee7221 */ /* 0x000fe20000010000 */
[----:B------:R-:W-:Y:S01]  /*e7e0*/  SHF.R.U32.HI R70, RZ, 0x8, R70 ;  /* 0x00000008ff467819 */ /* 0x000fe20000011646 */
[----:B------:R-:W-:Y:S01]  /*e7f0*/  MUFU.EX2 R147, R147 ;  /* 0x0000009300937308 */ /* 0x000fe20000000800 */
[----:B------:R-:W-:Y:S01]  /*e800*/  FADD.FTZ R172, R172, R243 ;  /* 0x000000f3acac7221 */ /* 0x000fe20000010000 */
[----:B------:R-:W-:Y:S01]  /*e810*/  HMMA.16816.F32 R32, R92, R68, R32 ;  /* 0x000000445c20723c */ /* 0x000fe20000001820 */
[----:B------:R-:W-:Y:S01]  /*e820*/  HSET2.LE.AND R71, R71, R148, PT ;  /* 0x0000009447477233 */ /* 0x000fe20003803000 */
[----:B------:R-:W-:-:S02]  /*e830*/  FADD.FTZ R151, R151, R246 ;  /* 0x000000f697977221 */ /* 0x000fc40000010000 */
[----:B------:R-:W-:Y:S02]  /*e840*/  FADD.FTZ R209, R244, R209 ;  /* 0x000000d1f4d17221 */ /* 0x000fe40000010000 */
[----:B------:R-:W-:Y:S01]  /*e850*/  MUFU.EX2 R154, R154 ;  /* 0x0000009a009a7308 */ /* 0x000fe20000000800 */
[----:B------:R-:W-:Y:S01]  /*e860*/  FADD.FTZ R225, R225, R238 ;  /* 0x000000eee1e17221 */ /* 0x000fe20000010000 */
[C---:B------:R-:W-:Y:S01]  /*e870*/  HMMA.16816.F32 R56, R84.reuse, R76, R56 ;  /* 0x0000004c5438723c */ /* 0x040fe20000001838 */
[----:B------:R-:W-:Y:S02]  /*e880*/  FADD.FTZ R172, R171, R172 ;  /* 0x000000acabac7221 */ /* 0x000fe40000010000 */
[----:B------:R-:W-:Y:S02]  /*e890*/  FADD.FTZ R151, R150, R151 ;  /* 0x0000009796977221 */ /* 0x000fe40000010000 */
[----:B------:R-:W-:Y:S01]  /*e8a0*/  FADD.FTZ R248, R248, R209 ;  /* 0x000000d1f8f87221 */ /* 0x000fe20000010000 */
[----:B------:R-:W-:Y:S01]  /*e8b0*/  @P1 IADD3 R209, R207, -0x4, RZ ;  /* 0xfffffffccfd11810 */ /* 0x000fe20007ffe0ff */
[----:B------:R-:W-:Y:S01]  /*e8c0*/  FADD.FTZ R240, R240, R225 ;  /* 0x000000e1f0f07221 */ /* 0x000fe20000010000 */
[----:B------:R-:W-:Y:S01]  /*e8d0*/  HMMA.16816.F32 R64, R84, R68, R64 ;  /* 0x000000445440723c */ /* 0x000fe20000001840 */
[----:B------:R-:W-:Y:S01]  /*e8e0*/  SHF.R.U32.HI R76, RZ, 0x10, R96 ;  /* 0x00000010ff4c7819 */ /* 0x000fe20000011660 */
[----:B------:R-:W-:Y:S01]  /*e8f0*/  FADD.FTZ R172, R175, R172 ;  /* 0x000000acafac7221 */ /* 0x000fe20000010000 */
[----:B------:R-:W-:Y:S01]  /*e900*/  LOP3.LUT R77, R98, 0xff, RZ, 0xc0, !PT ;  /* 0x000000ff624d7812 */ /* 0x000fe200078ec0ff */
[----:B------:R-:W-:Y:S01]  /*e910*/  FADD.FTZ R162, R162, R151 ;  /* 0x00000097a2a27221 */ /* 0x000fe20000010000 */
[----:B------:R-:W-:Y:S01]  /*e920*/  LOP3.LUT R76, R76, 0xff, RZ, 0xc0, !PT ;  /* 0x000000ff4c4c7812 */ /* 0x000fe200078ec0ff */
[----:B------:R-:W-:Y:S01]  /*e930*/  FADD.FTZ R241, R241, R248 ;  /* 0x000000f8f1f17221 */ /* 0x000fe20000010000 */
[C---:B------:R-:W-:Y:S01]  /*e940*/  LOP3.LUT R68, R96.reuse, 0xffff, RZ, 0xc0, !PT ;  /* 0x0000ffff60447812 */ /* 0x040fe200078ec0ff */
[----:B------:R-:W-:Y:S01]  /*e950*/  HMMA.16816.F32 R44, R92, R102, R44 ;  /* 0x000000665c2c723c */ /* 0x000fe2000000182c */
[----:B------:R-:W-:Y:S01]  /*e960*/  LOP3.LUT R69, R96, 0xff, RZ, 0xc0, !PT ;  /* 0x000000ff60457812 */ /* 0x000fe200078ec0ff */
[----:B------:R-:W-:Y:S01]  /*e970*/  FADD.FTZ R227, R227, R240 ;  /* 0x000000f0e3e37221 */ /* 0x000fe20000010000 */
[----:B------:R-:W-:Y:S01]  /*e980*/  SHF.R.U32.HI R68, RZ, 0x8, R68 ;  /* 0x00000008ff447819 */ /* 0x000fe20000011644 */
[----:B------:R-:W-:Y:S01]  /*e990*/  FADD.FTZ R177, R177, R172 ;  /* 0x000000acb1b17221 */ /* 0x000fe20000010000 */
[----:B------:R-:W-:Y:S01]  /*e9a0*/  PRMT R99, R76, 0x5410, R99 ;  /* 0x000054104c637816 */ /* 0x000fe20000000063 */
[----:B------:R-:W-:Y:S01]  /*e9b0*/  FADD.FTZ R239, R239, R162 ;  /* 0x000000a2efef7221 */ /* 0x000fe20000010000 */
[----:B------:R-:W-:Y:S01]  /*e9c0*/  PRMT R69, R69, 0x5410, R68 ;  /* 0x0000541045457816 */ /* 0x000fe20000000044 */
[C---:B------:R-:W-:Y:S01]  /*e9d0*/  HMMA.16816.F32 R104, R84.reuse, R100, R72 ;  /* 0x000000645468723c */ /* 0x040fe20000001848 */
[----:B------:R-:W-:Y:S01]  /*e9e0*/  PRMT R77, R77, 0x5410, R70 ;  /* 0x000054104d4d7816 */ /* 0x000fe20000000046 */
[--C-:B------:R-:W-:Y:S01]  /*e9f0*/  HSET2.LE.AND R99, R99, R148.reuse, PT ;  /* 0x0000009463637233 */ /* 0x100fe20003803000 */
[----:B------:R-:W-:Y:S01]  /*ea00*/  F2FP.PACK_AB R68, R155, R156 ;  /* 0x0000009c9b44723e */ /* 0x000fe200000000ff */
[--C-:B------:R-:W-:Y:S01]  /*ea10*/  HSET2.LE.AND R69, R69, R148.reuse, PT ;  /* 0x0000009445457233 */ /* 0x100fe20003803000 */
[----:B------:R-:W-:Y:S01]  /*ea20*/  F2FP.PACK_AB R96, R245, R160 ;  /* 0x000000a0f560723e */ /* 0x000fe200000000ff */
[----:B------:R-:W-:Y:S01]  /*ea30*/  HSET2.LE.AND R77, R77, R148, PT ;  /* 0x000000944d4d7233 */ /* 0x000fe20003803000 */
[----:B------:R-:W-:Y:S01]  /*ea40*/  LOP3.LUT R97, R71, R68, RZ, 0xc0, !PT ;  /* 0x0000004447617212 */ /* 0x000fe200078ec0ff */
[C---:B------:R-:W-:Y:S01]  /*ea50*/  HMMA.16816.F32 R100, R84.reuse, R102, R16 ;  /* 0x000000665464723c */ /* 0x040fe20000001810 */
[----:B--2---:R-:W-:Y:S01]  /*ea60*/  F2FP.PACK_AB R98, R159, R158 ;  /* 0x0000009e9f62723e */ /* 0x004fe200000000ff */
[----:B------:R-:W-:Y:S01]  /*ea70*/  FADD.FTZ R241, R250, R241 ;  /* 0x000000f1faf17221 */ /* 0x000fe20000010000 */
[----:B------:R-:W-:Y:S01]  /*ea80*/  F2FP.PACK_AB R68, R153, R152 ;  /* 0x000000989944723e */ /* 0x000fe200000000ff */
[----:B------:R-:W-:Y:S01]  /*ea90*/  FADD.FTZ R227, R252, R227 ;  /* 0x000000e3fce37221 */ /* 0x000fe20000010000 */
[----:B------:R-:W-:Y:S01]  /*eaa0*/  LOP3.LUT R96, R77, R96, RZ, 0xc0, !PT ;  /* 0x000000604d607212 */ /* 0x000fe200078ec0ff */
[----:B------:R-:W-:Y:S01]  /*eab0*/  FADD.FTZ R160, R160, R241 ;  /* 0x000000f1a0a07221 */ /* 0x000fe20000010000 */
[----:B------:R-:W-:Y:S01]  /*eac0*/  LOP3.LUT R98, R69, R98, RZ, 0xc0, !PT ;  /* 0x0000006245627212 */ /* 0x000fe200078ec0ff */
[----:B------:R-:W-:Y:S01]  /*ead0*/  HMMA.16816.F32 R48, R84, R80, R48 ;  /* 0x000000505430723c */ /* 0x000fe20000001830 */
[----:B------:R-:W-:Y:S01]  /*eae0*/  LOP3.LUT R99, R99, R68, RZ, 0xc0, !PT ;  /* 0x0000004463637212 */ /* 0x000fe200078ec0ff */
[----:B------:R-:W-:Y:S01]  /*eaf0*/  FADD.FTZ R156, R156, R227 ;  /* 0x000000e39c9c7221 */ /* 0x000fe20000010000 */
[----:B------:R-:W-:Y:S01]  /*eb00*/  LOP3.LUT R18, R123, UR7, R120, 0x96, !PT ;  /* 0x000000077b127c12 */ /* 0x000fe2000f8e9678 */
[----:B------:R-:W-:-:S02]  /*eb10*/  FADD.FTZ R245, R245, R160 ;  /* 0x000000a0f5f57221 */ /* 0x000fc40000010000 */
[----:B------:R-:W-:Y:S02]  /*eb20*/  FADD.FTZ R155, R155, R156 ;  /* 0x0000009c9b9b7221 */ /* 0x000fe40000010000 */
[----:B------:R-:W-:Y:S01]  /*eb30*/  IMAD.WIDE.U32 R18, R18, -0x2daee0ad, RZ ;  /* 0xd2511f5312127825 */ /* 0x000fe200078e00ff */
[C---:B------:R-:W-:Y:S01]  /*eb40*/  HMMA.16816.F32 R124, R96.reuse, R116, R12 ;  /* 0x00000074607c723c */ /* 0x040fe2000000180c */
[----:B------:R-:W2:Y:S02]  /*eb50*/  LDSM.16.MT88.4 R12, [R184+0x7800] ;  /* 0x00780000b80c783b */ /* 0x000ea40000004200 */
[----:B------:R-:W-:Y:S01]  /*eb60*/  FADD.FTZ R158, R158, R245 ;  /* 0x000000f59e9e7221 */ /* 0x000fe20000010000 */
[----:B------:R-:W-:Y:S01]  /*eb70*/  LOP3.LUT R110, R19, UR17, R110, 0x96, !PT ;  /* 0x00000011136e7c12 */ /* 0x000fe2000f8e966e */
[----:B------:R-:W-:Y:S01]  /*eb80*/  FADD.FTZ R152, R152, R155 ;  /* 0x0000009b98987221 */ /* 0x000fe20000010000 */
[C---:B------:R-:W-:Y:S01]  /*eb90*/  LOP3.LUT R17, R18.reuse, 0xffff, RZ, 0xc0, !PT ;  /* 0x0000ffff12117812 */ /* 0x040fe200078ec0ff */
[----:B------:R-:W-:Y:S01]  /*eba0*/  FADD.FTZ R213, R159, R158 ;  /* 0x0000009e9fd57221 */ /* 0x000fe20000010000 */
[----:B------:R-:W-:Y:S01]  /*ebb0*/  HMMA.16816.F32 R120, R96, R118, R20 ;  /* 0x000000766078723c */ /* 0x000fe20000001814 */
[----:B------:R-:W-:Y:S01]  /*ebc0*/  SHF.R.U32.HI R19, RZ, 0x10, R18 ;  /* 0x00000010ff137819 */ /* 0x000fe20000011612 */
[----:B------:R-:W-:Y:S01]  /*ebd0*/  FADD.FTZ R211, R153, R152 ;  /* 0x0000009899d37221 */ /* 0x000fe20000010000 */
[----:B------:R-:W-:-:S02]  /*ebe0*/  LOP3.LUT R16, R18, 0xff, RZ, 0xc0, !PT ;  /* 0x000000ff12107812 */ /* 0x000fc400078ec0ff */
[----:B------:R-:W-:Y:S02]  /*ebf0*/  SHF.R.U32.HI R18, RZ, 0x18, R18 ;  /* 0x00000018ff127819 */ /* 0x000fe40000011612 */
[--C-:B------:R-:W-:Y:S01]  /*ec00*/  FFMA.FTZ R20, R132, c[0x0][0x23c], -R109.reuse ;  /* 0x00008f0084147a23 */ /* 0x100fe2000001086d */
[----:B------:R-:W-:Y:S01]  /*ec10*/  LOP3.LUT R23, R110, 0xffff, RZ, 0xc0, !PT ;  /* 0x0000ffff6e177812 */ /* 0x000fe200078ec0ff */
[--C-:B------:R-:W-:Y:S01]  /*ec20*/  FFMA.FTZ R21, R136, c[0x0][0x23c], -R109.reuse ;  /* 0x00008f0088157a23 */ /* 0x100fe2000001086d */
[----:B------:R-:W-:Y:S01]  /*ec30*/  HMMA.16816.F32 R72, R96, R112, R24 ;  /* 0x000000706048723c */ /* 0x000fe20000001818 */
[----:B------:R-:W-:Y:S01]  /*ec40*/  FFMA.FTZ R22, R145, c[0x0][0x23c], -R109 ;  /* 0x00008f0091167a23 */ /* 0x000fe2000001086d */
[----:B------:R-:W-:Y:S01]  /*ec50*/  LOP3.LUT R19, R19, 0xff, RZ, 0xc0, !PT ;  /* 0x000000ff13137812 */ /* 0x000fe200078ec0ff */
[----:B------:R-:W-:Y:S01]  /*ec60*/  MUFU.EX2 R20, R20 ;  /* 0x0000001400147308 */ /* 0x000fe20000000800 */
[----:B------:R-:W-:Y:S02]  /*ec70*/  IMAD.MOV.U32 R132, RZ, RZ, R140 ;  /* 0x000000ffff847224 */ /* 0x000fe400078e008c */
[----:B------:R-:W-:-:S02]  /*ec80*/  PRMT R19, R19, 0x5410, R18 ;  /* 0x0000541013137816 */ /* 0x000fc40000000012 */
[----:B------:R-:W-:Y:S01]  /*ec90*/  SHF.R.U32.HI R27, RZ, 0x8, R17 ;  /* 0x00000008ff1b7819 */ /* 0x000fe20000011611 */
[----:B------:R-:W-:Y:S01]  /*eca0*/  HMMA.16816.F32 R52, R84, R82, R52 ;  /* 0x000000525434723c */ /* 0x000fe20000001834 */
[----:B------:R-:W-:Y:S01]  /*ecb0*/  SHF.R.U32.HI R17, RZ, 0x8, R23 ;  /* 0x00000008ff117819 */ /* 0x000fe20000011617 */
[----:B------:R-:W4:Y:S01]  /*ecc0*/  MUFU.EX2 R21, R21 ;  /* 0x0000001500157308 */ /* 0x000f220000000800 */
[--C-:B------:R-:W-:Y:S01]  /*ecd0*/  SHF.R.U32.HI R25, RZ, 0x10, R110.reuse ;  /* 0x00000010ff197819 */ /* 0x100fe2000001166e */
[----:B------:R-:W-:Y:S01]  /*ece0*/  HSET2.LE.AND R19, R19, R148, PT ;  /* 0x0000009413137233 */ /* 0x000fe20003803000 */
[----:B------:R-:W-:Y:S02]  /*ecf0*/  LOP3.LUT R24, R110, 0xff, RZ, 0xc0, !PT ;  /* 0x000000ff6e187812 */ /* 0x000fe400078ec0ff */
[----:B------:R-:W-:Y:S01]  /*ed00*/  SHF.R.U32.HI R26, RZ, 0x18, R110 ;  /* 0x00000018ff1a7819 */ /* 0x000fe2000001166e */
[----:B------:R-:W-:Y:S01]  /*ed10*/  HMMA.16816.F32 R76, R96, R114, R28 ;  /* 0x00000072604c723c */ /* 0x000fe2000000181c */
[----:B------:R-:W-:Y:S01]  /*ed20*/  LOP3.LUT R25, R25, 0xff, RZ, 0xc0, !PT ;  /* 0x000000ff19197812 */ /* 0x000fe200078ec0ff */
[----:B------:R-:W-:Y:S01]  /*ed30*/  MUFU.EX2 R22, R22 ;  /* 0x0000001600167308 */ /* 0x000fe20000000800 */
[----:B------:R-:W-:-:S02]  /*ed40*/  PRMT R27, R16, 0x5410, R27 ;  /* 0x00005410101b7816 */ /* 0x000fc4000000001b */
[----:B------:R-:W-:Y:S02]  /*ed50*/  PRMT R17, R24, 0x5410, R17 ;  /* 0x0000541018117816 */ /* 0x000fe40000000011 */
[----:B------:R-:W-:Y:S01]  /*ed60*/  PRMT R25, R25, 0x5410, R26 ;  /* 0x0000541019197816 */ /* 0x000fe2000000001a */
[--C-:B------:R-:W-:Y:S01]  /*ed70*/  HSET2.LE.AND R18, R27, R148.reuse, PT ;  /* 0x000000941b127233 */ /* 0x100fe20003803000 */
[C---:B-1----:R-:W-:Y:S01]  /*ed80*/  HMMA.16816.F32 R84, R96.reuse, R88, R32 ;  /* 0x000000586054723c */ /* 0x042fe20000001820 */
[----:B------:R-:W1:Y:S01]  /*ed90*/  MUFU.EX2 R23, R146 ;  /* 0x0000009200177308 */ /* 0x000e620000000800 */
[--C-:B------:R-:W-:Y:S01]  /*eda0*/  HSET2.LE.AND R16, R17, R148.reuse, PT ;  /* 0x0000009411107233 */ /* 0x100fe20003803000 */
[----:B---3--:R-:W-:Y:S01]  /*edb0*/  F2FP.PACK_AB R17, R137, R138 ;  /* 0x0000008a8911723e */ /* 0x008fe200000000ff */
[----:B------:R-:W-:Y:S01]  /*edc0*/  HSET2.LE.AND R148, R25, R148, PT ;  /* 0x0000009419947233 */ /* 0x000fe20003803000 */
[----:B----4-:R-:W-:Y:S01]  /*edd0*/  F2FP.PACK_AB R27, R21, R20 ;  /* 0x00000014151b723e */ /* 0x010fe200000000ff */
        /* <DEDUP_REMOVED lines=8> */
[----:B------:R-:W-:Y:S01]  /*ee60*/  HMMA.16816.F32 R108, R96, R90, R36 ;  /* 0x0000005a606c723c */ /* 0x000fe20000001824 */
[----:B------:R-:W-:Y:S01]  /*ee70*/  FADD.FTZ R147, R147, R138 ;  /* 0x0000008a93937221 */ /* 0x000fe20000010000 */
[----:B-1----:R-:W-:Y:S01]  /*ee80*/  F2FP.PACK_AB R24, R23, R22 ;  /* 0x000000161718723e */ /* 0x002fe200000000ff */
[----:B------:R-:W-:-:S02]  /*ee90*/  FADD.FTZ R22, R22, R21 ;  /* 0x0000001516167221 */ /* 0x000fc40000010000 */
[----:B------:R-:W-:Y:S01]  /*eea0*/  FADD.FTZ R223, R154, R147 ;  /* 0x000000939adf7221 */ /* 0x000fe20000010000 */
[----:B------:R-:W-:Y:S02]  /*eeb0*/  LOP3.LUT R19, R19, R24, RZ, 0xc0, !PT ;  /* 0x0000001813137212 */ /* 0x000fe400078ec0ff */
[----:B--2---:R-:W-:Y:S01]  /*eec0*/  HMMA.16816.F32 R92, R96, R12, R40 ;  /* 0x0000000c605c723c */ /* 0x004fe20000001828 */
[----:B------:R-:W-:-:S07]  /*eed0*/  FADD.FTZ R222, R23, R22 ;  /* 0x0000001617de7221 */ /* 0x000fce0000010000 */
[C---:B------:R-:W-:Y:S08]  /*eee0*/  HMMA.16816.F32 R128, R16.reuse, R116, R48 ;  /* 0x000000741080723c */ /* 0x040ff00000001830 */
[C---:B------:R-:W-:Y:S08]  /*eef0*/  HMMA.16816.F32 R68, R16.reuse, R112, R56 ;  /* 0x000000701044723c */ /* 0x040ff00000001838 */
[----:B------:R-:W-:Y:S08]  /*ef00*/  HMMA.16816.F32 R80, R16, R88, R64 ;  /* 0x000000581050723c */ /* 0x000ff00000001840 */
[----:B------:R-:W-:Y:S08]  /*ef10*/  HMMA.16816.F32 R96, R96, R14, R44 ;  /* 0x0000000e6060723c */ /* 0x000ff0000000182c */
[C---:B------:R-:W-:Y:S08]  /*ef20*/  HMMA.16816.F32 R116, R16.reuse, R118, R52 ;  /* 0x000000761074723c */ /* 0x040ff00000001834 */
[C---:B------:R-:W-:Y:S08]  /*ef30*/  HMMA.16816.F32 R112, R16.reuse, R114, R60 ;  /* 0x000000721070723c */ /* 0x040ff0000000183c */
[C---:B------:R-:W-:Y:S08]  /*ef40*/  HMMA.16816.F32 R88, R16.reuse, R90, R8 ;  /* 0x0000005a1058723c */ /* 0x040ff00000001808 */
[C---:B------:R-:W-:Y:S08]  /*ef50*/  HMMA.16816.F32 R104, R16.reuse, R12, R104 ;  /* 0x0000000c1068723c */ /* 0x040ff00000001868 */
[----:B------:R-:W-:Y:S01]  /*ef60*/  HMMA.16816.F32 R100, R16, R14, R100 ;  /* 0x0000000e1064723c */ /* 0x000fe20000001864 */
[----:B------:R-:W-:Y:S05]  /*ef70*/  @!UPT UIADD3 URZ, URZ, URZ, URZ ;  /* 0x0000003f3f3ff290 */ /* 0x000fea000fffe03f */
[----:B------:R-:W-:Y:S11]  /*ef80*/  @P1 BRA `(.L_x_549) ;  /* 0x0000001000001947 */ /* 0x000ff60003800000 */
.L_x_542:
[----:B------:R-:W-:-:S07]  /*ef90*/  IADD3 R209, R132, -0x1, RZ ;  /* 0xffffffff84d17810 */ /* 0x000fce0007ffe0ff */
.L_x_549:
[----:B------:R-:W-:-:S13]  /*efa0*/  ISETP.GE.AND P0, PT, R209, RZ, PT ;  /* 0x000000ffd100720c */ /* 0x000fda0003f06270 */
[----:B------:R-:W-:Y:S05]  /*efb0*/  @!P0 BRA `(.L_x_550) ;  /* 0x00003c6000008947 */ /* 0x000fea0003800000 */
[----:B------:R-:W1:Y:S01]  /*efc0*/  LDC.U8 R207, c[0x0][0x2d8] ;  /* 0x0000b600ffcf7b82 */ /* 0x000e620000000000 */
[----:B------:R-:W-:Y:S01]  /*efd0*/  IMAD.WIDE.U32 R230, R230, -0x326172a9, RZ ;  /* 0xcd9e8d57e6e67825 */ /* 0x000fe200078e00ff */
[----:B------:R-:W-:Y:S01]  /*efe0*/  ULDC.64 UR4, c[0x0][0x1a0] ;  /* 0x0000680000047ab9 */ /* 0x000fe20000000a00 */
[----:B------:R-:W-:Y:S01]  /*eff0*/  MOV R3, R134 ;  /* 0x0000008600037202 */ /* 0x000fe20000000f00 */
[----:B------:R-:W-:Y:S01]  /*f000*/  USHF.L.U64.HI UR18, UR4, 0x5, UR5 ;  /* 0x0000000504127899 */ /* 0x000fe20008010205 */
[----:B------:R-:W-:Y:S01]  /*f010*/  IMAD.WIDE.U32 R226, R232, -0x326172a9, RZ ;  /* 0xcd9e8d57e8e27825 */ /* 0x000fe200078e00ff */
[----:B------:R-:W-:Y:S01]  /*f020*/  USHF.L.U32 UR19, UR4, 0x5, URZ ;  /* 0x0000000504137899 */ /* 0x000fe2000800063f */
[-C--:B------:R-:W-:Y:S01]  /*f030*/  LOP3.LUT R4, R231, R229.reuse, RZ, 0x3c, !PT ;  /* 0x000000e5e7047212 */ /* 0x080fe200078e3cff */
[----:B------:R-:W-:Y:S01]  /*f040*/  UIMAD.WIDE.U32 UR26, UR4, 0x30, URZ ;  /* 0x00000030041a78a5 */ /* 0x000fe2000f8e003f */
[----:B------:R-:W-:Y:S01]  /*f050*/  IMAD.WIDE.U32 R232, R228, -0x2daee0ad, RZ ;  /* 0xd2511f53e4e87825 */ /* 0x000fe200078e00ff */
[----:B------:R-:W-:Y:S01]  /*f060*/  UIMAD UR22, UR5, 0x30, URZ ;  /* 0x00000030051678a4 */ /* 0x000fe2000f8e023f */
[----:B------:R-:W-:-:S02]  /*f070*/  LOP3.LUT R224, R227, R229, RZ, 0x3c, !PT ;  /* 0x000000e5e3e07212 */ /* 0x000fc400078e3cff */
[----:B------:R-:W-:Y:S01]  /*f080*/  ULDC.64 UR4, c[0x0][0x198] ;  /* 0x0000660000047ab9 */ /* 0x000fe20000000a00 */
[----:B------:R-:W-:Y:S01]  /*f090*/  MOV R132, R135 ;  /* 0x0000008700847202 */ /* 0x000fe20000000f00 */
[----:B------:R-:W-:Y:S01]  /*f0a0*/  USHF.L.U64.HI UR23, UR4, 0x5, UR5 ;  /* 0x0000000504177899 */ /* 0x000fe20008010205 */
[----:B------:R-:W-:Y:S01]  /*f0b0*/  IMAD.MOV.U32 R0, RZ, RZ, R7 ;  /* 0x000000ffff007224 */ /* 0x000fe200078e0007 */
[----:B------:R-:W-:Y:S01]  /*f0c0*/  UIMAD.WIDE.U32 UR28, UR4, 0x30, URZ ;  /* 0x00000030041c78a5 */ /* 0x000fe2000f8e003f */
[----:B------:R-:W-:Y:S01]  /*f0d0*/  MOV R2, R133 ;  /* 0x0000008500027202 */ /* 0x000fe20000000f00 */
[----:B------:R-:W-:Y:S01]  /*f0e0*/  UIMAD UR5, UR5, 0x30, URZ ;  /* 0x00000030050578a4 */ /* 0x000fe2000f8e023f */
[----:B------:R-:W-:Y:S01]  /*f0f0*/  ISETP.GE.AND P0, PT, R218, c[0x0][0x220], PT ;  /* 0x00008800da007a0c */ /* 0x000fe20003f06270 */
[----:B------:R-:W-:Y:S01]  /*f100*/  IMAD.WIDE.U32 R228, R4, -0x2daee0ad, RZ ;  /* 0xd2511f5304e47825 */ /* 0x000fe200078e00ff */
[----:B------:R-:W-:Y:S01]  /*f110*/  USHF.L.U32 UR4, UR4, 0x5, URZ ;  /* 0x0000000504047899 */ /* 0x000fe2000800063f */
[----:B-1----:R-:W-:-:S02]  /*f120*/  PRMT R207, R207, 0x7054, R207 ;  /* 0x00007054cfcf7816 */ /* 0x002fc400000000cf */
[----:B------:R-:W-:Y:S01]  /*f130*/  IMAD.WIDE.U32 R224, R224, -0x2daee0ad, RZ ;  /* 0xd2511f53e0e07825 */ /* 0x000fe200078e00ff */
[----:B------:R-:W-:Y:S02]  /*f140*/  UIADD3 UR22, UR22, UR27, URZ ;  /* 0x0000001b16167290 */ /* 0x000fe4000fffe03f */
[----:B------:R-:W-:Y:S01]  /*f150*/  UIADD3 UR5, UR5, UR29, URZ ;  /* 0x0000001d05057290 */ /* 0x000fe2000fffe03f */
[----:B------:R-:W-:Y:S01]  /*f160*/  IMAD.MOV.U32 R235, RZ, RZ, R237 ;  /* 0x000000ffffeb7224 */ /* 0x000fe200078e00ed */
[----:B------:R-:W-:Y:S05]  /*f170*/  BRA `(.L_x_551) ;  /* 0x000002c000007947 */ /* 0x000fea0003800000 */
.L_x_553:
[----:B------:R1:W-:Y:S01]  /*f180*/  @P0 STS.128 [R205+0x4000], RZ ;  /* 0x004000ffcd000388 */ /* 0x0003e20000000c00 */
[----:B------:R-:W-:Y:S04]  /*f190*/  IADD3 R134, R209, -0x1, RZ ;  /* 0xffffffffd1867810 */ /* 0x000fe80007ffe0ff */
[----:B------:R-:W-:Y:S01]  /*f1a0*/  SHF.R.S32.HI R133, RZ, 0x1f, R134 ;  /* 0x0000001fff857819 */ /* 0x000fe20000011486 */
[C---:B------:R-:W-:Y:S04]  /*f1b0*/  IMAD.WIDE.U32 R140, R134.reuse, c[0x0][0x198], RZ ;  /* 0x00006600868c7a25 */ /* 0x040fe800078e00ff */
[----:B------:R-:W-:Y:S04]  /*f1c0*/  IMAD R133, R133, c[0x0][0x198], RZ ;  /* 0x0000660085857a24 */ /* 0x000fe800078e02ff */
[----:B------:R-:W-:Y:S01]  /*f1d0*/  IMAD R133, R134, c[0x0][0x19c], R133 ;  /* 0x0000670086857a24 */ /* 0x000fe200078e0285 */
[----:B------:R-:W-:Y:S03]  /*f1e0*/  LEA R134, P3, R140, R214, 0x6 ;  /* 0x000000d68c867211 */ /* 0x000fe600078630ff */
[----:B------:R-:W-:Y:S01]  /*f1f0*/  IMAD.IADD R133, R141, 0x1, R133 ;  /* 0x000000018d857824 */ /* 0x000fe200078e0285 */
[----:B------:R-:W-:Y:S02]  /*f200*/  @!P0 LEA R148, P6, R134, c[0x0][0x168], 0x1 ;  /* 0x00005a0086948a11 */ /* 0x000fe400078c08ff */
[----:B------:R-:W-:Y:S02]  /*f210*/  @!P0 IADD3 R136, P4, R197, R134, RZ ;  /* 0x00000086c5888210 */ /* 0x000fe40007f9e0ff */
[----:B------:R-:W-:Y:S02]  /*f220*/  LEA.HI.X R133, R140, R217, R133, 0x6, P3 ;  /* 0x000000d98c857211 */ /* 0x000fe400018f3485 */
[----:B------:R-:W-:Y:S02]  /*f230*/  @!P0 LEA R146, P5, R136, c[0x0][0x168], 0x1 ;  /* 0x00005a0088928a11 */ /* 0x000fe400078a08ff */
[--C-:B------:R-:W-:Y:S01]  /*f240*/  @!P0 LEA.HI.X R149, R134, c[0x0][0x16c], R133.reuse, 0x1, P6 ;  /* 0x00005b0086958a11 */ /* 0x100fe200030f0c85 */
[----:B------:R-:W-:Y:S01]  /*f250*/  @!P0 IMAD.X R135, R196, 0x1, R133, P4 ;  /* 0x00000001c4878824 */ /* 0x000fe200020e0685 */
[C---:B------:R-:W-:Y:S02]  /*f260*/  @!P0 IADD3 R138, P2, R134.reuse, UR4, RZ ;  /* 0x00000004868a8c10 */ /* 0x040fe4000ff5e0ff */
        /* <DEDUP_REMOVED lines=8> */
[C---:B------:R-:W-:Y:S02]  /*f2f0*/  @!P0 IADD3.X R137, R133.reuse, UR23, RZ, P2, !PT ;  /* 0x0000001785898c10 */ /* 0x040fe400097fe4ff */
[----:B------:R-:W-:Y:S01]  /*f300*/  @!P0 LEA R142, P2, R140, c[0x0][0x168], 0x1 ;  /* 0x00005a008c8e8a11 */ /* 0x000fe200078408ff */
[----:B------:R-:W-:Y:S01]  /*f310*/  @!PT LDS RZ, [RZ] ;  /* 0x00000000fffff984 */ /* 0x000fe20000000800 */
[----:B------:R-:W-:Y:S01]  /*f320*/  @!PT LDS RZ, [RZ] ;  /* 0x00000000fffff984 */ /* 0x000fe20000000800 */
[----:B------:R-:W-:Y:S01]  /*f330*/  @!PT LDS RZ, [RZ] ;  /* 0x00000000fffff984 */ /* 0x000fe20000000800 */
[----:B------:R1:W-:Y:S01]  /*f340*/  @!P0 LDGSTS.E.BYPASS.LTC128B.128 [R205+0x4800], [R146.64] ;  /* 0x0480000092cd8fae */ /* 0x0003e2000b901d54 */
[----:B------:R-:W-:Y:S02]  /*f350*/  @!P0 LEA.HI.X R145, R138, c[0x0][0x16c], R137, 0x1, P4 ;  /* 0x00005b008a918a11 */ /* 0x000fe400020f0c89 */
[----:B------:R-:W-:Y:S01]  /*f360*/  @!P0 IADD3.X R139, R133, UR5, RZ, P3, !PT ;  /* 0x00000005858b8c10 */ /* 0x000fe20009ffe4ff */
[----:B------:R1:W-:Y:S03]  /*f370*/  @P0 STS.128 [R205+0x5000], RZ ;  /* 0x005000ffcd000388 */ /* 0x0003e60000000c00 */
        /* <DEDUP_REMOVED lines=12> */
.L_x_551:
[----:B------:R-:W-:Y:S04]  /*f440*/  DEPBAR.LE SB0, 0x0 ;  /* 0x000080000000791a */ /* 0x000fe80000000000 */
[----:B------:R-:W-:Y:S01]  /*f450*/  BAR.SYNC.DEFER_BLOCKING 0x0 ;  /* 0x0000000000007b1d */ /* 0x000fe20000010000 */
[----:B------:R-:W-:Y:S01]  /*f460*/  SHF.R.S32.HI R134, RZ, 0x1f, R209 ;  /* 0x0000001fff867819 */ /* 0x000fe200000114d1 */
[----:B------:R-:W-:Y:S02]  /*f470*/  IMAD R133, R198, R209, RZ ;  /* 0x000000d1c6857224 */ /* 0x000fe400078e02ff */
[-C--:B------:R-:W-:Y:S04]  /*f480*/  IMAD.WIDE.U32 R240, R209, R199.reuse, R234 ;  /* 0x000000c7d1f07225 */ /* 0x080fe800078e00ea */
[----:B------:R-:W-:Y:S01]  /*f490*/  IMAD R133, R134, R199, R133 ;  /* 0x000000c786857224 */ /* 0x000fe200078e0285 */
[C---:B------:R-:W-:Y:S02]  /*f4a0*/  @!P0 LEA R248, P6, R240.reuse, c[0x0][0x170], 0x1 ;  /* 0x00005c00f0f88a11 */ /* 0x040fe400078c08ff */
[----:B------:R-:W-:Y:S01]  /*f4b0*/  @!P0 IADD3 R135, P1, R201, R240, RZ ;  /* 0x000000f0c9878210 */ /* 0x000fe20007f3e0ff */
[----:B------:R-:W-:Y:S01]  /*f4c0*/  IMAD.IADD R133, R241, 0x1, R133 ;  /* 0x00000001f1857824 */ /* 0x000fe200078e0285 */
[----:B------:R-:W-:Y:S02]  /*f4d0*/  @!P0 IADD3 R237, P4, R240, UR19, RZ ;  /* 0x00000013f0ed8c10 */ /* 0x000fe4000ff9e0ff */
[----:B------:R-:W-:Y:S01]  /*f4e0*/  @!P0 LEA R246, P5, R135, c[0x0][0x170], 0x1 ;  /* 0x00005c0087f68a11 */ /* 0x000fe200078a08ff */
[--C-:B------:R-:W-:Y:S01]  /*f4f0*/  @!P0 IMAD.X R134, R200, 0x1, R133.reuse, P1 ;  /* 0x00000001c8868824 */ /* 0x100fe200008e0685 */
[C---:B------:R-:W-:Y:S02]  /*f500*/  @!P0 LEA.HI.X R249, R240.reuse, c[0x0][0x174], R133, 0x1, P6 ;  /* 0x00005d00f0f98a11 */ /* 0x040fe400030f0c85 */
[----:B------:R-:W-:Y:S02]  /*f510*/  @!P0 LEA R244, P3, R237, c[0x0][0x170], 0x1 ;  /* 0x00005c00edf48a11 */ /* 0x000fe400078608ff */
[----:B------:R-:W-:Y:S02]  /*f520*/  @!P0 LEA.HI.X R247, R135, c[0x0][0x174], R134, 0x1, P5 ;  /* 0x00005d0087f78a11 */ /* 0x000fe400028f0c86 */
[----:B------:R-:W-:Y:S01]  /*f530*/  @!P0 IADD3.X R236, R133, UR18, RZ, P4, !PT ;  /* 0x0000001285ec8c10 */ /* 0x000fe2000a7fe4ff */
[----:B------:R-:W-:Y:S01]  /*f540*/  @P0 STS.128 [R205+0x6000], RZ ;  /* 0x006000ffcd000388 */ /* 0x000fe20000000c00 */
[----:B------:R-:W-:Y:S02]  /*f550*/  @!P0 IADD3 R239, P2, R240, UR26, RZ ;  /* 0x0000001af0ef8c10 */ /* 0x000fe4000ff5e0ff */
[----:B------:R-:W-:Y:S02]  /*f560*/  @!P0 LEA.HI.X R245, R237, c[0x0][0x174], R236, 0x1, P3 ;  /* 0x00005d00edf58a11 */ /* 0x000fe400018f0cec */
[----:B------:R-:W-:Y:S01]  /*f570*/  @!P0 LEA R242, P1, R239, c[0x0][0x170], 0x1 ;  /* 0x00005c00eff28a11 */ /* 0x000fe200078208ff */
[----:B------:R-:W-:Y:S01]  /*f580*/  @!PT LDS RZ, [RZ] ;  /* 0x00000000fffff984 */ /* 0x000fe20000000800 */
[----:B------:R-:W-:Y:S01]  /*f590*/  @!PT LDS RZ, [RZ] ;  /* 0x00000000fffff984 */ /* 0x000fe20000000800 */
[----:B------:R-:W-:Y:S01]  /*f5a0*/  @!PT LDS RZ, [RZ] ;  /* 0x00000000fffff984 */ /* 0x000fe20000000800 */
[----:B------:R1:W-:Y:S01]  /*f5b0*/  @!P0 LDGSTS.E.BYPASS.LTC128B.128 [R205+0x6000], [R248.64] ;  /* 0x06000000f8cd8fae */ /* 0x0003e2000b901d54 */
[----:B------:R-:W-:Y:S04]  /*f5c0*/  @!P0 IADD3.X R238, R133, UR22, RZ, P2, !PT ;  /* 0x0000001685ee8c10 */ /* 0x000fe800097fe4ff */
[----:B------:R-:W-:Y:S01]  /*f5d0*/  @!P0 LEA.HI.X R243, R239, c[0x0][0x174], R238, 0x1, P1 ;  /* 0x00005d00eff38a11 */ /* 0x000fe200008f0cee */
[----:B------:R-:W-:Y:S01]  /*f5e0*/  @P0 STS.128 [R205+0x6800], RZ ;  /* 0x006800ffcd000388 */ /* 0x000fe20000000c00 */
[----:B------:R-:W-:Y:S05]  /*f5f0*/  ISETP.GT.AND P1, PT, R209, RZ, PT ;  /* 0x000000ffd100720c */ /* 0x000fea0003f24270 */
        /* <DEDUP_REMOVED lines=15> */
[----:B-----5:R-:W2:Y:S06]  /*f6f0*/  LDSM.16.M88.4 R140, [R193+0x4000] ;  /* 0x00400000c18c783b */ /* 0x020eac0000000200 */
[----:B------:R-:W3:Y:S06]  /*f700*/  LDSM.16.M88.4 R144, [R194+0x2000] ;  /* 0x00200000c290783b */ /* 0x000eec0000000200 */
[----:B------:R-:W4:Y:S06]  /*f710*/  LDSM.16.M88.4 R148, [R193+0x4800] ;  /* 0x00480000c194783b */ /* 0x000f2c0000000200 */
[----:B------:R-:W0:Y:S06]  /*f720*/  LDGDEPBAR ;  /* 0x00000000000079af */ /* 0x000e2c0000000000 */
[----:B------:R-:W1:Y:S06]  /*f730*/  LDSM.16.M88.4 R152, [R193+0x5000] ;  /* 0x00500000c198783b */ /* 0x000e6c0000000200 */
[----:B------:R-:W1:Y:S06]  /*f740*/  LDSM.16.M88.4 R156, [R193+0x5800] ;  /* 0x00580000c19c783b */ /* 0x000e6c0000000200 */
[----:B------:R-:W-:Y:S01]  /*f750*/  LDSM.16.M88.4 R160, [R192] ;  /* 0x00000000c0a0783b */ /* 0x000fe20000000200 */
[-C--:B--2---:R-:W-:Y:S05]  /*f760*/  HMMA.16816.F32 R4, R136, R140.reuse, RZ ;  /* 0x0000008c8804723c */ /* 0x084fea00000018ff */
[----:B------:R-:W2:Y:S03]  /*f770*/  LDSM.16.M88.4 R164, [R187+0x4000] ;  /* 0x00400000bba4783b */ /* 0x000ea60000000200 */
[C---:B---3--:R-:W-:Y:S03]  /*f780*/  HMMA.16816.F32 R8, R144.reuse, R140, RZ ;  /* 0x0000008c9008723c */ /* 0x048fe600000018ff */
[----:B------:R-:W3:Y:S06]  /*f790*/  LDSM.16.M88.4 R168, [R192+0x2000] ;  /* 0x00200000c0a8783b */ /* 0x000eec0000000200 */
[----:B------:R-:W-:Y:S01]  /*f7a0*/  LDSM.16.M88.4 R172, [R187+0x5000] ;  /* 0x00500000bbac783b */ /* 0x000fe20000000200 */
[-C--:B------:R-:W-:Y:S05]  /*f7b0*/  HMMA.16816.F32 R12, R144, R142.reuse, RZ ;  /* 0x0000008e900c723c */ /* 0x080fea00000018ff */
[----:B------:R-:W-:Y:S03]  /*f7c0*/  LDSM.16.M88.4 R176, [R187+0x5800] ;  /* 0x00580000bbb0783b */ /* 0x000fe60000000200 */
[C---:B------:R-:W-:Y:S03]  /*f7d0*/  HMMA.16816.F32 R16, R136.reuse, R142, RZ ;  /* 0x0000008e8810723c */ /* 0x040fe600000018ff */
[----:B------:R-:W2:Y:S05]  /*f7e0*/  LDSM.16.M88.4 R140, [R187+0x4800] ;  /* 0x00480000bb8c783b */ /* 0x000eaa0000000200 */
[-C--:B----4-:R-:W-:Y:S08]  /*f7f0*/  HMMA.16816.F32 R20, R136, R148.reuse, RZ ;  /* 0x000000948814723c */ /* 0x090ff000000018ff */
[C---:B------:R-:W-:Y:S08]  /*f800*/  HMMA.16816.F32 R24, R144.reuse, R148, RZ ;  /* 0x000000949018723c */ /* 0x040ff000000018ff */
[-C--:B------:R-:W-:Y:S08]  /*f810*/  HMMA.16816.F32 R28, R144, R150.reuse, RZ ;  /* 0x00000096901c723c */ /* 0x080ff000000018ff */
[C---:B------:R-:W-:Y:S01]  /*f820*/  HMMA.16816.F32 R32, R136.reuse, R150, RZ ;  /* 0x000000968820723c */ /* 0x040fe200000018ff */
[----:B------:R-:W-:Y:S07]  /*f830*/  LDSM.16.M88.4 R148, [R191+0x2000] ;  /* 0x00200000bf94783b */ /* 0x000fee0000000200 */
[-C--:B-1----:R-:W-:Y:S08]  /*f840*/  HMMA.16816.F32 R36, R136, R152.reuse, RZ ;  /* 0x000000988824723c */ /* 0x082ff000000018ff */
[C---:B------:R-:W-:Y:S08]  /*f850*/  HMMA.16816.F32 R40, R144.reuse, R152, RZ ;  /* 0x000000989028723c */ /* 0x040ff000000018ff */
[-C--:B------:R-:W-:Y:S08]  /*f860*/  HMMA.16816.F32 R44, R144, R154.reuse, RZ ;  /* 0x0000009a902c723c */ /* 0x080ff000000018ff */
[C---:B------:R-:W-:Y:S01]  /*f870*/  HMMA.16816.F32 R48, R136.reuse, R154, RZ ;  /* 0x0000009a8830723c */ /* 0x040fe200000018ff */
[----:B------:R-:W-:Y:S07]  /*f880*/  LDSM.16.M88.4 R152, [R182] ;  /* 0x00000000b698783b */ /* 0x000fee0000000200 */
[-C--:B------:R-:W-:Y:S08]  /*f890*/  HMMA.16816.F32 R52, R136, R156.reuse, RZ ;  /* 0x0000009c8834723c */ /* 0x080ff000000018ff */
[C---:B------:R-:W-:Y:S08]  /*f8a0*/  HMMA.16816.F32 R56, R144.reuse, R156, RZ ;  /* 0x0000009c9038723c */ /* 0x040ff000000018ff */
[-C--:B------:R-:W-:Y:S01]  /*f8b0*/  HMMA.16816.F32 R60, R144, R158.reuse, RZ ;  /* 0x0000009e903c723c */ /* 0x080fe200000018ff */
[----:B------:R-:W-:Y:S07]  /*f8c0*/  LDSM.16.M88.4 R144, [R190] ;  /* 0x00000000be90783b */ /* 0x000fee0000000200 */
[----:B------:R-:W-:Y:S01]  /*f8d0*/  HMMA.16816.F32 R64, R136, R158, RZ ;  /* 0x0000009e8840723c */ /* 0x000fe200000018ff */
[----:B------:R-:W1:Y:S06]  /*f8e0*/  LDSM.16.M88.4 R136, [R191] ;  /* 0x00000000bf88783b */ /* 0x000e6c0000000200 */
[----:B------:R-:W-:Y:S01]  /*f8f0*/  LDSM.16.M88.4 R156, [R181] ;  /* 0x00000000b59c783b */ /* 0x000fe20000000200 */
[-C--:B--2---:R-:W-:Y:S08]  /*f900*/  HMMA.16816.F32 R4, R160, R164.reuse, R4 ;  /* 0x000000a4a004723c */ /* 0x084ff00000001804 */
[C---:B---3--:R-:W-:Y:S08]  /*f910*/  HMMA.16816.F32 R8, R168.reuse, R164, R8 ;  /* 0x000000a4a808723c */ /* 0x048ff00000001808 */
[-C--:B------:R-:W-:Y:S08]  /*f920*/  HMMA.16816.F32 R12, R168, R166.reuse, R12 ;  /* 0x000000a6a80c723c */ /* 0x080ff0000000180c */
[C---:B------:R-:W-:Y:S01]  /*f930*/  HMMA.16816.F32 R16, R160.reuse, R166, R16 ;  /* 0x000000a6a010723c */ /* 0x040fe20000001810 */
[----:B------:R-:W-:Y:S07]  /*f940*/  LDSM.16.M88.4 R164, [R180] ;  /* 0x00000000b4a4783b */ /* 0x000fee0000000200 */
[-C--:B------:R-:W-:Y:S08]  /*f950*/  HMMA.16816.F32 R20, R160, R140.reuse, R20 ;  /* 0x0000008ca014723c */ /* 0x080ff00000001814 */
[C---:B------:R-:W-:Y:S08]  /*f960*/  HMMA.16816.F32 R24, R168.reuse, R140, R24 ;  /* 0x0000008ca818723c */ /* 0x040ff00000001818 */
[-C--:B------:R-:W-:Y:S08]  /*f970*/  HMMA.16816.F32 R28, R168, R142.reuse, R28 ;  /* 0x0000008ea81c723c */ /* 0x080ff0000000181c */
[C---:B------:R-:W-:Y:S01]  /*f980*/  HMMA.16816.F32 R32, R160.reuse, R142, R32 ;  /* 0x0000008ea020723c */ /* 0x040fe20000001820 */
[----:B------:R-:W2:Y:S07]  /*f990*/  LDSM.16.M88.4 R140, [R183] ;  /* 0x00000000b78c783b */ /* 0x000eae0000000200 */
[-C--:B------:R-:W-:Y:S08]  /*f9a0*/  HMMA.16816.F32 R36, R160, R172.reuse, R36 ;  /* 0x000000aca024723c */ /* 0x080ff00000001824 */
[C---:B------:R-:W-:Y:S08]  /*f9b0*/  HMMA.16816.F32 R40, R168.reuse, R172, R40 ;  /* 0x000000aca828723c */ /* 0x040ff00000001828 */
[-C--:B------:R-:W-:Y:S08]  /*f9c0*/  HMMA.16816.F32 R44, R168, R174.reuse, R44 ;  /* 0x000000aea82c723c */ /* 0x080ff0000000182c */
[C---:B------:R-:W-:Y:S01]  /*f9d0*/  HMMA.16816.F32 R48, R160.reuse, R174, R48 ;  /* 0x000000aea030723c */ /* 0x040fe20000001830 */
[----:B------:R-:W-:Y:S07]  /*f9e0*/  LDSM.16.M88.4 R172, [R180+0x800] ;  /* 0x00080000b4ac783b */ /* 0x000fee0000000200 */
[-C--:B------:R-:W-:Y:S08]  /*f9f0*/  HMMA.16816.F32 R52, R160, R176.reuse, R52 ;  /* 0x000000b0a034723c */ /* 0x080ff00000001834 */
[C---:B------:R-:W-:Y:S08]  /*fa00*/  HMMA.16816.F32 R56, R168.reuse, R176, R56 ;  /* 0x000000b0a838723c */ /* 0x040ff00000001838 */
[-C--:B------:R-:W-:Y:S01]  /*fa10*/  HMMA.16816.F32 R60, R168, R178.reuse, R60 ;  /* 0x000000b2a83c723c */ /* 0x080fe2000000183c */
[----:B------:R-:W-:Y:S07]  /*fa20*/  LDSM.16.M88.4 R168, [R189+0x2000] ;  /* 0x00200000bda8783b */ /* 0x000fee0000000200 */
[----:B------:R-:W-:Y:S01]  /*fa30*/  HMMA.16816.F32 R64, R160, R178, R64 ;  /* 0x000000b2a040723c */ /* 0x000fe20000001840 */
[----:B------:R-:W3:Y:S06]  /*fa40*/  LDSM.16.M88.4 R160, [R189] ;  /* 0x00000000bda0783b */ /* 0x000eec0000000200 */
[----:B------:R-:W4:Y:S01]  /*fa50*/  LDSM.16.M88.4 R176, [R180+0x1000] ;  /* 0x00100000b4b0783b */ /* 0x000f220000000200 */
[-C--:B-1----:R-:W-:Y:S08]  /*fa60*/  HMMA.16816.F32 R4, R136, R144.reuse, R4 ;  /* 0x000000908804723c */ /* 0x082ff00000001804 */
[C---:B------:R-:W-:Y:S08]  /*fa70*/  HMMA.16816.F32 R8, R148.reuse, R144, R8 ;  /* 0x000000909408723c */ /* 0x040ff00000001808 */
[-C--:B------:R-:W-:Y:S08]  /*fa80*/  HMMA.16816.F32 R12, R148, R146.reuse, R12 ;  /* 0x00000092940c723c */ /* 0x080ff0000000180c */
[C---:B------:R-:W-:Y:S01]  /*fa90*/  HMMA.16816.F32 R16, R136.reuse, R146, R16 ;  /* 0x000000928810723c */ /* 0x040fe20000001810 */
[----:B------:R-:W1:Y:S01]  /*faa0*/  LDSM.16.M88.4 R144, [R180+0x1800] ;  /* 0x00180000b490783b */ /* 0x000e620000000200 */
[----:B------:R-:W-:Y:S05]  /*fab0*/  DEPBAR.LE SB0, 0x0 ;  /* 0x000080000000791a */ /* 0x000fea0000000000 */
[----:B------:R-:W-:Y:S01]  /*fac0*/  BAR.SYNC.DEFER_BLOCKING 0x0 ;  /* 0x0000000000007b1d */ /* 0x000fe20000010000 */
[-C--:B--2---:R-:W-:Y:S08]  /*fad0*/  HMMA.16816.F32 R20, R136, R140.reuse, R20 ;  /* 0x0000008c8814723c */ /* 0x084ff00000001814 */
[C---:B------:R-:W-:Y:S08]  /*fae0*/  HMMA.16816.F32 R24, R148.reuse, R140, R24 ;  /* 0x0000008c9418723c */ /* 0x040ff00000001818 */
[-C--:B------:R-:W-:Y:S08]  /*faf0*/  HMMA.16816.F32 R28, R148, R142.reuse, R28 ;  /* 0x0000008e941c723c */ /* 0x080ff0000000181c */
        /* <DEDUP_REMOVED lines=8> */
[----:B------:R-:W-:Y:S08]  /*fb80*/  HMMA.16816.F32 R64, R136, R158, R64 ;  /* 0x0000009e8840723c */ /* 0x000ff00000001840 */
[-C--:B---3--:R-:W-:Y:S08]  /*fb90*/  HMMA.16816.F32 R4, R160, R164.reuse, R4 ;  /* 0x000000a4a004723c */ /* 0x088ff00000001804 */
[C---:B------:R-:W-:Y:S08]  /*fba0*/  HMMA.16816.F32 R8, R168.reuse, R164, R8 ;  /* 0x000000a4a808723c */ /* 0x040ff00000001808 */
[-C--:B------:R-:W-:Y:S08]  /*fbb0*/  HMMA.16816.F32 R12, R168, R166.reuse, R12 ;  /* 0x000000a6a80c723c */ /* 0x080ff0000000180c */
[C---:B------:R-:W-:Y:S08]  /*fbc0*/  HMMA.16816.F32 R16, R160.reuse, R166, R16 ;  /* 0x000000a6a010723c */ /* 0x040ff00000001810 */
[-C--:B------:R-:W-:Y:S08]  /*fbd0*/  HMMA.16816.F32 R20, R160, R172.reuse, R20 ;  /* 0x000000aca014723c */ /* 0x080ff00000001814 */
[C---:B------:R-:W-:Y:S08]  /*fbe0*/  HMMA.16816.F32 R24, R168.reuse, R172, R24 ;  /* 0x000000aca818723c */ /* 0x040ff00000001818 */
[-C--:B------:R-:W-:Y:S08]  /*fbf0*/  HMMA.16816.F32 R28, R168, R174.reuse, R28 ;  /* 0x000000aea81c723c */ /* 0x080ff0000000181c */
[C---:B------:R-:W-:Y:S08]  /*fc00*/  HMMA.16816.F32 R32, R160.reuse, R174, R32 ;  /* 0x000000aea020723c */ /* 0x040ff00000001820 */
[-C--:B----4-:R-:W-:Y:S08]  /*fc10*/  HMMA.16816.F32 R36, R160, R176.reuse, R36 ;  /* 0x000000b0a024723c */ /* 0x090ff00000001824 */
[C---:B------:R-:W-:Y:S08]  /*fc20*/  HMMA.16816.F32 R40, R168.reuse, R176, R40 ;  /* 0x000000b0a828723c */ /* 0x040ff00000001828 */
[-C--:B------:R-:W-:Y:S08]  /*fc30*/  HMMA.16816.F32 R44, R168, R178.reuse, R44 ;  /* 0x000000b2a82c723c */ /* 0x080ff0000000182c */
[C---:B------:R-:W-:Y:S08]  /*fc40*/  HMMA.16816.F32 R48, R160.reuse, R178, R48 ;  /* 0x000000b2a030723c */ /* 0x040ff00000001830 */
[-C--:B-1----:R-:W-:Y:S08]  /*fc50*/  HMMA.16816.F32 R52, R160, R144.reuse, R52 ;  /* 0x00000090a034723c */ /* 0x082ff00000001834 */
[C---:B------:R-:W-:Y:S08]  /*fc60*/  HMMA.16816.F32 R56, R168.reuse, R144, R56 ;  /* 0x00000090a838723c */ /* 0x040ff00000001838 */
[-C--:B------:R-:W-:Y:S08]  /*fc70*/  HMMA.16816.F32 R60, R168, R146.reuse, R60 ;  /* 0x00000092a83c723c */ /* 0x080ff0000000183c */
[----:B------:R-:W-:Y:S01]  /*fc80*/  HMMA.16816.F32 R64, R160, R146, R64 ;  /* 0x00000092a040723c */ /* 0x000fe20000001840 */
[----:B------:R-:W-:-:S07]  /*fc90*/  @P1 BRA `(.L_x_553) ;  /* 0xfffff4e000001947 */ /* 0x000fce000383ffff */
.L_x_552:
[----:B------:R-:W-:Y:S01]  /*fca0*/  FMNMX.FTZ R134, R4, R132, !PT ;  /* 0x0000008404867209 */ /* 0x000fe20007810000 */
[----:B------:R-:W-:Y:S01]  /*fcb0*/  IMAD.SHL.U32 R237, R209, 0x2, RZ ;  /* 0x00000002d1ed7824 */ /* 0x000fe200078e00ff */
        /* <DEDUP_REMOVED lines=47> */
[--C-:B------:R-:W-:Y:S02]  /*ffb0*/  LOP3.LUT R242, R229, UR14, R232.reuse, 0x96, !PT ;  /* 0x0000000ee5f27c12 */ /* 0x100fe4000f8e96e8 */
[----:B-1----:R-:W-:Y:S01]  /*ffc0*/  FMNMX.FTZ R142, R61, R140, !PT ;  /* 0x0000008c3d8e7209 */ /* 0x002fe20007810000 */
[----:B------:R-:W1:Y:S01]  /*ffd0*/  SHFL.BFLY PT, R134, R139, 0x2, 0x1f ;  /* 0x0c401f008b867f89 */ /* 0x000e6200000e0000 */
[----:B------:R-:W-:Y:S01]  /*ffe0*/  FMNMX.FTZ R140, R10, R0, !PT ;  /* 0x000000000a8c7209 */ /* 0x000fe20007810000 */
[----:B------:R-:W-:Y:S01]  /*fff0*/  IMAD.WIDE.U32 R242, R242, -0x326172a9, RZ ;  /* 0xcd9e8d57f2f27825 */ /* 0x000fe200078e00ff */
[----:B------:R-:W-:Y:S02]  /*10000*/  LOP3.LUT R240, R225, UR14, R232, 0x96, !PT ;  /* 0x0000000ee1f07c12 */ /* 0x000fe4000f8e96e8 */
[----:B------:R-:W-:Y:S03]  /*10010*/  IADD3 R209, R209, -0x1, RZ ;  /* 0xffffffffd1d17810 */ /* 0x000fe60007ffe0ff */
[----:B------:R-:W3:Y:S01]  /*10020*/  SHFL.BFLY PT, R133, R142, 0x2, 0x1f ;  /* 0x0c401f008e857f89 */ /* 0x000ee200000e0000 */
[----:B------:R-:W-:Y:S01]  /*10030*/  IMAD.WIDE.U32 R240, R240, -0x326172a9, RZ ;  /* 0xcd9e8d57f0f07825 */ /* 0x000fe200078e00ff */
[----:B--2---:R-:W-:Y:S06]  /*10040*/  FMNMX.FTZ R136, R138, R135, !PT ;  /* 0x000000878a887209 */ /* 0x004fec0007810000 */
[----:B------:R-:W2:Y:S01]  /*10050*/  SHFL.BFLY PT, R135, R136, 0x1, 0x1f ;  /* 0x0c201f0088877f89 */ /* 0x000ea200000e0000 */
[----:B-1----:R-:W-:Y:S07]  /*10060*/  FMNMX.FTZ R141, R139, R134, !PT ;  /* 0x000000868b8d7209 */ /* 0x002fee0007810000 */
[----:B------:R-:W1:Y:S01]  /*10070*/  SHFL.BFLY PT, R134, R141, 0x1, 0x1f ;  /* 0x0c201f008d867f89 */ /* 0x000e6200000e0000 */
[----:B---3--:R-:W-:Y:S02]  /*10080*/  FMNMX.FTZ R138, R142, R133, !PT ;  /* 0x000000858e8a7209 */ /* 0x008fe40007810000 */
[----:B------:R-:W-:Y:S05]  /*10090*/  FMNMX.FTZ R133, R11, R140, !PT ;  /* 0x0000008c0b857209 */ /* 0x000fea0007810000 */
[----:B------:R-:W3:Y:S01]  /*100a0*/  SHFL.BFLY PT, R137, R138, 0x1, 0x1f ;  /* 0x0c201f008a897f89 */ /* 0x000ee200000e0000 */
[----:B------:R-:W-:Y:S04]  /*100b0*/  FMNMX.FTZ R140, R14, R133, !PT ;  /* 0x000000850e8c7209 */ /* 0x000fe80007810000 */
[----:B------:R-:W-:Y:S02]  /*100c0*/  FMNMX.FTZ R133, R15, R140, !PT ;  /* 0x0000008c0f857209 */ /* 0x000fe40007810000 */
[----:B--2---:R-:W-:Y:S02]  /*100d0*/  FMNMX.FTZ R135, R136, R135, !PT ;  /* 0x0000008788877209 */ /* 0x004fe40007810000 */
[----:B------:R-:W-:Y:S02]  /*100e0*/  FMNMX.FTZ R140, R26, R133, !PT ;  /* 0x000000851a8c7209 */ /* 0x000fe40007810000 */
[C---:B------:R-:W-:Y:S01]  /*100f0*/  FSETP.NEU.FTZ.AND P2, PT, R135.reuse, -INF , PT ;  /* 0xff8000008700780b */ /* 0x040fe20003f5d000 */
[----:B------:R-:W-:Y:S01]  /*10100*/  FADD.FTZ R133, -R135, R132 ;  /* 0x0000008487857221 */ /* 0x000fe20000010100 */
[----:B------:R-:W-:Y:S01]  /*10110*/  FMNMX.FTZ R139, R27, R140, !PT ;  /* 0x0000008c1b8b7209 */ /* 0x000fe20007810000 */
[----:B------:R-:W-:Y:S01]  /*10120*/  FMUL.FTZ R174, R135, c[0x0][0x23c] ;  /* 0x00008f0087ae7a20 */ /* 0x000fe20000410000 */
[----:B-1----:R-:W-:Y:S01]  /*10130*/  FMNMX.FTZ R134, R141, R134, !PT ;  /* 0x000000868d867209 */ /* 0x002fe20007810000 */
[----:B------:R-:W-:Y:S01]  /*10140*/  FMUL.FTZ R132, R133, c[0x0][0x23c] ;  /* 0x00008f0085847a20 */ /* 0x000fe20000410000 */
[----:B------:R-:W-:Y:S01]  /*10150*/  FMNMX.FTZ R136, R30, R139, !PT ;  /* 0x0000008b1e887209 */ /* 0x000fe20007810000 */
[----:B------:R-:W-:Y:S01]  /*10160*/  LDSM.16.MT88.4 R140, [R188+0x6000] ;  /* 0x00600000bc8c783b */ /* 0x000fe20000004200 */
[----:B------:R-:W-:Y:S01]  /*10170*/  FSEL R174, R174, RZ, P2 ;  /* 0x000000ffaeae7208 */ /* 0x000fe20001000000 */
[----:B------:R-:W-:Y:S01]  /*10180*/  FMUL.FTZ R172, R134, c[0x0][0x23c] ;  /* 0x00008f0086ac7a20 */ /* 0x000fe20000410000 */
[----:B------:R-:W-:Y:S01]  /*10190*/  FMNMX.FTZ R139, R31, R136, !PT ;  /* 0x000000881f8b7209 */ /* 0x000fe20007810000 */
[----:B------:R-:W1:Y:S01]  /*101a0*/  MUFU.EX2 R132, R132 ;  /* 0x0000008400847308 */ /* 0x000e620000000800 */
[----:B---3--:R-:W-:Y:S01]  /*101b0*/  FMNMX.FTZ R133, R138, R137, !PT ;  /* 0x000000898a857209 */ /* 0x008fe20007810000 */
[----:B------:R-:W-:Y:S01]  /*101c0*/  FADD.FTZ R136, -R134, R3 ;  /* 0x0000000386887221 */ /* 0x000fe20000010100 */
[----:B------:R-:W-:Y:S01]  /*101d0*/  FMNMX.FTZ R138, R42, R139, !PT ;  /* 0x0000008b2a8a7209 */ /* 0x000fe20007810000 */
[----:B------:R-:W-:Y:S01]  /*101e0*/  FFMA.FTZ R148, R16, c[0x0][0x23c], -R174 ;  /* 0x00008f0010947a23 */ /* 0x000fe200000108ae */
[----:B------:R-:W-:Y:S01]  /*101f0*/  FSETP.NEU.FTZ.AND P2, PT, R134, -INF , PT ;  /* 0xff8000008600780b */ /* 0x000fe20003f5d000 */
[----:B------:R-:W-:Y:S01]  /*10200*/  FMUL.FTZ R3, R136, c[0x0][0x23c] ;  /* 0x00008f0088037a20 */ /* 0x000fe20000410000 */
[----:B------:R-:W-:Y:S01]  /*10210*/  FMNMX.FTZ R137, R43, R138, !PT ;  /* 0x0000008a2b897209 */ /* 0x000fe20007810000 */
[C---:B------:R-:W-:Y:S01]  /*10220*/  FADD.FTZ R136, -R133.reuse, R2 ;  /* 0x0000000285887221 */ /* 0x040fe20000010100 */
[----:B------:R-:W-:Y:S01]  /*10230*/  FSEL R172, R172, RZ, P2 ;  /* 0x000000ffacac7208 */ /* 0x000fe20001000000 */
[----:B------:R-:W-:Y:S01]  /*10240*/  MUFU.EX2 R148, R148 ;  /* 0x0000009400947308 */ /* 0x000fe20000000800 */
[----:B------:R-:W-:Y:S01]  /*10250*/  FMNMX.FTZ R138, R46, R137, !PT ;  /* 0x000000892e8a7209 */ /* 0x000fe20007810000 */
[----:B------:R-:W-:Y:S01]  /*10260*/  FMUL.FTZ R2, R136, c[0x0][0x23c] ;  /* 0x00008f0088027a20 */ /* 0x000fe20000410000 */
[----:B------:R-:W-:Y:S01]  /*10270*/  FSETP.NEU.FTZ.AND P2, PT, R133, -INF , PT ;  /* 0xff8000008500780b */ /* 0x000fe20003f5d000 */
[----:B------:R-:W-:Y:S01]  /*10280*/  FFMA.FTZ R149, R17, c[0x0][0x23c], -R174 ;  /* 0x00008f0011957a23 */ /* 0x000fe200000108ae */
[----:B------:R-:W-:Y:S01]  /*10290*/  FMNMX.FTZ R137, R47, R138, !PT ;  /* 0x0000008a2f897209 */ /* 0x000fe20007810000 */
[--C-:B------:R-:W-:Y:S01]  /*102a0*/  FFMA.FTZ R150, R18, c[0x0][0x23c], -R172.reuse ;  /* 0x00008f0012967a23 */ /* 0x100fe200000108ac */
[----:B------:R-:W-:Y:S01]  /*102b0*/  LOP3.LUT R18, R233, UR25, R237, 0x96, !PT ;  /* 0x00000019e9127c12 */ /* 0x000fe2000f8e96ed */
[--C-:B------:R-:W-:Y:S01]  /*102c0*/  FFMA.FTZ R151, R19, c[0x0][0x23c], -R172.reuse ;  /* 0x00008f0013977a23 */ /* 0x100fe200000108ac */
[----:B------:R-:W-:Y:S01]  /*102d0*/  FMNMX.FTZ R136, R58, R137, !PT ;  /* 0x000000893a887209 */ /* 0x000fe20007810000 */
[----:B------:R-:W-:Y:S01]  /*102e0*/  MUFU.EX2 R149, R149 ;  /* 0x0000009500957308 */ /* 0x000fe20000000800 */
[--C-:B------:R-:W-:Y:S01]  /*102f0*/  FFMA.FTZ R155, R7, c[0x0][0x23c], -R172.reuse ;  /* 0x00008f00079b7a23 */ /* 0x100fe200000108ac */
[----:B------:R-:W-:Y:S01]  /*10300*/  IADD3 R237, R237, 0x1, RZ ;  /* 0x00000001eded7810 */ /* 0x000fe20007ffe0ff */
[----:B------:R-:W-:Y:S01]  /*10310*/  IMAD.WIDE.U32 R178, R18, -0x326172a9, RZ ;  /* 0xcd9e8d5712b27825 */ /* 0x000fe200078e00ff */
[----:B------:R-:W-:Y:S02]  /*10320*/  FMNMX.FTZ R137, R59, R136, !PT ;  /* 0x000000883b897209 */ /* 0x000fe40007810000 */
[----:B------:R-:W-:Y:S01]  /*10330*/  LOP3.LUT R237, R233, UR25, R237, 0x96, !PT ;  /* 0x00000019e9ed7c12 */ /* 0x000fe2000f8e96ed */
[----:B------:R-:W-:Y:S01]  /*10340*/  FFMA.FTZ R248, R67, c[0x0][0x23c], -R172 ;  /* 0x00008f0043f87a23 */ /* 0x000fe200000108ac */
[----:B------:R-:W-:Y:S01]  /*10350*/  FMNMX.FTZ R136, R62, R137, !PT ;  /* 0x000000893e887209 */ /* 0x000fe20007810000 */
[----:B------:R-:W-:Y:S01]  /*10360*/  FFMA.FTZ R164, R32, c[0x0][0x23c], -R174 ;  /* 0x00008f0020a47a23 */ /* 0x000fe200000108ae */
[----:B------:R-:W-:Y:S01]  /*10370*/  MUFU.EX2 R150, R150 ;  /* 0x0000009600967308 */ /* 0x000fe20000000800 */
[----:B------:R-:W-:Y:S01]  /*10380*/  LOP3.LUT R244, R243, UR13, R178, 0x96, !PT ;  /* 0x0000000df3f47c12 */ /* 0x000fe2000f8e96b2 */
[----:B------:R-:W-:Y:S01]  /*10390*/  FMUL.FTZ R167, R133, c[0x0][0x23c] ;  /* 0x00008f0085a77a20 */ /* 0x000fe20000410000 */
[----:B------:R-:W-:Y:S01]  /*103a0*/  FMNMX.FTZ R16, R63, R136, !PT ;  /* 0x000000883f107209 */ /* 0x000fe20007810000 */
[----:B-1----:R-:W-:Y:S01]  /*103b0*/  FMUL.FTZ R32, R132, R116 ;  /* 0x0000007484207220 */ /* 0x002fe20000410000 */
[----:B------:R-:W-:Y:S01]  /*103c0*/  LOP3.LUT R19, R179, UR15, R230, 0x96, !PT ;  /* 0x0000000fb3137c12 */ /* 0x000fe2000f8e96e6 */
[----:B------:R-:W-:Y:S01]  /*103d0*/  IMAD.WIDE.U32 R244, R244, -0x2daee0ad, RZ ;  /* 0xd2511f53f4f47825 */ /* 0x000fe200078e00ff */
[----:B------:R-:W-:Y:S01]  /*103e0*/  LOP3.LUT R178, R241, UR13, R178, 0x96, !PT ;  /* 0x0000000df1b27c12 */ /* 0x000fe2000f8e96b2 */
[----:B------:R-:W1:Y:S01]  /*103f0*/  SHFL.BFLY PT, R17, R16, 0x2, 0x1f ;  /* 0x0c401f0010117f89 */ /* 0x000e6200000e0000 */
[----:B------:R-:W-:Y:S01]  /*10400*/  LOP3.LUT R18, R179, UR15, R226, 0x96, !PT ;  /* 0x0000000fb3127c12 */ /* 0x000fe2000f8e96e2 */
[----:B------:R-:W-:Y:S01]  /*10410*/  MUFU.EX2 R151, R151 ;  /* 0x0000009700977308 */ /* 0x000fe20000000800 */
[----:B------:R-:W-:Y:S01]  /*10420*/  IMAD.WIDE.U32 R238, R19, -0x2daee0ad, RZ ;  /* 0xd2511f5313ee7825 */ /* 0x000fe200078e00ff */
[----:B------:R-:W-:Y:S03]  /*10430*/  FSEL R167, R167, RZ, P2 ;  /* 0x000000ffa7a77208 */ /* 0x000fe60001000000 */
[----:B------:R-:W-:Y:S01]  /*10440*/  IMAD.WIDE.U32 R168, R18, -0x2daee0ad, RZ ;  /* 0xd2511f5312a87825 */ /* 0x000fe200078e00ff */
[----:B------:R-:W-:Y:S02]  /*10450*/  LOP3.LUT R238, R245, UR10, R238, 0x96, !PT ;  /* 0x0000000af5ee7c12 */ /* 0x000fe4000f8e96ee */
[----:B------:R-:W-:Y:S01]  /*10460*/  LOP3.LUT R7, R239, UR12, R228, 0x96, !PT ;  /* 0x0000000cef077c12 */ /* 0x000fe2000f8e96e4 */
[----:B------:R-:W-:Y:S01]  /*10470*/  IMAD.WIDE.U32 R178, R178, -0x2daee0ad, RZ ;  /* 0xd2511f53b2b27825 */ /* 0x000fe200078e00ff */
[----:B------:R-:W-:Y:S01]  /*10480*/  MUFU.EX2 R155, R155 ;  /* 0x0000009b009b7308 */ /* 0x000fe20000000800 */
[----:B------:R-:W-:Y:S02]  /*10490*/  LOP3.LUT R18, R169, UR12, R224, 0x96, !PT ;  /* 0x0000000ca9127c12 */ /* 0x000fe4000f8e96e0 */
[----:B------:R-:W-:Y:S01]  /*104a0*/  IMAD.WIDE.U32 R238, R238, -0x326172a9, RZ ;  /* 0xcd9e8d57eeee7825 */ /* 0x000fe200078e00ff */
[----:B------:R-:W-:Y:S03]  /*104b0*/  LOP3.LUT R168, R179, UR10, R168, 0x96, !PT ;  /* 0x0000000ab3a87c12 */ /* 0x000fe6000f8e96a8 */
[----:B------:R-:W-:Y:S03]  /*104c0*/  IMAD.WIDE.U32 R176, R7, -0x326172a9, RZ ;  /* 0xcd9e8d5707b07825 */ /* 0x000fe600078e00ff */
[----:B------:R-:W2:Y:S01]  /*104d0*/  MUFU.EX2 R3, R3 ;  /* 0x0000000300037308 */ /* 0x000ea20000000800 */
[----:B------:R-:W-:Y:S01]  /*104e0*/  IMAD.WIDE.U32 R168, R168, -0x326172a9, RZ ;  /* 0xcd9e8d57a8a87825 */ /* 0x000fe200078e00ff */
[----:B-1----:R-:W-:Y:S02]  /*104f0*/  FMNMX.FTZ R17, R16, R17, !PT ;  /* 0x0000001110117209 */ /* 0x002fe40007810000 */
[----:B------:R-:W-:Y:S01]  /*10500*/  LOP3.LUT R176, R239, UR9, R176, 0x96, !PT ;  /* 0x00000009efb07c12 */ /* 0x000fe2000f8e96b0 */
[----:B------:R-:W-:Y:S02]  /*10510*/  IMAD.WIDE.U32 R18, R18, -0x326172a9, RZ ;  /* 0xcd9e8d5712127825 */ /* 0x000fe400078e00ff */
[----:B------:R-:W1:Y:S02]  /*10520*/  SHFL.BFLY PT, R16, R17, 0x1, 0x1f ;  /* 0x0c201f0011107f89 */ /* 0x000e6400000e0000 */
[--C-:B------:R-:W-:Y:S01]  /*10530*/  FFMA.FTZ R157, R13, c[0x0][0x23c], -R167.reuse ;  /* 0x00008f000d9d7a23 */ /* 0x100fe200000108a7 */
[----:B------:R-:W3:Y:S01]  /*10540*/  MUFU.EX2 R2, R2 ;  /* 0x0000000200027308 */ /* 0x000ee20000000800 */
[--C-:B------:R-:W-:Y:S01]  /*10550*/  FFMA.FTZ R156, R12, c[0x0][0x23c], -R167.reuse ;  /* 0x00008f000c9c7a23 */ /* 0x100fe200000108a7 */
[----:B------:R-:W-:Y:S01]  /*10560*/  LOP3.LUT R170, R169, UR9, R18, 0x96, !PT ;  /* 0x00000009a9aa7c12 */ /* 0x000fe2000f8e9612 */
[----:B------:R-:W-:Y:S01]  /*10570*/  FFMA.FTZ R154, R6, c[0x0][0x23c], -R172 ;  /* 0x00008f00069a7a23 */ /* 0x000fe200000108ac */
[----:B------:R-:W-:Y:S01]  /*10580*/  LOP3.LUT R12, R19, UR11, R240, 0x96, !PT ;  /* 0x0000000b130c7c12 */ /* 0x000fe2000f8e96f0 */
[--C-:B------:R-:W-:Y:S02]  /*10590*/  FFMA.FTZ R152, R4, c[0x0][0x23c], -R174.reuse ;  /* 0x00008f0004987a23 */ /* 0x100fe400000108ae */
[----:B------:R-:W-:Y:S03]  /*105a0*/  IMAD.WIDE.U32 R170, R170, -0x2daee0ad, RZ ;  /* 0xd2511f53aaaa7825 */ /* 0x000fe600078e00ff */
[----:B------:R-:W4:Y:S01]  /*105b0*/  MUFU.EX2 R154, R154 ;  /* 0x0000009a009a7308 */ /* 0x000f220000000800 */
[----:B------:R-:W-:Y:S04]  /*105c0*/  IMAD.WIDE.U32 R18, R12, -0x2daee0ad, RZ ;  /* 0xd2511f530c127825 */ /* 0x000fe800078e00ff */
[----:B------:R-:W-:Y:S01]  /*105d0*/  FFMA.FTZ R153, R5, c[0x0][0x23c], -R174 ;  /* 0x00008f0005997a23 */ /* 0x000fe200000108ae */
[----:B------:R-:W-:Y:S01]  /*105e0*/  LOP3.LUT R12, R171, UR6, R18, 0x96, !PT ;  /* 0x00000006ab0c7c12 */ /* 0x000fe2000f8e9612 */
[--C-:B------:R-:W-:Y:S01]  /*105f0*/  FFMA.FTZ R160, R8, c[0x0][0x23c], -R167.reuse ;  /* 0x00008f0008a07a23 */ /* 0x100fe200000108a7 */
[----:B------:R-:W-:Y:S01]  /*10600*/  LOP3.LUT R178, R19, UR8, R178, 0x96, !PT ;  /* 0x0000000813b27c12 */ /* 0x000fe2000f8e96b2 */
[--C-:B------:R-:W-:Y:S01]  /*10610*/  FFMA.FTZ R161, R9, c[0x0][0x23c], -R167.reuse ;  /* 0x00008f0009a17a23 */ /* 0x100fe200000108a7 */
[----:B------:R-:W-:Y:S01]  /*10620*/  MUFU.EX2 R156, R156 ;  /* 0x0000009c009c7308 */ /* 0x000fe20000000800 */
[----:B-1----:R-:W-:Y:S01]  /*10630*/  FMNMX.FTZ R7, R17, R16, !PT ;  /* 0x0000001011077209 */ /* 0x002fe20007810000 */
[----:B------:R-:W-:Y:S01]  /*10640*/  FFMA.FTZ R165, R33, c[0x0][0x23c], -R174 ;  /* 0x00008f0021a57a23 */ /* 0x000fe200000108ae */
[----:B------:R-:W-:Y:S01]  /*10650*/  LOP3.LUT R16, R177, UR11, R242, 0x96, !PT ;  /* 0x0000000bb1107c12 */ /* 0x000fe2000f8e96f2 */
[----:B------:R-:W-:Y:S01]  /*10660*/  IMAD.WIDE.U32 R176, R176, -0x2daee0ad, RZ ;  /* 0xd2511f53b0b07825 */ /* 0x000fe200078e00ff */
[C---:B------:R-:W-:Y:S03]  /*10670*/  FSETP.NEU.FTZ.AND P2, PT, R7.reuse, -INF , PT ;  /* 0xff8000000700780b */ /* 0x040fe60003f5d000 */
[----:B------:R-:W-:Y:S02]  /*10680*/  IMAD.WIDE.U32 R16, R16, -0x2daee0ad, RZ ;  /* 0xd2511f5310107825 */ /* 0x000fe400078e00ff */
[----:B------:R-:W1:Y:S02]  /*10690*/  MUFU.EX2 R157, R157 ;  /* 0x0000009d009d7308 */ /* 0x000e640000000800 */
[----:B------:R-:W-:Y:S01]  /*106a0*/  FMUL.FTZ R166, R7, c[0x0][0x23c] ;  /* 0x00008f0007a67a20 */ /* 0x000fe20000410000 */
[----:B------:R-:W-:Y:S01]  /*106b0*/  LOP3.LUT R13, R177, UR6, R16, 0x96, !PT ;  /* 0x00000006b10d7c12 */ /* 0x000fe2000f8e9610 */
[----:B------:R-:W-:Y:S01]  /*106c0*/  IMAD.WIDE.U32 R136, R12, -0x326172a9, RZ ;  /* 0xcd9e8d570c887825 */ /* 0x000fe200078e00ff */
[----:B------:R-:W-:Y:S02]  /*106d0*/  LOP3.LUT R244, R17, UR8, R244, 0x96, !PT ;  /* 0x0000000811f47c12 */ /* 0x000fe4000f8e96f4 */
[----:B------:R-:W-:Y:S01]  /*106e0*/  FSEL R166, R166, RZ, P2 ;  /* 0x000000ffa6a67208 */ /* 0x000fe20001000000 */
[----:B------:R-:W-:Y:S01]  /*106f0*/  IMAD.WIDE.U32 R16, R13, -0x326172a9, RZ ;  /* 0xcd9e8d570d107825 */ /* 0x000fe200078e00ff */
[----:B------:R-:W-:Y:S01]  /*10700*/  LOP3.LUT R146, R136, 0xff, RZ, 0xc0, !PT ;  /* 0x000000ff88927812 */ /* 0x000fe200078ec0ff */
[----:B------:R-:W-:Y:S01]  /*10710*/  MUFU.EX2 R152, R152 ;  /* 0x0000009800987308 */ /* 0x000fe20000000800 */
[----:B------:R-:W-:Y:S01]  /*10720*/  SHF.R.U32.HI R12, RZ, 0x18, R136 ;  /* 0x00000018ff0c7819 */ /* 0x000fe20000011688 */
[----:B------:R-:W-:Y:S01]  /*10730*/  IMAD.WIDE.U32 R244, R244, -0x326172a9, RZ ;  /* 0xcd9e8d57f4f47825 */ /* 0x000fe200078e00ff */
[----:B------:R-:W-:Y:S02]  /*10740*/  SHF.R.U32.HI R13, RZ, 0x10, R16 ;  /* 0x00000010ff0d7819 */ /* 0x000fe40000011610 */
[----:B------:R-:W-:Y:S01]  /*10750*/  LOP3.LUT R19, R16, 0xffff, RZ, 0xc0, !PT ;  /* 0x0000ffff10137812 */ /* 0x000fe200078ec0ff */
[----:B------:R-:W-:Y:S01]  /*10760*/  FFMA.FTZ R158, R14, c[0x0][0x23c], -R166 ;  /* 0x00008f000e9e7a23 */ /* 0x000fe200000108a6 */
[----:B------:R-:W-:Y:S01]  /*10770*/  LOP3.LUT R14, R17, UR16, R244, 0x96, !PT ;  /* 0x00000010110e7c12 */ /* 0x000fe2000f8e96f4 */
[----:B------:R-:W-:Y:S01]  /*10780*/  FFMA.FTZ R159, R15, c[0x0][0x23c], -R166 ;  /* 0x00008f000f9f7a23 */ /* 0x000fe200000108a6 */
[----:B------:R-:W-:Y:S01]  /*10790*/  LOP3.LUT R138, R16, 0xff, RZ, 0xc0, !PT ;  /* 0x000000ff108a7812 */ /* 0x000fe200078ec0ff */
[----:B------:R-:W5:Y:S01]  /*107a0*/  MUFU.EX2 R153, R153 ;  /* 0x0000009900997308 */ /* 0x000f620000000800 */
[----:B------:R-:W-:Y:S01]  /*107b0*/  SHF.R.U32.HI R16, RZ, 0x18, R16 ;  /* 0x00000018ff107819 */ /* 0x000fe20000011610 */
[--C-:B------:R-:W-:Y:S01]  /*107c0*/  FFMA.FTZ R162, R10, c[0x0][0x23c], -R166.reuse ;  /* 0x00008f000aa27a23 */ /* 0x100fe200000108a6 */
[----:B------:R-:W-:Y:S01]  /*107d0*/  LOP3.LUT R13, R13, 0xff, RZ, 0xc0, !PT ;  /* 0x000000ff0d0d7812 */ /* 0x000fe200078ec0ff */
[----:B------:R-:W-:Y:S01]  /*107e0*/  FFMA.FTZ R163, R11, c[0x0][0x23c], -R166 ;  /* 0x00008f000ba37a23 */ /* 0x000fe200000108a6 */
[----:B------:R-:W-:Y:S01]  /*107f0*/  SHF.R.U32.HI R9, RZ, 0x10, R14 ;  /* 0x00000010ff097819 */ /* 0x000fe2000001160e */
[----:B------:R-:W-:Y:S01]  /*10800*/  IMAD.WIDE.U32 R178, R178, -0x326172a9, RZ ;  /* 0xcd9e8d57b2b27825 */ /* 0x000fe200078e00ff */
[----:B------:R-:W-:Y:S02]  /*10810*/  PRMT R16, R13, 0x5410, R16 ;  /* 0x000054100d107816 */ /* 0x000fe40000000010 */
[----:B------:R-:W-:Y:S01]  /*10820*/  LOP3.LUT R13, R14, 0xffff, RZ, 0xc0, !PT ;  /* 0x0000ffff0e0d7812 */ /* 0x000fe200078ec0ff */
[----:B------:R-:W-:Y:S01]  /*10830*/  MUFU.EX2 R158, R158 ;  /* 0x0000009e009e7308 */ /* 0x000fe20000000800 */
[----:B------:R-:W-:Y:S01]  /*10840*/  FMUL.FTZ R33, R132, R117 ;  /* 0x0000007584217220 */ /* 0x000fe20000410000 */
[--C-:B------:R-:W-:Y:S01]  /*10850*/  HSET2.LE.AND R139, R16, R207.reuse, PT ;  /* 0x000000cf108b7233 */ /* 0x100fe20003803000 */
[----:B------:R-:W-:Y:S01]  /*10860*/  FFMA.FTZ R244, R46, c[0x0][0x23c], -R166 ;  /* 0x00008f002ef47a23 */ /* 0x000fe200000108a6 */
[----:B------:R-:W-:Y:S01]  /*10870*/  LOP3.LUT R17, R136, 0xffff, RZ, 0xc0, !PT ;  /* 0x0000ffff88117812 */ /* 0x000fe200078ec0ff */
[----:B------:R-:W-:Y:S01]  /*10880*/  FFMA.FTZ R169, R23, c[0x0][0x23c], -R172 ;  /* 0x00008f0017a97a23 */ /* 0x000fe200000108ac */
[----:B------:R-:W-:Y:S01]  /*10890*/  LOP3.LUT R8, R137, UR16, R178, 0x96, !PT ;  /* 0x0000001089087c12 */ /* 0x000fe2000f8e96b2 */
[----:B--2---:R-:W-:Y:S01]  /*108a0*/  FMUL.FTZ R23, R3, R115 ;  /* 0x0000007303177220 */ /* 0x004fe20000410000 */
[----:B------:R-:W-:Y:S01]  /*108b0*/  LOP3.LUT R9, R9, 0xff, RZ, 0xc0, !PT ;  /* 0x000000ff09097812 */ /* 0x000fe200078ec0ff */
[----:B------:R-:W-:Y:S01]  /*108c0*/  FFMA.FTZ R171, R25, c[0x0][0x23c], -R167 ;  /* 0x00008f0019ab7a23 */ /* 0x000fe200000108a7 */
[----:B------:R-:W2:Y:S01]  /*108d0*/  MUFU.EX2 R159, R159 ;  /* 0x0000009f009f7308 */ /* 0x000ea20000000800 */
[C---:B---3--:R-:W-:Y:S01]  /*108e0*/  FMUL.FTZ R96, R2.reuse, R96 ;  /* 0x0000006002607220 */ /* 0x048fe20000410000 */
[----:B------:R-:W-:Y:S01]  /*108f0*/  SHF.R.U32.HI R11, RZ, 0x18, R8 ;  /* 0x00000018ff0b7819 */ /* 0x000fe20000011608 */
[----:B------:R-:W-:Y:S01]  /*10900*/  FMUL.FTZ R97, R2, R97 ;  /* 0x0000006102617220 */ /* 0x000fe20000410000 */
[----:B------:R-:W-:Y:S01]  /*10910*/  SHF.R.U32.HI R19, RZ, 0x8, R19 ;  /* 0x00000008ff137819 */ /* 0x000fe20000011613 */
[----:B------:R-:W-:Y:S01]  /*10920*/  FFMA.FTZ R239, R44, c[0x0][0x23c], -R167 ;  /* 0x00008f002cef7a23 */ /* 0x000fe200000108a7 */
[----:B------:R-:W-:Y:S01]  /*10930*/  SHF.R.U32.HI R17, RZ, 0x8, R17 ;  /* 0x00000008ff117819 */ /* 0x000fe20000011611 */
[--C-:B------:R-:W-:Y:S01]  /*10940*/  FFMA.FTZ R246, R65, c[0x0][0x23c], -R174.reuse ;  /* 0x00008f0041f67a23 */ /* 0x100fe200000108ae */
[----:B------:R-:W-:Y:S01]  /*10950*/  PRMT R138, R138, 0x5410, R19 ;  /* 0x000054108a8a7816 */ /* 0x000fe20000000013 */
[----:B------:R-:W-:Y:S01]  /*10960*/  FFMA.FTZ R247, R52, c[0x0][0x23c], -R174 ;  /* 0x00008f0034f77a23 */ /* 0x000fe200000108ae */
[----:B------:R-:W-:Y:S01]  /*10970*/  MUFU.EX2 R160, R160 ;  /* 0x000000a000a07308 */ /* 0x000fe20000000800 */
[----:B------:R-:W-:Y:S01]  /*10980*/  FFMA.FTZ R249, R54, c[0x0][0x23c], -R172 ;  /* 0x00008f0036f97a23 */ /* 0x000fe200000108ac */
[----:B------:R-:W-:Y:S01]  /*10990*/  PRMT R146, R146, 0x5410, R17 ;  /* 0x0000541092927816 */ /* 0x000fe20000000011 */
[--C-:B------:R-:W-:Y:S01]  /*109a0*/  HSET2.LE.AND R138, R138, R207.reuse, PT ;  /* 0x000000cf8a8a7233 */ /* 0x100fe20003803000 */
[C---:B------:R-:W-:Y:S01]  /*109b0*/  FMUL.FTZ R16, R2.reuse, R120 ;  /* 0x0000007802107220 */ /* 0x040fe20000410000 */
[----:B------:R-:W-:Y:S01]  /*109c0*/  SHF.R.U32.HI R15, RZ, 0x10, R136 ;  /* 0x00000010ff0f7819 */ /* 0x000fe20000011688 */
[----:B------:R-:W-:Y:S01]  /*109d0*/  FMUL.FTZ R17, R2, R121 ;  /* 0x0000007902117220 */ /* 0x000fe20000410000 */
[--C-:B------:R-:W-:Y:S01]  /*109e0*/  HSET2.LE.AND R146, R146, R207.reuse, PT ;  /* 0x000000cf92927233 */ /* 0x100fe20003803000 */
[----:B------:R-:W-:Y:S01]  /*109f0*/  FFMA.FTZ R20, R20, c[0x0][0x23c], -R174 ;  /* 0x00008f0014147a23 */ /* 0x000fe200000108ae */
[----:B------:R-:W-:Y:S01]  /*10a00*/  LOP3.LUT R15, R15, 0xff, RZ, 0xc0, !PT ;  /* 0x000000ff0f0f7812 */ /* 0x000fe200078ec0ff */
[----:B------:R-:W3:Y:S01]  /*10a10*/  MUFU.EX2 R161, R161 ;  /* 0x000000a100a17308 */ /* 0x000ee20000000800 */
[----:B------:R-:W-:Y:S01]  /*10a20*/  LOP3.LUT R136, R14, 0xff, RZ, 0xc0, !PT ;  /* 0x000000ff0e887812 */ /* 0x000fe200078ec0ff */
[C---:B------:R-:W-:Y:S01]  /*10a30*/  FMUL.FTZ R68, R132.reuse, R68 ;  /* 0x0000004484447220 */ /* 0x040fe20000410000 */
[----:B------:R-:W-:Y:S01]  /*10a40*/  SHF.R.U32.HI R14, RZ, 0x18, R14 ;  /* 0x00000018ff0e7819 */ /* 0x000fe2000001160e */
[----:B------:R-:W-:Y:S01]  /*10a50*/  FMUL.FTZ R69, R132, R69 ;  /* 0x0000004584457220 */ /* 0x000fe20000410000 */
[----:B------:R-:W-:Y:S01]  /*10a60*/  SHF.R.U32.HI R13, RZ, 0x8, R13 ;  /* 0x00000008ff0d7819 */ /* 0x000fe2000001160d */
[----:B------:R-:W-:Y:S01]  /*10a70*/  FMUL.FTZ R70, R3, R70 ;  /* 0x0000004603467220 */ /* 0x000fe20000410000 */
[----:B------:R-:W-:Y:S01]  /*10a80*/  PRMT R10, R9, 0x5410, R14 ;  /* 0x00005410090a7816 */ /* 0x000fe2000000000e */
[----:B------:R-:W-:Y:S01]  /*10a90*/  FMUL.FTZ R71, R3, R71 ;  /* 0x0000004703477220 */ /* 0x000fe20000410000 */
[----:B------:R-:W-:Y:S01]  /*10aa0*/  PRMT R136, R136, 0x5410, R13 ;  /* 0x0000541088887816 */ /* 0x000fe2000000000d */
[----:B------:R-:W-:Y:S01]  /*10ab0*/  MUFU.EX2 R162, R162 ;  /* 0x000000a200a27308 */ /* 0x000fe20000000800 */
[C---:B------:R-:W-:Y:S01]  /*10ac0*/  LOP3.LUT R13, R8.reuse, 0xffff, RZ, 0xc0, !PT ;  /* 0x0000ffff080d7812 */ /* 0x040fe200078ec0ff */
[--C-:B------:R-:W-:Y:S01]  /*10ad0*/  HSET2.LE.AND R137, R10, R207.reuse, PT ;  /* 0x000000cf0a897233 */ /* 0x100fe20003803000 */
[----:B------:R-:W-:Y:S01]  /*10ae0*/  SHF.R.U32.HI R14, RZ, 0x10, R8 ;  /* 0x00000010ff0e7819 */ /* 0x000fe20000011608 */
[--C-:B------:R-:W-:Y:S01]  /*10af0*/  HSET2.LE.AND R136, R136, R207.reuse, PT ;  /* 0x000000cf88887233 */ /* 0x100fe20003803000 */
[----:B------:R-:W-:Y:S01]  /*10b00*/  LOP3.LUT R144, R8, 0xff, RZ, 0xc0, !PT ;  /* 0x000000ff08907812 */ /* 0x000fe200078ec0ff */
[----:B------:R-:W-:Y:S01]  /*10b10*/  FADD.FTZ R8, -R7, R0 ;  /* 0x0000000007087221 */ /* 0x000fe20000010100 */
[----:B------:R-:W-:Y:S01]  /*10b20*/  SHF.R.U32.HI R13, RZ, 0x8, R13 ;  /* 0x00000008ff0d7819 */ /* 0x000fe2000001160d */
[----:B------:R-:W-:Y:S01]  /*10b30*/  FMUL.FTZ R72, R2, R72 ;  /* 0x0000004802487220 */ /* 0x000fe20000410000 */
[----:B------:R-:W-:Y:S01]  /*10b40*/  LOP3.LUT R14, R14, 0xff, RZ, 0xc0, !PT ;  /* 0x000000ff0e0e7812 */ /* 0x000fe200078ec0ff */
[----:B------:R-:W2:Y:S01]  /*10b50*/  MUFU.EX2 R163, R163 ;  /* 0x000000a300a37308 */ /* 0x000ea20000000800 */
[----:B------:R-:W-:Y:S01]  /*10b60*/  FMUL.FTZ R0, R8, c[0x0][0x23c] ;  /* 0x00008f0008007a20 */ /* 0x000fe20000410000 */
[----:B------:R-:W-:Y:S01]  /*10b70*/  F2FP.PACK_AB R9, R149, R148 ;  /* 0x000000949509723e */ /* 0x000fe200000000ff */
[----:B------:R-:W-:Y:S01]  /*10b80*/  FMUL.FTZ R73, R2, R73 ;  /* 0x0000004902497220 */ /* 0x000fe20000410000 */
[----:B------:R-:W-:Y:S01]  /*10b90*/  PRMT R14, R14, 0x5410, R11 ;  /* 0x000054100e0e7816 */ /* 0x000fe2000000000b */
[C---:B------:R-:W-:Y:S01]  /*10ba0*/  FMUL.FTZ R76, R2.reuse, R76 ;  /* 0x0000004c024c7220 */ /* 0x040fe20000410000 */
[----:B------:R-:W-:Y:S01]  /*10bb0*/  PRMT R12, R15, 0x5410, R12 ;  /* 0x000054100f0c7816 */ /* 0x000fe2000000000c */
[----:B------:R-:W-:Y:S01]  /*10bc0*/  FMUL.FTZ R77, R2, R77 ;  /* 0x0000004d024d7220 */ /* 0x000fe20000410000 */
[----:B------:R-:W-:Y:S01]  /*10bd0*/  PRMT R144, R144, 0x5410, R13 ;  /* 0x0000541090907816 */ /* 0x000fe2000000000d */
[--C-:B------:R-:W-:Y:S01]  /*10be0*/  HSET2.LE.AND R145, R14, R207.reuse, PT ;  /* 0x000000cf0e917233 */ /* 0x100fe20003803000 */
[----:B------:R-:W3:Y:S01]  /*10bf0*/  MUFU.EX2 R0, R0 ;  /* 0x0000000000007308 */ /* 0x000ee20000000800 */
[----:B------:R-:W-:Y:S01]  /*10c00*/  LOP3.LUT R138, R138, R9, RZ, 0xc0, !PT ;  /* 0x000000098a8a7212 */ /* 0x000fe200078ec0ff */
[--C-:B------:R-:W-:Y:S01]  /*10c10*/  HSET2.LE.AND R147, R12, R207.reuse, PT ;  /* 0x000000cf0c937233 */ /* 0x100fe20003803000 */
[----:B------:R-:W-:Y:S01]  /*10c20*/  F2FP.PACK_AB R10, R151, R150 ;  /* 0x00000096970a723e */ /* 0x000fe200000000ff */
[--C-:B------:R-:W-:Y:S01]  /*10c30*/  HSET2.LE.AND R144, R144, R207.reuse, PT ;  /* 0x000000cf90907233 */ /* 0x100fe20003803000 */
[----:B----4-:R-:W-:Y:S01]  /*10c40*/  F2FP.PACK_AB R8, R155, R154 ;  /* 0x0000009a9b08723e */ /* 0x010fe200000000ff */
[C---:B------:R-:W-:Y:S01]  /*10c50*/  FMUL.FTZ R12, R2.reuse, R124 ;  /* 0x0000007c020c7220 */ /* 0x040fe20000410000 */
[----:B-1----:R-:W-:Y:S01]  /*10c60*/  F2FP.PACK_AB R9, R157, R156 ;  /* 0x0000009c9d09723e */ /* 0x002fe200000000ff */
[----:B------:R-:W-:Y:S01]  /*10c70*/  FMUL.FTZ R13, R2, R125 ;  /* 0x0000007d020d7220 */ /* 0x000fe20000410000 */
[----:B-----5:R-:W-:Y:S01]  /*10c80*/  F2FP.PACK_AB R11, R153, R152 ;  /* 0x00000098990b723e */ /* 0x020fe200000000ff */
[--C-:B------:R-:W-:Y:S01]  /*10c90*/  FFMA.FTZ R124, R34, c[0x0][0x23c], -R172.reuse ;  /* 0x00008f00227c7a23 */ /* 0x100fe200000108ac */
[----:B------:R-:W-:Y:S01]  /*10ca0*/  LOP3.LUT R139, R139, R10, RZ, 0xc0, !PT ;  /* 0x0000000a8b8b7212 */ /* 0x000fe200078ec0ff */
[----:B------:R-:W-:Y:S01]  /*10cb0*/  FMUL.FTZ R34, R3, R118 ;  /* 0x0000007603227220 */ /* 0x000fe20000410000 */
[----:B------:R-:W-:Y:S01]  /*10cc0*/  LOP3.LUT R137, R137, R8, RZ, 0xc0, !PT ;  /* 0x0000000889897212 */ /* 0x000fe200078ec0ff */
[----:B------:R-:W-:Y:S01]  /*10cd0*/  FFMA.FTZ R120, R22, c[0x0][0x23c], -R172 ;  /* 0x00008f0016787a23 */ /* 0x000fe200000108ac */
[----:B------:R-:W-:Y:S01]  /*10ce0*/  LOP3.LUT R146, R146, R9, RZ, 0xc0, !PT ;  /* 0x0000000992927212 */ /* 0x000fe200078ec0ff */
[----:B------:R-:W-:Y:S01]  /*10cf0*/  FMUL.FTZ R22, R3, R114 ;  /* 0x0000007203167220 */ /* 0x000fe20000410000 */
[----:B--2---:R-:W-:Y:S01]  /*10d00*/  F2FP.PACK_AB R10, R159, R158 ;  /* 0x0000009e9f0a723e */ /* 0x004fe200000000ff */
[----:B------:R-:W-:Y:S01]  /*10d10*/  FFMA.FTZ R114, R24, c[0x0][0x23c], -R167 ;  /* 0x00008f0018727a23 */ /* 0x000fe200000108a7 */
[----:B---3--:R-:W-:Y:S01]  /*10d20*/  F2FP.PACK_AB R9, R161, R160 ;  /* 0x000000a0a109723e */ /* 0x008fe200000000ff */
[C---:B------:R-:W-:Y:S01]  /*10d30*/  FMUL.FTZ R80, R132.reuse, R80 ;  /* 0x0000005084507220 */ /* 0x040fe20000410000 */
[----:B------:R-:W-:Y:S01]  /*10d40*/  F2FP.PACK_AB R8, R163, R162 ;  /* 0x000000a2a308723e */ /* 0x000fe200000000ff */
[----:B------:R-:W-:Y:S01]  /*10d50*/  FMUL.FTZ R81, R132, R81 ;  /* 0x0000005184517220 */ /* 0x000fe20000410000 */
[----:B------:R-:W-:Y:S01]  /*10d60*/  LOP3.LUT R136, R136, R11, RZ, 0xc0, !PT ;  /* 0x0000000b88887212 */ /* 0x000fe200078ec0ff */
[----:B------:R-:W-:Y:S01]  /*10d70*/  FMUL.FTZ R11, R3, R131 ;  /* 0x00000083030b7220 */ /* 0x000fe20000410000 */
[----:B------:R-:W-:Y:S01]  /*10d80*/  LOP3.LUT R147, R147, R10, RZ, 0xc0, !PT ;  /* 0x0000000a93937212 */ /* 0x000fe200078ec0ff */
[----:B------:R-:W-:Y:S01]  /*10d90*/  FMUL.FTZ R10, R3, R130 ;  /* 0x00000082030a7220 */ /* 0x000fe20000410000 */
[----:B------:R-:W-:Y:S01]  /*10da0*/  LOP3.LUT R144, R144, R9, RZ, 0xc0, !PT ;  /* 0x0000000990907212 */ /* 0x000fe200078ec0ff */
[C---:B------:R-:W-:Y:S01]  /*10db0*/  FMUL.FTZ R9, R132.reuse, R129 ;  /* 0x0000008184097220 */ /* 0x040fe20000410000 */
[----:B------:R-:W-:Y:S01]  /*10dc0*/  LOP3.LUT R145, R145, R8, RZ, 0xc0, !PT ;  /* 0x0000000891917212 */ /* 0x000fe200078ec0ff */
[----:B------:R-:W-:Y:S01]  /*10dd0*/  FMUL.FTZ R8, R132, R128 ;  /* 0x0000008084087220 */ /* 0x000fe20000410000 */
[----:B------:R-:W-:Y:S01]  /*10de0*/  MUFU.EX2 R239, R239 ;  /* 0x000000ef00ef7308 */ /* 0x000fe20000000800 */
[----:B------:R-:W1:Y:S01]  /*10df0*/  LDSM.16.MT88.4 R128, [R186+0x6000] ;  /* 0x00600000ba80783b */ /* 0x000e620000004200 */
[C---:B------:R-:W-:Y:S02]  /*10e00*/  FMUL.FTZ R98, R0.reuse, R98 ;  /* 0x0000006200627220 */ /* 0x040fe40000410000 */
[C---:B------:R-:W-:Y:S02]  /*10e10*/  FMUL.FTZ R99, R0.reuse, R99 ;  /* 0x0000006300637220 */ /* 0x040fe40000410000 */
[-C--:B------:R-:W-:Y:S01]  /*10e20*/  HMMA.16816.F32 R8, R136, R140.reuse, R8 ;  /* 0x0000008c8808723c */ /* 0x080fe20000001808 */
[C---:B------:R-:W-:Y:S01]  /*10e30*/  FMUL.FTZ R14, R0.reuse, R126 ;  /* 0x0000007e000e7220 */ /* 0x040fe20000410000 */
[----:B------:R-:W-:Y:S01]  /*10e40*/  LOP3.LUT R126, R179, UR7, R168, 0x96, !PT ;  /* 0x00000007b37e7c12 */ /* 0x000fe2000f8e96a8 */
[C---:B------:R-:W-:Y:S01]  /*10e50*/  FMUL.FTZ R15, R0.reuse, R127 ;  /* 0x0000007f000f7220 */ /* 0x040fe20000410000 */
[----:B------:R-:W-:Y:S01]  /*10e60*/  MUFU.EX2 R244, R244 ;  /* 0x000000f400f47308 */ /* 0x000fe20000000800 */
[----:B------:R-:W-:Y:S01]  /*10e70*/  FMUL.FTZ R18, R0, R122 ;  /* 0x0000007a00127220 */ /* 0x000fe20000410000 */
[----:B------:R-:W-:Y:S01]  /*10e80*/  LOP3.LUT R122, R245, UR7, R238, 0x96, !PT ;  /* 0x00000007f57a7c12 */ /* 0x000fe2000f8e96ee */
[----:B------:R-:W-:Y:S02]  /*10e90*/  FFMA.FTZ R245, R66, c[0x0][0x23c], -R172 ;  /* 0x00008f0042f57a23 */ /* 0x000fe400000108ac */
[----:B------:R-:W-:Y:S01]  /*10ea0*/  FMUL.FTZ R19, R0, R123 ;  /* 0x0000007b00137220 */ /* 0x000fe20000410000 */
[C---:B------:R-:W-:Y:S02]  /*10eb0*/  HMMA.16816.F32 R12, R144.reuse, R140, R12 ;  /* 0x0000008c900c723c */ /* 0x040fe4000000180c */
[----:B------:R-:W-:Y:S02]  /*10ec0*/  IMAD.WIDE.U32 R122, R122, -0x2daee0ad, RZ ;  /* 0xd2511f537a7a7825 */ /* 0x000fe400078e00ff */
[----:B------:R2:W-:Y:S02]  /*10ed0*/  MUFU.EX2 R140, R124 ;  /* 0x0000007c008c7308 */ /* 0x0005e40000000800 */
[C---:B------:R-:W-:Y:S01]  /*10ee0*/  FMUL.FTZ R74, R0.reuse, R74 ;  /* 0x0000004a004a7220 */ /* 0x040fe20000410000 */
[----:B------:R-:W-:Y:S01]  /*10ef0*/  LOP3.LUT R177, R123, UR17, R176, 0x96, !PT ;  /* 0x000000117bb17c12 */ /* 0x000fe2000f8e96b0 */
[-C--:B------:R-:W-:Y:S01]  /*10f00*/  HMMA.16816.F32 R16, R144, R142.reuse, R16 ;  /* 0x0000008e9010723c */ /* 0x080fe20000001810 */
[----:B------:R-:W-:Y:S03]  /*10f10*/  FFMA.FTZ R141, R35, c[0x0][0x23c], -R172 ;  /* 0x00008f00238d7a23 */ /* 0x000fe600000108ac */
[----:B------:R-:W-:Y:S02]  /*10f20*/  FMUL.FTZ R35, R3, R119 ;  /* 0x0000007703237220 */ /* 0x000fe40000410000 */
[----:B------:R-:W3:Y:S01]  /*10f30*/  LDSM.16.MT88.4 R116, [R185+0x6000] ;  /* 0x00600000b974783b */ /* 0x000ee20000004200 */
[C---:B------:R-:W-:Y:S01]  /*10f40*/  FMUL.FTZ R75, R0.reuse, R75 ;  /* 0x0000004b004b7220 */ /* 0x040fe20000410000 */
[----:B------:R-:W-:Y:S01]  /*10f50*/  MUFU.EX2 R171, R171 ;  /* 0x000000ab00ab7308 */ /* 0x000fe20000000800 */
[C---:B------:R-:W-:Y:S02]  /*10f60*/  FMUL.FTZ R78, R0.reuse, R78 ;  /* 0x0000004e004e7220 */ /* 0x040fe40000410000 */
[C---:B------:R-:W-:Y:S01]  /*10f70*/  HMMA.16816.F32 R32, R136.reuse, R142, R32 ;  /* 0x0000008e8820723c */ /* 0x040fe20000001820 */
[----:B------:R-:W-:Y:S02]  /*10f80*/  FMUL.FTZ R79, R0, R79 ;  /* 0x0000004f004f7220 */ /* 0x000fe40000410000 */
[----:B------:R-:W-:Y:S04]  /*10f90*/  IMAD.WIDE.U32 R126, R126, -0x2daee0ad, RZ ;  /* 0xd2511f537e7e7825 */ /* 0x000fe800078e00ff */
[----:B------:R4:W-:Y:S01]  /*10fa0*/  MUFU.EX2 R142, R20 ;  /* 0x00000014008e7308 */ /* 0x0009e20000000800 */
[-C--:B-1----:R-:W-:Y:S01]  /*10fb0*/  HMMA.16816.F32 R68, R136, R128.reuse, R68 ;  /* 0x000000808844723c */ /* 0x082fe20000001844 */
[----:B------:R-:W-:Y:S03]  /*10fc0*/  LOP3.LUT R121, R127, UR17, R170, 0x96, !PT ;  /* 0x000000117f797c12 */ /* 0x000fe6000f8e96aa */
[----:B--2---:R-:W-:Y:S01]  /*10fd0*/  LOP3.LUT R124, R122, 0xff, RZ, 0xc0, !PT ;  /* 0x000000ff7a7c7812 */ /* 0x004fe200078ec0ff */
[----:B------:R-:W-:Y:S01]  /*10fe0*/  FFMA.FTZ R143, R21, c[0x0][0x23c], -R174 ;  /* 0x00008f00158f7a23 */ /* 0x000fe200000108ae */
[----:B------:R-:W-:Y:S01]  /*10ff0*/  LOP3.LUT R125, R126, 0xff, RZ, 0xc0, !PT ;  /* 0x000000ff7e7d7812 */ /* 0x000fe200078ec0ff */
[----:B------:R-:W-:Y:S01]  /*11000*/  FMUL.FTZ R21, R132, R113 ;  /* 0x0000007184157220 */ /* 0x000fe20000410000 */
[C---:B------:R-:W-:Y:S01]  /*11010*/  HMMA.16816.F32 R72, R144.reuse, R128, R72 ;  /* 0x000000809048723c */ /* 0x040fe20000001848 */
[----:B------:R1:W-:Y:S03]  /*11020*/  MUFU.EX2 R170, R114 ;  /* 0x0000007200aa7308 */ /* 0x0003e60000000800 */
[----:B------:R-:W-:Y:S01]  /*11030*/  LOP3.LUT R113, R122, 0xffff, RZ, 0xc0, !PT ;  /* 0x0000ffff7a717812 */ /* 0x000fe200078ec0ff */
[----:B------:R-:W-:Y:S01]  /*11040*/  FMUL.FTZ R84, R2, R84 ;  /* 0x0000005402547220 */ /* 0x000fe20000410000 */
[----:B------:R-:W-:Y:S01]  /*11050*/  LOP3.LUT R24, R126, 0xffff, RZ, 0xc0, !PT ;  /* 0x0000ffff7e187812 */ /* 0x000fe200078ec0ff */
[----:B------:R-:W-:Y:S01]  /*11060*/  FMUL.FTZ R85, R2, R85 ;  /* 0x0000005502557220 */ /* 0x000fe20000410000 */
[-C--:B------:R-:W-:Y:S01]  /*11070*/  HMMA.16816.F32 R76, R144, R130.reuse, R76 ;  /* 0x00000082904c723c */ /* 0x080fe2000000184c */
[C---:B------:R-:W-:Y:S02]  /*11080*/  FMUL.FTZ R82, R3.reuse, R82 ;  /* 0x0000005203527220 */ /* 0x040fe40000410000 */
[----:B------:R2:W-:Y:S01]  /*11090*/  MUFU.EX2 R168, R120 ;  /* 0x0000007800a87308 */ /* 0x0005e20000000800 */
[----:B------:R-:W-:Y:S01]  /*110a0*/  FMUL.FTZ R83, R3, R83 ;  /* 0x0000005303537220 */ /* 0x000fe20000410000 */
[----:B------:R-:W-:Y:S01]  /*110b0*/  SHF.R.U32.HI R113, RZ, 0x8, R113 ;  /* 0x00000008ff717819 */ /* 0x000fe20000011671 */
[----:B------:R-:W-:Y:S01]  /*110c0*/  FMUL.FTZ R86, R0, R86 ;  /* 0x0000005600567220 */ /* 0x000fe20000410000 */
[----:B------:R-:W-:Y:S01]  /*110d0*/  SHF.R.U32.HI R123, RZ, 0x18, R126 ;  /* 0x00000018ff7b7819 */ /* 0x000fe2000001167e */
[----:B----4-:R-:W-:Y:S01]  /*110e0*/  FMUL.FTZ R20, R132, R112 ;  /* 0x0000007084147220 */ /* 0x010fe20000410000 */
[----:B------:R-:W-:Y:S03]  /*110f0*/  SHF.R.U32.HI R112, RZ, 0x10, R122 ;  /* 0x00000010ff707819 */ /* 0x000fe6000001167a */
[----:B------:R-:W-:Y:S01]  /*11100*/  PRMT R124, R124, 0x5410, R113 ;  /* 0x000054107c7c7816 */ /* 0x000fe20000000071 */
[----:B------:R-:W-:Y:S01]  /*11110*/  FMUL.FTZ R87, R0, R87 ;  /* 0x0000005700577220 */ /* 0x000fe20000410000 */
[----:B------:R-:W-:Y:S01]  /*11120*/  LOP3.LUT R25, R112, 0xff, RZ, 0xc0, !PT ;  /* 0x000000ff70197812 */ /* 0x000fe200078ec0ff */
[C---:B------:R-:W-:Y:S01]  /*11130*/  HMMA.16816.F32 R20, R136.reuse, R130, R20 ;  /* 0x000000828814723c */ /* 0x040fe20000001814 */
[--C-:B------:R-:W-:Y:S01]  /*11140*/  FFMA.FTZ R173, R26, c[0x0][0x23c], -R166.reuse ;  /* 0x00008f001aad7a23 */ /* 0x100fe200000108a6 */
[----:B-1----:R-:W1:Y:S01]  /*11150*/  LDSM.16.MT88.4 R112, [R184+0x6000] ;  /* 0x00600000b870783b */ /* 0x002e620000004200 */
[----:B------:R-:W-:Y:S01]  /*11160*/  FMUL.FTZ R26, R0, R110 ;  /* 0x0000006e001a7220 */ /* 0x000fe20000410000 */
[----:B------:R-:W-:Y:S01]  /*11170*/  LOP3.LUT R128, R121, 0xff, RZ, 0xc0, !PT ;  /* 0x000000ff79807812 */ /* 0x000fe200078ec0ff */
[----:B------:R-:W-:Y:S01]  /*11180*/  FFMA.FTZ R110, R30, c[0x0][0x23c], -R166 ;  /* 0x00008f001e6e7a23 */ /* 0x000fe200000108a6 */
[----:B------:R-:W-:Y:S01]  /*11190*/  SHF.R.U32.HI R122, RZ, 0x18, R122 ;  /* 0x00000018ff7a7819 */ /* 0x000fe2000001167a */
[----:B------:R-:W-:Y:S01]  /*111a0*/  FFMA.FTZ R175, R28, c[0x0][0x23c], -R167 ;  /* 0x00008f001caf7a23 */ /* 0x000fe200000108a7 */
[-C--:B---3--:R-:W-:Y:S01]  /*111b0*/  HMMA.16816.F32 R80, R136, R116.reuse, R80 ;  /* 0x000000748850723c */ /* 0x088fe20000001850 */
[----:B------:R-:W-:Y:S01]  /*111c0*/  SHF.R.U32.HI R130, RZ, 0x18, R177 ;  /* 0x00000018ff827819 */ /* 0x000fe200000116b1 */
[----:B------:R-:W-:Y:S02]  /*111d0*/  MUFU.EX2 R173, R173 ;  /* 0x000000ad00ad7308 */ /* 0x000fe40000000800 */
[----:B------:R-:W-:Y:S01]  /*111e0*/  FMUL.FTZ R28, R132, R104 ;  /* 0x00000068841c7220 */ /* 0x000fe20000410000 */
[----:B------:R-:W-:Y:S01]  /*111f0*/  PRMT R122, R25, 0x5410, R122 ;  /* 0x00005410197a7816 */ /* 0x000fe2000000007a */
[----:B------:R-:W-:Y:S01]  /*11200*/  FMUL.FTZ R25, R2, R109 ;  /* 0x0000006d02197220 */ /* 0x000fe20000410000 */
[----:B------:R-:W-:Y:S01]  /*11210*/  SHF.R.U32.HI R109, RZ, 0x10, R121 ;  /* 0x00000010ff6d7819 */ /* 0x000fe20000011679 */
[C---:B------:R-:W-:Y:S01]  /*11220*/  HMMA.16816.F32 R84, R144.reuse, R116, R84 ;  /* 0x000000749054723c */ /* 0x040fe20000001854 */
[----:B------:R-:W-:Y:S03]  /*11230*/  FFMA.FTZ R176, R27, c[0x0][0x23c], -R166 ;  /* 0x00008f001bb07a23 */ /* 0x000fe600000108a6 */
[----:B------:R-:W-:Y:S01]  /*11240*/  FMUL.FTZ R27, R0, R111 ;  /* 0x0000006f001b7220 */ /* 0x000fe20000410000 */
[----:B--2---:R-:W-:Y:S01]  /*11250*/  SHF.R.U32.HI R120, RZ, 0x10, R126 ;  /* 0x00000010ff787819 */ /* 0x004fe2000001167e */
[----:B------:R-:W-:Y:S01]  /*11260*/  FMUL.FTZ R88, R132, R88 ;  /* 0x0000005884587220 */ /* 0x000fe20000410000 */
[----:B------:R-:W-:Y:S01]  /*11270*/  SHF.R.U32.HI R116, RZ, 0x8, R24 ;  /* 0x00000008ff747819 */ /* 0x000fe20000011618 */
[----:B------:R-:W-:Y:S01]  /*11280*/  FMUL.FTZ R24, R2, R108 ;  /* 0x0000006c02187220 */ /* 0x000fe20000410000 */
[----:B------:R-:W-:Y:S01]  /*11290*/  LOP3.LUT R109, R109, 0xff, RZ, 0xc0, !PT ;  /* 0x000000ff6d6d7812 */ /* 0x000fe200078ec0ff */
[----:B------:R-:W-:Y:S02]  /*112a0*/  MUFU.EX2 R176, R176 ;  /* 0x000000b000b07308 */ /* 0x000fe40000000800 */
[----:B------:R-:W-:Y:S01]  /*112b0*/  LOP3.LUT R108, R120, 0xff, RZ, 0xc0, !PT ;  /* 0x000000ff786c7812 */ /* 0x000fe200078ec0ff */
[----:B------:R-:W-:Y:S01]  /*112c0*/  FFMA.FTZ R178, R29, c[0x0][0x23c], -R167 ;  /* 0x00008f001db27a23 */ /* 0x000fe200000108a7 */
[----:B------:R-:W-:Y:S01]  /*112d0*/  PRMT R120, R125, 0x5410, R116 ;  /* 0x000054107d787816 */ /* 0x000fe20000000074 */
[-C--:B------:R-:W-:Y:S01]  /*112e0*/  HMMA.16816.F32 R24, R144, R118.reuse, R24 ;  /* 0x000000769018723c */ /* 0x080fe20000001818 */
[----:B------:R-:W-:Y:S01]  /*112f0*/  FMUL.FTZ R89, R132, R89 ;  /* 0x0000005984597220 */ /* 0x000fe20000410000 */
[----:B------:R-:W-:Y:S01]  /*11300*/  PRMT R116, R108, 0x5410, R123 ;  /* 0x000054106c747816 */ /* 0x000fe2000000007b */
[----:B------:R-:W-:Y:S01]  /*11310*/  FMUL.FTZ R90, R3, R90 ;  /* 0x0000005a035a7220 */ /* 0x000fe20000410000 */
[----:B------:R-:W-:Y:S01]  /*11320*/  LOP3.LUT R108, R177, 0xff, RZ, 0xc0, !PT ;  /* 0x000000ffb16c7812 */ /* 0x000fe200078ec0ff */
[----:B------:R-:W-:Y:S01]  /*11330*/  FMUL.FTZ R91, R3, R91 ;  /* 0x0000005b035b7220 */ /* 0x000fe20000410000 */
[----:B------:R-:W-:Y:S01]  /*11340*/  LOP3.LUT R111, R177, 0xffff, RZ, 0xc0, !PT ;  /* 0x0000ffffb16f7812 */ /* 0x000fe200078ec0ff */
[----:B------:R-:W-:Y:S01]  /*11350*/  FMUL.FTZ R29, R132, R105 ;  /* 0x00000069841d7220 */ /* 0x000fe20000410000 */
[----:B------:R-:W-:Y:S01]  /*11360*/  SHF.R.U32.HI R126, RZ, 0x18, R121 ;  /* 0x00000018ff7e7819 */ /* 0x000fe20000011679 */
[----:B------:R-:W-:Y:S01]  /*11370*/  FMUL.FTZ R30, R3, R106 ;  /* 0x0000006a031e7220 */ /* 0x000fe20000410000 */
[----:B------:R-:W-:Y:S02]  /*11380*/  MUFU.EX2 R175, R175 ;  /* 0x000000af00af7308 */ /* 0x000fe40000000800 */
[C---:B------:R-:W-:Y:S01]  /*11390*/  HMMA.16816.F32 R88, R136.reuse, R118, R88 ;  /* 0x000000768858723c */ /* 0x040fe20000001858 */
[----:B------:R-:W-:Y:S01]  /*113a0*/  FFMA.FTZ R236, R31, c[0x0][0x23c], -R166 ;  /* 0x00008f001fec7a23 */ /* 0x000fe200000108a6 */
[----:B------:R-:W-:Y:S01]  /*113b0*/  SHF.R.U32.HI R111, RZ, 0x8, R111 ;  /* 0x00000008ff6f7819 */ /* 0x000fe2000001166f */
[----:B------:R-:W-:Y:S01]  /*113c0*/  FMUL.FTZ R31, R3, R107 ;  /* 0x0000006b031f7220 */ /* 0x000fe20000410000 */
[----:B------:R-:W-:Y:S01]  /*113d0*/  PRMT R126, R109, 0x5410, R126 ;  /* 0x000054106d7e7816 */ /* 0x000fe2000000007e */
[--C-:B------:R-:W-:Y:S01]  /*113e0*/  HSET2.LE.AND R106, R124, R207.reuse, PT ;  /* 0x000000cf7c6a7233 */ /* 0x100fe20003803000 */
[----:B------:R-:W-:Y:S01]  /*113f0*/  PRMT R104, R108, 0x5410, R111 ;  /* 0x000054106c687816 */ /* 0x000fe2000000006f */
[C---:B------:R-:W-:Y:S01]  /*11400*/  FMUL.FTZ R92, R2.reuse, R92 ;  /* 0x0000005c025c7220 */ /* 0x040fe20000410000 */
[----:B------:R-:W-:Y:S01]  /*11410*/  SHF.R.U32.HI R118, RZ, 0x10, R177 ;  /* 0x00000010ff767819 */ /* 0x000fe200000116b1 */
[----:B------:R-:W-:Y:S01]  /*11420*/  FMUL.FTZ R93, R2, R93 ;  /* 0x0000005d025d7220 */ /* 0x000fe20000410000 */
[-C--:B-1----:R-:W-:Y:S01]  /*11430*/  HMMA.16816.F32 R28, R136, R112.reuse, R28 ;  /* 0x00000070881c723c */ /* 0x082fe2000000181c */
[----:B------:R1:W-:Y:S01]  /*11440*/  MUFU.EX2 R177, R110 ;  /* 0x0000006e00b17308 */ /* 0x0003e20000000800 */
[C---:B------:R-:W-:Y:S01]  /*11450*/  FMUL.FTZ R94, R0.reuse, R94 ;  /* 0x0000005e005e7220 */ /* 0x040fe20000410000 */
[----:B------:R-:W-:Y:S01]  /*11460*/  LOP3.LUT R117, R121, 0xffff, RZ, 0xc0, !PT ;  /* 0x0000ffff79757812 */ /* 0x000fe200078ec0ff */
[----:B------:R-:W-:Y:S01]  /*11470*/  FMUL.FTZ R95, R0, R95 ;  /* 0x0000005f005f7220 */ /* 0x000fe20000410000 */
[----:B------:R-:W-:Y:S01]  /*11480*/  LOP3.LUT R107, R118, 0xff, RZ, 0xc0, !PT ;  /* 0x000000ff766b7812 */ /* 0x000fe200078ec0ff */
[----:B------:R-:W-:Y:S01]  /*11490*/  FFMA.FTZ R179, R48, c[0x0][0x23c], -R174 ;  /* 0x00008f0030b37a23 */ /* 0x000fe200000108ae */
[----:B------:R-:W-:Y:S01]  /*114a0*/  SHF.R.U32.HI R105, RZ, 0x8, R117 ;  /* 0x00000008ff697819 */ /* 0x000fe20000011675 */
[----:B------:R-:W-:Y:S01]  /*114b0*/  FFMA.FTZ R117, R50, c[0x0][0x23c], -R172 ;  /* 0x00008f0032757a23 */ /* 0x000fe200000108ac */
[----:B------:R-:W-:Y:S02]  /*114c0*/  PRMT R130, R107, 0x5410, R130 ;  /* 0x000054106b827816 */ /* 0x000fe40000000082 */
[C---:B------:R-:W-:Y:S01]  /*114d0*/  HMMA.16816.F32 R92, R144.reuse, R112, R92 ;  /* 0x00000070905c723c */ /* 0x040fe2000000185c */
[----:B------:R-:W-:Y:S01]  /*114e0*/  MUFU.EX2 R164, R164 ;  /* 0x000000a400a47308 */ /* 0x000fe20000000800 */
[----:B------:R-:W-:Y:S01]  /*114f0*/  PRMT R128, R128, 0x5410, R105 ;  /* 0x0000541080807816 */ /* 0x000fe20000000069 */
[----:B------:R-:W-:Y:S01]  /*11500*/  FMUL.FTZ R50, R3, R102 ;  /* 0x0000006603327220 */ /* 0x000fe20000410000 */
[--C-:B------:R-:W-:Y:S01]  /*11510*/  HSET2.LE.AND R105, R130, R207.reuse, PT ;  /* 0x000000cf82697233 */ /* 0x100fe20003803000 */
[----:B------:R-:W-:Y:S01]  /*11520*/  FFMA.FTZ R238, R49, c[0x0][0x23c], -R174 ;  /* 0x00008f0031ee7a23 */ /* 0x000fe200000108ae */
[--C-:B------:R-:W-:Y:S01]  /*11530*/  HSET2.LE.AND R107, R122, R207.reuse, PT ;  /* 0x000000cf7a6b7233 */ /* 0x100fe20003803000 */
[--C-:B------:R-:W-:Y:S01]  /*11540*/  FFMA.FTZ R118, R51, c[0x0][0x23c], -R172.reuse ;  /* 0x00008f0033767a23 */ /* 0x100fe200000108ac */
[-C--:B------:R-:W-:Y:S01]  /*11550*/  HMMA.16816.F32 R96, R144, R114.reuse, R96 ;  /* 0x000000729060723c */ /* 0x080fe20000001860 */
[----:B------:R-:W-:Y:S02]  /*11560*/  FMUL.FTZ R51, R3, R103 ;  /* 0x0000006703337220 */ /* 0x000fe40000410000 */
[----:B------:R-:W2:Y:S01]  /*11570*/  MUFU.EX2 R165, R165 ;  /* 0x000000a500a57308 */ /* 0x000ea20000000800 */
[--C-:B------:R-:W-:Y:S01]  /*11580*/  HSET2.LE.AND R113, R128, R207.reuse, PT ;  /* 0x000000cf80717233 */ /* 0x100fe20003803000 */
[--C-:B------:R-:W-:Y:S01]  /*11590*/  FFMA.FTZ R56, R56, c[0x0][0x23c], -R167.reuse ;  /* 0x00008f0038387a23 */ /* 0x100fe200000108a7 */
[----:B-1----:R-:W1:Y:S01]  /*115a0*/  LDSM.16.MT88.4 R108, [R188+0x6800] ;  /* 0x00680000bc6c783b */ /* 0x002e620000004200 */
[--C-:B------:R-:W-:Y:S01]  /*115b0*/  HSET2.LE.AND R112, R126, R207.reuse, PT ;  /* 0x000000cf7e707233 */ /* 0x100fe20003803000 */
[----:B------:R-:W-:Y:S01]  /*115c0*/  FFMA.FTZ R145, R39, c[0x0][0x23c], -R172 ;  /* 0x00008f0027917a23 */ /* 0x000fe200000108ac */
[--C-:B------:R-:W-:Y:S03]  /*115d0*/  HSET2.LE.AND R104, R104, R207.reuse, PT ;  /* 0x000000cf68687233 */ /* 0x100fe60003803000 */
[--C-:B------:R-:W-:Y:S01]  /*115e0*/  FFMA.FTZ R146, R40, c[0x0][0x23c], -R167.reuse ;  /* 0x00008f0028927a23 */ /* 0x100fe200000108a7 */
[----:B------:R-:W3:Y:S01]  /*115f0*/  MUFU.EX2 R141, R141 ;  /* 0x0000008d008d7308 */ /* 0x000ee20000000800 */
[--C-:B------:R-:W-:Y:S02]  /*11600*/  FFMA.FTZ R147, R41, c[0x0][0x23c], -R167.reuse ;  /* 0x00008f0029937a23 */ /* 0x100fe400000108a7 */
[--C-:B------:R-:W-:Y:S02]  /*11610*/  FFMA.FTZ R57, R57, c[0x0][0x23c], -R167.reuse ;  /* 0x00008f0039397a23 */ /* 0x100fe400000108a7 */
[----:B------:R-:W-:Y:S02]  /*11620*/  FFMA.FTZ R60, R60, c[0x0][0x23c], -R167 ;  /* 0x00008f003c3c7a23 */ /* 0x000fe400000108a7 */
[--C-:B------:R-:W-:Y:S02]  /*11630*/  FFMA.FTZ R58, R58, c[0x0][0x23c], -R166.reuse ;  /* 0x00008f003a3a7a23 */ /* 0x100fe400000108a6 */
[----:B------:R-:W-:Y:S01]  /*11640*/  FFMA.FTZ R59, R59, c[0x0][0x23c], -R166 ;  /* 0x00008f003b3b7a23 */ /* 0x000fe200000108a6 */
[----:B------:R-:W4:Y:S01]  /*11650*/  MUFU.EX2 R143, R143 ;  /* 0x0000008f008f7308 */ /* 0x000f220000000800 */
[----:B------:R-:W-:Y:S02]  /*11660*/  FFMA.FTZ R152, R132, R223, R152 ;  /* 0x000000df84987223 */ /* 0x000fe40000010098 */
[----:B------:R-:W-:Y:S01]  /*11670*/  FFMA.FTZ R154, R3, R222, R154 ;  /* 0x000000de039a7223 */ /* 0x000fe2000001009a */
[----:B--2---:R-:W-:Y:S01]  /*11680*/  F2FP.PACK_AB R49, R165, R164 ;  /* 0x000000a4a531723e */ /* 0x004fe200000000ff */
[----:B------:R-:W-:Y:S02]  /*11690*/  FFMA.FTZ R160, R2, R213, R160 ;  /* 0x000000d502a07223 */ /* 0x000fe400000100a0 */
[----:B------:R-:W-:Y:S01]  /*116a0*/  FFMA.FTZ R162, R0, R211, R162 ;  /* 0x000000d300a27223 */ /* 0x000fe200000100a2 */
[----:B------:R-:W-:Y:S01]  /*116b0*/  LOP3.LUT R106, R106, R49, RZ, 0xc0, !PT ;  /* 0x000000316a6a7212 */ /* 0x000fe200078ec0ff */
[----:B------:R-:W-:Y:S01]  /*116c0*/  FMUL.FTZ R49, R132, R101 ;  /* 0x0000006584317220 */ /* 0x000fe20000410000 */
[----:B------:R-:W2:Y:S01]  /*116d0*/  MUFU.EX2 R169, R169 ;  /* 0x000000a900a97308 */ /* 0x000ea20000000800 */
[----:B------:R-:W-:Y:S01]  /*116e0*/  F2FP.PACK_AB R101, R176, R173 ;  /* 0x000000adb065723e */ /* 0x000fe200000000ff */
[----:B------:R-:W-:Y:S01]  /*116f0*/  FADD.FTZ R153, R153, R152 ;  /* 0x0000009899997221 */ /* 0x000fe20000010000 */
[----:B---3--:R-:W-:Y:S01]  /*11700*/  F2FP.PACK_AB R48, R141, R140 ;  /* 0x0000008c8d30723e */ /* 0x008fe200000000ff */
[----:B------:R-:W-:Y:S01]  /*11710*/  FADD.FTZ R155, R155, R154 ;  /* 0x0000009a9b9b7221 */ /* 0x000fe20000010000 */
[----:B------:R-:W-:Y:S01]  /*11720*/  LOP3.LUT R101, R112, R101, RZ, 0xc0, !PT ;  /* 0x0000006570657212 */ /* 0x000fe200078ec0ff */
[----:B------:R-:W-:Y:S01]  /*11730*/  FADD.FTZ R161, R161, R160 ;  /* 0x000000a0a1a17221 */ /* 0x000fe20000010000 */
[----:B------:R-:W-:Y:S01]  /*11740*/  LOP3.LUT R107, R107, R48, RZ, 0xc0, !PT ;  /* 0x000000306b6b7212 */ /* 0x000fe200078ec0ff */
[----:B------:R-:W-:Y:S02]  /*11750*/  FMUL.FTZ R48, R132, R100 ;  /* 0x0000006484307220 */ /* 0x000fe40000410000 */
[----:B------:R-:W-:Y:S01]  /*11760*/  MUFU.EX2 R178, R178 ;  /* 0x000000b200b27308 */ /* 0x000fe20000000800 */
[----:B------:R-:W-:Y:S01]  /*11770*/  F2FP.PACK_AB R100, R171, R170 ;  /* 0x000000aaab64723e */ /* 0x000fe200000000ff */
[----:B------:R-:W-:Y:S01]  /*11780*/  FADD.FTZ R163, R163, R162 ;  /* 0x000000a2a3a37221 */ /* 0x000fe20000010000 */
[----:B----4-:R-:W-:Y:S01]  /*11790*/  F2FP.PACK_AB R103, R143, R142 ;  /* 0x0000008e8f67723e */ /* 0x010fe200000000ff */
[----:B------:R-:W-:Y:S01]  /*117a0*/  FADD.FTZ R148, R148, R153 ;  /* 0x0000009994947221 */ /* 0x000fe20000010000 */
[----:B------:R-:W-:Y:S01]  /*117b0*/  HMMA.16816.F32 R48, R136, R114, R48 ;  /* 0x000000728830723c */ /* 0x000fe20000001830 */
[----:B------:R-:W-:Y:S01]  /*117c0*/  LOP3.LUT R100, R113, R100, RZ, 0xc0, !PT ;  /* 0x0000006471647212 */ /* 0x000fe200078ec0ff */
[----:B------:R-:W-:Y:S01]  /*117d0*/  FADD.FTZ R150, R150, R155 ;  /* 0x0000009b96967221 */ /* 0x000fe20000010000 */
[----:B------:R-:W3:Y:S02]  /*117e0*/  LDSM.16.MT88.4 R112, [R186+0x6800] ;  /* 0x00680000ba70783b */ /* 0x000ee40000004200 */
[----:B------:R-:W4:Y:S01]  /*117f0*/  MUFU.EX2 R236, R236 ;  /* 0x000000ec00ec7308 */ /* 0x000f220000000800 */
[----:B------:R-:W-:Y:S01]  /*11800*/  LOP3.LUT R104, R104, R103, RZ, 0xc0, !PT ;  /* 0x0000006768687212 */ /* 0x000fe200078ec0ff */
[--C-:B------:R-:W-:Y:S01]  /*11810*/  HSET2.LE.AND R103, R116, R207.reuse, PT ;  /* 0x000000cf74677233 */ /* 0x100fe20003803000 */
[----:B------:R-:W-:Y:S01]  /*11820*/  FFMA.FTZ R136, R36, c[0x0][0x23c], -R174 ;  /* 0x00008f0024887a23 */ /* 0x000fe200000108ae */
[----:B--2---:R-:W-:Y:S03]  /*11830*/  F2FP.PACK_AB R102, R169, R168 ;  /* 0x000000a8a966723e */ /* 0x004fe600000000ff */
[----:B------:R-:W-:Y:S01]  /*11840*/  FFMA.FTZ R138, R38, c[0x0][0x23c], -R172 ;  /* 0x00008f00268a7a23 */ /* 0x000fe200000108ac */
[----:B------:R-:W-:Y:S01]  /*11850*/  LOP3.LUT R105, R105, R102, RZ, 0xc0, !PT ;  /* 0x0000006669697212 */ /* 0x000fe200078ec0ff */
[--C-:B------:R-:W-:Y:S01]  /*11860*/  HSET2.LE.AND R102, R120, R207.reuse, PT ;  /* 0x000000cf78667233 */ /* 0x100fe20003803000 */
[----:B------:R2:W-:Y:S01]  /*11870*/  MUFU.EX2 R144, R117 ;  /* 0x0000007500907308 */ /* 0x0005e20000000800 */
[----:B------:R-:W-:Y:S02]  /*11880*/  FFMA.FTZ R139, R37, c[0x0][0x23c], -R174 ;  /* 0x00008f00258b7a23 */ /* 0x000fe400000108ae */
[----:B------:R-:W-:Y:S02]  /*11890*/  FFMA.FTZ R172, R55, c[0x0][0x23c], -R172 ;  /* 0x00008f0037ac7a23 */ /* 0x000fe400000108ac */
[-C--:B-1----:R-:W-:Y:S01]  /*118a0*/  HMMA.16816.F32 R8, R104, R108.reuse, R8 ;  /* 0x0000006c6808723c */ /* 0x082fe20000001808 */
[----:B------:R-:W-:Y:S02]  /*118b0*/  FADD.FTZ R156, R156, R161 ;  /* 0x000000a19c9c7221 */ /* 0x000fe40000010000 */
[----:B------:R-:W-:Y:S02]  /*118c0*/  FADD.FTZ R158, R158, R163 ;  /* 0x000000a39e9e7221 */ /* 0x000fe40000010000 */
[----:B------:R-:W-:Y:S01]  /*118d0*/  MUFU.EX2 R137, R118 ;  /* 0x0000007600897308 */ /* 0x000fe20000000800 */
[----:B------:R-:W-:Y:S02]  /*118e0*/  FADD.FTZ R149, R149, R148 ;  /* 0x0000009495957221 */ /* 0x000fe40000010000 */
[----:B------:R-:W-:Y:S01]  /*118f0*/  FADD.FTZ R151, R151, R150 ;  /* 0x0000009697977221 */ /* 0x000fe20000010000 */
[----:B----4-:R-:W-:Y:S03]  /*11900*/  F2FP.PACK_AB R116, R236, R177 ;  /* 0x000000b1ec74723e */ /* 0x010fe600000000ff */
[----:B------:R-:W-:Y:S01]  /*11910*/  FADD.FTZ R157, R157, R156 ;  /* 0x0000009c9d9d7221 */ /* 0x000fe20000010000 */
[----:B------:R-:W-:Y:S01]  /*11920*/  LOP3.LUT R103, R103, R116, RZ, 0xc0, !PT ;  /* 0x0000007467677212 */ /* 0x000fe200078ec0ff */
[----:B------:R-:W-:Y:S01]  /*11930*/  FADD.FTZ R158, R159, R158 ;  /* 0x0000009e9f9e7221 */ /* 0x000fe20000010000 */
[----:B------:R-:W-:Y:S01]  /*11940*/  MUFU.EX2 R136, R136 ;  /* 0x0000008800887308 */ /* 0x000fe20000000800 */
[----:B------:R-:W-:Y:S02]  /*11950*/  FADD.FTZ R142, R142, R149 ;  /* 0x000000958e8e7221 */ /* 0x000fe40000010000 */
[----:B------:R-:W-:Y:S01]  /*11960*/  FADD.FTZ R168, R168, R151 ;  /* 0x00000097a8a87221 */ /* 0x000fe20000010000 */
[----:B--2---:R-:W-:Y:S01]  /*11970*/  F2FP.PACK_AB R117, R178, R175 ;  /* 0x000000afb275723e */ /* 0x004fe200000000ff */
[----:B------:R-:W-:Y:S02]  /*11980*/  FADD.FTZ R170, R170, R157 ;  /* 0x0000009daaaa7221 */ /* 0x000fe40000010000 */
[----:B------:R-:W-:Y:S01]  /*11990*/  FADD.FTZ R173, R173, R158 ;  /* 0x0000009eadad7221 */ /* 0x000fe20000010000 */
[----:B------:R-:W-:Y:S01]  /*119a0*/  LOP3.LUT R102, R102, R117, RZ, 0xc0, !PT ;  /* 0x0000007566667212 */ /* 0x000fe200078ec0ff */
[----:B------:R-:W-:Y:S01]  /*119b0*/  FADD.FTZ R143, R143, R142 ;  /* 0x0000008e8f8f7221 */ /* 0x000fe20000010000 */
[----:B------:R-:W1:Y:S01]  /*119c0*/  MUFU.EX2 R139, R139 ;  /* 0x0000008b008b7308 */ /* 0x000e620000000800 */
[----:B------:R-:W-:Y:S02]  /*119d0*/  FADD.FTZ R169, R169, R168 ;  /* 0x000000a8a9a97221 */ /* 0x000fe40000010000 */
[----:B------:R-:W-:Y:S02]  /*119e0*/  FADD.FTZ R170, R171, R170 ;  /* 0x000000aaabaa7221 */ /* 0x000fe40000010000 */
[C---:B------:R-:W-:Y:S01]  /*119f0*/  HMMA.16816.F32 R12, R100.reuse, R108, R12 ;  /* 0x0000006c640c723c */ /* 0x040fe2000000180c */
[----:B------:R-:W-:Y:S02]  /*11a00*/  FADD.FTZ R176, R176, R173 ;  /* 0x000000adb0b07221 */ /* 0x000fe40000010000 */
[----:B------:R-:W-:Y:S02]  /*11a10*/  FADD.FTZ R164, R164, R143 ;  /* 0x0000008fa4a47221 */ /* 0x000fe40000010000 */
[----:B------:R-:W-:Y:S01]  /*11a20*/  MUFU.EX2 R179, R179 ;  /* 0x000000b300b37308 */ /* 0x000fe20000000800 */
[----:B------:R-:W-:Y:S02]  /*11a30*/  FADD.FTZ R140, R140, R169 ;  /* 0x000000a98c8c7221 */ /* 0x000fe40000010000 */
[-C--:B------:R-:W-:Y:S01]  /*11a40*/  HMMA.16816.F32 R16, R100, R110.reuse, R16 ;  /* 0x0000006e6410723c */ /* 0x080fe20000001810 */
[----:B------:R-:W-:Y:S04]  /*11a50*/  IMAD.WIDE.U32 R108, R237, -0x326172a9, RZ ;  /* 0xcd9e8d57ed6c7825 */ /* 0x000fe800078e00ff */
[----:B------:R-:W-:Y:S01]  /*11a60*/  FFMA.FTZ R237, R42, c[0x0][0x23c], -R166 ;  /* 0x00008f002aed7a23 */ /* 0x000fe200000108a6 */
[----:B------:R-:W-:Y:S01]  /*11a70*/  LOP3.LUT R120, R109, UR15, R230, 0x96, !PT ;  /* 0x0000000f6d787c12 */ /* 0x000fe2000f8e96e6 */
[----:B------:R-:W2:Y:S01]  /*11a80*/  MUFU.EX2 R238, R238 ;  /* 0x000000ee00ee7308 */ /* 0x000ea20000000800 */
[C---:B------:R-:W-:Y:S01]  /*11a90*/  HMMA.16816.F32 R32, R104.reuse, R110, R32 ;  /* 0x0000006e6820723c */ /* 0x040fe20000001820 */
[----:B------:R-:W-:Y:S03]  /*11aa0*/  LOP3.LUT R36, R243, UR13, R108, 0x96, !PT ;  /* 0x0000000df3247c12 */ /* 0x000fe6000f8e966c */
[----:B------:R-:W-:Y:S01]  /*11ab0*/  LOP3.LUT R116, R109, UR15, R226, 0x96, !PT ;  /* 0x0000000f6d747c12 */ /* 0x000fe2000f8e96e2 */
[----:B------:R-:W-:Y:S01]  /*11ac0*/  IMAD.WIDE.U32 R120, R120, -0x2daee0ad, RZ ;  /* 0xd2511f5378787825 */ /* 0x000fe200078e00ff */
[----:B------:R-:W-:Y:S02]  /*11ad0*/  LOP3.LUT R38, R241, UR13, R108, 0x96, !PT ;  /* 0x0000000df1267c12 */ /* 0x000fe4000f8e966c */
[-C--:B---3--:R-:W-:Y:S01]  /*11ae0*/  HMMA.16816.F32 R68, R104, R112.reuse, R68 ;  /* 0x000000706844723c */ /* 0x088fe20000001844 */
[----:B------:R-:W3:Y:S01]  /*11af0*/  LDSM.16.MT88.4 R108, [R185+0x6800] ;  /* 0x00680000b96c783b */ /* 0x000ee20000004200 */
[----:B------:R-:W-:Y:S02]  /*11b00*/  MUFU.EX2 R237, R237 ;  /* 0x000000ed00ed7308 */ /* 0x000fe40000000800 */
[----:B------:R-:W-:Y:S01]  /*11b10*/  IMAD.WIDE.U32 R36, R36, -0x2daee0ad, RZ ;  /* 0xd2511f5324247825 */ /* 0x000fe200078e00ff */
[----:B------:R-:W-:Y:S02]  /*11b20*/  LOP3.LUT R117, R121, UR12, R228, 0x96, !PT ;  /* 0x0000000c79757c12 */ /* 0x000fe4000f8e96e4 */
[----:B-1----:R-:W-:Y:S01]  /*11b30*/  F2FP.PACK_AB R65, R139, R136 ;  /* 0x000000888b41723e */ /* 0x002fe200000000ff */
[C---:B------:R-:W-:Y:S01]  /*11b40*/  HMMA.16816.F32 R72, R100.reuse, R112, R72 ;  /* 0x000000706448723c */ /* 0x040fe20000001848 */
[----:B------:R-:W-:Y:S03]  /*11b50*/  IMAD.WIDE.U32 R122, R116, -0x2daee0ad, RZ ;  /* 0xd2511f53747a7825 */ /* 0x000fe600078e00ff */
[----:B------:R-:W-:Y:S01]  /*11b60*/  LOP3.LUT R120, R37, UR10, R120, 0x96, !PT ;  /* 0x0000000a25787c12 */ /* 0x000fe2000f8e9678 */
[----:B------:R-:W-:Y:S01]  /*11b70*/  IMAD.WIDE.U32 R38, R38, -0x2daee0ad, RZ ;  /* 0xd2511f5326267825 */ /* 0x000fe200078e00ff */
[----:B------:R-:W-:Y:S01]  /*11b80*/  LOP3.LUT R37, R123, UR12, R224, 0x96, !PT ;  /* 0x0000000c7b257c12 */ /* 0x000fe2000f8e96e0 */
[----:B------:R-:W-:Y:S01]  /*11b90*/  MUFU.EX2 R146, R146 ;  /* 0x0000009200927308 */ /* 0x000fe20000000800 */
[-C--:B------:R-:W-:Y:S01]  /*11ba0*/  HMMA.16816.F32 R76, R100, R114.reuse, R76 ;  /* 0x00000072644c723c */ /* 0x080fe2000000184c */
[----:B------:R-:W-:Y:S03]  /*11bb0*/  IMAD.WIDE.U32 R118, R117, -0x326172a9, RZ ;  /* 0xcd9e8d5775767825 */ /* 0x000fe600078e00ff */
[----:B------:R-:W-:Y:S01]  /*11bc0*/  LOP3.LUT R116, R39, UR10, R122, 0x96, !PT ;  /* 0x0000000a27747c12 */ /* 0x000fe2000f8e967a */
[----:B------:R-:W-:Y:S01]  /*11bd0*/  IMAD.WIDE.U32 R120, R120, -0x326172a9, RZ ;  /* 0xcd9e8d5778787825 */ /* 0x000fe200078e00ff */
[----:B------:R-:W-:Y:S02]  /*11be0*/  LOP3.LUT R242, R119, UR11, R242, 0x96, !PT ;  /* 0x0000000b77f27c12 */ /* 0x000fe4000f8e96f2 */
[C---:B------:R-:W-:Y:S01]  /*11bf0*/  HMMA.16816.F32 R20, R104.reuse, R114, R20 ;  /* 0x000000726814723c */ /* 0x040fe20000001814 */
[----:B------:R-:W-:Y:S01]  /*11c00*/  IMAD.WIDE.U32 R122, R37, -0x326172a9, RZ ;  /* 0xcd9e8d57257a7825 */ /* 0x000fe200078e00ff */
[----:B------:R-:W1:Y:S02]  /*11c10*/  MUFU.EX2 R147, R147 ;  /* 0x0000009300937308 */ /* 0x000e640000000800 */
[----:B------:R-:W-:Y:S01]  /*11c20*/  LOP3.LUT R118, R121, UR9, R118, 0x96, !PT ;  /* 0x0000000979767c12 */ /* 0x000fe2000f8e9676 */
[----:B------:R-:W-:Y:S01]  /*11c30*/  IMAD.WIDE.U32 R242, R242, -0x2daee0ad, RZ ;  /* 0xd2511f53f2f27825 */ /* 0x000fe200078e00ff */
[----:B------:R-:W-:Y:S03]  /*11c40*/  LOP3.LUT R240, R123, UR11, R240, 0x96, !PT ;  /* 0x0000000b7bf07c12 */ /* 0x000fe6000f8e96f0 */
[----:B------:R-:W-:Y:S03]  /*11c50*/  IMAD.WIDE.U32 R118, R118, -0x2daee0ad, RZ ;  /* 0xd2511f5376767825 */ /* 0x000fe600078e00ff */
[----:B------:R-:W-:Y:S01]  /*11c60*/  LOP3.LUT R40, R243, UR8, R36, 0x96, !PT ;  /* 0x00000008f3287c12 */ /* 0x000fe2000f8e9624 */
[----:B------:R-:W-:Y:S01]  /*11c70*/  IMAD.WIDE.U32 R116, R116, -0x326172a9, RZ ;  /* 0xcd9e8d5774747825 */ /* 0x000fe200078e00ff */
[----:B------:R-:W-:Y:S01]  /*11c80*/  LOP3.LUT R36, R119, UR6, R242, 0x96, !PT ;  /* 0x0000000677247c12 */ /* 0x000fe2000f8e96f2 */
[----:B------:R-:W-:Y:S01]  /*11c90*/  MUFU.EX2 R138, R138 ;  /* 0x0000008a008a7308 */ /* 0x000fe20000000800 */
[-C--:B---3--:R-:W-:Y:S01]  /*11ca0*/  HMMA.16816.F32 R80, R104, R108.reuse, R80 ;  /* 0x0000006c6850723c */ /* 0x088fe20000001850 */
[----:B------:R-:W-:Y:S01]  /*11cb0*/  IMAD.WIDE.U32 R240, R240, -0x2daee0ad, RZ ;  /* 0xd2511f53f0f07825 */ /* 0x000fe200078e00ff */
[----:B------:R-:W-:Y:S03]  /*11cc0*/  LOP3.LUT R112, R117, UR9, R122, 0x96, !PT ;  /* 0x0000000975707c12 */ /* 0x000fe6000f8e967a */
[----:B------:R-:W-:Y:S01]  /*11cd0*/  IMAD.WIDE.U32 R124, R36, -0x326172a9, RZ ;  /* 0xcd9e8d57247c7825 */ /* 0x000fe200078e00ff */
[----:B------:R-:W-:Y:S02]  /*11ce0*/  LOP3.LUT R117, R241, UR8, R38, 0x96, !PT ;  /* 0x00000008f1757c12 */ /* 0x000fe4000f8e9626 */
[C---:B------:R-:W-:Y:S01]  /*11cf0*/  HMMA.16816.F32 R84, R100.reuse, R108, R84 ;  /* 0x0000006c6454723c */ /* 0x040fe20000001854 */
[----:B------:R-:W3:Y:S01]  /*11d00*/  LDSM.16.MT88.4 R36, [R184+0x6800] ;  /* 0x00680000b824783b */ /* 0x000ee20000004200 */
[----:B------:R-:W4:Y:S02]  /*11d10*/  MUFU.EX2 R145, R145 ;  /* 0x0000009100917308 */ /* 0x000f240000000800 */
[----:B------:R-:W-:Y:S01]  /*11d20*/  IMAD.WIDE.U32 R112, R112, -0x2daee0ad, RZ ;  /* 0xd2511f5370707825 */ /* 0x000fe200078e00ff */
[----:B------:R-:W-:Y:S02]  /*11d30*/  SHF.R.U32.HI R119, RZ, 0x10, R124 ;  /* 0x00000010ff777819 */ /* 0x000fe4000001167c */
[C---:B------:R-:W-:Y:S01]  /*11d40*/  LOP3.LUT R42, R124.reuse, 0xff, RZ, 0xc0, !PT ;  /* 0x000000ff7c2a7812 */ /* 0x040fe200078ec0ff */
[-C--:B------:R-:W-:Y:S01]  /*11d50*/  HMMA.16816.F32 R24, R100, R110.reuse, R24 ;  /* 0x0000006e6418723c */ /* 0x080fe20000001818 */
[----:B------:R-:W-:Y:S03]  /*11d60*/  LOP3.LUT R41, R113, UR6, R240, 0x96, !PT ;  /* 0x0000000671297c12 */ /* 0x000fe6000f8e96f0 */
[----:B------:R-:W-:Y:S01]  /*11d70*/  IMAD.WIDE.U32 R108, R117, -0x326172a9, RZ ;  /* 0xcd9e8d57756c7825 */ /* 0x000fe200078e00ff */
[----:B------:R-:W-:Y:S01]  /*11d80*/  LOP3.LUT R119, R119, 0xff, RZ, 0xc0, !PT ;  /* 0x000000ff77777812 */ /* 0x000fe200078ec0ff */
[----:B------:R-:W-:Y:S01]  /*11d90*/  MUFU.EX2 R246, R246 ;  /* 0x000000f600f67308 */ /* 0x000fe20000000800 */
[----:B------:R-:W-:Y:S01]  /*11da0*/  LOP3.LUT R121, R124, 0xffff, RZ, 0xc0, !PT ;  /* 0x0000ffff7c797812 */ /* 0x000fe200078ec0ff */
[C---:B------:R-:W-:Y:S01]  /*11db0*/  HMMA.16816.F32 R88, R104.reuse, R110, R88 ;  /* 0x0000006e6858723c */ /* 0x040fe20000001858 */
[----:B------:R-:W-:Y:S03]  /*11dc0*/  IMAD.WIDE.U32 R122, R41, -0x326172a9, RZ ;  /* 0xcd9e8d57297a7825 */ /* 0x000fe600078e00ff */
[----:B------:R-:W-:Y:S01]  /*11dd0*/  SHF.R.U32.HI R121, RZ, 0x8, R121 ;  /* 0x00000008ff797819 */ /* 0x000fe20000011679 */
[----:B------:R-:W-:Y:S01]  /*11de0*/  FFMA.FTZ R242, R45, c[0x0][0x23c], -R167 ;  /* 0x00008f002df27a23 */ /* 0x000fe200000108a7 */
[----:B------:R-:W-:Y:S01]  /*11df0*/  SHF.R.U32.HI R44, RZ, 0x10, R122 ;  /* 0x00000010ff2c7819 */ /* 0x000fe2000001167a */
[--C-:B------:R-:W-:Y:S01]  /*11e00*/  FFMA.FTZ R241, R47, c[0x0][0x23c], -R166.reuse ;  /* 0x00008f002ff17a23 */ /* 0x100fe200000108a6 */
[----:B------:R-:W-:Y:S01]  /*11e10*/  LOP3.LUT R117, R122, 0xffff, RZ, 0xc0, !PT ;  /* 0x0000ffff7a757812 */ /* 0x000fe200078ec0ff */
[----:B------:R-:W-:Y:S01]  /*11e20*/  FFMA.FTZ R240, R43, c[0x0][0x23c], -R166 ;  /* 0x00008f002bf07a23 */ /* 0x000fe200000108a6 */
[----:B------:R-:W-:Y:S02]  /*11e30*/  MUFU.EX2 R245, R245 ;  /* 0x000000f500f57308 */ /* 0x000fe40000000800 */
[----:B------:R-:W-:Y:S01]  /*11e40*/  LOP3.LUT R43, R123, UR16, R108, 0x96, !PT ;  /* 0x000000107b2b7c12 */ /* 0x000fe2000f8e966c */
[----:B------:R-:W-:Y:S01]  /*11e50*/  IMAD.WIDE.U32 R114, R40, -0x326172a9, RZ ;  /* 0xcd9e8d5728727825 */ /* 0x000fe200078e00ff */
[----:B------:R-:W-:Y:S02]  /*11e60*/  LOP3.LUT R108, R44, 0xff, RZ, 0xc0, !PT ;  /* 0x000000ff2c6c7812 */ /* 0x000fe400078ec0ff */
[----:B------:R-:W5:Y:S01]  /*11e70*/  LDSM.16.MT88.4 R44, [R188+0x7000] ;  /* 0x00700000bc2c783b */ /* 0x000f620000004200 */
[----:B------:R-:W-:Y:S01]  /*11e80*/  SHF.R.U32.HI R117, RZ, 0x8, R117 ;  /* 0x00000008ff757819 */ /* 0x000fe20000011675 */
[----:B------:R-:W-:Y:S01]  /*11e90*/  FFMA.FTZ R243, R64, c[0x0][0x23c], -R174 ;  /* 0x00008f0040f37a23 */ /* 0x000fe200000108ae */
[----:B------:R-:W-:Y:S01]  /*11ea0*/  SHF.R.U32.HI R40, RZ, 0x18, R124 ;  /* 0x00000018ff287819 */ /* 0x000fe2000001167c */
[----:B------:R-:W-:Y:S01]  /*11eb0*/  MUFU.EX2 R242, R242 ;  /* 0x000000f200f27308 */ /* 0x000fe20000000800 */
[----:B------:R-:W-:Y:S01]  /*11ec0*/  FFMA.FTZ R174, R53, c[0x0][0x23c], -R174 ;  /* 0x00008f0035ae7a23 */ /* 0x000fe200000108ae */
[----:B------:R-:W-:Y:S01]  /*11ed0*/  LOP3.LUT R41, R125, UR16, R114, 0x96, !PT ;  /* 0x000000107d297c12 */ /* 0x000fe2000f8e9672 */
[----:B------:R-:W-:Y:S01]  /*11ee0*/  FFMA.FTZ R167, R61, c[0x0][0x23c], -R167 ;  /* 0x00008f003da77a23 */ /* 0x000fe200000108a7 */
[----:B------:R-:W-:Y:S01]  /*11ef0*/  PRMT R40, R119, 0x5410, R40 ;  /* 0x0000541077287816 */ /* 0x000fe20000000028 */
[-C--:B---3--:R-:W-:Y:S01]  /*11f00*/  HMMA.16816.F32 R28, R104, R36.reuse, R28 ;  /* 0x00000024681c723c */ /* 0x088fe2000000181c */
[----:B------:R-:W-:Y:S01]  /*11f10*/  SHF.R.U32.HI R113, RZ, 0x18, R122 ;  /* 0x00000018ff717819 */ /* 0x000fe2000001167a */
[----:B------:R-:W-:Y:S01]  /*11f20*/  FADD.FTZ R175, R175, R170 ;  /* 0x000000aaafaf7221 */ /* 0x000fe20000010000 */
[----:B------:R-:W-:Y:S01]  /*11f30*/  LOP3.LUT R126, R41, 0xff, RZ, 0xc0, !PT ;  /* 0x000000ff297e7812 */ /* 0x000fe200078ec0ff */
[----:B------:R-:W-:Y:S01]  /*11f40*/  FADD.FTZ R177, R177, R176 ;  /* 0x000000b0b1b17221 */ /* 0x000fe20000010000 */
[----:B------:R-:W3:Y:S01]  /*11f50*/  MUFU.EX2 R240, R240 ;  /* 0x000000f000f07308 */ /* 0x000ee20000000800 */
[----:B------:R-:W-:Y:S01]  /*11f60*/  PRMT R108, R108, 0x5410, R113 ;  /* 0x000054106c6c7816 */ /* 0x000fe20000000071 */
[----:B------:R-:W-:Y:S01]  /*11f70*/  FADD.FTZ R165, R165, R164 ;  /* 0x000000a4a5a57221 */ /* 0x000fe20000010000 */
[C---:B------:R-:W-:Y:S01]  /*11f80*/  HMMA.16816.F32 R92, R100.reuse, R36, R92 ;  /* 0x00000024645c723c */ /* 0x040fe2000000185c */
[----:B------:R-:W-:Y:S03]  /*11f90*/  LOP3.LUT R113, R41, 0xffff, RZ, 0xc0, !PT ;  /* 0x0000ffff29717812 */ /* 0x000fe600078ec0ff */
[----:B------:R-:W-:Y:S01]  /*11fa0*/  SHF.R.U32.HI R124, RZ, 0x18, R41 ;  /* 0x00000018ff7c7819 */ /* 0x000fe20000011629 */
[----:B------:R-:W-:Y:S01]  /*11fb0*/  FADD.FTZ R141, R141, R140 ;  /* 0x0000008c8d8d7221 */ /* 0x000fe20000010000 */
[----:B------:R-:W-:Y:S01]  /*11fc0*/  SHF.R.U32.HI R110, RZ, 0x10, R43 ;  /* 0x00000010ff6e7819 */ /* 0x000fe2000001162b */
[----:B------:R-:W1:Y:S01]  /*11fd0*/  MUFU.EX2 R241, R241 ;  /* 0x000000f100f17308 */ /* 0x000e620000000800 */
[-C--:B------:R-:W-:Y:S01]  /*11fe0*/  HMMA.16816.F32 R96, R100, R38.reuse, R96 ;  /* 0x000000266460723c */ /* 0x080fe20000001860 */
[----:B------:R-:W-:Y:S03]  /*11ff0*/  SHF.R.U32.HI R111, RZ, 0x10, R41 ;  /* 0x00000010ff6f7819 */ /* 0x000fe60000011629 */
[C---:B------:R-:W-:Y:S01]  /*12000*/  LOP3.LUT R41, R43.reuse, 0xffff, RZ, 0xc0, !PT ;  /* 0x0000ffff2b297812 */ /* 0x040fe200078ec0ff */
[----:B------:R-:W-:Y:S01]  /*12010*/  FADD.FTZ R175, R178, R175 ;  /* 0x000000afb2af7221 */ /* 0x000fe20000010000 */
[----:B------:R-:W-:Y:S01]  /*12020*/  SHF.R.U32.HI R113, RZ, 0x8, R113 ;  /* 0x00000008ff717819 */ /* 0x000fe20000011671 */
[----:B------:R-:W-:Y:S01]  /*12030*/  FADD.FTZ R236, R236, R177 ;  /* 0x000000b1ecec7221 */ /* 0x000fe20000010000 */
[----:B------:R-:W-:Y:S01]  /*12040*/  HMMA.16816.F32 R48, R104, R38, R48 ;  /* 0x000000266830723c */ /* 0x000fe20000001830 */
[----:B------:R-:W-:Y:S01]  /*12050*/  LOP3.LUT R114, R122, 0xff, RZ, 0xc0, !PT ;  /* 0x000000ff7a727812 */ /* 0x000fe200078ec0ff */
[----:B------:R-:W1:Y:S02]  /*12060*/  MUFU.EX2 R243, R243 ;  /* 0x000000f300f37308 */ /* 0x000e640000000800 */
[----:B------:R-:W-:Y:S01]  /*12070*/  PRMT R42, R42, 0x5410, R121 ;  /* 0x000054102a2a7816 */ /* 0x000fe20000000079 */
[----:B------:R-:W-:Y:S01]  /*12080*/  FADD.FTZ R136, R136, R165 ;  /* 0x000000a588887221 */ /* 0x000fe20000010000 */
[----:B------:R-:W-:Y:S01]  /*12090*/  SHF.R.U32.HI R41, RZ, 0x8, R41 ;  /* 0x00000008ff297819 */ /* 0x000fe20000011629 */
[--C-:B------:R-:W-:Y:S01]  /*120a0*/  HSET2.LE.AND R39, R108, R207.reuse, PT ;  /* 0x000000cf6c277233 */ /* 0x100fe20003803000 */
[----:B------:R-:W-:Y:S01]  /*120b0*/  LOP3.LUT R122, R43, 0xff, RZ, 0xc0, !PT ;  /* 0x000000ff2b7a7812 */ /* 0x000fe200078ec0ff */
[--C-:B------:R-:W-:Y:S03]  /*120c0*/  HSET2.LE.AND R42, R42, R207.reuse, PT ;  /* 0x000000cf2a2a7233 */ /* 0x100fe60003803000 */
[----:B------:R-:W-:Y:S01]  /*120d0*/  SHF.R.U32.HI R43, RZ, 0x18, R43 ;  /* 0x00000018ff2b7819 */ /* 0x000fe2000001162b */
[----:B------:R-:W-:Y:S01]  /*120e0*/  MUFU.EX2 R248, R248 ;  /* 0x000000f800f87308 */ /* 0x000fe20000000800 */
[----:B------:R-:W-:Y:S01]  /*120f0*/  LOP3.LUT R110, R110, 0xff, RZ, 0xc0, !PT ;  /* 0x000000ff6e6e7812 */ /* 0x000fe200078ec0ff */
[----:B------:R-:W-:Y:S01]  /*12100*/  FADD.FTZ R136, R139, R136 ;  /* 0x000000888b887221 */ /* 0x000fe20000010000 */
[----:B------:R-:W-:Y:S01]  /*12110*/  LOP3.LUT R111, R111, 0xff, RZ, 0xc0, !PT ;  /* 0x000000ff6f6f7812 */ /* 0x000fe200078ec0ff */
[----:B------:R-:W-:Y:S01]  /*12120*/  IMAD.MOV.U32 R0, RZ, RZ, R7 ;  /* 0x000000ffff007224 */ /* 0x000fe200078e0007 */
[----:B------:R-:W-:Y:S01]  /*12130*/  PRMT R126, R126, 0x5410, R113 ;  /* 0x000054107e7e7816 */ /* 0x000fe20000000071 */
[----:B------:R-:W-:Y:S01]  /*12140*/  IMAD.MOV.U32 R3, RZ, RZ, R134 ;  /* 0x000000ffff037224 */ /* 0x000fe200078e0086 */
[----:B------:R-:W-:Y:S01]  /*12150*/  PRMT R122, R122, 0x5410, R41 ;  /* 0x000054107a7a7816 */ /* 0x000fe20000000029 */
[----:B------:R-:W-:Y:S01]  /*12160*/  IMAD.MOV.U32 R132, RZ, RZ, R135 ;  /* 0x000000ffff847224 */ /* 0x000fe200078e0087 */
[----:B------:R-:W-:Y:S01]  /*12170*/  PRMT R110, R110, 0x5410, R43 ;  /* 0x000054106e6e7816 */ /* 0x000fe2000000002b */
[--C-:B------:R-:W-:Y:S01]  /*12180*/  HSET2.LE.AND R43, R40, R207.reuse, PT ;  /* 0x000000cf282b7233 */ /* 0x100fe20003803000 */
[----:B------:R-:W-:Y:S01]  /*12190*/  F2FP.PACK_AB R36, R137, R144 ;  /* 0x000000908924723e */ /* 0x000fe200000000ff */
[--C-:B------:R-:W-:Y:S01]  /*121a0*/  HSET2.LE.AND R40, R126, R207.reuse, PT ;  /* 0x000000cf7e287233 */ /* 0x100fe20003803000 */
[----:B------:R-:W-:Y:S01]  /*121b0*/  PRMT R124, R111, 0x5410, R124 ;  /* 0x000054106f7c7816 */ /* 0x000fe2000000007c */
[----:B------:R-:W-:Y:S01]  /*121c0*/  MUFU.EX2 R247, R247 ;  /* 0x000000f700f77308 */ /* 0x000fe20000000800 */
[----:B--2---:R-:W-:Y:S01]  /*121d0*/  F2FP.PACK_AB R37, R238, R179 ;  /* 0x000000b3ee25723e */ /* 0x004fe200000000ff */
[----:B------:R-:W-:Y:S01]  /*121e0*/  FADD.FTZ R179, R179, R136 ;  /* 0x00000088b3b37221 */ /* 0x000fe20000010000 */
[----:B------:R-:W-:Y:S01]  /*121f0*/  LOP3.LUT R43, R43, R36, RZ, 0xc0, !PT ;  /* 0x000000242b2b7212 */ /* 0x000fe200078ec0ff */
[--C-:B------:R-:W-:Y:S01]  /*12200*/  HSET2.LE.AND R36, R122, R207.reuse, PT ;  /* 0x000000cf7a247233 */ /* 0x100fe20003803000 */
[----:B------:R-:W-:Y:S01]  /*12210*/  LOP3.LUT R42, R42, R37, RZ, 0xc0, !PT ;  /* 0x000000252a2a7212 */ /* 0x000fe200078ec0ff */
[--C-:B------:R-:W-:Y:S01]  /*12220*/  HSET2.LE.AND R41, R124, R207.reuse, PT ;  /* 0x000000cf7c297233 */ /* 0x100fe20003803000 */
[----:B-1----:R-:W-:Y:S01]  /*12230*/  F2FP.PACK_AB R37, R147, R146 ;  /* 0x000000929325723e */ /* 0x002fe200000000ff */
[----:B------:R-:W-:Y:S01]  /*12240*/  FADD.FTZ R146, R146, R175 ;  /* 0x000000af92927221 */ /* 0x000fe20000010000 */
[----:B----4-:R-:W-:Y:S01]  /*12250*/  F2FP.PACK_AB R100, R145, R138 ;  /* 0x0000008a9164723e */ /* 0x010fe200000000ff */
[----:B------:R-:W1:Y:S01]  /*12260*/  MUFU.EX2 R174, R174 ;  /* 0x000000ae00ae7308 */ /* 0x000e620000000800 */
[----:B------:R-:W-:Y:S01]  /*12270*/  LOP3.LUT R40, R40, R65, RZ, 0xc0, !PT ;  /* 0x0000004128287212 */ /* 0x000fe200078ec0ff */
[----:B------:R-:W-:Y:S01]  /*12280*/  FADD.FTZ R138, R138, R141 ;  /* 0x0000008d8a8a7221 */ /* 0x000fe20000010000 */
[----:B------:R-:W-:Y:S01]  /*12290*/  PRMT R114, R114, 0x5410, R117 ;  /* 0x0000541072727816 */ /* 0x000fe20000000075 */
[----:B------:R-:W2:Y:S01]  /*122a0*/  LDSM.16.MT88.4 R64, [R186+0x7000] ;  /* 0x00700000ba40783b */ /* 0x000ea20000004200 */
[----:B------:R-:W-:Y:S01]  /*122b0*/  LOP3.LUT R36, R36, R37, RZ, 0xc0, !PT ;  /* 0x0000002524247212 */ /* 0x000fe200078ec0ff */
[--C-:B------:R-:W-:Y:S01]  /*122c0*/  HSET2.LE.AND R37, R110, R207.reuse, PT ;  /* 0x000000cf6e257233 */ /* 0x100fe20003803000 */
[----:B------:R-:W-:Y:S01]  /*122d0*/  LOP3.LUT R41, R41, R100, RZ, 0xc0, !PT ;  /* 0x0000006429297212 */ /* 0x000fe200078ec0ff */
[--C-:B------:R-:W-:Y:S01]  /*122e0*/  HSET2.LE.AND R38, R114, R207.reuse, PT ;  /* 0x000000cf72267233 */ /* 0x100fe20003803000 */
[----:B---3--:R-:W-:Y:S01]  /*122f0*/  F2FP.PACK_AB R100, R240, R237 ;  /* 0x000000edf064723e */ /* 0x008fe200000000ff */
[----:B------:R-:W-:Y:S01]  /*12300*/  MUFU.EX2 R249, R249 ;  /* 0x000000f900f97308 */ /* 0x000fe20000000800 */
[----:B------:R-:W-:Y:S01]  /*12310*/  F2FP.PACK_AB R101, R242, R239 ;  /* 0x000000eff265723e */ /* 0x000fe200000000ff */
[----:B------:R-:W-:Y:S01]  /*12320*/  FADD.FTZ R237, R237, R236 ;  /* 0x000000eceded7221 */ /* 0x000fe20000010000 */
[----:B------:R-:W-:Y:S01]  /*12330*/  LOP3.LUT R37, R37, R100, RZ, 0xc0, !PT ;  /* 0x0000006425257212 */ /* 0x000fe200078ec0ff */
[-C--:B-----5:R-:W-:Y:S01]  /*12340*/  HMMA.16816.F32 R8, R40, R44.reuse, R8 ;  /* 0x0000002c2808723c */ /* 0x0a0fe20000001808 */
[----:B------:R-:W-:Y:S01]  /*12350*/  F2FP.PACK_AB R100, R241, R244 ;  /* 0x000000f4f164723e */ /* 0x000fe200000000ff */
[----:B------:R-:W-:Y:S01]  /*12360*/  FADD.FTZ R145, R145, R138 ;  /* 0x0000008a91917221 */ /* 0x000fe20000010000 */
[----:B------:R-:W-:Y:S01]  /*12370*/  LOP3.LUT R38, R38, R101, RZ, 0xc0, !PT ;  /* 0x0000006526267212 */ /* 0x000fe200078ec0ff */
[----:B------:R-:W-:Y:S01]  /*12380*/  FADD.FTZ R146, R147, R146 ;  /* 0x0000009293927221 */ /* 0x000fe20000010000 */
[----:B------:R-:W-:Y:S01]  /*12390*/  LOP3.LUT R39, R39, R100, RZ, 0xc0, !PT ;  /* 0x0000006427277212 */ /* 0x000fe200078ec0ff */
[----:B------:R-:W3:Y:S01]  /*123a0*/  MUFU.EX2 R172, R172 ;  /* 0x000000ac00ac7308 */ /* 0x000ee20000000800 */
[----:B------:R-:W4:Y:S01]  /*123b0*/  LDSM.16.MT88.4 R100, [R185+0x7000] ;  /* 0x00700000b964783b */ /* 0x000f220000004200 */
[----:B------:R-:W-:Y:S01]  /*123c0*/  LOP3.LUT R104, R109, UR7, R116, 0x96, !PT ;  /* 0x000000076d687c12 */ /* 0x000fe2000f8e9674 */
[----:B------:R-:W-:Y:S03]  /*123d0*/  FADD.FTZ R237, R240, R237 ;  /* 0x000000edf0ed7221 */ /* 0x000fe60000010000 */
[C---:B------:R-:W-:Y:S01]  /*123e0*/  HMMA.16816.F32 R12, R36.reuse, R44, R12 ;  /* 0x0000002c240c723c */ /* 0x040fe2000000180c */
[----:B------:R-:W-:Y:S01]  /*123f0*/  IMAD.WIDE.U32 R104, R104, -0x2daee0ad, RZ ;  /* 0xd2511f5368687825 */ /* 0x000fe200078e00ff */
[----:B------:R-:W-:Y:S02]  /*12400*/  LOP3.LUT R114, R115, UR7, R120, 0x96, !PT ;  /* 0x0000000773727c12 */ /* 0x000fe4000f8e9678 */
[----:B------:R-:W-:Y:S01]  /*12410*/  MUFU.EX2 R56, R56 ;  /* 0x0000003800387308 */ /* 0x000fe20000000800 */
[----:B------:R-:W-:Y:S01]  /*12420*/  FADD.FTZ R144, R144, R145 ;  /* 0x0000009190907221 */ /* 0x000fe20000010000 */
[----:B------:R-:W-:Y:S01]  /*12430*/  LOP3.LUT R52, R105, UR17, R112, 0x96, !PT ;  /* 0x0000001169347c12 */ /* 0x000fe2000f8e9670 */
[----:B------:R-:W-:Y:S01]  /*12440*/  IMAD.WIDE.U32 R114, R114, -0x2daee0ad, RZ ;  /* 0xd2511f5372727825 */ /* 0x000fe200078e00ff */
[-C--:B------:R-:W-:Y:S01]  /*12450*/  HMMA.16816.F32 R16, R36, R46.reuse, R16 ;  /* 0x0000002e2410723c */ /* 0x080fe20000001810 */
[----:B------:R-:W-:Y:S03]  /*12460*/  LOP3.LUT R55, R104, 0xffff, RZ, 0xc0, !PT ;  /* 0x0000ffff68377812 */ /* 0x000fe600078ec0ff */
[----:B------:R-:W-:Y:S01]  /*12470*/  LOP3.LUT R118, R115, UR17, R118, 0x96, !PT ;  /* 0x0000001173767c12 */ /* 0x000fe2000f8e9676 */
[----:B------:R-:W-:Y:S01]  /*12480*/  FADD.FTZ R239, R239, R146 ;  /* 0x00000092efef7221 */ /* 0x000fe20000010000 */
[----:B------:R-:W-:Y:S01]  /*12490*/  SHF.R.U32.HI R53, RZ, 0x18, R114 ;  /* 0x00000018ff357819 */ /* 0x000fe20000011672 */
[----:B------:R-:W5:Y:S01]  /*124a0*/  MUFU.EX2 R57, R57 ;  /* 0x0000003900397308 */ /* 0x000f620000000800 */
[C---:B------:R-:W-:Y:S01]  /*124b0*/  HMMA.16816.F32 R32, R40.reuse, R46, R32 ;  /* 0x0000002e2820723c */ /* 0x040fe20000001820 */
[----:B------:R-:W1:Y:S03]  /*124c0*/  LDSM.16.MT88.4 R44, [R184+0x7000] ;  /* 0x00700000b82c783b */ /* 0x000e660000004200 */
[----:B------:R-:W-:Y:S01]  /*124d0*/  LOP3.LUT R61, R118, 0xffff, RZ, 0xc0, !PT ;  /* 0x0000ffff763d7812 */ /* 0x000fe200078ec0ff */
[----:B------:R-:W-:Y:S01]  /*124e0*/  FADD.FTZ R244, R244, R237 ;  /* 0x000000edf4f47221 */ /* 0x000fe20000010000 */
[----:B------:R-:W-:Y:S01]  /*124f0*/  LOP3.LUT R106, R118, 0xff, RZ, 0xc0, !PT ;  /* 0x000000ff766a7812 */ /* 0x000fe200078ec0ff */
[----:B------:R-:W-:Y:S01]  /*12500*/  FADD.FTZ R238, R238, R179 ;  /* 0x000000b3eeee7221 */ /* 0x000fe20000010000 */
[-C--:B--2---:R-:W-:Y:S01]  /*12510*/  HMMA.16816.F32 R68, R40, R64.reuse, R68 ;  /* 0x000000402844723c */ /* 0x084fe20000001844 */
[----:B------:R-:W-:Y:S01]  /*12520*/  LOP3.LUT R54, R114, 0xff, RZ, 0xc0, !PT ;  /* 0x000000ff72367812 */ /* 0x000fe200078ec0ff */
[----:B------:R-:W-:Y:S02]  /*12530*/  MUFU.EX2 R58, R58 ;  /* 0x0000003a003a7308 */ /* 0x000fe40000000800 */
[----:B------:R-:W-:Y:S01]  /*12540*/  SHF.R.U32.HI R55, RZ, 0x8, R55 ;  /* 0x00000008ff377819 */ /* 0x000fe20000011637 */
[----:B------:R-:W-:Y:S01]  /*12550*/  FADD.FTZ R144, R137, R144 ;  /* 0x0000009089907221 */ /* 0x000fe20000010000 */
[----:B------:R-:W-:Y:S01]  /*12560*/  SHF.R.U32.HI R61, RZ, 0x8, R61 ;  /* 0x00000008ff3d7819 */ /* 0x000fe2000001163d */
[----:B------:R-:W-:Y:S01]  /*12570*/  FADD.FTZ R239, R242, R239 ;  /* 0x000000eff2ef7221 */ /* 0x000fe20000010000 */
[C---:B------:R-:W-:Y:S01]  /*12580*/  HMMA.16816.F32 R72, R36.reuse, R64, R72 ;  /* 0x000000402448723c */ /* 0x040fe20000001848 */
[----:B------:R-:W-:Y:S03]  /*12590*/  FADD.FTZ R241, R241, R244 ;  /* 0x000000f4f1f17221 */ /* 0x000fe60000010000 */
[----:B------:R-:W-:Y:S01]  /*125a0*/  PRMT R106, R106, 0x5410, R61 ;  /* 0x000054106a6a7816 */ /* 0x000fe2000000003d */
[----:B------:R-:W-:Y:S01]  /*125b0*/  FFMA.FTZ R61, R62, c[0x0][0x23c], -R166 ;  /* 0x00008f003e3d7a23 */ /* 0x000fe200000108a6 */
[----:B------:R-:W-:Y:S01]  /*125c0*/  SHF.R.U32.HI R62, RZ, 0x10, R52 ;  /* 0x00000010ff3e7819 */ /* 0x000fe20000011634 */
[----:B------:R-:W-:Y:S01]  /*125d0*/  FFMA.FTZ R166, R63, c[0x0][0x23c], -R166 ;  /* 0x00008f003fa67a23 */ /* 0x000fe200000108a6 */
[-C--:B------:R-:W-:Y:S01]  /*125e0*/  HMMA.16816.F32 R76, R36, R66.reuse, R76 ;  /* 0x00000042244c723c */ /* 0x080fe2000000184c */
[----:B------:R-:W-:Y:S01]  /*125f0*/  LOP3.LUT R64, R114, 0xffff, RZ, 0xc0, !PT ;  /* 0x0000ffff72407812 */ /* 0x000fe200078ec0ff */
[----:B------:R-:W2:Y:S02]  /*12600*/  MUFU.EX2 R59, R59 ;  /* 0x0000003b003b7308 */ /* 0x000ea40000000800 */
[----:B------:R-:W-:Y:S01]  /*12610*/  SHF.R.U32.HI R65, RZ, 0x10, R104 ;  /* 0x00000010ff417819 */ /* 0x000fe20000011668 */
[----:B------:R-:W-:Y:S01]  /*12620*/  IMAD.MOV.U32 R2, RZ, RZ, R133 ;  /* 0x000000ffff027224 */ /* 0x000fe200078e0085 */
[----:B------:R-:W-:Y:S02]  /*12630*/  LOP3.LUT R62, R62, 0xff, RZ, 0xc0, !PT ;  /* 0x000000ff3e3e7812 */ /* 0x000fe400078ec0ff */
[C---:B------:R-:W-:Y:S01]  /*12640*/  HMMA.16816.F32 R20, R40.reuse, R66, R20 ;  /* 0x000000422814723c */ /* 0x040fe20000001814 */
[----:B------:R-:W-:Y:S03]  /*12650*/  LOP3.LUT R65, R65, 0xff, RZ, 0xc0, !PT ;  /* 0x000000ff41417812 */ /* 0x000fe600078ec0ff */
[----:B------:R-:W-:Y:S03]  /*12660*/  MUFU.EX2 R60, R60 ;  /* 0x0000003c003c7308 */ /* 0x000fe60000000800 */
[----:B------:R-:W-:Y:S01]  /*12670*/  SHF.R.U32.HI R66, RZ, 0x10, R114 ;  /* 0x00000010ff427819 */ /* 0x000fe20000011672 */
[-C--:B----4-:R-:W-:Y:S01]  /*12680*/  HMMA.16816.F32 R80, R40, R100.reuse, R80 ;  /* 0x000000642850723c */ /* 0x090fe20000001850 */
[----:B------:R-:W-:Y:S03]  /*12690*/  LDSM.16.MT88.4 R112, [R186+0x7800] ;  /* 0x00780000ba70783b */ /* 0x000fe60000004200 */
[----:B------:R-:W-:Y:S02]  /*126a0*/  SHF.R.U32.HI R67, RZ, 0x8, R64 ;  /* 0x00000008ff437819 */ /* 0x000fe40000011640 */
[----:B------:R-:W-:Y:S01]  /*126b0*/  SHF.R.U32.HI R64, RZ, 0x18, R104 ;  /* 0x00000018ff407819 */ /* 0x000fe20000011668 */
[----:B------:R-:W4:Y:S01]  /*126c0*/  MUFU.EX2 R167, R167 ;  /* 0x000000a700a77308 */ /* 0x000f220000000800 */
[C---:B------:R-:W-:Y:S01]  /*126d0*/  HMMA.16816.F32 R84, R36.reuse, R100, R84 ;  /* 0x000000642454723c */ /* 0x040fe20000001854 */
[----:B------:R-:W-:Y:S03]  /*126e0*/  PRMT R54, R54, 0x5410, R67 ;  /* 0x0000541036367816 */ /* 0x000fe60000000043 */
[----:B------:R-:W-:Y:S03]  /*126f0*/  PRMT R64, R65, 0x5410, R64 ;  /* 0x0000541041407816 */ /* 0x000fe60000000040 */
[----:B------:R-:W-:Y:S01]  /*12700*/  LOP3.LUT R100, R66, 0xff, RZ, 0xc0, !PT ;  /* 0x000000ff42647812 */ /* 0x000fe200078ec0ff */
[-C--:B------:R-:W-:Y:S01]  /*12710*/  HMMA.16816.F32 R24, R36, R102.reuse, R24 ;  /* 0x000000662418723c */ /* 0x080fe20000001818 */
[----:B------:R-:W-:Y:S01]  /*12720*/  LOP3.LUT R66, R104, 0xff, RZ, 0xc0, !PT ;  /* 0x000000ff68427812 */ /* 0x000fe200078ec0ff */
[----:B------:R-:W-:Y:S02]  /*12730*/  MUFU.EX2 R61, R61 ;  /* 0x0000003d003d7308 */ /* 0x000fe40000000800 */
[--C-:B------:R-:W-:Y:S02]  /*12740*/  SHF.R.U32.HI R104, RZ, 0x10, R118.reuse ;  /* 0x00000010ff687819 */ /* 0x100fe40000011676 */
[----:B------:R-:W-:Y:S02]  /*12750*/  PRMT R100, R100, 0x5410, R53 ;  /* 0x0000541064647816 */ /* 0x000fe40000000035 */
[C---:B------:R-:W-:Y:S01]  /*12760*/  HMMA.16816.F32 R88, R40.reuse, R102, R88 ;  /* 0x000000662858723c */ /* 0x040fe20000001858 */
[----:B------:R-:W-:Y:S02]  /*12770*/  SHF.R.U32.HI R53, RZ, 0x18, R118 ;  /* 0x00000018ff357819 */ /* 0x000fe40000011676 */
[----:B------:R-:W2:Y:S01]  /*12780*/  LDSM.16.MT88.4 R116, [R188+0x7800] ;  /* 0x00780000bc74783b */ /* 0x000ea20000004200 */
[----:B------:R-:W-:Y:S01]  /*12790*/  PRMT R66, R66, 0x5410, R55 ;  /* 0x0000541042427816 */ /* 0x000fe20000000037 */
[----:B------:R-:W2:Y:S01]  /*127a0*/  MUFU.EX2 R166, R166 ;  /* 0x000000a600a67308 */ /* 0x000ea20000000800 */
[----:B------:R-:W-:Y:S01]  /*127b0*/  LOP3.LUT R55, R52, 0xffff, RZ, 0xc0, !PT ;  /* 0x0000ffff34377812 */ /* 0x000fe200078ec0ff */
[--C-:B------:R-:W-:Y:S01]  /*127c0*/  HSET2.LE.AND R102, R54, R207.reuse, PT ;  /* 0x000000cf36667233 */ /* 0x100fe20003803000 */
[-C--:B-1----:R-:W-:Y:S01]  /*127d0*/  HMMA.16816.F32 R28, R40, R44.reuse, R28 ;  /* 0x0000002c281c723c */ /* 0x082fe2000000181c */
[----:B------:R-:W-:Y:S03]  /*127e0*/  LOP3.LUT R104, R104, 0xff, RZ, 0xc0, !PT ;  /* 0x000000ff68687812 */ /* 0x000fe600078ec0ff */
[----:B------:R-:W-:Y:S01]  /*127f0*/  SHF.R.U32.HI R55, RZ, 0x8, R55 ;  /* 0x00000008ff377819 */ /* 0x000fe20000011637 */
[--C-:B------:R-:W-:Y:S01]  /*12800*/  HSET2.LE.AND R103, R100, R207.reuse, PT ;  /* 0x000000cf64677233 */ /* 0x100fe20003803000 */
[----:B------:R-:W-:Y:S01]  /*12810*/  PRMT R104, R104, 0x5410, R53 ;  /* 0x0000541068687816 */ /* 0x000fe20000000035 */
[--C-:B------:R-:W-:Y:S01]  /*12820*/  HSET2.LE.AND R100, R106, R207.reuse, PT ;  /* 0x000000cf6a647233 */ /* 0x100fe20003803000 */
[C---:B------:R-:W-:Y:S01]  /*12830*/  HMMA.16816.F32 R92, R36.reuse, R44, R92 ;  /* 0x0000002c245c723c */ /* 0x040fe2000000185c */
[----:B------:R-:W-:Y:S03]  /*12840*/  SHF.R.U32.HI R53, RZ, 0x18, R52 ;  /* 0x00000018ff357819 */ /* 0x000fe60000011634 */
[--C-:B------:R-:W-:Y:S01]  /*12850*/  HSET2.LE.AND R101, R104, R207.reuse, PT ;  /* 0x000000cf68657233 */ /* 0x100fe20003803000 */
[----:B------:R-:W-:Y:S02]  /*12860*/  PRMT R62, R62, 0x5410, R53 ;  /* 0x000054103e3e7816 */ /* 0x000fe40000000035 */
[----:B------:R-:W-:Y:S01]  /*12870*/  LOP3.LUT R44, R52, 0xff, RZ, 0xc0, !PT ;  /* 0x000000ff342c7812 */ /* 0x000fe200078ec0ff */
[-C--:B------:R-:W-:Y:S01]  /*12880*/  HMMA.16816.F32 R96, R36, R46.reuse, R96 ;  /* 0x0000002e2460723c */ /* 0x080fe20000001860 */
[----:B------:R-:W-:Y:S03]  /*12890*/  F2FP.PACK_AB R45, R246, R243 ;  /* 0x000000f3f62d723e */ /* 0x000fe600000000ff */
[----:B------:R-:W-:Y:S02]  /*128a0*/  PRMT R44, R44, 0x5410, R55 ;  /* 0x000054102c2c7816 */ /* 0x000fe40000000037 */
[----:B------:R-:W1:Y:S01]  /*128b0*/  LDSM.16.MT88.4 R52, [R185+0x7800] ;  /* 0x00780000b934783b */ /* 0x000e620000004200 */
[----:B------:R-:W-:Y:S01]  /*128c0*/  F2FP.PACK_AB R39, R174, R247 ;  /* 0x000000f7ae27723e */ /* 0x000fe200000000ff */
[----:B------:R-:W-:Y:S01]  /*128d0*/  HMMA.16816.F32 R48, R40, R46, R48 ;  /* 0x0000002e2830723c */ /* 0x000fe20000001830 */
[----:B---3--:R-:W-:Y:S03]  /*128e0*/  F2FP.PACK_AB R38, R172, R249 ;  /* 0x000000f9ac26723e */ /* 0x008fe600000000ff */
[--C-:B------:R-:W-:Y:S01]  /*128f0*/  HSET2.LE.AND R36, R44, R207.reuse, PT ;  /* 0x000000cf2c247233 */ /* 0x100fe20003803000 */
[----:B------:R-:W-:Y:S01]  /*12900*/  F2FP.PACK_AB R44, R248, R245 ;  /* 0x000000f5f82c723e */ /* 0x000fe200000000ff */
[----:B------:R-:W-:Y:S01]  /*12910*/  FADD.FTZ R247, R247, R238 ;  /* 0x000000eef7f77221 */ /* 0x000fe20000010000 */
[----:B-----5:R-:W-:Y:S01]  /*12920*/  F2FP.PACK_AB R37, R57, R56 ;  /* 0x000000383925723e */ /* 0x020fe200000000ff */
[----:B------:R-:W-:Y:S01]  /*12930*/  FADD.FTZ R249, R249, R144 ;  /* 0x00000090f9f97221 */ /* 0x000fe20000010000 */
[----:B------:R-:W-:Y:S03]  /*12940*/  LOP3.LUT R102, R102, R45, RZ, 0xc0, !PT ;  /* 0x0000002d66667212 */ /* 0x000fe600078ec0ff */
[----:B------:R-:W-:Y:S01]  /*12950*/  LOP3.LUT R103, R103, R44, RZ, 0xc0, !PT ;  /* 0x0000002c67677212 */ /* 0x000fe200078ec0ff */
[----:B------:R-:W-:Y:S01]  /*12960*/  FADD.FTZ R56, R56, R239 ;  /* 0x000000ef38387221 */ /* 0x000fe20000010000 */
[----:B------:R-:W-:Y:S01]  /*12970*/  LOP3.LUT R100, R100, R39, RZ, 0xc0, !PT ;  /* 0x0000002764647212 */ /* 0x000fe200078ec0ff */
[--C-:B------:R-:W-:Y:S01]  /*12980*/  HSET2.LE.AND R39, R64, R207.reuse, PT ;  /* 0x000000cf40277233 */ /* 0x100fe20003803000 */
[----:B------:R-:W-:Y:S01]  /*12990*/  LOP3.LUT R101, R101, R38, RZ, 0xc0, !PT ;  /* 0x0000002665657212 */ /* 0x000fe200078ec0ff */
[--C-:B------:R-:W-:Y:S01]  /*129a0*/  HSET2.LE.AND R38, R66, R207.reuse, PT ;  /* 0x000000cf42267233 */ /* 0x100fe20003803000 */
[----:B------:R-:W-:Y:S01]  /*129b0*/  LOP3.LUT R36, R36, R37, RZ, 0xc0, !PT ;  /* 0x0000002524247212 */ /* 0x000fe200078ec0ff */
[----:B------:R-:W-:Y:S01]  /*129c0*/  HSET2.LE.AND R37, R62, R207, PT ;  /* 0x000000cf3e257233 */ /* 0x000fe20003803000 */
[----:B--2---:R-:W-:Y:S01]  /*129d0*/  F2FP.PACK_AB R42, R59, R58 ;  /* 0x0000003a3b2a723e */ /* 0x004fe200000000ff */
[----:B------:R-:W-:Y:S01]  /*129e0*/  FADD.FTZ R58, R58, R241 ;  /* 0x000000f13a3a7221 */ /* 0x000fe20000010000 */
[----:B----4-:R-:W-:Y:S01]  /*129f0*/  F2FP.PACK_AB R41, R167, R60 ;  /* 0x0000003ca729723e */ /* 0x010fe200000000ff */
[-C--:B------:R-:W-:Y:S01]  /*12a00*/  HMMA.16816.F32 R128, R100, R116.reuse, R8 ;  /* 0x000000746480723c */ /* 0x080fe20000001808 */
[----:B------:R-:W-:Y:S01]  /*12a10*/  F2FP.PACK_AB R40, R166, R61 ;  /* 0x0000003da628723e */ /* 0x000fe200000000ff */
[----:B------:R-:W2:Y:S01]  /*12a20*/  LDSM.16.MT88.4 R8, [R184+0x7800] ;  /* 0x00780000b808783b */ /* 0x000ea20000004200 */
[----:B------:R-:W-:Y:S01]  /*12a30*/  LOP3.LUT R37, R37, R42, RZ, 0xc0, !PT ;  /* 0x0000002a25257212 */ /* 0x000fe200078ec0ff */
[----:B------:R-:W-:Y:S01]  /*12a40*/  FADD.FTZ R174, R174, R247 ;  /* 0x000000f7aeae7221 */ /* 0x000fe20000010000 */
[----:B------:R-:W-:Y:S01]  /*12a50*/  LOP3.LUT R38, R38, R41, RZ, 0xc0, !PT ;  /* 0x0000002926267212 */ /* 0x000fe200078ec0ff */
[----:B------:R-:W-:Y:S01]  /*12a60*/  FADD.FTZ R172, R172, R249 ;  /* 0x000000f9acac7221 */ /* 0x000fe20000010000 */
[----:B------:R-:W-:Y:S01]  /*12a70*/  LOP3.LUT R39, R39, R40, RZ, 0xc0, !PT ;  /* 0x0000002827277212 */ /* 0x000fe200078ec0ff */
[----:B------:R-:W-:Y:S04]  /*12a80*/  FADD.FTZ R57, R57, R56 ;  /* 0x0000003839397221 */ /* 0x000fe80000010000 */
[----:B------:R-:W-:Y:S02]  /*12a90*/  FADD.FTZ R58, R59, R58 ;  /* 0x0000003a3b3a7221 */ /* 0x000fe40000010000 */
[C---:B------:R-:W-:Y:S01]  /*12aa0*/  HMMA.16816.F32 R124, R36.reuse, R116, R12 ;  /* 0x00000074247c723c */ /* 0x040fe2000000180c */
[----:B------:R-:W-:Y:S02]  /*12ab0*/  FADD.FTZ R223, R243, R174 ;  /* 0x000000aef3df7221 */ /* 0x000fe40000010000 */
[----:B------:R-:W-:Y:S02]  /*12ac0*/  FADD.FTZ R245, R245, R172 ;  /* 0x000000acf5f57221 */ /* 0x000fe40000010000 */
[----:B------:R-:W-:Y:S02]  /*12ad0*/  FADD.FTZ R60, R60, R57 ;  /* 0x000000393c3c7221 */ /* 0x000fe40000010000 */
[----:B------:R-:W-:Y:S01]  /*12ae0*/  FADD.FTZ R61, R61, R58 ;  /* 0x0000003a3d3d7221 */ /* 0x000fe20000010000 */
[-C--:B------:R-:W-:Y:S01]  /*12af0*/  HMMA.16816.F32 R120, R36, R118.reuse, R16 ;  /* 0x000000762478723c */ /* 0x080fe20000001810 */
[----:B------:R-:W-:Y:S03]  /*12b00*/  FADD.FTZ R223, R246, R223 ;  /* 0x000000dff6df7221 */ /* 0x000fe60000010000 */
[----:B------:R-:W-:Y:S02]  /*12b10*/  FADD.FTZ R222, R248, R245 ;  /* 0x000000f5f8de7221 */ /* 0x000fe40000010000 */
[----:B------:R-:W-:Y:S02]  /*12b20*/  FADD.FTZ R213, R167, R60 ;  /* 0x0000003ca7d57221 */ /* 0x000fe40000010000 */
[C---:B------:R-:W-:Y:S01]  /*12b30*/  HMMA.16816.F32 R116, R100.reuse, R118, R32 ;  /* 0x000000766474723c */ /* 0x040fe20000001820 */
[----:B------:R-:W-:Y:S07]  /*12b40*/  FADD.FTZ R211, R166, R61 ;  /* 0x0000003da6d37221 */ /* 0x000fee0000010000 */
        /* <DEDUP_REMOVED lines=13> */
.L_x_550:
[----:B------:R-:W1:Y:S01]  /*12c20*/  SHFL.BFLY PT, R8, R213, 0x2, 0x1f ;  /* 0x0c401f00d5087f89 */ /* 0x000e6200000e0000 */
[----:B------:R-:W-:Y:S01]  /*12c30*/  MOV R12, 0x3f800000 ;  /* 0x3f800000000c7802 */ /* 0x000fe20000000f00 */
[----:B------:R-:W2:Y:S01]  /*12c40*/  LDC.U8 R16, c[0x0][0x329] ;  /* 0x0000ca40ff107b82 */ /* 0x000ea20000000000 */
[----:B------:R-:W-:Y:S01]  /*12c50*/  MOV R14, 0x3f800000 ;  /* 0x3f800000000e7802 */ /* 0x000fe20000000f00 */
[----:B------:R-:W3:Y:S01]  /*12c60*/  SHFL.BFLY PT, R3, R222, 0x2, 0x1f ;  /* 0x0c401f00de037f89 */ /* 0x000ee200000e0000 */
[----:B------:R-:W-:Y:S01]  /*12c70*/  MOV R15, 0x3f800000 ;  /* 0x3f800000000f7802 */ /* 0x000fe20000000f00 */
[----:B------:R-:W-:Y:S01]  /*12c80*/  BSSY B0, `(.L_x_554) ;  /* 0x0000127000007945 */ /* 0x000fe20003800000 */
[----:B------:R-:W-:Y:S01]  /*12c90*/  ISETP.NE.AND P0, PT, R202, -0x1, PT ;  /* 0xffffffffca00780c */ /* 0x000fe20003f05270 */
[----:B------:R-:W4:Y:S02]  /*12ca0*/  SHFL.BFLY PT, R0, R223, 0x2, 0x1f ;  /* 0x0c401f00df007f89 */ /* 0x000f2400000e0000 */
[----:B------:R-:W2:Y:S02]  /*12cb0*/  LDC.U8 R20, c[0x0][0x328] ;  /* 0x0000ca00ff147b82 */ /* 0x000ea40000000000 */
[----:B------:R-:W2:Y:S01]  /*12cc0*/  SHFL.BFLY PT, R4, R211, 0x2, 0x1f ;  /* 0x0c401f00d3047f89 */ /* 0x000ea200000e0000 */
[----:B-1----:R-:W-:-:S02]  /*12cd0*/  FADD.FTZ R8, R8, R213 ;  /* 0x000000d508087221 */ /* 0x002fc40000010000 */
[----:B---3--:R-:W-:-:S03]  /*12ce0*/  FADD.FTZ R3, R3, R222 ;  /* 0x000000de03037221 */ /* 0x008fc60000010000 */
[----:B------:R-:W1:Y:S01]  /*12cf0*/  SHFL.BFLY PT, R5, R8, 0x1, 0x1f ;  /* 0x0c201f0008057f89 */ /* 0x000e6200000e0000 */
[----:B----4-:R-:W-:-:S03]  /*12d00*/  FADD.FTZ R9, R0, R223 ;  /* 0x000000df00097221 */ /* 0x010fc60000010000 */
[----:B------:R-:W3:Y:S01]  /*12d10*/  SHFL.BFLY PT, R6, R3, 0x1, 0x1f ;  /* 0x0c201f0003067f89 */ /* 0x000ee200000e0000 */
[----:B--2---:R-:W-:-:S03]  /*12d20*/  FADD.FTZ R17, R4, R211 ;  /* 0x000000d304117221 */ /* 0x004fc60000010000 */
[----:B------:R-:W2:Y:S04]  /*12d30*/  S2R R0, SR_TID.X ;  /* 0x0000000000007919 */ /* 0x000ea80000002100 */
[----:B------:R-:W4:Y:S04]  /*12d40*/  SHFL.BFLY PT, R2, R9, 0x1, 0x1f ;  /* 0x0c201f0009027f89 */ /* 0x000f2800000e0000 */
[----:B------:R-:W4:Y:S01]  /*12d50*/  SHFL.BFLY PT, R4, R17, 0x1, 0x1f ;  /* 0x0c201f0011047f89 */ /* 0x000f2200000e0000 */
[----:B-1----:R-:W-:Y:S02]  /*12d60*/  FADD.FTZ R5, R8, R5 ;  /* 0x0000000508057221 */ /* 0x002fe40000010000 */
[----:B---3--:R-:W-:-:S03]  /*12d70*/  FADD.FTZ R6, R3, R6 ;  /* 0x0000000603067221 */ /* 0x008fc60000010000 */
[----:B------:R-:W-:Y:S02]  /*12d80*/  FSETP.NE.FTZ.AND P4, PT, R5, RZ, PT ;  /* 0x000000ff0500720b */ /* 0x000fe40003f95000 */
[----:B--2---:R-:W-:Y:S02]  /*12d90*/  SHF.R.S32.HI R3, RZ, 0x1f, R0 ;  /* 0x0000001fff037819 */ /* 0x004fe40000011400 */
[----:B------:R-:W-:Y:S02]  /*12da0*/  FSETP.NE.FTZ.AND P5, PT, R6, RZ, PT ;  /* 0x000000ff0600720b */ /* 0x000fe40003fb5000 */
[-C--:B------:R-:W-:Y:S01]  /*12db0*/  LEA.HI R11, R3, R0.reuse, RZ, 0x2 ;  /* 0x00000000030b7211 */ /* 0x080fe200078f10ff */
[----:B----4-:R-:W-:Y:S01]  /*12dc0*/  FADD.FTZ R2, R9, R2 ;  /* 0x0000000209027221 */ /* 0x010fe20000010000 */
[----:B------:R-:W-:Y:S01]  /*12dd0*/  LEA.HI R3, R3, R0, RZ, 0x5 ;  /* 0x0000000003037211 */ /* 0x000fe200078f28ff */
[----:B------:R-:W-:Y:S01]  /*12de0*/  @P0 IMAD.WIDE.U32 R8, R202, c[0x0][0x1e8], RZ ;  /* 0x00007a00ca080a25 */ /* 0x000fe200078e00ff */
[----:B------:R-:W-:-:S03]  /*12df0*/  SHF.R.S32.HI R13, RZ, 0x2, R11 ;  /* 0x00000002ff0d7819 */ /* 0x000fc6000001140b */
[----:B------:R-:W1:Y:S01]  /*12e00*/  @P4 MUFU.RCP R12, R5 ;  /* 0x00000005000c4308 */ /* 0x000e620000001000 */
[----:B------:R-:W-:Y:S01]  /*12e10*/  SHF.R.S32.HI R10, RZ, 0x1f, R11 ;  /* 0x0000001fff0a7819 */ /* 0x000fe2000001140b */
[----:B------:R-:W-:Y:S01]  /*12e20*/  FADD.FTZ R4, R17, R4 ;  /* 0x0000000411047221 */ /* 0x000fe20000010000 */
[----:B------:R-:W-:Y:S01]  /*12e30*/  FSETP.NE.FTZ.AND P6, PT, R2, RZ, PT ;  /* 0x000000ff0200720b */ /* 0x000fe20003fd5000 */
[----:B------:R-:W-:Y:S01]  /*12e40*/  @P0 IMAD R9, R202, c[0x0][0x1ec], R9 ;  /* 0x00007b00ca090a24 */ /* 0x000fe200078e0209 */
[----:B------:R-:W-:Y:S02]  /*12e50*/  LEA.HI R10, R10, R13, RZ, 0x3 ;  /* 0x0000000d0a0a7211 */ /* 0x000fe400078f18ff */
[----:B------:R-:W-:Y:S01]  /*12e60*/  FSETP.NE.FTZ.AND P3, PT, R4, RZ, PT ;  /* 0x000000ff0400720b */ /* 0x000fe20003f75000 */
[----:B------:R-:W2:Y:S01]  /*12e70*/  @P5 MUFU.RCP R14, R6 ;  /* 0x00000006000e5308 */ /* 0x000ea20000001000 */
[----:B------:R-:W-:Y:S02]  /*12e80*/  LOP3.LUT R10, R10, 0xfffffff8, RZ, 0xc0, !PT ;  /* 0xfffffff80a0a7812 */ /* 0x000fe400078ec0ff */
[----:B------:R-:W-:-:S02]  /*12e90*/  LOP3.LUT R11, R11, 0x3ffffffc, RZ, 0xc0, !PT ;  /* 0x3ffffffc0b0b7812 */ /* 0x000fc400078ec0ff */
[----:B------:R-:W-:Y:S02]  /*12ea0*/  IADD3 R10, R13, -R10, RZ ;  /* 0x8000000a0d0a7210 */ /* 0x000fe40007ffe0ff */
[----:B------:R-:W-:Y:S01]  /*12eb0*/  MOV R13, 0x3f800000 ;  /* 0x3f800000000d7802 */ /* 0x000fe20000000f00 */
[----:B-1----:R-:W-:Y:S01]  /*12ec0*/  FMUL.FTZ R12, R12, c[0x0][0x2dc] ;  /* 0x0000b7000c0c7a20 */ /* 0x002fe20000410000 */
[----:B------:R-:W1:Y:S01]  /*12ed0*/  @P6 MUFU.RCP R15, R2 ;  /* 0x00000002000f6308 */ /* 0x000e620000001000 */
[----:B------:R-:W-:Y:S02]  /*12ee0*/  IMAD.IADD R11, R0, 0x1, -R11 ;  /* 0x00000001000b7824 */ /* 0x000fe400078e0a0b */
[C---:B------:R-:W-:Y:S02]  /*12ef0*/  FMUL.FTZ R124, R12.reuse, R124 ;  /* 0x0000007c0c7c7220 */ /* 0x040fe40000410000 */
[C---:B------:R-:W-:Y:S02]  /*12f00*/  FMUL.FTZ R125, R12.reuse, R125 ;  /* 0x0000007d0c7d7220 */ /* 0x040fe40000410000 */
[C---:B------:R-:W-:Y:S01]  /*12f10*/  FMUL.FTZ R120, R12.reuse, R120 ;  /* 0x000000780c787220 */ /* 0x040fe20000410000 */
[----:B------:R-:W3:Y:S01]  /*12f20*/  @P3 MUFU.RCP R13, R4 ;  /* 0x00000004000d3308 */ /* 0x000ee20000001000 */
[C---:B------:R-:W-:Y:S01]  /*12f30*/  FMUL.FTZ R121, R12.reuse, R121 ;  /* 0x000000790c797220 */ /* 0x040fe20000410000 */
[----:B------:R-:W-:Y:S01]  /*12f40*/  F2FP.PACK_AB R124, R125, R124 ;  /* 0x0000007c7d7c723e */ /* 0x000fe200000000ff */
[----:B------:R-:W-:-:S02]  /*12f50*/  FMUL.FTZ R72, R12, R72 ;  /* 0x000000480c487220 */ /* 0x000fc40000410000 */
[C---:B------:R-:W-:Y:S01]  /*12f60*/  FMUL.FTZ R73, R12.reuse, R73 ;  /* 0x000000490c497220 */ /* 0x040fe20000410000 */
[----:B------:R-:W-:Y:S01]  /*12f70*/  F2FP.PACK_AB R120, R121, R120 ;  /* 0x000000787978723e */ /* 0x000fe200000000ff */
[C---:B------:R-:W-:Y:S01]  /*12f80*/  FMUL.FTZ R76, R12.reuse, R76 ;  /* 0x0000004c0c4c7220 */ /* 0x040fe20000410000 */
[----:B------:R-:W4:Y:S01]  /*12f90*/  @P6 MUFU.LG2 R2, R2 ;  /* 0x0000000200026308 */ /* 0x000f220000000c00 */
[C---:B------:R-:W-:Y:S01]  /*12fa0*/  FMUL.FTZ R77, R12.reuse, R77 ;  /* 0x0000004d0c4d7220 */ /* 0x040fe20000410000 */
[----:B------:R-:W-:Y:S01]  /*12fb0*/  F2FP.PACK_AB R72, R73, R72 ;  /* 0x000000484948723e */ /* 0x000fe200000000ff */
[C---:B------:R-:W-:Y:S02]  /*12fc0*/  FMUL.FTZ R84, R12.reuse, R84 ;  /* 0x000000540c547220 */ /* 0x040fe40000410000 */
[C---:B------:R-:W-:Y:S01]  /*12fd0*/  FMUL.FTZ R85, R12.reuse, R85 ;  /* 0x000000550c557220 */ /* 0x040fe20000410000 */
[----:B------:R-:W-:Y:S01]  /*12fe0*/  F2FP.PACK_AB R76, R77, R76 ;  /* 0x0000004c4d4c723e */ /* 0x000fe200000000ff */
[C---:B------:R-:W-:Y:S01]  /*12ff0*/  FMUL.FTZ R108, R12.reuse, R108 ;  /* 0x0000006c0c6c7220 */ /* 0x040fe20000410000 */
[----:B------:R-:W3:Y:S01]  /*13000*/  @P3 MUFU.LG2 R4, R4 ;  /* 0x0000000400043308 */ /* 0x000ee20000000c00 */
[C---:B------:R-:W-:Y:S01]  /*13010*/  FMUL.FTZ R109, R12.reuse, R109 ;  /* 0x0000006d0c6d7220 */ /* 0x040fe20000410000 */
[----:B------:R-:W-:Y:S01]  /*13020*/  F2FP.PACK_AB R84, R85, R84 ;  /* 0x000000545554723e */ /* 0x000fe200000000ff */
[----:B------:R-:W-:-:S02]  /*13030*/  FMUL.FTZ R92, R12, R92 ;  /* 0x0000005c0c5c7220 */ /* 0x000fc40000410000 */
[C---:B------:R-:W-:Y:S01]  /*13040*/  FMUL.FTZ R93, R12.reuse, R93 ;  /* 0x0000005d0c5d7220 */ /* 0x040fe20000410000 */
[----:B------:R-:W-:Y:S01]  /*13050*/  F2FP.PACK_AB R108, R109, R108 ;  /* 0x0000006c6d6c723e */ /* 0x000fe200000000ff */
[C---:B------:R-:W-:Y:S01]  /*13060*/  FMUL.FTZ R96, R12.reuse, R96 ;  /* 0x000000600c607220 */ /* 0x040fe20000410000 */
[----:B------:R-:W3:Y:S01]  /*13070*/  @P5 MUFU.LG2 R6, R6 ;  /* 0x0000000600065308 */ /* 0x000ee20000000c00 */
[----:B------:R-:W-:Y:S01]  /*13080*/  FMUL.FTZ R97, R12, R97 ;  /* 0x000000610c617220 */ /* 0x000fe20000410000 */
[----:B------:R-:W-:Y:S01]  /*13090*/  LOP3.LUT R12, R10, 0x1, RZ, 0xc0, !PT ;  /* 0x000000010a0c7812 */ /* 0x000fe200078ec0ff */
[----:B--2---:R-:W-:Y:S01]  /*130a0*/  FMUL.FTZ R14, R14, c[0x0][0x2dc] ;  /* 0x0000b7000e0e7a20 */ /* 0x004fe20000410000 */
[----:B------:R-:W-:Y:S01]  /*130b0*/  F2FP.PACK_AB R92, R93, R92 ;  /* 0x0000005c5d5c723e */ /* 0x000fe200000000ff */
[----:B-1----:R-:W-:Y:S01]  /*130c0*/  FMUL.FTZ R15, R15, c[0x0][0x2dc] ;  /* 0x0000b7000f0f7a20 */ /* 0x002fe20000410000 */
[----:B------:R-:W-:Y:S01]  /*130d0*/  ISETP.NE.U32.AND P1, PT, R12, 0x1, PT ;  /* 0x000000010c00780c */ /* 0x000fe20003f25070 */
[C---:B------:R-:W-:Y:S01]  /*130e0*/  FMUL.FTZ R130, R14.reuse, R130 ;  /* 0x000000820e827220 */ /* 0x040fe20000410000 */
[----:B------:R-:W-:Y:S01]  /*130f0*/  MOV R12, 0xfffffff0 ;  /* 0xfffffff0000c7802 */ /* 0x000fe20000000f00 */
[C---:B------:R-:W-:Y:S01]  /*13100*/  FMUL.FTZ R131, R14.reuse, R131 ;  /* 0x000000830e837220 */ /* 0x040fe20000410000 */
[----:B------:R-:W-:Y:S01]  /*13110*/  F2FP.PACK_AB R96, R97, R96 ;  /* 0x000000606160723e */ /* 0x000fe200000000ff */
[----:B------:R-:W-:Y:S01]  /*13120*/  FMUL.FTZ R118, R14, R118 ;  /* 0x000000760e767220 */ /* 0x000fe20000410000 */
[----:B------:R-:W-:Y:S01]  /*13130*/  SEL R12, R12, 0x10, !P1 ;  /* 0x000000100c0c7807 */ /* 0x000fe20004800000 */
[----:B------:R-:W-:Y:S01]  /*13140*/  FMUL.FTZ R119, R14, R119 ;  /* 0x000000770e777220 */ /* 0x000fe20000410000 */
[----:B------:R-:W-:Y:S01]  /*13150*/  R2P PR, R10, 0x6 ;  /* 0x000000060a007804 */ /* 0x000fe20000000000 */
[----:B------:R-:W-:Y:S01]  /*13160*/  FMUL.FTZ R70, R14, R70 ;  /* 0x000000460e467220 */ /* 0x000fe20000410000 */
[----:B------:R-:W-:Y:S01]  /*13170*/  SHF.L.U32 R10, R10, 0x6, RZ ;  /* 0x000000060a0a7819 */ /* 0x000fe200000006ff */
[C---:B------:R-:W-:Y:S01]  /*13180*/  FMUL.FTZ R71, R14.reuse, R71 ;  /* 0x000000470e477220 */ /* 0x040fe20000410000 */
[----:B------:R-:W-:Y:S01]  /*13190*/  F2FP.PACK_AB R130, R131, R130 ;  /* 0x000000828382723e */ /* 0x000fe200000000ff */
[----:B------:R-:W-:Y:S01]  /*131a0*/  FMUL.FTZ R114, R14, R114 ;  /* 0x000000720e727220 */ /* 0x000fe20000410000 */
[----:B------:R-:W-:Y:S01]  /*131b0*/  LOP3.LUT R10, R10, 0x1c0, RZ, 0xc0, !PT ;  /* 0x000001c00a0a7812 */ /* 0x000fe200078ec0ff */
[C---:B------:R-:W-:Y:S01]  /*131c0*/  FMUL.FTZ R115, R14.reuse, R115 ;  /* 0x000000730e737220 */ /* 0x040fe20000410000 */
[----:B------:R-:W-:Y:S01]  /*131d0*/  F2FP.PACK_AB R118, R119, R118 ;  /* 0x000000767776723e */ /* 0x000fe200000000ff */
[----:B------:R-:W-:Y:S01]  /*131e0*/  FMUL.FTZ R82, R14, R82 ;  /* 0x000000520e527220 */ /* 0x000fe20000410000 */
[----:B------:R-:W-:Y:S01]  /*131f0*/  LEA.HI R10, R10, R10, RZ, 0x1d ;  /* 0x0000000a0a0a7211 */ /* 0x000fe200078fe8ff */
[C---:B------:R-:W-:Y:S01]  /*13200*/  FMUL.FTZ R83, R14.reuse, R83 ;  /* 0x000000530e537220 */ /* 0x040fe20000410000 */
[----:B------:R-:W-:Y:S01]  /*13210*/  F2FP.PACK_AB R70, R71, R70 ;  /* 0x000000464746723e */ /* 0x000fe200000000ff */
[C---:B------:R-:W-:Y:S01]  /*13220*/  FMUL.FTZ R90, R14.reuse, R90 ;  /* 0x0000005a0e5a7220 */ /* 0x040fe20000410000 */
[----:B------:R-:W-:Y:S01]  /*13230*/  F2FP.PACK_AB R114, R115, R114 ;  /* 0x000000727372723e */ /* 0x000fe200000000ff */
[C---:B------:R-:W-:Y:S01]  /*13240*/  FMUL.FTZ R91, R14.reuse, R91 ;  /* 0x0000005b0e5b7220 */ /* 0x040fe20000410000 */
[----:B------:R-:W-:Y:S01]  /*13250*/  F2FP.PACK_AB R82, R83, R82 ;  /* 0x000000525352723e */ /* 0x000fe200000000ff */
[C---:B------:R-:W-:Y:S01]  /*13260*/  FMUL.FTZ R106, R14.reuse, R106 ;  /* 0x0000006a0e6a7220 */ /* 0x040fe20000410000 */
[----:B------:R-:W1:Y:S01]  /*13270*/  @P4 MUFU.LG2 R5, R5 ;  /* 0x0000000500054308 */ /* 0x000e620000000c00 */
[C---:B------:R-:W-:Y:S01]  /*13280*/  FMUL.FTZ R107, R14.reuse, R107 ;  /* 0x0000006b0e6b7220 */ /* 0x040fe20000410000 */
[----:B------:R-:W-:Y:S01]  /*13290*/  F2FP.PACK_AB R90, R91, R90 ;  /* 0x0000005a5b5a723e */ /* 0x000fe200000000ff */
[----:B------:R-:W-:-:S02]  /*132a0*/  FMUL.FTZ R102, R14, R102 ;  /* 0x000000660e667220 */ /* 0x000fc40000410000 */
[----:B------:R-:W-:Y:S01]  /*132b0*/  FMUL.FTZ R103, R14, R103 ;  /* 0x000000670e677220 */ /* 0x000fe20000410000 */
[----:B------:R-:W-:Y:S01]  /*132c0*/  SHF.R.S32.HI R14, RZ, 0x5, R3 ;  /* 0x00000005ff0e7819 */ /* 0x000fe20000011403 */
[----:B---3--:R-:W-:Y:S01]  /*132d0*/  FMUL.FTZ R13, R13, c[0x0][0x2dc] ;  /* 0x0000b7000d0d7a20 */ /* 0x008fe20000410000 */
[----:B------:R-:W-:Y:S01]  /*132e0*/  F2FP.PACK_AB R106, R107, R106 ;  /* 0x0000006a6b6a723e */ /* 0x000fe200000000ff */
[C---:B------:R-:W-:Y:S01]  /*132f0*/  FMUL.FTZ R128, R15.reuse, R128 ;  /* 0x000000800f807220 */ /* 0x040fe20000410000 */
[----:B------:R-:W-:Y:S01]  /*13300*/  LEA R11, R14, R11, 0x9 ;  /* 0x0000000b0e0b7211 */ /* 0x000fe200078e48ff */
[----:B------:R-:W-:Y:S01]  /*13310*/  FMUL.FTZ R129, R15, R129 ;  /* 0x000000810f817220 */ /* 0x000fe20000410000 */
[----:B------:R-:W-:Y:S01]  /*13320*/  F2FP.PACK_AB R102, R103, R102 ;  /* 0x000000666766723e */ /* 0x000fe200000000ff */
[----:B------:R-:W-:Y:S01]  /*13330*/  FMUL.FTZ R116, R15, R116 ;  /* 0x000000740f747220 */ /* 0x000fe20000410000 */
[----:B------:R-:W-:Y:S01]  /*13340*/  LEA R10, R11, R10, 0x1 ;  /* 0x0000000a0b0a7211 */ /* 0x000fe200078e08ff */
[----:B------:R-:W-:Y:S01]  /*13350*/  FMUL.FTZ R117, R15, R117 ;  /* 0x000000750f757220 */ /* 0x000fe20000410000 */
[----:B------:R-:W-:Y:S01]  /*13360*/  F2FP.PACK_AB R128, R129, R128 ;  /* 0x000000808180723e */ /* 0x000fe200000000ff */
[C---:B------:R-:W-:Y:S01]  /*13370*/  FMUL.FTZ R126, R13.reuse, R126 ;  /* 0x0000007e0d7e7220 */ /* 0x040fe20000410000 */
[----:B------:R-:W-:Y:S01]  /*13380*/  SHF.L.U32 R11, R10, 0x1, RZ ;  /* 0x000000010a0b7819 */ /* 0x000fe200000006ff */
[C---:B------:R-:W-:Y:S01]  /*13390*/  FMUL.FTZ R127, R13.reuse, R127 ;  /* 0x0000007f0d7f7220 */ /* 0x040fe20000410000 */
[----:B------:R-:W-:Y:S01]  /*133a0*/  MOV R10, 0x20 ;  /* 0x00000020000a7802 */ /* 0x000fe20000000f00 */
[----:B------:R-:W-:Y:S01]  /*133b0*/  FMUL.FTZ R122, R13, R122 ;  /* 0x0000007a0d7a7220 */ /* 0x000fe20000410000 */
[----:B------:R-:W-:Y:S01]  /*133c0*/  F2FP.PACK_AB R116, R117, R116 ;  /* 0x000000747574723e */ /* 0x000fe200000000ff */
[C---:B------:R-:W-:Y:S01]  /*133d0*/  FMUL.FTZ R123, R13.reuse, R123 ;  /* 0x0000007b0d7b7220 */ /* 0x040fe20000410000 */
[----:B------:R-:W-:Y:S01]  /*133e0*/  SEL R18, R10, 0xffffffe0, !P1 ;  /* 0xffffffe00a127807 */ /* 0x000fe20004800000 */
[----:B------:R-:W-:Y:S01]  /*133f0*/  FMUL.FTZ R74, R13, R74 ;  /* 0x0000004a0d4a7220 */ /* 0x000fe20000410000 */
[----:B------:R-:W-:Y:S01]  /*13400*/  IADD3 R17, R11, R12, RZ ;  /* 0x0000000c0b117210 */ /* 0x000fe20007ffe0ff */
[----:B------:R-:W-:Y:S01]  /*13410*/  FMUL.FTZ R75, R13, R75 ;  /* 0x0000004b0d4b7220 */ /* 0x000fe20000410000 */
[----:B------:R-:W-:Y:S01]  /*13420*/  F2FP.PACK_AB R126, R127, R126 ;  /* 0x0000007e7f7e723e */ /* 0x000fe200000000ff */
[----:B------:R-:W-:Y:S01]  /*13430*/  FMUL.FTZ R78, R13, R78 ;  /* 0x0000004e0d4e7220 */ /* 0x000fe20000410000 */
[----:B------:R-:W-:Y:S01]  /*13440*/  F2FP.PACK_AB R122, R123, R122 ;  /* 0x0000007a7b7a723e */ /* 0x000fe200000000ff */
[C---:B------:R-:W-:Y:S01]  /*13450*/  FMUL.FTZ R79, R13.reuse, R79 ;  /* 0x0000004f0d4f7220 */ /* 0x040fe20000410000 */
[----:B------:R-:W-:Y:S01]  /*13460*/  STS [R11], R128 ;  /* 0x000000800b007388 */ /* 0x000fe20000000800 */
[----:B------:R-:W-:Y:S01]  /*13470*/  FMUL.FTZ R86, R13, R86 ;  /* 0x000000560d567220 */ /* 0x000fe20000410000 */
[----:B------:R-:W-:Y:S01]  /*13480*/  IADD3 R21, R17, R18, RZ ;  /* 0x0000001211157210 */ /* 0x000fe20007ffe0ff */
[C---:B------:R-:W-:Y:S01]  /*13490*/  FMUL.FTZ R87, R13.reuse, R87 ;  /* 0x000000570d577220 */ /* 0x040fe20000410000 */
[----:B------:R-:W-:Y:S01]  /*134a0*/  STS [R11+0x400], R130 ;  /* 0x000400820b007388 */ /* 0x000fe20000000800 */
[----:B------:R-:W-:Y:S01]  /*134b0*/  FMUL.FTZ R110, R13, R110 ;  /* 0x0000006e0d6e7220 */ /* 0x000fe20000410000 */
[----:B------:R-:W-:Y:S01]  /*134c0*/  F2FP.PACK_AB R74, R75, R74 ;  /* 0x0000004a4b4a723e */ /* 0x000fe200000000ff */
[C---:B------:R-:W-:Y:S01]  /*134d0*/  FMUL.FTZ R111, R13.reuse, R111 ;  /* 0x0000006f0d6f7220 */ /* 0x040fe20000410000 */
[----:B------:R-:W-:Y:S01]  /*134e0*/  STS [R17], R116 ;  /* 0x0000007411007388 */ /* 0x000fe20000000800 */
[----:B------:R-:W-:Y:S01]  /*134f0*/  FMUL.FTZ R94, R13, R94 ;  /* 0x0000005e0d5e7220 */ /* 0x000fe20000410000 */
[----:B------:R-:W-:Y:S01]  /*13500*/  F2FP.PACK_AB R78, R79, R78 ;  /* 0x0000004e4f4e723e */ /* 0x000fe200000000ff */
[C---:B------:R-:W-:Y:S01]  /*13510*/  FMUL.FTZ R95, R13.reuse, R95 ;  /* 0x0000005f0d5f7220 */ /* 0x040fe20000410000 */
[----:B------:R-:W-:Y:S01]  /*13520*/  STS [R17+0x400], R118 ;  /* 0x0004007611007388 */ /* 0x000fe20000000800 */
[----:B------:R-:W-:Y:S01]  /*13530*/  FMUL.FTZ R98, R13, R98 ;  /* 0x000000620d627220 */ /* 0x000fe20000410000 */
[----:B------:R-:W-:Y:S01]  /*13540*/  F2FP.PACK_AB R86, R87, R86 ;  /* 0x000000565756723e */ /* 0x000fe200000000ff */
[----:B------:R-:W-:Y:S01]  /*13550*/  FMUL.FTZ R13, R13, R99 ;  /* 0x000000630d0d7220 */ /* 0x000fe20000410000 */
[----:B------:R-:W-:Y:S01]  /*13560*/  STS [R11+0x2000], R124 ;  /* 0x0020007c0b007388 */ /* 0x000fe20000000800 */
[----:B------:R-:W-:Y:S01]  /*13570*/  FMUL.FTZ R68, R15, R68 ;  /* 0x000000440f447220 */ /* 0x000fe20000410000 */
[----:B------:R-:W-:Y:S01]  /*13580*/  F2FP.PACK_AB R110, R111, R110 ;  /* 0x0000006e6f6e723e */ /* 0x000fe200000000ff */
[----:B------:R-:W-:Y:S01]  /*13590*/  FMUL.FTZ R69, R15, R69 ;  /* 0x000000450f457220 */ /* 0x000fe20000410000 */
[----:B------:R-:W-:Y:S01]  /*135a0*/  F2FP.PACK_AB R98, R13, R98 ;  /* 0x000000620d62723e */ /* 0x000fe200000000ff */
[----:B------:R-:W-:Y:S01]  /*135b0*/  FMUL.FTZ R112, R15, R112 ;  /* 0x000000700f707220 */ /* 0x000fe20000410000 */
[----:B------:R-:W-:Y:S01]  /*135c0*/  IADD3 R13, R11, 0x40, RZ ;  /* 0x000000400b0d7810 */ /* 0x000fe20007ffe0ff */
[----:B------:R-:W-:Y:S01]  /*135d0*/  FMUL.FTZ R113, R15, R113 ;  /* 0x000000710f717220 */ /* 0x000fe20000410000 */
[----:B------:R-:W-:Y:S01]  /*135e0*/  F2FP.PACK_AB R68, R69, R68 ;  /* 0x000000444544723e */ /* 0x000fe200000000ff */
[----:B------:R-:W-:Y:S01]  /*135f0*/  FMUL.FTZ R80, R15, R80 ;  /* 0x000000500f507220 */ /* 0x000fe20000410000 */
[----:B------:R-:W-:Y:S01]  /*13600*/  @P2 IADD3 R13, R11, -0x40, RZ ;  /* 0xffffffc00b0d2810 */ /* 0x000fe20007ffe0ff */
[----:B------:R-:W-:Y:S01]  /*13610*/  FMUL.FTZ R81, R15, R81 ;  /* 0x000000510f517220 */ /* 0x000fe20000410000 */
[----:B------:R-:W-:Y:S01]  /*13620*/  F2FP.PACK_AB R112, R113, R112 ;  /* 0x000000707170723e */ /* 0x000fe200000000ff */
[C---:B------:R-:W-:Y:S01]  /*13630*/  FMUL.FTZ R88, R15.reuse, R88 ;  /* 0x000000580f587220 */ /* 0x040fe20000410000 */
[----:B------:R-:W-:Y:S01]  /*13640*/  STS [R11+0x2400], R126 ;  /* 0x0024007e0b007388 */ /* 0x000fe20000000800 */
[----:B------:R-:W-:Y:S01]  /*13650*/  FMUL.FTZ R89, R15, R89 ;  /* 0x000000590f597220 */ /* 0x000fe20000410000 */
[----:B------:R-:W-:Y:S01]  /*13660*/  F2FP.PACK_AB R80, R81, R80 ;  /* 0x000000505150723e */ /* 0x000fe200000000ff */
[----:B------:R-:W-:Y:S01]  /*13670*/  IMAD.IADD R19, R11, 0x1, R18 ;  /* 0x000000010b137824 */ /* 0x000fe200078e0212 */
[----:B------:R-:W-:Y:S01]  /*13680*/  STS [R17+0x2000], R120 ;  /* 0x0020007811007388 */ /* 0x000fe20000000800 */
[----:B------:R-:W-:Y:S01]  /*13690*/  FMUL.FTZ R104, R15, R104 ;  /* 0x000000680f687220 */ /* 0x000fe20000410000 */
[----:B------:R-:W-:Y:S01]  /*136a0*/  F2FP.PACK_AB R88, R89, R88 ;  /* 0x000000585958723e */ /* 0x000fe200000000ff */
[C---:B------:R-:W-:Y:S01]  /*136b0*/  FMUL.FTZ R105, R15.reuse, R105 ;  /* 0x000000690f697220 */ /* 0x040fe20000410000 */
[----:B------:R2:W-:Y:S01]  /*136c0*/  STS [R17+0x2400], R122 ;  /* 0x0024007a11007388 */ /* 0x0005e20000000800 */
[C---:B------:R-:W-:Y:S01]  /*136d0*/  FMUL.FTZ R100, R15.reuse, R100 ;  /* 0x000000640f647220 */ /* 0x040fe20000410000 */
[----:B------:R-:W-:Y:S01]  /*136e0*/  IADD3 R23, R18, 0x400, R13 ;  /* 0x0000040012177810 */ /* 0x000fe20007ffe00d */
[----:B------:R-:W-:Y:S01]  /*136f0*/  FMUL.FTZ R15, R15, R101 ;  /* 0x000000650f0f7220 */ /* 0x000fe20000410000 */
[----:B------:R-:W-:Y:S01]  /*13700*/  STS [R19], R68 ;  /* 0x0000004413007388 */ /* 0x000fe20000000800 */
[----:B------:R-:W-:Y:S01]  /*13710*/  F2FP.PACK_AB R104, R105, R104 ;  /* 0x000000686968723e */ /* 0x000fe200000000ff */
[----:B----4-:R-:W-:Y:S01]  /*13720*/  @P6 FMUL.FTZ R2, R2, 0.69314718246459960938 ;  /* 0x3f31721802026820 */ /* 0x010fe20000410000 */
[----:B------:R-:W-:Y:S01]  /*13730*/  IADD3 R23, R12, R23, RZ ;  /* 0x000000170c177210 */ /* 0x000fe20007ffe0ff */
[----:B------:R-:W-:Y:S01]  /*13740*/  STS [R19+0x400], R70 ;  /* 0x0004004613007388 */ /* 0x000fe20000000800 */
[----:B------:R-:W-:-:S02]  /*13750*/  F2FP.PACK_AB R15, R15, R100 ;  /* 0x000000640f0f723e */ /* 0x000fc400000000ff */
[----:B------:R-:W-:Y:S01]  /*13760*/  F2FP.PACK_AB R94, R95, R94 ;  /* 0x0000005e5f5e723e */ /* 0x000fe200000000ff */
[----:B------:R-:W-:Y:S01]  /*13770*/  STS [R21], R112 ;  /* 0x0000007015007388 */ /* 0x000fe20000000800 */
[----:B------:R-:W-:Y:S02]  /*13780*/  ISETP.NE.AND P2, PT, R16, RZ, PT ;  /* 0x000000ff1000720c */ /* 0x000fe40003f45270 */
[----:B------:R-:W-:Y:S01]  /*13790*/  LOP3.LUT R3, R3, 0xffffffe0, RZ, 0xc0, !PT ;  /* 0xffffffe003037812 */ /* 0x000fe200078ec0ff */
[----:B------:R-:W-:Y:S03]  /*137a0*/  STS [R21+0x400], R114 ;  /* 0x0004007215007388 */ /* 0x000fe60000000800 */
[----:B------:R-:W-:Y:S01]  /*137b0*/  IADD3 R3, -R3, R0, RZ ;  /* 0x0000000003037210 */ /* 0x000fe20007ffe1ff */
[----:B------:R-:W-:Y:S04]  /*137c0*/  STS [R19+0x2000], R72 ;  /* 0x0020004813007388 */ /* 0x000fe80000000800 */
[----:B------:R3:W-:Y:S01]  /*137d0*/  STS [R19+0x2400], R74 ;  /* 0x0024004a13007388 */ /* 0x0007e20000000800 */
[----:B--2---:R-:W-:Y:S01]  /*137e0*/  IADD3 R17, R12, R13, RZ ;  /* 0x0000000d0c117210 */ /* 0x004fe20007ffe0ff */
[----:B------:R-:W-:Y:S01]  /*137f0*/  @P2 IMAD.MOV.U32 R0, RZ, RZ, c[0x0][0x210] ;  /* 0x00008400ff002624 */ /* 0x000fe200078e00ff */
[----:B------:R-:W-:Y:S01]  /*13800*/  @P2 MOV R11, c[0x0][0x210] ;  /* 0x00008400000b2a02 */ /* 0x000fe20000000f00 */
[----:B------:R-:W-:Y:S01]  /*13810*/  STS [R21+0x2000], R76 ;  /* 0x0020004c15007388 */ /* 0x000fe20000000800 */
[----:B------:R-:W-:-:S02]  /*13820*/  @!P2 ISETP.NE.AND P1, PT, R20, RZ, PT ;  /* 0x000000ff1400a20c */ /* 0x000fc40003f25270 */
[----:B------:R-:W-:Y:S01]  /*13830*/  @!P2 MOV R12, c[0x0][0x214] ;  /* 0x00008500000caa02 */ /* 0x000fe20000000f00 */
[----:B------:R-:W-:Y:S01]  /*13840*/  STS [R21+0x2400], R78 ;  /* 0x0024004e15007388 */ /* 0x000fe20000000800 */
[----:B------:R-:W-:Y:S01]  /*13850*/  @P2 IMAD R11, R11, c[0x0][0x214], RZ ;  /* 0x000085000b0b2a24 */ /* 0x000fe200078e02ff */
[----:B------:R-:W-:Y:S02]  /*13860*/  @!P2 MOV R0, 0x1 ;  /* 0x000000010000a802 */ /* 0x000fe40000000f00 */
[----:B------:R-:W2:Y:S01]  /*13870*/  S2R R10, SR_CTAID.Y ;  /* 0x00000000000a7919 */ /* 0x000ea20000002600 */
[----:B------:R-:W-:Y:S02]  /*13880*/  @!P2 SEL R11, R12, c[0x0][0x234], !P1 ;  /* 0x00008d000c0baa07 */ /* 0x000fe40004800000 */
[----:B------:R-:W-:Y:S01]  /*13890*/  ISETP.NE.AND P1, PT, R20, RZ, PT ;  /* 0x000000ff1400720c */ /* 0x000fe20003f25270 */
[----:B------:R-:W-:Y:S03]  /*138a0*/  STS [R13], R80 ;  /* 0x000000500d007388 */ /* 0x000fe60000000800 */
[----:B------:R-:W-:Y:S01]  /*138b0*/  ISETP.EQ.AND P1, PT, R16, RZ, P1 ;  /* 0x000000ff1000720c */ /* 0x000fe20000f22270 */
[----:B------:R-:W-:Y:S04]  /*138c0*/  STS [R13+0x400], R82 ;  /* 0x000400520d007388 */ /* 0x000fe80000000800 */
[----:B------:R-:W-:Y:S01]  /*138d0*/  STS [R17], R88 ;  /* 0x0000005811007388 */ /* 0x000fe20000000800 */
[C---:B---3--:R-:W-:Y:S01]  /*138e0*/  IADD3 R19, R18.reuse, R13, RZ ;  /* 0x0000000d12137210 */ /* 0x048fe20007ffe0ff */
[----:B------:R-:W-:-:S02]  /*138f0*/  IMAD.IADD R18, R18, 0x1, R17 ;  /* 0x0000000112127824 */ /* 0x000fc400078e0211 */
[----:B------:R-:W-:Y:S04]  /*13900*/  STS [R17+0x400], R90 ;  /* 0x0004005a11007388 */ /* 0x000fe80000000800 */
[----:B------:R-:W-:Y:S01]  /*13910*/  STS [R13+0x2000], R84 ;  /* 0x002000540d007388 */ /* 0x000fe20000000800 */
[----:B------:R-:W-:-:S03]  /*13920*/  @!P1 CS2R R52, SRZ ;  /* 0x0000000000349805 */ /* 0x000fc6000001ff00 */
[----:B------:R3:W-:Y:S01]  /*13930*/  STS [R13+0x2400], R86 ;  /* 0x002400560d007388 */ /* 0x0007e20000000800 */
[----:B--2---:R-:W-:-:S03]  /*13940*/  @!P0 IMAD.WIDE.U32 R50, R10, c[0x0][0x1e0], RZ ;  /* 0x000078000a328a25 */ /* 0x004fc600078e00ff */
[----:B------:R-:W-:Y:S01]  /*13950*/  STS [R17+0x2000], R108 ;  /* 0x0020006c11007388 */ /* 0x000fe20000000800 */
[----:B------:R-:W-:Y:S01]  /*13960*/  @P1 IMAD R49, R10, c[0x0][0x214], RZ ;  /* 0x000085000a311a24 */ /* 0x000fe200078e02ff */
[----:B------:R-:W-:Y:S01]  /*13970*/  @!P0 MOV R8, R50 ;  /* 0x0000003200088202 */ /* 0x000fe20000000f00 */
[----:B------:R-:W-:Y:S01]  /*13980*/  @P3 FMUL.FTZ R50, R4, 0.69314718246459960938 ;  /* 0x3f31721804323820 */ /* 0x000fe20000410000 */
[----:B------:R2:W-:Y:S02]  /*13990*/  STS [R17+0x2400], R110 ;  /* 0x0024006e11007388 */ /* 0x0005e40000000800 */
[----:B------:R-:W-:Y:S02]  /*139a0*/  @P1 SEL R49, R49, R202, !P0 ;  /* 0x000000ca31311207 */ /* 0x000fe40004000000 */
[----:B------:R-:W-:Y:S02]  /*139b0*/  STS [R19], R104 ;  /* 0x0000006813007388 */ /* 0x000fe40000000800 */
[----:B------:R-:W-:-:S02]  /*139c0*/  @P1 MOV R52, R49 ;  /* 0x0000003100341202 */ /* 0x000fc40000000f00 */
[----:B------:R-:W-:Y:S01]  /*139d0*/  STS [R19+0x400], R106 ;  /* 0x0004006a13007388 */ /* 0x000fe20000000800 */
[----:B------:R-:W-:-:S03]  /*139e0*/  @P1 SHF.R.S32.HI R53, RZ, 0x1f, R49 ;  /* 0x0000001fff351819 */ /* 0x000fc60000011431 */
[----:B------:R4:W-:Y:S04]  /*139f0*/  STS [R18], R15 ;  /* 0x0000000f12007388 */ /* 0x0009e80000000800 */
[----:B------:R1:W-:Y:S01]  /*13a00*/  STS [R23], R102 ;  /* 0x0000006617007388 */ /* 0x0003e20000000800 */
[----:B---3--:R-:W-:-:S03]  /*13a10*/  @!P0 SHF.R.S32.HI R13, RZ, 0x1f, R10 ;  /* 0x0000001fff0d8819 */ /* 0x008fc6000001140a */
[----:B------:R3:W-:Y:S04]  /*13a20*/  STS [R19+0x2000], R92 ;  /* 0x0020005c13007388 */ /* 0x0007e80000000800 */
[----:B------:R3:W-:Y:S01]  /*13a30*/  STS [R19+0x2400], R94 ;  /* 0x0024005e13007388 */ /* 0x0007e20000000800 */
[----:B--2---:R-:W-:-:S03]  /*13a40*/  @!P0 IMAD R17, R13, c[0x0][0x1e0], RZ ;  /* 0x000078000d118a24 */ /* 0x004fc600078e02ff */
[----:B------:R3:W-:Y:S01]  /*13a50*/  STS [R18+0x2000], R96 ;  /* 0x0020006012007388 */ /* 0x0007e20000000800 */
[----:B------:R-:W-:-:S03]  /*13a60*/  @!P0 IMAD R48, R10, c[0x0][0x1e4], R17 ;  /* 0x000079000a308a24 */ /* 0x000fc600078e0211 */
[----:B------:R3:W-:Y:S02]  /*13a70*/  STS [R23+0x2000], R98 ;  /* 0x0020006217007388 */ /* 0x0007e40000000800 */
[----:B------:R-:W-:Y:S02]  /*13a80*/  @!P0 IADD3 R9, R51, R48, RZ ;  /* 0x0000003033098210 */ /* 0x000fe40007ffe0ff */
[----:B------:R-:W-:Y:S01]  /*13a90*/  BAR.SYNC.DEFER_BLOCKING 0x0 ;  /* 0x0000000000007b1d */ /* 0x000fe20000010000 */
[----:B----4-:R-:W-:Y:S01]  /*13aa0*/  @P2 MOV R15, 0x1 ;  /* 0x00000001000f2802 */ /* 0x010fe20000000f00 */
[----:B------:R-:W-:Y:S01]  /*13ab0*/  @!P2 IMAD R15, R11, c[0x0][0x1c0], RZ ;  /* 0x000070000b0faa24 */ /* 0x000fe200078e02ff */
[----:B------:R-:W-:Y:S02]  /*13ac0*/  LOP3.LUT P0, RZ, R3, 0x3, RZ, 0xc0, !PT ;  /* 0x0000000303ff7812 */ /* 0x000fe4000780c0ff */
[----:B------:R-:W-:Y:S01]  /*13ad0*/  MOV R3, 0x7f800000 ;  /* 0x7f80000000037802 */ /* 0x000fe20000000f00 */
[----:B------:R-:W2:Y:S01]  /*13ae0*/  S2R R13, SR_CTAID.X ;  /* 0x00000000000d7919 */ /* 0x000ea20000002500 */
[----:B------:R-:W-:Y:S01]  /*13af0*/  IMAD R15, R10, R15, RZ ;  /* 0x0000000f0a0f7224 */ /* 0x000fe200078e02ff */
[----:B------:R-:W-:Y:S01]  /*13b00*/  MOV R10, 0x7f800000 ;  /* 0x7f800000000a7802 */ /* 0x000fe20000000f00 */
[----:B------:R-:W-:Y:S01]  /*13b10*/  @P6 FFMA.FTZ R10, R135, c[0x0][0x238], R2 ;  /* 0x00008e00870a6a23 */ /* 0x000fe20000010002 */
[----:B------:R-:W4:Y:S01]  /*13b20*/  S2R R12, SR_CTAID.Z ;  /* 0x00000000000c7919 */ /* 0x000f220000002700 */
[----:B------:R-:W-:Y:S01]  /*13b30*/  MOV R2, 0x7f800000 ;  /* 0x7f80000000027802 */ /* 0x000fe20000000f00 */
[----:B------:R-:W-:Y:S01]  /*13b40*/  @P3 FFMA.FTZ R3, R7, c[0x0][0x238], R50 ;  /* 0x00008e0007033a23 */ /* 0x000fe20000010032 */
[----:B------:R-:W-:Y:S01]  /*13b50*/  SEL R15, R15, RZ, !P1 ;  /* 0x000000ff0f0f7207 */ /* 0x000fe20004800000 */
[----:B------:R3:W3:Y:S04]  /*13b60*/  LDS.128 R40, [R205] ;  /* 0x00000000cd287984 */ /* 0x0006e80000000c00 */
[----:B------:R3:W3:Y:S01]  /*13b70*/  LDS.128 R36, [R205+0x800] ;  /* 0x00080000cd247984 */ /* 0x0006e20000000c00 */
[----:B--2---:R-:W-:-:S03]  /*13b80*/  IMAD R13, R13, R0, RZ ;  /* 0x000000000d0d7224 */ /* 0x004fc600078e02ff */
[----:B------:R2:W2:Y:S01]  /*13b90*/  LDS.128 R32, [R205+0x1000] ;  /* 0x00100000cd207984 */ /* 0x0004a20000000c00 */
[----:B----4-:R-:W-:Y:S01]  /*13ba0*/  IMAD R15, R12, R11, R15 ;  /* 0x0000000b0c0f7224 */ /* 0x010fe200078e020f */
[----:B------:R-:W-:Y:S02]  /*13bb0*/  SHF.L.U32 R48, R13, 0x7, RZ ;  /* 0x000000070d307819 */ /* 0x000fe400000006ff */
[----:B------:R4:W2:Y:S01]  /*13bc0*/  LDS.128 R28, [R205+0x1800] ;  /* 0x00180000cd1c7984 */ /* 0x0008a20000000c00 */
[----:B------:R-:W-:Y:S01]  /*13bd0*/  @P5 FMUL.FTZ R13, R6, 0.69314718246459960938 ;  /* 0x3f317218060d5820 */ /* 0x000fe20000410000 */
[----:B------:R-:W-:Y:S01]  /*13be0*/  MOV R11, 0x7f800000 ;  /* 0x7f800000000b7802 */ /* 0x000fe20000000f00 */
[----:B-1----:R-:W-:Y:S01]  /*13bf0*/  @P4 FMUL.FTZ R6, R5, 0.69314718246459960938 ;  /* 0x3f31721805064820 */ /* 0x002fe20000410000 */
[----:B------:R4:W1:Y:S01]  /*13c00*/  LDS.128 R24, [R205+0x2000] ;  /* 0x00200000cd187984 */ /* 0x0008620000000c00 */
[----:B------:R-:W-:Y:S01]  /*13c10*/  IADD3 R4, P2, P1, R48, R52, R15 ;  /* 0x0000003430047210 */ /* 0x000fe2000795e00f */
[----:B------:R-:W-:Y:S01]  /*13c20*/  @P5 FFMA.FTZ R11, R134, c[0x0][0x238], R13 ;  /* 0x00008e00860b5a23 */ /* 0x000fe2000001000d */
[----:B------:R-:W-:Y:S01]  /*13c30*/  SHF.R.S32.HI R48, RZ, 0x1f, R48 ;  /* 0x0000001fff307819 */ /* 0x000fe20000011430 */
[----:B------:R4:W1:Y:S01]  /*13c40*/  LDS.128 R20, [R205+0x2800] ;  /* 0x00280000cd147984 */ /* 0x0008620000000c00 */
[----:B------:R-:W-:Y:S01]  /*13c50*/  SHF.R.S32.HI R15, RZ, 0x1f, R15 ;  /* 0x0000001fff0f7819 */ /* 0x000fe2000001140f */
[----:B------:R-:W-:-:S02]  /*13c60*/  @P4 FFMA.FTZ R2, R133, c[0x0][0x238], R6 ;  /* 0x00008e0085024a23 */ /* 0x000fc40000010006 */
[----:B------:R4:W1:Y:S01]  /*13c70*/  LDS.128 R16, [R205+0x3000] ;  /* 0x00300000cd107984 */ /* 0x0008620000000c00 */
[----:B------:R-:W-:-:S03]  /*13c80*/  IADD3.X R15, R48, R53, R15, P2, P1 ;  /* 0x00000035300f7210 */ /* 0x000fc600017e240f */
[----:B------:R4:W1:Y:S01]  /*13c90*/  LDS.128 R44, [R205+0x3800] ;  /* 0x00380000cd2c7984 */ /* 0x0008620000000c00 */
[----:B------:R-:W-:Y:S05]  /*13ca0*/  @P0 BRA `(.L_x_555) ;  /* 0x0000024000000947 */ /* 0x000fea0003800000 */
[----:B------:R-:W-:-:S04]  /*13cb0*/  SHF.R.S32.HI R5, RZ, 0x1f, R14 ;  /* 0x0000001fff057819 */ /* 0x000fc8000001140e */
[----:B------:R-:W-:-:S04]  /*13cc0*/  LEA.HI R5, R5, R14, RZ, 0x2 ;  /* 0x0000000e05057211 */ /* 0x000fc800078f10ff */
[----:B------:R-:W-:-:S05]  /*13cd0*/  LOP3.LUT R5, R5, 0xffffffc, RZ, 0xc0, !PT ;  /* 0x0ffffffc05057812 */ /* 0x000fca00078ec0ff */
[----:B------:R-:W-:-:S04]  /*13ce0*/  IMAD.IADD R14, R14, 0x1, -R5 ;  /* 0x000000010e0e7824 */ /* 0x000fc800078e0a05 */
[----:B------:R-:W-:-:S05]  /*13cf0*/  IMAD R5, R14, 0x10, R203 ;  /* 0x000000100e057824 */ /* 0x000fca00078e02cb */
[CC--:B------:R-:W-:Y:S02]  /*13d00*/  ISETP.GE.AND P6, PT, R5.reuse, R195.reuse, PT ;  /* 0x000000c30500720c */ /* 0x0c0fe40003fc6270 */
[C---:B------:R-:W-:Y:S02]  /*13d10*/  IADD3 R13, R5.reuse, 0x8, RZ ;  /* 0x00000008050d7810 */ /* 0x040fe40007ffe0ff */
[C---:B------:R-:W-:Y:S02]  /*13d20*/  IADD3 R7, R5.reuse, 0x40, RZ ;  /* 0x0000004005077810 */ /* 0x040fe40007ffe0ff */
[----:B------:R-:W-:Y:S02]  /*13d30*/  IADD3 R14, R5, 0x48, RZ ;  /* 0x00000048050e7810 */ /* 0x000fe40007ffe0ff */
[-C--:B------:R-:W-:Y:S02]  /*13d40*/  ISETP.GE.AND P5, PT, R13, R195.reuse, PT ;  /* 0x000000c30d00720c */ /* 0x080fe40003fa6270 */
[----:B------:R-:W-:-:S02]  /*13d50*/  ISETP.GE.AND P4, PT, R7, R195, PT ;  /* 0x000000c30700720c */ /* 0x000fc40003f86270 */
[----:B------:R-:W-:Y:S01]  /*13d60*/  ISETP.GE.AND P3, PT, R14, R195, PT ;  /* 0x000000c30e00720c */ /* 0x000fe20003f66270 */
[----:B------:R-:W-:-:S05]  /*13d70*/  @!P6 IMAD R5, R5, R0, RZ ;  /* 0x000000000505e224 */ /* 0x000fca00078e02ff */
[----:B------:R-:W-:-:S03]  /*13d80*/  @!P6 IADD3 R6, P0, R5, R4, RZ ;  /* 0x000000040506e210 */ /* 0x000fc60007f1e0ff */
[-C--:B------:R-:W-:Y:S01]  /*13d90*/  @!P5 IMAD R13, R13, R0.reuse, RZ ;  /* 0x000000000d0dd224 */ /* 0x080fe200078e02ff */
[-C--:B------:R-:W-:Y:S01]  /*13da0*/  @!P6 LEA.HI.X.SX32 R5, R5, R15.reuse, 0x1, P0 ;  /* 0x0000000f0505e211 */ /* 0x080fe200000f0eff */
[-C--:B------:R-:W-:Y:S01]  /*13db0*/  @!P4 IMAD R7, R7, R0.reuse, RZ ;  /* 0x000000000707c224 */ /* 0x080fe200078e02ff */
[----:B------:R-:W-:Y:S01]  /*13dc0*/  @!P6 LEA R48, P0, R6, c[0x0][0x200], 0x2 ;  /* 0x000080000630ea11 */ /* 0x000fe200078010ff */
[----:B------:R-:W-:Y:S01]  /*13dd0*/  @!P3 IMAD R14, R14, R0, RZ ;  /* 0x000000000e0eb224 */ /* 0x000fe200078e02ff */
[-C--:B------:R-:W-:Y:S02]  /*13de0*/  @!P5 IADD3 R0, P2, R13, R4.reuse, RZ ;  /* 0x000000040d00d210 */ /* 0x080fe40007f5e0ff */
[----:B------:R-:W-:Y:S02]  /*13df0*/  @!P6 LEA.HI.X R49, R6, c[0x0][0x204], R5, 0x2, P0 ;  /* 0x000081000631ea11 */ /* 0x000fe400000f1405 */
[-C--:B------:R-:W-:Y:S02]  /*13e00*/  @!P4 IADD3 R5, P1, R7, R4.reuse, RZ ;  /* 0x000000040705c210 */ /* 0x080fe40007f3e0ff */
[----:B------:R-:W-:Y:S01]  /*13e10*/  @!P3 IADD3 R4, P0, R14, R4, RZ ;  /* 0x000000040e04b210 */ /* 0x000fe20007f1e0ff */
[----:B------:R4:W-:Y:S01]  /*13e20*/  @!P6 STG.E [R48.64], R10 ;  /* 0x0000000a3000e986 */ /* 0x0009e2000c101914 */
[----:B------:R-:W-:-:S02]  /*13e30*/  @!P5 LEA.HI.X.SX32 R13, R13, R15, 0x1, P2 ;  /* 0x0000000f0d0dd211 */ /* 0x000fc400010f0eff */
[----:B------:R-:W-:Y:S02]  /*13e40*/  @!P5 LEA R50, P2, R0, c[0x0][0x200], 0x2 ;  /* 0x000080000032da11 */ /* 0x000fe400078410ff */
[-C--:B------:R-:W-:Y:S02]  /*13e50*/  @!P4 LEA.HI.X.SX32 R6, R7, R15.reuse, 0x1, P1 ;  /* 0x0000000f0706c211 */ /* 0x080fe400008f0eff */
[----:B------:R-:W-:Y:S02]  /*13e60*/  @!P3 LEA.HI.X.SX32 R15, R14, R15, 0x1, P0 ;  /* 0x0000000f0e0fb211 */ /* 0x000fe400000f0eff */
[----:B------:R-:W-:Y:S02]  /*13e70*/  @!P4 LEA R52, P1, R5, c[0x0][0x200], 0x2 ;  /* 0x000080000534ca11 */ /* 0x000fe400078210ff */
[----:B------:R-:W-:Y:S02]  /*13e80*/  @!P3 LEA R14, P0, R4, c[0x0][0x200], 0x2 ;  /* 0x00008000040eba11 */ /* 0x000fe400078010ff */
[----:B------:R-:W-:-:S02]  /*13e90*/  @!P5 LEA.HI.X R51, R0, c[0x0][0x204], R13, 0x2, P2 ;  /* 0x000081000033da11 */ /* 0x000fc400010f140d */
[----:B------:R-:W-:Y:S02]  /*13ea0*/  @!P4 LEA.HI.X R53, R5, c[0x0][0x204], R6, 0x2, P1 ;  /* 0x000081000535ca11 */ /* 0x000fe400008f1406 */
[----:B------:R-:W-:Y:S01]  /*13eb0*/  @!P3 LEA.HI.X R15, R4, c[0x0][0x204], R15, 0x2, P0 ;  /* 0x00008100040fba11 */ /* 0x000fe200000f140f */
[----:B------:R4:W-:Y:S04]  /*13ec0*/  @!P5 STG.E [R50.64], R11 ;  /* 0x0000000b3200d986 */ /* 0x0009e8000c101914 */
[----:B------:R4:W-:Y:S04]  /*13ed0*/  @!P4 STG.E [R52.64], R2 ;  /* 0x000000023400c986 */ /* 0x0009e8000c101914 */
[----:B------:R4:W-:Y:S02]  /*13ee0*/  @!P3 STG.E [R14.64], R3 ;  /* 0x000000030e00b986 */ /* 0x0009e4000c101914 */
.L_x_555:
[----:B------:R-:W-:Y:S05]  /*13ef0*/  BSYNC B0 ;  /* 0x0000000000007941 */ /* 0x000fea0003800000 */
.L_x_554:
[----:B----4-:R-:W4:Y:S01]  /*13f00*/  S2R R3, SR_TID.X ;  /* 0x0000000000037919 */ /* 0x010f220000002100 */
[C---:B------:R-:W-:Y:S01]  /*13f10*/  IADD3 R8, P0, R218.reuse, R8, RZ ;  /* 0x00000008da087210 */ /* 0x040fe20007f1e0ff */
[----:B------:R-:W-:Y:S01]  /*13f20*/  BSSY B0, `(.L_x_556) ;  /* 0x0000015000007945 */ /* 0x000fe20003800000 */
[----:B------:R-:W-:-:S02]  /*13f30*/  ISETP.GE.AND P1, PT, R218, c[0x0][0x220], PT ;  /* 0x00008800da007a0c */ /* 0x000fc40003f26270 */
[----:B------:R-:W-:Y:S01]  /*13f40*/  SHF.R.S32.HI R2, RZ, 0x1f, R12 ;  /* 0x0000001fff027819 */ /* 0x000fe2000001140c */
[----:B------:R-:W-:Y:S01]  /*13f50*/  IMAD.X R9, R219, 0x1, R9, P0 ;  /* 0x00000001db097824 */ /* 0x000fe200000e0609 */
[----:B----4-:R-:W-:-:S04]  /*13f60*/  SHF.R.S32.HI R0, RZ, 0x1f, R3 ;  /* 0x0000001fff007819 */ /* 0x010fc80000011403 */
[----:B------:R-:W-:Y:S01]  /*13f70*/  LEA.HI R0, R0, R3, RZ, 0x3 ;  /* 0x0000000300007211 */ /* 0x000fe200078f18ff */
[----:B------:R-:W-:-:S03]  /*13f80*/  IMAD R3, R2, c[0x0][0x1f0], RZ ;  /* 0x00007c0002037a24 */ /* 0x000fc600078e02ff */
[----:B------:R-:W-:Y:S01]  /*13f90*/  SHF.R.S32.HI R0, RZ, 0x3, R0 ;  /* 0x00000003ff007819 */ /* 0x000fe20000011400 */
[C---:B------:R-:W-:Y:S02]  /*13fa0*/  IMAD R3, R12.reuse, c[0x0][0x1f4], R3 ;  /* 0x00007d000c037a24 */ /* 0x040fe400078e0203 */
[----:B------:R-:W-:Y:S01]  /*13fb0*/  IMAD.WIDE.U32 R12, R12, c[0x0][0x1f0], R8 ;  /* 0x00007c000c0c7a25 */ /* 0x000fe200078e0008 */
[----:B------:R-:W-:-:S03]  /*13fc0*/  ISETP.GE.OR P0, PT, R0, R195, P1 ;  /* 0x000000c30000720c */ /* 0x000fc60000f06670 */
[----:B------:R-:W-:-:S10]  /*13fd0*/  IMAD.IADD R5, R13, 0x1, R3 ;  /* 0x000000010d057824 */ /* 0x000fd400078e0203 */
        /* <DEDUP_REMOVED lines=8> */
[----:B---3--:R3:W-:Y:S02]  /*14060*/  STG.E.128 [R8.64], R40 ;  /* 0x0000002808007986 */ /* 0x0087e4000c101d14 */
.L_x_557:
[----:B------:R-:W-:Y:S05]  /*14070*/  BSYNC B0 ;  /* 0x0000000000007941 */ /* 0x000fea0003800000 */
.L_x_556:
[----:B------:R-:W-:Y:S01]  /*14080*/  IADD3 R2, R0, 0x10, RZ ;  /* 0x0000001000027810 */ /* 0x000fe20007ffe0ff */
[----:B------:R-:W-:Y:S03]  /*14090*/  BSSY B0, `(.L_x_558) ;  /* 0x000000e000007945 */ /* 0x000fe60003800000 */
[----:B------:R-:W-:-:S13]  /*140a0*/  ISETP.GE.OR P0, PT, R2, R195, P1 ;  /* 0x000000c30200720c */ /* 0x000fda0000f06670 */
[----:B------:R-:W-:Y:S05]  /*140b0*/  @P0 BRA `(.L_x_559) ;  /* 0x000000b000000947 */ /* 0x000fea0003800000 */
[----:B------:R-:W-:Y:S01]  /*140c0*/  IADD3 R3, P0, R220, 0x10, RZ ;  /* 0x00000010dc037810 */ /* 0x000fe20007f1e0ff */
[----:B------:R-:W-:Y:S01]  /*140d0*/  IMAD.MOV.U32 R6, RZ, RZ, R12 ;  /* 0x000000ffff067224 */ /* 0x000fe200078e000c */
[----:B------:R-:W-:-:S03]  /*140e0*/  MOV R7, R5 ;  /* 0x0000000500077202 */ /* 0x000fc60000000f00 */
[----:B------:R-:W-:Y:S02]  /*140f0*/  IMAD.X R2, RZ, RZ, R221, P0 ;  /* 0x000000ffff027224 */ /* 0x000fe400000e06dd */
[----:B------:R-:W-:-:S04]  /*14100*/  IMAD.WIDE.U32 R6, R3, c[0x0][0x1e8], R6 ;  /* 0x00007a0003067a25 */ /* 0x000fc800078e0006 */
[----:B------:R-:W-:Y:S01]  /*14110*/  IMAD R2, R2, c[0x0][0x1e8], RZ ;  /* 0x00007a0002027a24 */ /* 0x000fe200078e02ff */
[----:B---3--:R-:W-:-:S03]  /*14120*/  LEA R8, P0, R6, c[0x0][0x1d0], 0x1 ;  /* 0x0000740006087a11 */ /* 0x008fc600078008ff */
[----:B------:R-:W-:-:S05]  /*14130*/  IMAD R2, R3, c[0x0][0x1ec], R2 ;  /* 0x00007b0003027a24 */ /* 0x000fca00078e0202 */
[----:B------:R-:W-:-:S04]  /*14140*/  IADD3 R2, R7, R2, RZ ;  /* 0x0000000207027210 */ /* 0x000fc80007ffe0ff */
[----:B------:R-:W-:-:S05]  /*14150*/  LEA.HI.X R9, R6, c[0x0][0x1d4], R2, 0x1, P0 ;  /* 0x0000750006097a11 */ /* 0x000fca00000f0c02 */
[----:B------:R3:W-:Y:S02]  /*14160*/  STG.E.128 [R8.64], R36 ;  /* 0x0000002408007986 */ /* 0x0007e4000c101d14 */
.L_x_559:
[----:B------:R-:W-:Y:S05]  /*14170*/  BSYNC B0 ;  /* 0x0000000000007941 */ /* 0x000fea0003800000 */
.L_x_558:
        /* <DEDUP_REMOVED lines=15> */
.L_x_561:
[----:B------:R-:W-:Y:S05]  /*14270*/  BSYNC B0 ;  /* 0x0000000000007941 */ /* 0x000fea0003800000 */
.L_x_560:
[----:B------:R-:W-:Y:S01]  /*14280*/  ISETP.GE.OR P0, PT, R212, R195, P1 ;  /* 0x000000c3d400720c */ /* 0x000fe20000f06670 */
[----:B------:R-:W-:-:S12]  /*14290*/  BSSY B0, `(.L_x_562) ;  /* 0x000000d000007945 */ /* 0x000fd80003800000 */
[----:B------:R-:W-:Y:S05]  /*142a0*/  @P0 BRA `(.L_x_563) ;  /* 0x000000b000000947 */ /* 0x000fea0003800000 */
[----:B--2---:R-:W-:Y:S01]  /*142b0*/  IADD3 R2, P0, R220, 0x30, RZ ;  /* 0x00000030dc027810 */ /* 0x004fe20007f1e0ff */
        /* <DEDUP_REMOVED lines=10> */
.L_x_563:
[----:B------:R-:W-:Y:S05]  /*14360*/  BSYNC B0 ;  /* 0x0000000000007941 */ /* 0x000fea0003800000 */
.L_x_562:
        /* <DEDUP_REMOVED lines=14> */
.L_x_565:
[----:B------:R-:W-:Y:S05]  /*14450*/  BSYNC B0 ;  /* 0x0000000000007941 */ /* 0x000fea0003800000 */
.L_x_564:
[----:B------:R-:W-:Y:S01]  /*14460*/  ISETP.GE.OR P0, PT, R208, R195, P1 ;  /* 0x000000c3d000720c */ /* 0x000fe20000f06670 */
[----:B------:R-:W-:-:S12]  /*14470*/  BSSY B0, `(.L_x_566) ;  /* 0x000000d000007945 */ /* 0x000fd80003800000 */
[----:B------:R-:W-:Y:S05]  /*14480*/  @P0 BRA `(.L_x_567) ;  /* 0x000000b000000947 */ /* 0x000fea0003800000 */
[----:B-12---:R-:W-:Y:S01]  /*14490*/  IADD3 R2, P0, R220, 0x50, RZ ;  /* 0x00000050dc027810 */ /* 0x006fe20007f1e0ff */
        /* <DEDUP_REMOVED lines=10> */
.L_x_567:
[----:B------:R-:W-:Y:S05]  /*14540*/  BSYNC B0 ;  /* 0x0000000000007941 */ /* 0x000fea0003800000 */
.L_x_566:
        /* <DEDUP_REMOVED lines=14> */
.L_x_569:
[----:B------:R-:W-:Y:S05]  /*14630*/  BSYNC B0 ;  /* 0x0000000000007941 */ /* 0x000fea0003800000 */
.L_x_568:
[----:B------:R-:W-:-:S13]  /*14640*/  ISETP.GE.OR P1, PT, R204, R195, P1 ;  /* 0x000000c3cc00720c */ /* 0x000fda0000f26670 */
[----:B------:R-:W-:Y:S05]  /*14650*/  @P1 EXIT ;  /* 0x000000000000194d */ /* 0x000fea0003800000 */
[----:B------:R-:W-:Y:S02]  /*14660*/  IADD3 R0, P0, R220, 0x70, RZ ;  /* 0x00000070dc007810 */ /* 0x000fe40007f1e0ff */
[----:B------:R-:W-:Y:S02]  /*14670*/  MOV R4, R12 ;  /* 0x0000000c00047202 */ /* 0x000fe40000000f00 */
[----:B------:R-:W-:-:S03]  /*14680*/  IADD3.X R220, RZ, R221, RZ, P0, !PT ;  /* 0x000000ddffdc7210 */ /* 0x000fc600007fe4ff */
[----:B------:R-:W-:-:S04]  /*14690*/  IMAD.WIDE.U32 R4, R0, c[0x0][0x1e8], R4 ;  /* 0x00007a0000047a25 */ /* 0x000fc800078e0004 */
[----:B-12---:R-:W-:Y:S01]  /*146a0*/  IMAD R3, R220, c[0x0][0x1e8], RZ ;  /* 0x00007a00dc037a24 */ /* 0x006fe200078e02ff */
[----:B------:R-:W-:-:S03]  /*146b0*/  LEA R2, P0, R4, c[0x0][0x1d0], 0x1 ;  /* 0x0000740004027a11 */ /* 0x000fc600078008ff */
[----:B------:R-:W-:-:S05]  /*146c0*/  IMAD R3, R0, c[0x0][0x1ec], R3 ;  /* 0x00007b0000037a24 */ /* 0x000fca00078e0203 */
[----:B------:R-:W-:-:S04]  /*146d0*/  IADD3 R3, R5, R3, RZ ;  /* 0x0000000305037210 */ /* 0x000fc80007ffe0ff */
[----:B------:R-:W-:-:S05]  /*146e0*/  LEA.HI.X R3, R4, c[0x0][0x1d4], R3, 0x1, P0 ;  /* 0x0000750004037a11 */ /* 0x000fca00000f0c03 */
[----:B------:R-:W-:Y:S01]  /*146f0*/  STG.E.128 [R2.64], R44 ;  /* 0x0000002c02007986 */ /* 0x000fe2000c101d14 */
[----:B------:R-:W-:Y:S05]  /*14700*/  EXIT ;  /* 0x000000000000794d */ /* 0x000fea0003800000 */
.L_x_504:
[----:B------:R-:W1:Y:S01]  /*14710*/  LDC.U8 R2, c[0x0][0x329] ;  /* 0x0000ca40ff027b82 */ /* 0x000e620000000000 */
[----:B------:R-:W-:Y:S01]  /*14720*/  ISETP.NE.AND P4, PT, R202, -0x1, PT ;  /* 0xffffffffca00780c */ /* 0x000fe20003f85270 */
[----:B------:R-:W-:Y:S01]  /*14730*/  BSSY B0, `(.L_x_570) ;  /* 0x000003f000007945 */ /* 0x000fe20003800000 */
[----:B------:R-:W-:Y:S02]  /*14740*/  LEA.HI R4, R14, R239, RZ, 0x3 ;  /* 0x000000ef0e047211 */ /* 0x000fe400078f18ff */
[----:B------:R-:W-:Y:S02]  /*14750*/  IADD3 R18, -R13, R18, RZ ;  /* 0x000000120d127210 */ /* 0x000fe40007ffe1ff */
[----:B------:R-:W-:Y:S01]  /*14760*/  LOP3.LUT R8, R4, 0xfffffff8, RZ, 0xc0, !PT ;  /* 0xfffffff804087812 */ /* 0x000fe200078ec0ff */
[----:B------:R-:W2:Y:S01]  /*14770*/  LDC.U8 R6, c[0x0][0x328] ;  /* 0x0000ca00ff067b82 */ /* 0x000ea20000000000 */
[----:B------:R-:W-:-:S03]  /*14780*/  SHF.R.S32.HI R4, RZ, 0x3, R4 ;  /* 0x00000003ff047819 */ /* 0x000fc60000011404 */
[----:B------:R-:W-:Y:S02]  /*14790*/  IMAD.IADD R239, R239, 0x1, -R8 ;  /* 0x00000001efef7824 */ /* 0x000fe400078e0a08 */
[----:B------:R-:W-:Y:S01]  /*147a0*/  @!P4 SHF.R.S32.HI R5, RZ, 0x1f, R0 ;  /* 0x0000001fff05c819 */ /* 0x000fe20000011400 */
[----:B------:R-:W-:-:S04]  /*147b0*/  @P4 IMAD.WIDE.U32 R20, R202, c[0x0][0x1e8], RZ ;  /* 0x00007a00ca144a25 */ /* 0x000fc800078e00ff */
[----:B------:R-:W-:Y:S02]  /*147c0*/  @!P4 IMAD R5, R5, c[0x0][0x1e0], RZ ;  /* 0x000078000505ca24 */ /* 0x000fe400078e02ff */
[----:B------:R-:W-:Y:S01]  /*147d0*/  @!P4 IMAD.WIDE.U32 R10, R0, c[0x0][0x1e0], RZ ;  /* 0x00007800000aca25 */ /* 0x000fe200078e00ff */
[----:B-1----:R-:W-:-:S03]  /*147e0*/  ISETP.NE.AND P2, PT, R2, RZ, PT ;  /* 0x000000ff0200720c */ /* 0x002fc60003f45270 */
[----:B------:R-:W-:Y:S01]  /*147f0*/  @!P4 IMAD.MOV.U32 R20, RZ, RZ, R10 ;  /* 0x000000ffff14c224 */ /* 0x000fe200078e000a */
[----:B--2---:R-:W-:-:S04]  /*14800*/  ISETP.NE.AND P0, PT, R6, RZ, PT ;  /* 0x000000ff0600720c */ /* 0x004fc80003f05270 */
[----:B------:R-:W-:-:S05]  /*14810*/  ISETP.EQ.AND P0, PT, R2, RZ, P0 ;  /* 0x000000ff0200720c */ /* 0x000fca0000702270 */
[----:B------:R-:W-:Y:S01]  /*14820*/  @P2 IMAD.MOV.U32 R3, RZ, RZ, c[0x0][0x210] ;  /* 0x00008400ff032624 */ /* 0x000fe200078e00ff */
[----:B------:R-:W-:Y:S01]  /*14830*/  @!P2 ISETP.NE.AND P3, PT, R6, RZ, PT ;  /* 0x000000ff0600a20c */ /* 0x000fe20003f65270 */
[----:B------:R-:W-:Y:S01]  /*14840*/  @!P4 IMAD R6, R0, c[0x0][0x1e4], R5 ;  /* 0x000079000006ca24 */ /* 0x000fe200078e0205 */
[C---:B------:R-:W-:Y:S01]  /*14850*/  ISETP.NE.OR P1, PT, R202.reuse, -0x1, !P0 ;  /* 0xffffffffca00780c */ /* 0x040fe20004725670 */
[----:B------:R-:W-:Y:S01]  /*14860*/  @!P2 IMAD.MOV.U32 R5, RZ, RZ, c[0x0][0x214] ;  /* 0x00008500ff05a624 */ /* 0x000fe200078e00ff */
[----:B------:R-:W-:Y:S01]  /*14870*/  @P2 MOV R7, 0x1 ;  /* 0x0000000100072802 */ /* 0x000fe20000000f00 */
[----:B------:R-:W-:Y:S02]  /*14880*/  @P2 IMAD R3, R3, c[0x0][0x214], RZ ;  /* 0x0000850003032a24 */ /* 0x000fe400078e02ff */
[----:B------:R-:W-:Y:S01]  /*14890*/  @P4 IMAD R2, R202, c[0x0][0x1ec], R21 ;  /* 0x00007b00ca024a24 */ /* 0x000fe200078e0215 */
[----:B------:R-:W-:Y:S01]  /*148a0*/  @!P2 SEL R3, R5, c[0x0][0x234], !P3 ;  /* 0x00008d000503aa07 */ /* 0x000fe20005800000 */
[----:B------:R-:W-:Y:S01]  /*148b0*/  @!P4 IMAD.IADD R2, R11, 0x1, R6 ;  /* 0x000000010b02c824 */ /* 0x000fe200078e0206 */
[----:B------:R-:W-:Y:S01]  /*148c0*/  SHF.R.S32.HI R5, RZ, 0x1f, R22 ;  /* 0x0000001fff057819 */ /* 0x000fe20000011416 */
[----:B------:R-:W-:Y:S01]  /*148d0*/  IMAD.SHL.U32 R11, R239, 0x8, RZ ;  /* 0x00000008ef0b7824 */ /* 0x000fe200078e00ff */
[----:B------:R-:W-:Y:S01]  /*148e0*/  @!P0 CS2R R8, SRZ ;  /* 0x0000000000088805 */ /* 0x000fe2000001ff00 */
[----:B------:R-:W-:-:S02]  /*148f0*/  @!P2 IMAD R7, R3, c[0x0][0x1c0], RZ ;  /* 0x000070000307aa24 */ /* 0x000fc400078e02ff */
[C---:B------:R-:W-:Y:S01]  /*14900*/  @!P1 IMAD R202, R0.reuse, c[0x0][0x214], RZ ;  /* 0x0000850000ca9a24 */ /* 0x040fe200078e02ff */
[C---:B------:R-:W-:Y:S01]  /*14910*/  IADD3 R20, P3, R11.reuse, R20, RZ ;  /* 0x000000140b147210 */ /* 0x040fe20007f7e0ff */
[----:B------:R-:W-:Y:S01]  /*14920*/  IMAD R0, R0, R7, RZ ;  /* 0x0000000700007224 */ /* 0x000fe200078e02ff */
[----:B------:R-:W-:Y:S01]  /*14930*/  ISETP.GE.AND P1, PT, R11, c[0x0][0x220], PT ;  /* 0x000088000b007a0c */ /* 0x000fe20003f26270 */
[----:B------:R-:W-:Y:S01]  /*14940*/  IMAD R5, R5, c[0x0][0x1f0], RZ ;  /* 0x00007c0005057a24 */ /* 0x000fe200078e02ff */
[----:B------:R-:W-:Y:S01]  /*14950*/  LEA.HI.X.SX32 R21, R11, R2, 0x1, P3 ;  /* 0x000000020b157211 */ /* 0x000fe200018f0eff */
[----:B------:R-:W-:Y:S01]  /*14960*/  @P2 IMAD.MOV.U32 R2, RZ, RZ, c[0x0][0x210] ;  /* 0x00008400ff022624 */ /* 0x000fe200078e00ff */
[----:B------:R-:W-:Y:S01]  /*14970*/  SEL R0, R0, RZ, !P0 ;  /* 0x000000ff00007207 */ /* 0x000fe20004000000 */
[----:B------:R-:W-:Y:S01]  /*14980*/  @!P2 IMAD.MOV.U32 R2, RZ, RZ, 0x1 ;  /* 0x00000001ff02a424 */ /* 0x000fe200078e00ff */
[-C--:B------:R-:W-:Y:S01]  /*14990*/  ISETP.GE.OR P3, PT, R4, R18.reuse, P1 ;  /* 0x000000120400720c */ /* 0x080fe20000f66670 */
[--C-:B------:R-:W-:Y:S01]  /*149a0*/  @P0 IMAD.MOV.U32 R8, RZ, RZ, R202.reuse ;  /* 0x000000ffff080224 */ /* 0x100fe200078e00ca */
[----:B------:R-:W-:Y:S01]  /*149b0*/  @P0 SHF.R.S32.HI R9, RZ, 0x1f, R202 ;  /* 0x0000001fff090819 */ /* 0x000fe200000114ca */
[----:B------:R-:W-:Y:S01]  /*149c0*/  IMAD R25, R22, c[0x0][0x1f4], R5 ;  /* 0x00007d0016197a24 */ /* 0x000fe200078e0205 */
[----:B------:R-:W-:Y:S01]  /*149d0*/  ISETP.GE.AND P0, PT, R4, R18, PT ;  /* 0x000000120400720c */ /* 0x000fe20003f06270 */
[----:B------:R-:W-:Y:S01]  /*149e0*/  IMAD.WIDE.U32 R20, R22, c[0x0][0x1f0], R20 ;  /* 0x00007c0016147a25 */ /* 0x000fe200078e0014 */
[----:B------:R-:W-:-:S03]  /*149f0*/  SHF.R.S32.HI R5, RZ, 0x1f, R4 ;  /* 0x0000001fff057819 */ /* 0x000fc60000011404 */
[----:B------:R-:W-:Y:S02]  /*14a00*/  IMAD R13, R13, R2, RZ ;  /* 0x000000020d0d7224 */ /* 0x000fe400078e02ff */
[----:B------:R-:W-:Y:S01]  /*14a10*/  IMAD R22, R22, R3, R0 ;  /* 0x0000000316167224 */ /* 0x000fe200078e0200 */
[----:B------:R-:W-:Y:S01]  /*14a20*/  P2R R3, PR, RZ, 0x1 ;  /* 0x00000001ff037803 */ /* 0x000fe20000000000 */
[----:B------:R-:W-:Y:S01]  /*14a30*/  IMAD.IADD R25, R25, 0x1, R21 ;  /* 0x0000000119197824 */ /* 0x000fe200078e0215 */
[----:B------:R-:W-:Y:S02]  /*14a40*/  SHF.R.S32.HI R7, RZ, 0x1f, R13 ;  /* 0x0000001fff077819 */ /* 0x000fe4000001140d */
[--C-:B------:R-:W-:Y:S02]  /*14a50*/  IADD3 R0, P2, P0, R13, R8, R22.reuse ;  /* 0x000000080d007210 */ /* 0x100fe4000785e016 */
[----:B------:R-:W-:Y:S01]  /*14a60*/  SHF.R.S32.HI R8, RZ, 0x1f, R22 ;  /* 0x0000001fff087819 */ /* 0x000fe20000011416 */
[----:B------:R-:W-:-:S03]  /*14a70*/  IMAD.WIDE R22, R19, 0x80, R4 ;  /* 0x0000008013167825 */ /* 0x000fc600078e0204 */
[----:B------:R-:W-:Y:S01]  /*14a80*/  IADD3.X R8, R7, R9, R8, P2, P0 ;  /* 0x0000000907087210 */ /* 0x000fe200017e0408 */
        /* <DEDUP_REMOVED lines=9> */
.L_x_571:
[----:B------:R-:W-:Y:S05]  /*14b20*/  BSYNC B0 ;  /* 0x0000000000007941 */ /* 0x000fea0003800000 */
.L_x_570:
[----:B------:R-:W-:Y:S01]  /*14b30*/  IADD3 R19, R4, 0x10, RZ ;  /* 0x0000001004137810 */ /* 0x000fe20007ffe0ff */
[----:B------:R-:W-:Y:S03]  /*14b40*/  BSSY B0, `(.L_x_572) ;  /* 0x0000010000007945 */ /* 0x000fe60003800000 */
[CC--:B------:R-:W-:Y:S02]  /*14b50*/  ISETP.GE.OR P0, PT, R19.reuse, R18.reuse, P1 ;  /* 0x000000121300720c */ /* 0x0c0fe40000f06670 */
[----:B------:R-:W-:-:S04]  /*14b60*/  ISETP.GE.AND P2, PT, R19, R18, PT ;  /* 0x000000121300720c */ /* 0x000fc80003f46270 */
[----:B------:R-:W-:-:S07]  /*14b70*/  P2R R10, PR, RZ, 0x4 ;  /* 0x00000004ff0a7803 */ /* 0x000fce0000000000 */
[----:B------:R-:W-:Y:S05]  /*14b80*/  @P0 BRA `(.L_x_573) ;  /* 0x000000b000000947 */ /* 0x000fea0003800000 */
[----:B------:R-:W-:Y:S01]  /*14b90*/  IADD3 R7, P0, R22, 0x10, RZ ;  /* 0x0000001016077810 */ /* 0x000fe20007f1e0ff */
[----:B-1----:R-:W-:Y:S01]  /*14ba0*/  IMAD.MOV.U32 R12, RZ, RZ, R20 ;  /* 0x000000ffff0c7224 */ /* 0x002fe200078e0014 */
        /* <DEDUP_REMOVED lines=8> */
[----:B------:R1:W-:Y:S02]  /*14c30*/  STG.E.128 [R14.64], RZ ;  /* 0x000000ff0e007986 */ /* 0x0003e4000c101d14 */
.L_x_573:
[----:B------:R-:W-:Y:S05]  /*14c40*/  BSYNC B0 ;  /* 0x0000000000007941 */ /* 0x000fea0003800000 */
.L_x_572:
[----:B------:R-:W-:Y:S01]  /*14c50*/  IADD3 R17, R4, 0x20, RZ ;  /* 0x0000002004117810 */ /* 0x000fe20007ffe0ff */
[----:B------:R-:W-:Y:S03]  /*14c60*/  BSSY B0, `(.L_x_574) ;  /* 0x000000f000007945 */ /* 0x000fe60003800000 */
[CC--:B------:R-:W-:Y:S02]  /*14c70*/  ISETP.GE.OR P0, PT, R17.reuse, R18.reuse, P1 ;  /* 0x000000121100720c */ /* 0x0c0fe40000f06670 */
[----:B------:R-:W-:-:S11]  /*14c80*/  ISETP.GE.AND P6, PT, R17, R18, PT ;  /* 0x000000121100720c */ /* 0x000fd60003fc6270 */
        /* <DEDUP_REMOVED lines=12> */
.L_x_575:
[----:B------:R-:W-:Y:S05]  /*14d50*/  BSYNC B0 ;  /* 0x0000000000007941 */ /* 0x000fea0003800000 */
.L_x_574:
[----:B-1----:R-:W-:Y:S01]  /*14d60*/  IADD3 R15, R4, 0x30, RZ ;  /* 0x00000030040f7810 */ /* 0x002fe20007ffe0ff */
[----:B------:R-:W-:Y:S03]  /*14d70*/  BSSY B0, `(.L_x_576) ;  /* 0x000000f000007945 */ /* 0x000fe60003800000 */
[CC--:B------:R-:W-:Y:S02]  /*14d80*/  ISETP.GE.OR P0, PT, R15.reuse, R18.reuse, P1 ;  /* 0x000000120f00720c */ /* 0x0c0fe40000f06670 */
[----:B------:R-:W-:-:S11]  /*14d90*/  ISETP.GE.AND P5, PT, R15, R18, PT ;  /* 0x000000120f00720c */ /* 0x000fd60003fa6270 */
[----:B------:R-:W-:Y:S05]  /*14da0*/  @P0 BRA `(.L_x_577) ;  /* 0x000000b000000947 */ /* 0x000fea0003800000 */
[----:B------:R-:W-:Y:S01]  /*14db0*/  IADD3 R7, P0, R22, 0x30, RZ ;  /* 0x0000003016077810 */ /* 0x000fe20007f1e0ff */
[----:B------:R-:W-:Y:S01]  /*14dc0*/  IMAD.MOV.U32 R12, RZ, RZ, R20 ;  /* 0x000000ffff0c7224 */ /* 0x000fe200078e0014 */
        /* <DEDUP_REMOVED lines=9> */
.L_x_577:
[----:B------:R-:W-:Y:S05]  /*14e60*/  BSYNC B0 ;  /* 0x0000000000007941 */ /* 0x000fea0003800000 */
.L_x_576:
        /* <DEDUP_REMOVED lines=16> */
.L_x_579:
[----:B------:R-:W-:Y:S05]  /*14f70*/  BSYNC B0 ;  /* 0x0000000000007941 */ /* 0x000fea0003800000 */
.L_x_578:
        /* <DEDUP_REMOVED lines=16> */
.L_x_581:
[----:B------:R-:W-:Y:S05]  /*15080*/  BSYNC B0 ;  /* 0x0000000000007941 */ /* 0x000fea0003800000 */
.L_x_580:
        /* <DEDUP_REMOVED lines=16> */
.L_x_583:
[----:B------:R-:W-:Y:S05]  /*15190*/  BSYNC B0 ;  /* 0x0000000000007941 */ /* 0x000fea0003800000 */
.L_x_582:
[----:B------:R-:W-:Y:S01]  /*151a0*/  IADD3 R7, R4, 0x70, RZ ;  /* 0x0000007004077810 */ /* 0x000fe20007ffe0ff */
[----:B------:R-:W-:Y:S03]  /*151b0*/  BSSY B0, `(.L_x_584) ;  /* 0x000000f000007945 */ /* 0x000fe60003800000 */
[CC--:B------:R-:W-:Y:S02]  /*151c0*/  ISETP.GE.OR P0, PT, R7.reuse, R18.reuse, P1 ;  /* 0x000000120700720c */ /* 0x0c0fe40000f06670 */
[----:B------:R-:W-:-:S11]  /*151d0*/  ISETP.GE.AND P1, PT, R7, R18, PT ;  /* 0x000000120700720c */ /* 0x000fd60003f26270 */
[----:B------:R-:W-:Y:S05]  /*151e0*/  @P0 BRA `(.L_x_585) ;  /* 0x000000b000000947 */ /* 0x000fea0003800000 */
[----:B------:R-:W-:Y:S01]  /*151f0*/  IADD3 R6, P0, R22, 0x70, RZ ;  /* 0x0000007016067810 */ /* 0x000fe20007f1e0ff */
[----:B------:R-:W-:-:S04]  /*15200*/  IMAD.MOV.U32 R22, RZ, RZ, R20 ;  /* 0x000000ffff167224 */ /* 0x000fc800078e0014 */
[----:B------:R-:W-:Y:S01]  /*15210*/  IMAD.X R21, RZ, RZ, R23, P0 ;  /* 0x000000ffff157224 */ /* 0x000fe200000e0617 */
[----:B------:R-:W-:-:S03]  /*15220*/  MOV R23, R25 ;  /* 0x0000001900177202 */ /* 0x000fc60000000f00 */
[----:B------:R-:W-:Y:S02]  /*15230*/  IMAD R21, R21, c[0x0][0x1e8], RZ ;  /* 0x00007a0015157a24 */ /* 0x000fe400078e02ff */
[----:B------:R-:W-:-:S04]  /*15240*/  IMAD.WIDE.U32 R22, R6, c[0x0][0x1e8], R22 ;  /* 0x00007a0006167a25 */ /* 0x000fc800078e0016 */
[----:B------:R-:W-:Y:S01]  /*15250*/  IMAD R21, R6, c[0x0][0x1ec], R21 ;  /* 0x00007b0006157a24 */ /* 0x000fe200078e0215 */
[----:B------:R-:W-:-:S04]  /*15260*/  LEA R20, P0, R22, c[0x0][0x1d0], 0x1 ;  /* 0x0000740016147a11 */ /* 0x000fc800078008ff */
[----:B------:R-:W-:-:S04]  /*15270*/  IADD3 R21, R21, R23, RZ ;  /* 0x0000001715157210 */ /* 0x000fc80007ffe0ff */
[----:B------:R-:W-:-:S05]  /*15280*/  LEA.HI.X R21, R22, c[0x0][0x1d4], R21, 0x1, P0 ;  /* 0x0000750016157a11 */ /* 0x000fca00000f0c15 */
[----:B------:R2:W-:Y:S02]  /*15290*/  STG.E.128 [R20.64], RZ ;  /* 0x000000ff14007986 */ /* 0x0005e4000c101d14 */
.L_x_585:
[----:B------:R-:W-:Y:S05]  /*152a0*/  BSYNC B0 ;  /* 0x0000000000007941 */ /* 0x000fea0003800000 */
.L_x_584:
        /* <DEDUP_REMOVED lines=9> */
[----:B------:R-:W-:-:S05]  /*15340*/  @!P0 IMAD R23, R4, R2, RZ ;  /* 0x0000000204178224 */ /* 0x000fca00078e02ff */
[----:B--2---:R-:W-:Y:S01]  /*15350*/  @!P0 IADD3 R21, P1, R23, R0, RZ ;  /* 0x0000000017158210 */ /* 0x004fe20007f3e0ff */
[----:B------:R-:W-:-:S03]  /*15360*/  @!P6 IMAD R17, R17, R2, RZ ;  /* 0x000000021111e224 */ /* 0x000fc600078e02ff */
[----:B------:R-:W-:Y:S02]  /*15370*/  @!P0 LEA.HI.X.SX32 R4, R23, R8, 0x1, P1 ;  /* 0x0000000817048211 */ /* 0x000fe400008f0eff */
[----:B------:R-:W-:-:S13]  /*15380*/  ISETP.NE.OR P1, PT, R239, RZ, P2 ;  /* 0x000000ffef00720c */ /* 0x000fda0001725670 */
[----:B------:R-:W-:-:S05]  /*15390*/  @!P1 IMAD R23, R19, R2, RZ ;  /* 0x0000000213179224 */ /* 0x000fca00078e02ff */
[----:B------:R-:W-:-:S04]  /*153a0*/  @!P1 IADD3 R19, P2, R23, R0, RZ ;  /* 0x0000000017139210 */ /* 0x000fc80007f5e0ff */
[----:B------:R-:W-:Y:S01]  /*153b0*/  @!P1 LEA.HI.X.SX32 R6, R23, R8, 0x1, P2 ;  /* 0x0000000817069211 */ /* 0x000fe200010f0eff */
[----:B------:R-:W-:Y:S01]  /*153c0*/  @!P1 IMAD.MOV.U32 R23, RZ, RZ, 0x7f800000 ;  /* 0x7f800000ff179424 */ /* 0x000fe200078e00ff */
[----:B------:R-:W-:-:S04]  /*153d0*/  @!P0 LEA R20, P2, R21, c[0x0][0x200], 0x2 ;  /* 0x0000800015148a11 */ /* 0x000fc800078410ff */
[----:B------:R-:W-:Y:S02]  /*153e0*/  @!P0 LEA.HI.X R21, R21, c[0x0][0x204], R4, 0x2, P2 ;  /* 0x0000810015158a11 */ /* 0x000fe400010f1404 */
[----:B------:R-:W-:-:S04]  /*153f0*/  @!P1 LEA R18, P2, R19, c[0x0][0x200], 0x2 ;  /* 0x0000800013129a11 */ /* 0x000fc800078410ff */
[----:B------:R-:W-:Y:S02]  /*15400*/  @!P1 LEA.HI.X R19, R19, c[0x0][0x204], R6, 0x2, P2 ;  /* 0x0000810013139a11 */ /* 0x000fe400010f1406 */
[----:B------:R-:W-:Y:S01]  /*15410*/  ISETP.NE.AND P2, PT, R3, RZ, PT ;  /* 0x000000ff0300720c */ /* 0x000fe20003f45270 */
[----:B------:R-:W-:-:S03]  /*15420*/  @!P0 IMAD.MOV.U32 R3, RZ, RZ, 0x7f800000 ;  /* 0x7f800000ff038424 */ /* 0x000fc600078e00ff */
[----:B------:R-:W-:Y:S02]  /*15430*/  ISETP.NE.OR P2, PT, R239, RZ, P2 ;  /* 0x000000ffef00720c */ /* 0x000fe40001745670 */
[----:B------:R2:W-:Y:S01]  /*15440*/  @!P0 STG.E [R20.64], R3 ;  /* 0x0000000314008986 */ /* 0x0005e2000c101914 */
[----:B------:R-:W-:-:S03]  /*15450*/  @!P6 IADD3 R4, P0, R17, R0, RZ ;  /* 0x000000001104e210 */ /* 0x000fc60007f1e0ff */
[----:B------:R3:W-:Y:S01]  /*15460*/  @!P1 STG.E [R18.64], R23 ;  /* 0x0000001712009986 */ /* 0x0007e2000c101914 */
[----:B------:R-:W-:Y:S01]  /*15470*/  ISETP.NE.AND P1, PT, R5, RZ, PT ;  /* 0x000000ff0500720c */ /* 0x000fe20003f25270 */
[----:B------:R-:W-:Y:S01]  /*15480*/  @!P5 IMAD R5, R15, R2, RZ ;  /* 0x000000020f05d224 */ /* 0x000fe200078e02ff */
[----:B------:R-:W-:Y:S02]  /*15490*/  @!P6 LEA.HI.X.SX32 R17, R17, R8, 0x1, P0 ;  /* 0x000000081111e211 */ /* 0x000fe400000f0eff */
[C---:B------:R-:W-:Y:S02]  /*154a0*/  @!P6 LEA R14, P0, R4.reuse, c[0x0][0x200], 0x2 ;  /* 0x00008000040eea11 */ /* 0x040fe400078010ff */
[-C--:B------:R-:W-:Y:S01]  /*154b0*/  @!P2 IMAD R9, R9, R2.reuse, RZ ;  /* 0x000000020909a224 */ /* 0x080fe200078e02ff */
[----:B------:R-:W-:Y:S02]  /*154c0*/  ISETP.NE.OR P1, PT, R239, RZ, P1 ;  /* 0x000000ffef00720c */ /* 0x000fe40000f25670 */
[----:B------:R-:W-:Y:S01]  /*154d0*/  @!P6 LEA.HI.X R15, R4, c[0x0][0x204], R17, 0x2, P0 ;  /* 0x00008100040fea11 */ /* 0x000fe200000f1411 */
[----:B------:R-:W-:Y:S01]  /*154e0*/  @!P4 IMAD R17, R13, R2, RZ ;  /* 0x000000020d11c224 */ /* 0x000fe200078e02ff */
[----:B------:R-:W-:Y:S01]  /*154f0*/  @!P5 IADD3 R6, P0, R5, R0, RZ ;  /* 0x000000000506d210 */ /* 0x000fe20007f1e0ff */
[----:B------:R-:W-:-:S03]  /*15500*/  @!P3 IMAD R13, R11, R2, RZ ;  /* 0x000000020b0db224 */ /* 0x000fc600078e02ff */
[----:B--2---:R-:W-:Y:S01]  /*15510*/  @!P5 LEA.HI.X.SX32 R3, R5, R8, 0x1, P0 ;  /* 0x000000080503d211 */ /* 0x004fe200000f0eff */
[----:B------:R-:W-:Y:S01]  /*15520*/  @!P2 IMAD.MOV.U32 R21, RZ, RZ, 0x7f800000 ;  /* 0x7f800000ff15a424 */ /* 0x000fe200078e00ff */
[----:B------:R-:W-:Y:S01]  /*15530*/  @!P5 LEA R4, P0, R6, c[0x0][0x200], 0x2 ;  /* 0x000080000604da11 */ /* 0x000fe200078010ff */
[----:B---3--:R-:W-:-:S03]  /*15540*/  @!P3 IMAD.MOV.U32 R23, RZ, RZ, 0x7f800000 ;  /* 0x7f800000ff17b424 */ /* 0x008fc600078e00ff */
[----:B------:R-:W-:Y:S02]  /*15550*/  @!P5 LEA.HI.X R5, R6, c[0x0][0x204], R3, 0x2, P0 ;  /* 0x000081000605da11 */ /* 0x000fe400000f1403 */
[----:B------:R-:W-:-:S04]  /*15560*/  @!P4 IADD3 R3, P0, R17, R0, RZ ;  /* 0x000000001103c210 */ /* 0x000fc80007f1e0ff */
[----:B------:R-:W-:Y:S01]  /*15570*/  @!P4 LEA.HI.X.SX32 R6, R17, R8, 0x1, P0 ;  /* 0x000000081106c211 */ /* 0x000fe200000f0eff */
[----:B------:R-:W-:Y:S01]  /*15580*/  @!P4 IMAD.MOV.U32 R17, RZ, RZ, 0x7f800000 ;  /* 0x7f800000ff11c424 */ /* 0x000fe200078e00ff */
[----:B------:R-:W-:-:S04]  /*15590*/  @!P4 LEA R10, P0, R3, c[0x0][0x200], 0x2 ;  /* 0x00008000030aca11 */ /* 0x000fc800078010ff */
[----:B------:R-:W-:Y:S02]  /*155a0*/  @!P4 LEA.HI.X R11, R3, c[0x0][0x204], R6, 0x2, P0 ;  /* 0x00008100030bca11 */ /* 0x000fe400000f1406 */
[----:B------:R-:W-:-:S04]  /*155b0*/  @!P3 IADD3 R3, P0, R13, R0, RZ ;  /* 0x000000000d03b210 */ /* 0x000fc80007f1e0ff */
[----:B------:R-:W-:Y:S02]  /*155c0*/  @!P3 LEA.HI.X.SX32 R6, R13, R8, 0x1, P0 ;  /* 0x000000080d06b211 */ /* 0x000fe400000f0eff */
[----:B------:R-:W-:-:S04]  /*155d0*/  @!P3 LEA R12, P0, R3, c[0x0][0x200], 0x2 ;  /* 0x00008000030cba11 */ /* 0x000fc800078010ff */
[----:B------:R-:W-:Y:S02]  /*155e0*/  @!P3 LEA.HI.X R13, R3, c[0x0][0x204], R6, 0x2, P0 ;  /* 0x00008100030dba11 */ /* 0x000fe400000f1406 */
[----:B------:R-:W-:-:S04]  /*155f0*/  @!P2 IADD3 R3, P0, R9, R0, RZ ;  /* 0x000000000903a210 */ /* 0x000fc80007f1e0ff */
[----:B------:R-:W-:Y:S01]  /*15600*/  @!P2 LEA.HI.X.SX32 R6, R9, R8, 0x1, P0 ;  /* 0x000000080906a211 */ /* 0x000fe200000f0eff */
[----:B------:R-:W-:Y:S01]  /*15610*/  @!P6 IMAD.MOV.U32 R9, RZ, RZ, 0x7f800000 ;  /* 0x7f800000ff09e424 */ /* 0x000fe200078e00ff */
[----:B------:R-:W-:-:S04]  /*15620*/  @!P2 LEA R18, P0, R3, c[0x0][0x200], 0x2 ;  /* 0x000080000312aa11 */ /* 0x000fc800078010ff */
[----:B------:R-:W-:Y:S01]  /*15630*/  @!P2 LEA.HI.X R19, R3, c[0x0][0x204], R6, 0x2, P0 ;  /* 0x000081000313aa11 */ /* 0x000fe200000f1406 */
[----:B------:R-:W-:Y:S01]  /*15640*/  @!P5 IMAD.MOV.U32 R3, RZ, RZ, 0x7f800000 ;  /* 0x7f800000ff03d424 */ /* 0x000fe200078e00ff */
[----:B------:R2:W-:Y:S04]  /*15650*/  @!P6 STG.E [R14.64], R9 ;  /* 0x000000090e00e986 */ /* 0x0005e8000c101914 */
[----:B------:R2:W-:Y:S04]  /*15660*/  @!P5 STG.E [R4.64], R3 ;  /* 0x000000030400d986 */ /* 0x0005e8000c101914 */
[----:B------:R2:W-:Y:S04]  /*15670*/  @!P4 STG.E [R10.64], R17 ;  /* 0x000000110a00c986 */ /* 0x0005e8000c101914 */
[----:B------:R2:W-:Y:S04]  /*15680*/  @!P3 STG.E [R12.64], R23 ;  /* 0x000000170c00b986 */ /* 0x0005e8000c101914 */
[----:B------:R2:W-:Y:S01]  /*15690*/  @!P2 STG.E [R18.64], R21 ;  /* 0x000000151200a986 */ /* 0x0005e2000c101914 */
[----:B------:R-:W-:Y:S05]  /*156a0*/  @P1 EXIT ;  /* 0x000000000000194d */ /* 0x000fea0003800000 */
[----:B------:R-:W-:Y:S02]  /*156b0*/  IMAD R7, R7, R2, RZ ;  /* 0x0000000207077224 */ /* 0x000fe400078e02ff */
[----:B--2---:R-:W-:-:S03]  /*156c0*/  IMAD.MOV.U32 R5, RZ, RZ, 0x7f800000 ;  /* 0x7f800000ff057424 */ /* 0x004fc600078e00ff */
[----:B------:R-:W-:-:S04]  /*156d0*/  IADD3 R0, P0, R7, R0, RZ ;  /* 0x0000000007007210 */ /* 0x000fc80007f1e0ff */
[----:B------:R-:W-:Y:S02]  /*156e0*/  LEA.HI.X.SX32 R7, R7, R8, 0x1, P0 ;  /* 0x0000000807077211 */ /* 0x000fe400000f0eff */
[----:B------:R-:W-:-:S04]  /*156f0*/  LEA R2, P0, R0, c[0x0][0x200], 0x2 ;  /* 0x0000800000027a11 */ /* 0x000fc800078010ff */
[----:B------:R-:W-:-:S05]  /*15700*/  LEA.HI.X R3, R0, c[0x0][0x204], R7, 0x2, P0 ;  /* 0x0000810000037a11 */ /* 0x000fca00000f1407 */
[----:B------:R-:W-:Y:S01]  /*15710*/  STG.E [R2.64], R5 ;  /* 0x0000000502007986 */ /* 0x000fe2000c101914 */
[----:B------:R-:W-:Y:S05]  /*15720*/  EXIT ;  /* 0x000000000000794d */ /* 0x000fea0003800000 */
.L_x_586:
        /* <DEDUP_REMOVED lines=13> */
.L_x_1138:


//--------------------- .text._ZN5flash16flash_fwd_kernelI23Flash_fwd_kernel_traitsILi64ELi128ELi64ELi4ELb0ELb0EN7cutlass6half_tE19Flash_kernel_traitsILi64ELi128ELi64ELi4ES3_EELb1ELb1ELb0ELb0ELb1ELb1ELb0ELb0EEEvNS_16Flash_fwd_paramsE --------------------------
	.section	.text._ZN5flash16flash_fwd_kernelI23Flash_fwd_kernel_traitsILi64ELi128ELi64ELi4ELb0ELb0EN7cutlass6half_tE19Flash_kernel_traitsILi64ELi128ELi64ELi4ES3_EELb1ELb1ELb0ELb0ELb1ELb1ELb0ELb0EEEvNS_16Flash_fwd_paramsE,"ax",@progbits
	.sectioninfo	@"SHI_REGISTERS=255"
	.align	128
        .global         _ZN5flash16flash_fwd_kernelI23Flash_fwd_kernel_traitsILi64ELi128ELi64ELi4ELb0ELb0EN7cutlass6half_tE19Flash_kernel_traitsILi64ELi128ELi64ELi4ES3_EELb1ELb1ELb0ELb0ELb1ELb1ELb0ELb0EEEvNS_16Flash_fwd_paramsE
        .type           _ZN5flash16flash_fwd_kernelI23Flash_fwd_kernel_traitsILi64ELi128ELi64ELi4ELb0ELb0EN7cutlass6half_tE19Flash_kernel_traitsILi64ELi128ELi64ELi4ES3_EELb1ELb1ELb0ELb0ELb1ELb1ELb0ELb0EEEvNS_16Flash_fwd_paramsE,@function
        .size           _ZN5flash16flash_fwd_kernelI23Flash_fwd_kernel_traitsILi64ELi128ELi64ELi4ELb0ELb0EN7cutlass6half_tE19Flash_kernel_traitsILi64ELi128ELi64ELi4ES3_EELb1ELb1ELb0ELb0ELb1ELb1ELb0ELb0EEEvNS_16Flash_fwd_paramsE,(.L_x_1139 - _ZN5flash16flash_fwd_kernelI23Flash_fwd_kernel_traitsILi64ELi128ELi64ELi4ELb0ELb0EN7cutlass6half_tE19Flash_kernel_traitsILi64ELi128ELi64ELi4ES3_EELb1ELb1ELb0ELb0ELb1ELb1ELb0ELb0EEEvNS_16Flash_fwd_paramsE)
        .other          _ZN5flash16flash_fwd_kernelI23Flash_fwd_kernel_traitsILi64ELi128ELi64ELi4ELb0ELb0EN7cutlass6half_tE19Flash_kernel_traitsILi64ELi128ELi64ELi4ES3_EELb1ELb1ELb0ELb0ELb1ELb1ELb0ELb0EEEvNS_16Flash_fwd_paramsE,@"STO_CUDA_ENTRY STV_DEFAULT"
_ZN5flash16flash_fwd_kernelI23Flash_fwd_kernel_traitsILi64ELi128ELi64ELi4ELb0ELb0EN7cutlass6half_tE19Flash_kernel_traitsILi64ELi128ELi64ELi4ES3_EELb1ELb1ELb0ELb0ELb1ELb1ELb0ELb0EEEvNS_16Flash_fwd_paramsE:
.text._ZN5flash16flash_fwd_kernelI23Flash_fwd_kernel_traitsILi64ELi128ELi64ELi4ELb0ELb0EN7cutlass6half_tE19Flash_kernel_traitsILi64ELi128ELi64ELi4ES3_EELb1ELb1ELb0ELb0ELb1ELb1ELb0ELb0EEEvNS_16Flash_fwd_paramsE:
[----:B------:R-:W-:Y:S02]  /*0000*/  MOV R1, c[0x0][0x28] ;  /* 0x00000a0000017a02 */ /* 0x000fe40000000f00 */
[----:B------:R-:W-:Y:S02]  /*0010*/  ULDC.U8 UR4, c[0x0][0x304] ;  /* 0x0000c10000047ab9 */ /* 0x000fe40000000000 */
[----:B------:R-:W-:Y:S01]  /*0020*/  ISETP.NE.AND P2, PT, RZ, UR4, PT ;  /* 0x00000004ff007c0c */ /* 0x000fe2000bf45270 */
[----:B------:R-:W-:Y:S02]  /*0030*/  ULDC.64 UR14, c[0x0][0x2f0] ;  /* 0x0000bc00000e7ab9 */ /* 0x000fe40000000a00 */
[----:B------:R-:W-:Y:S01]  /*0040*/  IMAD.U32 R2, RZ, RZ, UR14 ;  /* 0x0000000eff027e24 */ /* 0x000fe2000f8e00ff */
[----:B------:R-:W-:Y:S01]  /*0050*/  ULDC.64 UR12, c[0x0][0x118] ;  /* 0x00004600000c7ab9 */ /* 0x000fe20000000a00 */
[----:B------:R-:W-:-:S08]  /*0060*/  IMAD.U32 R3, RZ, RZ, UR15 ;  /* 0x0000000fff037e24 */ /* 0x000fd0000f8e00ff */
[----:B------:R-:W2:Y:S01]  /*0070*/  @P2 LDG.E.64 R2, [R2.64] ;  /* 0x0000000c02022981 */ /* 0x000ea2000c1e1b00 */
[----:B------:R-:W-:Y:S02]  /*0080*/  IMAD.MOV.U32 R137, RZ, RZ, c[0x0][0x2f8] ;  /* 0x0000be00ff897624 */ /* 0x000fe400078e00ff */
[----:B------:R-:W-:Y:S02]  /*0090*/  IMAD.MOV.U32 R116, RZ, RZ, c[0x0][0x2fc] ;  /* 0x0000bf00ff747624 */ /* 0x000fe400078e00ff */
[----:B------:R-:W-:Y:S02]  /*00a0*/  @P2 IMAD.MOV.U32 R4, RZ, RZ, R137 ;  /* 0x000000ffff042224 */ /* 0x000fe400078e0089 */
[----:B------:R-:W-:-:S05]  /*00b0*/  @P2 IMAD.MOV.U32 R5, RZ, RZ, R116 ;  /* 0x000000ffff052224 */ /* 0x000fca00078e0074 */
[----:B------:R-:W3:Y:S01]  /*00c0*/  @P2 LDG.E.64 R8, [R4.64] ;  /* 0x0000000c04082981 */ /* 0x000ee2000c1e1b00 */
[----:B------:R-:W-:Y:S02]  /*00d0*/  ISETP.NE.U32.AND P1, PT, RZ, c[0x0][0x250], PT ;  /* 0x00009400ff007a0c */ /* 0x000fe40003f25070 */
[----:B------:R-:W-:Y:S01]  /*00e0*/  ISETP.NE.U32.AND P4, PT, RZ, c[0x0][0x258], PT ;  /* 0x00009600ff007a0c */ /* 0x000fe20003f85070 */
[----:B------:R-:W1:Y:S01]  /*00f0*/  S2R R117, SR_CTAID.X ;  /* 0x0000000000757919 */ /* 0x000e620000002500 */
[----:B------:R-:W-:Y:S02]  /*0100*/  ISETP.NE.AND.EX P1, PT, RZ, c[0x0][0x254], PT, P1 ;  /* 0x00009500ff007a0c */ /* 0x000fe40003f25310 */
[----:B------:R-:W-:Y:S01]  /*0110*/  ISETP.NE.AND.EX P4, PT, RZ, c[0x0][0x25c], PT, P4 ;  /* 0x00009700ff007a0c */ /* 0x000fe20003f85340 */
[----:B------:R-:W1:Y:S04]  /*0120*/  S2R R10, SR_CTAID.Y ;  /* 0x00000000000a7919 */ /* 0x000e680000002600 */
[----:B------:R-:W1:Y:S04]  /*0130*/  S2R R14, SR_CTAID.Z ;  /* 0x00000000000e7919 */ /* 0x000e680000002700 */
[----:B------:R-:W4:Y:S01]  /*0140*/  S2R R119, SR_TID.X ;  /* 0x0000000000777919 */ /* 0x000f220000002100 */
[----:B-1----:R-:W-:-:S04]  /*0150*/  LOP3.LUT R0, R14, R117, R10, 0xfe, !PT ;  /* 0x000000750e007212 */ /* 0x002fc800078efe0a */
[----:B----4-:R-:W-:Y:S01]  /*0160*/  LOP3.LUT P3, RZ, R0, R119, RZ, 0xfc, !PT ;  /* 0x0000007700ff7212 */ /* 0x010fe2000786fcff */
[----:B------:R-:W-:-:S04]  /*0170*/  @P4 IMAD.MOV.U32 R0, RZ, RZ, 0x4 ;  /* 0x00000004ff004424 */ /* 0x000fc800078e00ff */
[----:B------:R-:W-:-:S08]  /*0180*/  @P4 IMAD.WIDE R12, R10, R0, c[0x0][0x258] ;  /* 0x000096000a0c4625 */ /* 0x000fd000078e0200 */
[----:B------:R-:W-:Y:S02]  /*0190*/  @!P3 IMAD.MOV.U32 R6, RZ, RZ, c[0x0][0x308] ;  /* 0x0000c200ff06b624 */ /* 0x000fe400078e00ff */
[----:B------:R-:W-:Y:S01]  /*01a0*/  @!P3 IMAD.MOV.U32 R7, RZ, RZ, c[0x0][0x30c] ;  /* 0x0000c300ff07b624 */ /* 0x000fe200078e00ff */
[----:B--2---:R1:W2:Y:S08]  /*01b0*/  @P2 R2UR UR14, R2 ;  /* 0x00000000020e23c2 */ /* 0x0042b000000e0000 */
[----:B------:R4:W5:Y:S01]  /*01c0*/  @P2 R2UR UR15, R3 ;  /* 0x00000000030f23c2 */ /* 0x00096200000e0000 */
[----:B---3--:R-:W-:-:S05]  /*01d0*/  @P2 IADD3 R137, P0, R8, c[0x0][0x300], RZ ;  /* 0x0000c00008892a10 */ /* 0x008fca0007f1e0ff */
[----:B------:R-:W-:Y:S02]  /*01e0*/  @P2 IMAD.X R116, RZ, RZ, R9, P0 ;  /* 0x000000ffff742224 */ /* 0x000fe400000e0609 */
[----:B-1----:R-:W-:Y:S02]  /*01f0*/  IMAD.MOV.U32 R2, RZ, RZ, RZ ;  /* 0x000000ffff027224 */ /* 0x002fe400078e00ff */
[----:B--2---:R-:W-:Y:S01]  /*0200*/  IMAD.U32 R4, RZ, RZ, UR14 ;  /* 0x0000000eff047e24 */ /* 0x004fe2000f8e00ff */
[----:B----4-:R-:W-:Y:S02]  /*0210*/  @P1 MOV R3, 0x4 ;  /* 0x0000000400031802 */ /* 0x010fe40000000f00 */
[----:B-----5:R-:W-:-:S03]  /*0220*/  MOV R5, UR15 ;  /* 0x0000000f00057c02 */ /* 0x020fc60008000f00 */
[----:B------:R-:W-:Y:S02]  /*0230*/  @P1 IMAD.WIDE R8, R10, R3, c[0x0][0x250] ;  /* 0x000094000a081625 */ /* 0x000fe400078e0203 */
[----:B------:R1:W-:Y:S02]  /*0240*/  @!P3 STG.E.64 [R6.64], R4 ;  /* 0x000000040600b986 */ /* 0x0003e4000c101b0c */
[----:B-1----:R-:W-:Y:S02]  /*0250*/  @!P3 IMAD.MOV.U32 R4, RZ, RZ, R137 ;  /* 0x000000ffff04b224 */ /* 0x002fe400078e0089 */
[----:B------:R-:W-:-:S05]  /*0260*/  @!P3 IMAD.MOV.U32 R5, RZ, RZ, R116 ;  /* 0x000000ffff05b224 */ /* 0x000fca00078e0074 */
[----:B------:R1:W-:Y:S04]  /*0270*/  @!P3 STG.E.64 [R6.64+0x8], R4 ;  /* 0x000008040600b986 */ /* 0x0003e8000c101b0c */
[----:B------:R-:W2:Y:S04]  /*0280*/  @P1 LDG.E R2, [R8.64] ;  /* 0x0000000c08021981 */ /* 0x000ea8000c1e1900 */
[----:B------:R-:W2:Y:S01]  /*0290*/  @P4 LDG.E R123, [R12.64] ;  /* 0x0000000c0c7b4981 */ /* 0x000ea2000c1e1900 */
[----:B------:R-:W-:Y:S01]  /*02a0*/  SHF.R.S32.HI R18, RZ, 0x1f, R119 ;  /* 0x0000001fff127819 */ /* 0x000fe20000011477 */
[----:B------:R-:W-:Y:S01]  /*02b0*/  IMAD R3, R10, c[0x0][0x1c0], R14 ;  /* 0x000070000a037a24 */ /* 0x000fe200078e020e */
[----:B------:R-:W-:-:S02]  /*02c0*/  SHF.L.U32 R124, R117, 0x7, RZ ;  /* 0x00000007757c7819 */ /* 0x000fc400000006ff */
[----:B------:R-:W-:Y:S01]  /*02d0*/  LEA.HI R118, R18, R119, RZ, 0x5 ;  /* 0x0000007712767211 */ /* 0x000fe200078f28ff */
[----:B------:R-:W-:Y:S01]  /*02e0*/  IMAD.SHL.U32 R3, R3, 0x20, RZ ;  /* 0x0000002003037824 */ /* 0x000fe200078e00ff */
[----:B------:R-:W-:Y:S02]  /*02f0*/  ISETP.GE.AND P2, PT, R124, c[0x0][0x214], PT ;  /* 0x000085007c007a0c */ /* 0x000fe40003f46270 */
[----:B------:R-:W-:Y:S02]  /*0300*/  LOP3.LUT R125, R118, 0xffffffe0, RZ, 0xc0, !PT ;  /* 0xffffffe0767d7812 */ /* 0x000fe400078ec0ff */
[----:B------:R-:W-:-:S03]  /*0310*/  @!P4 ISETP.NE.U32.AND P3, PT, RZ, c[0x0][0x268], PT ;  /* 0x00009a00ff00ca0c */ /* 0x000fc60003f65070 */
[----:B------:R-:W-:Y:S01]  /*0320*/  IMAD.IADD R125, R119, 0x1, -R125 ;  /* 0x00000001777d7824 */ /* 0x000fe200078e0a7d */
[----:B------:R-:W-:-:S04]  /*0330*/  @!P4 ISETP.NE.AND.EX P3, PT, RZ, c[0x0][0x26c], PT, P3 ;  /* 0x00009b00ff00ca0c */ /* 0x000fc80003f65330 */
[----:B------:R-:W-:Y:S02]  /*0340*/  IADD3 R137, P1, P0, R3, R137, R125 ;  /* 0x0000008903897210 */ /* 0x000fe4000783e07d */
[----:B------:R-:W-:Y:S02]  /*0350*/  SHF.R.S32.HI R3, RZ, 0x1f, R3 ;  /* 0x0000001fff037819 */ /* 0x000fe40000011403 */
[----:B------:R-:W-:Y:S02]  /*0360*/  @!P4 SEL R0, RZ, c[0x0][0x21c], !P3 ;  /* 0x00008700ff00ca07 */ /* 0x000fe40005800000 */
[----:B-1----:R-:W-:-:S04]  /*0370*/  SHF.R.S32.HI R4, RZ, 0x1f, R125 ;  /* 0x0000001fff047819 */ /* 0x002fc8000001147d */
[----:B------:R-:W-:Y:S01]  /*0380*/  IADD3.X R116, R3, R116, R4, P1, P0 ;  /* 0x0000007403747210 */ /* 0x000fe20000fe0404 */
[--C-:B--2---:R-:W-:Y:S01]  /*0390*/  @P4 IMAD.IADD R123, R123, 0x1, -R2.reuse ;  /* 0x000000017b7b4824 */ /* 0x104fe200078e0a02 */
[----:B------:R-:W-:Y:S01]  /*03a0*/  @!P4 IADD3 R123, R0, c[0x0][0x218], -R2 ;  /* 0x00008600007bca10 */ /* 0x000fe20007ffe802 */
[----:B------:R-:W-:Y:S06]  /*03b0*/  @P2 EXIT ;  /* 0x000000000000294d */ /* 0x000fec0003800000 */
[----:B------:R-:W-:Y:S02]  /*03c0*/  IADD3 R3, R124, 0xbf, RZ ;  /* 0x000000bf7c037810 */ /* 0x000fe40007ffe0ff */
[C---:B------:R-:W-:Y:S02]  /*03d0*/  IADD3 R5, R123.reuse, 0x3f, RZ ;  /* 0x0000003f7b057810 */ /* 0x040fe40007ffe0ff */
[----:B------:R-:W-:Y:S02]  /*03e0*/  IADD3 R3, R123, -c[0x0][0x214], R3 ;  /* 0x800085007b037a10 */ /* 0x000fe40007ffe003 */
[----:B------:R-:W-:Y:S02]  /*03f0*/  SHF.R.S32.HI R4, RZ, 0x1f, R5 ;  /* 0x0000001fff047819 */ /* 0x000fe40000011405 */
[----:B------:R-:W-:-:S02]  /*0400*/  IADD3 R3, R3, c[0x0][0x2e8], RZ ;  /* 0x0000ba0003037a10 */ /* 0x000fc40007ffe0ff */
[----:B------:R-:W-:Y:S02]  /*0410*/  LEA.HI R4, R4, R5, RZ, 0x6 ;  /* 0x0000000504047211 */ /* 0x000fe400078f30ff */
[----:B------:R-:W-:Y:S02]  /*0420*/  SHF.R.S32.HI R0, RZ, 0x1f, R3 ;  /* 0x0000001fff007819 */ /* 0x000fe40000011403 */
[----:B------:R-:W-:Y:S02]  /*0430*/  SHF.R.S32.HI R4, RZ, 0x6, R4 ;  /* 0x00000006ff047819 */ /* 0x000fe40000011404 */
[----:B------:R-:W-:-:S04]  /*0440*/  LEA.HI R0, R0, R3, RZ, 0x6 ;  /* 0x0000000300007211 */ /* 0x000fc800078f30ff */
[----:B------:R-:W-:-:S04]  /*0450*/  SHF.R.S32.HI R0, RZ, 0x6, R0 ;  /* 0x00000006ff007819 */ /* 0x000fc80000011400 */
[----:B------:R-:W-:-:S04]  /*0460*/  IMNMX R132, R4, R0, PT ;  /* 0x0000000004847217 */ /* 0x000fc80003800200 */
[----:B------:R-:W-:-:S13]  /*0470*/  ISETP.GE.AND P0, PT, R132, 0x1, PT ;  /* 0x000000018400780c */ /* 0x000fda0003f06270 */
[----:B------:R-:W-:Y:S05]  /*0480*/  @!P0 BRA `(.L_x_587) ;  /* 0x0000db0000008947 */ /* 0x000fea0003800000 */
[----:B------:R-:W-:Y:S01]  /*0490*/  IABS R8, c[0x0][0x1c8] ;  /* 0x0000720000087a13 */ /* 0x000fe20000000000 */
[----:B------:R-:W-:Y:S01]  /*04a0*/  UMOV UR10, 0x6 ;  /* 0x00000006000a7882 */ /* 0x000fe20000000000 */
[----:B------:R-:W-:Y:S01]  /*04b0*/  LEA.HI R5, R18, R119, RZ, 0x3 ;  /* 0x0000007712057211 */ /* 0x000fe200078f18ff */
[----:B------:R-:W-:Y:S01]  /*04c0*/  ULDC.64 UR6, c[0x0][0x198] ;  /* 0x0000660000067ab9 */ /* 0x000fe20000000a00 */
[----:B------:R-:W1:Y:S01]  /*04d0*/  I2F.RP R12, R8 ;  /* 0x00000008000c7306 */ /* 0x000e620000209400 */
[----:B------:R-:W-:Y:S01]  /*04e0*/  IABS R19, R14 ;  /* 0x0000000e00137213 */ /* 0x000fe20000000000 */
[----:B------:R-:W-:Y:S01]  /*04f0*/  ULDC.64 UR4, c[0x0][0x1a0] ;  /* 0x0000680000047ab9 */ /* 0x000fe20000000a00 */
[----:B------:R-:W-:Y:S01]  /*0500*/  SHF.R.S32.HI R204, RZ, 0x3, R5 ;  /* 0x00000003ffcc7819 */ /* 0x000fe20000011405 */
[----:B------:R-:W-:Y:S01]  /*0510*/  USHF.L.U64.HI UR16, UR6, UR10, UR7 ;  /* 0x0000000a06107299 */ /* 0x000fe20008010207 */
[----:B------:R-:W-:Y:S01]  /*0520*/  LOP3.LUT R84, R5, 0xfffffff8, RZ, 0xc0, !PT ;  /* 0xfffffff805547812 */ /* 0x000fe200078ec0ff */
[----:B------:R-:W-:Y:S01]  /*0530*/  USHF.L.U64.HI UR10, UR4, UR10, UR5 ;  /* 0x0000000a040a7299 */ /* 0x000fe20008010205 */
[----:B------:R-:W-:Y:S01]  /*0540*/  SHF.R.S32.HI R9, RZ, 0x1f, R10 ;  /* 0x0000001fff097819 */ /* 0x000fe2000001140a */
[C---:B------:R-:W-:Y:S01]  /*0550*/  IMAD.SHL.U32 R17, R204.reuse, 0x40, RZ ;  /* 0x00000040cc117824 */ /* 0x040fe200078e00ff */
[----:B------:R-:W-:Y:S01]  /*0560*/  SHF.R.S32.HI R205, RZ, 0x1f, R204 ;  /* 0x0000001fffcd7819 */ /* 0x000fe200000114cc */
[----:B------:R-:W-:Y:S01]  /*0570*/  IMAD.IADD R84, R119, 0x1, -R84 ;  /* 0x0000000177547824 */ /* 0x000fe200078e0a54 */
[----:B------:R-:W-:Y:S01]  /*0580*/  IADD3 R20, P0, R204, R2, RZ ;  /* 0x00000002cc147210 */ /* 0x000fe20007f1e0ff */
[----:B------:R-:W-:Y:S01]  /*0590*/  USHF.L.U32 UR17, UR6, 0x6, URZ ;  /* 0x0000000606117899 */ /* 0x000fe2000800063f */
[----:B------:R-:W-:Y:S01]  /*05a0*/  LOP3.LUT R17, R17, 0x1c0, RZ, 0xc0, !PT ;  /* 0x000001c011117812 */ /* 0x000fe200078ec0ff */
[----:B------:R-:W-:Y:S01]  /*05b0*/  IMAD.SHL.U32 R200, R84, 0x8, RZ ;  /* 0x0000000854c87824 */ /* 0x000fe200078e00ff */
[----:B------:R-:W-:Y:S01]  /*05c0*/  LEA.HI.X.SX32 R2, R2, R205, 0x1, P0 ;  /* 0x000000cd02027211 */ /* 0x000fe200000f0eff */
[----:B-1----:R-:W1:Y:S01]  /*05d0*/  MUFU.RCP R12, R12 ;  /* 0x0000000c000c7308 */ /* 0x002e620000001000 */
[----:B------:R-:W-:Y:S01]  /*05e0*/  LOP3.LUT R0, R14, c[0x0][0x1c8], RZ, 0x3c, !PT ;  /* 0x000072000e007a12 */ /* 0x000fe200078e3cff */
[----:B------:R-:W-:Y:S01]  /*05f0*/  IMAD.WIDE R204, R117, 0x80, R204 ;  /* 0x0000008075cc7825 */ /* 0x000fe200078e02cc */
[--C-:B------:R-:W-:Y:S01]  /*0600*/  LOP3.LUT R3, R17, 0x38, R200.reuse, 0xf8, !PT ;  /* 0x0000003811037812 */ /* 0x100fe200078ef8c8 */
[----:B------:R-:W-:Y:S01]  /*0610*/  USHF.L.U32 UR11, UR4, 0x6, URZ ;  /* 0x00000006040b7899 */ /* 0x000fe2000800063f */
[----:B------:R-:W-:Y:S01]  /*0620*/  SHF.R.U32.HI R17, RZ, 0x3, R17 ;  /* 0x00000003ff117819 */ /* 0x000fe20000011611 */
[----:B------:R-:W-:Y:S01]  /*0630*/  ULDC.64 UR8, c[0x0][0x190] ;  /* 0x0000640000087ab9 */ /* 0x000fe20000000a00 */
[--C-:B------:R-:W-:Y:S01]  /*0640*/  SHF.R.S32.HI R201, RZ, 0x1f, R200.reuse ;  /* 0x0000001fffc97819 */ /* 0x100fe200000114c8 */
[----:B------:R-:W-:Y:S01]  /*0650*/  USHF.L.U32 UR19, UR8, 0x5, URZ ;  /* 0x0000000508137899 */ /* 0x000fe2000800063f */
[----:B------:R-:W-:Y:S01]  /*0660*/  LOP3.LUT R17, R3, R17, RZ, 0x3c, !PT ;  /* 0x0000001103117212 */ /* 0x000fe200078e3cff */
[----:B------:R-:W-:Y:S01]  /*0670*/  IMAD R3, R9, c[0x0][0x178], RZ ;  /* 0x00005e0009037a24 */ /* 0x000fe200078e02ff */
[----:B------:R-:W-:Y:S01]  /*0680*/  IADD3 R120, R132, -0x1, RZ ;  /* 0xffffffff84787810 */ /* 0x000fe20007ffe0ff */
[----:B------:R-:W-:Y:S01]  /*0690*/  IMAD.WIDE.U32 R24, R10, c[0x0][0x178], R200 ;  /* 0x00005e000a187a25 */ /* 0x000fe200078e00c8 */
[----:B------:R-:W-:Y:S01]  /*06a0*/  ISETP.GE.AND P1, PT, R0, RZ, PT ;  /* 0x000000ff0000720c */ /* 0x000fe20003f26270 */
[----:B------:R-:W-:Y:S01]  /*06b0*/  UMOV UR18, 0x5 ;  /* 0x0000000500127882 */ /* 0x000fe20000000000 */
[----:B------:R-:W-:Y:S01]  /*06c0*/  SHF.R.S32.HI R4, RZ, 0x1f, R120 ;  /* 0x0000001fff047819 */ /* 0x000fe20000011478 */
[----:B------:R-:W-:Y:S01]  /*06d0*/  IMAD R3, R10, c[0x0][0x17c], R3 ;  /* 0x00005f000a037a24 */ /* 0x000fe200078e0203 */
[----:B-1----:R-:W-:Y:S01]  /*06e0*/  IADD3 R12, R12, 0xffffffe, RZ ;  /* 0x0ffffffe0c0c7810 */ /* 0x002fe20007ffe0ff */
[----:B------:R-:W-:Y:S01]  /*06f0*/  IMAD.WIDE.U32 R22, R20, c[0x0][0x198], R200 ;  /* 0x0000660014167a25 */ /* 0x000fe200078e00c8 */
[----:B------:R-:W-:Y:S01]  /*0700*/  USHF.L.U64.HI UR9, UR8, UR18, UR9 ;  /* 0x0000001208097299 */ /* 0x000fe20008010209 */
[----:B------:R-:W-:Y:S01]  /*0710*/  SHF.R.S32.HI R118, RZ, 0x5, R118 ;  /* 0x00000005ff767819 */ /* 0x000fe20000011476 */
[----:B------:R-:W1:Y:S01]  /*0720*/  F2I.FTZ.U32.TRUNC.NTZ R13, R12 ;  /* 0x0000000c000d7305 */ /* 0x000e62000021f000 */
[----:B------:R-:W-:Y:S01]  /*0730*/  IMAD.IADD R25, R25, 0x1, R3 ;  /* 0x0000000119197824 */ /* 0x000fe200078e0203 */
[----:B------:R-:W-:Y:S01]  /*0740*/  USHF.L.U32 UR8, UR6, 0x5, URZ ;  /* 0x0000000506087899 */ /* 0x000fe2000800063f */
[C---:B------:R-:W-:Y:S01]  /*0750*/  IMAD R6, R120.reuse, UR16, RZ ;  /* 0x0000001078067c24 */ /* 0x040fe2000f8e02ff */
[----:B------:R-:W-:Y:S01]  /*0760*/  USHF.L.U64.HI UR6, UR6, UR18, UR7 ;  /* 0x0000001206067299 */ /* 0x000fe20008010207 */
[----:B------:R-:W-:Y:S01]  /*0770*/  IMAD R0, R120, UR10, RZ ;  /* 0x0000000a78007c24 */ /* 0x000fe2000f8e02ff */
[----:B------:R-:W-:Y:S01]  /*0780*/  USHF.L.U32 UR25, UR4, 0x5, URZ ;  /* 0x0000000504197899 */ /* 0x000fe2000800063f */
[C---:B------:R-:W-:Y:S01]  /*0790*/  IMAD R6, R4.reuse, UR17, R6 ;  /* 0x0000001104067c24 */ /* 0x040fe2000f8e0206 */
[----:B------:R-:W-:Y:S01]  /*07a0*/  USHF.L.U64.HI UR5, UR4, UR18, UR5 ;  /* 0x0000001204057299 */ /* 0x000fe20008010205 */
[----:B------:R-:W-:Y:S01]  /*07b0*/  IMAD R0, R4, UR11, R0 ;  /* 0x0000000b04007c24 */ /* 0x000fe2000f8e0200 */
[-C--:B------:R-:W-:Y:S01]  /*07c0*/  LEA.HI R4, R18, R119.reuse, RZ, 0x4 ;  /* 0x0000007712047211 */ /* 0x080fe200078f20ff */
[----:B------:R-:W-:Y:S01]  /*07d0*/  IMAD R124, R118, 0x10, R124 ;  /* 0x00000010767c7824 */ /* 0x000fe200078e027c */
[----:B------:R-:W-:Y:S01]  /*07e0*/  LEA.HI R18, R18, R119, RZ, 0x6 ;  /* 0x0000007712127211 */ /* 0x000fe200078f30ff */
[----:B------:R-:W2:Y:S01]  /*07f0*/  LDC.U8 R203, c[0x0][0x2d8] ;  /* 0x0000b600ffcb7b82 */ /* 0x000ea20000000000 */
[----:B------:R-:W-:Y:S01]  /*0800*/  LOP3.LUT R16, R4, 0xfffffff0, RZ, 0xc0, !PT ;  /* 0xfffffff004107812 */ /* 0x000fe200078ec0ff */
[----:B------:R-:W-:Y:S01]  /*0810*/  IMAD.SHL.U32 R233, R119, 0x2, RZ ;  /* 0x0000000277e97824 */ /* 0x000fe200078e00ff */
[----:B------:R-:W-:Y:S01]  /*0820*/  UIADD3 UR24, UR14, -0x4ab325aa, URZ ;  /* 0xb54cda560e187890 */ /* 0x000fe2000fffe03f */
[----:B-1----:R-:W-:-:S02]  /*0830*/  IMAD.MOV R7, RZ, RZ, -R13 ;  /* 0x000000ffff077224 */ /* 0x002fc400078e0a0d */
[----:B------:R-:W-:Y:S01]  /*0840*/  IMAD.MOV.U32 R12, RZ, RZ, RZ ;  /* 0x000000ffff0c7224 */ /* 0x000fe200078e00ff */
[----:B------:R-:W-:Y:S01]  /*0850*/  LOP3.LUT R233, R233, 0x6, RZ, 0xc0, !PT ;  /* 0x00000006e9e97812 */ /* 0x000fe200078ec0ff */
[----:B------:R-:W-:Y:S02]  /*0860*/  IMAD R7, R7, R8, RZ ;  /* 0x0000000807077224 */ /* 0x000fe400078e02ff */
[----:B------:R-:W-:Y:S02]  /*0870*/  IMAD.IADD R16, R119, 0x1, -R16 ;  /* 0x0000000177107824 */ /* 0x000fe400078e0a10 */
[----:B------:R-:W-:Y:S01]  /*0880*/  IMAD.HI.U32 R7, R13, R7, R12 ;  /* 0x000000070d077227 */ /* 0x000fe200078e000c */
[----:B------:R-:W-:Y:S02]  /*0890*/  SHF.R.S32.HI R12, RZ, 0x1f, R14 ;  /* 0x0000001fff0c7819 */ /* 0x000fe4000001140e */
[----:B------:R-:W-:Y:S01]  /*08a0*/  SHF.R.S32.HI R3, RZ, 0x1f, R16 ;  /* 0x0000001fff037819 */ /* 0x000fe20000011410 */
[----:B------:R-:W-:-:S02]  /*08b0*/  IMAD R13, R2, c[0x0][0x198], RZ ;  /* 0x00006600020d7a24 */ /* 0x000fc400078e02ff */
[----:B------:R-:W-:Y:S01]  /*08c0*/  IMAD.HI.U32 R7, R7, R19, RZ ;  /* 0x0000001307077227 */ /* 0x000fe200078e00ff */
[----:B------:R-:W-:-:S03]  /*08d0*/  LEA.HI R3, R3, R16, RZ, 0x3 ;  /* 0x0000001003037211 */ /* 0x000fc600078f18ff */
[----:B------:R-:W-:Y:S02]  /*08e0*/  IMAD.MOV R11, RZ, RZ, -R7 ;  /* 0x000000ffff0b7224 */ /* 0x000fe400078e0a07 */
[----:B------:R-:W-:Y:S02]  /*08f0*/  IMAD R12, R12, c[0x0][0x1a8], RZ ;  /* 0x00006a000c0c7a24 */ /* 0x000fe400078e02ff */
[----:B------:R-:W-:Y:S02]  /*0900*/  IMAD R11, R8, R11, R19 ;  /* 0x0000000b080b7224 */ /* 0x000fe400078e0213 */
[----:B------:R-:W-:Y:S02]  /*0910*/  IMAD R2, R2, c[0x0][0x1a0], RZ ;  /* 0x0000680002027a24 */ /* 0x000fe400078e02ff */
[----:B------:R-:W-:Y:S01]  /*0920*/  IMAD R13, R20, c[0x0][0x19c], R13 ;  /* 0x00006700140d7a24 */ /* 0x000fe200078e020d */
[----:B------:R-:W-:Y:S01]  /*0930*/  ISETP.GT.U32.AND P2, PT, R8, R11, PT ;  /* 0x0000000b0800720c */ /* 0x000fe20003f44070 */
[----:B------:R-:W-:-:S02]  /*0940*/  IMAD R12, R14, c[0x0][0x1ac], R12 ;  /* 0x00006b000e0c7a24 */ /* 0x000fc400078e020c */
[----:B------:R-:W-:-:S04]  /*0950*/  IMAD.WIDE.U32 R14, R14, c[0x0][0x1a8], R24 ;  /* 0x00006a000e0e7a25 */ /* 0x000fc800078e0018 */
[C---:B------:R-:W-:Y:S02]  /*0960*/  IMAD R2, R20.reuse, c[0x0][0x1a4], R2 ;  /* 0x0000690014027a24 */ /* 0x040fe400078e0202 */
[----:B------:R-:W-:Y:S02]  /*0970*/  IMAD.IADD R23, R23, 0x1, R13 ;  /* 0x0000000117177824 */ /* 0x000fe400078e020d */
[----:B------:R-:W-:Y:S02]  /*0980*/  IMAD.WIDE.U32 R20, R20, c[0x0][0x1a0], R200 ;  /* 0x0000680014147a25 */ /* 0x000fe400078e00c8 */
[----:B------:R-:W-:Y:S02]  /*0990*/  @!P2 IADD3 R7, R7, 0x1, RZ ;  /* 0x000000010707a810 */ /* 0x000fe40007ffe0ff */
[----:B------:R-:W-:Y:S02]  /*09a0*/  IMAD.IADD R15, R15, 0x1, R12 ;  /* 0x000000010f0f7824 */ /* 0x000fe400078e020c */
[----:B------:R-:W-:-:S02]  /*09b0*/  IMAD R13, R205, c[0x0][0x190], RZ ;  /* 0x00006400cd0d7a24 */ /* 0x000fc400078e02ff */
[----:B------:R-:W-:Y:S02]  /*09c0*/  IMAD R12, R9, c[0x0][0x180], RZ ;  /* 0x00006000090c7a24 */ /* 0x000fe400078e02ff */
[----:B------:R-:W-:Y:S02]  /*09d0*/  @!P2 IMAD.IADD R11, R11, 0x1, -R8 ;  /* 0x000000010b0ba824 */ /* 0x000fe400078e0a08 */
[----:B------:R-:W-:Y:S02]  /*09e0*/  IMAD.IADD R21, R21, 0x1, R2 ;  /* 0x0000000115157824 */ /* 0x000fe400078e0202 */
[----:B------:R-:W-:Y:S01]  /*09f0*/  IMAD R9, R9, c[0x0][0x188], RZ ;  /* 0x0000620009097a24 */ /* 0x000fe200078e02ff */
[----:B------:R-:W-:Y:S01]  /*0a00*/  ISETP.GE.U32.AND P3, PT, R11, R8, PT ;  /* 0x000000080b00720c */ /* 0x000fe20003f66070 */
[C---:B------:R-:W-:Y:S02]  /*0a10*/  IMAD R13, R204.reuse, c[0x0][0x194], R13 ;  /* 0x00006500cc0d7a24 */ /* 0x040fe400078e020d */
[----:B------:R-:W-:-:S04]  /*0a20*/  IMAD.WIDE.U32 R14, R204, c[0x0][0x190], R14 ;  /* 0x00006400cc0e7a25 */ /* 0x000fc800078e000e */
[C---:B------:R-:W-:Y:S02]  /*0a30*/  IMAD R12, R10.reuse, c[0x0][0x184], R12 ;  /* 0x000061000a0c7a24 */ /* 0x040fe400078e020c */
[----:B------:R-:W-:-:S04]  /*0a40*/  IMAD.WIDE.U32 R22, R10, c[0x0][0x180], R22 ;  /* 0x000060000a167a25 */ /* 0x000fc800078e0016 */
[C---:B------:R-:W-:Y:S01]  /*0a50*/  IMAD R9, R10.reuse, c[0x0][0x18c], R9 ;  /* 0x000063000a097a24 */ /* 0x040fe200078e0209 */
[----:B------:R-:W-:Y:S01]  /*0a60*/  @P3 IADD3 R7, R7, 0x1, RZ ;  /* 0x0000000107073810 */ /* 0x000fe20007ffe0ff */
[----:B------:R-:W-:Y:S01]  /*0a70*/  IMAD.WIDE.U32 R20, R10, c[0x0][0x188], R20 ;  /* 0x000062000a147a25 */ /* 0x000fe200078e0014 */
[----:B------:R-:W-:-:S03]  /*0a80*/  LEA R10, P0, R14, c[0x0][0x160], 0x1 ;  /* 0x000058000e0a7a11 */ /* 0x000fc600078008ff */
[----:B------:R-:W-:Y:S01]  /*0a90*/  IMAD.IADD R13, R15, 0x1, R13 ;  /* 0x000000010f0d7824 */ /* 0x000fe200078e020d */
[----:B------:R-:W-:Y:S01]  /*0aa0*/  IADD3 R8, P2, R10, UR19, RZ ;  /* 0x000000130a087c10 */ /* 0x000fe2000ff5e0ff */
[----:B------:R-:W-:Y:S01]  /*0ab0*/  IMAD.SHL.U32 R19, R18, 0x8, RZ ;  /* 0x0000000812137824 */ /* 0x000fe200078e00ff */
[----:B------:R-:W-:Y:S01]  /*0ac0*/  LOP3.LUT R18, R3, 0xfffffff8, RZ, 0xc0, !PT ;  /* 0xfffffff803127812 */ /* 0x000fe200078ec0ff */
[----:B------:R-:W-:Y:S01]  /*0ad0*/  IMAD.IADD R223, R21, 0x1, R9 ;  /* 0x0000000115df7824 */ /* 0x000fe200078e0209 */
[----:B------:R-:W-:Y:S01]  /*0ae0*/  LEA.HI.X R11, R14, c[0x0][0x164], R13, 0x1, P0 ;  /* 0x000059000e0b7a11 */ /* 0x000fe200000f0c0d */
[----:B------:R-:W-:Y:S01]  /*0af0*/  IMAD.IADD R23, R23, 0x1, R12 ;  /* 0x0000000117177824 */ /* 0x000fe200078e020c */
[----:B------:R-:W-:Y:S01]  /*0b00*/  ISETP.NE.AND P0, PT, RZ, c[0x0][0x1c8], PT ;  /* 0x00007200ff007a0c */ /* 0x000fe20003f05270 */
[----:B------:R-:W-:Y:S01]  /*0b10*/  @!P1 IMAD.MOV R7, RZ, RZ, -R7 ;  /* 0x000000ffff079224 */ /* 0x000fe200078e0a07 */
[----:B------:R-:W-:Y:S01]  /*0b20*/  LOP3.LUT R17, R17, 0x7ffffe00, R19, 0xf8, !PT ;  /* 0x7ffffe0011117812 */ /* 0x000fe200078ef813 */
[----:B------:R-:W-:Y:S01]  /*0b30*/  IMAD.MOV.U32 R222, RZ, RZ, R20 ;  /* 0x000000ffffde7224 */ /* 0x000fe200078e0014 */
[----:B------:R-:W-:Y:S01]  /*0b40*/  IADD3.X R9, R11, UR9, RZ, P2, !PT ;  /* 0x000000090b097c10 */ /* 0x000fe200097fe4ff */
[----:B------:R-:W-:Y:S01]  /*0b50*/  IMAD.IADD R2, R16, 0x1, -R18 ;  /* 0x0000000110027824 */ /* 0x000fe200078e0a12 */
[----:B------:R-:W-:Y:S01]  /*0b60*/  IADD3 R12, P2, R8, UR19, RZ ;  /* 0x00000013080c7c10 */ /* 0x000fe2000ff5e0ff */
[----:B------:R-:W-:-:S02]  /*0b70*/  IMAD.SHL.U32 R195, R17, 0x2, RZ ;  /* 0x0000000211c37824 */ /* 0x000fc400078e00ff */
[----:B------:R-:W-:Y:S01]  /*0b80*/  IMAD.SHL.U32 R121, R2, 0x40, RZ ;  /* 0x0000004002797824 */ /* 0x000fe200078e00ff */
[----:B------:R-:W-:Y:S01]  /*0b90*/  IADD3.X R13, R9, UR9, RZ, P2, !PT ;  /* 0x00000009090d7c10 */ /* 0x000fe200097fe4ff */
[----:B------:R-:W-:Y:S01]  /*0ba0*/  IMAD.SHL.U32 R122, R3, 0x40, RZ ;  /* 0x00000040037a7824 */ /* 0x000fe200078e00ff */
[----:B------:R1:W-:Y:S01]  /*0bb0*/  LDGSTS.E.BYPASS.LTC128B.128 [R195], [R10.64] ;  /* 0x000000000ac37fae */ /* 0x0003e2000b901d4c */
[----:B------:R-:W-:Y:S02]  /*0bc0*/  @!P0 LOP3.LUT R7, RZ, c[0x0][0x1c8], RZ, 0x33, !PT ;  /* 0x00007200ff078a12 */ /* 0x000fe400078e33ff */
[----:B------:R-:W-:Y:S01]  /*0bd0*/  LOP3.LUT R121, R121, 0x1c0, RZ, 0xc0, !PT ;  /* 0x000001c079797812 */ /* 0x000fe200078ec0ff */
[----:B------:R3:W-:Y:S01]  /*0be0*/  LDGSTS.E.BYPASS.LTC128B.128 [R195+0x800], [R8.64] ;  /* 0x0080000008c37fae */ /* 0x0007e2000b901d4c */
[----:B------:R-:W-:Y:S01]  /*0bf0*/  LOP3.LUT R122, R122, 0xfffffe00, RZ, 0xc0, !PT ;  /* 0xfffffe007a7a7812 */ /* 0x000fe200078ec0ff */
[----:B------:R-:W-:Y:S02]  /*0c00*/  IMAD.WIDE.U32 R196, R7, c[0x0][0x1b0], R22 ;  /* 0x00006c0007c47a25 */ /* 0x000fe400078e0016 */
[----:B------:R4:W-:Y:S02]  /*0c10*/  LDGSTS.E.BYPASS.LTC128B.128 [R195+0x1000], [R12.64] ;  /* 0x010000000cc37fae */ /* 0x0009e4000b901d4c */
[----:B------:R-:W-:-:S02]  /*0c20*/  IMAD.MOV.U32 R198, RZ, RZ, R196 ;  /* 0x000000ffffc67224 */ /* 0x000fc400078e00c4 */
[----:B------:R-:W-:-:S04]  /*0c30*/  IMAD.WIDE.U32 R222, R7, c[0x0][0x1b8], R222 ;  /* 0x00006e0007de7a25 */ /* 0x000fc800078e00de */
[----:B------:R-:W-:Y:S02]  /*0c40*/  IMAD.MOV.U32 R224, RZ, RZ, R222 ;  /* 0x000000ffffe07224 */ /* 0x000fe400078e00de */
[----:B------:R-:W-:Y:S01]  /*0c50*/  IMAD R194, R118, 0x400, R122 ;  /* 0x0000040076c27824 */ /* 0x000fe200078e027a */
[----:B-1----:R-:W-:Y:S02]  /*0c60*/  IADD3 R10, P1, R12, UR19, RZ ;  /* 0x000000130c0a7c10 */ /* 0x002fe4000ff3e0ff */
[----:B---3--:R-:W-:Y:S02]  /*0c70*/  SHF.R.S32.HI R8, RZ, 0x1f, R7 ;  /* 0x0000001fff087819 */ /* 0x008fe40000011407 */
[----:B------:R-:W-:Y:S02]  /*0c80*/  IADD3.X R11, R13, UR9, RZ, P1, !PT ;  /* 0x000000090d0b7c10 */ /* 0x000fe40008ffe4ff */
[----:B------:R-:W-:Y:S01]  /*0c90*/  IADD3 R14, P0, R10, UR19, RZ ;  /* 0x000000130a0e7c10 */ /* 0x000fe2000ff1e0ff */
[----:B------:R-:W-:-:S02]  /*0ca0*/  IMAD R9, R8, c[0x0][0x1b0], RZ ;  /* 0x00006c0008097a24 */ /* 0x000fc400078e02ff */
[----:B------:R1:W-:Y:S01]  /*0cb0*/  LDGSTS.E.BYPASS.LTC128B.128 [R195+0x1800], [R10.64] ;  /* 0x018000000ac37fae */ /* 0x0003e2000b901d4c */
[----:B------:R-:W-:Y:S01]  /*0cc0*/  IADD3.X R15, R11, UR9, RZ, P0, !PT ;  /* 0x000000090b0f7c10 */ /* 0x000fe200087fe4ff */
[----:B------:R-:W-:Y:S01]  /*0cd0*/  IMAD R9, R7, c[0x0][0x1b4], R9 ;  /* 0x00006d0007097a24 */ /* 0x000fe200078e0209 */
[----:B----4-:R-:W-:Y:S01]  /*0ce0*/  IADD3 R12, P0, R14, UR19, RZ ;  /* 0x000000130e0c7c10 */ /* 0x010fe2000ff1e0ff */
[----:B------:R-:W-:Y:S02]  /*0cf0*/  IMAD R8, R8, c[0x0][0x1b8], RZ ;  /* 0x00006e0008087a24 */ /* 0x000fe400078e02ff */
[----:B------:R-:W-:Y:S01]  /*0d00*/  IMAD.IADD R199, R197, 0x1, R9 ;  /* 0x00000001c5c77824 */ /* 0x000fe200078e0209 */
[----:B------:R-:W-:Y:S01]  /*0d10*/  IADD3.X R13, R15, UR9, RZ, P0, !PT ;  /* 0x000000090f0d7c10 */ /* 0x000fe200087fe4ff */
[----:B------:R3:W-:Y:S01]  /*0d20*/  LDGSTS.E.BYPASS.LTC128B.128 [R195+0x2000], [R14.64] ;  /* 0x020000000ec37fae */ /* 0x0007e2000b901d4c */
[----:B------:R-:W-:Y:S02]  /*0d30*/  IMAD R7, R7, c[0x0][0x1bc], R8 ;  /* 0x00006f0007077a24 */ /* 0x000fe400078e0208 */
[----:B------:R-:W-:Y:S01]  /*0d40*/  IMAD.SHL.U32 R8, R84, 0x40, RZ ;  /* 0x0000004054087824 */ /* 0x000fe200078e00ff */
[----:B------:R4:W-:Y:S01]  /*0d50*/  LDGSTS.E.BYPASS.LTC128B.128 [R195+0x2800], [R12.64] ;  /* 0x028000000cc37fae */ /* 0x0009e2000b901d4c */
[----:B------:R-:W-:-:S03]  /*0d60*/  IMAD.IADD R225, R223, 0x1, R7 ;  /* 0x00000001dfe17824 */ /* 0x000fc600078e0207 */
[----:B------:R-:W-:-:S04]  /*0d70*/  LOP3.LUT R8, R8, 0x1c0, RZ, 0xc0, !PT ;  /* 0x000001c008087812 */ /* 0x000fc800078ec0ff */
[----:B------:R-:W-:Y:S02]  /*0d80*/  LOP3.LUT R7, R8, 0x8, R5, 0xf8, !PT ;  /* 0x0000000808077812 */ /* 0x000fe400078ef805 */
[----:B------:R-:W-:-:S04]  /*0d90*/  SHF.R.U32.HI R5, RZ, 0x3, R8 ;  /* 0x00000003ff057819 */ /* 0x000fc80000011608 */
[----:B------:R-:W-:Y:S02]  /*0da0*/  LOP3.LUT R5, R7, R5, RZ, 0x3c, !PT ;  /* 0x0000000507057212 */ /* 0x000fe400078e3cff */
[----:B-1----:R-:W-:-:S04]  /*0db0*/  IADD3 R10, P0, R12, UR19, RZ ;  /* 0x000000130c0a7c10 */ /* 0x002fc8000ff1e0ff */
[----:B------:R-:W-:Y:S01]  /*0dc0*/  IADD3.X R11, R13, UR9, RZ, P0, !PT ;  /* 0x000000090d0b7c10 */ /* 0x000fe200087fe4ff */
[----:B---3--:R-:W-:-:S04]  /*0dd0*/  IMAD.WIDE.U32 R14, R120, UR17, R198 ;  /* 0x00000011780e7c25 */ /* 0x008fc8000f8e00c6 */
[----:B------:R1:W-:Y:S01]  /*0de0*/  LDGSTS.E.BYPASS.LTC128B.128 [R195+0x3000], [R10.64] ;  /* 0x030000000ac37fae */ /* 0x0003e2000b901d4c */
[----:B------:R-:W-:Y:S01]  /*0df0*/  IMAD.IADD R6, R15, 0x1, R6 ;  /* 0x000000010f067824 */ /* 0x000fe200078e0206 */
[----:B----4-:R-:W-:-:S04]  /*0e00*/  LEA R12, P0, R14, c[0x0][0x168], 0x1 ;  /* 0x00005a000e0c7a11 */ /* 0x010fc800078008ff */
[----:B------:R-:W-:Y:S02]  /*0e10*/  LEA.HI.X R13, R14, c[0x0][0x16c], R6, 0x1, P0 ;  /* 0x00005b000e0d7a11 */ /* 0x000fe400000f0c06 */
[----:B------:R-:W-:Y:S02]  /*0e20*/  IADD3 R14, P0, R12, UR8, RZ ;  /* 0x000000080c0e7c10 */ /* 0x000fe4000ff1e0ff */
[----:B------:R-:W-:Y:S02]  /*0e30*/  SHF.R.S32.HI R6, RZ, 0x4, R4 ;  /* 0x00000004ff067819 */ /* 0x000fe40000011404 */
[----:B------:R-:W-:Y:S02]  /*0e40*/  IADD3.X R15, R13, UR6, RZ, P0, !PT ;  /* 0x000000060d0f7c10 */ /* 0x000fe400087fe4ff */
[----:B------:R-:W-:-:S04]  /*0e50*/  LEA.HI R4, R4, R6, RZ, 0x1 ;  /* 0x0000000604047211 */ /* 0x000fc800078f08ff */
[----:B------:R-:W-:-:S05]  /*0e60*/  LOP3.LUT R4, R4, 0xfffffffe, RZ, 0xc0, !PT ;  /* 0xfffffffe04047812 */ /* 0x000fca00078ec0ff */
[----:B------:R-:W-:Y:S01]  /*0e70*/  IMAD.IADD R4, R6, 0x1, -R4 ;  /* 0x0000000106047824 */ /* 0x000fe200078e0a04 */
[----:B-1----:R-:W-:-:S04]  /*0e80*/  IADD3 R10, P1, R10, UR19, RZ ;  /* 0x000000130a0a7c10 */ /* 0x002fc8000ff3e0ff */
[----:B------:R-:W-:Y:S02]  /*0e90*/  IADD3.X R11, R11, UR9, RZ, P1, !PT ;  /* 0x000000090b0b7c10 */ /* 0x000fe40008ffe4ff */
[----:B------:R-:W-:-:S03]  /*0ea0*/  LOP3.LUT P1, RZ, R2, 0x2, RZ, 0xc0, !PT ;  /* 0x0000000202ff7812 */ /* 0x000fc6000782c0ff */
[----:B------:R1:W-:Y:S04]  /*0eb0*/  LDGSTS.E.BYPASS.LTC128B.128 [R195+0x3800], [R10.64] ;  /* 0x038000000ac37fae */ /* 0x0003e8000b901d4c */
[----:B------:R3:W-:Y:S04]  /*0ec0*/  LDGSTS.E.BYPASS.LTC128B.128 [R195+0x4000], [R12.64] ;  /* 0x040000000cc37fae */ /* 0x0007e8000b901d4c */
[----:B------:R4:W-:Y:S01]  /*0ed0*/  LDGSTS.E.BYPASS.LTC128B.128 [R195+0x4800], [R14.64] ;  /* 0x048000000ec37fae */ /* 0x0009e2000b901d4c */
[----:B-1----:R-:W-:-:S04]  /*0ee0*/  IADD3 R10, P0, R14, UR8, RZ ;  /* 0x000000080e0a7c10 */ /* 0x002fc8000ff1e0ff */
[----:B------:R-:W-:Y:S02]  /*0ef0*/  IADD3.X R11, R15, UR6, RZ, P0, !PT ;  /* 0x000000060f0b7c10 */ /* 0x000fe400087fe4ff */
[----:B---3--:R-:W-:-:S03]  /*0f00*/  IADD3 R12, P0, R10, UR8, RZ ;  /* 0x000000080a0c7c10 */ /* 0x008fc6000ff1e0ff */
[----:B------:R1:W-:Y:S01]  /*0f10*/  LDGSTS.E.BYPASS.LTC128B.128 [R195+0x5000], [R10.64] ;  /* 0x050000000ac37fae */ /* 0x0003e2000b901d4c */
[----:B------:R-:W-:-:S05]  /*0f20*/  IADD3.X R13, R11, UR6, RZ, P0, !PT ;  /* 0x000000060b0d7c10 */ /* 0x000fca00087fe4ff */
[----:B------:R4:W-:Y:S04]  /*0f30*/  LDGSTS.E.BYPASS.LTC128B.128 [R195+0x5800], [R12.64] ;  /* 0x058000000cc37fae */ /* 0x0009e8000b901d4c */
[----:B------:R-:W0:Y:S01]  /*0f40*/  LDGDEPBAR ;  /* 0x00000000000079af */ /* 0x000e220000000000 */
[----:B-1----:R-:W-:-:S04]  /*0f50*/  IMAD.WIDE.U32 R10, R120, UR11, R224 ;  /* 0x0000000b780a7c25 */ /* 0x002fc8000f8e00e0 */
[----:B------:R-:W-:Y:S01]  /*0f60*/  IMAD.IADD R0, R11, 0x1, R0 ;  /* 0x000000010b007824 */ /* 0x000fe200078e0200 */
[----:B------:R-:W-:Y:S01]  /*0f70*/  LEA R8, P0, R10, c[0x0][0x170], 0x1 ;  /* 0x00005c000a087a11 */ /* 0x000fe200078008ff */
[----:B------:R-:W-:-:S04]  /*0f80*/  DEPBAR.LE SB0, 0x0 ;  /* 0x000080000000791a */ /* 0x000fc80000000000 */
[----:B------:R-:W-:Y:S01]  /*0f90*/  LEA.HI.X R9, R10, c[0x0][0x174], R0, 0x1, P0 ;  /* 0x00005d000a097a11 */ /* 0x000fe200000f0c00 */
[----:B------:R-:W-:Y:S01]  /*0fa0*/  BAR.SYNC.DEFER_BLOCKING 0x0 ;  /* 0x0000000000007b1d */ /* 0x000fe20000010000 */
[----:B------:R-:W-:Y:S01]  /*0fb0*/  IMAD.SHL.U32 R0, R4, 0x8, RZ ;  /* 0x0000000804007824 */ /* 0x000fe200078e00ff */
[----:B------:R-:W-:-:S04]  /*0fc0*/  IADD3 R6, P0, R8, UR25, RZ ;  /* 0x0000001908067c10 */ /* 0x000fc8000ff1e0ff */
[----:B------:R-:W-:Y:S01]  /*0fd0*/  LOP3.LUT R3, R121, 0x8, R0, 0xf8, !PT ;  /* 0x0000000879037812 */ /* 0x000fe200078ef800 */
[----:B------:R-:W-:Y:S01]  /*0fe0*/  IMAD R0, R4, 0x200, R5 ;  /* 0x0000020004007824 */ /* 0x000fe200078e0205 */
[----:B------:R-:W-:Y:S02]  /*0ff0*/  SHF.R.U32.HI R121, RZ, 0x3, R121 ;  /* 0x00000003ff797819 */ /* 0x000fe40000011679 */
[----:B------:R-:W-:Y:S01]  /*1000*/  IADD3.X R7, R9, UR5, RZ, P0, !PT ;  /* 0x0000000509077c10 */ /* 0x000fe200087fe4ff */
[----:B------:R-:W-:Y:S01]  /*1010*/  IMAD.SHL.U32 R80, R0, 0x2, RZ ;  /* 0x0000000200507824 */ /* 0x000fe200078e00ff */
[----:B------:R-:W-:Y:S02]  /*1020*/  IADD3 R4, P0, R6, UR25, RZ ;  /* 0x0000001906047c10 */ /* 0x000fe4000ff1e0ff */
[----:B------:R-:W-:Y:S02]  /*1030*/  LOP3.LUT R121, R3, R121, RZ, 0x3c, !PT ;  /* 0x0000007903797212 */ /* 0x000fe400078e3cff */
[----:B------:R-:W-:-:S02]  /*1040*/  IADD3.X R5, R7, UR5, RZ, P0, !PT ;  /* 0x0000000507057c10 */ /* 0x000fc400087fe4ff */
[----:B------:R-:W-:Y:S01]  /*1050*/  LEA R193, R0, 0x4000, 0x1 ;  /* 0x0000400000c17811 */ /* 0x000fe200078e08ff */
[----:B------:R-:W-:-:S03]  /*1060*/  IMAD.IADD R194, R194, 0x1, R121 ;  /* 0x00000001c2c27824 */ /* 0x000fc600078e0279 */
[----:B------:R-:W-:Y:S01]  /*1070*/  IADD3 R189, R193, 0x40, RZ ;  /* 0x00000040c1bd7810 */ /* 0x000fe20007ffe0ff */
[----:B------:R-:W-:Y:S01]  /*1080*/  IMAD.SHL.U32 R194, R194, 0x2, RZ ;  /* 0x00000002c2c27824 */ /* 0x000fe200078e00ff */
[----:B------:R-:W-:Y:S01]  /*1090*/  @!PT LDS RZ, [RZ] ;  /* 0x00000000fffff984 */ /* 0x000fe20000000800 */
[----:B------:R-:W-:Y:S01]  /*10a0*/  @!PT LDS RZ, [RZ] ;  /* 0x00000000fffff984 */ /* 0x000fe20000000800 */
[----:B------:R-:W-:Y:S01]  /*10b0*/  @!PT LDS RZ, [RZ] ;  /* 0x00000000fffff984 */ /* 0x000fe20000000800 */
[----:B------:R1:W-:Y:S04]  /*10c0*/  LDGSTS.E.BYPASS.LTC128B.128 [R195+0x6000], [R8.64] ;  /* 0x0600000008c37fae */ /* 0x0003e8000b901d4c */
[----:B------:R3:W-:Y:S04]  /*10d0*/  LDGSTS.E.BYPASS.LTC128B.128 [R195+0x6800], [R6.64] ;  /* 0x0680000006c37fae */ /* 0x0007e8000b901d4c */
[----:B------:R5:W-:Y:S01]  /*10e0*/  LDGSTS.E.BYPASS.LTC128B.128 [R195+0x7000], [R4.64] ;  /* 0x0700000004c37fae */ /* 0x000be2000b901d4c */
[----:B-1----:R-:W-:-:S04]  /*10f0*/  IADD3 R8, P0, R4, UR25, RZ ;  /* 0x0000001904087c10 */ /* 0x002fc8000ff1e0ff */
[----:B------:R-:W-:Y:S02]  /*1100*/  IADD3.X R9, R5, UR5, RZ, P0, !PT ;  /* 0x0000000505097c10 */ /* 0x000fe400087fe4ff */
[----:B------:R-:W-:Y:S01]  /*1110*/  LOP3.LUT P0, RZ, R84, 0x2, RZ, 0xc0, !PT ;  /* 0x0000000254ff7812 */ /* 0x000fe2000780c0ff */
[----:B-----5:R-:W-:Y:S02]  /*1120*/  IMAD.MOV.U32 R4, RZ, RZ, 0x20 ;  /* 0x00000020ff047424 */ /* 0x020fe400078e00ff */
[----:B------:R1:W-:Y:S04]  /*1130*/  LDGSTS.E.BYPASS.LTC128B.128 [R195+0x7800], [R8.64] ;  /* 0x0780000008c37fae */ /* 0x0003e8000b901d4c */
[----:B------:R-:W-:Y:S01]  /*1140*/  LDSM.16.M88.4 R56, [R80+0x4000] ;  /* 0x004000005038783b */ /* 0x000fe20000000200 */
[----:B------:R-:W-:-:S02]  /*1150*/  SEL R3, R4, 0xffffffe0, !P0 ;  /* 0xffffffe004037807 */ /* 0x000fc40004000000 */
[----:B------:R-:W-:Y:S01]  /*1160*/  SEL R0, R4, 0xffffffe0, !P1 ;  /* 0xffffffe004007807 */ /* 0x000fe20004800000 */
[----:B------:R-:W-:Y:S01]  /*1170*/  LDSM.16.M88.4 R44, [R80+0x4800] ;  /* 0x00480000502c783b */ /* 0x000fe20000000200 */
[----:B------:R-:W-:Y:S01]  /*1180*/  LOP3.LUT P0, RZ, R84, 0x4, RZ, 0xc0, !PT ;  /* 0x0000000454ff7812 */ /* 0x000fe2000780c0ff */
[----:B------:R-:W-:Y:S01]  /*1190*/  IMAD.IADD R191, R193, 0x1, R3 ;  /* 0x00000001c1bf7824 */ /* 0x000fe200078e0203 */
[----:B------:R-:W-:Y:S01]  /*11a0*/  LOP3.LUT P1, RZ, R2, 0x4, RZ, 0xc0, !PT ;  /* 0x0000000402ff7812 */ /* 0x000fe2000782c0ff */
[----:B------:R-:W-:Y:S01]  /*11b0*/  LDSM.16.M88.4 R28, [R80+0x5000] ;  /* 0x00500000501c783b */ /* 0x000fe20000000200 */
[----:B------:R-:W-:Y:S02]  /*11c0*/  IMAD.IADD R192, R194, 0x1, R0 ;  /* 0x00000001c2c07824 */ /* 0x000fe400078e0200 */
[----:B------:R-:W-:Y:S01]  /*11d0*/  IMAD.MOV.U32 R2, RZ, RZ, 0x40 ;  /* 0x00000040ff027424 */ /* 0x000fe200078e00ff */
[----:B----4-:R-:W4:Y:S04]  /*11e0*/  LDSM.16.M88.4 R12, [R194] ;  /* 0x00000000c20c783b */ /* 0x010f280000000200 */
[----:B------:R-:W5:Y:S01]  /*11f0*/  LDSM.16.M88.4 R16, [R194+0x2000] ;  /* 0x00200000c210783b */ /* 0x000f620000000200 */
[----:B------:R-:W-:-:S02]  /*1200*/  SEL R2, R2, 0xffffffc0, !P1 ;  /* 0xffffffc002027807 */ /* 0x000fc40004800000 */
[----:B------:R-:W-:Y:S01]  /*1210*/  @P0 IADD3 R189, R193, -0x40, RZ ;  /* 0xffffffc0c1bd0810 */ /* 0x000fe20007ffe0ff */
[----:B------:R-:W2:Y:S01]  /*1220*/  LDSM.16.M88.4 R80, [R80+0x5800] ;  /* 0x005800005050783b */ /* 0x000ea20000000200 */
[----:B------:R-:W-:Y:S01]  /*1230*/  ISETP.NE.AND P0, PT, R132, 0x1, PT ;  /* 0x000000018400780c */ /* 0x000fe20003f05270 */
[----:B------:R-:W-:Y:S01]  /*1240*/  IMAD.IADD R190, R194, 0x1, R2 ;  /* 0x00000001c2be7824 */ /* 0x000fe200078e0202 */
[----:B------:R-:W-:Y:S01]  /*1250*/  IADD3 R183, R189, 0x800, RZ ;  /* 0x00000800bdb77810 */ /* 0x000fe20007ffe0ff */
[----:B------:R-:W-:Y:S01]  /*1260*/  LDSM.16.M88.4 R72, [R191] ;  /* 0x00000000bf48783b */ /* 0x000fe20000000200 */
[----:B------:R-:W-:Y:S01]  /*1270*/  IMAD.IADD R180, R3, 0x1, R189 ;  /* 0x0000000103b47824 */ /* 0x000fe200078e02bd */
[----:B------:R-:W-:Y:S01]  /*1280*/  SHF.R.S32.HI R3, RZ, 0x1f, R125 ;  /* 0x0000001fff037819 */ /* 0x000fe2000001147d */
[----:B------:R-:W-:Y:S01]  /*1290*/  IMAD.IADD R188, R0, 0x1, R190 ;  /* 0x0000000100bc7824 */ /* 0x000fe200078e02be */
[----:B------:R-:W2:Y:S01]  /*12a0*/  LDSM.16.M88.4 R76, [R192+0x2000] ;  /* 0x00200000c04c783b */ /* 0x000ea20000000200 */
[----:B------:R-:W-:-:S02]  /*12b0*/  IADD3 R182, R189, 0x1000, RZ ;  /* 0x00001000bdb67810 */ /* 0x000fc40007ffe0ff */
[----:B------:R-:W-:Y:S01]  /*12c0*/  LEA.HI R3, R3, R125, RZ, 0x2 ;  /* 0x0000007d03037211 */ /* 0x000fe200078f10ff */
[----:B------:R-:W2:Y:S01]  /*12d0*/  LDSM.16.M88.4 R68, [R191+0x800] ;  /* 0x00080000bf44783b */ /* 0x000ea20000000200 */
[----:B------:R-:W-:Y:S02]  /*12e0*/  IADD3 R181, R189, 0x1800, RZ ;  /* 0x00001800bdb57810 */ /* 0x000fe40007ffe0ff */
[----:B------:R-:W-:Y:S01]  /*12f0*/  SHF.R.S32.HI R202, RZ, 0x2, R3 ;  /* 0x00000002ffca7819 */ /* 0x000fe20000011403 */
[----:B------:R-:W2:Y:S03]  /*1300*/  LDSM.16.M88.4 R88, [R191+0x1000] ;  /* 0x00100000bf58783b */ /* 0x000ea60000000200 */
[----:B------:R-:W-:Y:S01]  /*1310*/  IADD3 R3, R124, 0x1, R202 ;  /* 0x000000017c037810 */ /* 0x000fe20007ffe0ca */
[----:B-1----:R-:W1:Y:S03]  /*1320*/  LDSM.16.M88.4 R8, [R191+0x1800] ;  /* 0x00180000bf08783b */ /* 0x002e660000000200 */
[----:B------:R-:W-:Y:S01]  /*1330*/  IADD3 R3, R123, -c[0x0][0x214], R3 ;  /* 0x800085007b037a10 */ /* 0x000fe20007ffe003 */
[----:B---3--:R-:W3:Y:S03]  /*1340*/  LDSM.16.M88.4 R4, [R192] ;  /* 0x00000000c004783b */ /* 0x008ee60000000200 */
[----:B------:R-:W-:Y:S01]  /*1350*/  IADD3 R3, R3, c[0x0][0x2e8], RZ ;  /* 0x0000ba0003037a10 */ /* 0x000fe20007ffe0ff */
[----:B------:R-:W-:Y:S03]  /*1360*/  LDSM.16.M88.4 R84, [R190+0x2000] ;  /* 0x00200000be54783b */ /* 0x000fe60000000200 */
[C---:B------:R-:W-:Y:S01]  /*1370*/  IADD3 R231, R3.reuse, 0x8, RZ ;  /* 0x0000000803e77810 */ /* 0x040fe20007ffe0ff */
[----:B----4-:R-:W-:Y:S01]  /*1380*/  HMMA.16816.F32 R64, R12, R56, RZ ;  /* 0x000000380c40723c */ /* 0x010fe200000018ff */
[----:B------:R-:W-:Y:S01]  /*1390*/  LDSM.16.M88.4 R112, [R188+0x2000] ;  /* 0x00200000bc70783b */ /* 0x000fe20000000200 */
[----:B------:R-:W-:-:S02]  /*13a0*/  IADD3 R230, R3, 0x40, RZ ;  /* 0x0000004003e67810 */ /* 0x000fc40007ffe0ff */
[C---:B------:R-:W-:Y:S01]  /*13b0*/  IADD3 R206, R3.reuse, 0x48, RZ ;  /* 0x0000004803ce7810 */ /* 0x040fe20007ffe0ff */
[----:B------:R-:W-:Y:S01]  /*13c0*/  LDSM.16.M88.4 R108, [R180] ;  /* 0x00000000b46c783b */ /* 0x000fe20000000200 */
[-C--:B------:R-:W-:Y:S02]  /*13d0*/  IMNMX R232, R3, R123.reuse, PT ;  /* 0x0000007b03e87217 */ /* 0x080fe40003800200 */
[----:B-----5:R-:W-:Y:S01]  /*13e0*/  HMMA.16816.F32 R96, R16, R56, RZ ;  /* 0x000000381060723c */ /* 0x020fe200000018ff */
[----:B------:R-:W-:Y:S01]  /*13f0*/  LDSM.16.M88.4 R104, [R180+0x800] ;  /* 0x00080000b468783b */ /* 0x000fe20000000200 */
[-C--:B------:R-:W-:Y:S02]  /*1400*/  IMNMX R231, R231, R123.reuse, PT ;  /* 0x0000007be7e77217 */ /* 0x080fe40003800200 */
[-C--:B------:R-:W-:Y:S01]  /*1410*/  IMNMX R230, R230, R123.reuse, PT ;  /* 0x0000007be6e67217 */ /* 0x080fe20003800200 */
[----:B------:R-:W-:Y:S01]  /*1420*/  LDSM.16.M88.4 R100, [R180+0x1000] ;  /* 0x00100000b464783b */ /* 0x000fe20000000200 */
[----:B------:R-:W-:-:S02]  /*1430*/  IMNMX R206, R206, R123, PT ;  /* 0x0000007bcece7217 */ /* 0x000fc40003800200 */
[----:B------:R-:W-:Y:S01]  /*1440*/  HMMA.16816.F32 R60, R16, R58, RZ ;  /* 0x0000003a103c723c */ /* 0x000fe200000018ff */
[----:B------:R-:W0:Y:S01]  /*1450*/  LDGDEPBAR ;  /* 0x00000000000079af */ /* 0x000e220000000000 */
[----:B------:R-:W-:-:S06]  /*1460*/  LOP3.LUT R3, R121, R122, RZ, 0xfc, !PT ;  /* 0x0000007a79037212 */ /* 0x000fcc00078efcff */
[C---:B------:R-:W-:Y:S08]  /*1470*/  HMMA.16816.F32 R92, R16.reuse, R44, RZ ;  /* 0x0000002c105c723c */ /* 0x040ff000000018ff */
[C---:B------:R-:W-:Y:S08]  /*1480*/  HMMA.16816.F32 R36, R16.reuse, R28, RZ ;  /* 0x0000001c1024723c */ /* 0x040ff000000018ff */
[C---:B--2---:R-:W-:Y:S08]  /*1490*/  HMMA.16816.F32 R20, R16.reuse, R80, RZ ;  /* 0x000000501014723c */ /* 0x044ff000000018ff */
[C---:B------:R-:W-:Y:S08]  /*14a0*/  HMMA.16816.F32 R48, R16.reuse, R46, RZ ;  /* 0x0000002e1030723c */ /* 0x040ff000000018ff */
[----:B------:R-:W-:Y:S08]  /*14b0*/  HMMA.16816.F32 R32, R16, R30, RZ ;  /* 0x0000001e1020723c */ /* 0x000ff000000018ff */
[C---:B------:R-:W-:Y:S08]  /*14c0*/  HMMA.16816.F32 R52, R12.reuse, R44, RZ ;  /* 0x0000002c0c34723c */ /* 0x040ff000000018ff */
[C---:B------:R-:W-:Y:S08]  /*14d0*/  HMMA.16816.F32 R40, R12.reuse, R28, RZ ;  /* 0x0000001c0c28723c */ /* 0x040ff000000018ff */
[----:B------:R-:W-:Y:S08]  /*14e0*/  HMMA.16816.F32 R56, R12, R58, RZ ;  /* 0x0000003a0c38723c */ /* 0x000ff000000018ff */
[----:B------:R-:W-:Y:S08]  /*14f0*/  HMMA.16816.F32 R16, R16, R82, RZ ;  /* 0x000000521010723c */ /* 0x000ff000000018ff */
[C---:B------:R-:W-:Y:S08]  /*1500*/  HMMA.16816.F32 R44, R12.reuse, R46, RZ ;  /* 0x0000002e0c2c723c */ /* 0x040ff000000018ff */
[C---:B------:R-:W-:Y:S08]  /*1510*/  HMMA.16816.F32 R28, R12.reuse, R30, RZ ;  /* 0x0000001e0c1c723c */ /* 0x040ff000000018ff */
[C---:B------:R-:W-:Y:S08]  /*1520*/  HMMA.16816.F32 R24, R12.reuse, R80, RZ ;  /* 0x000000500c18723c */ /* 0x040ff000000018ff */
[----:B------:R-:W-:Y:S01]  /*1530*/  HMMA.16816.F32 R12, R12, R82, RZ ;  /* 0x000000520c0c723c */ /* 0x000fe200000018ff */
[----:B------:R-:W2:Y:S07]  /*1540*/  LDSM.16.M88.4 R80, [R189] ;  /* 0x00000000bd50783b */ /* 0x000eae0000000200 */
[C---:B------:R-:W-:Y:S08]  /*1550*/  HMMA.16816.F32 R96, R76.reuse, R72, R96 ;  /* 0x000000484c60723c */ /* 0x040ff00000001860 */
[C---:B------:R-:W-:Y:S08]  /*1560*/  HMMA.16816.F32 R92, R76.reuse, R68, R92 ;  /* 0x000000444c5c723c */ /* 0x040ff0000000185c */
[C---:B------:R-:W-:Y:S08]  /*1570*/  HMMA.16816.F32 R36, R76.reuse, R88, R36 ;  /* 0x000000584c24723c */ /* 0x040ff00000001824 */
[C---:B-1----:R-:W-:Y:S08]  /*1580*/  HMMA.16816.F32 R20, R76.reuse, R8, R20 ;  /* 0x000000084c14723c */ /* 0x042ff00000001814 */
[C---:B------:R-:W-:Y:S08]  /*1590*/  HMMA.16816.F32 R60, R76.reuse, R74, R60 ;  /* 0x0000004a4c3c723c */ /* 0x040ff0000000183c */
[C---:B------:R-:W-:Y:S08]  /*15a0*/  HMMA.16816.F32 R48, R76.reuse, R70, R48 ;  /* 0x000000464c30723c */ /* 0x040ff00000001830 */
[C---:B------:R-:W-:Y:S08]  /*15b0*/  HMMA.16816.F32 R32, R76.reuse, R90, R32 ;  /* 0x0000005a4c20723c */ /* 0x040ff00000001820 */
[----:B------:R-:W-:Y:S01]  /*15c0*/  HMMA.16816.F32 R16, R76, R10, R16 ;  /* 0x0000000a4c10723c */ /* 0x000fe20000001810 */
[----:B------:R-:W1:Y:S07]  /*15d0*/  LDSM.16.M88.4 R76, [R189+0x800] ;  /* 0x00080000bd4c783b */ /* 0x000e6e0000000200 */
[C---:B---3--:R-:W-:Y:S08]  /*15e0*/  HMMA.16816.F32 R64, R4.reuse, R72, R64 ;  /* 0x000000480440723c */ /* 0x048ff00000001840 */
[C---:B------:R-:W-:Y:S08]  /*15f0*/  HMMA.16816.F32 R52, R4.reuse, R68, R52 ;  /* 0x000000440434723c */ /* 0x040ff00000001834 */
[C---:B------:R-:W-:Y:S08]  /*1600*/  HMMA.16816.F32 R40, R4.reuse, R88, R40 ;  /* 0x000000580428723c */ /* 0x040ff00000001828 */
[C---:B------:R-:W-:Y:S01]  /*1610*/  HMMA.16816.F32 R56, R4.reuse, R74, R56 ;  /* 0x0000004a0438723c */ /* 0x040fe20000001838 */
[----:B------:R-:W3:Y:S07]  /*1620*/  LDSM.16.M88.4 R72, [R189+0x1000] ;  /* 0x00100000bd48783b */ /* 0x000eee0000000200 */
[C---:B------:R-:W-:Y:S01]  /*1630*/  HMMA.16816.F32 R44, R4.reuse, R70, R44 ;  /* 0x00000046042c723c */ /* 0x040fe2000000182c */
[----:B------:R-:W4:Y:S07]  /*1640*/  LDSM.16.M88.4 R68, [R189+0x1800] ;  /* 0x00180000bd44783b */ /* 0x000f2e0000000200 */
[C---:B------:R-:W-:Y:S01]  /*1650*/  HMMA.16816.F32 R28, R4.reuse, R90, R28 ;  /* 0x0000005a041c723c */ /* 0x040fe2000000181c */
[----:B------:R-:W5:Y:S07]  /*1660*/  LDSM.16.M88.4 R88, [R190] ;  /* 0x00000000be58783b */ /* 0x000f6e0000000200 */
[C---:B------:R-:W-:Y:S08]  /*1670*/  HMMA.16816.F32 R24, R4.reuse, R8, R24 ;  /* 0x000000080418723c */ /* 0x040ff00000001818 */
[----:B------:R-:W-:Y:S01]  /*1680*/  HMMA.16816.F32 R12, R4, R10, R12 ;  /* 0x0000000a040c723c */ /* 0x000fe2000000180c */
[----:B------:R-:W5:Y:S04]  /*1690*/  LDSM.16.M88.4 R4, [R180+0x1800] ;  /* 0x00180000b404783b */ /* 0x000f680000000200 */
[----:B------:R-:W5:Y:S01]  /*16a0*/  LDSM.16.M88.4 R8, [R188] ;  /* 0x00000000bc08783b */ /* 0x000f620000000200 */
[----:B------:R-:W-:-:S04]  /*16b0*/  DEPBAR.LE SB0, 0x0 ;  /* 0x000080000000791a */ /* 0x000fc80000000000 */
[C---:B--2---:R-:W-:Y:S08]  /*16c0*/  HMMA.16816.F32 R96, R84.reuse, R80, R96 ;  /* 0x000000505460723c */ /* 0x044ff00000001860 */
[C---:B-1----:R-:W-:Y:S08]  /*16d0*/  HMMA.16816.F32 R92, R84.reuse, R76, R92 ;  /* 0x0000004c545c723c */ /* 0x042ff0000000185c */
[C---:B---3--:R-:W-:Y:S08]  /*16e0*/  HMMA.16816.F32 R36, R84.reuse, R72, R36 ;  /* 0x000000485424723c */ /* 0x048ff00000001824 */
[C---:B----4-:R-:W-:Y:S08]  /*16f0*/  HMMA.16816.F32 R20, R84.reuse, R68, R20 ;  /* 0x000000445414723c */ /* 0x050ff00000001814 */
[C---:B------:R-:W-:Y:S08]  /*1700*/  HMMA.16816.F32 R60, R84.reuse, R82, R60 ;  /* 0x00000052543c723c */ /* 0x040ff0000000183c */
[C---:B------:R-:W-:Y:S08]  /*1710*/  HMMA.16816.F32 R48, R84.reuse, R78, R48 ;  /* 0x0000004e5430723c */ /* 0x040ff00000001830 */
[C---:B------:R-:W-:Y:S08]  /*1720*/  HMMA.16816.F32 R32, R84.reuse, R74, R32 ;  /* 0x0000004a5420723c */ /* 0x040ff00000001820 */
[----:B------:R-:W-:Y:S08]  /*1730*/  HMMA.16816.F32 R16, R84, R70, R16 ;  /* 0x000000465410723c */ /* 0x000ff00000001810 */
[C---:B-----5:R-:W-:Y:S08]  /*1740*/  HMMA.16816.F32 R64, R88.reuse, R80, R64 ;  /* 0x000000505840723c */ /* 0x060ff00000001840 */
[C---:B------:R-:W-:Y:S08]  /*1750*/  HMMA.16816.F32 R56, R88.reuse, R82, R56 ;  /* 0x000000525838723c */ /* 0x040ff00000001838 */
        /* <DEDUP_REMOVED lines=8> */
[C---:B------:R-:W-:Y:S08]  /*17e0*/  HMMA.16816.F32 R92, R112.reuse, R104, R92 ;  /* 0x00000068705c723c */ /* 0x040ff0000000185c */
[C---:B------:R-:W-:Y:S08]  /*17f0*/  HMMA.16816.F32 R48, R112.reuse, R106, R48 ;  /* 0x0000006a7030723c */ /* 0x040ff00000001830 */
[C---:B------:R-:W-:Y:S08]  /*1800*/  HMMA.16816.F32 R36, R112.reuse, R100, R36 ;  /* 0x000000647024723c */ /* 0x040ff00000001824 */
[C---:B------:R-:W-:Y:S07]  /*1810*/  HMMA.16816.F32 R68, R112.reuse, R102, R32 ;  /* 0x000000667044723c */ /* 0x040fee0000001820 */
[----:B------:R-:W-:Y:S01]  /*1820*/  IMAD.MOV.U32 R32, RZ, RZ, R120 ;  /* 0x000000ffff207224 */ /* 0x000fe200078e0078 */
        /* <DEDUP_REMOVED lines=10> */
[----:B------:R-:W-:Y:S06]  /*18d0*/  BAR.SYNC.DEFER_BLOCKING 0x0 ;  /* 0x0000000000007b1d */ /* 0x000fec0000010000 */
[----:B------:R-:W-:Y:S05]  /*18e0*/  @!P0 BRA `(.L_x_588) ;  /* 0x0000016000008947 */ /* 0x000fea0003800000 */
[----:B------:R-:W-:-:S04]  /*18f0*/  IADD3 R6, R132, -0x2, RZ ;  /* 0xfffffffe84067810 */ /* 0x000fc80007ffe0ff */
[----:B------:R-:W-:Y:S01]  /*1900*/  SHF.R.S32.HI R5, RZ, 0x1f, R6 ;  /* 0x0000001fff057819 */ /* 0x000fe20000011406 */
[C---:B------:R-:W-:Y:S02]  /*1910*/  IMAD R4, R6.reuse, UR16, RZ ;  /* 0x0000001006047c24 */ /* 0x040fe4000f8e02ff */
[----:B------:R-:W-:-:S04]  /*1920*/  IMAD.WIDE.U32 R6, R6, UR17, R198 ;  /* 0x0000001106067c25 */ /* 0x000fc8000f8e00c6 */
[----:B------:R-:W-:Y:S01]  /*1930*/  IMAD R4, R5, UR17, R4 ;  /* 0x0000001105047c24 */ /* 0x000fe2000f8e0204 */
[----:B------:R-:W-:-:S03]  /*1940*/  LEA R8, P1, R6, c[0x0][0x168], 0x1 ;  /* 0x00005a0006087a11 */ /* 0x000fc600078208ff */
[----:B------:R-:W-:Y:S01]  /*1950*/  IMAD.IADD R4, R7, 0x1, R4 ;  /* 0x0000000107047824 */ /* 0x000fe200078e0204 */
[----:B------:R-:W-:-:S04]  /*1960*/  IADD3 R10, P0, R8, UR8, RZ ;  /* 0x00000008080a7c10 */ /* 0x000fc8000ff1e0ff */
        /* <DEDUP_REMOVED lines=9> */
[----:B------:R1:W-:Y:S03]  /*1a00*/  LDGSTS.E.BYPASS.LTC128B.128 [R195+0x4800], [R10.64] ;  /* 0x048000000ac37fae */ /* 0x0003e6000b901d4c */
[----:B------:R-:W-:Y:S01]  /*1a10*/  IADD3.X R5, R7, UR6, RZ, P0, !PT ;  /* 0x0000000607057c10 */ /* 0x000fe200087fe4ff */
[----:B------:R1:W-:Y:S04]  /*1a20*/  LDGSTS.E.BYPASS.LTC128B.128 [R195+0x5000], [R6.64] ;  /* 0x0500000006c37fae */ /* 0x0003e8000b901d4c */
[----:B------:R1:W-:Y:S04]  /*1a30*/  LDGSTS.E.BYPASS.LTC128B.128 [R195+0x5800], [R4.64] ;  /* 0x0580000004c37fae */ /* 0x0003e8000b901d4c */
[----:B------:R-:W0:Y:S02]  /*1a40*/  LDGDEPBAR ;  /* 0x00000000000079af */ /* 0x000e240000000000 */
.L_x_588:
[----:B------:R-:W-:Y:S01]  /*1a50*/  IMAD R33, R32, 0x40, R233 ;  /* 0x0000004020217824 */ /* 0x000fe200078e02e9 */
[----:B------:R-:W-:Y:S01]  /*1a60*/  LOP3.LUT R138, R116, UR14, RZ, 0x3c, !PT ;  /* 0x0000000e748a7c12 */ /* 0x000fe2000f8e3cff */
[----:B------:R-:W-:Y:S01]  /*1a70*/  IMAD R211, R117, 0x8, R118 ;  /* 0x0000000875d37824 */ /* 0x000fe200078e0276 */
[----:B------:R-:W-:Y:S01]  /*1a80*/  UIADD3 UR21, UR15, -0x4498517b, URZ ;  /* 0xbb67ae850f157890 */ /* 0x000fe2000fffe03f */
[----:B------:R-:W-:Y:S01]  /*1a90*/  IMAD.WIDE.U32 R228, R137, -0x2daee0ad, RZ ;  /* 0xd2511f5389e47825 */ /* 0x000fe200078e00ff */
[C---:B-1----:R-:W-:Y:S01]  /*1aa0*/  IADD3 R4, R33.reuse, 0x1, RZ ;  /* 0x0000000121047810 */ /* 0x042fe20007ffe0ff */
[----:B------:R-:W-:Y:S01]  /*1ab0*/  UIADD3 UR22, UR14, -0x61c88647, URZ ;  /* 0x9e3779b90e167890 */ /* 0x000fe2000fffe03f */
[----:B------:R-:W-:Y:S01]  /*1ac0*/  IADD3 R5, R33, 0x8, RZ ;  /* 0x0000000821057810 */ /* 0x000fe20007ffe0ff */
[----:B------:R-:W-:Y:S01]  /*1ad0*/  UIADD3 UR20, UR14, 0x3c6ef372, URZ ;  /* 0x3c6ef3720e147890 */ /* 0x000fe2000fffe03f */
[C---:B------:R-:W-:Y:S01]  /*1ae0*/  ISETP.GE.AND P6, PT, R4.reuse, R232, PT ;  /* 0x000000e80400720c */ /* 0x040fe20003fc6270 */
[----:B------:R-:W-:Y:S01]  /*1af0*/  UIADD3 UR19, UR15, 0x76cf5d0a, URZ ;  /* 0x76cf5d0a0f137890 */ /* 0x000fe2000fffe03f */
[CC--:B------:R-:W-:Y:S01]  /*1b00*/  ISETP.GE.AND P5, PT, R4.reuse, R231.reuse, PT ;  /* 0x000000e70400720c */ /* 0x0c0fe20003fa6270 */
[----:B------:R-:W-:Y:S01]  /*1b10*/  UIADD3 UR17, UR15, 0x32370b8f, URZ ;  /* 0x32370b8f0f117890 */ /* 0x000fe2000fffe03f */
[C---:B------:R-:W-:Y:S01]  /*1b20*/  ISETP.GE.AND P3, PT, R4.reuse, R230, PT ;  /* 0x000000e60400720c */ /* 0x040fe20003f66270 */
[----:B------:R-:W-:Y:S01]  /*1b30*/  UIADD3 UR18, UR14, -0x255992d5, URZ ;  /* 0xdaa66d2b0e127890 */ /* 0x000fe2000fffe03f */
[----:B------:R-:W-:Y:S01]  /*1b40*/  ISETP.GE.AND P1, PT, R4, R206, PT ;  /* 0x000000ce0400720c */ /* 0x000fe20003f26270 */
[----:B------:R-:W-:Y:S01]  /*1b50*/  UIADD3 UR16, UR14, 0x78dde6e4, URZ ;  /* 0x78dde6e40e107890 */ /* 0x000fe2000fffe03f */
[----:B------:R-:W-:Y:S01]  /*1b60*/  ISETP.GE.AND P0, PT, R5, R231, PT ;  /* 0x000000e70500720c */ /* 0x000fe20003f06270 */
[----:B------:R-:W-:Y:S01]  /*1b70*/  IMAD.SHL.U32 R187, R3, 0x2, RZ ;  /* 0x0000000203bb7824 */ /* 0x000fe200078e00ff */
[----:B------:R-:W-:Y:S01]  /*1b80*/  IADD3 R4, R33, 0x9, RZ ;  /* 0x0000000921047810 */ /* 0x000fe20007ffe0ff */
[----:B------:R-:W-:Y:S01]  /*1b90*/  UIADD3 UR9, UR15, -0x126145ec, URZ ;  /* 0xed9eba140f097890 */ /* 0x000fe2000fffe03f */
[CC--:B------:R-:W-:Y:S01]  /*1ba0*/  ISETP.GE.AND P2, PT, R5.reuse, R232.reuse, PT ;  /* 0x000000e80500720c */ /* 0x0c0fe20003f46270 */
[----:B------:R-:W-:Y:S01]  /*1bb0*/  UIADD3 UR4, UR15, -0x56f99767, URZ ;  /* 0xa90668990f047890 */ /* 0x000fe2000fffe03f */
[----:B------:R-:W-:Y:S01]  /*1bc0*/  FSEL R73, R58, -INF , !P0 ;  /* 0xff8000003a497808 */ /* 0x000fe20004000000 */
[--C-:B------:R-:W-:Y:S01]  /*1bd0*/  IMAD.IADD R185, R2, 0x1, R187.reuse ;  /* 0x0000000102b97824 */ /* 0x100fe200078e02bb */
[----:B------:R-:W-:Y:S01]  /*1be0*/  ISETP.GE.AND P0, PT, R4, R232, PT ;  /* 0x000000e80400720c */ /* 0x000fe20003f06270 */
[----:B------:R-:W-:Y:S01]  /*1bf0*/  IMAD.IADD R186, R0, 0x1, R187 ;  /* 0x0000000100ba7824 */ /* 0x000fe200078e02bb */
[----:B------:R-:W-:Y:S01]  /*1c00*/  FSEL R75, R56, -INF , !P2 ;  /* 0xff800000384b7808 */ /* 0x000fe20005000000 */
[----:B------:R-:W-:Y:S01]  /*1c10*/  IMAD.IADD R184, R0, 0x1, R185 ;  /* 0x0000000100b87824 */ /* 0x000fe200078e02b9 */
[C---:B------:R-:W-:Y:S01]  /*1c20*/  ISETP.GE.AND P2, PT, R5.reuse, R206, PT ;  /* 0x000000ce0500720c */ /* 0x040fe20003f46270 */
[----:B------:R-:W-:Y:S01]  /*1c30*/  UIADD3 UR7, UR14, 0x1715609d, URZ ;  /* 0x1715609d0e077890 */ /* 0x000fe2000fffe03f */
[----:B------:R-:W-:Y:S01]  /*1c40*/  ISETP.GE.AND P4, PT, R5, R230, PT ;  /* 0x000000e60500720c */ /* 0x000fe20003f86270 */
[----:B------:R-:W-:Y:S01]  /*1c50*/  LDSM.16.MT88.4 R116, [R187+0x6000] ;  /* 0x00600000bb74783b */ /* 0x000fe20000004200 */
[----:B------:R-:W-:Y:S01]  /*1c60*/  FSEL R74, R57, -INF , !P0 ;  /* 0xff800000394a7808 */ /* 0x000fe20004000000 */
[----:B------:R-:W-:Y:S01]  /*1c70*/  UIADD3 UR23, UR15, 0x646e171e, URZ ;  /* 0x646e171e0f177890 */ /* 0x000fe2000fffe03f */
[----:B------:R-:W-:Y:S01]  /*1c80*/  ISETP.GE.AND P0, PT, R4, R206, PT ;  /* 0x000000ce0400720c */ /* 0x000fe20003f06270 */
[----:B------:R-:W-:Y:S01]  /*1c90*/  LDSM.16.MT88.4 R108, [R186+0x6000] ;  /* 0x00600000ba6c783b */ /* 0x000fe20000004200 */
[----:B------:R-:W-:-:S02]  /*1ca0*/  FSEL R62, R62, -INF , !P2 ;  /* 0xff8000003e3e7808 */ /* 0x000fc40005000000 */
[----:B------:R-:W-:Y:S01]  /*1cb0*/  IADD3 R8, R33, 0x10, RZ ;  /* 0x0000001021087810 */ /* 0x000fe20007ffe0ff */
[----:B------:R-:W-:Y:S01]  /*1cc0*/  LDSM.16.MT88.4 R84, [R185+0x6000] ;  /* 0x00600000b954783b */ /* 0x000fe20000004200 */
[----:B------:R-:W-:Y:S02]  /*1cd0*/  FSEL R5, R60, -INF , !P4 ;  /* 0xff8000003c057808 */ /* 0x000fe40006000000 */
[C---:B------:R-:W-:Y:S02]  /*1ce0*/  ISETP.GE.AND P2, PT, R4.reuse, R230, PT ;  /* 0x000000e60400720c */ /* 0x040fe40003f46270 */
[-C--:B------:R-:W-:Y:S02]  /*1cf0*/  ISETP.GE.AND P4, PT, R4, R231.reuse, PT ;  /* 0x000000e70400720c */ /* 0x080fe40003f86270 */
[----:B------:R-:W-:Y:S02]  /*1d00*/  FSEL R4, R63, -INF , !P0 ;  /* 0xff8000003f047808 */ /* 0x000fe40004000000 */
[----:B------:R-:W-:-:S02]  /*1d10*/  ISETP.GE.AND P0, PT, R8, R231, PT ;  /* 0x000000e70800720c */ /* 0x000fc40003f06270 */
[----:B------:R-:W-:Y:S02]  /*1d20*/  FSEL R6, R61, -INF , !P2 ;  /* 0xff8000003d067808 */ /* 0x000fe40005000000 */
[----:B------:R-:W-:Y:S02]  /*1d30*/  IADD3 R7, R33, 0x11, RZ ;  /* 0x0000001121077810 */ /* 0x000fe40007ffe0ff */
[-C--:B------:R-:W-:Y:S02]  /*1d40*/  ISETP.GE.AND P2, PT, R8, R232.reuse, PT ;  /* 0x000000e80800720c */ /* 0x080fe40003f46270 */
[----:B------:R-:W-:Y:S02]  /*1d50*/  FSEL R60, R54, -INF , !P0 ;  /* 0xff800000363c7808 */ /* 0x000fe40004000000 */
[----:B------:R-:W-:Y:S02]  /*1d60*/  ISETP.GE.AND P0, PT, R7, R232, PT ;  /* 0x000000e80700720c */ /* 0x000fe40003f06270 */
[----:B------:R-:W-:-:S02]  /*1d70*/  FSEL R56, R52, -INF , !P2 ;  /* 0xff80000034387808 */ /* 0x000fc40005000000 */
[C---:B------:R-:W-:Y:S02]  /*1d80*/  ISETP.GE.AND P2, PT, R8.reuse, R206, PT ;  /* 0x000000ce0800720c */ /* 0x040fe40003f46270 */
[----:B------:R-:W-:Y:S02]  /*1d90*/  FSEL R72, R59, -INF , !P4 ;  /* 0xff8000003b487808 */ /* 0x000fe40006000000 */
[----:B------:R-:W-:Y:S02]  /*1da0*/  FSEL R54, R53, -INF , !P0 ;  /* 0xff80000035367808 */ /* 0x000fe40004000000 */
[----:B------:R-:W-:Y:S02]  /*1db0*/  ISETP.GE.AND P4, PT, R8, R230, PT ;  /* 0x000000e60800720c */ /* 0x000fe40003f86270 */
[----:B------:R-:W-:Y:S02]  /*1dc0*/  ISETP.GE.AND P0, PT, R7, R206, PT ;  /* 0x000000ce0700720c */ /* 0x000fe40003f06270 */
[----:B------:R-:W-:-:S02]  /*1dd0*/  FSEL R8, R94, -INF , !P2 ;  /* 0xff8000005e087808 */ /* 0x000fc40005000000 */
[----:B------:R-:W-:Y:S02]  /*1de0*/  IADD3 R9, R33, 0x18, RZ ;  /* 0x0000001821097810 */ /* 0x000fe40007ffe0ff */
[----:B------:R-:W-:Y:S02]  /*1df0*/  ISETP.GE.AND P2, PT, R7, R230, PT ;  /* 0x000000e60700720c */ /* 0x000fe40003f46270 */
[----:B------:R-:W-:Y:S02]  /*1e00*/  FSEL R76, R92, -INF , !P4 ;  /* 0xff8000005c4c7808 */ /* 0x000fe40006000000 */
[----:B------:R-:W-:Y:S02]  /*1e10*/  FSEL R53, R95, -INF , !P0 ;  /* 0xff8000005f357808 */ /* 0x000fe40004000000 */
[-C--:B------:R-:W-:Y:S02]  /*1e20*/  ISETP.GE.AND P4, PT, R7, R231.reuse, PT ;  /* 0x000000e70700720c */ /* 0x080fe40003f86270 */
[----:B------:R-:W-:-:S02]  /*1e30*/  ISETP.GE.AND P0, PT, R9, R231, PT ;  /* 0x000000e70900720c */ /* 0x000fc40003f06270 */
[----:B------:R-:W-:Y:S02]  /*1e40*/  FSEL R61, R93, -INF , !P2 ;  /* 0xff8000005d3d7808 */ /* 0x000fe40005000000 */
[----:B------:R-:W-:Y:S02]  /*1e50*/  IADD3 R7, R33, 0x19, RZ ;  /* 0x0000001921077810 */ /* 0x000fe40007ffe0ff */
[-C--:B------:R-:W-:Y:S02]  /*1e60*/  ISETP.GE.AND P2, PT, R9, R232.reuse, PT ;  /* 0x000000e80900720c */ /* 0x080fe40003f46270 */
[----:B------:R-:W-:Y:S02]  /*1e70*/  FSEL R172, R46, -INF , !P0 ;  /* 0xff8000002eac7808 */ /* 0x000fe40004000000 */
[----:B------:R-:W-:Y:S02]  /*1e80*/  FSEL R171, R55, -INF , !P4 ;  /* 0xff80000037ab7808 */ /* 0x000fe40006000000 */
[----:B------:R-:W-:-:S02]  /*1e90*/  ISETP.GE.AND P0, PT, R7, R232, PT ;  /* 0x000000e80700720c */ /* 0x000fc40003f06270 */
[----:B------:R-:W-:Y:S02]  /*1ea0*/  FSEL R55, R44, -INF , !P2 ;  /* 0xff8000002c377808 */ /* 0x000fe40005000000 */
[----:B------:R-:W-:Y:S02]  /*1eb0*/  ISETP.GE.AND P2, PT, R9, R206, PT ;  /* 0x000000ce0900720c */ /* 0x000fe40003f46270 */
        /* <DEDUP_REMOVED lines=14> */
[----:B------:R-:W-:Y:S02]  /*1fa0*/  ISETP.GE.AND P0, PT, R7, R232, PT ;  /* 0x000000e80700720c */ /* 0x000fe40003f06270 */
[----:B------:R-:W-:-:S02]  /*1fb0*/  FSEL R63, R47, -INF , !P4 ;  /* 0xff8000002f3f7808 */ /* 0x000fc40006000000 */
[----:B------:R-:W-:Y:S02]  /*1fc0*/  FSEL R160, R40, -INF , !P2 ;  /* 0xff80000028a07808 */ /* 0x000fe40005000000 */
[C---:B------:R-:W-:Y:S02]  /*1fd0*/  ISETP.GE.AND P4, PT, R34.reuse, R230, PT ;  /* 0x000000e62200720c */ /* 0x040fe40003f86270 */
[-C--:B------:R-:W-:Y:S02]  /*1fe0*/  ISETP.GE.AND P2, PT, R34, R206.reuse, PT ;  /* 0x000000ce2200720c */ /* 0x080fe40003f46270 */
[----:B------:R-:W-:Y:S02]  /*1ff0*/  FSEL R159, R41, -INF , !P0 ;  /* 0xff800000299f7808 */ /* 0x000fe40004000000 */
[----:B------:R-:W-:Y:S02]  /*2000*/  ISETP.GE.AND P0, PT, R7, R206, PT ;  /* 0x000000ce0700720c */ /* 0x000fe40003f06270 */
[----:B------:R-:W-:-:S02]  /*2010*/  FSEL R143, R36, -INF , !P4 ;  /* 0xff800000248f7808 */ /* 0x000fc40006000000 */
[----:B------:R-:W-:Y:S02]  /*2020*/  FSEL R154, R38, -INF , !P2 ;  /* 0xff800000269a7808 */ /* 0x000fe40005000000 */
[----:B------:R-:W-:Y:S02]  /*2030*/  IADD3 R34, R33, 0x28, RZ ;  /* 0x0000002821227810 */ /* 0x000fe40007ffe0ff */
[CC--:B------:R-:W-:Y:S02]  /*2040*/  ISETP.GE.AND P4, PT, R7.reuse, R231.reuse, PT ;  /* 0x000000e70700720c */ /* 0x0c0fe40003f86270 */
[----:B------:R-:W-:Y:S02]  /*2050*/  ISETP.GE.AND P2, PT, R7, R230, PT ;  /* 0x000000e60700720c */ /* 0x000fe40003f46270 */
[----:B------:R-:W-:Y:S02]  /*2060*/  FSEL R157, R39, -INF , !P0 ;  /* 0xff800000279d7808 */ /* 0x000fe40004000000 */
[----:B------:R-:W-:-:S02]  /*2070*/  ISETP.GE.AND P0, PT, R34, R231, PT ;  /* 0x000000e72200720c */ /* 0x000fc40003f06270 */
[----:B------:R-:W-:Y:S02]  /*2080*/  FSEL R158, R43, -INF , !P4 ;  /* 0xff8000002b9e7808 */ /* 0x000fe40006000000 */
[----:B------:R-:W-:Y:S02]  /*2090*/  FSEL R145, R37, -INF , !P2 ;  /* 0xff80000025917808 */ /* 0x000fe40005000000 */
[----:B------:R-:W-:Y:S02]  /*20a0*/  IADD3 R7, R33, 0x29, RZ ;  /* 0x0000002921077810 */ /* 0x000fe40007ffe0ff */
[C---:B------:R-:W-:Y:S02]  /*20b0*/  ISETP.GE.AND P2, PT, R34.reuse, R232, PT ;  /* 0x000000e82200720c */ /* 0x040fe40003f46270 */
[----:B------:R-:W-:Y:S02]  /*20c0*/  ISETP.GE.AND P4, PT, R34, R230, PT ;  /* 0x000000e62200720c */ /* 0x000fe40003f86270 */
[----:B------:R-:W-:-:S02]  /*20d0*/  FSEL R166, R30, -INF , !P0 ;  /* 0xff8000001ea67808 */ /* 0x000fc40004000000 */
[C---:B------:R-:W-:Y:S02]  /*20e0*/  ISETP.GE.AND P0, PT, R7.reuse, R232, PT ;  /* 0x000000e80700720c */ /* 0x040fe40003f06270 */
[----:B------:R-:W-:Y:S02]  /*20f0*/  FSEL R168, R28, -INF , !P2 ;  /* 0xff8000001ca87808 */ /* 0x000fe40005000000 */
[----:B------:R-:W-:Y:S02]  /*2100*/  FSEL R147, R68, -INF , !P4 ;  /* 0xff80000044937808 */ /* 0x000fe40006000000 */
[----:B------:R-:W-:Y:S02]  /*2110*/  ISETP.GE.AND P2, PT, R34, R206, PT ;  /* 0x000000ce2200720c */ /* 0x000fe40003f46270 */
[----:B------:R-:W-:Y:S02]  /*2120*/  ISETP.GE.AND P4, PT, R7, R231, PT ;  /* 0x000000e70700720c */ /* 0x000fe40003f86270 */
[----:B------:R-:W-:-:S02]  /*2130*/  IADD3 R28, R33, 0x30, RZ ;  /* 0x00000030211c7810 */ /* 0x000fc40007ffe0ff */
[----:B------:R-:W-:Y:S02]  /*2140*/  FSEL R167, R29, -INF , !P0 ;  /* 0xff8000001da77808 */ /* 0x000fe40004000000 */
[----:B------:R-:W-:Y:S02]  /*2150*/  ISETP.GE.AND P0, PT, R7, R206, PT ;  /* 0x000000ce0700720c */ /* 0x000fe40003f06270 */
[----:B------:R-:W-:Y:S02]  /*2160*/  FSEL R170, R70, -INF , !P2 ;  /* 0xff80000046aa7808 */ /* 0x000fe40005000000 */
[----:B------:R-:W-:Y:S02]  /*2170*/  FSEL R165, R31, -INF , !P4 ;  /* 0xff8000001fa57808 */ /* 0x000fe40006000000 */
[-C--:B------:R-:W-:Y:S02]  /*2180*/  ISETP.GE.AND P2, PT, R7, R230.reuse, PT ;  /* 0x000000e60700720c */ /* 0x080fe40003f46270 */
[----:B------:R-:W-:-:S02]  /*2190*/  ISETP.GE.AND P4, PT, R28, R230, PT ;  /* 0x000000e61c00720c */ /* 0x000fc40003f86270 */
[----:B------:R-:W-:Y:S02]  /*21a0*/  IADD3 R7, R33, 0x31, RZ ;  /* 0x0000003121077810 */ /* 0x000fe40007ffe0ff */
        /* <DEDUP_REMOVED lines=8> */
[----:B------:R-:W-:Y:S02]  /*2230*/  ISETP.GE.AND P2, PT, R28, R232, PT ;  /* 0x000000e81c00720c */ /* 0x000fe40003f46270 */
[----:B------:R-:W-:Y:S02]  /*2240*/  ISETP.GE.AND P4, PT, R33, R230, PT ;  /* 0x000000e62100720c */ /* 0x000fe40003f86270 */
[----:B------:R-:W-:-:S02]  /*2250*/  FSEL R141, R25, -INF , !P0 ;  /* 0xff800000198d7808 */ /* 0x000fc40004000000 */
[-C--:B------:R-:W-:Y:S02]  /*2260*/  ISETP.GE.AND P0, PT, R7, R206.reuse, PT ;  /* 0x000000ce0700720c */ /* 0x080fe40003f06270 */
[----:B------:R-:W-:Y:S01]  /*2270*/  FSEL R140, R24, -INF , !P2 ;  /* 0xff800000188c7808 */ /* 0x000fe20005000000 */
[----:B------:R-:W-:Y:S01]  /*2280*/  IMAD.WIDE.U32 R24, R211, -0x326172a9, RZ ;  /* 0xcd9e8d57d3187825 */ /* 0x000fe200078e00ff */
[----:B------:R-:W-:Y:S02]  /*2290*/  FSEL R96, R96, -INF , !P4 ;  /* 0xff80000060607808 */ /* 0x000fe40006000000 */
[----:B------:R-:W-:Y:S02]  /*22a0*/  FSEL R97, R97, -INF , !P3 ;  /* 0xff80000061617808 */ /* 0x000fe40005800000 */
[----:B------:R-:W-:Y:S02]  /*22b0*/  ISETP.GE.AND P2, PT, R28, R206, PT ;  /* 0x000000ce1c00720c */ /* 0x000fe40003f46270 */
[----:B------:R-:W-:-:S02]  /*22c0*/  FSEL R149, R23, -INF , !P0 ;  /* 0xff80000017957808 */ /* 0x000fc40004000000 */
[----:B------:R-:W-:Y:S02]  /*22d0*/  FMNMX.FTZ R23, R96, R97, !PT ;  /* 0x0000006160177209 */ /* 0x000fe40007810000 */
[----:B------:R-:W-:Y:S02]  /*22e0*/  FSEL R150, R22, -INF , !P2 ;  /* 0xff80000016967808 */ /* 0x000fe40005000000 */
[----:B------:R-:W-:Y:S02]  /*22f0*/  ISETP.GE.AND P2, PT, R7, R230, PT ;  /* 0x000000e60700720c */ /* 0x000fe40003f46270 */
[----:B------:R-:W-:Y:S02]  /*2300*/  IADD3 R7, R33, 0x38, RZ ;  /* 0x0000003821077810 */ /* 0x000fe40007ffe0ff */
[----:B------:R-:W-:Y:S02]  /*2310*/  FMNMX.FTZ R23, R5, R23, !PT ;  /* 0x0000001705177209 */ /* 0x000fe40007810000 */
[----:B------:R-:W-:-:S02]  /*2320*/  ISETP.GE.AND P0, PT, R33, R232, PT ;  /* 0x000000e82100720c */ /* 0x000fc40003f06270 */
[----:B------:R-:W-:Y:S02]  /*2330*/  FSEL R155, R21, -INF , !P2 ;  /* 0xff800000159b7808 */ /* 0x000fe40005000000 */
[----:B------:R-:W-:Y:S02]  /*2340*/  ISETP.GE.AND P2, PT, R7, R232, PT ;  /* 0x000000e80700720c */ /* 0x000fe40003f46270 */
[----:B------:R-:W-:Y:S02]  /*2350*/  FSEL R20, R67, -INF , !P5 ;  /* 0xff80000043147808 */ /* 0x000fe40006800000 */
[C---:B------:R-:W-:Y:S02]  /*2360*/  ISETP.GE.AND P4, PT, R7.reuse, R231, PT ;  /* 0x000000e70700720c */ /* 0x040fe40003f86270 */
[C---:B------:R-:W-:Y:S02]  /*2370*/  ISETP.GE.AND P3, PT, R7.reuse, R230, PT ;  /* 0x000000e60700720c */ /* 0x040fe40003f66270 */
[----:B------:R-:W-:-:S02]  /*2380*/  ISETP.GE.AND P5, PT, R7, R206, PT ;  /* 0x000000ce0700720c */ /* 0x000fc40003fa6270 */
[----:B------:R-:W-:Y:S02]  /*2390*/  FMNMX.FTZ R23, R6, R23, !PT ;  /* 0x0000001706177209 */ /* 0x000fe40007810000 */
[----:B------:R-:W-:Y:S02]  /*23a0*/  FSEL R22, R65, -INF , !P6 ;  /* 0xff80000041167808 */ /* 0x000fe40007000000 */
[----:B------:R-:W-:Y:S02]  /*23b0*/  FSEL R7, R64, -INF , !P0 ;  /* 0xff80000040077808 */ /* 0x000fe40004000000 */
[C---:B------:R-:W-:Y:S02]  /*23c0*/  ISETP.GE.AND P6, PT, R33.reuse, R231, PT ;  /* 0x000000e72100720c */ /* 0x040fe40003fc6270 */
[C---:B------:R-:W-:Y:S02]  /*23d0*/  ISETP.GE.AND P0, PT, R33.reuse, R206, PT ;  /* 0x000000ce2100720c */ /* 0x040fe40003f06270 */
[----:B------:R-:W-:-:S02]  /*23e0*/  IADD3 R33, R33, 0x39, RZ ;  /* 0x0000003921217810 */ /* 0x000fc40007ffe0ff */
[----:B------:R-:W-:Y:S02]  /*23f0*/  FSEL R144, R12, -INF , !P2 ;  /* 0xff8000000c907808 */ /* 0x000fe40005000000 */
[----:B------:R-:W-:Y:S02]  /*2400*/  FMNMX.FTZ R12, R76, R23, !PT ;  /* 0x000000174c0c7209 */ /* 0x000fe40007810000 */
[----:B------:R-:W-:Y:S02]  /*2410*/  FSEL R99, R99, -INF , !P1 ;  /* 0xff80000063637808 */ /* 0x000fe40004800000 */
[----:B------:R-:W-:Y:S02]  /*2420*/  ISETP.GE.AND P1, PT, R33, R232, PT ;  /* 0x000000e82100720c */ /* 0x000fe40003f26270 */
[----:B------:R-:W-:Y:S02]  /*2430*/  FMNMX.FTZ R12, R61, R12, !PT ;  /* 0x0000000c3d0c7209 */ /* 0x000fe40007810000 */
[----:B------:R-:W-:-:S02]  /*2440*/  FSEL R98, R98, -INF , !P0 ;  /* 0xff80000062627808 */ /* 0x000fc40004000000 */
[----:B------:R-:W-:Y:S02]  /*2450*/  FSEL R142, R13, -INF , !P1 ;  /* 0xff8000000d8e7808 */ /* 0x000fe40004800000 */
[----:B------:R-:W-:Y:S02]  /*2460*/  FMNMX.FTZ R13, R52, R12, !PT ;  /* 0x0000000c340d7209 */ /* 0x000fe40007810000 */
[----:B------:R-:W-:Y:S02]  /*2470*/  FMNMX.FTZ R12, R98, R99, !PT ;  /* 0x00000063620c7209 */ /* 0x000fe40007810000 */
[----:B------:R-:W-:Y:S02]  /*2480*/  FMNMX.FTZ R13, R11, R13, !PT ;  /* 0x0000000d0b0d7209 */ /* 0x000fe40007810000 */
[----:B------:R-:W-:Y:S02]  /*2490*/  FMNMX.FTZ R12, R62, R12, !PT ;  /* 0x0000000c3e0c7209 */ /* 0x000fe40007810000 */
[----:B------:R-:W-:Y:S01]  /*24a0*/  FSEL R21, R66, -INF , !P6 ;  /* 0xff80000042157808 */ /* 0x000fe20007000000 */
[----:B------:R-:W-:Y:S01]  /*24b0*/  IMAD.SHL.U32 R66, R32, 0x2, RZ ;  /* 0x0000000220427824 */ /* 0x000fe200078e00ff */
[----:B------:R-:W-:-:S02]  /*24c0*/  FMNMX.FTZ R12, R4, R12, !PT ;  /* 0x0000000c040c7209 */ /* 0x000fc40007810000 */
[----:B------:R-:W-:Y:S02]  /*24d0*/  ISETP.GE.AND P6, PT, R33, R230, PT ;  /* 0x000000e62100720c */ /* 0x000fe40003fc6270 */
[----:B------:R-:W-:Y:S02]  /*24e0*/  FMNMX.FTZ R12, R8, R12, !PT ;  /* 0x0000000c080c7209 */ /* 0x000fe40007810000 */
[----:B------:R-:W-:Y:S02]  /*24f0*/  FMNMX.FTZ R13, R143, R13, !PT ;  /* 0x0000000d8f0d7209 */ /* 0x000fe40007810000 */
[----:B------:R-:W-:Y:S02]  /*2500*/  FMNMX.FTZ R12, R53, R12, !PT ;  /* 0x0000000c350c7209 */ /* 0x000fe40007810000 */
[----:B------:R-:W-:Y:S02]  /*2510*/  FSEL R163, R16, -INF , !P3 ;  /* 0xff80000010a37808 */ /* 0x000fe40005800000 */
[----:B------:R-:W-:-:S02]  /*2520*/  FMNMX.FTZ R12, R10, R12, !PT ;  /* 0x0000000c0a0c7209 */ /* 0x000fc40007810000 */
[----:B------:R-:W-:Y:S02]  /*2530*/  FSEL R161, R17, -INF , !P6 ;  /* 0xff80000011a17808 */ /* 0x000fe40007000000 */
        /* <DEDUP_REMOVED lines=20> */
[----:B------:R-:W-:Y:S02]  /*2680*/  FSEL R65, R14, -INF , !P4 ;  /* 0xff8000000e417808 */ /* 0x000fe40006000000 */
[----:B------:R-:W-:Y:S02]  /*2690*/  FMNMX.FTZ R17, R163, R17, !PT ;  /* 0x00000011a3117209 */ /* 0x000fe40007810000 */
[----:B------:R-:W-:-:S02]  /*26a0*/  FMNMX.FTZ R16, R55, R16, !PT ;  /* 0x0000001037107209 */ /* 0x000fc40007810000 */
[----:B------:R-:W-:Y:S02]  /*26b0*/  ISETP.GE.AND P4, PT, R33, R206, PT ;  /* 0x000000ce2100720c */ /* 0x000fe40003f86270 */
[----:B------:R-:W-:Y:S02]  /*26c0*/  FSEL R151, R18, -INF , !P5 ;  /* 0xff80000012977808 */ /* 0x000fe40006800000 */
[----:B------:R-:W-:Y:S02]  /*26d0*/  FMNMX.FTZ R12, R149, R12, !PT ;  /* 0x0000000c950c7209 */ /* 0x000fe40007810000 */
[----:B------:R-:W-:Y:S02]  /*26e0*/  FMNMX.FTZ R135, R171, R135, !PT ;  /* 0x00000087ab877209 */ /* 0x000fe40007810000 */
[----:B------:R-:W-:Y:S02]  /*26f0*/  ISETP.GE.AND P2, PT, R33, R231, PT ;  /* 0x000000e72100720c */ /* 0x000fe40003f46270 */
[----:B------:R-:W-:-:S02]  /*2700*/  FMNMX.FTZ R17, R161, R17, !PT ;  /* 0x00000011a1117209 */ /* 0x000fc40007810000 */
[----:B------:R-:W-:Y:S02]  /*2710*/  FMNMX.FTZ R16, R57, R16, !PT ;  /* 0x0000001039107209 */ /* 0x000fe40007810000 */
[----:B------:R-:W-:Y:S02]  /*2720*/  FSEL R152, R19, -INF , !P4 ;  /* 0xff80000013987808 */ /* 0x000fe40006000000 */
[----:B------:R-:W-:Y:S02]  /*2730*/  FMNMX.FTZ R12, R151, R12, !PT ;  /* 0x0000000c970c7209 */ /* 0x000fe40007810000 */
[----:B------:R-:W-:Y:S02]  /*2740*/  FMNMX.FTZ R135, R172, R135, !PT ;  /* 0x00000087ac877209 */ /* 0x000fe40007810000 */
[----:B------:R-:W-:Y:S02]  /*2750*/  FSEL R64, R15, -INF , !P2 ;  /* 0xff8000000f407808 */ /* 0x000fe40005000000 */
[----:B------:R-:W-:Y:S01]  /*2760*/  FMNMX.FTZ R16, R160, R16, !PT ;  /* 0x00000010a0107209 */ /* 0x000fe20007810000 */
[----:B------:R-:W1:Y:S01]  /*2770*/  SHFL.BFLY PT, R15, R17, 0x2, 0x1f ;  /* 0x0c401f00110f7f89 */ /* 0x000e6200000e0000 */
[----:B------:R-:W-:-:S02]  /*2780*/  FMNMX.FTZ R12, R152, R12, !PT ;  /* 0x0000000c980c7209 */ /* 0x000fc40007810000 */
[----:B------:R-:W-:Y:S02]  /*2790*/  FMNMX.FTZ R135, R63, R135, !PT ;  /* 0x000000873f877209 */ /* 0x000fe40007810000 */
[----:B------:R-:W-:Y:S01]  /*27a0*/  FMNMX.FTZ R16, R159, R16, !PT ;  /* 0x000000109f107209 */ /* 0x000fe20007810000 */
[----:B------:R-:W2:Y:S01]  /*27b0*/  SHFL.BFLY PT, R18, R12, 0x2, 0x1f ;  /* 0x0c401f000c127f89 */ /* 0x000ea200000e0000 */
[----:B------:R-:W-:Y:S02]  /*27c0*/  FMNMX.FTZ R135, R164, R135, !PT ;  /* 0x00000087a4877209 */ /* 0x000fe40007810000 */
[----:B------:R-:W-:Y:S02]  /*27d0*/  IADD3 R139, R211, 0x4, RZ ;  /* 0x00000004d38b7810 */ /* 0x000fe40007ffe0ff */
[----:B------:R-:W-:Y:S02]  /*27e0*/  FMNMX.FTZ R16, R168, R16, !PT ;  /* 0x00000010a8107209 */ /* 0x000fe40007810000 */
[----:B------:R-:W-:Y:S01]  /*27f0*/  FMNMX.FTZ R135, R158, R135, !PT ;  /* 0x000000879e877209 */ /* 0x000fe20007810000 */
[----:B------:R-:W-:Y:S01]  /*2800*/  IMAD.WIDE.U32 R226, R139, -0x326172a9, RZ ;  /* 0xcd9e8d578be27825 */ /* 0x000fe200078e00ff */
[----:B------:R-:W-:-:S02]  /*2810*/  FMNMX.FTZ R13, R167, R16, !PT ;  /* 0x00000010a70d7209 */ /* 0x000fc40007810000 */
[----:B------:R-:W-:Y:S02]  /*2820*/  FMNMX.FTZ R135, R166, R135, !PT ;  /* 0x00000087a6877209 */ /* 0x000fe40007810000 */
[----:B------:R-:W-:Y:S02]  /*2830*/  FMNMX.FTZ R13, R140, R13, !PT ;  /* 0x0000000d8c0d7209 */ /* 0x000fe40007810000 */
[-C--:B------:R-:W-:Y:S02]  /*2840*/  LOP3.LUT R218, R25, R138.reuse, RZ, 0x3c, !PT ;  /* 0x0000008a19da7212 */ /* 0x080fe400078e3cff */
[----:B------:R-:W-:Y:S02]  /*2850*/  FMNMX.FTZ R135, R165, R135, !PT ;  /* 0x00000087a5877209 */ /* 0x000fe40007810000 */
[----:B------:R-:W-:Y:S01]  /*2860*/  LOP3.LUT R220, R227, R138, RZ, 0x3c, !PT ;  /* 0x0000008ae3dc7212 */ /* 0x000fe200078e3cff */
[----:B------:R-:W-:Y:S01]  /*2870*/  IMAD.WIDE.U32 R218, R218, -0x2daee0ad, RZ ;  /* 0xd2511f53dada7825 */ /* 0x000fe200078e00ff */
[----:B------:R-:W-:-:S02]  /*2880*/  FMNMX.FTZ R13, R141, R13, !PT ;  /* 0x0000000d8d0d7209 */ /* 0x000fc40007810000 */
[----:B------:R-:W-:Y:S01]  /*2890*/  FMNMX.FTZ R135, R59, R135, !PT ;  /* 0x000000873b877209 */ /* 0x000fe20007810000 */
[----:B------:R-:W-:Y:S01]  /*28a0*/  IMAD.WIDE.U32 R220, R220, -0x2daee0ad, RZ ;  /* 0xd2511f53dcdc7825 */ /* 0x000fe200078e00ff */
[----:B------:R-:W-:Y:S02]  /*28b0*/  LOP3.LUT R28, R229, UR15, R66, 0x96, !PT ;  /* 0x0000000fe51c7c12 */ /* 0x000fe4000f8e9642 */
[----:B------:R-:W-:Y:S02]  /*28c0*/  FMNMX.FTZ R13, R144, R13, !PT ;  /* 0x0000000d900d7209 */ /* 0x000fe40007810000 */
[----:B-1----:R-:W-:Y:S01]  /*28d0*/  FMNMX.FTZ R15, R17, R15, !PT ;  /* 0x0000000f110f7209 */ /* 0x002fe20007810000 */
[----:B------:R-:W-:Y:S01]  /*28e0*/  IMAD.WIDE.U32 R28, R28, -0x326172a9, RZ ;  /* 0xcd9e8d571c1c7825 */ /* 0x000fe200078e00ff */
[----:B------:R-:W-:Y:S02]  /*28f0*/  FMNMX.FTZ R135, R58, R135, !PT ;  /* 0x000000873a877209 */ /* 0x000fe40007810000 */
[--C-:B------:R-:W-:Y:S01]  /*2900*/  LOP3.LUT R216, R219, UR21, R228.reuse, 0x96, !PT ;  /* 0x00000015dbd87c12 */ /* 0x100fe2000f8e96e4 */
[----:B------:R-:W1:Y:S01]  /*2910*/  SHFL.BFLY PT, R134, R15, 0x1, 0x1f ;  /* 0x0c201f000f867f89 */ /* 0x000e6200000e0000 */
[----:B------:R-:W-:-:S02]  /*2920*/  LOP3.LUT R26, R221, UR21, R228, 0x96, !PT ;  /* 0x00000015dd1a7c12 */ /* 0x000fc4000f8e96e4 */
[----:B------:R-:W-:Y:S01]  /*2930*/  FMNMX.FTZ R13, R142, R13, !PT ;  /* 0x0000000d8e0d7209 */ /* 0x000fe20007810000 */
[----:B------:R-:W-:Y:S01]  /*2940*/  IMAD.WIDE.U32 R216, R216, -0x326172a9, RZ ;  /* 0xcd9e8d57d8d87825 */ /* 0x000fe200078e00ff */
[----:B------:R-:W-:Y:S02]  /*2950*/  FMNMX.FTZ R135, R65, R135, !PT ;  /* 0x0000008741877209 */ /* 0x000fe40007810000 */
[----:B--2---:R-:W-:Y:S01]  /*2960*/  FMNMX.FTZ R18, R12, R18, !PT ;  /* 0x000000120c127209 */ /* 0x004fe20007810000 */
[----:B------:R-:W-:Y:S01]  /*2970*/  IMAD.WIDE.U32 R26, R26, -0x326172a9, RZ ;  /* 0xcd9e8d571a1a7825 */ /* 0x000fe200078e00ff */
[----:B------:R-:W-:Y:S01]  /*2980*/  LOP3.LUT R19, R29, UR22, R24, 0x96, !PT ;  /* 0x000000161d137c12 */ /* 0x000fe2000f8e9618 */
[----:B------:R-:W2:Y:S01]  /*2990*/  SHFL.BFLY PT, R136, R13, 0x2, 0x1f ;  /* 0x0c401f000d887f89 */ /* 0x000ea200000e0000 */
[----:B------:R-:W-:Y:S02]  /*29a0*/  FMNMX.FTZ R135, R64, R135, !PT ;  /* 0x0000008740877209 */ /* 0x000fe40007810000 */
[----:B------:R-:W-:Y:S01]  /*29b0*/  LOP3.LUT R178, R217, UR20, R28, 0x96, !PT ;  /* 0x00000014d9b27c12 */ /* 0x000fe2000f8e961c */
[----:B------:R-:W3:Y:S01]  /*29c0*/  SHFL.BFLY PT, R133, R18, 0x1, 0x1f ;  /* 0x0c201f0012857f89 */ /* 0x000ee200000e0000 */
[----:B------:R-:W-:Y:S01]  /*29d0*/  IMAD.WIDE.U32 R176, R19, -0x2daee0ad, RZ ;  /* 0xd2511f5313b07825 */ /* 0x000fe200078e00ff */
[----:B------:R-:W-:-:S02]  /*29e0*/  LOP3.LUT R14, R29, UR22, R226, 0x96, !PT ;  /* 0x000000161d0e7c12 */ /* 0x000fc4000f8e96e2 */
[----:B------:R-:W-:Y:S01]  /*29f0*/  LOP3.LUT R28, R27, UR20, R28, 0x96, !PT ;  /* 0x000000141b1c7c12 */ /* 0x000fe2000f8e961c */
[----:B------:R-:W4:Y:S01]  /*2a00*/  SHFL.BFLY PT, R19, R135, 0x2, 0x1f ;  /* 0x0c401f0087137f89 */ /* 0x000f2200000e0000 */
[----:B------:R-:W-:Y:S01]  /*2a10*/  IMAD.WIDE.U32 R178, R178, -0x2daee0ad, RZ ;  /* 0xd2511f53b2b27825 */ /* 0x000fe200078e00ff */
[----:B------:R-:W-:-:S03]  /*2a20*/  LOP3.LUT R174, R177, UR19, R218, 0x96, !PT ;  /* 0x00000013b1ae7c12 */ /* 0x000fc6000f8e96da */
[----:B------:R-:W-:Y:S01]  /*2a30*/  IMAD.WIDE.U32 R16, R14, -0x2daee0ad, RZ ;  /* 0xd2511f530e107825 */ /* 0x000fe200078e00ff */
[----:B-1----:R-:W-:Y:S02]  /*2a40*/  FMNMX.FTZ R134, R15, R134, !PT ;  /* 0x000000860f867209 */ /* 0x002fe40007810000 */
[----:B------:R-:W-:Y:S01]  /*2a50*/  LOP3.LUT R176, R179, UR17, R176, 0x96, !PT ;  /* 0x00000011b3b07c12 */ /* 0x000fe2000f8e96b0 */
[----:B------:R-:W-:Y:S01]  /*2a60*/  IMAD.WIDE.U32 R28, R28, -0x2daee0ad, RZ ;  /* 0xd2511f531c1c7825 */ /* 0x000fe200078e00ff */
[----:B------:R-:W-:Y:S02]  /*2a70*/  LOP3.LUT R14, R17, UR19, R220, 0x96, !PT ;  /* 0x00000013110e7c12 */ /* 0x000fe4000f8e96dc */
[C---:B------:R-:W-:Y:S01]  /*2a80*/  FSETP.NEU.FTZ.AND P0, PT, R134.reuse, -INF , PT ;  /* 0xff8000008600780b */ /* 0x040fe20003f1d000 */
[----:B------:R-:W-:Y:S01]  /*2a90*/  FMUL.FTZ R162, R134, c[0x0][0x23c] ;  /* 0x00008f0086a27a20 */ /* 0x000fe20000410000 */
[----:B------:R-:W-:Y:S01]  /*2aa0*/  LOP3.LUT R16, R29, UR17, R16, 0x96, !PT ;  /* 0x000000111d107c12 */ /* 0x000fe2000f8e9610 */
[----:B------:R-:W-:Y:S01]  /*2ab0*/  IMAD.WIDE.U32 R30, R14, -0x326172a9, RZ ;  /* 0xcd9e8d570e1e7825 */ /* 0x000fe200078e00ff */
[----:B--2---:R-:W-:-:S02]  /*2ac0*/  FMNMX.FTZ R136, R13, R136, !PT ;  /* 0x000000880d887209 */ /* 0x004fc40007810000 */
[----:B------:R-:W-:Y:S01]  /*2ad0*/  FSEL R162, R162, RZ, P0 ;  /* 0x000000ffa2a27208 */ /* 0x000fe20000000000 */
[----:B------:R-:W-:Y:S01]  /*2ae0*/  IMAD.WIDE.U32 R16, R16, -0x326172a9, RZ ;  /* 0xcd9e8d5710107825 */ /* 0x000fe200078e00ff */
[----:B------:R-:W-:Y:S02]  /*2af0*/  LOP3.LUT R12, R31, UR18, R26, 0x96, !PT ;  /* 0x000000121f0c7c12 */ /* 0x000fe4000f8e961a */
[----:B---3--:R-:W-:Y:S01]  /*2b00*/  FMNMX.FTZ R133, R18, R133, !PT ;  /* 0x0000008512857209 */ /* 0x008fe20007810000 */
[----:B------:R-:W-:Y:S01]  /*2b10*/  IMAD.WIDE.U32 R174, R174, -0x326172a9, RZ ;  /* 0xcd9e8d57aeae7825 */ /* 0x000fe200078e00ff */
[----:B------:R-:W-:Y:S01]  /*2b20*/  LOP3.LUT R14, R17, UR16, R30, 0x96, !PT ;  /* 0x00000010110e7c12 */ /* 0x000fe2000f8e961e */
[----:B------:R-:W1:Y:S01]  /*2b30*/  SHFL.BFLY PT, R18, R136, 0x1, 0x1f ;  /* 0x0c201f0088127f89 */ /* 0x000e6200000e0000 */
[----:B----4-:R-:W-:Y:S01]  /*2b40*/  FMNMX.FTZ R135, R135, R19, !PT ;  /* 0x0000001387877209 */ /* 0x010fe20007810000 */
[----:B------:R-:W-:Y:S01]  /*2b50*/  IMAD.WIDE.U32 R30, R12, -0x2daee0ad, RZ ;  /* 0xd2511f530c1e7825 */ /* 0x000fe200078e00ff */
[----:B------:R-:W-:-:S03]  /*2b60*/  FSETP.NEU.FTZ.AND P0, PT, R133, -INF , PT ;  /* 0xff8000008500780b */ /* 0x000fc60003f1d000 */
[----:B------:R-:W-:Y:S01]  /*2b70*/  IMAD.WIDE.U32 R14, R14, -0x2daee0ad, RZ ;  /* 0xd2511f530e0e7825 */ /* 0x000fe200078e00ff */
[----:B------:R-:W2:Y:S01]  /*2b80*/  SHFL.BFLY PT, R0, R135, 0x1, 0x1f ;  /* 0x0c201f0087007f89 */ /* 0x000ea200000e0000 */
[----:B------:R-:W-:Y:S02]  /*2b90*/  LOP3.LUT R12, R31, UR9, R28, 0x96, !PT ;  /* 0x000000091f0c7c12 */ /* 0x000fe4000f8e961c */
[----:B------:R-:W-:Y:S01]  /*2ba0*/  FMUL.FTZ R153, R133, c[0x0][0x23c] ;  /* 0x00008f0085997a20 */ /* 0x000fe20000410000 */
[----:B------:R-:W-:Y:S01]  /*2bb0*/  LOP3.LUT R15, R15, UR4, R30, 0x96, !PT ;  /* 0x000000040f0f7c12 */ /* 0x000fe2000f8e961e */
[----:B------:R-:W-:-:S03]  /*2bc0*/  IMAD.WIDE.U32 R176, R176, -0x326172a9, RZ ;  /* 0xcd9e8d57b0b07825 */ /* 0x000fc600078e00ff */
[----:B------:R-:W-:Y:S01]  /*2bd0*/  FSEL R153, R153, RZ, P0 ;  /* 0x000000ff99997208 */ /* 0x000fe20000000000 */
[----:B------:R-:W-:Y:S01]  /*2be0*/  IMAD.WIDE.U32 R12, R12, -0x326172a9, RZ ;  /* 0xcd9e8d570c0c7825 */ /* 0x000fe200078e00ff */
[----:B------:R-:W-:-:S03]  /*2bf0*/  LOP3.LUT R174, R177, UR16, R174, 0x96, !PT ;  /* 0x00000010b1ae7c12 */ /* 0x000fc6000f8e96ae */
[----:B------:R-:W-:-:S04]  /*2c00*/  IMAD.WIDE.U32 R28, R15, -0x326172a9, RZ ;  /* 0xcd9e8d570f1c7825 */ /* 0x000fc800078e00ff */
[--C-:B------:R-:W-:Y:S01]  /*2c10*/  FFMA.FTZ R45, R98, c[0x0][0x23c], -R153.reuse ;  /* 0x00008f00622d7a23 */ /* 0x100fe20000010899 */
[----:B------:R-:W-:Y:S01]  /*2c20*/  LOP3.LUT R17, R29, UR24, R12, 0x96, !PT ;  /* 0x000000181d117c12 */ /* 0x000fe2000f8e960c */
[----:B------:R-:W-:Y:S01]  /*2c30*/  FFMA.FTZ R44, R99, c[0x0][0x23c], -R153 ;  /* 0x00008f00632c7a23 */ /* 0x000fe20000010899 */
[----:B------:R-:W-:Y:S01]  /*2c40*/  LOP3.LUT R15, R28, 0xffff, RZ, 0xc0, !PT ;  /* 0x0000ffff1c0f7812 */ /* 0x000fe200078ec0ff */
[--C-:B------:R-:W-:Y:S01]  /*2c50*/  FFMA.FTZ R35, R5, c[0x0][0x23c], -R162.reuse ;  /* 0x00008f0005237a23 */ /* 0x100fe200000108a2 */
[----:B------:R-:W-:Y:S01]  /*2c60*/  SHF.R.U32.HI R93, RZ, 0x10, R17 ;  /* 0x00000010ff5d7819 */ /* 0x000fe20000011611 */
[----:B------:R-:W-:Y:S01]  /*2c70*/  MUFU.EX2 R45, R45 ;  /* 0x0000002d002d7308 */ /* 0x000fe20000000800 */
[----:B------:R-:W-:Y:S01]  /*2c80*/  FFMA.FTZ R34, R6, c[0x0][0x23c], -R162 ;  /* 0x00008f0006227a23 */ /* 0x000fe200000108a2 */
[----:B------:R-:W-:Y:S01]  /*2c90*/  LOP3.LUT R25, R28, 0xff, RZ, 0xc0, !PT ;  /* 0x000000ff1c197812 */ /* 0x000fe200078ec0ff */
[----:B------:R-:W-:Y:S01]  /*2ca0*/  FFMA.FTZ R33, R62, c[0x0][0x23c], -R153 ;  /* 0x00008f003e217a23 */ /* 0x000fe20000010899 */
[--C-:B------:R-:W-:Y:S01]  /*2cb0*/  SHF.R.U32.HI R23, RZ, 0x10, R28.reuse ;  /* 0x00000010ff177819 */ /* 0x100fe2000001161c */
[----:B------:R-:W-:Y:S01]  /*2cc0*/  IMAD R62, R203, 0x10000, R203 ;  /* 0x00010000cb3e7824 */ /* 0x000fe200078e02cb */
[----:B------:R-:W-:Y:S01]  /*2cd0*/  SHF.R.U32.HI R5, RZ, 0x18, R28 ;  /* 0x00000018ff057819 */ /* 0x000fe2000001161c */
[----:B------:R-:W-:Y:S01]  /*2ce0*/  FFMA.FTZ R37, R4, c[0x0][0x23c], -R153 ;  /* 0x00008f0004257a23 */ /* 0x000fe20000010899 */
[----:B------:R-:W3:Y:S01]  /*2cf0*/  MUFU.EX2 R44, R44 ;  /* 0x0000002c002c7308 */ /* 0x000ee20000000800 */
[----:B------:R-:W-:Y:S01]  /*2d00*/  SHF.R.U32.HI R6, RZ, 0x8, R15 ;  /* 0x00000008ff067819 */ /* 0x000fe2000001160f */
[--C-:B------:R-:W-:Y:S01]  /*2d10*/  FFMA.FTZ R42, R96, c[0x0][0x23c], -R162.reuse ;  /* 0x00008f00602a7a23 */ /* 0x100fe200000108a2 */
[----:B------:R-:W-:Y:S01]  /*2d20*/  LOP3.LUT R28, R17, 0xffff, RZ, 0xc0, !PT ;  /* 0x0000ffff111c7812 */ /* 0x000fe200078ec0ff */
[----:B------:R-:W-:Y:S01]  /*2d30*/  FFMA.FTZ R41, R97, c[0x0][0x23c], -R162 ;  /* 0x00008f0061297a23 */ /* 0x000fe200000108a2 */
[----:B------:R-:W-:Y:S01]  /*2d40*/  LOP3.LUT R15, R17, 0xff, RZ, 0xc0, !PT ;  /* 0x000000ff110f7812 */ /* 0x000fe200078ec0ff */
[----:B------:R-:W-:Y:S01]  /*2d50*/  FFMA.FTZ R38, R10, c[0x0][0x23c], -R153 ;  /* 0x00008f000a267a23 */ /* 0x000fe20000010899 */
[----:B------:R-:W-:Y:S01]  /*2d60*/  LOP3.LUT R12, R175, UR18, R216, 0x96, !PT ;  /* 0x00000012af0c7c12 */ /* 0x000fe2000f8e96d8 */
[----:B------:R-:W-:Y:S01]  /*2d70*/  IMAD.WIDE.U32 R174, R174, -0x2daee0ad, RZ ;  /* 0xd2511f53aeae7825 */ /* 0x000fe200078e00ff */
[----:B-1----:R-:W-:Y:S01]  /*2d80*/  FMNMX.FTZ R136, R136, R18, !PT ;  /* 0x0000001288887209 */ /* 0x002fe20007810000 */
[----:B------:R-:W-:Y:S01]  /*2d90*/  MUFU.EX2 R35, R35 ;  /* 0x0000002300237308 */ /* 0x000fe20000000800 */
[----:B------:R-:W-:Y:S01]  /*2da0*/  SHF.R.U32.HI R17, RZ, 0x18, R17 ;  /* 0x00000018ff117819 */ /* 0x000fe20000011611 */
[----:B------:R-:W-:Y:S01]  /*2db0*/  IMAD.WIDE.U32 R18, R12, -0x2daee0ad, RZ ;  /* 0xd2511f530c127825 */ /* 0x000fe200078e00ff */
[----:B------:R-:W-:-:S02]  /*2dc0*/  LOP3.LUT R93, R93, 0xff, RZ, 0xc0, !PT ;  /* 0x000000ff5d5d7812 */ /* 0x000fc400078ec0ff */
[----:B--2---:R-:W-:Y:S01]  /*2dd0*/  FMNMX.FTZ R135, R135, R0, !PT ;  /* 0x0000000087877209 */ /* 0x004fe20007810000 */
[C---:B------:R-:W-:Y:S01]  /*2de0*/  FMUL.FTZ R146, R136.reuse, c[0x0][0x23c] ;  /* 0x00008f0088927a20 */ /* 0x040fe20000410000 */
[----:B------:R-:W-:Y:S01]  /*2df0*/  PRMT R93, R93, 0x5410, R17 ;  /* 0x000054105d5d7816 */ /* 0x000fe20000000011 */
[----:B------:R-:W1:Y:S01]  /*2e00*/  MUFU.EX2 R34, R34 ;  /* 0x0000002200227308 */ /* 0x000e620000000800 */
[----:B------:R-:W-:Y:S01]  /*2e10*/  FSETP.NEU.FTZ.AND P0, PT, R136, -INF , PT ;  /* 0xff8000008800780b */ /* 0x000fe20003f1d000 */
[----:B------:R-:W-:Y:S01]  /*2e20*/  FMUL.FTZ R67, R135, c[0x0][0x23c] ;  /* 0x00008f0087437a20 */ /* 0x000fe20000410000 */
[----:B---3--:R-:W-:Y:S01]  /*2e30*/  F2FP.PACK_AB R2, R44, R45 ;  /* 0x0000002d2c02723e */ /* 0x008fe200000000ff */
[----:B------:R-:W-:Y:S01]  /*2e40*/  HSET2.LE.AND R93, R93, R62, PT ;  /* 0x0000003e5d5d7233 */ /* 0x000fe20003803000 */
[----:B------:R-:W-:Y:S01]  /*2e50*/  FSEL R146, R146, RZ, P0 ;  /* 0x000000ff92927208 */ /* 0x000fe20000000000 */
[----:B------:R-:W-:Y:S01]  /*2e60*/  FFMA.FTZ R43, R9, c[0x0][0x23c], -R153 ;  /* 0x00008f00092b7a23 */ /* 0x000fe20000010899 */
[----:B------:R-:W-:Y:S01]  /*2e70*/  LOP3.LUT R178, R19, UR9, R178, 0x96, !PT ;  /* 0x0000000913b27c12 */ /* 0x000fe2000f8e96b2 */
[----:B------:R-:W-:Y:S01]  /*2e80*/  MUFU.EX2 R33, R33 ;  /* 0x0000002100217308 */ /* 0x000fe20000000800 */
[----:B------:R-:W-:Y:S01]  /*2e90*/  LOP3.LUT R0, R175, UR4, R18, 0x96, !PT ;  /* 0x00000004af007c12 */ /* 0x000fe2000f8e9612 */
[----:B------:R-:W-:Y:S01]  /*2ea0*/  FFMA.FTZ R51, R7, c[0x0][0x23c], -R146 ;  /* 0x00008f0007337a23 */ /* 0x000fe20000010892 */
[----:B------:R-:W-:Y:S01]  /*2eb0*/  FSETP.NEU.FTZ.AND P0, PT, R135, -INF , PT ;  /* 0xff8000008700780b */ /* 0x000fe20003f1d000 */
[----:B------:R-:W-:Y:S01]  /*2ec0*/  IMAD.WIDE.U32 R178, R178, -0x326172a9, RZ ;  /* 0xcd9e8d57b2b27825 */ /* 0x000fe200078e00ff */
[----:B------:R-:W-:-:S02]  /*2ed0*/  LOP3.LUT R93, R93, R2, RZ, 0xc0, !PT ;  /* 0x000000025d5d7212 */ /* 0x000fc400078ec0ff */
[----:B------:R-:W-:Y:S01]  /*2ee0*/  FSEL R67, R67, RZ, P0 ;  /* 0x000000ff43437208 */ /* 0x000fe20000000000 */
[----:B------:R-:W-:Y:S01]  /*2ef0*/  IMAD.WIDE.U32 R2, R0, -0x326172a9, RZ ;  /* 0xcd9e8d5700027825 */ /* 0x000fe200078e00ff */
[----:B------:R-:W2:Y:S01]  /*2f00*/  MUFU.EX2 R37, R37 ;  /* 0x0000002500257308 */ /* 0x000ea20000000800 */
[----:B------:R-:W-:Y:S02]  /*2f10*/  LOP3.LUT R12, R13, UR7, R16, 0x96, !PT ;  /* 0x000000070d0c7c12 */ /* 0x000fe4000f8e9610 */
[----:B------:R-:W-:Y:S01]  /*2f20*/  FFMA.FTZ R50, R22, c[0x0][0x23c], -R146 ;  /* 0x00008f0016327a23 */ /* 0x000fe20000010892 */
[----:B------:R-:W-:Y:S01]  /*2f30*/  LOP3.LUT R13, R3, UR24, R178, 0x96, !PT ;  /* 0x00000018030d7c12 */ /* 0x000fe2000f8e96b2 */
[--C-:B------:R-:W-:Y:S01]  /*2f40*/  FFMA.FTZ R46, R73, c[0x0][0x23c], -R67.reuse ;  /* 0x00008f00492e7a23 */ /* 0x100fe20000010843 */
[----:B------:R-:W-:Y:S01]  /*2f50*/  LOP3.LUT R23, R23, 0xff, RZ, 0xc0, !PT ;  /* 0x000000ff17177812 */ /* 0x000fe200078ec0ff */
[--C-:B------:R-:W-:Y:S01]  /*2f60*/  FFMA.FTZ R39, R72, c[0x0][0x23c], -R67.reuse ;  /* 0x00008f0048277a23 */ /* 0x100fe20000010843 */
[----:B------:R-:W-:Y:S01]  /*2f70*/  MUFU.EX2 R51, R51 ;  /* 0x0000003300337308 */ /* 0x000fe20000000800 */
[----:B------:R-:W-:Y:S01]  /*2f80*/  LOP3.LUT R0, R13, 0xffff, RZ, 0xc0, !PT ;  /* 0x0000ffff0d007812 */ /* 0x000fe200078ec0ff */
[--C-:B------:R-:W-:Y:S01]  /*2f90*/  FFMA.FTZ R48, R21, c[0x0][0x23c], -R67.reuse ;  /* 0x00008f0015307a23 */ /* 0x100fe20000010843 */
[----:B------:R-:W-:Y:S01]  /*2fa0*/  PRMT R6, R25, 0x5410, R6 ;  /* 0x0000541019067816 */ /* 0x000fe20000000006 */
[----:B------:R-:W-:Y:S01]  /*2fb0*/  FFMA.FTZ R47, R20, c[0x0][0x23c], -R67 ;  /* 0x00008f00142f7a23 */ /* 0x000fe20000010843 */
[----:B------:R-:W-:Y:S01]  /*2fc0*/  PRMT R5, R23, 0x5410, R5 ;  /* 0x0000541017057816 */ /* 0x000fe20000000005 */
[----:B------:R-:W-:Y:S01]  /*2fd0*/  FFMA.FTZ R49, R75, c[0x0][0x23c], -R146 ;  /* 0x00008f004b317a23 */ /* 0x000fe20000010892 */
[----:B------:R-:W-:Y:S01]  /*2fe0*/  SHF.R.U32.HI R99, RZ, 0x10, R2 ;  /* 0x00000010ff637819 */ /* 0x000fe20000011602 */
[----:B------:R-:W3:Y:S01]  /*2ff0*/  MUFU.EX2 R50, R50 ;  /* 0x0000003200327308 */ /* 0x000ee20000000800 */
[----:B------:R-:W-:Y:S01]  /*3000*/  LOP3.LUT R96, R13, 0xff, RZ, 0xc0, !PT ;  /* 0x000000ff0d607812 */ /* 0x000fe200078ec0ff */
[----:B------:R-:W-:Y:S01]  /*3010*/  FFMA.FTZ R40, R74, c[0x0][0x23c], -R146 ;  /* 0x00008f004a287a23 */ /* 0x000fe20000010892 */
[----:B------:R-:W-:Y:S01]  /*3020*/  SHF.R.U32.HI R0, RZ, 0x8, R0 ;  /* 0x00000008ff007819 */ /* 0x000fe20000011600 */
[--C-:B------:R-:W-:Y:S01]  /*3030*/  HSET2.LE.AND R6, R6, R62.reuse, PT ;  /* 0x0000003e06067233 */ /* 0x100fe20003803000 */
[----:B------:R-:W-:Y:S01]  /*3040*/  SHF.R.U32.HI R97, RZ, 0x10, R13 ;  /* 0x00000010ff617819 */ /* 0x000fe2000001160d */
[--C-:B------:R-:W-:Y:S01]  /*3050*/  HSET2.LE.AND R5, R5, R62.reuse, PT ;  /* 0x0000003e05057233 */ /* 0x100fe20003803000 */
[C---:B------:R-:W-:Y:S01]  /*3060*/  LOP3.LUT R3, R2.reuse, 0xffff, RZ, 0xc0, !PT ;  /* 0x0000ffff02037812 */ /* 0x040fe200078ec0ff */
[----:B------:R-:W-:Y:S01]  /*3070*/  MUFU.EX2 R46, R46 ;  /* 0x0000002e002e7308 */ /* 0x000fe20000000800 */
[----:B------:R-:W-:Y:S01]  /*3080*/  LOP3.LUT R98, R2, 0xff, RZ, 0xc0, !PT ;  /* 0x000000ff02627812 */ /* 0x000fe200078ec0ff */
[----:B------:R-:W-:Y:S01]  /*3090*/  FFMA.FTZ R36, R11, c[0x0][0x23c], -R162 ;  /* 0x00008f000b247a23 */ /* 0x000fe200000108a2 */
[----:B-1----:R-:W-:Y:S01]  /*30a0*/  F2FP.PACK_AB R94, R34, R35 ;  /* 0x00000023225e723e */ /* 0x002fe200000000ff */
[----:B------:R-:W-:Y:S01]  /*30b0*/  FFMA.FTZ R53, R53, c[0x0][0x23c], -R153 ;  /* 0x00008f0035357a23 */ /* 0x000fe20000010899 */
[----:B--2---:R-:W-:Y:S01]  /*30c0*/  F2FP.PACK_AB R95, R37, R33 ;  /* 0x00000021255f723e */ /* 0x004fe200000000ff */
[----:B------:R-:W-:Y:S01]  /*30d0*/  LDSM.16.MT88.4 R16, [R187+0x6800] ;  /* 0x00680000bb10783b */ /* 0x000fe20000004200 */
[----:B------:R-:W-:Y:S01]  /*30e0*/  SHF.R.U32.HI R2, RZ, 0x18, R2 ;  /* 0x00000018ff027819 */ /* 0x000fe20000011602 */
[----:B------:R-:W1:Y:S01]  /*30f0*/  MUFU.EX2 R39, R39 ;  /* 0x0000002700277308 */ /* 0x000e620000000800 */
[----:B------:R-:W-:Y:S01]  /*3100*/  LOP3.LUT R99, R99, 0xff, RZ, 0xc0, !PT ;  /* 0x000000ff63637812 */ /* 0x000fe200078ec0ff */
[----:B------:R-:W-:Y:S01]  /*3110*/  FFMA.FTZ R55, R55, c[0x0][0x23c], -R146 ;  /* 0x00008f0037377a23 */ /* 0x000fe20000010892 */
[----:B------:R-:W-:Y:S01]  /*3120*/  PRMT R96, R96, 0x5410, R0 ;  /* 0x0000541060607816 */ /* 0x000fe20000000000 */
[--C-:B------:R-:W-:Y:S01]  /*3130*/  FFMA.FTZ R57, R57, c[0x0][0x23c], -R146.reuse ;  /* 0x00008f0039397a23 */ /* 0x100fe20000010892 */
[----:B------:R-:W-:Y:S01]  /*3140*/  SHF.R.U32.HI R13, RZ, 0x18, R13 ;  /* 0x00000018ff0d7819 */ /* 0x000fe2000001160d */
[--C-:B------:R-:W-:Y:S01]  /*3150*/  FFMA.FTZ R56, R56, c[0x0][0x23c], -R146.reuse ;  /* 0x00008f0038387a23 */ /* 0x100fe20000010892 */
[----:B------:R-:W-:Y:S01]  /*3160*/  LOP3.LUT R97, R97, 0xff, RZ, 0xc0, !PT ;  /* 0x000000ff61617812 */ /* 0x000fe200078ec0ff */
[----:B------:R-:W-:Y:S01]  /*3170*/  MUFU.EX2 R48, R48 ;  /* 0x0000003000307308 */ /* 0x000fe20000000800 */
[----:B------:R-:W-:Y:S01]  /*3180*/  LOP3.LUT R94, R6, R94, RZ, 0xc0, !PT ;  /* 0x0000005e065e7212 */ /* 0x000fe200078ec0ff */
[--C-:B------:R-:W-:Y:S01]  /*3190*/  HSET2.LE.AND R96, R96, R62.reuse, PT ;  /* 0x0000003e60607233 */ /* 0x100fe20003803000 */
[----:B------:R-:W-:Y:S01]  /*31a0*/  LOP3.LUT R95, R5, R95, RZ, 0xc0, !PT ;  /* 0x0000005f055f7212 */ /* 0x000fe200078ec0ff */
[----:B------:R-:W-:Y:S01]  /*31b0*/  FFMA.FTZ R54, R54, c[0x0][0x23c], -R146 ;  /* 0x00008f0036367a23 */ /* 0x000fe20000010892 */
[----:B------:R-:W-:Y:S01]  /*31c0*/  PRMT R99, R99, 0x5410, R2 ;  /* 0x0000541063637816 */ /* 0x000fe20000000002 */
[----:B------:R-:W2:Y:S01]  /*31d0*/  LDSM.16.MT88.4 R4, [R184+0x6000] ;  /* 0x00600000b804783b */ /* 0x000ea20000004200 */
[----:B------:R-:W-:Y:S01]  /*31e0*/  PRMT R97, R97, 0x5410, R13 ;  /* 0x0000541061617816 */ /* 0x000fe2000000000d */
[----:B------:R-:W4:Y:S01]  /*31f0*/  MUFU.EX2 R47, R47 ;  /* 0x0000002f002f7308 */ /* 0x000f220000000800 */
[----:B---3--:R-:W-:Y:S01]  /*3200*/  F2FP.PACK_AB R13, R50, R51 ;  /* 0x00000033320d723e */ /* 0x008fe200000000ff */
[--C-:B------:R-:W-:Y:S01]  /*3210*/  HSET2.LE.AND R99, R99, R62.reuse, PT ;  /* 0x0000003e63637233 */ /* 0x100fe20003803000 */
[----:B------:R-:W-:Y:S01]  /*3220*/  SHF.R.U32.HI R3, RZ, 0x8, R3 ;  /* 0x00000008ff037819 */ /* 0x000fe20000011603 */
[----:B------:R-:W-:Y:S01]  /*3230*/  HSET2.LE.AND R97, R97, R62, PT ;  /* 0x0000003e61617233 */ /* 0x000fe20003803000 */
[----:B-1----:R-:W-:Y:S01]  /*3240*/  F2FP.PACK_AB R0, R39, R46 ;  /* 0x0000002e2700723e */ /* 0x002fe200000000ff */
[----:B------:R-:W-:Y:S01]  /*3250*/  FFMA.FTZ R63, R63, c[0x0][0x23c], -R67 ;  /* 0x00008f003f3f7a23 */ /* 0x000fe20000010843 */
[----:B------:R-:W-:Y:S01]  /*3260*/  LOP3.LUT R96, R96, R13, RZ, 0xc0, !PT ;  /* 0x0000000d60607212 */ /* 0x000fe200078ec0ff */
[----:B------:R-:W-:Y:S01]  /*3270*/  MUFU.EX2 R49, R49 ;  /* 0x0000003100317308 */ /* 0x000fe20000000800 */
[----:B------:R-:W-:Y:S01]  /*3280*/  IMAD.WIDE.U32 R12, R12, -0x2daee0ad, RZ ;  /* 0xd2511f530c0c7825 */ /* 0x000fe200078e00ff */
[----:B------:R-:W-:-:S02]  /*3290*/  PRMT R98, R98, 0x5410, R3 ;  /* 0x0000541062627816 */ /* 0x000fc40000000003 */
[----:B------:R-:W-:Y:S01]  /*32a0*/  LOP3.LUT R99, R99, R0, RZ, 0xc0, !PT ;  /* 0x0000000063637212 */ /* 0x000fe200078ec0ff */
[----:B------:R-:W-:Y:S01]  /*32b0*/  FFMA.FTZ R3, R76, c[0x0][0x23c], -R162 ;  /* 0x00008f004c037a23 */ /* 0x000fe200000108a2 */
[----:B------:R-:W-:Y:S01]  /*32c0*/  SHF.R.U32.HI R10, RZ, 0x10, R12 ;  /* 0x00000010ff0a7819 */ /* 0x000fe2000001160c */
[--C-:B------:R-:W-:Y:S01]  /*32d0*/  HSET2.LE.AND R98, R98, R62.reuse, PT ;  /* 0x0000003e62627233 */ /* 0x100fe20003803000 */
[----:B------:R-:W1:Y:S01]  /*32e0*/  MUFU.EX2 R40, R40 ;  /* 0x0000002800287308 */ /* 0x000e620000000800 */
[----:B----4-:R-:W-:Y:S01]  /*32f0*/  F2FP.PACK_AB R0, R47, R48 ;  /* 0x000000302f00723e */ /* 0x010fe200000000ff */
[--C-:B------:R-:W-:Y:S01]  /*3300*/  FFMA.FTZ R154, R154, c[0x0][0x23c], -R153.reuse ;  /* 0x00008f009a9a7a23 */ /* 0x100fe20000010899 */
[----:B------:R-:W-:Y:S01]  /*3310*/  SHF.R.U32.HI R28, RZ, 0x8, R28 ;  /* 0x00000008ff1c7819 */ /* 0x000fe2000001161c */
[--C-:B------:R-:W-:Y:S01]  /*3320*/  FFMA.FTZ R157, R157, c[0x0][0x23c], -R153.reuse ;  /* 0x00008f009d9d7a23 */ /* 0x100fe20000010899 */
[----:B------:R-:W-:Y:S01]  /*3330*/  LOP3.LUT R97, R97, R0, RZ, 0xc0, !PT ;  /* 0x0000000061617212 */ /* 0x000fe200078ec0ff */
[----:B------:R-:W-:Y:S01]  /*3340*/  FFMA.FTZ R0, R52, c[0x0][0x23c], -R162 ;  /* 0x00008f0034007a23 */ /* 0x000fe200000108a2 */
[----:B------:R-:W-:Y:S01]  /*3350*/  LOP3.LUT R11, R12, 0xffff, RZ, 0xc0, !PT ;  /* 0x0000ffff0c0b7812 */ /* 0x000fe200078ec0ff */
[----:B------:R-:W-:Y:S01]  /*3360*/  MUFU.EX2 R38, R38 ;  /* 0x0000002600267308 */ /* 0x000fe20000000800 */
[----:B------:R-:W-:Y:S01]  /*3370*/  SHF.R.U32.HI R23, RZ, 0x18, R12 ;  /* 0x00000018ff177819 */ /* 0x000fe2000001160c */
[--C-:B------:R-:W-:Y:S01]  /*3380*/  FFMA.FTZ R52, R8, c[0x0][0x23c], -R153.reuse ;  /* 0x00008f0008347a23 */ /* 0x100fe20000010899 */
[----:B------:R-:W-:Y:S01]  /*3390*/  LOP3.LUT R10, R10, 0xff, RZ, 0xc0, !PT ;  /* 0x000000ff0a0a7812 */ /* 0x000fe200078ec0ff */
[----:B------:R-:W-:Y:S01]  /*33a0*/  FFMA.FTZ R170, R170, c[0x0][0x23c], -R153 ;  /* 0x00008f00aaaa7a23 */ /* 0x000fe20000010899 */
[----:B------:R-:W-:Y:S01]  /*33b0*/  LOP3.LUT R29, R13, UR23, R14, 0x96, !PT ;  /* 0x000000170d1d7c12 */ /* 0x000fe2000f8e960e */
[----:B------:R-:W-:Y:S01]  /*33c0*/  FFMA.FTZ R147, R147, c[0x0][0x23c], -R162 ;  /* 0x00008f0093937a23 */ /* 0x000fe200000108a2 */
[----:B------:R-:W-:Y:S01]  /*33d0*/  PRMT R15, R15, 0x5410, R28 ;  /* 0x000054100f0f7816 */ /* 0x000fe2000000001c */
[----:B------:R-:W3:Y:S01]  /*33e0*/  MUFU.EX2 R43, R43 ;  /* 0x0000002b002b7308 */ /* 0x000ee20000000800 */
[----:B-1----:R-:W-:Y:S01]  /*33f0*/  F2FP.PACK_AB R2, R40, R49 ;  /* 0x000000312802723e */ /* 0x002fe200000000ff */
[--C-:B------:R-:W-:Y:S01]  /*3400*/  FFMA.FTZ R148, R148, c[0x0][0x23c], -R162.reuse ;  /* 0x00008f0094947a23 */ /* 0x100fe200000108a2 */
[----:B------:R-:W-:Y:S01]  /*3410*/  LOP3.LUT R21, R12, 0xff, RZ, 0xc0, !PT ;  /* 0x000000ff0c157812 */ /* 0x000fe200078ec0ff */
[--C-:B------:R-:W-:Y:S01]  /*3420*/  HSET2.LE.AND R15, R15, R62.reuse, PT ;  /* 0x0000003e0f0f7233 */ /* 0x100fe20003803000 */
[----:B------:R-:W-:Y:S01]  /*3430*/  LOP3.LUT R98, R98, R2, RZ, 0xc0, !PT ;  /* 0x0000000262627212 */ /* 0x000fe200078ec0ff */
[--C-:B------:R-:W-:Y:S01]  /*3440*/  FFMA.FTZ R2, R61, c[0x0][0x23c], -R162.reuse ;  /* 0x00008f003d027a23 */ /* 0x100fe200000108a2 */
[----:B------:R-:W-:Y:S01]  /*3450*/  SHF.R.U32.HI R11, RZ, 0x8, R11 ;  /* 0x00000008ff0b7819 */ /* 0x000fe2000001160b */
[----:B------:R-:W-:Y:S01]  /*3460*/  MUFU.EX2 R42, R42 ;  /* 0x0000002a002a7308 */ /* 0x000fe20000000800 */
[----:B------:R-:W-:Y:S01]  /*3470*/  PRMT R23, R10, 0x5410, R23 ;  /* 0x000054100a177816 */ /* 0x000fe20000000017 */
[----:B------:R-:W-:Y:S01]  /*3480*/  FFMA.FTZ R61, R60, c[0x0][0x23c], -R67 ;  /* 0x00008f003c3d7a23 */ /* 0x000fe20000010843 */
[----:B------:R-:W-:Y:S01]  /*3490*/  LOP3.LUT R9, R29, 0xffff, RZ, 0xc0, !PT ;  /* 0x0000ffff1d097812 */ /* 0x000fe200078ec0ff */
[C---:B------:R-:W-:Y:S01]  /*34a0*/  HMMA.16816.F32 R128, R96.reuse, R116, RZ ;  /* 0x000000746080723c */ /* 0x040fe200000018ff */
[----:B------:R-:W-:Y:S01]  /*34b0*/  SHF.R.U32.HI R28, RZ, 0x10, R29 ;  /* 0x00000010ff1c7819 */ /* 0x000fe2000001161d */
[--C-:B------:R-:W-:Y:S01]  /*34c0*/  HSET2.LE.AND R23, R23, R62.reuse, PT ;  /* 0x0000003e17177233 */ /* 0x100fe20003803000 */
[----:B------:R-:W-:Y:S01]  /*34d0*/  PRMT R21, R21, 0x5410, R11 ;  /* 0x0000541015157816 */ /* 0x000fe2000000000b */
[----:B------:R-:W1:Y:S01]  /*34e0*/  MUFU.EX2 R41, R41 ;  /* 0x0000002900297308 */ /* 0x000e620000000800 */
[----:B------:R-:W-:Y:S01]  /*34f0*/  LOP3.LUT R20, R29, 0xff, RZ, 0xc0, !PT ;  /* 0x000000ff1d147812 */ /* 0x000fe200078ec0ff */
[----:B------:R-:W-:Y:S01]  /*3500*/  FFMA.FTZ R60, R172, c[0x0][0x23c], -R67 ;  /* 0x00008f00ac3c7a23 */ /* 0x000fe20000010843 */
[----:B------:R-:W-:Y:S01]  /*3510*/  SHF.R.U32.HI R9, RZ, 0x8, R9 ;  /* 0x00000008ff097819 */ /* 0x000fe20000011609 */
[--C-:B------:R-:W-:Y:S01]  /*3520*/  HSET2.LE.AND R22, R21, R62.reuse, PT ;  /* 0x0000003e15167233 */ /* 0x100fe20003803000 */
[----:B------:R-:W-:Y:S01]  /*3530*/  SHF.R.U32.HI R29, RZ, 0x18, R29 ;  /* 0x00000018ff1d7819 */ /* 0x000fe2000001161d */
[C---:B------:R-:W-:Y:S01]  /*3540*/  HMMA.16816.F32 R112, R96.reuse, R108, RZ ;  /* 0x0000006c6070723c */ /* 0x040fe200000018ff */
[----:B------:R-:W-:Y:S01]  /*3550*/  LOP3.LUT R28, R28, 0xff, RZ, 0xc0, !PT ;  /* 0x000000ff1c1c7812 */ /* 0x000fe200078ec0ff */
[----:B------:R-:W-:Y:S01]  /*3560*/  MUFU.EX2 R0, R0 ;  /* 0x0000000000007308 */ /* 0x000fe20000000800 */
[----:B---3--:R-:W-:Y:S01]  /*3570*/  F2FP.PACK_AB R30, R43, R38 ;  /* 0x000000262b1e723e */ /* 0x008fe200000000ff */
[--C-:B------:R-:W-:Y:S01]  /*3580*/  FFMA.FTZ R143, R143, c[0x0][0x23c], -R162.reuse ;  /* 0x00008f008f8f7a23 */ /* 0x100fe200000108a2 */
[----:B------:R-:W-:Y:S01]  /*3590*/  PRMT R20, R20, 0x5410, R9 ;  /* 0x0000541014147816 */ /* 0x000fe20000000009 */
[----:B------:R-:W-:Y:S01]  /*35a0*/  FFMA.FTZ R145, R145, c[0x0][0x23c], -R162 ;  /* 0x00008f0091917a23 */ /* 0x000fe200000108a2 */
[----:B------:R-:W-:Y:S01]  /*35b0*/  PRMT R21, R28, 0x5410, R29 ;  /* 0x000054101c157816 */ /* 0x000fe2000000001d */
[----:B------:R-:W-:Y:S01]  /*35c0*/  LDSM.16.MT88.4 R8, [R185+0x6800] ;  /* 0x00680000b908783b */ /* 0x000fe20000004200 */
[----:B------:R-:W-:Y:S01]  /*35d0*/  LOP3.LUT R23, R23, R30, RZ, 0xc0, !PT ;  /* 0x0000001e17177212 */ /* 0x000fe200078ec0ff */
[----:B------:R-:W3:Y:S01]  /*35e0*/  MUFU.EX2 R36, R36 ;  /* 0x0000002400247308 */ /* 0x000ee20000000800 */
[----:B-1----:R-:W-:Y:S01]  /*35f0*/  F2FP.PACK_AB R92, R41, R42 ;  /* 0x0000002a295c723e */ /* 0x002fe200000000ff */
[----:B------:R-:W-:Y:S01]  /*3600*/  LDSM.16.MT88.4 R28, [R184+0x6800] ;  /* 0x00680000b81c783b */ /* 0x000fe20000004200 */
[----:B------:R-:W-:Y:S01]  /*3610*/  LOP3.LUT R176, R179, UR7, R176, 0x96, !PT ;  /* 0x00000007b3b07c12 */ /* 0x000fe2000f8e96b0 */
[----:B------:R-:W-:Y:S01]  /*3620*/  HMMA.16816.F32 R76, R96, R84, RZ ;  /* 0x00000054604c723c */ /* 0x000fe200000018ff */
[----:B------:R-:W-:Y:S01]  /*3630*/  LOP3.LUT R92, R15, R92, RZ, 0xc0, !PT ;  /* 0x0000005c0f5c7212 */ /* 0x000fe200078ec0ff */
[--C-:B------:R-:W-:Y:S01]  /*3640*/  HSET2.LE.AND R20, R20, R62.reuse, PT ;  /* 0x0000003e14147233 */ /* 0x100fe20003803000 */
[----:B------:R-:W1:Y:S01]  /*3650*/  LDSM.16.MT88.4 R12, [R186+0x6800] ;  /* 0x00680000ba0c783b */ /* 0x000e620000004200 */
[----:B------:R-:W4:Y:S01]  /*3660*/  MUFU.EX2 R3, R3 ;  /* 0x0000000300037308 */ /* 0x000f220000000800 */
[----:B------:R-:W-:Y:S01]  /*3670*/  IMAD.WIDE.U32 R176, R176, -0x2daee0ad, RZ ;  /* 0xd2511f53b0b07825 */ /* 0x000fe200078e00ff */
[----:B------:R-:W-:Y:S01]  /*3680*/  HSET2.LE.AND R21, R21, R62, PT ;  /* 0x0000003e15157233 */ /* 0x000fe20003803000 */
[----:B------:R-:W-:Y:S01]  /*3690*/  ISETP.GE.AND P0, PT, R132, 0x2, PT ;  /* 0x000000028400780c */ /* 0x000fe20003f06270 */
[----:B------:R-:W-:Y:S01]  /*36a0*/  HMMA.16816.F32 R124, R92, R116, RZ ;  /* 0x000000745c7c723c */ /* 0x000fe200000018ff */
[----:B------:R-:W-:-:S02]  /*36b0*/  FFMA.FTZ R166, R166, c[0x0][0x23c], -R67 ;  /* 0x00008f00a6a67a23 */ /* 0x000fc40000010843 */
[--C-:B------:R-:W-:Y:S01]  /*36c0*/  FFMA.FTZ R165, R165, c[0x0][0x23c], -R67.reuse ;  /* 0x00008f00a5a57a23 */ /* 0x100fe20000010843 */
[----:B------:R-:W-:Y:S01]  /*36d0*/  MUFU.EX2 R2, R2 ;  /* 0x0000000200027308 */ /* 0x000fe20000000800 */
[----:B---3--:R-:W-:Y:S01]  /*36e0*/  F2FP.PACK_AB R25, R36, R0 ;  /* 0x000000002419723e */ /* 0x008fe200000000ff */
[--C-:B------:R-:W-:Y:S02]  /*36f0*/  FFMA.FTZ R160, R160, c[0x0][0x23c], -R146.reuse ;  /* 0x00008f00a0a07a23 */ /* 0x100fe40000010892 */
[----:B------:R-:W-:Y:S01]  /*3700*/  HMMA.16816.F32 R68, R92, R108, RZ ;  /* 0x0000006c5c44723c */ /* 0x000fe200000018ff */
[----:B------:R-:W-:Y:S01]  /*3710*/  LOP3.LUT R22, R22, R25, RZ, 0xc0, !PT ;  /* 0x0000001916167212 */ /* 0x000fe200078ec0ff */
[----:B------:R-:W-:Y:S01]  /*3720*/  FFMA.FTZ R159, R159, c[0x0][0x23c], -R146 ;  /* 0x00008f009f9f7a23 */ /* 0x000fe20000010892 */
[----:B------:R-:W-:Y:S01]  /*3730*/  LOP3.LUT R25, R176, 0xffff, RZ, 0xc0, !PT ;  /* 0x0000ffffb0197812 */ /* 0x000fe200078ec0ff */
[----:B------:R-:W3:Y:S01]  /*3740*/  MUFU.EX2 R52, R52 ;  /* 0x0000003400347308 */ /* 0x000ee20000000800 */
[----:B------:R-:W-:-:S02]  /*3750*/  FFMA.FTZ R164, R164, c[0x0][0x23c], -R67 ;  /* 0x00008f00a4a47a23 */ /* 0x000fc40000010843 */
[----:B------:R-:W-:Y:S01]  /*3760*/  SHF.R.U32.HI R25, RZ, 0x8, R25 ;  /* 0x00000008ff197819 */ /* 0x000fe20000011619 */
[C---:B------:R-:W-:Y:S01]  /*3770*/  HMMA.16816.F32 R80, R92.reuse, R84, RZ ;  /* 0x000000545c50723c */ /* 0x040fe200000018ff */
[----:B------:R-:W-:Y:S02]  /*3780*/  FFMA.FTZ R158, R158, c[0x0][0x23c], -R67 ;  /* 0x00008f009e9e7a23 */ /* 0x000fe40000010843 */
[--C-:B------:R-:W-:Y:S01]  /*3790*/  FFMA.FTZ R151, R151, c[0x0][0x23c], -R153.reuse ;  /* 0x00008f0097977a23 */ /* 0x100fe20000010899 */
[----:B------:R-:W-:Y:S01]  /*37a0*/  MUFU.EX2 R53, R53 ;  /* 0x0000003500357308 */ /* 0x000fe20000000800 */
[----:B------:R-:W-:Y:S02]  /*37b0*/  FFMA.FTZ R207, R152, c[0x0][0x23c], -R153 ;  /* 0x00008f0098cf7a23 */ /* 0x000fe40000010899 */
[--C-:B------:R-:W-:Y:S01]  /*37c0*/  FFMA.FTZ R156, R156, c[0x0][0x23c], -R162.reuse ;  /* 0x00008f009c9c7a23 */ /* 0x100fe200000108a2 */
[----:B------:R-:W-:Y:S01]  /*37d0*/  HMMA.16816.F32 R120, R92, R118, RZ ;  /* 0x000000765c78723c */ /* 0x000fe200000018ff */
[----:B------:R-:W-:-:S02]  /*37e0*/  FFMA.FTZ R155, R155, c[0x0][0x23c], -R162 ;  /* 0x00008f009b9b7a23 */ /* 0x000fc400000108a2 */
[----:B------:R-:W-:Y:S01]  /*37f0*/  FFMA.FTZ R163, R163, c[0x0][0x23c], -R162 ;  /* 0x00008f00a3a37a23 */ /* 0x000fe200000108a2 */
[----:B------:R-:W-:Y:S01]  /*3800*/  MUFU.EX2 R55, R55 ;  /* 0x0000003700377308 */ /* 0x000fe20000000800 */
[--C-:B------:R-:W-:Y:S02]  /*3810*/  FFMA.FTZ R150, R150, c[0x0][0x23c], -R153.reuse ;  /* 0x00008f0096967a23 */ /* 0x100fe40000010899 */
[----:B------:R-:W-:Y:S01]  /*3820*/  FFMA.FTZ R149, R149, c[0x0][0x23c], -R153 ;  /* 0x00008f0095957a23 */ /* 0x000fe20000010899 */
[----:B------:R-:W-:Y:S01]  /*3830*/  HMMA.16816.F32 R72, R92, R110, RZ ;  /* 0x0000006e5c48723c */ /* 0x000fe200000018ff */
[----:B------:R-:W-:Y:S02]  /*3840*/  FADD.FTZ R50, R51, R50 ;  /* 0x0000003233327221 */ /* 0x000fe40000010000 */
[----:B------:R-:W-:Y:S01]  /*3850*/  FADD.FTZ R47, R48, R47 ;  /* 0x0000002f302f7221 */ /* 0x000fe20000010000 */
[----:B------:R-:W-:Y:S01]  /*3860*/  MUFU.EX2 R57, R57 ;  /* 0x0000003900397308 */ /* 0x000fe20000000800 */
[----:B------:R-:W-:-:S02]  /*3870*/  FADD.FTZ R41, R42, R41 ;  /* 0x000000292a297221 */ /* 0x000fc40000010000 */
[----:B------:R-:W-:Y:S01]  /*3880*/  FADD.FTZ R44, R45, R44 ;  /* 0x0000002c2d2c7221 */ /* 0x000fe20000010000 */
[C---:B------:R-:W-:Y:S01]  /*3890*/  HMMA.16816.F32 R104, R92.reuse, R86, RZ ;  /* 0x000000565c68723c */ /* 0x040fe200000018ff */
[----:B------:R-:W-:Y:S02]  /*38a0*/  FADD.FTZ R50, R49, R50 ;  /* 0x0000003231327221 */ /* 0x000fe40000010000 */
[----:B------:R-:W-:Y:S01]  /*38b0*/  FADD.FTZ R47, R46, R47 ;  /* 0x0000002f2e2f7221 */ /* 0x000fe20000010000 */
[----:B------:R-:W5:Y:S01]  /*38c0*/  MUFU.EX2 R61, R61 ;  /* 0x0000003d003d7308 */ /* 0x000f620000000800 */
[----:B------:R-:W-:Y:S02]  /*38d0*/  FADD.FTZ R41, R35, R41 ;  /* 0x0000002923297221 */ /* 0x000fe40000010000 */
[----:B------:R-:W-:Y:S01]  /*38e0*/  FADD.FTZ R44, R33, R44 ;  /* 0x0000002c212c7221 */ /* 0x000fe20000010000 */
[----:B--2---:R-:W-:Y:S01]  /*38f0*/  HMMA.16816.F32 R88, R92, R4, RZ ;  /* 0x000000045c58723c */ /* 0x004fe200000018ff */
[----:B------:R-:W-:-:S02]  /*3900*/  FADD.FTZ R50, R40, R50 ;  /* 0x0000003228327221 */ /* 0x000fc40000010000 */
[----:B------:R-:W-:Y:S01]  /*3910*/  FADD.FTZ R47, R39, R47 ;  /* 0x0000002f272f7221 */ /* 0x000fe20000010000 */
[----:B------:R-:W2:Y:S01]  /*3920*/  MUFU.EX2 R56, R56 ;  /* 0x0000003800387308 */ /* 0x000ea20000000800 */
[----:B------:R-:W-:Y:S02]  /*3930*/  FADD.FTZ R41, R34, R41 ;  /* 0x0000002922297221 */ /* 0x000fe40000010000 */
[----:B------:R-:W-:Y:S01]  /*3940*/  FADD.FTZ R44, R37, R44 ;  /* 0x0000002c252c7221 */ /* 0x000fe20000010000 */
[----:B------:R-:W-:Y:S01]  /*3950*/  HMMA.16816.F32 R116, R96, R118, RZ ;  /* 0x000000766074723c */ /* 0x000fe200000018ff */
[----:B----4-:R-:W-:Y:S02]  /*3960*/  FADD.FTZ R41, R3, R41 ;  /* 0x0000002903297221 */ /* 0x010fe40000010000 */
[----:B---3--:R-:W-:Y:S01]  /*3970*/  FADD.FTZ R44, R52, R44 ;  /* 0x0000002c342c7221 */ /* 0x008fe20000010000 */
[----:B------:R-:W3:Y:S01]  /*3980*/  MUFU.EX2 R54, R54 ;  /* 0x0000003600367308 */ /* 0x000ee20000000800 */
[----:B-----5:R-:W-:-:S02]  /*3990*/  FADD.FTZ R47, R61, R47 ;  /* 0x0000002f3d2f7221 */ /* 0x020fc40000010000 */
[----:B------:R-:W-:Y:S01]  /*39a0*/  FADD.FTZ R41, R2, R41 ;  /* 0x0000002902297221 */ /* 0x000fe20000010000 */
[C---:B------:R-:W-:Y:S01]  /*39b0*/  HMMA.16816.F32 R108, R96.reuse, R110, RZ ;  /* 0x0000006e606c723c */ /* 0x040fe200000018ff */
[----:B------:R-:W-:Y:S02]  /*39c0*/  FADD.FTZ R44, R53, R44 ;  /* 0x0000002c352c7221 */ /* 0x000fe40000010000 */
[----:B------:R-:W-:Y:S01]  /*39d0*/  FFMA.FTZ R140, R140, c[0x0][0x23c], -R146 ;  /* 0x00008f008c8c7a23 */ /* 0x000fe20000010892 */
[----:B------:R-:W-:Y:S01]  /*39e0*/  MUFU.EX2 R60, R60 ;  /* 0x0000003c003c7308 */ /* 0x000fe20000000800 */
[----:B--2---:R-:W-:Y:S02]  /*39f0*/  FADD.FTZ R50, R56, R50 ;  /* 0x0000003238327221 */ /* 0x004fe40000010000 */
[--C-:B------:R-:W-:Y:S01]  /*3a00*/  FFMA.FTZ R141, R141, c[0x0][0x23c], -R146.reuse ;  /* 0x00008f008d8d7a23 */ /* 0x100fe20000010892 */
[----:B------:R-:W-:Y:S01]  /*3a10*/  HMMA.16816.F32 R84, R96, R86, RZ ;  /* 0x000000566054723c */ /* 0x000fe200000018ff */
[----:B------:R-:W-:-:S02]  /*3a20*/  FFMA.FTZ R144, R144, c[0x0][0x23c], -R146 ;  /* 0x00008f0090907a23 */ /* 0x000fc40000010892 */
[----:B------:R-:W-:Y:S01]  /*3a30*/  FFMA.FTZ R210, R142, c[0x0][0x23c], -R146 ;  /* 0x00008f008ed27a23 */ /* 0x000fe20000010892 */
[----:B------:R-:W-:Y:S01]  /*3a40*/  MUFU.EX2 R63, R63 ;  /* 0x0000003f003f7308 */ /* 0x000fe20000000800 */
[C---:B---3--:R-:W-:Y:S01]  /*3a50*/  F2FP.PACK_AB R173, R54.reuse, R56 ;  /* 0x0000003836ad723e */ /* 0x048fe200000000ff */
[----:B------:R-:W-:Y:S02]  /*3a60*/  FADD.FTZ R50, R54, R50 ;  /* 0x0000003236327221 */ /* 0x000fe40000010000 */
[----:B------:R-:W-:Y:S01]  /*3a70*/  HMMA.16816.F32 R100, R96, R4, RZ ;  /* 0x000000046064723c */ /* 0x000fe200000018ff */
[--C-:B------:R-:W-:Y:S02]  /*3a80*/  FFMA.FTZ R59, R59, c[0x0][0x23c], -R67.reuse ;  /* 0x00008f003b3b7a23 */ /* 0x100fe40000010843 */
[--C-:B------:R-:W-:Y:S01]  /*3a90*/  FFMA.FTZ R65, R65, c[0x0][0x23c], -R67.reuse ;  /* 0x00008f0041417a23 */ /* 0x100fe20000010843 */
[----:B------:R-:W-:Y:S01]  /*3aa0*/  MUFU.EX2 R154, R154 ;  /* 0x0000009a009a7308 */ /* 0x000fe20000000800 */
[----:B------:R-:W-:-:S02]  /*3ab0*/  FFMA.FTZ R58, R58, c[0x0][0x23c], -R67 ;  /* 0x00008f003a3a7a23 */ /* 0x000fc40000010843 */
[----:B------:R-:W-:Y:S01]  /*3ac0*/  F2FP.PACK_AB R5, R2, R3 ;  /* 0x000000030205723e */ /* 0x000fe200000000ff */
[-C--:B------:R-:W-:Y:S01]  /*3ad0*/  HMMA.16816.F32 R92, R92, R6.reuse, RZ ;  /* 0x000000065c5c723c */ /* 0x080fe200000018ff */
[----:B------:R-:W-:Y:S01]  /*3ae0*/  F2FP.PACK_AB R4, R53, R52 ;  /* 0x000000343504723e */ /* 0x000fe200000000ff */
[----:B------:R-:W-:Y:S01]  /*3af0*/  FADD.FTZ R50, R55, R50 ;  /* 0x0000003237327221 */ /* 0x000fe20000010000 */
[----:B------:R-:W-:Y:S01]  /*3b00*/  LOP3.LUT R20, R20, R5, RZ, 0xc0, !PT ;  /* 0x0000000514147212 */ /* 0x000fe200078ec0ff */
[----:B------:R-:W-:Y:S01]  /*3b10*/  MUFU.EX2 R157, R157 ;  /* 0x0000009d009d7308 */ /* 0x000fe20000000800 */
[----:B------:R-:W-:Y:S01]  /*3b20*/  LOP3.LUT R21, R21, R4, RZ, 0xc0, !PT ;  /* 0x0000000415157212 */ /* 0x000fe200078ec0ff */
[----:B------:R-:W-:Y:S01]  /*3b30*/  FADD.FTZ R41, R0, R41 ;  /* 0x0000002900297221 */ /* 0x000fe20000010000 */
[----:B------:R-:W-:Y:S01]  /*3b40*/  LOP3.LUT R5, R176, 0xff, RZ, 0xc0, !PT ;  /* 0x000000ffb0057812 */ /* 0x000fe200078ec0ff */
[----:B------:R-:W-:Y:S01]  /*3b50*/  HMMA.16816.F32 R96, R96, R6, RZ ;  /* 0x000000066060723c */ /* 0x000fe200000018ff */
[----:B------:R-:W-:Y:S01]  /*3b60*/  SHF.R.U32.HI R4, RZ, 0x18, R176 ;  /* 0x00000018ff047819 */ /* 0x000fe200000116b0 */
[----:B------:R-:W-:Y:S01]  /*3b70*/  FADD.FTZ R44, R38, R44 ;  /* 0x0000002c262c7221 */ /* 0x000fe20000010000 */
[----:B------:R-:W-:Y:S01]  /*3b80*/  PRMT R5, R5, 0x5410, R25 ;  /* 0x0000541005057816 */ /* 0x000fe20000000019 */
[----:B------:R-:W-:Y:S01]  /*3b90*/  MUFU.EX2 R147, R147 ;  /* 0x0000009300937308 */ /* 0x000fe20000000800 */
[----:B------:R-:W-:-:S02]  /*3ba0*/  FADD.FTZ R50, R57, R50 ;  /* 0x0000003239327221 */ /* 0x000fc40000010000 */
[----:B------:R-:W-:Y:S01]  /*3bb0*/  SHF.R.U32.HI R6, RZ, 0x10, R176 ;  /* 0x00000010ff067819 */ /* 0x000fe200000116b0 */
[----:B------:R-:W-:Y:S01]  /*3bc0*/  HSET2.LE.AND R5, R5, R62, PT ;  /* 0x0000003e05057233 */ /* 0x000fe20003803000 */
[----:B------:R-:W-:Y:S01]  /*3bd0*/  LOP3.LUT R7, R177, UR23, R174, 0x96, !PT ;  /* 0x00000017b1077c12 */ /* 0x000fe2000f8e96ae */
[C---:B------:R-:W-:Y:S01]  /*3be0*/  HMMA.16816.F32 R124, R20.reuse, R16, R124 ;  /* 0x00000010147c723c */ /* 0x040fe2000000187c */
[----:B------:R-:W-:Y:S01]  /*3bf0*/  LOP3.LUT R6, R6, 0xff, RZ, 0xc0, !PT ;  /* 0x000000ff06067812 */ /* 0x000fe200078ec0ff */
[----:B------:R-:W-:Y:S01]  /*3c00*/  MUFU.EX2 R148, R148 ;  /* 0x0000009400947308 */ /* 0x000fe20000000800 */
[----:B------:R-:W-:Y:S01]  /*3c10*/  IADD3 R176, R66, 0x1, RZ ;  /* 0x0000000142b07810 */ /* 0x000fe20007ffe0ff */
[----:B------:R-:W-:Y:S01]  /*3c20*/  FFMA.FTZ R66, R171, c[0x0][0x23c], -R67 ;  /* 0x00008f00ab427a23 */ /* 0x000fe20000010843 */
[----:B------:R-:W-:Y:S01]  /*3c30*/  PRMT R4, R6, 0x5410, R4 ;  /* 0x0000541006047816 */ /* 0x000fe20000000004 */
[----:B------:R-:W-:Y:S01]  /*3c40*/  FADD.FTZ R41, R36, R41 ;  /* 0x0000002924297221 */ /* 0x000fe20000010000 */
[----:B------:R-:W-:Y:S01]  /*3c50*/  LOP3.LUT R176, R229, UR15, R176, 0x96, !PT ;  /* 0x0000000fe5b07c12 */ /* 0x000fe2000f8e96b0 */
[----:B-1----:R-:W-:Y:S01]  /*3c60*/  HMMA.16816.F32 R68, R20, R12, R68 ;  /* 0x0000000c1444723c */ /* 0x002fe20000001844 */
[C---:B------:R-:W-:Y:S01]  /*3c70*/  LOP3.LUT R6, R7.reuse, 0xffff, RZ, 0xc0, !PT ;  /* 0x0000ffff07067812 */ /* 0x040fe200078ec0ff */
[----:B------:R-:W1:Y:S01]  /*3c80*/  MUFU.EX2 R66, R66 ;  /* 0x0000004200427308 */ /* 0x000e620000000800 */
[----:B------:R-:W-:Y:S01]  /*3c90*/  SHF.R.U32.HI R25, RZ, 0x10, R7 ;  /* 0x00000010ff197819 */ /* 0x000fe20000011607 */
[----:B------:R-:W-:Y:S01]  /*3ca0*/  IMAD.WIDE.U32 R176, R176, -0x326172a9, RZ ;  /* 0xcd9e8d57b0b07825 */ /* 0x000fe200078e00ff */
[----:B------:R-:W-:-:S02]  /*3cb0*/  LOP3.LUT R172, R7, 0xff, RZ, 0xc0, !PT ;  /* 0x000000ff07ac7812 */ /* 0x000fc400078ec0ff */
[----:B------:R-:W-:Y:S01]  /*3cc0*/  SHF.R.U32.HI R6, RZ, 0x8, R6 ;  /* 0x00000008ff067819 */ /* 0x000fe20000011606 */
[C---:B------:R-:W-:Y:S01]  /*3cd0*/  HMMA.16816.F32 R80, R20.reuse, R8, R80 ;  /* 0x000000081450723c */ /* 0x040fe20000001850 */
[----:B------:R-:W-:Y:S01]  /*3ce0*/  LOP3.LUT R171, R25, 0xff, RZ, 0xc0, !PT ;  /* 0x000000ff19ab7812 */ /* 0x000fe200078ec0ff */
[----:B------:R-:W2:Y:S01]  /*3cf0*/  MUFU.EX2 R143, R143 ;  /* 0x0000008f008f7308 */ /* 0x000ea20000000800 */
[----:B------:R-:W-:Y:S01]  /*3d00*/  F2FP.PACK_AB R25, R57, R55 ;  /* 0x000000373919723e */ /* 0x000fe200000000ff */
[----:B------:R-:W-:Y:S01]  /*3d10*/  FADD.FTZ R44, R43, R44 ;  /* 0x0000002c2b2c7221 */ /* 0x000fe20000010000 */
[----:B------:R-:W-:Y:S02]  /*3d20*/  PRMT R172, R172, 0x5410, R6 ;  /* 0x00005410acac7816 */ /* 0x000fe40000000006 */
[----:B------:R-:W-:Y:S01]  /*3d30*/  LOP3.LUT R6, R5, R25, RZ, 0xc0, !PT ;  /* 0x0000001905067212 */ /* 0x000fe200078ec0ff */
[C---:B------:R-:W-:Y:S01]  /*3d40*/  HMMA.16816.F32 R88, R20.reuse, R28, R88 ;  /* 0x0000001c1458723c */ /* 0x040fe20000001858 */
[----:B------:R-:W-:Y:S01]  /*3d50*/  LOP3.LUT R5, R177, UR22, R226, 0x96, !PT ;  /* 0x00000016b1057c12 */ /* 0x000fe2000f8e96e2 */
[----:B------:R-:W-:Y:S01]  /*3d60*/  MUFU.EX2 R145, R145 ;  /* 0x0000009100917308 */ /* 0x000fe20000000800 */
[----:B------:R-:W-:Y:S01]  /*3d70*/  LOP3.LUT R25, R27, UR20, R176, 0x96, !PT ;  /* 0x000000141b197c12 */ /* 0x000fe2000f8e96b0 */
[C---:B-1----:R-:W-:Y:S01]  /*3d80*/  FADD.FTZ R47, R66.reuse, R47 ;  /* 0x0000002f422f7221 */ /* 0x042fe20000010000 */
[----:B------:R-:W-:Y:S01]  /*3d90*/  SHF.R.U32.HI R7, RZ, 0x18, R7 ;  /* 0x00000018ff077819 */ /* 0x000fe20000011607 */
[----:B------:R-:W-:Y:S01]  /*3da0*/  IMAD.WIDE.U32 R174, R5, -0x2daee0ad, RZ ;  /* 0xd2511f5305ae7825 */ /* 0x000fe200078e00ff */
[----:B------:R-:W-:Y:S01]  /*3db0*/  LOP3.LUT R24, R177, UR22, R24, 0x96, !PT ;  /* 0x00000016b1187c12 */ /* 0x000fe2000f8e9618 */
[C---:B------:R-:W-:Y:S01]  /*3dc0*/  HMMA.16816.F32 R120, R20.reuse, R18, R120 ;  /* 0x000000121478723c */ /* 0x040fe20000001878 */
[----:B------:R-:W-:Y:S01]  /*3dd0*/  PRMT R7, R171, 0x5410, R7 ;  /* 0x00005410ab077816 */ /* 0x000fe20000000007 */
[----:B------:R-:W-:Y:S01]  /*3de0*/  IMAD.WIDE.U32 R178, R25, -0x2daee0ad, RZ ;  /* 0xd2511f5319b27825 */ /* 0x000fe200078e00ff */
[--C-:B------:R-:W-:Y:S01]  /*3df0*/  HSET2.LE.AND R171, R4, R62.reuse, PT ;  /* 0x0000003e04ab7233 */ /* 0x100fe20003803000 */
[----:B------:R-:W-:Y:S01]  /*3e00*/  MUFU.EX2 R166, R166 ;  /* 0x000000a600a67308 */ /* 0x000fe20000000800 */
[--C-:B------:R-:W-:Y:S01]  /*3e10*/  HSET2.LE.AND R4, R172, R62.reuse, PT ;  /* 0x0000003eac047233 */ /* 0x100fe20003803000 */
[----:B------:R-:W-:Y:S01]  /*3e20*/  F2FP.PACK_AB R172, R66, R61 ;  /* 0x0000003d42ac723e */ /* 0x000fe200000000ff */
[----:B------:R-:W-:Y:S01]  /*3e30*/  HSET2.LE.AND R27, R7, R62, PT ;  /* 0x0000003e071b7233 */ /* 0x000fe20003803000 */
[C---:B------:R-:W-:Y:S01]  /*3e40*/  HMMA.16816.F32 R72, R20.reuse, R14, R72 ;  /* 0x0000000e1448723c */ /* 0x040fe20000001848 */
[----:B------:R-:W-:Y:S01]  /*3e50*/  LOP3.LUT R174, R179, UR17, R174, 0x96, !PT ;  /* 0x00000011b3ae7c12 */ /* 0x000fe2000f8e96ae */
[----:B------:R-:W-:Y:S01]  /*3e60*/  IMAD.WIDE.U32 R24, R24, -0x2daee0ad, RZ ;  /* 0xd2511f5318187825 */ /* 0x000fe200078e00ff */
[----:B------:R-:W-:Y:S01]  /*3e70*/  F2FP.PACK_AB R7, R63, R60 ;  /* 0x0000003c3f07723e */ /* 0x000fe200000000ff */
[----:B------:R-:W-:Y:S01]  /*3e80*/  MUFU.EX2 R165, R165 ;  /* 0x000000a500a57308 */ /* 0x000fe20000000800 */
[----:B------:R-:W-:Y:S01]  /*3e90*/  LOP3.LUT R5, R27, R172, RZ, 0xc0, !PT ;  /* 0x000000ac1b057212 */ /* 0x000fe200078ec0ff */
[----:B------:R-:W-:Y:S01]  /*3ea0*/  FADD.FTZ R47, R60, R47 ;  /* 0x0000002f3c2f7221 */ /* 0x000fe20000010000 */
[----:B------:R-:W-:Y:S01]  /*3eb0*/  LOP3.LUT R7, R171, R7, RZ, 0xc0, !PT ;  /* 0x00000007ab077212 */ /* 0x000fe200078ec0ff */
[----:B------:R-:W-:Y:S01]  /*3ec0*/  HMMA.16816.F32 R104, R20, R10, R104 ;  /* 0x0000000a1468723c */ /* 0x000fe20000001868 */
[----:B------:R-:W-:Y:S01]  /*3ed0*/  LOP3.LUT R4, R4, R173, RZ, 0xc0, !PT ;  /* 0x000000ad04047212 */ /* 0x000fe200078ec0ff */
[----:B------:R-:W-:Y:S01]  /*3ee0*/  FADD.FTZ R47, R63, R47 ;  /* 0x0000002f3f2f7221 */ /* 0x000fe20000010000 */
[----:B------:R-:W-:Y:S01]  /*3ef0*/  LOP3.LUT R179, R217, UR20, R176, 0x96, !PT ;  /* 0x00000014d9b37c12 */ /* 0x000fe2000f8e96b0 */
[----:B------:R-:W1:Y:S01]  /*3f00*/  MUFU.EX2 R160, R160 ;  /* 0x000000a000a07308 */ /* 0x000e620000000800 */
[----:B------:R-:W-:Y:S01]  /*3f10*/  LOP3.LUT R25, R25, UR19, R218, 0x96, !PT ;  /* 0x0000001319197c12 */ /* 0x000fe2000f8e96da */
[----:B--2---:R-:W-:-:S02]  /*3f20*/  FADD.FTZ R41, R143, R41 ;  /* 0x000000298f297221 */ /* 0x004fc40000010000 */
[----:B------:R-:W-:Y:S01]  /*3f30*/  HMMA.16816.F32 R92, R20, R30, R92 ;  /* 0x0000001e145c723c */ /* 0x000fe2000000185c */
[----:B------:R-:W-:Y:S02]  /*3f40*/  FADD.FTZ R44, R154, R44 ;  /* 0x0000002c9a2c7221 */ /* 0x000fe40000010000 */
[----:B------:R-:W-:Y:S01]  /*3f50*/  IMAD.WIDE.U32 R208, R25, -0x326172a9, RZ ;  /* 0xcd9e8d5719d07825 */ /* 0x000fe200078e00ff */
[----:B------:R-:W2:Y:S03]  /*3f60*/  MUFU.EX2 R159, R159 ;  /* 0x0000009f009f7308 */ /* 0x000ea60000000800 */
[----:B------:R-:W-:Y:S01]  /*3f70*/  LOP3.LUT R20, R175, UR19, R220, 0x96, !PT ;  /* 0x00000013af147c12 */ /* 0x000fe2000f8e96dc */
[----:B------:R-:W-:Y:S01]  /*3f80*/  IMAD.WIDE.U32 R174, R174, -0x326172a9, RZ ;  /* 0xcd9e8d57aeae7825 */ /* 0x000fe200078e00ff */
[C---:B------:R-:W-:Y:S03]  /*3f90*/  HMMA.16816.F32 R112, R4.reuse, R12, R112 ;  /* 0x0000000c0470723c */ /* 0x040fe60000001870 */
[----:B------:R-:W-:Y:S01]  /*3fa0*/  IMAD.WIDE.U32 R20, R20, -0x326172a9, RZ ;  /* 0xcd9e8d5714147825 */ /* 0x000fe200078e00ff */
[----:B------:R-:W3:Y:S03]  /*3fb0*/  MUFU.EX2 R164, R164 ;  /* 0x000000a400a47308 */ /* 0x000ee60000000800 */
[----:B-1----:R-:W-:Y:S01]  /*3fc0*/  FADD.FTZ R50, R160, R50 ;  /* 0x00000032a0327221 */ /* 0x002fe20000010000 */
[----:B------:R-:W-:Y:S01]  /*3fd0*/  LOP3.LUT R26, R21, UR18, R26, 0x96, !PT ;  /* 0x00000012151a7c12 */ /* 0x000fe2000f8e961a */
[----:B------:R-:W-:Y:S01]  /*3fe0*/  HMMA.16816.F32 R76, R4, R8, R76 ;  /* 0x00000008044c723c */ /* 0x000fe2000000184c */
[----:B------:R-:W-:Y:S01]  /*3ff0*/  LOP3.LUT R172, R175, UR16, R20, 0x96, !PT ;  /* 0x00000010afac7c12 */ /* 0x000fe2000f8e9614 */
[----:B--2---:R-:W-:Y:S01]  /*4000*/  FADD.FTZ R50, R159, R50 ;  /* 0x000000329f327221 */ /* 0x004fe20000010000 */
[----:B------:R-:W1:Y:S01]  /*4010*/  MUFU.EX2 R158, R158 ;  /* 0x0000009e009e7308 */ /* 0x000e620000000800 */
[----:B------:R-:W-:-:S04]  /*4020*/  IMAD.WIDE.U32 R26, R26, -0x2daee0ad, RZ ;  /* 0xd2511f531a1a7825 */ /* 0x000fc800078e00ff */
[----:B------:R-:W-:Y:S01]  /*4030*/  IMAD.WIDE.U32 R172, R172, -0x2daee0ad, RZ ;  /* 0xd2511f53acac7825 */ /* 0x000fe200078e00ff */
[----:B------:R-:W-:Y:S01]  /*4040*/  LOP3.LUT R176, R27, UR9, R178, 0x96, !PT ;  /* 0x000000091bb07c12 */ /* 0x000fe2000f8e96b2 */
[C---:B------:R-:W-:Y:S01]  /*4050*/  HMMA.16816.F32 R100, R4.reuse, R28, R100 ;  /* 0x0000001c0464723c */ /* 0x040fe20000001864 */
[----:B------:R2:W-:Y:S01]  /*4060*/  MUFU.EX2 R28, R170 ;  /* 0x000000aa001c7308 */ /* 0x0005e20000000800 */
[----:B------:R-:W-:Y:S01]  /*4070*/  IMAD.WIDE.U32 R178, R179, -0x2daee0ad, RZ ;  /* 0xd2511f53b3b27825 */ /* 0x000fe200078e00ff */
[----:B------:R-:W-:Y:S02]  /*4080*/  LOP3.LUT R12, R173, UR4, R26, 0x96, !PT ;  /* 0x00000004ad0c7c12 */ /* 0x000fe4000f8e961a */
[----:B------:R-:W-:Y:S01]  /*4090*/  F2FP.PACK_AB R26, R148, R147 ;  /* 0x00000093941a723e */ /* 0x000fe200000000ff */
[----:B------:R-:W-:Y:S01]  /*40a0*/  IMAD.WIDE.U32 R176, R176, -0x326172a9, RZ ;  /* 0xcd9e8d57b0b07825 */ /* 0x000fe200078e00ff */
[----:B------:R-:W-:Y:S01]  /*40b0*/  LOP3.LUT R171, R179, UR17, R24, 0x96, !PT ;  /* 0x00000011b3ab7c12 */ /* 0x000fe2000f8e9618 */
[C---:B------:R-:W-:Y:S01]  /*40c0*/  HMMA.16816.F32 R116, R4.reuse, R18, R116 ;  /* 0x000000120474723c */ /* 0x040fe20000001874 */
[----:B------:R-:W-:Y:S01]  /*40d0*/  F2FP.PACK_AB R173, R145, R143 ;  /* 0x0000008f91ad723e */ /* 0x000fe200000000ff */
[----:B------:R-:W-:Y:S01]  /*40e0*/  IMAD.WIDE.U32 R20, R12, -0x326172a9, RZ ;  /* 0xcd9e8d570c147825 */ /* 0x000fe200078e00ff */
[----:B------:R-:W-:Y:S01]  /*40f0*/  LOP3.LUT R174, R177, UR7, R174, 0x96, !PT ;  /* 0x00000007b1ae7c12 */ /* 0x000fe2000f8e96ae */
[----:B------:R-:W-:Y:S02]  /*4100*/  MUFU.EX2 R151, R151 ;  /* 0x0000009700977308 */ /* 0x000fe40000000800 */
[----:B------:R-:W-:Y:S01]  /*4110*/  FFMA.FTZ R29, R169, c[0x0][0x23c], -R153 ;  /* 0x00008f00a91d7a23 */ /* 0x000fe20000010899 */
[----:B------:R-:W-:Y:S01]  /*4120*/  LOP3.LUT R8, R21, UR24, R176, 0x96, !PT ;  /* 0x0000001815087c12 */ /* 0x000fe2000f8e96b0 */
[C---:B------:R-:W-:Y:S01]  /*4130*/  HMMA.16816.F32 R128, R4.reuse, R16, R128 ;  /* 0x000000100480723c */ /* 0x040fe20000001880 */
[----:B--2---:R-:W-:Y:S01]  /*4140*/  F2FP.PACK_AB R170, R157, R154 ;  /* 0x0000009a9daa723e */ /* 0x004fe200000000ff */
[----:B------:R-:W-:Y:S01]  /*4150*/  IMAD.WIDE.U32 R174, R174, -0x2daee0ad, RZ ;  /* 0xd2511f53aeae7825 */ /* 0x000fe200078e00ff */
[--C-:B------:R-:W-:Y:S01]  /*4160*/  SHF.R.U32.HI R169, RZ, 0x10, R8.reuse ;  /* 0x00000010ffa97819 */ /* 0x100fe20000011608 */
[----:B------:R-:W2:Y:S01]  /*4170*/  MUFU.EX2 R29, R29 ;  /* 0x0000001d001d7308 */ /* 0x000ea20000000800 */
[----:B------:R-:W-:Y:S01]  /*4180*/  LOP3.LUT R18, R8, 0xffff, RZ, 0xc0, !PT ;  /* 0x0000ffff08127812 */ /* 0x000fe200078ec0ff */
[----:B---3--:R-:W-:Y:S01]  /*4190*/  FADD.FTZ R47, R164, R47 ;  /* 0x0000002fa42f7221 */ /* 0x008fe20000010000 */
[----:B------:R-:W-:Y:S01]  /*41a0*/  LOP3.LUT R24, R8, 0xff, RZ, 0xc0, !PT ;  /* 0x000000ff08187812 */ /* 0x000fe200078ec0ff */
[C---:B------:R-:W-:Y:S01]  /*41b0*/  HMMA.16816.F32 R96, R4.reuse, R30, R96 ;  /* 0x0000001e0460723c */ /* 0x040fe20000001860 */
[----:B------:R-:W-:Y:S01]  /*41c0*/  SHF.R.U32.HI R8, RZ, 0x18, R8 ;  /* 0x00000018ff087819 */ /* 0x000fe20000011608 */
[----:B-1----:R-:W-:Y:S01]  /*41d0*/  FADD.FTZ R47, R158, R47 ;  /* 0x0000002f9e2f7221 */ /* 0x002fe20000010000 */
[----:B------:R-:W-:Y:S01]  /*41e0*/  LOP3.LUT R169, R169, 0xff, RZ, 0xc0, !PT ;  /* 0x000000ffa9a97812 */ /* 0x000fe200078ec0ff */
[----:B------:R-:W-:Y:S01]  /*41f0*/  MUFU.EX2 R207, R207 ;  /* 0x000000cf00cf7308 */ /* 0x000fe20000000800 */
[----:B------:R-:W-:Y:S01]  /*4200*/  LOP3.LUT R16, R20, 0xffff, RZ, 0xc0, !PT ;  /* 0x0000ffff14107812 */ /* 0x000fe200078ec0ff */
[----:B------:R-:W-:Y:S01]  /*4210*/  FADD.FTZ R41, R145, R41 ;  /* 0x0000002991297221 */ /* 0x000fe20000010000 */
[----:B------:R-:W-:Y:S01]  /*4220*/  PRMT R169, R169, 0x5410, R8 ;  /* 0x00005410a9a97816 */ /* 0x000fe20000000008 */
[C---:B------:R-:W-:Y:S01]  /*4230*/  HMMA.16816.F32 R108, R4.reuse, R14, R108 ;  /* 0x0000000e046c723c */ /* 0x040fe2000000186c */
[--C-:B------:R-:W-:Y:S01]  /*4240*/  FFMA.FTZ R30, R168, c[0x0][0x23c], -R146.reuse ;  /* 0x00008f00a81e7a23 */ /* 0x100fe20000010892 */
[----:B------:R-:W-:Y:S01]  /*4250*/  LOP3.LUT R12, R20, 0xff, RZ, 0xc0, !PT ;  /* 0x000000ff140c7812 */ /* 0x000fe200078ec0ff */
[----:B------:R-:W-:Y:S01]  /*4260*/  FFMA.FTZ R31, R167, c[0x0][0x23c], -R146 ;  /* 0x00008f00a71f7a23 */ /* 0x000fe20000010892 */
[----:B------:R-:W-:Y:S01]  /*4270*/  HSET2.LE.AND R169, R169, R62, PT ;  /* 0x0000003ea9a97233 */ /* 0x000fe20003803000 */
[----:B------:R-:W-:Y:S01]  /*4280*/  SHF.R.U32.HI R16, RZ, 0x8, R16 ;  /* 0x00000008ff107819 */ /* 0x000fe20000011610 */
[----:B------:R-:W-:Y:S01]  /*4290*/  MUFU.EX2 R156, R156 ;  /* 0x0000009c009c7308 */ /* 0x000fe20000000800 */
[----:B------:R-:W-:Y:S01]  /*42a0*/  SHF.R.U32.HI R13, RZ, 0x10, R20 ;  /* 0x00000010ff0d7819 */ /* 0x000fe20000011614 */
[----:B------:R-:W-:Y:S01]  /*42b0*/  HMMA.16816.F32 R84, R4, R10, R84 ;  /* 0x0000000a0454723c */ /* 0x000fe20000001854 */
[----:B------:R-:W-:Y:S01]  /*42c0*/  LOP3.LUT R25, R169, R170, RZ, 0xc0, !PT ;  /* 0x000000aaa9197212 */ /* 0x000fe200078ec0ff */
[----:B------:R-:W-:Y:S01]  /*42d0*/  IMAD.WIDE.U32 R170, R171, -0x326172a9, RZ ;  /* 0xcd9e8d57abaa7825 */ /* 0x000fe200078e00ff */
[----:B------:R-:W-:-:S02]  /*42e0*/  PRMT R12, R12, 0x5410, R16 ;  /* 0x000054100c0c7816 */ /* 0x000fc40000000010 */
[----:B------:R-:W-:Y:S01]  /*42f0*/  SHF.R.U32.HI R9, RZ, 0x18, R20 ;  /* 0x00000018ff097819 */ /* 0x000fe20000011614 */
[----:B------:R-:W1:Y:S01]  /*4300*/  MUFU.EX2 R30, R30 ;  /* 0x0000001e001e7308 */ /* 0x000e620000000800 */
[----:B------:R-:W-:Y:S01]  /*4310*/  LOP3.LUT R4, R209, UR18, R216, 0x96, !PT ;  /* 0x00000012d1047c12 */ /* 0x000fe2000f8e96d8 */
[--C-:B------:R-:W-:Y:S01]  /*4320*/  HSET2.LE.AND R12, R12, R62.reuse, PT ;  /* 0x0000003e0c0c7233 */ /* 0x100fe20003803000 */
[----:B------:R-:W-:Y:S01]  /*4330*/  LOP3.LUT R168, R171, UR16, R208, 0x96, !PT ;  /* 0x00000010aba87c12 */ /* 0x000fe2000f8e96d0 */
[----:B------:R-:W3:Y:S01]  /*4340*/  LDSM.16.MT88.4 R20, [R187+0x7000] ;  /* 0x00700000bb14783b */ /* 0x000ee20000004200 */
[----:B------:R-:W-:Y:S01]  /*4350*/  LOP3.LUT R17, R13, 0xff, RZ, 0xc0, !PT ;  /* 0x000000ff0d117812 */ /* 0x000fe200078ec0ff */
[----:B------:R-:W-:Y:S01]  /*4360*/  IMAD.WIDE.U32 R4, R4, -0x2daee0ad, RZ ;  /* 0xd2511f5304047825 */ /* 0x000fe200078e00ff */
[----:B------:R-:W-:Y:S01]  /*4370*/  SHF.R.U32.HI R13, RZ, 0x8, R18 ;  /* 0x00000008ff0d7819 */ /* 0x000fe20000011612 */
[----:B------:R-:W4:Y:S01]  /*4380*/  MUFU.EX2 R31, R31 ;  /* 0x0000001f001f7308 */ /* 0x000f220000000800 */
[----:B------:R-:W-:Y:S01]  /*4390*/  PRMT R9, R17, 0x5410, R9 ;  /* 0x0000541011097816 */ /* 0x000fe20000000009 */
[----:B------:R-:W-:Y:S01]  /*43a0*/  IMAD.WIDE.U32 R168, R168, -0x2daee0ad, RZ ;  /* 0xd2511f53a8a87825 */ /* 0x000fe200078e00ff */
[----:B------:R-:W-:Y:S01]  /*43b0*/  PRMT R24, R24, 0x5410, R13 ;  /* 0x0000541018187816 */ /* 0x000fe2000000000d */
[----:B------:R-:W-:Y:S01]  /*43c0*/  LDSM.16.MT88.4 R16, [R186+0x7000] ;  /* 0x00700000ba10783b */ /* 0x000fe20000004200 */
[----:B------:R-:W-:Y:S01]  /*43d0*/  LOP3.LUT R26, R12, R26, RZ, 0xc0, !PT ;  /* 0x0000001a0c1a7212 */ /* 0x000fe200078ec0ff */
[--C-:B------:R-:W-:Y:S01]  /*43e0*/  HSET2.LE.AND R9, R9, R62.reuse, PT ;  /* 0x0000003e09097233 */ /* 0x100fe20003803000 */
[----:B------:R-:W-:Y:S01]  /*43f0*/  LOP3.LUT R4, R169, UR4, R4, 0x96, !PT ;  /* 0x00000004a9047c12 */ /* 0x000fe2000f8e9604 */
[----:B------:R-:W5:Y:S01]  /*4400*/  LDSM.16.MT88.4 R12, [R185+0x7000] ;  /* 0x00700000b90c783b */ /* 0x000f620000004200 */
[----:B--2---:R-:W-:Y:S01]  /*4410*/  F2FP.PACK_AB R27, R29, R28 ;  /* 0x0000001c1d1b723e */ /* 0x004fe200000000ff */
[----:B------:R-:W-:Y:S01]  /*4420*/  HSET2.LE.AND R24, R24, R62, PT ;  /* 0x0000003e18187233 */ /* 0x000fe20003803000 */
[----:B------:R-:W-:Y:S01]  /*4430*/  LOP3.LUT R178, R5, UR9, R178, 0x96, !PT ;  /* 0x0000000905b27c12 */ /* 0x000fe2000f8e96b2 */
[----:B------:R-:W-:Y:S01]  /*4440*/  IMAD.WIDE.U32 R6, R4, -0x326172a9, RZ ;  /* 0xcd9e8d5704067825 */ /* 0x000fe200078e00ff */
[----:B------:R-:W-:Y:S01]  /*4450*/  LOP3.LUT R27, R9, R27, RZ, 0xc0, !PT ;  /* 0x0000001b091b7212 */ /* 0x000fe200078ec0ff */
[----:B------:R-:W-:Y:S01]  /*4460*/  MUFU.EX2 R155, R155 ;  /* 0x0000009b009b7308 */ /* 0x000fe20000000800 */
[----:B------:R-:W2:Y:S01]  /*4470*/  LDSM.16.MT88.4 R8, [R184+0x7000] ;  /* 0x00700000b808783b */ /* 0x000ea20000004200 */
[----:B------:R-:W-:Y:S01]  /*4480*/  IMAD.WIDE.U32 R178, R178, -0x326172a9, RZ ;  /* 0xcd9e8d57b2b27825 */ /* 0x000fe200078e00ff */
[----:B------:R-:W-:-:S02]  /*4490*/  LOP3.LUT R5, R6, 0xffff, RZ, 0xc0, !PT ;  /* 0x0000ffff06057812 */ /* 0x000fc400078ec0ff */
[----:B------:R-:W-:Y:S01]  /*44a0*/  LOP3.LUT R4, R6, 0xff, RZ, 0xc0, !PT ;  /* 0x000000ff06047812 */ /* 0x000fe200078ec0ff */
[----:B------:R-:W-:Y:S01]  /*44b0*/  FFMA.FTZ R208, R161, c[0x0][0x23c], -R162 ;  /* 0x00008f00a1d07a23 */ /* 0x000fe200000108a2 */
[----:B------:R-:W-:Y:S01]  /*44c0*/  SHF.R.U32.HI R5, RZ, 0x8, R5 ;  /* 0x00000008ff057819 */ /* 0x000fe20000011605 */
[----:B------:R-:W-:Y:S01]  /*44d0*/  MUFU.EX2 R163, R163 ;  /* 0x000000a300a37308 */ /* 0x000fe20000000800 */
[----:B------:R-:W-:Y:S01]  /*44e0*/  SHF.R.U32.HI R167, RZ, 0x10, R6 ;  /* 0x00000010ffa77819 */ /* 0x000fe20000011606 */
[----:B------:R-:W-:Y:S01]  /*44f0*/  FFMA.FTZ R209, R64, c[0x0][0x23c], -R67 ;  /* 0x00008f0040d17a23 */ /* 0x000fe20000010843 */
[----:B------:R-:W-:Y:S01]  /*4500*/  LOP3.LUT R7, R7, UR24, R178, 0x96, !PT ;  /* 0x0000001807077c12 */ /* 0x000fe2000f8e96b2 */
[----:B------:R-:W-:Y:S01]  /*4510*/  FADD.FTZ R44, R157, R44 ;  /* 0x0000002c9d2c7221 */ /* 0x000fe20000010000 */
[----:B------:R-:W-:Y:S01]  /*4520*/  PRMT R4, R4, 0x5410, R5 ;  /* 0x0000541004047816 */ /* 0x000fe20000000005 */
[----:B-1----:R-:W-:Y:S01]  /*4530*/  FADD.FTZ R50, R30, R50 ;  /* 0x000000321e327221 */ /* 0x002fe20000010000 */
[----:B------:R-:W-:Y:S01]  /*4540*/  LOP3.LUT R5, R167, 0xff, RZ, 0xc0, !PT ;  /* 0x000000ffa7057812 */ /* 0x000fe200078ec0ff */
[----:B------:R-:W-:Y:S01]  /*4550*/  MUFU.EX2 R208, R208 ;  /* 0x000000d000d07308 */ /* 0x000fe20000000800 */
[----:B------:R-:W-:Y:S01]  /*4560*/  LOP3.LUT R24, R24, R173, RZ, 0xc0, !PT ;  /* 0x000000ad18187212 */ /* 0x000fe200078ec0ff */
[--C-:B------:R-:W-:Y:S01]  /*4570*/  HSET2.LE.AND R4, R4, R62.reuse, PT ;  /* 0x0000003e04047233 */ /* 0x100fe20003803000 */
[----:B------:R-:W-:Y:S01]  /*4580*/  LOP3.LUT R167, R7, 0xffff, RZ, 0xc0, !PT ;  /* 0x0000ffff07a77812 */ /* 0x000fe200078ec0ff */
[----:B------:R-:W-:Y:S01]  /*4590*/  FADD.FTZ R47, R166, R47 ;  /* 0x0000002fa62f7221 */ /* 0x000fe20000010000 */
[----:B------:R-:W-:Y:S01]  /*45a0*/  SHF.R.U32.HI R173, RZ, 0x10, R7 ;  /* 0x00000010ffad7819 */ /* 0x000fe20000011607 */
[----:B------:R-:W-:Y:S01]  /*45b0*/  FADD.FTZ R41, R147, R41 ;  /* 0x0000002993297221 */ /* 0x000fe20000010000 */
[----:B------:R-:W-:Y:S01]  /*45c0*/  SHF.R.U32.HI R6, RZ, 0x18, R6 ;  /* 0x00000018ff067819 */ /* 0x000fe20000011606 */
[----:B------:R-:W-:Y:S01]  /*45d0*/  MUFU.EX2 R150, R150 ;  /* 0x0000009600967308 */ /* 0x000fe20000000800 */
[----:B------:R-:W-:Y:S01]  /*45e0*/  LOP3.LUT R169, R7, 0xff, RZ, 0xc0, !PT ;  /* 0x000000ff07a97812 */ /* 0x000fe200078ec0ff */
[C---:B---3--:R-:W-:Y:S01]  /*45f0*/  HMMA.16816.F32 R124, R24.reuse, R20, R124 ;  /* 0x00000014187c723c */ /* 0x048fe2000000187c */
[----:B------:R-:W-:Y:S01]  /*4600*/  SHF.R.U32.HI R171, RZ, 0x8, R167 ;  /* 0x00000008ffab7819 */ /* 0x000fe200000116a7 */
[----:B------:R-:W-:Y:S01]  /*4610*/  FADD.FTZ R44, R28, R44 ;  /* 0x0000002c1c2c7221 */ /* 0x000fe20000010000 */
[----:B------:R-:W-:Y:S01]  /*4620*/  SHF.R.U32.HI R7, RZ, 0x18, R7 ;  /* 0x00000018ff077819 */ /* 0x000fe20000011607 */
[----:B----4-:R-:W-:Y:S01]  /*4630*/  FADD.FTZ R50, R31, R50 ;  /* 0x000000321f327221 */ /* 0x010fe20000010000 */
[----:B------:R-:W-:Y:S01]  /*4640*/  LOP3.LUT R167, R173, 0xff, RZ, 0xc0, !PT ;  /* 0x000000ffada77812 */ /* 0x000fe200078ec0ff */
[----:B------:R-:W-:Y:S01]  /*4650*/  MUFU.EX2 R149, R149 ;  /* 0x0000009500957308 */ /* 0x000fe20000000800 */
[----:B------:R-:W-:Y:S01]  /*4660*/  PRMT R5, R5, 0x5410, R6 ;  /* 0x0000541005057816 */ /* 0x000fe20000000006 */
[C---:B-----5:R-:W-:Y:S01]  /*4670*/  HMMA.16816.F32 R80, R24.reuse, R12, R80 ;  /* 0x0000000c1850723c */ /* 0x060fe20000001850 */
[----:B------:R-:W-:Y:S01]  /*4680*/  F2FP.PACK_AB R173, R31, R30 ;  /* 0x0000001e1fad723e */ /* 0x000fe200000000ff */
[----:B------:R-:W-:Y:S01]  /*4690*/  FADD.FTZ R47, R165, R47 ;  /* 0x0000002fa52f7221 */ /* 0x000fe20000010000 */
[----:B------:R-:W-:Y:S01]  /*46a0*/  PRMT R169, R169, 0x5410, R171 ;  /* 0x00005410a9a97816 */ /* 0x000fe200000000ab */
[--C-:B------:R-:W-:Y:S01]  /*46b0*/  HSET2.LE.AND R5, R5, R62.reuse, PT ;  /* 0x0000003e05057233 */ /* 0x100fe20003803000 */
[----:B------:R-:W-:Y:S01]  /*46c0*/  PRMT R7, R167, 0x5410, R7 ;  /* 0x00005410a7077816 */ /* 0x000fe20000000007 */
[----:B------:R-:W1:Y:S01]  /*46d0*/  MUFU.EX2 R140, R140 ;  /* 0x0000008c008c7308 */ /* 0x000e620000000800 */
[----:B------:R-:W-:Y:S01]  /*46e0*/  LOP3.LUT R6, R4, R173, RZ, 0xc0, !PT ;  /* 0x000000ad04067212 */ /* 0x000fe200078ec0ff */
[--C-:B------:R-:W-:Y:S01]  /*46f0*/  HSET2.LE.AND R4, R169, R62.reuse, PT ;  /* 0x0000003ea9047233 */ /* 0x100fe20003803000 */
[----:B------:R-:W-:Y:S01]  /*4700*/  F2FP.PACK_AB R173, R165, R166 ;  /* 0x000000a6a5ad723e */ /* 0x000fe200000000ff */
[----:B------:R-:W-:Y:S01]  /*4710*/  HSET2.LE.AND R167, R7, R62, PT ;  /* 0x0000003e07a77233 */ /* 0x000fe20003803000 */
[----:B------:R-:W-:Y:S01]  /*4720*/  F2FP.PACK_AB R171, R159, R160 ;  /* 0x000000a09fab723e */ /* 0x000fe200000000ff */
[C---:B------:R-:W-:Y:S01]  /*4730*/  HMMA.16816.F32 R68, R24.reuse, R16, R68 ;  /* 0x000000101844723c */ /* 0x040fe20000001844 */
[----:B------:R-:W-:Y:S01]  /*4740*/  F2FP.PACK_AB R169, R158, R164 ;  /* 0x000000a49ea9723e */ /* 0x000fe200000000ff */
[----:B------:R-:W3:Y:S01]  /*4750*/  MUFU.EX2 R141, R141 ;  /* 0x0000008d008d7308 */ /* 0x000ee20000000800 */
[----:B------:R-:W-:Y:S01]  /*4760*/  LOP3.LUT R7, R5, R173, RZ, 0xc0, !PT ;  /* 0x000000ad05077212 */ /* 0x000fe200078ec0ff */
[----:B------:R-:W-:Y:S01]  /*4770*/  FADD.FTZ R41, R148, R41 ;  /* 0x0000002994297221 */ /* 0x000fe20000010000 */
[----:B------:R-:W-:Y:S01]  /*4780*/  LOP3.LUT R4, R4, R171, RZ, 0xc0, !PT ;  /* 0x000000ab04047212 */ /* 0x000fe200078ec0ff */
[----:B------:R-:W-:Y:S01]  /*4790*/  FADD.FTZ R44, R29, R44 ;  /* 0x0000002c1d2c7221 */ /* 0x000fe20000010000 */
[----:B------:R-:W-:Y:S01]  /*47a0*/  LOP3.LUT R5, R167, R169, RZ, 0xc0, !PT ;  /* 0x000000a9a7057212 */ /* 0x000fe200078ec0ff */
[----:B------:R-:W-:Y:S01]  /*47b0*/  HMMA.16816.F32 R104, R24, R14, R104 ;  /* 0x0000000e1868723c */ /* 0x000fe20000001868 */
[----:B------:R-:W-:Y:S01]  /*47c0*/  LOP3.LUT R172, R175, UR23, R172, 0x96, !PT ;  /* 0x00000017afac7c12 */ /* 0x000fe2000f8e96ac */
[----:B------:R-:W4:Y:S01]  /*47d0*/  MUFU.EX2 R144, R144 ;  /* 0x0000009000907308 */ /* 0x000f220000000800 */
[----:B------:R-:W-:Y:S01]  /*47e0*/  LOP3.LUT R170, R179, UR7, R170, 0x96, !PT ;  /* 0x00000007b3aa7c12 */ /* 0x000fe2000f8e96aa */
[----:B-1----:R-:W-:-:S02]  /*47f0*/  FADD.FTZ R50, R140, R50 ;  /* 0x000000328c327221 */ /* 0x002fc40000010000 */
[----:B------:R-:W-:Y:S02]  /*4800*/  FADD.FTZ R41, R156, R41 ;  /* 0x000000299c297221 */ /* 0x000fe40000010000 */
[C---:B------:R-:W-:Y:S01]  /*4810*/  HMMA.16816.F32 R76, R4.reuse, R12, R76 ;  /* 0x0000000c044c723c */ /* 0x040fe2000000184c */
[----:B------:R-:W-:Y:S01]  /*4820*/  IMAD.WIDE.U32 R170, R170, -0x2daee0ad, RZ ;  /* 0xd2511f53aaaa7825 */ /* 0x000fe200078e00ff */
[----:B------:R-:W-:Y:S03]  /*4830*/  MUFU.EX2 R210, R210 ;  /* 0x000000d200d27308 */ /* 0x000fe60000000800 */
[----:B------:R-:W-:Y:S01]  /*4840*/  FADD.FTZ R44, R150, R44 ;  /* 0x0000002c962c7221 */ /* 0x000fe20000010000 */
[----:B------:R-:W-:Y:S01]  /*4850*/  LOP3.LUT R168, R171, UR23, R168, 0x96, !PT ;  /* 0x00000017aba87c12 */ /* 0x000fe2000f8e96a8 */
[----:B---3--:R-:W-:Y:S01]  /*4860*/  FADD.FTZ R50, R141, R50 ;  /* 0x000000328d327221 */ /* 0x008fe20000010000 */
[C---:B------:R-:W-:Y:S01]  /*4870*/  HMMA.16816.F32 R112, R4.reuse, R16, R112 ;  /* 0x000000100470723c */ /* 0x040fe20000001870 */
[C---:B------:R-:W-:Y:S01]  /*4880*/  LOP3.LUT R13, R174.reuse, 0xffff, RZ, 0xc0, !PT ;  /* 0x0000ffffae0d7812 */ /* 0x040fe200078ec0ff */
[----:B------:R-:W1:Y:S01]  /*4890*/  MUFU.EX2 R59, R59 ;  /* 0x0000003b003b7308 */ /* 0x000e620000000800 */
[----:B------:R-:W-:Y:S01]  /*48a0*/  LOP3.LUT R12, R174, 0xff, RZ, 0xc0, !PT ;  /* 0x000000ffae0c7812 */ /* 0x000fe200078ec0ff */
[----:B------:R-:W-:Y:S01]  /*48b0*/  FADD.FTZ R41, R155, R41 ;  /* 0x000000299b297221 */ /* 0x000fe20000010000 */
[----:B------:R-:W-:Y:S01]  /*48c0*/  SHF.R.U32.HI R13, RZ, 0x8, R13 ;  /* 0x00000008ff0d7819 */ /* 0x000fe2000001160d */
[----:B------:R-:W-:Y:S01]  /*48d0*/  FADD.FTZ R44, R149, R44 ;  /* 0x0000002c952c7221 */ /* 0x000fe20000010000 */
[----:B------:R-:W-:Y:S01]  /*48e0*/  SHF.R.U32.HI R16, RZ, 0x10, R174 ;  /* 0x00000010ff107819 */ /* 0x000fe200000116ae */
[----:B------:R-:W-:Y:S01]  /*48f0*/  HMMA.16816.F32 R84, R4, R14, R84 ;  /* 0x0000000e0454723c */ /* 0x000fe20000001854 */
[----:B------:R-:W-:Y:S01]  /*4900*/  SHF.R.U32.HI R17, RZ, 0x10, R172 ;  /* 0x00000010ff117819 */ /* 0x000fe200000116ac */
[----:B------:R-:W-:Y:S01]  /*4910*/  MUFU.EX2 R65, R65 ;  /* 0x0000004100417308 */ /* 0x000fe20000000800 */
[----:B------:R-:W-:Y:S01]  /*4920*/  LOP3.LUT R16, R16, 0xff, RZ, 0xc0, !PT ;  /* 0x000000ff10107812 */ /* 0x000fe200078ec0ff */
[----:B----4-:R-:W-:Y:S01]  /*4930*/  FADD.FTZ R50, R144, R50 ;  /* 0x0000003290327221 */ /* 0x010fe20000010000 */
[----:B------:R-:W-:Y:S01]  /*4940*/  LOP3.LUT R17, R17, 0xff, RZ, 0xc0, !PT ;  /* 0x000000ff11117812 */ /* 0x000fe200078ec0ff */
[----:B------:R-:W-:Y:S01]  /*4950*/  FADD.FTZ R41, R163, R41 ;  /* 0x00000029a3297221 */ /* 0x000fe20000010000 */
[C---:B------:R-:W-:Y:S01]  /*4960*/  LOP3.LUT R15, R172.reuse, 0xffff, RZ, 0xc0, !PT ;  /* 0x0000ffffac0f7812 */ /* 0x040fe200078ec0ff */
[C---:B--2---:R-:W-:Y:S01]  /*4970*/  HMMA.16816.F32 R88, R24.reuse, R8, R88 ;  /* 0x000000081858723c */ /* 0x044fe20000001858 */
[----:B------:R-:W-:Y:S01]  /*4980*/  LOP3.LUT R14, R172, 0xff, RZ, 0xc0, !PT ;  /* 0x000000ffac0e7812 */ /* 0x000fe200078ec0ff */
[----:B------:R-:W-:Y:S01]  /*4990*/  MUFU.EX2 R209, R209 ;  /* 0x000000d100d17308 */ /* 0x000fe20000000800 */
[----:B------:R-:W-:Y:S01]  /*49a0*/  SHF.R.U32.HI R172, RZ, 0x18, R172 ;  /* 0x00000018ffac7819 */ /* 0x000fe200000116ac */
[----:B-1----:R-:W-:Y:S01]  /*49b0*/  FADD.FTZ R47, R59, R47 ;  /* 0x0000002f3b2f7221 */ /* 0x002fe20000010000 */
[----:B------:R-:W-:Y:S01]  /*49c0*/  SHF.R.U32.HI R15, RZ, 0x8, R15 ;  /* 0x00000008ff0f7819 */ /* 0x000fe2000001160f */
[----:B------:R-:W-:Y:S01]  /*49d0*/  FADD.FTZ R44, R151, R44 ;  /* 0x0000002c972c7221 */ /* 0x000fe20000010000 */
[----:B------:R-:W-:Y:S01]  /*49e0*/  PRMT R12, R12, 0x5410, R13 ;  /* 0x000054100c0c7816 */ /* 0x000fe2000000000d */
[C---:B------:R-:W-:Y:S01]  /*49f0*/  HMMA.16816.F32 R120, R24.reuse, R22, R120 ;  /* 0x000000161878723c */ /* 0x040fe20000001878 */
[----:B------:R-:W-:Y:S01]  /*4a00*/  PRMT R14, R14, 0x5410, R15 ;  /* 0x000054100e0e7816 */ /* 0x000fe2000000000f */
[----:B------:R-:W1:Y:S01]  /*4a10*/  MUFU.EX2 R58, R58 ;  /* 0x0000003a003a7308 */ /* 0x000e620000000800 */
[----:B------:R-:W-:Y:S01]  /*4a20*/  PRMT R13, R17, 0x5410, R172 ;  /* 0x00005410110d7816 */ /* 0x000fe200000000ac */
[--C-:B------:R-:W-:Y:S01]  /*4a30*/  HSET2.LE.AND R12, R12, R62.reuse, PT ;  /* 0x0000003e0c0c7233 */ /* 0x100fe20003803000 */
[C---:B------:R-:W-:Y:S01]  /*4a40*/  LOP3.LUT R67, R168.reuse, 0xffff, RZ, 0xc0, !PT ;  /* 0x0000ffffa8437812 */ /* 0x040fe200078ec0ff */
[--C-:B------:R-:W-:Y:S01]  /*4a50*/  HSET2.LE.AND R14, R14, R62.reuse, PT ;  /* 0x0000003e0e0e7233 */ /* 0x100fe20003803000 */
[----:B------:R-:W-:Y:S01]  /*4a60*/  SHF.R.U32.HI R142, RZ, 0x10, R168 ;  /* 0x00000010ff8e7819 */ /* 0x000fe200000116a8 */
[----:B------:R-:W-:Y:S01]  /*4a70*/  HMMA.16816.F32 R72, R24, R18, R72 ;  /* 0x000000121848723c */ /* 0x000fe20000001848 */
[----:B------:R-:W-:Y:S01]  /*4a80*/  HSET2.LE.AND R13, R13, R62, PT ;  /* 0x0000003e0d0d7233 */ /* 0x000fe20003803000 */
[----:B------:R-:W-:-:S02]  /*4a90*/  LOP3.LUT R64, R168, 0xff, RZ, 0xc0, !PT ;  /* 0x000000ffa8407812 */ /* 0x000fc400078ec0ff */
[----:B------:R-:W-:Y:S02]  /*4aa0*/  SHF.R.U32.HI R168, RZ, 0x18, R168 ;  /* 0x00000018ffa87819 */ /* 0x000fe400000116a8 */
[----:B------:R-:W-:Y:S02]  /*4ab0*/  SHF.R.U32.HI R67, RZ, 0x8, R67 ;  /* 0x00000008ff437819 */ /* 0x000fe40000011643 */
[----:B------:R-:W-:Y:S01]  /*4ac0*/  HMMA.16816.F32 R92, R24, R10, R92 ;  /* 0x0000000a185c723c */ /* 0x000fe2000000185c */
[----:B------:R-:W-:Y:S01]  /*4ad0*/  LOP3.LUT R142, R142, 0xff, RZ, 0xc0, !PT ;  /* 0x000000ff8e8e7812 */ /* 0x000fe200078ec0ff */
[----:B-1----:R-:W-:Y:S01]  /*4ae0*/  FADD.FTZ R47, R58, R47 ;  /* 0x0000002f3a2f7221 */ /* 0x002fe20000010000 */
[----:B------:R-:W-:Y:S02]  /*4af0*/  PRMT R64, R64, 0x5410, R67 ;  /* 0x0000541040407816 */ /* 0x000fe40000000043 */
[----:B------:R-:W-:Y:S01]  /*4b00*/  F2FP.PACK_AB R67, R141, R140 ;  /* 0x0000008c8d43723e */ /* 0x000fe200000000ff */
[----:B------:R-:W-:Y:S01]  /*4b10*/  FADD.FTZ R47, R65, R47 ;  /* 0x0000002f412f7221 */ /* 0x000fe20000010000 */
[----:B------:R-:W-:Y:S01]  /*4b20*/  SHF.R.U32.HI R27, RZ, 0x18, R174 ;  /* 0x00000018ff1b7819 */ /* 0x000fe200000116ae */
[----:B------:R-:W-:Y:S01]  /*4b30*/  HMMA.16816.F32 R100, R4, R8, R100 ;  /* 0x000000080464723c */ /* 0x000fe20000001864 */
[----:B------:R-:W-:-:S02]  /*4b40*/  F2FP.PACK_AB R24, R155, R156 ;  /* 0x0000009c9b18723e */ /* 0x000fc400000000ff */
[----:B------:R-:W-:Y:S02]  /*4b50*/  PRMT R27, R16, 0x5410, R27 ;  /* 0x00005410101b7816 */ /* 0x000fe4000000001b */
[----:B------:R-:W-:Y:S02]  /*4b60*/  F2FP.PACK_AB R25, R149, R150 ;  /* 0x000000969519723e */ /* 0x000fe400000000ff */
[----:B------:R-:W-:Y:S01]  /*4b70*/  F2FP.PACK_AB R8, R207, R151 ;  /* 0x00000097cf08723e */ /* 0x000fe200000000ff */
[----:B------:R-:W-:Y:S01]  /*4b80*/  HSET2.LE.AND R27, R27, R62, PT ;  /* 0x0000003e1b1b7233 */ /* 0x000fe20003803000 */
[----:B------:R-:W-:Y:S01]  /*4b90*/  F2FP.PACK_AB R26, R208, R163 ;  /* 0x000000a3d01a723e */ /* 0x000fe200000000ff */
[----:B------:R-:W-:Y:S01]  /*4ba0*/  HMMA.16816.F32 R128, R4, R20, R128 ;  /* 0x000000140480723c */ /* 0x000fe20000001880 */
[----:B------:R-:W-:Y:S01]  /*4bb0*/  LOP3.LUT R24, R14, R24, RZ, 0xc0, !PT ;  /* 0x000000180e187212 */ /* 0x000fe200078ec0ff */
[----:B------:R-:W-:Y:S01]  /*4bc0*/  FADD.FTZ R208, R208, R41 ;  /* 0x00000029d0d07221 */ /* 0x000fe20000010000 */
[----:B------:R-:W-:Y:S01]  /*4bd0*/  LOP3.LUT R25, R13, R25, RZ, 0xc0, !PT ;  /* 0x000000190d197212 */ /* 0x000fe200078ec0ff */
[----:B------:R-:W-:Y:S01]  /*4be0*/  FADD.FTZ R207, R207, R44 ;  /* 0x0000002ccfcf7221 */ /* 0x000fe20000010000 */
[----:B------:R-:W-:-:S02]  /*4bf0*/  LOP3.LUT R26, R12, R26, RZ, 0xc0, !PT ;  /* 0x0000001a0c1a7212 */ /* 0x000fc400078ec0ff */
[----:B------:R-:W-:Y:S01]  /*4c00*/  LOP3.LUT R27, R27, R8, RZ, 0xc0, !PT ;  /* 0x000000081b1b7212 */ /* 0x000fe200078ec0ff */
[C---:B------:R-:W-:Y:S01]  /*4c10*/  HMMA.16816.F32 R116, R4.reuse, R22, R116 ;  /* 0x000000160474723c */ /* 0x040fe20000001874 */
[----:B------:R-:W1:Y:S04]  /*4c20*/  LDSM.16.MT88.4 R20, [R187+0x7800] ;  /* 0x00780000bb14783b */ /* 0x000e680000004200 */
[----:B------:R-:W-:Y:S03]  /*4c30*/  LDSM.16.MT88.4 R12, [R185+0x7800] ;  /* 0x00780000b90c783b */ /* 0x000fe60000004200 */
[C---:B------:R-:W-:Y:S01]  /*4c40*/  HMMA.16816.F32 R108, R4.reuse, R18, R108 ;  /* 0x00000012046c723c */ /* 0x040fe2000000186c */
[----:B------:R-:W2:Y:S07]  /*4c50*/  LDSM.16.MT88.4 R16, [R186+0x7800] ;  /* 0x00780000ba10783b */ /* 0x000eae0000004200 */
[----:B------:R-:W-:Y:S01]  /*4c60*/  HMMA.16816.F32 R96, R4, R10, R96 ;  /* 0x0000000a0460723c */ /* 0x000fe20000001860 */
[----:B------:R-:W3:Y:S06]  /*4c70*/  LDSM.16.MT88.4 R8, [R184+0x7800] ;  /* 0x00780000b808783b */ /* 0x000eec0000004200 */
[----:B------:R-:W-:-:S02]  /*4c80*/  LOP3.LUT R7, R170, 0xffff, RZ, 0xc0, !PT ;  /* 0x0000ffffaa077812 */ /* 0x000fc400078ec0ff */
[--C-:B------:R-:W-:Y:S02]  /*4c90*/  SHF.R.U32.HI R6, RZ, 0x10, R170.reuse ;  /* 0x00000010ff067819 */ /* 0x100fe400000116aa */
[----:B------:R-:W-:Y:S02]  /*4ca0*/  LOP3.LUT R4, R170, 0xff, RZ, 0xc0, !PT ;  /* 0x000000ffaa047812 */ /* 0x000fe400078ec0ff */
[----:B------:R-:W-:Y:S02]  /*4cb0*/  SHF.R.U32.HI R7, RZ, 0x8, R7 ;  /* 0x00000008ff077819 */ /* 0x000fe40000011607 */
[----:B------:R-:W-:Y:S02]  /*4cc0*/  SHF.R.U32.HI R5, RZ, 0x18, R170 ;  /* 0x00000018ff057819 */ /* 0x000fe400000116aa */
[----:B------:R-:W-:Y:S02]  /*4cd0*/  LOP3.LUT R6, R6, 0xff, RZ, 0xc0, !PT ;  /* 0x000000ff06067812 */ /* 0x000fe400078ec0ff */
[----:B------:R-:W-:-:S02]  /*4ce0*/  PRMT R4, R4, 0x5410, R7 ;  /* 0x0000541004047816 */ /* 0x000fc40000000007 */
[----:B------:R-:W-:Y:S02]  /*4cf0*/  PRMT R7, R6, 0x5410, R5 ;  /* 0x0000541006077816 */ /* 0x000fe40000000005 */
[----:B------:R-:W-:Y:S01]  /*4d00*/  PRMT R5, R142, 0x5410, R168 ;  /* 0x000054108e057816 */ /* 0x000fe200000000a8 */
[--C-:B------:R-:W-:Y:S01]  /*4d10*/  HSET2.LE.AND R6, R4, R62.reuse, PT ;  /* 0x0000003e04067233 */ /* 0x100fe20003803000 */
[C---:B------:R-:W-:Y:S01]  /*4d20*/  F2FP.PACK_AB R142, R209.reuse, R65 ;  /* 0x00000041d18e723e */ /* 0x040fe200000000ff */
[--C-:B------:R-:W-:Y:S01]  /*4d30*/  HSET2.LE.AND R7, R7, R62.reuse, PT ;  /* 0x0000003e07077233 */ /* 0x100fe20003803000 */
[C---:B-1----:R-:W-:Y:S01]  /*4d40*/  HMMA.16816.F32 R124, R24.reuse, R20, R124 ;  /* 0x00000014187c723c */ /* 0x042fe2000000187c */
        /* <DEDUP_REMOVED lines=8> */
[----:B------:R-:W-:Y:S01]  /*4dd0*/  HMMA.16816.F32 R120, R24, R22, R120 ;  /* 0x000000161878723c */ /* 0x000fe20000001878 */
[----:B------:R-:W-:-:S02]  /*4de0*/  LOP3.LUT R4, R4, R67, RZ, 0xc0, !PT ;  /* 0x0000004304047212 */ /* 0x000fc400078ec0ff */
[----:B------:R-:W-:-:S05]  /*4df0*/  LOP3.LUT R5, R5, R62, RZ, 0xc0, !PT ;  /* 0x0000003e05057212 */ /* 0x000fca00078ec0ff */
[C---:B--2---:R-:W-:Y:S08]  /*4e00*/  HMMA.16816.F32 R68, R24.reuse, R16, R68 ;  /* 0x000000101844723c */ /* 0x044ff00000001844 */
[C---:B------:R-:W-:Y:S08]  /*4e10*/  HMMA.16816.F32 R72, R24.reuse, R18, R72 ;  /* 0x000000121848723c */ /* 0x040ff00000001848 */
[C---:B------:R-:W-:Y:S08]  /*4e20*/  HMMA.16816.F32 R80, R24.reuse, R12, R80 ;  /* 0x0000000c1850723c */ /* 0x040ff00000001850 */
        /* <DEDUP_REMOVED lines=13> */
[----:B------:R-:W-:Y:S01]  /*4f00*/  IADD3 R234, R132, -0x2, RZ ;  /* 0xfffffffe84ea7810 */ /* 0x000fe20007ffe0ff */
[----:B------:R-:W-:-:S04]  /*4f10*/  DEPBAR.LE SB0, 0x0 ;  /* 0x000080000000791a */ /* 0x000fc80000000000 */
[----:B------:R-:W-:Y:S01]  /*4f20*/  SHF.R.S32.HI R0, RZ, 0x1f, R234 ;  /* 0x0000001fff007819 */ /* 0x000fe200000114ea */
[C---:B------:R-:W-:Y:S02]  /*4f30*/  IMAD R2, R234.reuse, UR10, RZ ;  /* 0x0000000aea027c24 */ /* 0x040fe4000f8e02ff */
[----:B------:R-:W-:-:S04]  /*4f40*/  IMAD.WIDE.U32 R4, R234, UR11, R224 ;  /* 0x0000000bea047c25 */ /* 0x000fc8000f8e00e0 */
[----:B------:R-:W-:Y:S01]  /*4f50*/  IMAD R0, R0, UR11, R2 ;  /* 0x0000000b00007c24 */ /* 0x000fe2000f8e0202 */
[----:B------:R-:W-:Y:S01]  /*4f60*/  BAR.SYNC.DEFER_BLOCKING 0x0 ;  /* 0x0000000000007b1d */ /* 0x000fe20000010000 */
[----:B------:R-:W-:Y:S02]  /*4f70*/  LEA R2, P1, R4, c[0x0][0x170], 0x1 ;  /* 0x00005c0004027a11 */ /* 0x000fe400078208ff */
[----:B------:R-:W-:Y:S02]  /*4f80*/  IMAD.IADD R0, R5, 0x1, R0 ;  /* 0x0000000105007824 */ /* 0x000fe400078e0200 */
[----:B------:R-:W-:-:S03]  /*4f90*/  IADD3 R6, P0, R2, UR25, RZ ;  /* 0x0000001902067c10 */ /* 0x000fc6000ff1e0ff */
[----:B------:R-:W-:Y:S01]  /*4fa0*/  LEA.HI.X R3, R4, c[0x0][0x174], R0, 0x1, P1 ;  /* 0x00005d0004037a11 */ /* 0x000fe200008f0c00 */
[----:B------:R-:W-:Y:S01]  /*4fb0*/  IMAD R0, R234, 0x40, R233 ;  /* 0x00000040ea007824 */ /* 0x000fe200078e02e9 */
[----:B------:R-:W-:Y:S02]  /*4fc0*/  IADD3 R8, P1, R6, UR25, RZ ;  /* 0x0000001906087c10 */ /* 0x000fe4000ff3e0ff */
[----:B------:R-:W-:Y:S02]  /*4fd0*/  IADD3.X R7, R3, UR5, RZ, P0, !PT ;  /* 0x0000000503077c10 */ /* 0x000fe400087fe4ff */
[----:B------:R-:W-:Y:S02]  /*4fe0*/  IADD3 R4, P0, R8, UR25, RZ ;  /* 0x0000001908047c10 */ /* 0x000fe4000ff1e0ff */
[----:B------:R-:W-:Y:S02]  /*4ff0*/  IADD3.X R9, R7, UR5, RZ, P1, !PT ;  /* 0x0000000507097c10 */ /* 0x000fe40008ffe4ff */
[----:B------:R-:W-:-:S02]  /*5000*/  ISETP.GE.AND P4, PT, R0, R232, PT ;  /* 0x000000e80000720c */ /* 0x000fc40003f86270 */
[----:B------:R-:W-:Y:S02]  /*5010*/  IADD3.X R5, R9, UR5, RZ, P0, !PT ;  /* 0x0000000509057c10 */ /* 0x000fe400087fe4ff */
[C---:B------:R-:W-:Y:S01]  /*5020*/  ISETP.GE.AND P1, PT, R0.reuse, R231, PT ;  /* 0x000000e70000720c */ /* 0x040fe20003f26270 */
[----:B------:R-:W-:Y:S01]  /*5030*/  @!PT LDS RZ, [RZ] ;  /* 0x00000000fffff984 */ /* 0x000fe20000000800 */
[----:B------:R-:W-:Y:S01]  /*5040*/  @!PT LDS RZ, [RZ] ;  /* 0x00000000fffff984 */ /* 0x000fe20000000800 */
[----:B------:R-:W-:Y:S01]  /*5050*/  @!PT LDS RZ, [RZ] ;  /* 0x00000000fffff984 */ /* 0x000fe20000000800 */
[----:B------:R1:W-:Y:S04]  /*5060*/  LDGSTS.E.BYPASS.LTC128B.128 [R195+0x6000], [R2.64] ;  /* 0x0600000002c37fae */ /* 0x0003e8000b901d4c */
[----:B------:R2:W-:Y:S04]  /*5070*/  LDGSTS.E.BYPASS.LTC128B.128 [R195+0x6800], [R6.64] ;  /* 0x0680000006c37fae */ /* 0x0005e8000b901d4c */
[----:B------:R3:W-:Y:S04]  /*5080*/  LDGSTS.E.BYPASS.LTC128B.128 [R195+0x7000], [R8.64] ;  /* 0x0700000008c37fae */ /* 0x0007e8000b901d4c */
[----:B------:R2:W-:Y:S04]  /*5090*/  LDGSTS.E.BYPASS.LTC128B.128 [R195+0x7800], [R4.64] ;  /* 0x0780000004c37fae */ /* 0x0005e8000b901d4c */
[----:B------:R-:W-:Y:S04]  /*50a0*/  LDSM.16.M88.4 R60, [R193] ;  /* 0x00000000c13c783b */ /* 0x000fe80000000200 */
[----:B------:R-:W4:Y:S04]  /*50b0*/  LDSM.16.M88.4 R16, [R194+0x2000] ;  /* 0x00200000c210783b */ /* 0x000f280000000200 */
[----:B------:R-:W5:Y:S01]  /*50c0*/  LDSM.16.M88.4 R44, [R193+0x800] ;  /* 0x00080000c12c783b */ /* 0x000f620000000200 */
[----:B-1----:R-:W-:-:S03]  /*50d0*/  IADD3 R2, R0, 0x1, RZ ;  /* 0x0000000100027810 */ /* 0x002fc60007ffe0ff */
[----:B------:R-:W1:Y:S01]  /*50e0*/  LDSM.16.M88.4 R28, [R193+0x1000] ;  /* 0x00100000c11c783b */ /* 0x000e620000000200 */
[----:B------:R-:W-:Y:S02]  /*50f0*/  IADD3 R3, R0, 0x18, RZ ;  /* 0x0000001800037810 */ /* 0x000fe40007ffe0ff */
[C---:B------:R-:W-:Y:S01]  /*5100*/  ISETP.GE.AND P2, PT, R2.reuse, R232, PT ;  /* 0x000000e80200720c */ /* 0x040fe20003f46270 */
[----:B------:R-:W1:Y:S01]  /*5110*/  LDSM.16.M88.4 R152, [R193+0x1800] ;  /* 0x00180000c198783b */ /* 0x000e620000000200 */
[CC--:B------:R-:W-:Y:S02]  /*5120*/  ISETP.GE.AND P0, PT, R2.reuse, R231.reuse, PT ;  /* 0x000000e70200720c */ /* 0x0c0fe40003f06270 */
[C---:B------:R-:W-:Y:S01]  /*5130*/  ISETP.GE.AND P5, PT, R2.reuse, R230, PT ;  /* 0x000000e60200720c */ /* 0x040fe20003fa6270 */
[----:B------:R-:W1:Y:S01]  /*5140*/  LDSM.16.M88.4 R172, [R194] ;  /* 0x00000000c2ac783b */ /* 0x000e620000000200 */
[----:B------:R-:W-:Y:S02]  /*5150*/  ISETP.GE.AND P3, PT, R2, R206, PT ;  /* 0x000000ce0200720c */ /* 0x000fe40003f66270 */
[----:B------:R-:W-:Y:S01]  /*5160*/  IADD3 R2, R0, 0x8, RZ ;  /* 0x0000000800027810 */ /* 0x000fe20007ffe0ff */
[----:B------:R-:W-:Y:S03]  /*5170*/  LDSM.16.M88.4 R12, [R191] ;  /* 0x00000000bf0c783b */ /* 0x000fe60000000200 */
[----:B------:R-:W-:Y:S01]  /*5180*/  ISETP.GE.AND P6, PT, R2, R231, PT ;  /* 0x000000e70200720c */ /* 0x000fe20003fc6270 */
[----:B------:R-:W1:Y:S04]  /*5190*/  LDSM.16.M88.4 R148, [R192+0x2000] ;  /* 0x00200000c094783b */ /* 0x000e680000000200 */
[----:B---3--:R-:W3:Y:S04]  /*51a0*/  LDSM.16.M88.4 R8, [R191+0x800] ;  /* 0x00080000bf08783b */ /* 0x008ee80000000200 */
[----:B--2---:R-:W2:Y:S04]  /*51b0*/  LDSM.16.M88.4 R4, [R191+0x1000] ;  /* 0x00100000bf04783b */ /* 0x004ea80000000200 */
[----:B------:R-:W2:Y:S04]  /*51c0*/  LDSM.16.M88.4 R212, [R191+0x1800] ;  /* 0x00180000bfd4783b */ /* 0x000ea80000000200 */
[----:B------:R-:W2:Y:S01]  /*51d0*/  LDSM.16.M88.4 R176, [R192] ;  /* 0x00000000c0b0783b */ /* 0x000ea20000000200 */
[C---:B----4-:R-:W-:Y:S03]  /*51e0*/  HMMA.16816.F32 R140, R16.reuse, R60, RZ ;  /* 0x0000003c108c723c */ /* 0x050fe600000018ff */
[----:B------:R-:W-:Y:S04]  /*51f0*/  LDSM.16.M88.4 R160, [R189] ;  /* 0x00000000bda0783b */ /* 0x000fe80000000200 */
[----:B------:R-:W4:Y:S01]  /*5200*/  LDSM.16.M88.4 R168, [R190] ;  /* 0x00000000bea8783b */ /* 0x000f220000000200 */
[C---:B------:R-:W-:Y:S03]  /*5210*/  HMMA.16816.F32 R64, R16.reuse, R62, RZ ;  /* 0x0000003e1040723c */ /* 0x040fe600000018ff */
[----:B------:R-:W2:Y:S04]  /*5220*/  LDSM.16.M88.4 R164, [R190+0x2000] ;  /* 0x00200000bea4783b */ /* 0x000ea80000000200 */
[----:B------:R-:W-:Y:S01]  /*5230*/  LDSM.16.M88.4 R156, [R183] ;  /* 0x00000000b79c783b */ /* 0x000fe20000000200 */
[C---:B-----5:R-:W-:Y:S03]  /*5240*/  HMMA.16816.F32 R52, R16.reuse, R44, RZ ;  /* 0x0000002c1034723c */ /* 0x060fe600000018ff */
[----:B------:R-:W0:Y:S05]  /*5250*/  LDGDEPBAR ;  /* 0x00000000000079af */ /* 0x000e2a0000000000 */
[C---:B------:R-:W-:Y:S08]  /*5260*/  HMMA.16816.F32 R48, R16.reuse, R46, RZ ;  /* 0x0000002e1030723c */ /* 0x040ff000000018ff */
[C---:B-1----:R-:W-:Y:S08]  /*5270*/  HMMA.16816.F32 R36, R16.reuse, R28, RZ ;  /* 0x0000001c1024723c */ /* 0x042ff000000018ff */
        /* <DEDUP_REMOVED lines=13> */
[C---:B------:R-:W-:Y:S08]  /*5350*/  HMMA.16816.F32 R64, R148.reuse, R14, R64 ;  /* 0x0000000e9440723c */ /* 0x040ff00000001840 */
[C---:B---3--:R-:W-:Y:S08]  /*5360*/  HMMA.16816.F32 R52, R148.reuse, R8, R52 ;  /* 0x000000089434723c */ /* 0x048ff00000001834 */
[C---:B------:R-:W-:Y:S08]  /*5370*/  HMMA.16816.F32 R48, R148.reuse, R10, R48 ;  /* 0x0000000a9430723c */ /* 0x040ff00000001830 */
[C---:B--2---:R-:W-:Y:S08]  /*5380*/  HMMA.16816.F32 R36, R148.reuse, R4, R36 ;  /* 0x000000049424723c */ /* 0x044ff00000001824 */
[C---:B------:R-:W-:Y:S08]  /*5390*/  HMMA.16816.F32 R32, R148.reuse, R6, R32 ;  /* 0x000000069420723c */ /* 0x040ff00000001820 */
[C---:B------:R-:W-:Y:S08]  /*53a0*/  HMMA.16816.F32 R20, R148.reuse, R212, R20 ;  /* 0x000000d49414723c */ /* 0x040ff00000001814 */
[----:B------:R-:W-:Y:S01]  /*53b0*/  HMMA.16816.F32 R16, R148, R214, R16 ;  /* 0x000000d69410723c */ /* 0x000fe20000001810 */
[----:B------:R-:W1:Y:S07]  /*53c0*/  LDSM.16.M88.4 R148, [R181] ;  /* 0x00000000b594783b */ /* 0x000e6e0000000200 */
[C---:B------:R-:W-:Y:S08]  /*53d0*/  HMMA.16816.F32 R144, R176.reuse, R12, R144 ;  /* 0x0000000cb090723c */ /* 0x040ff00000001890 */
[C---:B------:R-:W-:Y:S01]  /*53e0*/  HMMA.16816.F32 R60, R176.reuse, R14, R60 ;  /* 0x0000000eb03c723c */ /* 0x040fe2000000183c */
[----:B------:R-:W-:Y:S07]  /*53f0*/  LDSM.16.M88.4 R12, [R188] ;  /* 0x00000000bc0c783b */ /* 0x000fee0000000200 */
[C---:B------:R-:W-:Y:S08]  /*5400*/  HMMA.16816.F32 R40, R176.reuse, R4, R40 ;  /* 0x00000004b028723c */ /* 0x040ff00000001828 */
[C---:B------:R-:W-:Y:S01]  /*5410*/  HMMA.16816.F32 R28, R176.reuse, R6, R28 ;  /* 0x00000006b01c723c */ /* 0x040fe2000000181c */
[----:B------:R-:W2:Y:S07]  /*5420*/  LDSM.16.M88.4 R4, [R180] ;  /* 0x00000000b404783b */ /* 0x000eae0000000200 */
[C---:B------:R-:W-:Y:S08]  /*5430*/  HMMA.16816.F32 R24, R176.reuse, R212, R24 ;  /* 0x000000d4b018723c */ /* 0x040ff00000001818 */
[C---:B------:R-:W-:Y:S08]  /*5440*/  HMMA.16816.F32 R172, R176.reuse, R214, R172 ;  /* 0x000000d6b0ac723c */ /* 0x040ff000000018ac */
[C---:B------:R-:W-:Y:S08]  /*5450*/  HMMA.16816.F32 R56, R176.reuse, R8, R56 ;  /* 0x00000008b038723c */ /* 0x040ff00000001838 */
[----:B------:R-:W-:Y:S01]  /*5460*/  HMMA.16816.F32 R44, R176, R10, R44 ;  /* 0x0000000ab02c723c */ /* 0x000fe2000000182c */
[----:B------:R-:W3:Y:S07]  /*5470*/  LDSM.16.M88.4 R8, [R188+0x2000] ;  /* 0x00200000bc08783b */ /* 0x000eee0000000200 */
[-C--:B----4-:R-:W-:Y:S08]  /*5480*/  HMMA.16816.F32 R144, R168, R160.reuse, R144 ;  /* 0x000000a0a890723c */ /* 0x090ff00000001890 */
[C---:B------:R-:W-:Y:S08]  /*5490*/  HMMA.16816.F32 R140, R164.reuse, R160, R140 ;  /* 0x000000a0a48c723c */ /* 0x040ff0000000188c */
[C---:B-1----:R-:W-:Y:S08]  /*54a0*/  HMMA.16816.F32 R20, R164.reuse, R148, R20 ;  /* 0x00000094a414723c */ /* 0x042ff00000001814 */
[----:B------:R-:W-:Y:S08]  /*54b0*/  HMMA.16816.F32 R16, R164, R150, R16 ;  /* 0x00000096a410723c */ /* 0x000ff00000001810 */
[C---:B------:R-:W-:Y:S08]  /*54c0*/  HMMA.16816.F32 R24, R168.reuse, R148, R24 ;  /* 0x00000094a818723c */ /* 0x040ff00000001818 */
[----:B------:R-:W-:Y:S01]  /*54d0*/  HMMA.16816.F32 R172, R168, R150, R172 ;  /* 0x00000096a8ac723c */ /* 0x000fe200000018ac */
[----:B------:R-:W1:Y:S07]  /*54e0*/  LDSM.16.M88.4 R148, [R180+0x800] ;  /* 0x00080000b494783b */ /* 0x000e6e0000000200 */
[-C--:B------:R-:W-:Y:S08]  /*54f0*/  HMMA.16816.F32 R64, R164, R162.reuse, R64 ;  /* 0x000000a2a440723c */ /* 0x080ff00000001840 */
[----:B------:R-:W-:Y:S08]  /*5500*/  HMMA.16816.F32 R60, R168, R162, R60 ;  /* 0x000000a2a83c723c */ /* 0x000ff0000000183c */
[----:B--2---:R-:W-:Y:S08]  /*5510*/  HMMA.16816.F32 R144, R12, R4, R144 ;  /* 0x000000040c90723c */ /* 0x004ff00000001890 */
[----:B------:R-:W-:Y:S08]  /*5520*/  HMMA.16816.F32 R56, R168, R156, R56 ;  /* 0x0000009ca838723c */ /* 0x000ff00000001838 */
[C---:B---3--:R-:W-:Y:S08]  /*5530*/  HMMA.16816.F32 R140, R8.reuse, R4, R140 ;  /* 0x00000004088c723c */ /* 0x048ff0000000188c */
[----:B------:R-:W-:Y:S01]  /*5540*/  HMMA.16816.F32 R64, R8, R6, R64 ;  /* 0x000000060840723c */ /* 0x000fe20000001840 */
[----:B------:R-:W-:-:S02]  /*5550*/  FSEL R242, R144, -INF , !P4 ;  /* 0xff80000090f27808 */ /* 0x000fc40006000000 */
[----:B------:R-:W-:Y:S02]  /*5560*/  FSEL R237, R145, -INF , !P2 ;  /* 0xff80000091ed7808 */ /* 0x000fe40005000000 */
[----:B------:R-:W-:Y:S02]  /*5570*/  FSEL R235, R146, -INF , !P1 ;  /* 0xff80000092eb7808 */ /* 0x000fe40004800000 */
[----:B------:R-:W-:Y:S01]  /*5580*/  FSEL R233, R147, -INF , !P0 ;  /* 0xff80000093e97808 */ /* 0x000fe20004000000 */
[----:B------:R-:W-:Y:S01]  /*5590*/  HMMA.16816.F32 R60, R12, R6, R60 ;  /* 0x000000060c3c723c */ /* 0x000fe2000000183c */
[----:B------:R-:W-:Y:S01]  /*55a0*/  ISETP.GE.AND P1, PT, R0, R230, PT ;  /* 0x000000e60000720c */ /* 0x000fe20003f26270 */
[----:B------:R-:W2:Y:S01]  /*55b0*/  LDSM.16.M88.4 R4, [R180+0x1000] ;  /* 0x00100000b404783b */ /* 0x000ea20000000200 */
[C---:B------:R-:W-:Y:S02]  /*55c0*/  ISETP.GE.AND P4, PT, R2.reuse, R232, PT ;  /* 0x000000e80200720c */ /* 0x040fe40003f86270 */
[----:B------:R-:W-:-:S02]  /*55d0*/  ISETP.GE.AND P0, PT, R2, R230, PT ;  /* 0x000000e60200720c */ /* 0x000fc40003f06270 */
[-C--:B------:R-:W-:Y:S01]  /*55e0*/  ISETP.GE.AND P2, PT, R2, R206.reuse, PT ;  /* 0x000000ce0200720c */ /* 0x080fe20003f46270 */
[----:B-1----:R-:W-:Y:S01]  /*55f0*/  HMMA.16816.F32 R56, R12, R148, R56 ;  /* 0x000000940c38723c */ /* 0x002fe20000001838 */
[----:B------:R-:W-:Y:S02]  /*5600*/  IADD3 R2, R0, 0x9, RZ ;  /* 0x0000000900027810 */ /* 0x000fe40007ffe0ff */
[----:B------:R-:W-:Y:S02]  /*5610*/  FSEL R244, R140, -INF , !P1 ;  /* 0xff8000008cf47808 */ /* 0x000fe40004800000 */
[----:B------:R-:W-:Y:S02]  /*5620*/  FSEL R243, R141, -INF , !P5 ;  /* 0xff8000008df37808 */ /* 0x000fe40006800000 */
[----:B------:R-:W-:Y:S01]  /*5630*/  ISETP.GE.AND P1, PT, R0, R206, PT ;  /* 0x000000ce0000720c */ /* 0x000fe20003f26270 */
[----:B------:R-:W-:Y:S01]  /*5640*/  HMMA.16816.F32 R52, R164, R156, R52 ;  /* 0x0000009ca434723c */ /* 0x000fe20000001834 */
[----:B------:R-:W-:-:S02]  /*5650*/  ISETP.GE.AND P5, PT, R2, R230, PT ;  /* 0x000000e60200720c */ /* 0x000fc40003fa6270 */
[----:B------:R-:W-:Y:S02]  /*5660*/  FSEL R247, R64, -INF , !P0 ;  /* 0xff80000040f77808 */ /* 0x000fe40004000000 */
[----:B------:R-:W-:Y:S02]  /*5670*/  FSEL R246, R65, -INF , !P5 ;  /* 0xff80000041f67808 */ /* 0x000fe40006800000 */
[----:B------:R-:W-:Y:S01]  /*5680*/  FSEL R245, R142, -INF , !P1 ;  /* 0xff8000008ef57808 */ /* 0x000fe20004800000 */
[----:B------:R-:W-:Y:S01]  /*5690*/  HMMA.16816.F32 R48, R164, R158, R48 ;  /* 0x0000009ea430723c */ /* 0x000fe20000001830 */
[C---:B------:R-:W-:Y:S02]  /*56a0*/  ISETP.GE.AND P0, PT, R2.reuse, R232, PT ;  /* 0x000000e80200720c */ /* 0x040fe40003f06270 */
[C---:B------:R-:W-:Y:S02]  /*56b0*/  ISETP.GE.AND P5, PT, R2.reuse, R231, PT ;  /* 0x000000e70200720c */ /* 0x040fe40003fa6270 */
[----:B------:R-:W-:-:S02]  /*56c0*/  ISETP.GE.AND P1, PT, R2, R206, PT ;  /* 0x000000ce0200720c */ /* 0x000fc40003f26270 */
[----:B------:R-:W-:Y:S01]  /*56d0*/  IADD3 R2, R0, 0x10, RZ ;  /* 0x0000001000027810 */ /* 0x000fe20007ffe0ff */
[C---:B------:R-:W-:Y:S01]  /*56e0*/  HMMA.16816.F32 R44, R168.reuse, R158, R44 ;  /* 0x0000009ea82c723c */ /* 0x040fe2000000182c */
[----:B------:R-:W-:Y:S02]  /*56f0*/  FSEL R250, R143, -INF , !P3 ;  /* 0xff8000008ffa7808 */ /* 0x000fe40005800000 */
[----:B------:R-:W-:Y:S02]  /*5700*/  FSEL R239, R60, -INF , !P4 ;  /* 0xff8000003cef7808 */ /* 0x000fe40006000000 */
[----:B------:R-:W-:Y:S02]  /*5710*/  FSEL R238, R61, -INF , !P0 ;  /* 0xff8000003dee7808 */ /* 0x000fe40004000000 */
[----:B------:R-:W-:Y:S01]  /*5720*/  FSEL R251, R66, -INF , !P2 ;  /* 0xff80000042fb7808 */ /* 0x000fe20005000000 */
[----:B------:R-:W-:Y:S01]  /*5730*/  HMMA.16816.F32 R40, R168, R152, R40 ;  /* 0x00000098a828723c */ /* 0x000fe20000001828 */
[----:B------:R-:W-:-:S02]  /*5740*/  ISETP.GE.AND P3, PT, R2, R232, PT ;  /* 0x000000e80200720c */ /* 0x000fc40003f66270 */
[C---:B------:R-:W-:Y:S02]  /*5750*/  ISETP.GE.AND P4, PT, R2.reuse, R231, PT ;  /* 0x000000e70200720c */ /* 0x040fe40003f86270 */
[C---:B------:R-:W-:Y:S02]  /*5760*/  ISETP.GE.AND P0, PT, R2.reuse, R230, PT ;  /* 0x000000e60200720c */ /* 0x040fe40003f06270 */
[----:B------:R-:W-:Y:S01]  /*5770*/  ISETP.GE.AND P2, PT, R2, R206, PT ;  /* 0x000000ce0200720c */ /* 0x000fe20003f46270 */
[----:B------:R-:W-:Y:S01]  /*5780*/  HMMA.16816.F32 R36, R164, R152, R36 ;  /* 0x00000098a424723c */ /* 0x000fe20000001824 */
[----:B------:R-:W-:Y:S02]  /*5790*/  IADD3 R2, R0, 0x11, RZ ;  /* 0x0000001100027810 */ /* 0x000fe40007ffe0ff */
[----:B------:R-:W-:Y:S02]  /*57a0*/  FSEL R252, R67, -INF , !P1 ;  /* 0xff80000043fc7808 */ /* 0x000fe40004800000 */
[----:B------:R-:W-:-:S02]  /*57b0*/  FSEL R236, R62, -INF , !P6 ;  /* 0xff8000003eec7808 */ /* 0x000fc40007000000 */
[C---:B------:R-:W-:Y:S01]  /*57c0*/  ISETP.GE.AND P6, PT, R2.reuse, R232, PT ;  /* 0x000000e80200720c */ /* 0x040fe20003fc6270 */
[----:B------:R-:W-:Y:S01]  /*57d0*/  HMMA.16816.F32 R52, R8, R148, R52 ;  /* 0x000000940834723c */ /* 0x000fe20000001834 */
[----:B------:R-:W-:Y:S02]  /*57e0*/  ISETP.GE.AND P1, PT, R2, R231, PT ;  /* 0x000000e70200720c */ /* 0x000fe40003f26270 */
[----:B------:R-:W-:Y:S02]  /*57f0*/  FSEL R163, R56, -INF , !P3 ;  /* 0xff80000038a37808 */ /* 0x000fe40005800000 */
[----:B------:R-:W-:Y:S02]  /*5800*/  FSEL R162, R57, -INF , !P6 ;  /* 0xff80000039a27808 */ /* 0x000fe40007000000 */
[----:B------:R-:W-:Y:S01]  /*5810*/  FSEL R161, R58, -INF , !P4 ;  /* 0xff8000003aa17808 */ /* 0x000fe20006000000 */
[----:B------:R-:W-:Y:S01]  /*5820*/  HMMA.16816.F32 R32, R164, R154, R32 ;  /* 0x0000009aa420723c */ /* 0x000fe20000001820 */
[----:B------:R-:W-:-:S02]  /*5830*/  FSEL R156, R59, -INF , !P1 ;  /* 0xff8000003b9c7808 */ /* 0x000fc40004800000 */
[----:B------:R-:W1:Y:S01]  /*5840*/  LDSM.16.M88.4 R56, [R180+0x1800] ;  /* 0x00180000b438783b */ /* 0x000e620000000200 */
[----:B------:R-:W-:Y:S01]  /*5850*/  FSEL R64, R63, -INF , !P5 ;  /* 0xff8000003f407808 */ /* 0x000fe20006800000 */
[----:B------:R-:W-:-:S04]  /*5860*/  DEPBAR.LE SB0, 0x0 ;  /* 0x000080000000791a */ /* 0x000fc80000000000 */
[-C--:B------:R-:W-:Y:S01]  /*5870*/  HMMA.16816.F32 R48, R8, R150.reuse, R48 ;  /* 0x000000960830723c */ /* 0x080fe20000001830 */
[C---:B------:R-:W-:Y:S02]  /*5880*/  ISETP.GE.AND P5, PT, R2.reuse, R230, PT ;  /* 0x000000e60200720c */ /* 0x040fe40003fa6270 */
[----:B------:R-:W-:Y:S02]  /*5890*/  ISETP.GE.AND P3, PT, R2, R206, PT ;  /* 0x000000ce0200720c */ /* 0x000fe40003f66270 */
[----:B------:R-:W-:Y:S02]  /*58a0*/  IADD3 R2, R0, 0x19, RZ ;  /* 0x0000001900027810 */ /* 0x000fe40007ffe0ff */
[----:B------:R-:W-:Y:S01]  /*58b0*/  FSEL R153, R53, -INF , !P5 ;  /* 0xff80000035997808 */ /* 0x000fe20006800000 */
[----:B------:R-:W-:Y:S01]  /*58c0*/  HMMA.16816.F32 R44, R12, R150, R44 ;  /* 0x000000960c2c723c */ /* 0x000fe2000000182c */
[-C--:B------:R-:W-:Y:S02]  /*58d0*/  ISETP.GE.AND P1, PT, R3, R230.reuse, PT ;  /* 0x000000e60300720c */ /* 0x080fe40003f26270 */
[----:B------:R-:W-:-:S02]  /*58e0*/  ISETP.GE.AND P5, PT, R2, R230, PT ;  /* 0x000000e60200720c */ /* 0x000fc40003fa6270 */
[C---:B------:R-:W-:Y:S02]  /*58f0*/  ISETP.GE.AND P4, PT, R3.reuse, R232, PT ;  /* 0x000000e80300720c */ /* 0x040fe40003f86270 */
[----:B------:R-:W-:Y:S01]  /*5900*/  FSEL R151, R52, -INF , !P0 ;  /* 0xff80000034977808 */ /* 0x000fe20004000000 */
[----:B------:R-:W-:Y:S01]  /*5910*/  HMMA.16816.F32 R28, R168, R154, R28 ;  /* 0x0000009aa81c723c */ /* 0x000fe2000000181c */
[----:B------:R-:W-:Y:S02]  /*5920*/  ISETP.GE.AND P0, PT, R3, R206, PT ;  /* 0x000000ce0300720c */ /* 0x000fe40003f06270 */
[----:B------:R-:W-:Y:S02]  /*5930*/  FSEL R157, R55, -INF , !P3 ;  /* 0xff800000379d7808 */ /* 0x000fe40005800000 */
[----:B------:R-:W-:Y:S02]  /*5940*/  ISETP.GE.AND P6, PT, R3, R231, PT ;  /* 0x000000e70300720c */ /* 0x000fe40003fc6270 */
[----:B------:R-:W-:Y:S01]  /*5950*/  FSEL R154, R54, -INF , !P2 ;  /* 0xff800000369a7808 */ /* 0x000fe20005000000 */
[----:B--2---:R-:W-:Y:S01]  /*5960*/  HMMA.16816.F32 R40, R12, R4, R40 ;  /* 0x000000040c28723c */ /* 0x004fe20000001828 */
[----:B------:R-:W-:-:S02]  /*5970*/  FSEL R152, R48, -INF , !P1 ;  /* 0xff80000030987808 */ /* 0x000fc40004800000 */
[----:B------:R-:W-:Y:S02]  /*5980*/  FSEL R155, R49, -INF , !P5 ;  /* 0xff800000319b7808 */ /* 0x000fe40006800000 */
[C---:B------:R-:W-:Y:S02]  /*5990*/  ISETP.GE.AND P1, PT, R2.reuse, R232, PT ;  /* 0x000000e80200720c */ /* 0x040fe40003f26270 */
[C---:B------:R-:W-:Y:S01]  /*59a0*/  ISETP.GE.AND P5, PT, R2.reuse, R231, PT ;  /* 0x000000e70200720c */ /* 0x040fe20003fa6270 */
[----:B------:R-:W-:Y:S01]  /*59b0*/  HMMA.16816.F32 R36, R8, R4, R36 ;  /* 0x000000040824723c */ /* 0x000fe20000001824 */
[----:B------:R-:W-:Y:S02]  /*59c0*/  ISETP.GE.AND P2, PT, R2, R206, PT ;  /* 0x000000ce0200720c */ /* 0x000fe40003f46270 */
[----:B------:R-:W-:Y:S02]  /*59d0*/  IADD3 R2, R0, 0x20, RZ ;  /* 0x0000002000027810 */ /* 0x000fe40007ffe0ff */
[----:B------:R-:W-:-:S02]  /*59e0*/  FSEL R171, R44, -INF , !P4 ;  /* 0xff8000002cab7808 */ /* 0x000fc40006000000 */
[----:B------:R-:W-:Y:S01]  /*59f0*/  FSEL R176, R45, -INF , !P1 ;  /* 0xff8000002db07808 */ /* 0x000fe20004800000 */
[----:B------:R-:W-:Y:S01]  /*5a00*/  HMMA.16816.F32 R32, R8, R6, R32 ;  /* 0x000000060820723c */ /* 0x000fe20000001820 */
[----:B------:R-:W-:Y:S02]  /*5a10*/  FSEL R158, R50, -INF , !P0 ;  /* 0xff800000329e7808 */ /* 0x000fe40004000000 */
[C---:B------:R-:W-:Y:S02]  /*5a20*/  ISETP.GE.AND P3, PT, R2.reuse, R232, PT ;  /* 0x000000e80200720c */ /* 0x040fe40003f66270 */
[C---:B------:R-:W-:Y:S02]  /*5a30*/  ISETP.GE.AND P4, PT, R2.reuse, R231, PT ;  /* 0x000000e70200720c */ /* 0x040fe40003f86270 */
[C---:B------:R-:W-:Y:S01]  /*5a40*/  ISETP.GE.AND P1, PT, R2.reuse, R230, PT ;  /* 0x000000e60200720c */ /* 0x040fe20003f26270 */
[----:B-1----:R-:W-:Y:S01]  /*5a50*/  HMMA.16816.F32 R24, R12, R56, R24 ;  /* 0x000000380c18723c */ /* 0x002fe20000001818 */
        /* <DEDUP_REMOVED lines=9> */
[C---:B------:R-:W-:Y:S01]  /*5af0*/  HMMA.16816.F32 R20, R8.reuse, R56, R20 ;  /* 0x000000380814723c */ /* 0x040fe20000001814 */
[C---:B------:R-:W-:Y:S02]  /*5b00*/  ISETP.GE.AND P5, PT, R2.reuse, R230, PT ;  /* 0x000000e60200720c */ /* 0x040fe40003fa6270 */
[----:B------:R-:W-:Y:S02]  /*5b10*/  ISETP.GE.AND P3, PT, R2, R206, PT ;  /* 0x000000ce0200720c */ /* 0x000fe40003f66270 */
[C---:B------:R-:W-:Y:S02]  /*5b20*/  IADD3 R3, R0.reuse, 0x28, RZ ;  /* 0x0000002800037810 */ /* 0x040fe40007ffe0ff */
[----:B------:R-:W-:Y:S01]  /*5b30*/  IADD3 R2, R0, 0x29, RZ ;  /* 0x0000002900027810 */ /* 0x000fe20007ffe0ff */
[----:B------:R-:W-:Y:S01]  /*5b40*/  HMMA.16816.F32 R16, R8, R58, R16 ;  /* 0x0000003a0810723c */ /* 0x000fe20000001810 */
[----:B------:R-:W-:-:S02]  /*5b50*/  FSEL R60, R43, -INF , !P2 ;  /* 0xff8000002b3c7808 */ /* 0x000fc40005000000 */
[----:B------:R-:W-:Y:S02]  /*5b60*/  FSEL R168, R36, -INF , !P1 ;  /* 0xff80000024a87808 */ /* 0x000fe40004800000 */
[-C--:B------:R-:W-:Y:S02]  /*5b70*/  ISETP.GE.AND P2, PT, R3, R230.reuse, PT ;  /* 0x000000e60300720c */ /* 0x080fe40003f46270 */
[----:B------:R-:W-:Y:S01]  /*5b80*/  ISETP.GE.AND P1, PT, R2, R230, PT ;  /* 0x000000e60200720c */ /* 0x000fe20003f26270 */
[----:B------:R-:W-:Y:S01]  /*5b90*/  HMMA.16816.F32 R172, R12, R58, R172 ;  /* 0x0000003a0cac723c */ /* 0x000fe200000018ac */
[----:B------:R-:W-:Y:S01]  /*5ba0*/  FSEL R166, R32, -INF , !P2 ;  /* 0xff80000020a67808 */ /* 0x000fe20005000000 */
[----:B------:R-:W-:Y:S01]  /*5bb0*/  IMAD.MOV.U32 R32, RZ, RZ, R234 ;  /* 0x000000ffff207224 */ /* 0x000fe200078e00ea */
[----:B------:R-:W-:Y:S02]  /*5bc0*/  FSEL R164, R33, -INF , !P1 ;  /* 0xff80000021a47808 */ /* 0x000fe40004800000 */
[----:B------:R-:W-:-:S02]  /*5bd0*/  FSEL R165, R38, -INF , !P0 ;  /* 0xff80000026a57808 */ /* 0x000fc40004000000 */
[C---:B------:R-:W-:Y:S02]  /*5be0*/  ISETP.GE.AND P2, PT, R2.reuse, R232, PT ;  /* 0x000000e80200720c */ /* 0x040fe40003f46270 */
[CC--:B------:R-:W-:Y:S02]  /*5bf0*/  ISETP.GE.AND P1, PT, R2.reuse, R231.reuse, PT ;  /* 0x000000e70200720c */ /* 0x0c0fe40003f26270 */
[----:B------:R-:W-:Y:S02]  /*5c00*/  ISETP.GE.AND P0, PT, R2, R206, PT ;  /* 0x000000ce0200720c */ /* 0x000fe40003f06270 */
[----:B------:R-:W-:Y:S02]  /*5c10*/  IADD3 R2, R0, 0x30, RZ ;  /* 0x0000003000027810 */ /* 0x000fe40007ffe0ff */
[----:B------:R-:W-:Y:S02]  /*5c20*/  FSEL R170, R35, -INF , !P0 ;  /* 0xff80000023aa7808 */ /* 0x000fe40004000000 */
[----:B------:R-:W-:-:S02]  /*5c30*/  ISETP.GE.AND P0, PT, R2, R231, PT ;  /* 0x000000e70200720c */ /* 0x000fc40003f06270 */
[C---:B------:R-:W-:Y:S02]  /*5c40*/  IADD3 R6, R0.reuse, 0x31, RZ ;  /* 0x0000003100067810 */ /* 0x040fe40007ffe0ff */
[C---:B------:R-:W-:Y:S02]  /*5c50*/  IADD3 R5, R0.reuse, 0x38, RZ ;  /* 0x0000003800057810 */ /* 0x040fe40007ffe0ff */
[----:B------:R-:W-:Y:S02]  /*5c60*/  IADD3 R4, R0, 0x39, RZ ;  /* 0x0000003900047810 */ /* 0x000fe40007ffe0ff */
[----:B------:R-:W-:Y:S01]  /*5c70*/  FSEL R0, R26, -INF , !P0 ;  /* 0xff8000001a007808 */ /* 0x000fe20004000000 */
[----:B------:R-:W-:Y:S01]  /*5c80*/  BAR.SYNC.DEFER_BLOCKING 0x0 ;  /* 0x0000000000007b1d */ /* 0x000fe20000010000 */
[----:B------:R-:W-:Y:S02]  /*5c90*/  ISETP.GE.AND P0, PT, R2, R206, PT ;  /* 0x000000ce0200720c */ /* 0x000fe40003f06270 */
[----:B------:R-:W-:-:S02]  /*5ca0*/  FSEL R149, R29, -INF , !P2 ;  /* 0xff8000001d957808 */ /* 0x000fc40005000000 */
[----:B------:R-:W-:Y:S02]  /*5cb0*/  ISETP.GE.AND P2, PT, R6, R232, PT ;  /* 0x000000e80600720c */ /* 0x000fe40003f46270 */
[----:B------:R-:W-:Y:S02]  /*5cc0*/  FSEL R66, R22, -INF , !P0 ;  /* 0xff80000016427808 */ /* 0x000fe40004000000 */
[----:B------:R-:W-:Y:S02]  /*5cd0*/  FSEL R144, R31, -INF , !P1 ;  /* 0xff8000001f907808 */ /* 0x000fe40004800000 */
[----:B------:R-:W-:Y:S02]  /*5ce0*/  ISETP.GE.AND P0, PT, R4, R230, PT ;  /* 0x000000e60400720c */ /* 0x000fe40003f06270 */
[----:B------:R-:W-:Y:S02]  /*5cf0*/  ISETP.GE.AND P1, PT, R6, R231, PT ;  /* 0x000000e70600720c */ /* 0x000fe40003f26270 */
[----:B------:R-:W-:-:S02]  /*5d00*/  FSEL R167, R39, -INF , !P3 ;  /* 0xff80000027a77808 */ /* 0x000fc40005800000 */
[----:B------:R-:W-:Y:S02]  /*5d10*/  FSEL R51, R25, -INF , !P2 ;  /* 0xff80000019337808 */ /* 0x000fe40005000000 */
[C---:B------:R-:W-:Y:S02]  /*5d20*/  ISETP.GE.AND P3, PT, R2.reuse, R232, PT ;  /* 0x000000e80200720c */ /* 0x040fe40003f66270 */
[----:B------:R-:W-:Y:S02]  /*5d30*/  ISETP.GE.AND P2, PT, R2, R230, PT ;  /* 0x000000e60200720c */ /* 0x000fe40003f46270 */
[----:B------:R-:W-:Y:S02]  /*5d40*/  FSEL R141, R17, -INF , !P0 ;  /* 0xff800000118d7808 */ /* 0x000fe40004000000 */
[----:B------:R-:W-:Y:S02]  /*5d50*/  FSEL R2, R27, -INF , !P1 ;  /* 0xff8000001b027808 */ /* 0x000fe40004800000 */
[----:B------:R-:W-:-:S02]  /*5d60*/  ISETP.NE.AND P0, PT, R132, 0x2, PT ;  /* 0x000000028400780c */ /* 0x000fc40003f05270 */
[----:B------:R-:W-:Y:S02]  /*5d70*/  ISETP.GE.AND P1, PT, R6, R230, PT ;  /* 0x000000e60600720c */ /* 0x000fe40003f26270 */
[----:B------:R-:W-:Y:S02]  /*5d80*/  FSEL R145, R41, -INF , !P6 ;  /* 0xff80000029917808 */ /* 0x000fe40007000000 */
[----:B------:R-:W-:Y:S02]  /*5d90*/  FSEL R62, R42, -INF , !P4 ;  /* 0xff8000002a3e7808 */ /* 0x000fe40006000000 */
[----:B------:R-:W-:Y:S02]  /*5da0*/  FSEL R169, R37, -INF , !P5 ;  /* 0xff80000025a97808 */ /* 0x000fe40006800000 */
[----:B------:R-:W-:Y:S02]  /*5db0*/  FSEL R142, R20, -INF , !P2 ;  /* 0xff800000148e7808 */ /* 0x000fe40005000000 */
[----:B------:R-:W-:-:S02]  /*5dc0*/  FSEL R140, R21, -INF , !P1 ;  /* 0xff800000158c7808 */ /* 0x000fc40004800000 */
[C---:B------:R-:W-:Y:S02]  /*5dd0*/  ISETP.GE.AND P6, PT, R3.reuse, R232, PT ;  /* 0x000000e80300720c */ /* 0x040fe40003fc6270 */
[C---:B------:R-:W-:Y:S02]  /*5de0*/  ISETP.GE.AND P4, PT, R3.reuse, R231, PT ;  /* 0x000000e70300720c */ /* 0x040fe40003f86270 */
[-C--:B------:R-:W-:Y:S02]  /*5df0*/  ISETP.GE.AND P5, PT, R3, R206.reuse, PT ;  /* 0x000000ce0300720c */ /* 0x080fe40003fa6270 */
[----:B------:R-:W-:Y:S02]  /*5e00*/  ISETP.GE.AND P2, PT, R6, R206, PT ;  /* 0x000000ce0600720c */ /* 0x000fe40003f46270 */
[----:B------:R-:W-:Y:S02]  /*5e10*/  ISETP.GE.AND P1, PT, R5, R230, PT ;  /* 0x000000e60500720c */ /* 0x000fe40003f26270 */
[----:B------:R-:W-:-:S02]  /*5e20*/  FSEL R150, R28, -INF , !P6 ;  /* 0xff8000001c967808 */ /* 0x000fc40007000000 */
[----:B------:R-:W-:Y:S02]  /*5e30*/  FSEL R160, R34, -INF , !P5 ;  /* 0xff80000022a07808 */ /* 0x000fe40006800000 */
[----:B------:R-:W-:Y:S02]  /*5e40*/  FSEL R148, R30, -INF , !P4 ;  /* 0xff8000001e947808 */ /* 0x000fe40006000000 */
[----:B------:R-:W-:Y:S02]  /*5e50*/  FSEL R3, R24, -INF , !P3 ;  /* 0xff80000018037808 */ /* 0x000fe40005800000 */
[----:B------:R-:W-:Y:S02]  /*5e60*/  FSEL R65, R23, -INF , !P2 ;  /* 0xff80000017417808 */ /* 0x000fe40005000000 */
[----:B------:R-:W-:Y:S02]  /*5e70*/  FSEL R143, R16, -INF , !P1 ;  /* 0xff800000108f7808 */ /* 0x000fe40004800000 */
[----:B------:R-:W-:-:S02]  /*5e80*/  ISETP.GE.AND P6, PT, R5, R232, PT ;  /* 0x000000e80500720c */ /* 0x000fc40003fc6270 */
[C---:B------:R-:W-:Y:S02]  /*5e90*/  ISETP.GE.AND P5, PT, R4.reuse, R232, PT ;  /* 0x000000e80400720c */ /* 0x040fe40003fa6270 */
[CC--:B------:R-:W-:Y:S02]  /*5ea0*/  ISETP.GE.AND P4, PT, R5.reuse, R231.reuse, PT ;  /* 0x000000e70500720c */ /* 0x0c0fe40003f86270 */
[C---:B------:R-:W-:Y:S02]  /*5eb0*/  ISETP.GE.AND P3, PT, R4.reuse, R231, PT ;  /* 0x000000e70400720c */ /* 0x040fe40003f66270 */
        /* <DEDUP_REMOVED lines=9> */
[----:B------:R-:W-:-:S04]  /*5f50*/  IADD3 R5, R132, -0x3, RZ ;  /* 0xfffffffd84057810 */ /* 0x000fc80007ffe0ff */
[----:B------:R-:W-:Y:S01]  /*5f60*/  SHF.R.S32.HI R4, RZ, 0x1f, R5 ;  /* 0x0000001fff047819 */ /* 0x000fe20000011405 */
[----:B------:R-:W-:-:S04]  /*5f70*/  IMAD.WIDE.U32 R6, R5, c[0x0][0x198], RZ ;  /* 0x0000660005067a25 */ /* 0x000fc800078e00ff */
[----:B------:R-:W-:-:S04]  /*5f80*/  IMAD R4, R4, c[0x0][0x198], RZ ;  /* 0x0000660004047a24 */ /* 0x000fc800078e02ff */
[----:B------:R-:W-:Y:S01]  /*5f90*/  IMAD R4, R5, c[0x0][0x19c], R4 ;  /* 0x0000670005047a24 */ /* 0x000fe200078e0204 */
[----:B------:R-:W-:-:S03]  /*5fa0*/  LEA R5, P0, R6, R196, 0x6 ;  /* 0x000000c406057211 */ /* 0x000fc600078030ff */
[----:B------:R-:W-:Y:S01]  /*5fb0*/  IMAD.IADD R4, R7, 0x1, R4 ;  /* 0x0000000107047824 */ /* 0x000fe200078e0204 */
[----:B------:R-:W-:-:S04]  /*5fc0*/  LEA R8, P1, R5, c[0x0][0x168], 0x1 ;  /* 0x00005a0005087a11 */ /* 0x000fc800078208ff */
[----:B------:R-:W-:Y:S02]  /*5fd0*/  LEA.HI.X R4, R6, R199, R4, 0x6, P0 ;  /* 0x000000c706047211 */ /* 0x000fe400000f3404 */
        /* <DEDUP_REMOVED lines=8> */
[----:B------:R-:W-:-:S02]  /*6060*/  IADD3 R4, P0, R10, UR8, RZ ;  /* 0x000000080a047c10 */ /* 0x000fc4000ff1e0ff */
[----:B------:R-:W-:Y:S01]  /*6070*/  IADD3.X R11, R7, UR6, RZ, P1, !PT ;  /* 0x00000006070b7c10 */ /* 0x000fe20008ffe4ff */
[----:B------:R1:W-:Y:S03]  /*6080*/  LDGSTS.E.BYPASS.LTC128B.128 [R195+0x4800], [R6.64] ;  /* 0x0480000006c37fae */ /* 0x0003e6000b901d4c */
[----:B------:R-:W-:Y:S01]  /*6090*/  IADD3.X R5, R11, UR6, RZ, P0, !PT ;  /* 0x000000060b057c10 */ /* 0x000fe200087fe4ff */
[----:B------:R1:W-:Y:S04]  /*60a0*/  LDGSTS.E.BYPASS.LTC128B.128 [R195+0x5000], [R10.64] ;  /* 0x050000000ac37fae */ /* 0x0003e8000b901d4c */
[----:B------:R1:W-:Y:S04]  /*60b0*/  LDGSTS.E.BYPASS.LTC128B.128 [R195+0x5800], [R4.64] ;  /* 0x0580000004c37fae */ /* 0x0003e8000b901d4c */
[----:B------:R-:W0:Y:S02]  /*60c0*/  LDGDEPBAR ;  /* 0x00000000000079af */ /* 0x000e240000000000 */
.L_x_590:
[----:B-1----:R-:W-:Y:S01]  /*60d0*/  FMNMX.FTZ R10, R136, R242, !PT ;  /* 0x000000f2880a7209 */ /* 0x002fe20007810000 */
[----:B------:R-:W-:Y:S01]  /*60e0*/  IMAD.SHL.U32 R30, R32, 0x2, RZ ;  /* 0x00000002201e7824 */ /* 0x000fe200078e00ff */
[----:B------:R-:W-:Y:S01]  /*60f0*/  FMNMX.FTZ R6, R134, R244, !PT ;  /* 0x000000f486067209 */ /* 0x000fe20007810000 */
[----:B------:R-:W-:Y:S01]  /*6100*/  IMAD R179, R211, -0x326172a9, RZ ;  /* 0xcd9e8d57d3b37824 */ /* 0x000fe200078e02ff */
        /* <DEDUP_REMOVED lines=35> */
[----:B------:R-:W-:Y:S02]  /*6340*/  LOP3.LUT R12, R229, UR15, R30, 0x96, !PT ;  /* 0x0000000fe50c7c12 */ /* 0x000fe4000f8e961e */
[----:B------:R-:W-:-:S02]  /*6350*/  FMNMX.FTZ R9, R160, R9, !PT ;  /* 0x00000009a0097209 */ /* 0x000fc40007810000 */
[----:B------:R-:W-:Y:S01]  /*6360*/  FMNMX.FTZ R7, R236, R7, !PT ;  /* 0x00000007ec077209 */ /* 0x000fe20007810000 */
[----:B------:R-:W-:Y:S01]  /*6370*/  IMAD.WIDE.U32 R12, R12, -0x326172a9, RZ ;  /* 0xcd9e8d570c0c7825 */ /* 0x000fe200078e00ff */
        /* <DEDUP_REMOVED lines=8> */
[----:B------:R-:W-:Y:S02]  /*6400*/  LOP3.LUT R4, R13, UR22, R179, 0x96, !PT ;  /* 0x000000160d047c12 */ /* 0x000fe4000f8e96b3 */
[----:B------:R-:W-:Y:S02]  /*6410*/  FMNMX.FTZ R10, R173, R10, !PT ;  /* 0x0000000aad0a7209 */ /* 0x000fe40007810000 */
[----:B------:R-:W-:Y:S01]  /*6420*/  FMNMX.FTZ R6, R143, R6, !PT ;  /* 0x000000068f067209 */ /* 0x000fe20007810000 */
[----:B------:R-:W-:Y:S01]  /*6430*/  IMAD.WIDE.U32 R230, R4, -0x2daee0ad, RZ ;  /* 0xd2511f5304e67825 */ /* 0x000fe200078e00ff */
[----:B------:R-:W-:Y:S01]  /*6440*/  FMNMX.FTZ R9, R65, R9, !PT ;  /* 0x0000000941097209 */ /* 0x000fe20007810000 */
[----:B------:R-:W1:Y:S01]  /*6450*/  SHFL.BFLY PT, R5, R10, 0x2, 0x1f ;  /* 0x0c401f000a057f89 */ /* 0x000e6200000e0000 */
[----:B------:R-:W-:-:S02]  /*6460*/  FMNMX.FTZ R7, R156, R7, !PT ;  /* 0x000000079c077209 */ /* 0x000fc40007810000 */
[----:B------:R-:W-:Y:S02]  /*6470*/  FMNMX.FTZ R6, R141, R6, !PT ;  /* 0x000000068d067209 */ /* 0x000fe40007810000 */
[----:B------:R-:W-:Y:S02]  /*6480*/  FMNMX.FTZ R9, R61, R9, !PT ;  /* 0x000000093d097209 */ /* 0x000fe40007810000 */
[----:B------:R-:W-:Y:S01]  /*6490*/  FMNMX.FTZ R7, R178, R7, !PT ;  /* 0x00000007b2077209 */ /* 0x000fe20007810000 */
[----:B------:R-:W2:Y:S01]  /*64a0*/  SHFL.BFLY PT, R8, R6, 0x2, 0x1f ;  /* 0x0c401f0006087f89 */ /* 0x000ea200000e0000 */
[----:B------:R-:W-:Y:S02]  /*64b0*/  LOP3.LUT R4, R231, UR19, R218, 0x96, !PT ;  /* 0x00000013e7047c12 */ /* 0x000fe4000f8e96da */
[----:B------:R-:W-:Y:S02]  /*64c0*/  FMNMX.FTZ R9, R63, R9, !PT ;  /* 0x000000093f097209 */ /* 0x000fe40007810000 */
[----:B------:R-:W-:Y:S01]  /*64d0*/  FMNMX.FTZ R7, R177, R7, !PT ;  /* 0x00000007b1077209 */ /* 0x000fe20007810000 */
[----:B------:R-:W-:Y:S01]  /*64e0*/  IMAD.WIDE.U32 R28, R4, -0x326172a9, RZ ;  /* 0xcd9e8d57041c7825 */ /* 0x000fe200078e00ff */
[----:B------:R-:W-:Y:S01]  /*64f0*/  LOP3.LUT R214, R217, UR20, R12, 0x96, !PT ;  /* 0x00000014d9d67c12 */ /* 0x000fe2000f8e960c */
[----:B------:R-:W3:Y:S01]  /*6500*/  SHFL.BFLY PT, R4, R9, 0x2, 0x1f ;  /* 0x0c401f0009047f89 */ /* 0x000ee200000e0000 */
[----:B------:R-:W-:-:S02]  /*6510*/  FMNMX.FTZ R7, R62, R7, !PT ;  /* 0x000000073e077209 */ /* 0x000fc40007810000 */
[----:B------:R-:W-:Y:S01]  /*6520*/  LOP3.LUT R11, R13, UR22, R226, 0x96, !PT ;  /* 0x000000160d0b7c12 */ /* 0x000fe2000f8e96e2 */
[----:B------:R-:W-:Y:S01]  /*6530*/  IMAD.WIDE.U32 R214, R214, -0x2daee0ad, RZ ;  /* 0xd2511f53d6d67825 */ /* 0x000fe200078e00ff */
[----:B------:R-:W-:Y:S02]  /*6540*/  FMNMX.FTZ R7, R60, R7, !PT ;  /* 0x000000073c077209 */ /* 0x000fe40007810000 */
[----:B------:R-:W-:Y:S01]  /*6550*/  LOP3.LUT R212, R221, UR21, R228, 0x96, !PT ;  /* 0x00000015ddd47c12 */ /* 0x000fe2000f8e96e4 */
[----:B------:R-:W-:Y:S01]  /*6560*/  IMAD.WIDE.U32 R248, R11, -0x2daee0ad, RZ ;  /* 0xd2511f530bf87825 */ /* 0x000fe200078e00ff */
[----:B------:R-:W-:Y:S02]  /*6570*/  FMNMX.FTZ R7, R148, R7, !PT ;  /* 0x0000000794077209 */ /* 0x000fe40007810000 */
[----:B------:R-:W-:Y:S01]  /*6580*/  LOP3.LUT R230, R215, UR17, R230, 0x96, !PT ;  /* 0x00000011d7e67c12 */ /* 0x000fe2000f8e96e6 */
[----:B------:R-:W-:Y:S01]  /*6590*/  IMAD.WIDE.U32 R212, R212, -0x326172a9, RZ ;  /* 0xcd9e8d57d4d47825 */ /* 0x000fe200078e00ff */
[----:B------:R-:W-:-:S02]  /*65a0*/  FMNMX.FTZ R7, R144, R7, !PT ;  /* 0x0000000790077209 */ /* 0x000fc40007810000 */
[----:B-1----:R-:W-:Y:S01]  /*65b0*/  FMNMX.FTZ R5, R10, R5, !PT ;  /* 0x000000050a057209 */ /* 0x002fe20007810000 */
[----:B------:R-:W-:Y:S01]  /*65c0*/  IMAD.WIDE.U32 R230, R230, -0x326172a9, RZ ;  /* 0xcd9e8d57e6e67825 */ /* 0x000fe200078e00ff */
[----:B------:R-:W-:Y:S02]  /*65d0*/  LOP3.LUT R10, R249, UR19, R220, 0x96, !PT ;  /* 0x00000013f90a7c12 */ /* 0x000fe4000f8e96dc */
[----:B------:R-:W-:Y:S01]  /*65e0*/  FMNMX.FTZ R7, R0, R7, !PT ;  /* 0x0000000700077209 */ /* 0x000fe20007810000 */
[----:B------:R-:W1:Y:S01]  /*65f0*/  SHFL.BFLY PT, R36, R5, 0x1, 0x1f ;  /* 0x0c201f0005247f89 */ /* 0x000e6200000e0000 */
[----:B--2---:R-:W-:Y:S01]  /*6600*/  FMNMX.FTZ R8, R6, R8, !PT ;  /* 0x0000000806087209 */ /* 0x004fe20007810000 */
[----:B------:R-:W-:Y:S01]  /*6610*/  IMAD.WIDE.U32 R240, R10, -0x326172a9, RZ ;  /* 0xcd9e8d570af07825 */ /* 0x000fe200078e00ff */
[----:B------:R-:W-:Y:S02]  /*6620*/  LOP3.LUT R6, R29, UR18, R216, 0x96, !PT ;  /* 0x000000121d067c12 */ /* 0x000fe4000f8e96d8 */
[----:B------:R-:W-:Y:S01]  /*6630*/  FMNMX.FTZ R7, R2, R7, !PT ;  /* 0x0000000702077209 */ /* 0x000fe20007810000 */
[----:B------:R-:W2:Y:S01]  /*6640*/  SHFL.BFLY PT, R34, R8, 0x1, 0x1f ;  /* 0x0c201f0008227f89 */ /* 0x000ea200000e0000 */
[----:B------:R-:W-:Y:S01]  /*6650*/  LOP3.LUT R28, R231, UR16, R28, 0x96, !PT ;  /* 0x00000010e71c7c12 */ /* 0x000fe2000f8e961c */
[----:B------:R-:W-:Y:S01]  /*6660*/  IMAD.WIDE.U32 R10, R6, -0x2daee0ad, RZ ;  /* 0xd2511f53060a7825 */ /* 0x000fe200078e00ff */
[----:B------:R-:W-:-:S02]  /*6670*/  LOP3.LUT R12, R213, UR20, R12, 0x96, !PT ;  /* 0x00000014d50c7c12 */ /* 0x000fc4000f8e960c */
[----:B------:R-:W-:Y:S01]  /*6680*/  FMNMX.FTZ R7, R174, R7, !PT ;  /* 0x00000007ae077209 */ /* 0x000fe20007810000 */
[----:B------:R-:W-:Y:S01]  /*6690*/  IMAD.WIDE.U32 R28, R28, -0x2daee0ad, RZ ;  /* 0xd2511f531c1c7825 */ /* 0x000fe200078e00ff */
[----:B---3--:R-:W-:Y:S02]  /*66a0*/  FMNMX.FTZ R4, R9, R4, !PT ;  /* 0x0000000409047209 */ /* 0x008fe40007810000 */
[----:B------:R-:W-:Y:S01]  /*66b0*/  LOP3.LUT R6, R241, UR18, R212, 0x96, !PT ;  /* 0x00000012f1067c12 */ /* 0x000fe2000f8e96d4 */
[----:B------:R-:W-:Y:S01]  /*66c0*/  IMAD.WIDE.U32 R12, R12, -0x2daee0ad, RZ ;  /* 0xd2511f530c0c7825 */ /* 0x000fe200078e00ff */
[----:B------:R-:W-:Y:S01]  /*66d0*/  FMNMX.FTZ R7, R175, R7, !PT ;  /* 0x00000007af077209 */ /* 0x000fe20007810000 */
[----:B------:R-:W3:Y:S01]  /*66e0*/  SHFL.BFLY PT, R33, R4, 0x1, 0x1f ;  /* 0x0c201f0004217f89 */ /* 0x000ee200000e0000 */
[----:B------:R-:W-:Y:S01]  /*66f0*/  LOP3.LUT R214, R11, UR9, R214, 0x96, !PT ;  /* 0x000000090bd67c12 */ /* 0x000fe2000f8e96d6 */
[----:B------:R-:W-:Y:S01]  /*6700*/  IMAD.WIDE.U32 R14, R6, -0x2daee0ad, RZ ;  /* 0xd2511f53060e7825 */ /* 0x000fe200078e00ff */
[----:B------:R-:W-:-:S02]  /*6710*/  LOP3.LUT R6, R29, UR4, R10, 0x96, !PT ;  /* 0x000000041d067c12 */ /* 0x000fc4000f8e960a */
[----:B------:R-:W4:Y:S01]  /*6720*/  SHFL.BFLY PT, R10, R7, 0x2, 0x1f ;  /* 0x0c401f00070a7f89 */ /* 0x000f2200000e0000 */
[----:B------:R-:W-:Y:S01]  /*6730*/  LOP3.LUT R248, R13, UR17, R248, 0x96, !PT ;  /* 0x000000110df87c12 */ /* 0x000fe2000f8e96f8 */
[----:B------:R-:W-:Y:S01]  /*6740*/  IMAD.WIDE.U32 R214, R214, -0x326172a9, RZ ;  /* 0xcd9e8d57d6d67825 */ /* 0x000fe200078e00ff */
[----:B-1----:R-:W-:Y:S02]  /*6750*/  FMNMX.FTZ R36, R5, R36, !PT ;  /* 0x0000002405247209 */ /* 0x002fe40007810000 */
[----:B------:R-:W-:Y:S01]  /*6760*/  LOP3.LUT R5, R15, UR9, R12, 0x96, !PT ;  /* 0x000000090f057c12 */ /* 0x000fe2000f8e960c */
[----:B------:R-:W-:Y:S01]  /*6770*/  IMAD.WIDE.U32 R248, R248, -0x326172a9, RZ ;  /* 0xcd9e8d57f8f87825 */ /* 0x000fe200078e00ff */
[----:B--2---:R-:W-:Y:S02]  /*6780*/  FMNMX.FTZ R34, R8, R34, !PT ;  /* 0x0000002208227209 */ /* 0x004fe40007810000 */
[----:B------:R-:W-:Y:S01]  /*6790*/  FSETP.NEU.FTZ.AND P2, PT, R36, -INF , PT ;  /* 0xff8000002400780b */ /* 0x000fe20003f5d000 */
[----:B------:R-:W-:Y:S01]  /*67a0*/  IMAD.WIDE.U32 R8, R6, -0x326172a9, RZ ;  /* 0xcd9e8d5706087825 */ /* 0x000fe200078e00ff */
[----:B------:R-:W-:-:S02]  /*67b0*/  LOP3.LUT R240, R249, UR16, R240, 0x96, !PT ;  /* 0x00000010f9f07c12 */ /* 0x000fc4000f8e96f0 */
[C---:B------:R-:W-:Y:S01]  /*67c0*/  FSETP.NEU.FTZ.AND P1, PT, R34.reuse, -INF , PT ;  /* 0xff8000002200780b */ /* 0x040fe20003f3d000 */
[----:B------:R-:W-:Y:S01]  /*67d0*/  FMUL.FTZ R147, R34, c[0x0][0x23c] ;  /* 0x00008f0022937a20 */ /* 0x000fe20000410000 */
[----:B------:R-:W-:Y:S01]  /*67e0*/  LOP3.LUT R24, R9, UR24, R214, 0x96, !PT ;  /* 0x0000001809187c12 */ /* 0x000fe2000f8e96d6 */
[----:B------:R-:W-:Y:S01]  /*67f0*/  IMAD.WIDE.U32 R240, R240, -0x2daee0ad, RZ ;  /* 0xd2511f53f0f07825 */ /* 0x000fe200078e00ff */
[----:B------:R-:W-:Y:S02]  /*6800*/  LOP3.LUT R12, R8, 0xffff, RZ, 0xc0, !PT ;  /* 0x0000ffff080c7812 */ /* 0x000fe400078ec0ff */
[----:B---3--:R-:W-:Y:S01]  /*6810*/  FMNMX.FTZ R33, R4, R33, !PT ;  /* 0x0000002104217209 */ /* 0x008fe20007810000 */
[----:B------:R-:W-:Y:S01]  /*6820*/  FMUL.FTZ R56, R36, c[0x0][0x23c] ;  /* 0x00008f0024387a20 */ /* 0x000fe20000410000 */
[----:B------:R-:W-:Y:S01]  /*6830*/  LOP3.LUT R14, R241, UR4, R14, 0x96, !PT ;  /* 0x00000004f10e7c12 */ /* 0x000fe2000f8e960e */
[----:B------:R-:W-:Y:S01]  /*6840*/  IMAD.WIDE.U32 R16, R5, -0x326172a9, RZ ;  /* 0xcd9e8d5705107825 */ /* 0x000fe200078e00ff */
[----:B------:R-:W-:-:S02]  /*6850*/  FSEL R147, R147, RZ, P1 ;  /* 0x000000ff93937208 */ /* 0x000fc40000800000 */
[----:B----4-:R-:W-:Y:S01]  /*6860*/  FMNMX.FTZ R7, R7, R10, !PT ;  /* 0x0000000a07077209 */ /* 0x010fe20007810000 */
[----:B------:R-:W-:Y:S01]  /*6870*/  IMAD.WIDE.U32 R14, R14, -0x326172a9, RZ ;  /* 0xcd9e8d570e0e7825 */ /* 0x000fe200078e00ff */
[--C-:B------:R-:W-:Y:S02]  /*6880*/  SHF.R.U32.HI R9, RZ, 0x10, R8.reuse ;  /* 0x00000010ff097819 */ /* 0x100fe40000011608 */
[C---:B------:R-:W-:Y:S01]  /*6890*/  FSETP.NEU.FTZ.AND P0, PT, R33.reuse, -INF , PT ;  /* 0xff8000002100780b */ /* 0x040fe20003f1d000 */
[----:B------:R-:W-:Y:S01]  /*68a0*/  FMUL.FTZ R67, R33, c[0x0][0x23c] ;  /* 0x00008f0021437a20 */ /* 0x000fe20000410000 */
[----:B------:R-:W1:Y:S01]  /*68b0*/  SHFL.BFLY PT, R35, R7, 0x1, 0x1f ;  /* 0x0c201f0007237f89 */ /* 0x000e6200000e0000 */
[----:B------:R-:W-:Y:S01]  /*68c0*/  FSEL R56, R56, RZ, P2 ;  /* 0x000000ff38387208 */ /* 0x000fe20001000000 */
[--C-:B------:R-:W-:Y:S01]  /*68d0*/  FFMA.FTZ R42, R247, c[0x0][0x23c], -R147.reuse ;  /* 0x00008f00f72a7a23 */ /* 0x100fe20000010893 */
[----:B------:R-:W-:Y:S01]  /*68e0*/  LOP3.LUT R27, R8, 0xff, RZ, 0xc0, !PT ;  /* 0x000000ff081b7812 */ /* 0x000fe200078ec0ff */
[--C-:B------:R-:W-:Y:S01]  /*68f0*/  FFMA.FTZ R41, R246, c[0x0][0x23c], -R147.reuse ;  /* 0x00008f00f6297a23 */ /* 0x100fe20000010893 */
[----:B------:R-:W-:Y:S01]  /*6900*/  SHF.R.U32.HI R31, RZ, 0x18, R8 ;  /* 0x00000018ff1f7819 */ /* 0x000fe20000011608 */
[----:B------:R-:W-:Y:S01]  /*6910*/  FFMA.FTZ R48, R242, c[0x0][0x23c], -R56 ;  /* 0x00008f00f2307a23 */ /* 0x000fe20000010838 */
[----:B------:R-:W-:Y:S01]  /*6920*/  LOP3.LUT R8, R14, 0xffff, RZ, 0xc0, !PT ;  /* 0x0000ffff0e087812 */ /* 0x000fe200078ec0ff */
[--C-:B------:R-:W-:Y:S01]  /*6930*/  FFMA.FTZ R44, R244, c[0x0][0x23c], -R147.reuse ;  /* 0x00008f00f42c7a23 */ /* 0x100fe20000010893 */
[----:B------:R-:W-:Y:S01]  /*6940*/  LOP3.LUT R9, R9, 0xff, RZ, 0xc0, !PT ;  /* 0x000000ff09097812 */ /* 0x000fe200078ec0ff */
[----:B------:R-:W-:Y:S01]  /*6950*/  FFMA.FTZ R43, R243, c[0x0][0x23c], -R147 ;  /* 0x00008f00f32b7a23 */ /* 0x000fe20000010893 */
[----:B------:R-:W-:Y:S01]  /*6960*/  FSEL R67, R67, RZ, P0 ;  /* 0x000000ff43437208 */ /* 0x000fe20000000000 */
[----:B------:R-:W-:Y:S01]  /*6970*/  IMAD.MOV.U32 R242, RZ, RZ, R16 ;  /* 0x000000fffff27224 */ /* 0x000fe200078e0010 */
[----:B------:R-:W-:Y:S01]  /*6980*/  LOP3.LUT R6, R14, 0xff, RZ, 0xc0, !PT ;  /* 0x000000ff0e067812 */ /* 0x000fe200078ec0ff */
[----:B------:R-:W-:Y:S01]  /*6990*/  MUFU.EX2 R42, R42 ;  /* 0x0000002a002a7308 */ /* 0x000fe20000000800 */
[----:B------:R-:W-:Y:S01]  /*69a0*/  SHF.R.U32.HI R8, RZ, 0x8, R8 ;  /* 0x00000008ff087819 */ /* 0x000fe20000011608 */
[----:B------:R-:W-:Y:S01]  /*69b0*/  FFMA.FTZ R38, R251, c[0x0][0x23c], -R67 ;  /* 0x00008f00fb267a23 */ /* 0x000fe20000010843 */
[----:B------:R-:W-:Y:S01]  /*69c0*/  PRMT R31, R9, 0x5410, R31 ;  /* 0x00005410091f7816 */ /* 0x000fe2000000001f */
[--C-:B------:R-:W-:Y:S01]  /*69d0*/  FFMA.FTZ R37, R252, c[0x0][0x23c], -R67.reuse ;  /* 0x00008f00fc257a23 */ /* 0x100fe20000010843 */
[----:B------:R-:W-:Y:S01]  /*69e0*/  LOP3.LUT R9, R24, 0xffff, RZ, 0xc0, !PT ;  /* 0x0000ffff18097812 */ /* 0x000fe200078ec0ff */
[--C-:B------:R-:W-:Y:S01]  /*69f0*/  FFMA.FTZ R40, R245, c[0x0][0x23c], -R67.reuse ;  /* 0x00008f00f5287a23 */ /* 0x100fe20000010843 */
[----:B------:R-:W-:Y:S01]  /*6a00*/  PRMT R6, R6, 0x5410, R8 ;  /* 0x0000541006067816 */ /* 0x000fe20000000008 */
[----:B------:R-:W2:Y:S01]  /*6a10*/  MUFU.EX2 R41, R41 ;  /* 0x0000002900297308 */ /* 0x000ea20000000800 */
[----:B------:R-:W-:Y:S01]  /*6a20*/  FFMA.FTZ R39, R250, c[0x0][0x23c], -R67 ;  /* 0x00008f00fa277a23 */ /* 0x000fe20000010843 */
[----:B------:R-:W-:Y:S01]  /*6a30*/  LOP3.LUT R25, R24, 0xff, RZ, 0xc0, !PT ;  /* 0x000000ff18197812 */ /* 0x000fe200078ec0ff */
[----:B------:R-:W-:Y:S01]  /*6a40*/  IMAD.MOV.U32 R243, RZ, RZ, R17 ;  /* 0x000000fffff37224 */ /* 0x000fe200078e0011 */
[----:B------:R-:W-:Y:S01]  /*6a50*/  SHF.R.U32.HI R8, RZ, 0x10, R24 ;  /* 0x00000010ff087819 */ /* 0x000fe20000011618 */
[----:B------:R-:W3:Y:S01]  /*6a60*/  LDSM.16.MT88.4 R16, [R187+0x6000] ;  /* 0x00600000bb10783b */ /* 0x000ee20000004200 */
[----:B------:R-:W-:Y:S01]  /*6a70*/  SHF.R.U32.HI R9, RZ, 0x8, R9 ;  /* 0x00000008ff097819 */ /* 0x000fe20000011609 */
[----:B------:R-:W-:Y:S01]  /*6a80*/  FFMA.FTZ R46, R239, c[0x0][0x23c], -R56 ;  /* 0x00008f00ef2e7a23 */ /* 0x000fe20000010838 */
[----:B------:R-:W-:Y:S01]  /*6a90*/  LOP3.LUT R4, R15, UR24, R242, 0x96, !PT ;  /* 0x000000180f047c12 */ /* 0x000fe2000f8e96f2 */
[----:B------:R-:W-:Y:S01]  /*6aa0*/  MUFU.EX2 R44, R44 ;  /* 0x0000002c002c7308 */ /* 0x000fe20000000800 */
[----:B------:R-:W-:Y:S01]  /*6ab0*/  SHF.R.U32.HI R11, RZ, 0x10, R14 ;  /* 0x00000010ff0b7819 */ /* 0x000fe2000001160e */
[----:B------:R-:W-:Y:S01]  /*6ac0*/  FFMA.FTZ R45, R238, c[0x0][0x23c], -R56 ;  /* 0x00008f00ee2d7a23 */ /* 0x000fe20000010838 */
[----:B------:R-:W-:Y:S01]  /*6ad0*/  SHF.R.U32.HI R24, RZ, 0x18, R24 ;  /* 0x00000018ff187819 */ /* 0x000fe20000011618 */
[----:B------:R-:W-:Y:S01]  /*6ae0*/  FFMA.FTZ R47, R237, c[0x0][0x23c], -R56 ;  /* 0x00008f00ed2f7a23 */ /* 0x000fe20000010838 */
[----:B------:R-:W-:Y:S01]  /*6af0*/  LOP3.LUT R8, R8, 0xff, RZ, 0xc0, !PT ;  /* 0x000000ff08087812 */ /* 0x000fe200078ec0ff */
[----:B------:R-:W-:Y:S01]  /*6b00*/  FFMA.FTZ R152, R152, c[0x0][0x23c], -R147 ;  /* 0x00008f0098987a23 */ /* 0x000fe20000010893 */
[----:B------:R-:W-:Y:S01]  /*6b10*/  PRMT R25, R25, 0x5410, R9 ;  /* 0x0000541019197816 */ /* 0x000fe20000000009 */
[----:B------:R-:W-:Y:S01]  /*6b20*/  MUFU.EX2 R43, R43 ;  /* 0x0000002b002b7308 */ /* 0x000fe20000000800 */
[----:B------:R-:W-:Y:S01]  /*6b30*/  LOP3.LUT R10, R4, 0xffff, RZ, 0xc0, !PT ;  /* 0x0000ffff040a7812 */ /* 0x000fe200078ec0ff */
[----:B------:R-:W-:Y:S01]  /*6b40*/  FFMA.FTZ R155, R155, c[0x0][0x23c], -R147 ;  /* 0x00008f009b9b7a23 */ /* 0x000fe20000010893 */
[----:B------:R-:W-:Y:S01]  /*6b50*/  SHF.R.U32.HI R9, RZ, 0x10, R4 ;  /* 0x00000010ff097819 */ /* 0x000fe20000011604 */
[--C-:B------:R-:W-:Y:S01]  /*6b60*/  FFMA.FTZ R171, R171, c[0x0][0x23c], -R56.reuse ;  /* 0x00008f00abab7a23 */ /* 0x100fe20000010838 */
[----:B------:R-:W-:Y:S01]  /*6b70*/  PRMT R53, R203, 0x7054, R203 ;  /* 0x00007054cb357816 */ /* 0x000fe200000000cb */
[----:B------:R-:W-:Y:S01]  /*6b80*/  FFMA.FTZ R176, R176, c[0x0][0x23c], -R56 ;  /* 0x00008f00b0b07a23 */ /* 0x000fe20000010838 */
[----:B------:R-:W-:Y:S01]  /*6b90*/  SHF.R.U32.HI R5, RZ, 0x18, R14 ;  /* 0x00000018ff057819 */ /* 0x000fe2000001160e */
[----:B------:R-:W-:Y:S01]  /*6ba0*/  MUFU.EX2 R38, R38 ;  /* 0x0000002600267308 */ /* 0x000fe20000000800 */
[----:B------:R-:W-:Y:S01]  /*6bb0*/  LOP3.LUT R11, R11, 0xff, RZ, 0xc0, !PT ;  /* 0x000000ff0b0b7812 */ /* 0x000fe200078ec0ff */
[--C-:B------:R-:W-:Y:S01]  /*6bc0*/  HSET2.LE.AND R6, R6, R53.reuse, PT ;  /* 0x0000003506067233 */ /* 0x100fe20003803000 */
[----:B------:R-:W-:Y:S01]  /*6bd0*/  PRMT R24, R8, 0x5410, R24 ;  /* 0x0000541008187816 */ /* 0x000fe20000000018 */
[--C-:B------:R-:W-:Y:S01]  /*6be0*/  HSET2.LE.AND R31, R31, R53.reuse, PT ;  /* 0x000000351f1f7233 */ /* 0x100fe20003803000 */
[----:B------:R-:W-:Y:S01]  /*6bf0*/  LOP3.LUT R20, R4, 0xff, RZ, 0xc0, !PT ;  /* 0x000000ff04147812 */ /* 0x000fe200078ec0ff */
[--C-:B------:R-:W-:Y:S01]  /*6c00*/  HSET2.LE.AND R25, R25, R53.reuse, PT ;  /* 0x0000003519197233 */ /* 0x100fe20003803000 */
[----:B------:R-:W-:Y:S01]  /*6c10*/  SHF.R.U32.HI R4, RZ, 0x18, R4 ;  /* 0x00000018ff047819 */ /* 0x000fe20000011604 */
[----:B------:R-:W4:Y:S01]  /*6c20*/  MUFU.EX2 R37, R37 ;  /* 0x0000002500257308 */ /* 0x000f220000000800 */
[----:B------:R-:W-:Y:S01]  /*6c30*/  SHF.R.U32.HI R10, RZ, 0x8, R10 ;  /* 0x00000008ff0a7819 */ /* 0x000fe2000001160a */
[--C-:B------:R-:W-:Y:S01]  /*6c40*/  FFMA.FTZ R151, R151, c[0x0][0x23c], -R147.reuse ;  /* 0x00008f0097977a23 */ /* 0x100fe20000010893 */
[----:B------:R-:W-:Y:S01]  /*6c50*/  LOP3.LUT R9, R9, 0xff, RZ, 0xc0, !PT ;  /* 0x000000ff09097812 */ /* 0x000fe200078ec0ff */
[----:B------:R-:W-:Y:S01]  /*6c60*/  FFMA.FTZ R153, R153, c[0x0][0x23c], -R147 ;  /* 0x00008f0099997a23 */ /* 0x000fe20000010893 */
[----:B------:R-:W-:Y:S01]  /*6c70*/  FSEL R8, R33, RZ, P0 ;  /* 0x000000ff21087208 */ /* 0x000fe20000000000 */
[----:B------:R-:W-:Y:S01]  /*6c80*/  FFMA.FTZ R158, R158, c[0x0][0x23c], -R67 ;  /* 0x00008f009e9e7a23 */ /* 0x000fe20000010843 */
[----:B------:R-:W-:Y:S01]  /*6c90*/  PRMT R5, R11, 0x5410, R5 ;  /* 0x000054100b057816 */ /* 0x000fe20000000005 */
[----:B------:R-:W-:Y:S01]  /*6ca0*/  MUFU.EX2 R40, R40 ;  /* 0x0000002800287308 */ /* 0x000fe20000000800 */
[----:B------:R-:W-:Y:S01]  /*6cb0*/  PRMT R20, R20, 0x5410, R10 ;  /* 0x0000541014147816 */ /* 0x000fe2000000000a */
[----:B------:R-:W-:Y:S01]  /*6cc0*/  FADD.FTZ R8, R133, -R8 ;  /* 0x8000000885087221 */ /* 0x000fe20000010000 */
[----:B------:R-:W-:Y:S01]  /*6cd0*/  PRMT R4, R9, 0x5410, R4 ;  /* 0x0000541009047816 */ /* 0x000fe20000000004 */
[--C-:B------:R-:W-:Y:S01]  /*6ce0*/  HSET2.LE.AND R23, R5, R53.reuse, PT ;  /* 0x0000003505177233 */ /* 0x100fe20003803000 */
[----:B--2---:R-:W-:Y:S01]  /*6cf0*/  F2FP.PACK_AB R22, R41, R42 ;  /* 0x0000002a2916723e */ /* 0x004fe200000000ff */
[----:B------:R-:W-:Y:S01]  /*6d00*/  FMUL.FTZ R8, R8, c[0x0][0x23c] ;  /* 0x00008f0008087a20 */ /* 0x000fe20000410000 */
[----:B-1----:R-:W-:Y:S01]  /*6d10*/  FMNMX.FTZ R35, R7, R35, !PT ;  /* 0x0000002307237209 */ /* 0x002fe20007810000 */
[----:B------:R-:W1:Y:S01]  /*6d20*/  MUFU.EX2 R39, R39 ;  /* 0x0000002700277308 */ /* 0x000e620000000800 */
[----:B------:R-:W-:Y:S01]  /*6d30*/  LOP3.LUT R22, R6, R22, RZ, 0xc0, !PT ;  /* 0x0000001606167212 */ /* 0x000fe200078ec0ff */
[--C-:B------:R-:W-:Y:S01]  /*6d40*/  HSET2.LE.AND R20, R20, R53.reuse, PT ;  /* 0x0000003514147233 */ /* 0x100fe20003803000 */
[----:B------:R-:W-:Y:S01]  /*6d50*/  SHF.R.U32.HI R12, RZ, 0x8, R12 ;  /* 0x00000008ff0c7819 */ /* 0x000fe2000001160c */
[--C-:B------:R-:W-:Y:S01]  /*6d60*/  HSET2.LE.AND R4, R4, R53.reuse, PT ;  /* 0x0000003504047233 */ /* 0x100fe20003803000 */
[----:B----4-:R-:W-:Y:S01]  /*6d70*/  F2FP.PACK_AB R6, R37, R38 ;  /* 0x000000262506723e */ /* 0x010fe200000000ff */
[----:B------:R-:W-:Y:S01]  /*6d80*/  FMUL.FTZ R54, R35, c[0x0][0x23c] ;  /* 0x00008f0023367a20 */ /* 0x000fe20000410000 */
[----:B------:R-:W-:Y:S01]  /*6d90*/  F2FP.PACK_AB R5, R43, R44 ;  /* 0x0000002c2b05723e */ /* 0x000fe200000000ff */
[----:B------:R2:W4:Y:S01]  /*6da0*/  MUFU.EX2 R49, R8 ;  /* 0x0000000800317308 */ /* 0x0005220000000800 */
[----:B------:R-:W-:Y:S01]  /*6db0*/  FSETP.NEU.FTZ.AND P0, PT, R35, -INF , PT ;  /* 0xff8000002300780b */ /* 0x000fe20003f1d000 */
[----:B------:R-:W-:Y:S01]  /*6dc0*/  FFMA.FTZ R154, R154, c[0x0][0x23c], -R67 ;  /* 0x00008f009a9a7a23 */ /* 0x000fe20000010843 */
[----:B------:R-:W-:Y:S01]  /*6dd0*/  PRMT R27, R27, 0x5410, R12 ;  /* 0x000054101b1b7816 */ /* 0x000fe2000000000c */
[--C-:B------:R-:W-:Y:S01]  /*6de0*/  FFMA.FTZ R163, R163, c[0x0][0x23c], -R56.reuse ;  /* 0x00008f00a3a37a23 */ /* 0x100fe20000010838 */
[----:B------:R-:W-:Y:S01]  /*6df0*/  LOP3.LUT R23, R23, R6, RZ, 0xc0, !PT ;  /* 0x0000000617177212 */ /* 0x000fe200078ec0ff */
[----:B------:R-:W5:Y:S01]  /*6e00*/  LDSM.16.MT88.4 R12, [R186+0x6000] ;  /* 0x00600000ba0c783b */ /* 0x000f620000004200 */
[----:B------:R-:W-:Y:S01]  /*6e10*/  LOP3.LUT R20, R20, R5, RZ, 0xc0, !PT ;  /* 0x0000000514147212 */ /* 0x000fe200078ec0ff */
[----:B------:R-:W-:Y:S01]  /*6e20*/  MUFU.EX2 R46, R46 ;  /* 0x0000002e002e7308 */ /* 0x000fe20000000800 */
[----:B-1----:R-:W-:Y:S01]  /*6e30*/  F2FP.PACK_AB R21, R39, R40 ;  /* 0x000000282715723e */ /* 0x002fe200000000ff */
[----:B------:R-:W-:Y:S01]  /*6e40*/  HSET2.LE.AND R27, R27, R53, PT ;  /* 0x000000351b1b7233 */ /* 0x000fe20003803000 */
[----:B------:R-:W-:Y:S01]  /*6e50*/  FSEL R54, R54, RZ, P0 ;  /* 0x000000ff36367208 */ /* 0x000fe20000000000 */
[----:B------:R-:W-:Y:S01]  /*6e60*/  FFMA.FTZ R162, R162, c[0x0][0x23c], -R56 ;  /* 0x00008f00a2a27a23 */ /* 0x000fe20000010838 */
[----:B------:R-:W-:Y:S01]  /*6e70*/  LOP3.LUT R21, R4, R21, RZ, 0xc0, !PT ;  /* 0x0000001504157212 */ /* 0x000fe200078ec0ff */
[----:B------:R-:W-:Y:S01]  /*6e80*/  FFMA.FTZ R168, R168, c[0x0][0x23c], -R147 ;  /* 0x00008f00a8a87a23 */ /* 0x000fe20000010893 */
[----:B------:R-:W-:Y:S01]  /*6e90*/  LDSM.16.MT88.4 R4, [R184+0x6000] ;  /* 0x00600000b804783b */ /* 0x000fe20000004200 */
[----:B------:R-:W-:Y:S01]  /*6ea0*/  FSEL R29, R36, RZ, P2 ;  /* 0x000000ff241d7208 */ /* 0x000fe20001000000 */
[--C-:B------:R-:W-:Y:S01]  /*6eb0*/  FFMA.FTZ R57, R236, c[0x0][0x23c], -R54.reuse ;  /* 0x00008f00ec397a23 */ /* 0x100fe20000010836 */
[----:B------:R-:W-:Y:S01]  /*6ec0*/  FSEL R26, R35, RZ, P0 ;  /* 0x000000ff231a7208 */ /* 0x000fe20000000000 */
[----:B--2---:R-:W1:Y:S01]  /*6ed0*/  LDSM.16.MT88.4 R8, [R185+0x6000] ;  /* 0x00600000b908783b */ /* 0x004e620000004200 */
[--C-:B------:R-:W-:Y:S01]  /*6ee0*/  FFMA.FTZ R58, R64, c[0x0][0x23c], -R54.reuse ;  /* 0x00008f00403a7a23 */ /* 0x100fe20000010836 */
[----:B------:R-:W-:Y:S01]  /*6ef0*/  FSEL R50, R34, RZ, P1 ;  /* 0x000000ff22327208 */ /* 0x000fe20000800000 */
[--C-:B------:R-:W-:Y:S01]  /*6f00*/  FFMA.FTZ R52, R235, c[0x0][0x23c], -R54.reuse ;  /* 0x00008f00eb347a23 */ /* 0x100fe20000010836 */
[----:B------:R-:W-:Y:S01]  /*6f10*/  MUFU.EX2 R45, R45 ;  /* 0x0000002d002d7308 */ /* 0x000fe20000000800 */
[----:B------:R-:W-:Y:S01]  /*6f20*/  FFMA.FTZ R55, R233, c[0x0][0x23c], -R54 ;  /* 0x00008f00e9377a23 */ /* 0x000fe20000010836 */
[----:B------:R-:W-:Y:S01]  /*6f30*/  LOP3.LUT R248, R243, UR7, R248, 0x96, !PT ;  /* 0x00000007f3f87c12 */ /* 0x000fe2000f8e96f8 */
[----:B------:R-:W-:Y:S01]  /*6f40*/  FADD.FTZ R29, R136, -R29 ;  /* 0x8000001d881d7221 */ /* 0x000fe20000010000 */
[----:B------:R-:W-:Y:S01]  /*6f50*/  IADD3 R30, R30, 0x1, RZ ;  /* 0x000000011e1e7810 */ /* 0x000fe20007ffe0ff */
[----:B------:R-:W-:Y:S01]  /*6f60*/  FADD.FTZ R26, R135, -R26 ;  /* 0x8000001a871a7221 */ /* 0x000fe20000010000 */
[----:B------:R-:W-:Y:S01]  /*6f70*/  ISETP.GE.AND P0, PT, R132, 0x3, PT ;  /* 0x000000038400780c */ /* 0x000fe20003f06270 */
[----:B------:R-:W-:Y:S01]  /*6f80*/  FADD.FTZ R50, R134, -R50 ;  /* 0x8000003286327221 */ /* 0x000fe20000010000 */
[----:B------:R-:W-:Y:S01]  /*6f90*/  MUFU.EX2 R57, R57 ;  /* 0x0000003900397308 */ /* 0x000fe20000000800 */
[----:B------:R-:W-:-:S02]  /*6fa0*/  FMUL.FTZ R29, R29, c[0x0][0x23c] ;  /* 0x00008f001d1d7a20 */ /* 0x000fc40000410000 */
[----:B------:R-:W-:Y:S02]  /*6fb0*/  FMUL.FTZ R26, R26, c[0x0][0x23c] ;  /* 0x00008f001a1a7a20 */ /* 0x000fe40000410000 */
[----:B------:R-:W-:Y:S02]  /*6fc0*/  FMUL.FTZ R50, R50, c[0x0][0x23c] ;  /* 0x00008f0032327a20 */ /* 0x000fe40000410000 */
[-C--:B----4-:R-:W-:Y:S01]  /*6fd0*/  FMUL.FTZ R70, R70, R49.reuse ;  /* 0x0000003146467220 */ /* 0x090fe20000410000 */
[----:B------:R-:W-:Y:S01]  /*6fe0*/  MUFU.EX2 R58, R58 ;  /* 0x0000003a003a7308 */ /* 0x000fe20000000800 */
[-C--:B------:R-:W-:Y:S02]  /*6ff0*/  FMUL.FTZ R71, R71, R49.reuse ;  /* 0x0000003147477220 */ /* 0x080fe40000410000 */
[-C--:B------:R-:W-:Y:S01]  /*7000*/  FMUL.FTZ R82, R82, R49.reuse ;  /* 0x0000003152527220 */ /* 0x080fe20000410000 */
[----:B------:R-:W-:Y:S01]  /*7010*/  @P0 IADD3 R206, R132, -0x3, RZ ;  /* 0xfffffffd84ce0810 */ /* 0x000fe20007ffe0ff */
[----:B------:R-:W-:-:S02]  /*7020*/  FMUL.FTZ R83, R83, R49 ;  /* 0x0000003153537220 */ /* 0x000fc40000410000 */
[-C--:B------:R-:W-:Y:S01]  /*7030*/  FMUL.FTZ R74, R74, R49.reuse ;  /* 0x000000314a4a7220 */ /* 0x080fe20000410000 */
[----:B------:R-:W-:Y:S01]  /*7040*/  MUFU.EX2 R48, R48 ;  /* 0x0000003000307308 */ /* 0x000fe20000000800 */
[----:B------:R-:W-:Y:S02]  /*7050*/  FMUL.FTZ R75, R75, R49 ;  /* 0x000000314b4b7220 */ /* 0x000fe40000410000 */
[----:B------:R-:W-:-:S04]  /*7060*/  IMAD.WIDE.U32 R248, R248, -0x2daee0ad, RZ ;  /* 0xd2511f53f8f87825 */ /* 0x000fc800078e00ff */
[-C--:B------:R-:W-:Y:S01]  /*7070*/  FMUL.FTZ R126, R126, R49.reuse ;  /* 0x000000317e7e7220 */ /* 0x080fe20000410000 */
[----:B------:R-:W2:Y:S01]  /*7080*/  MUFU.EX2 R47, R47 ;  /* 0x0000002f002f7308 */ /* 0x000ea20000000800 */
[-C--:B------:R-:W-:Y:S01]  /*7090*/  FMUL.FTZ R127, R127, R49.reuse ;  /* 0x000000317f7f7220 */ /* 0x080fe20000410000 */
[----:B------:R-:W-:Y:S01]  /*70a0*/  LOP3.LUT R240, R249, UR23, R240, 0x96, !PT ;  /* 0x00000017f9f07c12 */ /* 0x000fe2000f8e96f0 */
[-C--:B------:R-:W-:Y:S02]  /*70b0*/  FMUL.FTZ R122, R122, R49.reuse ;  /* 0x000000317a7a7220 */ /* 0x080fe40000410000 */
[----:B------:R-:W-:Y:S02]  /*70c0*/  FMUL.FTZ R123, R123, R49 ;  /* 0x000000317b7b7220 */ /* 0x000fe40000410000 */
[--C-:B------:R-:W-:Y:S01]  /*70d0*/  FFMA.FTZ R178, R178, c[0x0][0x23c], -R54.reuse ;  /* 0x00008f00b2b27a23 */ /* 0x100fe20000010836 */
[----:B------:R-:W-:Y:S01]  /*70e0*/  MUFU.EX2 R52, R52 ;  /* 0x0000003400347308 */ /* 0x000fe20000000800 */
[----:B------:R-:W-:-:S02]  /*70f0*/  FFMA.FTZ R177, R177, c[0x0][0x23c], -R54 ;  /* 0x00008f00b1b17a23 */ /* 0x000fc40000010836 */
[--C-:B------:R-:W-:Y:S02]  /*7100*/  FFMA.FTZ R161, R161, c[0x0][0x23c], -R54.reuse ;  /* 0x00008f00a1a17a23 */ /* 0x100fe40000010836 */
[----:B------:R-:W-:Y:S02]  /*7110*/  FFMA.FTZ R156, R156, c[0x0][0x23c], -R54 ;  /* 0x00008f009c9c7a23 */ /* 0x000fe40000010836 */
[-C--:B------:R-:W-:Y:S01]  /*7120*/  FMUL.FTZ R106, R106, R49.reuse ;  /* 0x000000316a6a7220 */ /* 0x080fe20000410000 */
[----:B------:R-:W4:Y:S01]  /*7130*/  MUFU.EX2 R55, R55 ;  /* 0x0000003700377308 */ /* 0x000f220000000800 */
[----:B--2---:R-:W-:Y:S01]  /*7140*/  F2FP.PACK_AB R134, R47, R48 ;  /* 0x000000302f86723e */ /* 0x004fe200000000ff */
[-C--:B------:R-:W-:Y:S02]  /*7150*/  FMUL.FTZ R107, R107, R49.reuse ;  /* 0x000000316b6b7220 */ /* 0x080fe40000410000 */
[-C--:B------:R-:W-:Y:S02]  /*7160*/  FMUL.FTZ R90, R90, R49.reuse ;  /* 0x000000315a5a7220 */ /* 0x080fe40000410000 */
[----:B------:R-:W-:-:S02]  /*7170*/  FMUL.FTZ R91, R91, R49 ;  /* 0x000000315b5b7220 */ /* 0x000fc40000410000 */
[----:B------:R2:W1:Y:S01]  /*7180*/  MUFU.EX2 R59, R29 ;  /* 0x0000001d003b7308 */ /* 0x0004620000000800 */
[-C--:B------:R-:W-:Y:S02]  /*7190*/  FMUL.FTZ R94, R94, R49.reuse ;  /* 0x000000315e5e7220 */ /* 0x080fe40000410000 */
[----:B------:R-:W-:Y:S02]  /*71a0*/  FMUL.FTZ R95, R95, R49 ;  /* 0x000000315f5f7220 */ /* 0x000fe40000410000 */
[----:B------:R-:W-:Y:S02]  /*71b0*/  FFMA.FTZ R169, R169, c[0x0][0x23c], -R147 ;  /* 0x00008f00a9a97a23 */ /* 0x000fe40000010893 */
[--C-:B------:R-:W-:Y:S01]  /*71c0*/  FFMA.FTZ R165, R165, c[0x0][0x23c], -R67.reuse ;  /* 0x00008f00a5a57a23 */ /* 0x100fe20000010843 */
[----:B------:R3:W3:Y:S01]  /*71d0*/  MUFU.EX2 R64, R26 ;  /* 0x0000001a00407308 */ /* 0x0006e20000000800 */
[----:B----4-:R-:W-:Y:S01]  /*71e0*/  F2FP.PACK_AB R133, R55, R52 ;  /* 0x000000343785723e */ /* 0x010fe200000000ff */
[----:B------:R-:W-:-:S02]  /*71f0*/  FFMA.FTZ R167, R167, c[0x0][0x23c], -R67 ;  /* 0x00008f00a7a77a23 */ /* 0x000fc40000010843 */
[--C-:B------:R-:W-:Y:S02]  /*7200*/  FFMA.FTZ R166, R166, c[0x0][0x23c], -R147.reuse ;  /* 0x00008f00a6a67a23 */ /* 0x100fe40000010893 */
[----:B------:R-:W-:Y:S02]  /*7210*/  FFMA.FTZ R164, R164, c[0x0][0x23c], -R147 ;  /* 0x00008f00a4a47a23 */ /* 0x000fe40000010893 */
[----:B------:R-:W4:Y:S01]  /*7220*/  MUFU.EX2 R50, R50 ;  /* 0x0000003200327308 */ /* 0x000f220000000800 */
[----:B--2---:R-:W-:Y:S01]  /*7230*/  HSET2.LE.AND R29, R24, R53, PT ;  /* 0x00000035181d7233 */ /* 0x004fe20003803000 */
[----:B------:R-:W-:Y:S01]  /*7240*/  F2FP.PACK_AB R24, R58, R57 ;  /* 0x000000393a18723e */ /* 0x000fe200000000ff */
[-C--:B-1----:R-:W-:Y:S02]  /*7250*/  FMUL.FTZ R128, R128, R59.reuse ;  /* 0x0000003b80807220 */ /* 0x082fe40000410000 */
[-C--:B------:R-:W-:Y:S02]  /*7260*/  FMUL.FTZ R129, R129, R59.reuse ;  /* 0x0000003b81817220 */ /* 0x080fe40000410000 */
[-C--:B------:R-:W-:Y:S01]  /*7270*/  FMUL.FTZ R116, R116, R59.reuse ;  /* 0x0000003b74747220 */ /* 0x080fe20000410000 */
[----:B---3--:R-:W-:Y:S01]  /*7280*/  F2FP.PACK_AB R26, R45, R46 ;  /* 0x0000002e2d1a723e */ /* 0x008fe200000000ff */
[-C--:B------:R-:W-:Y:S01]  /*7290*/  FMUL.FTZ R130, R130, R64.reuse ;  /* 0x0000004082827220 */ /* 0x080fe20000410000 */
[----:B------:R-:W-:Y:S01]  /*72a0*/  MUFU.EX2 R152, R152 ;  /* 0x0000009800987308 */ /* 0x000fe20000000800 */
[----:B------:R-:W-:Y:S01]  /*72b0*/  FMUL.FTZ R131, R131, R64 ;  /* 0x0000004083837220 */ /* 0x000fe20000410000 */
[----:B------:R-:W-:Y:S01]  /*72c0*/  LOP3.LUT R26, R27, R26, RZ, 0xc0, !PT ;  /* 0x0000001a1b1a7212 */ /* 0x000fe200078ec0ff */
[-C--:B------:R-:W-:Y:S01]  /*72d0*/  FMUL.FTZ R117, R117, R59.reuse ;  /* 0x0000003b75757220 */ /* 0x080fe20000410000 */
[----:B------:R-:W-:Y:S01]  /*72e0*/  LOP3.LUT R27, R31, R24, RZ, 0xc0, !PT ;  /* 0x000000181f1b7212 */ /* 0x000fe200078ec0ff */
[----:B------:R-:W-:Y:S01]  /*72f0*/  FMUL.FTZ R118, R118, R64 ;  /* 0x0000004076767220 */ /* 0x000fe20000410000 */
[----:B------:R-:W-:Y:S01]  /*7300*/  LOP3.LUT R24, R25, R134, RZ, 0xc0, !PT ;  /* 0x0000008619187212 */ /* 0x000fe200078ec0ff */
[-C--:B------:R-:W-:Y:S01]  /*7310*/  FMUL.FTZ R119, R119, R64.reuse ;  /* 0x0000004077777220 */ /* 0x080fe20000410000 */
[----:B------:R-:W-:Y:S01]  /*7320*/  LOP3.LUT R134, R215, UR7, R230, 0x96, !PT ;  /* 0x00000007d7867c12 */ /* 0x000fe2000f8e96e6 */
[----:B------:R-:W-:Y:S01]  /*7330*/  FMUL.FTZ R112, R112, R59 ;  /* 0x0000003b70707220 */ /* 0x000fe20000410000 */
[----:B------:R-:W-:Y:S01]  /*7340*/  LOP3.LUT R25, R29, R133, RZ, 0xc0, !PT ;  /* 0x000000851d197212 */ /* 0x000fe200078ec0ff */
[----:B------:R-:W-:Y:S01]  /*7350*/  FMUL.FTZ R113, R113, R59 ;  /* 0x0000003b71717220 */ /* 0x000fe20000410000 */
[----:B------:R-:W1:Y:S01]  /*7360*/  MUFU.EX2 R155, R155 ;  /* 0x0000009b009b7308 */ /* 0x000e620000000800 */
[----:B------:R-:W-:-:S02]  /*7370*/  FMUL.FTZ R114, R114, R64 ;  /* 0x0000004072727220 */ /* 0x000fc40000410000 */
[-C--:B------:R-:W-:Y:S02]  /*7380*/  FMUL.FTZ R115, R115, R64.reuse ;  /* 0x0000004073737220 */ /* 0x080fe40000410000 */
[-C--:B------:R-:W-:Y:S01]  /*7390*/  FMUL.FTZ R108, R108, R59.reuse ;  /* 0x0000003b6c6c7220 */ /* 0x080fe20000410000 */
[C---:B------:R-:W-:Y:S01]  /*73a0*/  HMMA.16816.F32 R128, R24.reuse, R16, R128 ;  /* 0x000000101880723c */ /* 0x040fe20000001880 */
[-C--:B------:R-:W-:Y:S01]  /*73b0*/  FMUL.FTZ R109, R109, R59.reuse ;  /* 0x0000003b6d6d7220 */ /* 0x080fe20000410000 */
[----:B------:R-:W-:Y:S01]  /*73c0*/  MUFU.EX2 R171, R171 ;  /* 0x000000ab00ab7308 */ /* 0x000fe20000000800 */
[-C--:B------:R-:W-:Y:S02]  /*73d0*/  FMUL.FTZ R110, R110, R64.reuse ;  /* 0x000000406e6e7220 */ /* 0x080fe40000410000 */
[-C--:B------:R-:W-:Y:S02]  /*73e0*/  FMUL.FTZ R111, R111, R64.reuse ;  /* 0x000000406f6f7220 */ /* 0x080fe40000410000 */
[-C--:B------:R-:W-:Y:S01]  /*73f0*/  FMUL.FTZ R76, R76, R59.reuse ;  /* 0x0000003b4c4c7220 */ /* 0x080fe20000410000 */
[----:B------:R-:W-:Y:S01]  /*7400*/  HMMA.16816.F32 R116, R24, R18, R116 ;  /* 0x000000121874723c */ /* 0x000fe20000001874 */
[----:B------:R-:W-:Y:S01]  /*7410*/  FMUL.FTZ R77, R77, R59 ;  /* 0x0000003b4d4d7220 */ /* 0x000fe20000410000 */
[----:B------:R-:W2:Y:S01]  /*7420*/  MUFU.EX2 R176, R176 ;  /* 0x000000b000b07308 */ /* 0x000ea20000000800 */
[----:B------:R-:W-:-:S02]  /*7430*/  FMUL.FTZ R78, R78, R64 ;  /* 0x000000404e4e7220 */ /* 0x000fc40000410000 */
[-C--:B------:R-:W-:Y:S02]  /*7440*/  FMUL.FTZ R79, R79, R64.reuse ;  /* 0x000000404f4f7220 */ /* 0x080fe40000410000 */
[-C--:B------:R-:W-:Y:S01]  /*7450*/  FMUL.FTZ R84, R84, R59.reuse ;  /* 0x0000003b54547220 */ /* 0x080fe20000410000 */
[C---:B-----5:R-:W-:Y:S01]  /*7460*/  HMMA.16816.F32 R112, R24.reuse, R12, R112 ;  /* 0x0000000c1870723c */ /* 0x060fe20000001870 */
[-C--:B------:R-:W-:Y:S01]  /*7470*/  FMUL.FTZ R85, R85, R59.reuse ;  /* 0x0000003b55557220 */ /* 0x080fe20000410000 */
[----:B------:R-:W-:Y:S01]  /*7480*/  MUFU.EX2 R178, R178 ;  /* 0x000000b200b27308 */ /* 0x000fe20000000800 */
[-C--:B------:R-:W-:Y:S02]  /*7490*/  FMUL.FTZ R86, R86, R64.reuse ;  /* 0x0000004056567220 */ /* 0x080fe40000410000 */
[-C--:B------:R-:W-:Y:S02]  /*74a0*/  FMUL.FTZ R87, R87, R64.reuse ;  /* 0x0000004057577220 */ /* 0x080fe40000410000 */
[-C--:B------:R-:W-:Y:S01]  /*74b0*/  FMUL.FTZ R100, R100, R59.reuse ;  /* 0x0000003b64647220 */ /* 0x080fe20000410000 */
[----:B------:R-:W-:Y:S01]  /*74c0*/  HMMA.16816.F32 R108, R24, R14, R108 ;  /* 0x0000000e186c723c */ /* 0x000fe2000000186c */
[----:B------:R-:W-:Y:S01]  /*74d0*/  FMUL.FTZ R101, R101, R59 ;  /* 0x0000003b65657220 */ /* 0x000fe20000410000 */
[----:B------:R-:W3:Y:S01]  /*74e0*/  MUFU.EX2 R177, R177 ;  /* 0x000000b100b17308 */ /* 0x000ee20000000800 */
[----:B------:R-:W-:-:S02]  /*74f0*/  FMUL.FTZ R102, R102, R64 ;  /* 0x0000004066667220 */ /* 0x000fc40000410000 */
[-C--:B------:R-:W-:Y:S02]  /*7500*/  FMUL.FTZ R103, R103, R64.reuse ;  /* 0x0000004067677220 */ /* 0x080fe40000410000 */
[-C--:B------:R-:W-:Y:S01]  /*7510*/  FMUL.FTZ R96, R96, R59.reuse ;  /* 0x0000003b60607220 */ /* 0x080fe20000410000 */
[C---:B------:R-:W-:Y:S01]  /*7520*/  HMMA.16816.F32 R76, R24.reuse, R8, R76 ;  /* 0x00000008184c723c */ /* 0x040fe2000000184c */
[----:B------:R-:W-:Y:S01]  /*7530*/  FMUL.FTZ R97, R97, R59 ;  /* 0x0000003b61617220 */ /* 0x000fe20000410000 */
[----:B------:R-:W-:Y:S01]  /*7540*/  MUFU.EX2 R151, R151 ;  /* 0x0000009700977308 */ /* 0x000fe20000000800 */
[-C--:B------:R-:W-:Y:S02]  /*7550*/  FMUL.FTZ R98, R98, R64.reuse ;  /* 0x0000004062627220 */ /* 0x080fe40000410000 */
[----:B------:R-:W-:Y:S02]  /*7560*/  FMUL.FTZ R99, R99, R64 ;  /* 0x0000004063637220 */ /* 0x000fe40000410000 */
[----:B------:R-:W-:Y:S01]  /*7570*/  IMAD.WIDE.U32 R134, R134, -0x2daee0ad, RZ ;  /* 0xd2511f5386867825 */ /* 0x000fe200078e00ff */
[C---:B------:R-:W-:Y:S02]  /*7580*/  HMMA.16816.F32 R84, R24.reuse, R10, R84 ;  /* 0x0000000a1854723c */ /* 0x040fe40000001854 */
[----:B------:R-:W5:Y:S01]  /*7590*/  MUFU.EX2 R153, R153 ;  /* 0x0000009900997308 */ /* 0x000f620000000800 */
[-C--:B----4-:R-:W-:Y:S01]  /*75a0*/  FMUL.FTZ R68, R68, R50.reuse ;  /* 0x0000003244447220 */ /* 0x090fe20000410000 */
[----:B------:R-:W-:Y:S01]  /*75b0*/  LOP3.LUT R29, R134, 0xffff, RZ, 0xc0, !PT ;  /* 0x0000ffff861d7812 */ /* 0x000fe200078ec0ff */
[-C--:B------:R-:W-:Y:S01]  /*75c0*/  FMUL.FTZ R69, R69, R50.reuse ;  /* 0x0000003245457220 */ /* 0x080fe20000410000 */
[----:B------:R-:W-:Y:S01]  /*75d0*/  LOP3.LUT R28, R135, UR23, R28, 0x96, !PT ;  /* 0x00000017871c7c12 */ /* 0x000fe2000f8e961c */
[-C--:B------:R-:W-:Y:S01]  /*75e0*/  FMUL.FTZ R80, R80, R50.reuse ;  /* 0x0000003250507220 */ /* 0x080fe20000410000 */
[C---:B------:R-:W-:Y:S01]  /*75f0*/  HMMA.16816.F32 R100, R24.reuse, R4, R100 ;  /* 0x000000041864723c */ /* 0x040fe20000001864 */
[-C--:B------:R-:W-:Y:S01]  /*7600*/  FMUL.FTZ R81, R81, R50.reuse ;  /* 0x0000003251517220 */ /* 0x080fe20000410000 */
[----:B------:R-:W-:Y:S01]  /*7610*/  SHF.R.U32.HI R29, RZ, 0x8, R29 ;  /* 0x00000008ff1d7819 */ /* 0x000fe2000001161d */
[-C--:B------:R-:W-:Y:S01]  /*7620*/  FMUL.FTZ R72, R72, R50.reuse ;  /* 0x0000003248487220 */ /* 0x080fe20000410000 */
[----:B------:R-:W-:Y:S01]  /*7630*/  SHF.R.U32.HI R133, RZ, 0x10, R28 ;  /* 0x00000010ff857819 */ /* 0x000fe2000001161c */
[-C--:B------:R-:W-:Y:S01]  /*7640*/  FMUL.FTZ R73, R73, R50.reuse ;  /* 0x0000003249497220 */ /* 0x080fe20000410000 */
[----:B------:R-:W-:Y:S01]  /*7650*/  MUFU.EX2 R158, R158 ;  /* 0x0000009e009e7308 */ /* 0x000fe20000000800 */
[-C--:B------:R-:W-:Y:S01]  /*7660*/  FMUL.FTZ R124, R124, R50.reuse ;  /* 0x000000327c7c7220 */ /* 0x080fe20000410000 */
[----:B------:R-:W-:Y:S01]  /*7670*/  HMMA.16816.F32 R96, R24, R6, R96 ;  /* 0x000000061860723c */ /* 0x000fe20000001860 */
[----:B------:R-:W-:-:S02]  /*7680*/  FMUL.FTZ R125, R125, R50 ;  /* 0x000000327d7d7220 */ /* 0x000fc40000410000 */
[-C--:B------:R-:W-:Y:S02]  /*7690*/  FMUL.FTZ R120, R120, R50.reuse ;  /* 0x0000003278787220 */ /* 0x080fe40000410000 */
[-C--:B------:R-:W-:Y:S01]  /*76a0*/  FMUL.FTZ R121, R121, R50.reuse ;  /* 0x0000003279797220 */ /* 0x080fe20000410000 */
[----:B------:R-:W-:Y:S01]  /*76b0*/  MUFU.EX2 R161, R161 ;  /* 0x000000a100a17308 */ /* 0x000fe20000000800 */
[----:B------:R-:W-:Y:S01]  /*76c0*/  LOP3.LUT R24, R229, UR15, R30, 0x96, !PT ;  /* 0x0000000fe5187c12 */ /* 0x000fe2000f8e961e */
[C---:B------:R-:W-:Y:S01]  /*76d0*/  HMMA.16816.F32 R68, R20.reuse, R12, R68 ;  /* 0x0000000c1444723c */ /* 0x040fe20000001844 */
[--C-:B------:R-:W-:Y:S01]  /*76e0*/  SHF.R.U32.HI R30, RZ, 0x10, R134.reuse ;  /* 0x00000010ff1e7819 */ /* 0x100fe20000011686 */
[-C--:B------:R-:W-:Y:S01]  /*76f0*/  FMUL.FTZ R104, R104, R50.reuse ;  /* 0x0000003268687220 */ /* 0x080fe20000410000 */
[----:B------:R-:W-:Y:S01]  /*7700*/  SHF.R.U32.HI R26, RZ, 0x18, R134 ;  /* 0x00000018ff1a7819 */ /* 0x000fe20000011686 */
[-C--:B------:R-:W-:Y:S01]  /*7710*/  FMUL.FTZ R105, R105, R50.reuse ;  /* 0x0000003269697220 */ /* 0x080fe20000410000 */
[----:B------:R-:W-:Y:S01]  /*7720*/  LOP3.LUT R30, R30, 0xff, RZ, 0xc0, !PT ;  /* 0x000000ff1e1e7812 */ /* 0x000fe200078ec0ff */
[-C--:B------:R-:W-:Y:S01]  /*7730*/  FMUL.FTZ R88, R88, R50.reuse ;  /* 0x0000003258587220 */ /* 0x080fe20000410000 */
[----:B------:R-:W-:Y:S01]  /*7740*/  LOP3.LUT R13, R248, 0xffff, RZ, 0xc0, !PT ;  /* 0x0000fffff80d7812 */ /* 0x000fe200078ec0ff */
[C---:B------:R-:W-:Y:S01]  /*7750*/  HMMA.16816.F32 R80, R20.reuse, R8, R80 ;  /* 0x000000081450723c */ /* 0x040fe20000001850 */
[--C-:B------:R-:W-:Y:S01]  /*7760*/  SHF.R.U32.HI R12, RZ, 0x18, R248.reuse ;  /* 0x00000018ff0c7819 */ /* 0x100fe200000116f8 */
[-C--:B------:R-:W-:Y:S01]  /*7770*/  FMUL.FTZ R89, R89, R50.reuse ;  /* 0x0000003259597220 */ /* 0x080fe20000410000 */
[----:B------:R-:W-:Y:S01]  /*7780*/  SHF.R.U32.HI R13, RZ, 0x8, R13 ;  /* 0x00000008ff0d7819 */ /* 0x000fe2000001160d */
[-C--:B------:R-:W-:Y:S01]  /*7790*/  FMUL.FTZ R92, R92, R50.reuse ;  /* 0x000000325c5c7220 */ /* 0x080fe20000410000 */
[----:B------:R-:W-:Y:S01]  /*77a0*/  LOP3.LUT R27, R134, 0xff, RZ, 0xc0, !PT ;  /* 0x000000ff861b7812 */ /* 0x000fe200078ec0ff */
[----:B------:R-:W-:Y:S01]  /*77b0*/  FMUL.FTZ R93, R93, R50 ;  /* 0x000000325d5d7220 */ /* 0x000fe20000410000 */
[----:B------:R-:W-:Y:S01]  /*77c0*/  SHF.R.U32.HI R8, RZ, 0x10, R248 ;  /* 0x00000010ff087819 */ /* 0x000fe200000116f8 */
[----:B------:R-:W-:Y:S01]  /*77d0*/  HMMA.16816.F32 R72, R20, R14, R72 ;  /* 0x0000000e1448723c */ /* 0x000fe20000001848 */
[----:B------:R-:W-:Y:S01]  /*77e0*/  LOP3.LUT R9, R248, 0xff, RZ, 0xc0, !PT ;  /* 0x000000fff8097812 */ /* 0x000fe200078ec0ff */
[----:B------:R-:W-:Y:S01]  /*77f0*/  MUFU.EX2 R156, R156 ;  /* 0x0000009c009c7308 */ /* 0x000fe20000000800 */
[----:B------:R-:W-:Y:S01]  /*7800*/  LOP3.LUT R8, R8, 0xff, RZ, 0xc0, !PT ;  /* 0x000000ff08087812 */ /* 0x000fe200078ec0ff */
[----:B------:R-:W-:Y:S01]  /*7810*/  IMAD.WIDE.U32 R24, R24, -0x326172a9, RZ ;  /* 0xcd9e8d5718187825 */ /* 0x000fe200078e00ff */
[----:B------:R-:W-:-:S02]  /*7820*/  PRMT R26, R30, 0x5410, R26 ;  /* 0x000054101e1a7816 */ /* 0x000fc4000000001a */
[----:B------:R-:W-:Y:S01]  /*7830*/  LOP3.LUT R30, R28, 0xffff, RZ, 0xc0, !PT ;  /* 0x0000ffff1c1e7812 */ /* 0x000fe200078ec0ff */
[--C-:B------:R-:W-:Y:S01]  /*7840*/  FFMA.FTZ R14, R159, c[0x0][0x23c], -R67.reuse ;  /* 0x00008f009f0e7a23 */ /* 0x100fe20000010843 */
[C---:B------:R-:W-:Y:S01]  /*7850*/  HMMA.16816.F32 R124, R20.reuse, R16, R124 ;  /* 0x00000010147c723c */ /* 0x040fe2000000187c */
[----:B------:R-:W-:Y:S01]  /*7860*/  FFMA.FTZ R159, R157, c[0x0][0x23c], -R67 ;  /* 0x00008f009d9f7a23 */ /* 0x000fe20000010843 */
[----:B------:R-:W-:Y:S01]  /*7870*/  PRMT R9, R9, 0x5410, R13 ;  /* 0x0000541009097816 */ /* 0x000fe2000000000d */
[----:B------:R1:W4:Y:S01]  /*7880*/  MUFU.EX2 R157, R14 ;  /* 0x0000000e009d7308 */ /* 0x0003220000000800 */
[----:B------:R-:W-:Y:S01]  /*7890*/  PRMT R8, R8, 0x5410, R12 ;  /* 0x0000541008087816 */ /* 0x000fe2000000000c */
[--C-:B------:R-:W-:Y:S01]  /*78a0*/  HSET2.LE.AND R26, R26, R53.reuse, PT ;  /* 0x000000351a1a7233 */ /* 0x100fe20003803000 */
[----:B------:R-:W-:Y:S01]  /*78b0*/  PRMT R29, R27, 0x5410, R29 ;  /* 0x000054101b1d7816 */ /* 0x000fe2000000001d */
[--C-:B------:R-:W-:Y:S01]  /*78c0*/  FFMA.FTZ R160, R160, c[0x0][0x23c], -R67.reuse ;  /* 0x00008f00a0a07a23 */ /* 0x100fe20000010843 */
[C---:B------:R-:W-:Y:S01]  /*78d0*/  HMMA.16816.F32 R120, R20.reuse, R18, R120 ;  /* 0x000000121478723c */ /* 0x040fe20000001878 */
[----:B------:R-:W4:Y:S01]  /*78e0*/  LDSM.16.MT88.4 R16, [R187+0x6800] ;  /* 0x00680000bb10783b */ /* 0x000f220000004200 */
[----:B------:R-:W-:Y:S01]  /*78f0*/  LOP3.LUT R13, R240, 0xffff, RZ, 0xc0, !PT ;  /* 0x0000fffff00d7812 */ /* 0x000fe200078ec0ff */
[--C-:B------:R-:W-:Y:S01]  /*7900*/  HSET2.LE.AND R29, R29, R53.reuse, PT ;  /* 0x000000351d1d7233 */ /* 0x100fe20003803000 */
[----:B------:R-:W-:Y:S01]  /*7910*/  SHF.R.U32.HI R12, RZ, 0x10, R240 ;  /* 0x00000010ff0c7819 */ /* 0x000fe200000116f0 */
[----:B------:R-:W-:Y:S01]  /*7920*/  MUFU.EX2 R154, R154 ;  /* 0x0000009a009a7308 */ /* 0x000fe20000000800 */
[----:B------:R-:W-:Y:S01]  /*7930*/  LOP3.LUT R27, R28, 0xff, RZ, 0xc0, !PT ;  /* 0x000000ff1c1b7812 */ /* 0x000fe200078ec0ff */
[--C-:B------:R-:W-:Y:S01]  /*7940*/  HSET2.LE.AND R8, R8, R53.reuse, PT ;  /* 0x0000003508087233 */ /* 0x100fe20003803000 */
[----:B------:R-:W-:Y:S01]  /*7950*/  SHF.R.U32.HI R31, RZ, 0x8, R30 ;  /* 0x00000008ff1f7819 */ /* 0x000fe2000001161e */
[C---:B------:R-:W-:Y:S01]  /*7960*/  HMMA.16816.F32 R104, R20.reuse, R10, R104 ;  /* 0x0000000a1468723c */ /* 0x040fe20000001868 */
[----:B------:R-:W-:Y:S01]  /*7970*/  SHF.R.U32.HI R28, RZ, 0x18, R28 ;  /* 0x00000018ff1c7819 */ /* 0x000fe2000001161c */
[----:B------:R-:W-:Y:S01]  /*7980*/  FFMA.FTZ R170, R170, c[0x0][0x23c], -R67 ;  /* 0x00008f00aaaa7a23 */ /* 0x000fe20000010843 */
[----:B------:R-:W-:Y:S01]  /*7990*/  LOP3.LUT R30, R133, 0xff, RZ, 0xc0, !PT ;  /* 0x000000ff851e7812 */ /* 0x000fe200078ec0ff */
[----:B------:R-:W3:Y:S01]  /*79a0*/  MUFU.EX2 R159, R159 ;  /* 0x0000009f009f7308 */ /* 0x000ee20000000800 */
[----:B------:R-:W-:Y:S01]  /*79b0*/  SHF.R.U32.HI R13, RZ, 0x8, R13 ;  /* 0x00000008ff0d7819 */ /* 0x000fe2000001160d */
[--C-:B------:R-:W-:Y:S01]  /*79c0*/  FFMA.FTZ R146, R146, c[0x0][0x23c], -R56.reuse ;  /* 0x00008f0092927a23 */ /* 0x100fe20000010838 */
[----:B------:R-:W-:Y:S01]  /*79d0*/  LOP3.LUT R10, R240, 0xff, RZ, 0xc0, !PT ;  /* 0x000000fff00a7812 */ /* 0x000fe200078ec0ff */
[C---:B------:R-:W-:Y:S01]  /*79e0*/  HMMA.16816.F32 R88, R20.reuse, R4, R88 ;  /* 0x000000041458723c */ /* 0x040fe20000001858 */
[----:B------:R-:W-:Y:S01]  /*79f0*/  LOP3.LUT R12, R12, 0xff, RZ, 0xc0, !PT ;  /* 0x000000ff0c0c7812 */ /* 0x000fe200078ec0ff */
[----:B------:R-:W-:Y:S01]  /*7a00*/  FFMA.FTZ R145, R145, c[0x0][0x23c], -R56 ;  /* 0x00008f0091917a23 */ /* 0x000fe20000010838 */
[----:B-1----:R-:W-:Y:S01]  /*7a10*/  F2FP.PACK_AB R14, R155, R152 ;  /* 0x000000989b0e723e */ /* 0x002fe200000000ff */
[----:B------:R-:W-:Y:S01]  /*7a20*/  MUFU.EX2 R163, R163 ;  /* 0x000000a300a37308 */ /* 0x000fe20000000800 */
[----:B------:R-:W-:Y:S01]  /*7a30*/  PRMT R27, R27, 0x5410, R31 ;  /* 0x000054101b1b7816 */ /* 0x000fe2000000001f */
[----:B------:R-:W-:Y:S01]  /*7a40*/  FFMA.FTZ R144, R144, c[0x0][0x23c], -R54 ;  /* 0x00008f0090907a23 */ /* 0x000fe20000010836 */
[----:B------:R-:W-:Y:S01]  /*7a50*/  SHF.R.U32.HI R11, RZ, 0x18, R240 ;  /* 0x00000018ff0b7819 */ /* 0x000fe200000116f0 */
[----:B------:R-:W-:Y:S01]  /*7a60*/  HMMA.16816.F32 R92, R20, R6, R92 ;  /* 0x00000006145c723c */ /* 0x000fe2000000185c */
[----:B--2---:R-:W-:Y:S01]  /*7a70*/  F2FP.PACK_AB R133, R176, R171 ;  /* 0x000000abb085723e */ /* 0x004fe200000000ff */
[----:B------:R-:W-:Y:S01]  /*7a80*/  FFMA.FTZ R66, R66, c[0x0][0x23c], -R67 ;  /* 0x00008f0042427a23 */ /* 0x000fe20000010843 */
[----:B------:R-:W-:Y:S01]  /*7a90*/  PRMT R31, R30, 0x5410, R28 ;  /* 0x000054101e1f7816 */ /* 0x000fe2000000001c */
[----:B------:R-:W1:Y:S01]  /*7aa0*/  MUFU.EX2 R162, R162 ;  /* 0x000000a200a27308 */ /* 0x000e620000000800 */
[----:B------:R-:W-:Y:S01]  /*7ab0*/  PRMT R10, R10, 0x5410, R13 ;  /* 0x000054100a0a7816 */ /* 0x000fe2000000000d */
[--C-:B------:R-:W-:Y:S01]  /*7ac0*/  HSET2.LE.AND R28, R27, R53.reuse, PT ;  /* 0x000000351b1c7233 */ /* 0x100fe20003803000 */
[----:B------:R-:W-:Y:S01]  /*7ad0*/  LOP3.LUT R30, R29, R133, RZ, 0xc0, !PT ;  /* 0x000000851d1e7212 */ /* 0x000fe200078ec0ff */
[--C-:B------:R-:W-:Y:S01]  /*7ae0*/  HSET2.LE.AND R22, R9, R53.reuse, PT ;  /* 0x0000003509167233 */ /* 0x100fe20003803000 */
[----:B------:R-:W-:Y:S01]  /*7af0*/  PRMT R9, R12, 0x5410, R11 ;  /* 0x000054100c097816 */ /* 0x000fe2000000000b */
[--C-:B------:R-:W-:Y:S01]  /*7b00*/  HSET2.LE.AND R29, R31, R53.reuse, PT ;  /* 0x000000351f1d7233 */ /* 0x100fe20003803000 */
[----:B---3--:R-:W-:Y:S01]  /*7b10*/  F2FP.PACK_AB R31, R177, R178 ;  /* 0x000000b2b11f723e */ /* 0x008fe200000000ff */
[--C-:B------:R-:W-:Y:S01]  /*7b20*/  HSET2.LE.AND R10, R10, R53.reuse, PT ;  /* 0x000000350a0a7233 */ /* 0x100fe20003803000 */
[----:B------:R-:W-:Y:S01]  /*7b30*/  LOP3.LUT R22, R22, R14, RZ, 0xc0, !PT ;  /* 0x0000000e16167212 */ /* 0x000fe200078ec0ff */
[----:B------:R-:W-:Y:S01]  /*7b40*/  HSET2.LE.AND R21, R9, R53, PT ;  /* 0x0000003509157233 */ /* 0x000fe20003803000 */
[----:B------:R-:W2:Y:S01]  /*7b50*/  LDSM.16.MT88.4 R12, [R186+0x6800] ;  /* 0x00680000ba0c783b */ /* 0x000ea20000004200 */
[----:B-----5:R-:W-:Y:S01]  /*7b60*/  F2FP.PACK_AB R20, R153, R151 ;  /* 0x000000979914723e */ /* 0x020fe200000000ff */
[----:B------:R-:W-:Y:S01]  /*7b70*/  MUFU.EX2 R168, R168 ;  /* 0x000000a800a87308 */ /* 0x000fe20000000800 */
[----:B----4-:R-:W-:Y:S01]  /*7b80*/  F2FP.PACK_AB R23, R157, R158 ;  /* 0x0000009e9d17723e */ /* 0x010fe200000000ff */
[----:B------:R-:W-:Y:S01]  /*7b90*/  FFMA.FTZ R65, R65, c[0x0][0x23c], -R67 ;  /* 0x00008f0041417a23 */ /* 0x000fe20000010843 */
[----:B------:R-:W-:Y:S01]  /*7ba0*/  LOP3.LUT R226, R25, UR22, R226, 0x96, !PT ;  /* 0x0000001619e27c12 */ /* 0x000fe2000f8e96e2 */
[--C-:B------:R-:W-:Y:S01]  /*7bb0*/  FFMA.FTZ R143, R143, c[0x0][0x23c], -R147.reuse ;  /* 0x00008f008f8f7a23 */ /* 0x100fe20000010893 */
[----:B------:R-:W-:Y:S01]  /*7bc0*/  LOP3.LUT R31, R26, R31, RZ, 0xc0, !PT ;  /* 0x0000001f1a1f7212 */ /* 0x000fe200078ec0ff */
[--C-:B------:R-:W-:Y:S01]  /*7bd0*/  FFMA.FTZ R141, R141, c[0x0][0x23c], -R147.reuse ;  /* 0x00008f008d8d7a23 */ /* 0x100fe20000010893 */
[----:B------:R-:W-:Y:S01]  /*7be0*/  F2FP.PACK_AB R27, R156, R161 ;  /* 0x000000a19c1b723e */ /* 0x000fe200000000ff */
[----:B------:R-:W-:Y:S01]  /*7bf0*/  IMAD.WIDE.U32 R226, R226, -0x2daee0ad, RZ ;  /* 0xd2511f53e2e27825 */ /* 0x000fe200078e00ff */
[----:B------:R-:W-:Y:S01]  /*7c00*/  LOP3.LUT R26, R213, UR20, R24, 0x96, !PT ;  /* 0x00000014d51a7c12 */ /* 0x000fe2000f8e9618 */
[----:B------:R-:W3:Y:S01]  /*7c10*/  MUFU.EX2 R169, R169 ;  /* 0x000000a900a97308 */ /* 0x000ee20000000800 */
[----:B------:R-:W-:Y:S01]  /*7c20*/  LOP3.LUT R23, R8, R23, RZ, 0xc0, !PT ;  /* 0x0000001708177212 */ /* 0x000fe200078ec0ff */
[--C-:B------:R-:W-:Y:S01]  /*7c30*/  FFMA.FTZ R142, R142, c[0x0][0x23c], -R147.reuse ;  /* 0x00008f008e8e7a23 */ /* 0x100fe20000010893 */
[----:B------:R-:W-:Y:S01]  /*7c40*/  LOP3.LUT R20, R10, R20, RZ, 0xc0, !PT ;  /* 0x000000140a147212 */ /* 0x000fe200078ec0ff */
[----:B------:R-:W-:Y:S01]  /*7c50*/  FFMA.FTZ R140, R140, c[0x0][0x23c], -R147 ;  /* 0x00008f008c8c7a23 */ /* 0x000fe20000010893 */
[----:B------:R-:W4:Y:S01]  /*7c60*/  LDSM.16.MT88.4 R8, [R185+0x6800] ;  /* 0x00680000b908783b */ /* 0x000f220000004200 */
[----:B------:R-:W-:Y:S01]  /*7c70*/  LOP3.LUT R29, R29, R27, RZ, 0xc0, !PT ;  /* 0x0000001b1d1d7212 */ /* 0x000fe200078ec0ff */
[----:B------:R-:W-:Y:S01]  /*7c80*/  IMAD.WIDE.U32 R26, R26, -0x2daee0ad, RZ ;  /* 0xd2511f531a1a7825 */ /* 0x000fe200078e00ff */
[----:B------:R-:W-:Y:S01]  /*7c90*/  F2FP.PACK_AB R4, R159, R154 ;  /* 0x0000009a9f04723e */ /* 0x000fe200000000ff */
[----:B------:R-:W-:Y:S01]  /*7ca0*/  MUFU.EX2 R165, R165 ;  /* 0x000000a500a57308 */ /* 0x000fe20000000800 */
[----:B-1----:R-:W-:Y:S01]  /*7cb0*/  F2FP.PACK_AB R133, R162, R163 ;  /* 0x000000a3a285723e */ /* 0x002fe200000000ff */
[----:B------:R-:W-:Y:S01]  /*7cc0*/  FFMA.FTZ R48, R210, R59, R48 ;  /* 0x0000003bd2307223 */ /* 0x000fe20000010030 */
[----:B------:R-:W-:Y:S01]  /*7cd0*/  LOP3.LUT R220, R227, UR19, R220, 0x96, !PT ;  /* 0x00000013e3dc7c12 */ /* 0x000fe2000f8e96dc */
[----:B------:R-:W-:Y:S01]  /*7ce0*/  FFMA.FTZ R52, R209, R64, R52 ;  /* 0x00000040d1347223 */ /* 0x000fe20000010034 */
[----:B------:R-:W-:Y:S01]  /*7cf0*/  LOP3.LUT R134, R27, UR17, R226, 0x96, !PT ;  /* 0x000000111b867c12 */ /* 0x000fe2000f8e96e2 */
[----:B------:R-:W-:Y:S01]  /*7d00*/  FFMA.FTZ R44, R208, R50, R44 ;  /* 0x00000032d02c7223 */ /* 0x000fe2000001002c */
[----:B------:R-:W-:Y:S01]  /*7d10*/  LOP3.LUT R21, R21, R4, RZ, 0xc0, !PT ;  /* 0x0000000415157212 */ /* 0x000fe200078ec0ff */
[----:B------:R-:W-:Y:S01]  /*7d20*/  IMAD.WIDE.U32 R220, R220, -0x326172a9, RZ ;  /* 0xcd9e8d57dcdc7825 */ /* 0x000fe200078e00ff */
[----:B------:R-:W-:Y:S01]  /*7d30*/  LOP3.LUT R28, R28, R133, RZ, 0xc0, !PT ;  /* 0x000000851c1c7212 */ /* 0x000fe200078ec0ff */
[----:B------:R-:W1:Y:S01]  /*7d40*/  LDSM.16.MT88.4 R4, [R184+0x6800] ;  /* 0x00680000b804783b */ /* 0x000e620000004200 */
[----:B------:R-:W-:Y:S01]  /*7d50*/  LOP3.LUT R179, R25, UR22, R179, 0x96, !PT ;  /* 0x0000001619b37c12 */ /* 0x000fe2000f8e96b3 */
[----:B------:R-:W-:Y:S01]  /*7d60*/  IMAD.WIDE.U32 R134, R134, -0x326172a9, RZ ;  /* 0xcd9e8d5786867825 */ /* 0x000fe200078e00ff */
[----:B------:R-:W-:Y:S01]  /*7d70*/  LOP3.LUT R213, R221, UR18, R212, 0x96, !PT ;  /* 0x00000012ddd57c12 */ /* 0x000fe2000f8e96d4 */
[-C--:B------:R-:W-:Y:S01]  /*7d80*/  HMMA.16816.F32 R120, R20, R18.reuse, R120 ;  /* 0x000000121478723c */ /* 0x080fe20000001878 */
[----:B------:R-:W5:Y:S01]  /*7d90*/  MUFU.EX2 R167, R167 ;  /* 0x000000a700a77308 */ /* 0x000f620000000800 */
[----:B------:R-:W-:Y:S01]  /*7da0*/  FFMA.FTZ R40, R207, R49, R40 ;  /* 0x00000031cf287223 */ /* 0x000fe20000010028 */
[----:B------:R-:W-:Y:S01]  /*7db0*/  LOP3.LUT R212, R135, UR16, R220, 0x96, !PT ;  /* 0x0000001087d47c12 */ /* 0x000fe2000f8e96dc */
[--C-:B------:R-:W-:Y:S01]  /*7dc0*/  FFMA.FTZ R61, R61, c[0x0][0x23c], -R67.reuse ;  /* 0x00008f003d3d7a23 */ /* 0x100fe20000010843 */
[----:B------:R-:W-:Y:S01]  /*7dd0*/  LOP3.LUT R220, R217, UR20, R24, 0x96, !PT ;  /* 0x00000014d9dc7c12 */ /* 0x000fe2000f8e9618 */
[----:B------:R-:W-:Y:S01]  /*7de0*/  FFMA.FTZ R63, R63, c[0x0][0x23c], -R67 ;  /* 0x00008f003f3f7a23 */ /* 0x000fe20000010843 */
[----:B---3--:R-:W-:Y:S01]  /*7df0*/  F2FP.PACK_AB R24, R169, R168 ;  /* 0x000000a8a918723e */ /* 0x008fe200000000ff */
[----:B------:R-:W-:Y:S01]  /*7e00*/  HMMA.16816.F32 R116, R28, R18, R116 ;  /* 0x000000121c74723c */ /* 0x000fe20000001874 */
[----:B------:R-:W-:Y:S01]  /*7e10*/  MUFU.EX2 R166, R166 ;  /* 0x000000a600a67308 */ /* 0x000fe20000000800 */
[----:B------:R-:W-:-:S04]  /*7e20*/  IMAD.WIDE.U32 R220, R220, -0x2daee0ad, RZ ;  /* 0xd2511f53dcdc7825 */ /* 0x000fc800078e00ff */
[----:B------:R-:W-:Y:S02]  /*7e30*/  FADD.FTZ R48, R47, R48 ;  /* 0x000000302f307221 */ /* 0x000fe40000010000 */
[----:B------:R-:W-:Y:S01]  /*7e40*/  IMAD.WIDE.U32 R18, R179, -0x2daee0ad, RZ ;  /* 0xd2511f53b3127825 */ /* 0x000fe200078e00ff */
[-C--:B------:R-:W-:Y:S01]  /*7e50*/  HMMA.16816.F32 R124, R20, R16.reuse, R124 ;  /* 0x00000010147c723c */ /* 0x080fe2000000187c */
[----:B------:R-:W3:Y:S01]  /*7e60*/  MUFU.EX2 R164, R164 ;  /* 0x000000a400a47308 */ /* 0x000ee20000000800 */
[----:B-----5:R-:W-:Y:S01]  /*7e70*/  F2FP.PACK_AB R25, R167, R165 ;  /* 0x000000a5a719723e */ /* 0x020fe200000000ff */
[----:B------:R-:W-:Y:S01]  /*7e80*/  FADD.FTZ R52, R55, R52 ;  /* 0x0000003437347221 */ /* 0x000fe20000010000 */
[----:B------:R-:W-:Y:S01]  /*7e90*/  LOP3.LUT R214, R19, UR19, R218, 0x96, !PT ;  /* 0x0000001313d67c12 */ /* 0x000fe2000f8e96da */
[----:B------:R-:W-:Y:S01]  /*7ea0*/  FADD.FTZ R44, R43, R44 ;  /* 0x0000002c2b2c7221 */ /* 0x000fe20000010000 */
[----:B------:R-:W-:Y:S01]  /*7eb0*/  LOP3.LUT R217, R221, UR17, R18, 0x96, !PT ;  /* 0x00000011ddd97c12 */ /* 0x000fe2000f8e9612 */
[----:B------:R-:W-:Y:S01]  /*7ec0*/  FADD.FTZ R40, R39, R40 ;  /* 0x0000002827287221 */ /* 0x000fe20000010000 */
[----:B------:R-:W-:Y:S01]  /*7ed0*/  HMMA.16816.F32 R128, R28, R16, R128 ;  /* 0x000000101c80723c */ /* 0x000fe20000001880 */
[----:B------:R-:W-:Y:S01]  /*7ee0*/  IMAD.WIDE.U32 R214, R214, -0x326172a9, RZ ;  /* 0xcd9e8d57d6d67825 */ /* 0x000fe200078e00ff */
[----:B------:R-:W-:Y:S03]  /*7ef0*/  MUFU.EX2 R160, R160 ;  /* 0x000000a000a07308 */ /* 0x000fe60000000800 */
[----:B------:R-:W-:Y:S01]  /*7f00*/  FADD.FTZ R48, R46, R48 ;  /* 0x000000302e307221 */ /* 0x000fe20000010000 */
[----:B------:R-:W-:Y:S01]  /*7f10*/  LOP3.LUT R133, R215, UR18, R216, 0x96, !PT ;  /* 0x00000012d7857c12 */ /* 0x000fe2000f8e96d8 */
[----:B------:R-:W-:Y:S01]  /*7f20*/  IMAD.WIDE.U32 R16, R213, -0x2daee0ad, RZ ;  /* 0xd2511f53d5107825 */ /* 0x000fe200078e00ff */
[----:B--2---:R-:W-:Y:S02]  /*7f30*/  HMMA.16816.F32 R68, R20, R12, R68 ;  /* 0x0000000c1444723c */ /* 0x004fe40000001844 */
[----:B------:R-:W2:Y:S01]  /*7f40*/  MUFU.EX2 R170, R170 ;  /* 0x000000aa00aa7308 */ /* 0x000ea20000000800 */
[----:B------:R-:W-:Y:S01]  /*7f50*/  IMAD.WIDE.U32 R212, R212, -0x2daee0ad, RZ ;  /* 0xd2511f53d4d47825 */ /* 0x000fe200078e00ff */
[----:B------:R-:W-:-:S02]  /*7f60*/  LOP3.LUT R218, R17, UR9, R26, 0x96, !PT ;  /* 0x0000000911da7c12 */ /* 0x000fc4000f8e961a */
[----:B---3--:R-:W-:Y:S01]  /*7f70*/  F2FP.PACK_AB R26, R164, R166 ;  /* 0x000000a6a41a723e */ /* 0x008fe200000000ff */
[----:B------:R-:W-:Y:S01]  /*7f80*/  IMAD.WIDE.U32 R216, R217, -0x326172a9, RZ ;  /* 0xcd9e8d57d9d87825 */ /* 0x000fe200078e00ff */
[----:B------:R-:W-:Y:S01]  /*7f90*/  LOP3.LUT R16, R213, UR4, R16, 0x96, !PT ;  /* 0x00000004d5107c12 */ /* 0x000fe2000f8e9610 */
[----:B------:R-:W-:Y:S01]  /*7fa0*/  HMMA.16816.F32 R112, R28, R12, R112 ;  /* 0x0000000c1c70723c */ /* 0x000fe20000001870 */
[----:B------:R-:W-:Y:S01]  /*7fb0*/  MUFU.EX2 R146, R146 ;  /* 0x0000009200927308 */ /* 0x000fe20000000800 */
[----:B------:R-:W-:Y:S01]  /*7fc0*/  IMAD.WIDE.U32 R218, R218, -0x326172a9, RZ ;  /* 0xcd9e8d57dada7825 */ /* 0x000fe200078e00ff */
[----:B------:R-:W-:-:S03]  /*7fd0*/  LOP3.LUT R214, R217, UR16, R214, 0x96, !PT ;  /* 0x00000010d9d67c12 */ /* 0x000fc6000f8e96d6 */
[----:B------:R-:W-:Y:S01]  /*7fe0*/  IMAD.WIDE.U32 R226, R133, -0x2daee0ad, RZ ;  /* 0xd2511f5385e27825 */ /* 0x000fe200078e00ff */
[----:B------:R-:W-:Y:S01]  /*7ff0*/  LOP3.LUT R134, R219, UR7, R134, 0x96, !PT ;  /* 0x00000007db867c12 */ /* 0x000fe2000f8e9686 */
[-C--:B------:R-:W-:Y:S01]  /*8000*/  HMMA.16816.F32 R72, R20, R14.reuse, R72 ;  /* 0x0000000e1448723c */ /* 0x080fe20000001848 */
[----:B--2---:R-:W-:Y:S01]  /*8010*/  F2FP.PACK_AB R27, R170, R160 ;  /* 0x000000a0aa1b723e */ /* 0x004fe200000000ff */
[----:B------:R-:W-:Y:S01]  /*8020*/  IMAD.WIDE.U32 R12, R16, -0x326172a9, RZ ;  /* 0xcd9e8d57100c7825 */ /* 0x000fe200078e00ff */
[----:B------:R-:W-:Y:S01]  /*8030*/  LOP3.LUT R220, R227, UR9, R220, 0x96, !PT ;  /* 0x00000009e3dc7c12 */ /* 0x000fe2000f8e96dc */
[----:B------:R-:W-:Y:S02]  /*8040*/  MUFU.EX2 R145, R145 ;  /* 0x0000009100917308 */ /* 0x000fe40000000800 */
[----:B------:R-:W-:Y:S01]  /*8050*/  IMAD.WIDE.U32 R214, R214, -0x2daee0ad, RZ ;  /* 0xd2511f53d6d67825 */ /* 0x000fe200078e00ff */
[----:B------:R-:W-:Y:S01]  /*8060*/  LOP3.LUT R16, R13, UR24, R218, 0x96, !PT ;  /* 0x000000180d107c12 */ /* 0x000fe2000f8e96da */
[----:B------:R-:W-:Y:S02]  /*8070*/  HMMA.16816.F32 R108, R28, R14, R108 ;  /* 0x0000000e1c6c723c */ /* 0x000fe4000000186c */
[----:B------:R-:W-:Y:S01]  /*8080*/  IMAD.WIDE.U32 R220, R220, -0x326172a9, RZ ;  /* 0xcd9e8d57dcdc7825 */ /* 0x000fe200078e00ff */
[----:B------:R-:W-:Y:S01]  /*8090*/  LOP3.LUT R17, R16, 0xff, RZ, 0xc0, !PT ;  /* 0x000000ff10117812 */ /* 0x000fe200078ec0ff */
[----:B------:R-:W-:Y:S01]  /*80a0*/  MUFU.EX2 R66, R66 ;  /* 0x0000004200427308 */ /* 0x000fe20000000800 */
[----:B------:R-:W-:Y:S01]  /*80b0*/  LOP3.LUT R226, R215, UR4, R226, 0x96, !PT ;  /* 0x00000004d7e27c12 */ /* 0x000fe2000f8e96e2 */
[----:B------:R-:W-:Y:S01]  /*80c0*/  FADD.FTZ R52, R57, R52 ;  /* 0x0000003439347221 */ /* 0x000fe20000010000 */
[----:B------:R-:W-:Y:S01]  /*80d0*/  LOP3.LUT R15, R12, 0xffff, RZ, 0xc0, !PT ;  /* 0x0000ffff0c0f7812 */ /* 0x000fe200078ec0ff */
[-C--:B----4-:R-:W-:Y:S01]  /*80e0*/  HMMA.16816.F32 R80, R20, R8.reuse, R80 ;  /* 0x000000081450723c */ /* 0x090fe20000001850 */
[--C-:B------:R-:W-:Y:S01]  /*80f0*/  SHF.R.U32.HI R14, RZ, 0x10, R12.reuse ;  /* 0x00000010ff0e7819 */ /* 0x100fe2000001160c */
[----:B------:R-:W-:Y:S01]  /*8100*/  IMAD.WIDE.U32 R226, R226, -0x326172a9, RZ ;  /* 0xcd9e8d57e2e27825 */ /* 0x000fe200078e00ff */
[----:B------:R-:W-:Y:S01]  /*8110*/  LOP3.LUT R13, R12, 0xff, RZ, 0xc0, !PT ;  /* 0x000000ff0c0d7812 */ /* 0x000fe200078ec0ff */
[----:B------:R-:W-:Y:S01]  /*8120*/  MUFU.EX2 R65, R65 ;  /* 0x0000004100417308 */ /* 0x000fe20000000800 */
[----:B------:R-:W-:Y:S01]  /*8130*/  SHF.R.U32.HI R12, RZ, 0x18, R12 ;  /* 0x00000018ff0c7819 */ /* 0x000fe2000001160c */
[----:B------:R-:W-:Y:S01]  /*8140*/  FADD.FTZ R44, R42, R44 ;  /* 0x0000002c2a2c7221 */ /* 0x000fe20000010000 */
[----:B------:R-:W-:Y:S01]  /*8150*/  SHF.R.U32.HI R19, RZ, 0x8, R15 ;  /* 0x00000008ff137819 */ /* 0x000fe2000001160f */
[----:B------:R-:W-:Y:S01]  /*8160*/  HMMA.16816.F32 R76, R28, R8, R76 ;  /* 0x000000081c4c723c */ /* 0x000fe2000000184c */
[----:B------:R-:W-:Y:S01]  /*8170*/  LOP3.LUT R18, R14, 0xff, RZ, 0xc0, !PT ;  /* 0x000000ff0e127812 */ /* 0x000fe200078ec0ff */
[----:B------:R-:W-:Y:S01]  /*8180*/  FADD.FTZ R40, R38, R40 ;  /* 0x0000002826287221 */ /* 0x000fe20000010000 */
[----:B------:R-:W-:Y:S01]  /*8190*/  SHF.R.U32.HI R133, RZ, 0x10, R226 ;  /* 0x00000010ff857819 */ /* 0x000fe200000116e2 */
[----:B------:R-:W-:Y:S01]  /*81a0*/  MUFU.EX2 R143, R143 ;  /* 0x0000008f008f7308 */ /* 0x000fe20000000800 */
[----:B------:R-:W-:-:S02]  /*81b0*/  FADD.FTZ R48, R45, R48 ;  /* 0x000000302d307221 */ /* 0x000fc40000010000 */
[----:B------:R-:W-:Y:S01]  /*81c0*/  LOP3.LUT R9, R16, 0xffff, RZ, 0xc0, !PT ;  /* 0x0000ffff10097812 */ /* 0x000fe200078ec0ff */
[C---:B------:R-:W-:Y:S01]  /*81d0*/  HMMA.16816.F32 R84, R28.reuse, R10, R84 ;  /* 0x0000000a1c54723c */ /* 0x040fe20000001854 */
[----:B------:R-:W-:Y:S01]  /*81e0*/  SHF.R.U32.HI R8, RZ, 0x10, R16 ;  /* 0x00000010ff087819 */ /* 0x000fe20000011610 */
[----:B------:R-:W-:Y:S01]  /*81f0*/  FADD.FTZ R52, R58, R52 ;  /* 0x000000343a347221 */ /* 0x000fe20000010000 */
[----:B------:R-:W-:Y:S01]  /*8200*/  SHF.R.U32.HI R16, RZ, 0x18, R16 ;  /* 0x00000018ff107819 */ /* 0x000fe20000011610 */
[----:B------:R-:W-:Y:S01]  /*8210*/  MUFU.EX2 R141, R141 ;  /* 0x0000008d008d7308 */ /* 0x000fe20000000800 */
[----:B------:R-:W-:Y:S01]  /*8220*/  SHF.R.U32.HI R15, RZ, 0x8, R9 ;  /* 0x00000008ff0f7819 */ /* 0x000fe20000011609 */
[----:B------:R-:W-:Y:S01]  /*8230*/  FADD.FTZ R44, R41, R44 ;  /* 0x0000002c292c7221 */ /* 0x000fe20000010000 */
[----:B------:R-:W-:Y:S01]  /*8240*/  LOP3.LUT R14, R8, 0xff, RZ, 0xc0, !PT ;  /* 0x000000ff080e7812 */ /* 0x000fe200078ec0ff */
[C---:B-1----:R-:W-:Y:S01]  /*8250*/  HMMA.16816.F32 R100, R28.reuse, R4, R100 ;  /* 0x000000041c64723c */ /* 0x042fe20000001864 */
[----:B------:R-:W-:Y:S01]  /*8260*/  PRMT R9, R13, 0x5410, R19 ;  /* 0x000054100d097816 */ /* 0x000fe20000000013 */
[----:B------:R-:W-:Y:S01]  /*8270*/  FADD.FTZ R40, R37, R40 ;  /* 0x0000002825287221 */ /* 0x000fe20000010000 */
[----:B------:R-:W-:Y:S01]  /*8280*/  PRMT R8, R18, 0x5410, R12 ;  /* 0x0000541012087816 */ /* 0x000fe2000000000c */
[----:B------:R-:W-:Y:S01]  /*8290*/  MUFU.EX2 R142, R142 ;  /* 0x0000008e008e7308 */ /* 0x000fe20000000800 */
[----:B------:R-:W-:Y:S01]  /*82a0*/  PRMT R13, R17, 0x5410, R15 ;  /* 0x00005410110d7816 */ /* 0x000fe2000000000f */
[--C-:B------:R-:W-:Y:S01]  /*82b0*/  HSET2.LE.AND R9, R9, R53.reuse, PT ;  /* 0x0000003509097233 */ /* 0x100fe20003803000 */
[----:B------:R-:W-:Y:S01]  /*82c0*/  PRMT R12, R14, 0x5410, R16 ;  /* 0x000054100e0c7816 */ /* 0x000fe20000000010 */
[----:B------:R-:W-:Y:S01]  /*82d0*/  HMMA.16816.F32 R96, R28, R6, R96 ;  /* 0x000000061c60723c */ /* 0x000fe20000001860 */
[--C-:B------:R-:W-:Y:S01]  /*82e0*/  HSET2.LE.AND R8, R8, R53.reuse, PT ;  /* 0x0000003508087233 */ /* 0x100fe20003803000 */
[----:B------:R-:W-:Y:S01]  /*82f0*/  LOP3.LUT R133, R133, 0xff, RZ, 0xc0, !PT ;  /* 0x000000ff85857812 */ /* 0x000fe200078ec0ff */
[--C-:B------:R-:W-:Y:S01]  /*8300*/  HSET2.LE.AND R13, R13, R53.reuse, PT ;  /* 0x000000350d0d7233 */ /* 0x100fe20003803000 */
[----:B------:R-:W-:Y:S01]  /*8310*/  LOP3.LUT R26, R9, R26, RZ, 0xc0, !PT ;  /* 0x0000001a091a7212 */ /* 0x000fe200078ec0ff */
[--C-:B------:R-:W-:Y:S01]  /*8320*/  HSET2.LE.AND R12, R12, R53.reuse, PT ;  /* 0x000000350c0c7233 */ /* 0x100fe20003803000 */
[----:B------:R-:W-:Y:S01]  /*8330*/  LOP3.LUT R27, R8, R27, RZ, 0xc0, !PT ;  /* 0x0000001b081b7212 */ /* 0x000fe200078ec0ff */
[----:B------:R-:W-:Y:S01]  /*8340*/  FFMA.FTZ R30, R62, c[0x0][0x23c], -R54 ;  /* 0x00008f003e1e7a23 */ /* 0x000fe20000010836 */
[----:B------:R-:W-:Y:S01]  /*8350*/  LOP3.LUT R24, R13, R24, RZ, 0xc0, !PT ;  /* 0x000000180d187212 */ /* 0x000fe200078ec0ff */
[C---:B------:R-:W-:Y:S01]  /*8360*/  HMMA.16816.F32 R88, R20.reuse, R4, R88 ;  /* 0x000000041458723c */ /* 0x040fe20000001858 */
[----:B------:R-:W-:Y:S01]  /*8370*/  LOP3.LUT R25, R12, R25, RZ, 0xc0, !PT ;  /* 0x000000190c197212 */ /* 0x000fe200078ec0ff */
[----:B------:R-:W-:Y:S01]  /*8380*/  FFMA.FTZ R28, R150, c[0x0][0x23c], -R56 ;  /* 0x00008f00961c7a23 */ /* 0x000fe20000010838 */
[----:B------:R-:W-:Y:S01]  /*8390*/  LOP3.LUT R62, R227, UR24, R220, 0x96, !PT ;  /* 0x00000018e33e7c12 */ /* 0x000fe2000f8e96dc */
[----:B------:R-:W1:Y:S01]  /*83a0*/  LDSM.16.MT88.4 R12, [R185+0x7000] ;  /* 0x00700000b90c783b */ /* 0x000e620000004200 */
[----:B------:R-:W-:Y:S01]  /*83b0*/  FFMA.FTZ R29, R149, c[0x0][0x23c], -R56 ;  /* 0x00008f00951d7a23 */ /* 0x000fe20000010838 */
[----:B------:R-:W-:Y:S01]  /*83c0*/  MUFU.EX2 R30, R30 ;  /* 0x0000001e001e7308 */ /* 0x000fe20000000800 */
[----:B------:R-:W-:Y:S01]  /*83d0*/  LOP3.LUT R5, R62, 0xffff, RZ, 0xc0, !PT ;  /* 0x0000ffff3e057812 */ /* 0x000fe200078ec0ff */
[C---:B------:R-:W-:Y:S01]  /*83e0*/  HMMA.16816.F32 R104, R20.reuse, R10, R104 ;  /* 0x0000000a1468723c */ /* 0x040fe20000001868 */
[--C-:B------:R-:W-:Y:S01]  /*83f0*/  FFMA.FTZ R31, R60, c[0x0][0x23c], -R54.reuse ;  /* 0x00008f003c1f7a23 */ /* 0x100fe20000010836 */
[----:B------:R-:W-:Y:S01]  /*8400*/  LOP3.LUT R4, R62, 0xff, RZ, 0xc0, !PT ;  /* 0x000000ff3e047812 */ /* 0x000fe200078ec0ff */
[----:B------:R-:W-:Y:S01]  /*8410*/  FFMA.FTZ R60, R148, c[0x0][0x23c], -R54 ;  /* 0x00008f00943c7a23 */ /* 0x000fe20000010836 */
[----:B------:R-:W-:Y:S01]  /*8420*/  SHF.R.U32.HI R135, RZ, 0x8, R5 ;  /* 0x00000008ff877819 */ /* 0x000fe20000011605 */
[----:B------:R-:W-:Y:S01]  /*8430*/  LDSM.16.MT88.4 R8, [R184+0x7000] ;  /* 0x00700000b808783b */ /* 0x000fe20000004200 */
[----:B------:R-:W-:Y:S01]  /*8440*/  MUFU.EX2 R28, R28 ;  /* 0x0000001c001c7308 */ /* 0x000fe20000000800 */
[----:B------:R-:W-:Y:S01]  /*8450*/  SHF.R.U32.HI R136, RZ, 0x10, R62 ;  /* 0x00000010ff887819 */ /* 0x000fe2000001163e */
[----:B------:R-:W-:Y:S01]  /*8460*/  HMMA.16816.F32 R92, R20, R6, R92 ;  /* 0x00000006145c723c */ /* 0x000fe2000000185c */
[----:B------:R-:W2:Y:S01]  /*8470*/  LDSM.16.MT88.4 R20, [R187+0x7000] ;  /* 0x00700000bb14783b */ /* 0x000ea20000004200 */
[----:B------:R-:W-:Y:S01]  /*8480*/  PRMT R4, R4, 0x5410, R135 ;  /* 0x0000541004047816 */ /* 0x000fe20000000087 */
[----:B------:R-:W-:Y:S01]  /*8490*/  FADD.FTZ R48, R163, R48 ;  /* 0x00000030a3307221 */ /* 0x000fe20000010000 */
[----:B------:R-:W-:Y:S01]  /*84a0*/  SHF.R.U32.HI R135, RZ, 0x18, R62 ;  /* 0x00000018ff877819 */ /* 0x000fe2000001163e */
[----:B------:R-:W3:Y:S01]  /*84b0*/  LDSM.16.MT88.4 R16, [R186+0x7000] ;  /* 0x00700000ba10783b */ /* 0x000ee20000004200 */
[----:B------:R-:W4:Y:S01]  /*84c0*/  MUFU.EX2 R29, R29 ;  /* 0x0000001d001d7308 */ /* 0x000f220000000800 */
[C---:B------:R-:W-:Y:S01]  /*84d0*/  LOP3.LUT R7, R226.reuse, 0xffff, RZ, 0xc0, !PT ;  /* 0x0000ffffe2077812 */ /* 0x040fe200078ec0ff */
[--C-:B------:R-:W-:Y:S01]  /*84e0*/  HSET2.LE.AND R4, R4, R53.reuse, PT ;  /* 0x0000003504047233 */ /* 0x100fe20003803000 */
[----:B------:R-:W-:Y:S01]  /*84f0*/  LOP3.LUT R6, R226, 0xff, RZ, 0xc0, !PT ;  /* 0x000000ffe2067812 */ /* 0x000fe200078ec0ff */
[----:B------:R-:W-:Y:S01]  /*8500*/  FADD.FTZ R52, R161, R52 ;  /* 0x00000034a1347221 */ /* 0x000fe20000010000 */
[----:B------:R-:W-:Y:S01]  /*8510*/  SHF.R.U32.HI R7, RZ, 0x8, R7 ;  /* 0x00000008ff077819 */ /* 0x000fe20000011607 */
[----:B------:R-:W-:Y:S01]  /*8520*/  FADD.FTZ R44, R151, R44 ;  /* 0x0000002c972c7221 */ /* 0x000fe20000010000 */
[----:B------:R-:W-:Y:S01]  /*8530*/  LOP3.LUT R136, R136, 0xff, RZ, 0xc0, !PT ;  /* 0x000000ff88887812 */ /* 0x000fe200078ec0ff */
[----:B------:R-:W-:Y:S01]  /*8540*/  MUFU.EX2 R31, R31 ;  /* 0x0000001f001f7308 */ /* 0x000fe20000000800 */
[----:B------:R-:W-:Y:S01]  /*8550*/  SHF.R.U32.HI R5, RZ, 0x18, R226 ;  /* 0x00000018ff057819 */ /* 0x000fe200000116e2 */
[----:B------:R-:W-:Y:S01]  /*8560*/  FADD.FTZ R40, R154, R40 ;  /* 0x000000289a287221 */ /* 0x000fe20000010000 */
[----:B------:R-:W-:Y:S01]  /*8570*/  PRMT R6, R6, 0x5410, R7 ;  /* 0x0000541006067816 */ /* 0x000fe20000000007 */
[----:B------:R-:W-:Y:S01]  /*8580*/  FADD.FTZ R48, R162, R48 ;  /* 0x00000030a2307221 */ /* 0x000fe20000010000 */
[----:B------:R-:W-:Y:S01]  /*8590*/  PRMT R135, R136, 0x5410, R135 ;  /* 0x0000541088877816 */ /* 0x000fe20000000087 */
[----:B------:R-:W-:Y:S01]  /*85a0*/  FADD.FTZ R52, R156, R52 ;  /* 0x000000349c347221 */ /* 0x000fe20000010000 */
[----:B------:R-:W-:Y:S01]  /*85b0*/  PRMT R5, R133, 0x5410, R5 ;  /* 0x0000541085057816 */ /* 0x000fe20000000005 */
[----:B------:R-:W-:Y:S01]  /*85c0*/  MUFU.EX2 R60, R60 ;  /* 0x0000003c003c7308 */ /* 0x000fe20000000800 */
[--C-:B------:R-:W-:Y:S01]  /*85d0*/  HSET2.LE.AND R6, R6, R53.reuse, PT ;  /* 0x0000003506067233 */ /* 0x100fe20003803000 */
[----:B------:R-:W-:Y:S01]  /*85e0*/  FADD.FTZ R44, R153, R44 ;  /* 0x0000002c992c7221 */ /* 0x000fe20000010000 */
[--C-:B------:R-:W-:Y:S01]  /*85f0*/  HSET2.LE.AND R136, R135, R53.reuse, PT ;  /* 0x0000003587887233 */ /* 0x100fe20003803000 */
[----:B----4-:R-:W-:Y:S01]  /*8600*/  F2FP.PACK_AB R135, R29, R28 ;  /* 0x0000001c1d87723e */ /* 0x010fe200000000ff */
[----:B------:R-:W-:Y:S01]  /*8610*/  HSET2.LE.AND R7, R5, R53, PT ;  /* 0x0000003505077233 */ /* 0x000fe20003803000 */
[----:B-1----:R-:W-:Y:S01]  /*8620*/  HMMA.16816.F32 R80, R24, R12, R80 ;  /* 0x0000000c1850723c */ /* 0x002fe20000001850 */
[----:B------:R-:W-:Y:S01]  /*8630*/  FADD.FTZ R40, R159, R40 ;  /* 0x000000289f287221 */ /* 0x000fe20000010000 */
[----:B------:R1:W4:Y:S01]  /*8640*/  MUFU.EX2 R62, R144 ;  /* 0x00000090003e7308 */ /* 0x0003220000000800 */
[----:B------:R-:W-:Y:S01]  /*8650*/  LOP3.LUT R6, R6, R135, RZ, 0xc0, !PT ;  /* 0x0000008706067212 */ /* 0x000fe200078ec0ff */
[----:B------:R-:W-:-:S04]  /*8660*/  IMAD.WIDE.U32 R134, R134, -0x2daee0ad, RZ ;  /* 0xd2511f5386867825 */ /* 0x000fc800078e00ff */
[C---:B------:R-:W-:Y:S01]  /*8670*/  HMMA.16816.F32 R104, R24.reuse, R14, R104 ;  /* 0x0000000e1868723c */ /* 0x040fe20000001868 */
[----:B------:R-:W-:Y:S01]  /*8680*/  LOP3.LUT R212, R135, UR23, R212, 0x96, !PT ;  /* 0x0000001787d47c12 */ /* 0x000fe2000f8e96d4 */
[----:B------:R-:W5:Y:S01]  /*8690*/  MUFU.EX2 R140, R140 ;  /* 0x0000008c008c7308 */ /* 0x000f620000000800 */
[--C-:B------:R-:W-:Y:S02]  /*86a0*/  FFMA.FTZ R3, R3, c[0x0][0x23c], -R56.reuse ;  /* 0x00008f0003037a23 */ /* 0x100fe40000010838 */
[--C-:B------:R-:W-:Y:S02]  /*86b0*/  FFMA.FTZ R51, R51, c[0x0][0x23c], -R56.reuse ;  /* 0x00008f0033337a23 */ /* 0x100fe40000010838 */
[--C-:B------:R-:W-:Y:S01]  /*86c0*/  FFMA.FTZ R67, R172, c[0x0][0x23c], -R56.reuse ;  /* 0x00008f00ac437a23 */ /* 0x100fe20000010838 */
[C---:B--2---:R-:W-:Y:S01]  /*86d0*/  HMMA.16816.F32 R124, R24.reuse, R20, R124 ;  /* 0x00000014187c723c */ /* 0x044fe2000000187c */
[----:B------:R-:W-:Y:S01]  /*86e0*/  FFMA.FTZ R56, R173, c[0x0][0x23c], -R56 ;  /* 0x00008f00ad387a23 */ /* 0x000fe20000010838 */
[----:B-1----:R-:W-:Y:S01]  /*86f0*/  F2FP.PACK_AB R144, R145, R146 ;  /* 0x000000929190723e */ /* 0x002fe200000000ff */
[----:B------:R-:W-:Y:S01]  /*8700*/  MUFU.EX2 R61, R61 ;  /* 0x0000003d003d7308 */ /* 0x000fe20000000800 */
[----:B----4-:R-:W-:Y:S01]  /*8710*/  F2FP.PACK_AB R133, R62, R60 ;  /* 0x0000003c3e85723e */ /* 0x010fe200000000ff */
[--C-:B------:R-:W-:Y:S01]  /*8720*/  FFMA.FTZ R0, R0, c[0x0][0x23c], -R54.reuse ;  /* 0x00008f0000007a23 */ /* 0x100fe20000010836 */
[----:B------:R-:W-:Y:S01]  /*8730*/  LOP3.LUT R4, R4, R144, RZ, 0xc0, !PT ;  /* 0x0000009004047212 */ /* 0x000fe200078ec0ff */
[--C-:B------:R-:W-:Y:S01]  /*8740*/  FFMA.FTZ R2, R2, c[0x0][0x23c], -R54.reuse ;  /* 0x00008f0002027a23 */ /* 0x100fe20000010836 */
[----:B------:R-:W-:Y:S01]  /*8750*/  F2FP.PACK_AB R144, R31, R30 ;  /* 0x0000001e1f90723e */ /* 0x000fe200000000ff */
[----:B------:R-:W-:Y:S01]  /*8760*/  HMMA.16816.F32 R120, R24, R22, R120 ;  /* 0x000000161878723c */ /* 0x000fe20000001878 */
[----:B------:R-:W-:Y:S01]  /*8770*/  LOP3.LUT R7, R7, R133, RZ, 0xc0, !PT ;  /* 0x0000008507077212 */ /* 0x000fe200078ec0ff */
[----:B------:R-:W1:Y:S01]  /*8780*/  MUFU.EX2 R63, R63 ;  /* 0x0000003f003f7308 */ /* 0x000e620000000800 */
[----:B------:R-:W-:Y:S01]  /*8790*/  LOP3.LUT R5, R136, R144, RZ, 0xc0, !PT ;  /* 0x0000009088057212 */ /* 0x000fe200078ec0ff */
[----:B------:R-:W-:-:S02]  /*87a0*/  FFMA.FTZ R144, R175, c[0x0][0x23c], -R54 ;  /* 0x00008f00af907a23 */ /* 0x000fc40000010836 */
[----:B------:R-:W-:Y:S02]  /*87b0*/  FADD.FTZ R48, R171, R48 ;  /* 0x00000030ab307221 */ /* 0x000fe40000010000 */
[----:B------:R-:W-:Y:S01]  /*87c0*/  HMMA.16816.F32 R88, R24, R8, R88 ;  /* 0x000000081858723c */ /* 0x000fe20000001858 */
[----:B------:R-:W-:Y:S01]  /*87d0*/  FADD.FTZ R52, R178, R52 ;  /* 0x00000034b2347221 */ /* 0x000fe20000010000 */
[----:B------:R-:W2:Y:S01]  /*87e0*/  MUFU.EX2 R3, R3 ;  /* 0x0000000300037308 */ /* 0x000ea20000000800 */
[----:B------:R-:W-:Y:S02]  /*87f0*/  FADD.FTZ R44, R152, R44 ;  /* 0x0000002c982c7221 */ /* 0x000fe40000010000 */
[----:B------:R-:W-:Y:S02]  /*8800*/  FADD.FTZ R40, R158, R40 ;  /* 0x000000289e287221 */ /* 0x000fe40000010000 */
[----:B------:R-:W-:Y:S01]  /*8810*/  FFMA.FTZ R174, R174, c[0x0][0x23c], -R54 ;  /* 0x00008f00aeae7a23 */ /* 0x000fe20000010836 */
[----:B------:R-:W-:Y:S01]  /*8820*/  HMMA.16816.F32 R76, R4, R12, R76 ;  /* 0x0000000c044c723c */ /* 0x000fe2000000184c */
[----:B------:R-:W-:Y:S01]  /*8830*/  FADD.FTZ R48, R176, R48 ;  /* 0x00000030b0307221 */ /* 0x000fe20000010000 */
[----:B------:R-:W-:Y:S01]  /*8840*/  MUFU.EX2 R51, R51 ;  /* 0x0000003300337308 */ /* 0x000fe20000000800 */
[----:B------:R-:W-:-:S02]  /*8850*/  FADD.FTZ R52, R177, R52 ;  /* 0x00000034b1347221 */ /* 0x000fc40000010000 */
[----:B------:R-:W-:Y:S02]  /*8860*/  FADD.FTZ R44, R155, R44 ;  /* 0x0000002c9b2c7221 */ /* 0x000fe40000010000 */
[----:B------:R-:W-:Y:S01]  /*8870*/  LOP3.LUT R13, R134, 0xffff, RZ, 0xc0, !PT ;  /* 0x0000ffff860d7812 */ /* 0x000fe200078ec0ff */
[C---:B------:R-:W-:Y:S01]  /*8880*/  HMMA.16816.F32 R84, R4.reuse, R14, R84 ;  /* 0x0000000e0454723c */ /* 0x040fe20000001854 */
[----:B------:R-:W-:Y:S01]  /*8890*/  SHF.R.U32.HI R12, RZ, 0x10, R134 ;  /* 0x00000010ff0c7819 */ /* 0x000fe20000011686 */
[----:B------:R-:W-:Y:S01]  /*88a0*/  FADD.FTZ R40, R157, R40 ;  /* 0x000000289d287221 */ /* 0x000fe20000010000 */
[----:B------:R-:W-:Y:S01]  /*88b0*/  SHF.R.U32.HI R13, RZ, 0x8, R13 ;  /* 0x00000008ff0d7819 */ /* 0x000fe2000001160d */
[----:B------:R-:W-:Y:S01]  /*88c0*/  MUFU.EX2 R67, R67 ;  /* 0x0000004300437308 */ /* 0x000fe20000000800 */
[----:B------:R-:W-:Y:S01]  /*88d0*/  LOP3.LUT R12, R12, 0xff, RZ, 0xc0, !PT ;  /* 0x000000ff0c0c7812 */ /* 0x000fe200078ec0ff */
[----:B------:R-:W-:Y:S01]  /*88e0*/  FADD.FTZ R48, R146, R48 ;  /* 0x0000003092307221 */ /* 0x000fe20000010000 */
        /* <DEDUP_REMOVED lines=12> */
[----:B------:R-:W-:Y:S01]  /*89b0*/  PRMT R20, R20, 0x5410, R13 ;  /* 0x0000541014147816 */ /* 0x000fe2000000000d */
[----:B------:R-:W4:Y:S01]  /*89c0*/  MUFU.EX2 R0, R0 ;  /* 0x0000000000007308 */ /* 0x000f220000000800 */
[----:B------:R-:W-:Y:S01]  /*89d0*/  PRMT R21, R14, 0x5410, R21 ;  /* 0x000054100e157816 */ /* 0x000fe20000000015 */
[----:B------:R-:W-:Y:S01]  /*89e0*/  FADD.FTZ R48, R145, R48 ;  /* 0x0000003091307221 */ /* 0x000fe20000010000 */
[----:B------:R-:W-:Y:S01]  /*89f0*/  LOP3.LUT R22, R212, 0xff, RZ, 0xc0, !PT ;  /* 0x000000ffd4167812 */ /* 0x000fe200078ec0ff */
[----:B------:R-:W-:Y:S01]  /*8a00*/  HMMA.16816.F32 R100, R4, R8, R100 ;  /* 0x000000080464723c */ /* 0x000fe20000001864 */
[----:B------:R-:W-:Y:S01]  /*8a10*/  SHF.R.U32.HI R23, RZ, 0x18, R134 ;  /* 0x00000018ff177819 */ /* 0x000fe20000011686 */
[--C-:B------:R-:W-:Y:S01]  /*8a20*/  HSET2.LE.AND R21, R21, R53.reuse, PT ;  /* 0x0000003515157233 */ /* 0x100fe20003803000 */
[----:B------:R-:W-:Y:S01]  /*8a30*/  PRMT R22, R22, 0x5410, R15 ;  /* 0x0000541016167816 */ /* 0x000fe2000000000f */
[----:B------:R-:W1:Y:S01]  /*8a40*/  MUFU.EX2 R2, R2 ;  /* 0x0000000200027308 */ /* 0x000e620000000800 */
[----:B------:R-:W-:Y:S01]  /*8a50*/  PRMT R23, R12, 0x5410, R23 ;  /* 0x000054100c177816 */ /* 0x000fe20000000017 */
[----:B------:R-:W-:Y:S01]  /*8a60*/  FADD.FTZ R52, R31, R52 ;  /* 0x000000341f347221 */ /* 0x000fe20000010000 */
[--C-:B------:R-:W-:Y:S01]  /*8a70*/  HSET2.LE.AND R8, R20, R53.reuse, PT ;  /* 0x0000003514087233 */ /* 0x100fe20003803000 */
[----:B------:R-:W-:Y:S01]  /*8a80*/  F2FP.PACK_AB R9, R65, R66 ;  /* 0x000000424109723e */ /* 0x000fe200000000ff */
[--C-:B------:R-:W-:Y:S01]  /*8a90*/  HSET2.LE.AND R20, R22, R53.reuse, PT ;  /* 0x0000003516147233 */ /* 0x100fe20003803000 */
[----:B------:R-:W-:Y:S01]  /*8aa0*/  F2FP.PACK_AB R22, R141, R143 ;  /* 0x0000008f8d16723e */ /* 0x000fe200000000ff */
[C---:B---3--:R-:W-:Y:S01]  /*8ab0*/  HMMA.16816.F32 R68, R24.reuse, R16, R68 ;  /* 0x000000101844723c */ /* 0x048fe20000001844 */
[----:B------:R-:W-:Y:S01]  /*8ac0*/  LOP3.LUT R21, R21, R9, RZ, 0xc0, !PT ;  /* 0x0000000915157212 */ /* 0x000fe200078ec0ff */
[----:B------:R-:W-:Y:S01]  /*8ad0*/  LDSM.16.MT88.4 R12, [R186+0x7800] ;  /* 0x00780000ba0c783b */ /* 0x000fe20000004200 */
[----:B------:R-:W-:Y:S01]  /*8ae0*/  LOP3.LUT R22, R8, R22, RZ, 0xc0, !PT ;  /* 0x0000001608167212 */ /* 0x000fe200078ec0ff */
[----:B------:R-:W-:Y:S01]  /*8af0*/  HSET2.LE.AND R23, R23, R53, PT ;  /* 0x0000003517177233 */ /* 0x000fe20003803000 */
[----:B------:R-:W-:Y:S01]  /*8b00*/  LOP3.LUT R134, R221, UR7, R216, 0x96, !PT ;  /* 0x00000007dd867c12 */ /* 0x000fe2000f8e96d8 */
[----:B------:R-:W3:Y:S01]  /*8b10*/  MUFU.EX2 R54, R174 ;  /* 0x000000ae00367308 */ /* 0x000ee20000000800 */
[----:B------:R-:W-:Y:S01]  /*8b20*/  FADD.FTZ R44, R169, R44 ;  /* 0x0000002ca92c7221 */ /* 0x000fe20000010000 */
[----:B------:R-:W-:Y:S01]  /*8b30*/  HMMA.16816.F32 R72, R24, R18, R72 ;  /* 0x000000121848723c */ /* 0x000fe20000001848 */
[----:B------:R-:W-:-:S02]  /*8b40*/  FADD.FTZ R40, R167, R40 ;  /* 0x00000028a7287221 */ /* 0x000fc40000010000 */
[----:B------:R-:W-:-:S03]  /*8b50*/  IMAD.WIDE.U32 R134, R134, -0x2daee0ad, RZ ;  /* 0xd2511f5386867825 */ /* 0x000fc600078e00ff */
[----:B------:R-:W2:Y:S01]  /*8b60*/  MUFU.EX2 R144, R144 ;  /* 0x0000009000907308 */ /* 0x000ea20000000800 */
[----:B------:R-:W-:Y:S01]  /*8b70*/  FADD.FTZ R48, R28, R48 ;  /* 0x000000301c307221 */ /* 0x000fe20000010000 */
[----:B------:R-:W-:Y:S01]  /*8b80*/  HMMA.16816.F32 R92, R24, R10, R92 ;  /* 0x0000000a185c723c */ /* 0x000fe2000000185c */
[----:B------:R-:W-:Y:S01]  /*8b90*/  LOP3.LUT R214, R135, UR23, R214, 0x96, !PT ;  /* 0x0000001787d67c12 */ /* 0x000fe2000f8e96d6 */
[----:B------:R-:W-:Y:S02]  /*8ba0*/  FADD.FTZ R52, R60, R52 ;  /* 0x000000343c347221 */ /* 0x000fe40000010000 */
[----:B------:R-:W-:Y:S01]  /*8bb0*/  FADD.FTZ R44, R166, R44 ;  /* 0x0000002ca62c7221 */ /* 0x000fe20000010000 */
[----:B------:R-:W-:Y:S01]  /*8bc0*/  LOP3.LUT R133, R214, 0xff, RZ, 0xc0, !PT ;  /* 0x000000ffd6857812 */ /* 0x000fe200078ec0ff */
[----:B------:R-:W-:Y:S01]  /*8bd0*/  FADD.FTZ R40, R160, R40 ;  /* 0x00000028a0287221 */ /* 0x000fe20000010000 */
[----:B-----5:R-:W-:Y:S01]  /*8be0*/  F2FP.PACK_AB R24, R140, R142 ;  /* 0x0000008e8c18723e */ /* 0x020fe200000000ff */
[C---:B------:R-:W-:Y:S01]  /*8bf0*/  HMMA.16816.F32 R112, R4.reuse, R16, R112 ;  /* 0x000000100470723c */ /* 0x040fe20000001870 */
[----:B------:R-:W-:Y:S01]  /*8c00*/  LOP3.LUT R27, R134, 0xffff, RZ, 0xc0, !PT ;  /* 0x0000ffff861b7812 */ /* 0x000fe200078ec0ff */
[----:B------:R-:W-:Y:S01]  /*8c10*/  FADD.FTZ R48, R29, R48 ;  /* 0x000000301d307221 */ /* 0x000fe20000010000 */
[----:B------:R-:W-:Y:S01]  /*8c20*/  LOP3.LUT R20, R20, R24, RZ, 0xc0, !PT ;  /* 0x0000001814147212 */ /* 0x000fe200078ec0ff */
[----:B------:R-:W-:Y:S01]  /*8c30*/  FADD.FTZ R52, R62, R52 ;  /* 0x000000343e347221 */ /* 0x000fe20000010000 */
[----:B-1----:R-:W-:Y:S01]  /*8c40*/  F2FP.PACK_AB R24, R63, R61 ;  /* 0x0000003d3f18723e */ /* 0x002fe200000000ff */
[----:B------:R-:W-:Y:S01]  /*8c50*/  FADD.FTZ R44, R164, R44 ;  /* 0x0000002ca42c7221 */ /* 0x000fe20000010000 */
[----:B------:R-:W-:Y:S01]  /*8c60*/  SHF.R.U32.HI R26, RZ, 0x10, R134 ;  /* 0x00000010ff1a7819 */ /* 0x000fe20000011686 */
[C---:B------:R-:W-:Y:S01]  /*8c70*/  HMMA.16816.F32 R108, R4.reuse, R18, R108 ;  /* 0x00000012046c723c */ /* 0x040fe2000000186c */
[----:B------:R-:W1:Y:S01]  /*8c80*/  LDSM.16.MT88.4 R16, [R187+0x7800] ;  /* 0x00780000bb10783b */ /* 0x000e620000004200 */
[----:B------:R-:W-:Y:S01]  /*8c90*/  LOP3.LUT R23, R23, R24, RZ, 0xc0, !PT ;  /* 0x0000001817177212 */ /* 0x000fe200078ec0ff */
[----:B------:R-:W-:Y:S01]  /*8ca0*/  FADD.FTZ R40, R170, R40 ;  /* 0x00000028aa287221 */ /* 0x000fe20000010000 */
[----:B------:R-:W-:Y:S01]  /*8cb0*/  LOP3.LUT R24, R134, 0xff, RZ, 0xc0, !PT ;  /* 0x000000ff86187812 */ /* 0x000fe200078ec0ff */
[----:B--2---:R-:W-:Y:S01]  /*8cc0*/  FADD.FTZ R48, R3, R48 ;  /* 0x0000003003307221 */ /* 0x004fe20000010000 */
[----:B------:R-:W-:Y:S01]  /*8cd0*/  SHF.R.U32.HI R25, RZ, 0x18, R134 ;  /* 0x00000018ff197819 */ /* 0x000fe20000011686 */
[----:B----4-:R-:W-:Y:S01]  /*8ce0*/  FADD.FTZ R52, R0, R52 ;  /* 0x0000003400347221 */ /* 0x010fe20000010000 */
[----:B------:R-:W-:Y:S01]  /*8cf0*/  HMMA.16816.F32 R96, R4, R10, R96 ;  /* 0x0000000a0460723c */ /* 0x000fe20000001860 */
[----:B------:R-:W2:Y:S01]  /*8d00*/  LDSM.16.MT88.4 R8, [R185+0x7800] ;  /* 0x00780000b908783b */ /* 0x000ea20000004200 */
[----:B------:R-:W-:Y:S01]  /*8d10*/  LOP3.LUT R135, R214, 0xffff, RZ, 0xc0, !PT ;  /* 0x0000ffffd6877812 */ /* 0x000fe200078ec0ff */
[----:B------:R-:W-:Y:S01]  /*8d20*/  FADD.FTZ R44, R142, R44 ;  /* 0x0000002c8e2c7221 */ /* 0x000fe20000010000 */
[----:B------:R-:W-:Y:S01]  /*8d30*/  SHF.R.U32.HI R134, RZ, 0x10, R214 ;  /* 0x00000010ff867819 */ /* 0x000fe200000116d6 */
[----:B------:R-:W4:Y:S01]  /*8d40*/  LDSM.16.MT88.4 R4, [R184+0x7800] ;  /* 0x00780000b804783b */ /* 0x000f220000004200 */
[----:B------:R-:W-:Y:S01]  /*8d50*/  SHF.R.U32.HI R27, RZ, 0x8, R27 ;  /* 0x00000008ff1b7819 */ /* 0x000fe2000001161b */
[----:B------:R-:W-:Y:S01]  /*8d60*/  FADD.FTZ R40, R66, R40 ;  /* 0x0000002842287221 */ /* 0x000fe20000010000 */
[----:B------:R-:W-:Y:S01]  /*8d70*/  LOP3.LUT R26, R26, 0xff, RZ, 0xc0, !PT ;  /* 0x000000ff1a1a7812 */ /* 0x000fe200078ec0ff */
[----:B------:R-:W-:Y:S01]  /*8d80*/  FADD.FTZ R48, R51, R48 ;  /* 0x0000003033307221 */ /* 0x000fe20000010000 */
[----:B------:R-:W-:Y:S01]  /*8d90*/  SHF.R.U32.HI R135, RZ, 0x8, R135 ;  /* 0x00000008ff877819 */ /* 0x000fe20000011687 */
[----:B------:R-:W-:Y:S01]  /*8da0*/  FADD.FTZ R52, R2, R52 ;  /* 0x0000003402347221 */ /* 0x000fe20000010000 */
[----:B------:R-:W-:Y:S01]  /*8db0*/  SHF.R.U32.HI R214, RZ, 0x18, R214 ;  /* 0x00000018ffd67819 */ /* 0x000fe200000116d6 */
[----:B------:R-:W-:Y:S01]  /*8dc0*/  FADD.FTZ R44, R140, R44 ;  /* 0x0000002c8c2c7221 */ /* 0x000fe20000010000 */
[----:B------:R-:W-:Y:S01]  /*8dd0*/  LOP3.LUT R134, R134, 0xff, RZ, 0xc0, !PT ;  /* 0x000000ff86867812 */ /* 0x000fe200078ec0ff */
[----:B------:R-:W-:Y:S01]  /*8de0*/  FADD.FTZ R40, R65, R40 ;  /* 0x0000002841287221 */ /* 0x000fe20000010000 */
[----:B------:R-:W-:Y:S01]  /*8df0*/  PRMT R24, R24, 0x5410, R27 ;  /* 0x0000541018187816 */ /* 0x000fe2000000001b */
[----:B------:R-:W-:Y:S01]  /*8e00*/  FADD.FTZ R48, R67, R48 ;  /* 0x0000003043307221 */ /* 0x000fe20000010000 */
[----:B------:R-:W-:Y:S01]  /*8e10*/  PRMT R25, R26, 0x5410, R25 ;  /* 0x000054101a197816 */ /* 0x000fe20000000019 */
[----:B---3--:R-:W-:Y:S01]  /*8e20*/  FADD.FTZ R52, R54, R52 ;  /* 0x0000003436347221 */ /* 0x008fe20000010000 */
[----:B------:R-:W-:Y:S01]  /*8e30*/  PRMT R133, R133, 0x5410, R135 ;  /* 0x0000541085857816 */ /* 0x000fe20000000087 */
[--C-:B------:R-:W-:Y:S01]  /*8e40*/  HSET2.LE.AND R26, R24, R53.reuse, PT ;  /* 0x00000035181a7233 */ /* 0x100fe20003803000 */
        /* <DEDUP_REMOVED lines=11> */
[----:B-1----:R-:W-:Y:S01]  /*8f00*/  HMMA.16816.F32 R124, R20, R16, R124 ;  /* 0x00000010147c723c */ /* 0x002fe2000000187c */
[----:B------:R-:W-:Y:S01]  /*8f10*/  LOP3.LUT R25, R134, R135, RZ, 0xc0, !PT ;  /* 0x0000008786197212 */ /* 0x000fe200078ec0ff */
[----:B------:R-:W-:Y:S01]  /*8f20*/  IMAD.MOV.U32 R135, RZ, RZ, R35 ;  /* 0x000000ffff877224 */ /* 0x000fe200078e0023 */
[----:B------:R-:W-:Y:S01]  /*8f30*/  LOP3.LUT R26, R26, R133, RZ, 0xc0, !PT ;  /* 0x000000851a1a7212 */ /* 0x000fe200078ec0ff */
[----:B------:R-:W-:Y:S01]  /*8f40*/  IMAD.MOV.U32 R136, RZ, RZ, R36 ;  /* 0x000000ffff887224 */ /* 0x000fe200078e0024 */
[----:B------:R-:W-:Y:S01]  /*8f50*/  LOP3.LUT R27, R27, R53, RZ, 0xc0, !PT ;  /* 0x000000351b1b7212 */ /* 0x000fe200078ec0ff */
[----:B------:R-:W-:-:S02]  /*8f60*/  IMAD.MOV.U32 R133, RZ, RZ, R33 ;  /* 0x000000ffff857224 */ /* 0x000fc400078e0021 */
[C---:B------:R-:W-:Y:S01]  /*8f70*/  HMMA.16816.F32 R120, R20.reuse, R18, R120 ;  /* 0x000000121478723c */ /* 0x040fe20000001878 */
[----:B------:R-:W-:Y:S02]  /*8f80*/  IMAD.MOV.U32 R134, RZ, RZ, R34 ;  /* 0x000000ffff867224 */ /* 0x000fe400078e0022 */
[----:B------:R-:W-:Y:S02]  /*8f90*/  @P0 IMAD.MOV.U32 R135, RZ, RZ, R35 ;  /* 0x000000ffff870224 */ /* 0x000fe400078e0023 */
[----:B------:R-:W-:Y:S02]  /*8fa0*/  @P0 IMAD.MOV.U32 R136, RZ, RZ, R36 ;  /* 0x000000ffff880224 */ /* 0x000fe400078e0024 */
[----:B------:R-:W-:Y:S01]  /*8fb0*/  @P0 IMAD.MOV.U32 R133, RZ, RZ, R33 ;  /* 0x000000ffff850224 */ /* 0x000fe200078e0021 */
[----:B------:R-:W-:Y:S01]  /*8fc0*/  HMMA.16816.F32 R68, R20, R12, R68 ;  /* 0x0000000c1444723c */ /* 0x000fe20000001844 */
[----:B------:R-:W-:Y:S02]  /*8fd0*/  @P0 IMAD.MOV.U32 R134, RZ, RZ, R34 ;  /* 0x000000ffff860224 */ /* 0x000fe400078e0022 */
[----:B------:R-:W-:-:S02]  /*8fe0*/  FADD.FTZ R210, R56, R48 ;  /* 0x0000003038d27221 */ /* 0x000fc40000010000 */
[----:B------:R-:W-:Y:S02]  /*8ff0*/  FADD.FTZ R209, R144, R52 ;  /* 0x0000003490d17221 */ /* 0x000fe40000010000 */
[----:B------:R-:W-:Y:S01]  /*9000*/  FADD.FTZ R208, R141, R44 ;  /* 0x0000002c8dd07221 */ /* 0x000fe20000010000 */
[----:B------:R-:W-:Y:S01]  /*9010*/  HMMA.16816.F32 R72, R20, R14, R72 ;  /* 0x0000000e1448723c */ /* 0x000fe20000001848 */
[----:B------:R-:W-:-:S07]  /*9020*/  FADD.FTZ R207, R63, R40 ;  /* 0x000000283fcf7221 */ /* 0x000fce0000010000 */
[C---:B--2---:R-:W-:Y:S08]  /*9030*/  HMMA.16816.F32 R80, R20.reuse, R8, R80 ;  /* 0x000000081450723c */ /* 0x044ff00000001850 */
[C---:B------:R-:W-:Y:S08]  /*9040*/  HMMA.16816.F32 R104, R20.reuse, R10, R104 ;  /* 0x0000000a1468723c */ /* 0x040ff00000001868 */
[C---:B----4-:R-:W-:Y:S08]  /*9050*/  HMMA.16816.F32 R88, R20.reuse, R4, R88 ;  /* 0x000000041458723c */ /* 0x050ff00000001858 */
        /* <DEDUP_REMOVED lines=10> */
[----:B------:R-:W-:Y:S11]  /*9100*/  @P0 BRA `(.L_x_591) ;  /* 0x0000001000000947 */ /* 0x000ff60003800000 */
.L_x_589:
[----:B------:R-:W-:-:S07]  /*9110*/  IADD3 R206, R32, -0x1, RZ ;  /* 0xffffffff20ce7810 */ /* 0x000fce0007ffe0ff */
.L_x_591:
[----:B------:R-:W-:-:S13]  /*9120*/  ISETP.GE.AND P0, PT, R206, RZ, PT ;  /* 0x000000ffce00720c */ /* 0x000fda0003f06270 */
[----:B------:R-:W-:Y:S05]  /*9130*/  @!P0 BRA `(.L_x_592) ;  /* 0x0000392000008947 */ /* 0x000fea0003800000 */
[----:B------:R-:W-:Y:S01]  /*9140*/  IMAD.WIDE.U32 R218, R211, -0x326172a9, RZ ;  /* 0xcd9e8d57d3da7825 */ /* 0x000fe200078e00ff */
[----:B------:R-:W-:Y:S02]  /*9150*/  PRMT R203, R203, 0x7054, R203 ;  /* 0x00007054cbcb7816 */ /* 0x000fe400000000cb */
[----:B------:R-:W-:Y:S01]  /*9160*/  MOV R3, R135 ;  /* 0x0000008700037202 */ /* 0x000fe20000000f00 */
[----:B------:R-:W-:Y:S01]  /*9170*/  IMAD.WIDE.U32 R214, R139, -0x326172a9, RZ ;  /* 0xcd9e8d578bd67825 */ /* 0x000fe200078e00ff */
[----:B------:R-:W-:Y:S02]  /*9180*/  LOP3.LUT R216, R219, R138, RZ, 0x3c, !PT ;  /* 0x0000008adbd87212 */ /* 0x000fe400078e3cff */
[----:B------:R-:W-:Y:S01]  /*9190*/  MOV R132, R136 ;  /* 0x0000008800847202 */ /* 0x000fe20000000f00 */
[----:B------:R-:W-:Y:S01]  /*91a0*/  IMAD.WIDE.U32 R220, R137, -0x2daee0ad, RZ ;  /* 0xd2511f5389dc7825 */ /* 0x000fe200078e00ff */
[----:B------:R-:W-:Y:S02]  /*91b0*/  LOP3.LUT R212, R215, R138, RZ, 0x3c, !PT ;  /* 0x0000008ad7d47212 */ /* 0x000fe400078e3cff */
[----:B------:R-:W-:Y:S01]  /*91c0*/  MOV R0, R133 ;  /* 0x0000008500007202 */ /* 0x000fe20000000f00 */
[----:B------:R-:W-:Y:S01]  /*91d0*/  IMAD.WIDE.U32 R216, R216, -0x2daee0ad, RZ ;  /* 0xd2511f53d8d87825 */ /* 0x000fe200078e00ff */
[----:B------:R-:W-:-:S02]  /*91e0*/  MOV R2, R134 ;  /* 0x0000008600027202 */ /* 0x000fc40000000f00 */
[----:B------:R-:W-:Y:S01]  /*91f0*/  MOV R223, R225 ;  /* 0x000000e100df7202 */ /* 0x000fe20000000f00 */
[----:B------:R-:W-:Y:S01]  /*9200*/  IMAD.WIDE.U32 R212, R212, -0x2daee0ad, RZ ;  /* 0xd2511f53d4d47825 */ /* 0x000fe200078e00ff */
[----:B------:R-:W-:Y:S05]  /*9210*/  BRA `(.L_x_593) ;  /* 0x0000019000007947 */ /* 0x000fea0003800000 */
.L_x_595:
[----:B------:R-:W-:Y:S04]  /*9220*/  IADD3 R134, R206, -0x1, RZ ;  /* 0xffffffffce867810 */ /* 0x000fe80007ffe0ff */
[----:B------:R-:W-:Y:S01]  /*9230*/  SHF.R.S32.HI R133, RZ, 0x1f, R134 ;  /* 0x0000001fff857819 */ /* 0x000fe20000011486 */
[C---:B------:R-:W-:Y:S04]  /*9240*/  IMAD.WIDE.U32 R136, R134.reuse, c[0x0][0x198], RZ ;  /* 0x0000660086887a25 */ /* 0x040fe800078e00ff */
[----:B------:R-:W-:Y:S04]  /*9250*/  IMAD R133, R133, c[0x0][0x198], RZ ;  /* 0x0000660085857a24 */ /* 0x000fe800078e02ff */
[----:B------:R-:W-:Y:S01]  /*9260*/  IMAD R133, R134, c[0x0][0x19c], R133 ;  /* 0x0000670086857a24 */ /* 0x000fe200078e0285 */
[----:B------:R-:W-:Y:S03]  /*9270*/  LEA R134, P1, R136, R196, 0x6 ;  /* 0x000000c488867211 */ /* 0x000fe600078230ff */
[----:B------:R-:W-:Y:S01]  /*9280*/  IMAD.IADD R133, R137, 0x1, R133 ;  /* 0x0000000189857824 */ /* 0x000fe200078e0285 */
[----:B------:R-:W-:Y:S04]  /*9290*/  LEA R138, P2, R134, c[0x0][0x168], 0x1 ;  /* 0x00005a00868a7a11 */ /* 0x000fe800078408ff */
        /* <DEDUP_REMOVED lines=15> */
[----:B------:R-:W0:Y:S01]  /*9390*/  LDGDEPBAR ;  /* 0x00000000000079af */ /* 0x000e220000000000 */
[----:B------:R-:W-:-:S05]  /*93a0*/  BRA `(.L_x_594) ;  /* 0x0000073000007947 */ /* 0x000fca0003800000 */
.L_x_593:
[----:B------:R-:W-:Y:S04]  /*93b0*/  DEPBAR.LE SB0, 0x0 ;  /* 0x000080000000791a */ /* 0x000fe80000000000 */
[----:B------:R-:W-:Y:S01]  /*93c0*/  BAR.SYNC.DEFER_BLOCKING 0x0 ;  /* 0x0000000000007b1d */ /* 0x000fe20000010000 */
[----:B------:R-:W-:Y:S01]  /*93d0*/  SHF.R.S32.HI R5, RZ, 0x1f, R206 ;  /* 0x0000001fff057819 */ /* 0x000fe200000114ce */
[C---:B------:R-:W-:Y:S02]  /*93e0*/  IMAD R4, R206.reuse, UR10, RZ ;  /* 0x0000000ace047c24 */ /* 0x040fe4000f8e02ff */
[----:B------:R-:W-:Y:S04]  /*93f0*/  IMAD.WIDE.U32 R6, R206, UR11, R222 ;  /* 0x0000000bce067c25 */ /* 0x000fe8000f8e00de */
[----:B------:R-:W-:Y:S01]  /*9400*/  IMAD R4, R5, UR11, R4 ;  /* 0x0000000b05047c24 */ /* 0x000fe2000f8e0204 */
[----:B------:R-:W-:Y:S03]  /*9410*/  LEA R8, P1, R6, c[0x0][0x170], 0x1 ;  /* 0x00005c0006087a11 */ /* 0x000fe600078208ff */
[----:B------:R-:W-:Y:S01]  /*9420*/  IMAD.IADD R4, R7, 0x1, R4 ;  /* 0x0000000107047824 */ /* 0x000fe200078e0204 */
[----:B------:R-:W-:Y:S04]  /*9430*/  IADD3 R10, P0, R8, UR25, RZ ;  /* 0x00000019080a7c10 */ /* 0x000fe8000ff1e0ff */
[----:B------:R-:W-:Y:S02]  /*9440*/  LEA.HI.X R9, R6, c[0x0][0x174], R4, 0x1, P1 ;  /* 0x00005d0006097a11 */ /* 0x000fe400008f0c04 */
[----:B------:R-:W-:Y:S02]  /*9450*/  IADD3 R6, P1, R10, UR25, RZ ;  /* 0x000000190a067c10 */ /* 0x000fe4000ff3e0ff */
[----:B------:R-:W-:Y:S02]  /*9460*/  IADD3.X R11, R9, UR5, RZ, P0, !PT ;  /* 0x00000005090b7c10 */ /* 0x000fe400087fe4ff */
[----:B------:R-:W-:Y:S01]  /*9470*/  IADD3 R4, P0, R6, UR25, RZ ;  /* 0x0000001906047c10 */ /* 0x000fe2000ff1e0ff */
[----:B------:R-:W-:Y:S01]  /*9480*/  @!PT LDS RZ, [RZ] ;  /* 0x00000000fffff984 */ /* 0x000fe20000000800 */
[----:B------:R-:W-:Y:S01]  /*9490*/  @!PT LDS RZ, [RZ] ;  /* 0x00000000fffff984 */ /* 0x000fe20000000800 */
[----:B------:R-:W-:Y:S01]  /*94a0*/  @!PT LDS RZ, [RZ] ;  /* 0x00000000fffff984 */ /* 0x000fe20000000800 */
[----:B------:R1:W-:Y:S01]  /*94b0*/  LDGSTS.E.BYPASS.LTC128B.128 [R195+0x6000], [R8.64] ;  /* 0x0600000008c37fae */ /* 0x0003e2000b901d4c */
[----:B------:R-:W-:Y:S04]  /*94c0*/  IADD3.X R7, R11, UR5, RZ, P1, !PT ;  /* 0x000000050b077c10 */ /* 0x000fe80008ffe4ff */
[----:B------:R-:W-:Y:S02]  /*94d0*/  IADD3.X R5, R7, UR5, RZ, P0, !PT ;  /* 0x0000000507057c10 */ /* 0x000fe400087fe4ff */
[----:B------:R1:W-:Y:S01]  /*94e0*/  LDGSTS.E.BYPASS.LTC128B.128 [R195+0x6800], [R10.64] ;  /* 0x068000000ac37fae */ /* 0x0003e2000b901d4c */
[----:B------:R-:W-:Y:S06]  /*94f0*/  ISETP.GT.AND P0, PT, R206, RZ, PT ;  /* 0x000000ffce00720c */ /* 0x000fec0003f04270 */
[----:B------:R2:W-:Y:S07]  /*9500*/  LDGSTS.E.BYPASS.LTC128B.128 [R195+0x7000], [R6.64] ;  /* 0x0700000006c37fae */ /* 0x0005ee000b901d4c */
[----:B------:R2:W-:Y:S07]  /*9510*/  LDGSTS.E.BYPASS.LTC128B.128 [R195+0x7800], [R4.64] ;  /* 0x0780000004c37fae */ /* 0x0005ee000b901d4c */
[----:B------:R-:W-:Y:S07]  /*9520*/  LDSM.16.M88.4 R64, [R194] ;  /* 0x00000000c240783b */ /* 0x000fee0000000200 */
[----:B------:R-:W2:Y:S07]  /*9530*/  LDSM.16.M88.4 R16, [R193] ;  /* 0x00000000c110783b */ /* 0x000eae0000000200 */
[----:B------:R-:W1:Y:S07]  /*9540*/  LDSM.16.M88.4 R60, [R194+0x2000] ;  /* 0x00200000c23c783b */ /* 0x000e6e0000000200 */
[----:B------:R-:W3:Y:S07]  /*9550*/  LDSM.16.M88.4 R32, [R193+0x800] ;  /* 0x00080000c120783b */ /* 0x000eee0000000200 */
[----:B------:R-:W0:Y:S07]  /*9560*/  LDGDEPBAR ;  /* 0x00000000000079af */ /* 0x000e2e0000000000 */
[----:B------:R-:W4:Y:S07]  /*9570*/  LDSM.16.M88.4 R48, [R193+0x1000] ;  /* 0x00100000c130783b */ /* 0x000f2e0000000200 */
[----:B------:R-:W5:Y:S01]  /*9580*/  LDSM.16.M88.4 R136, [R193+0x1800] ;  /* 0x00180000c188783b */ /* 0x000f620000000200 */
[-C--:B--2---:R-:W-:Y:S06]  /*9590*/  HMMA.16816.F32 R4, R64, R16.reuse, RZ ;  /* 0x000000104004723c */ /* 0x084fec00000018ff */
[----:B------:R-:W-:Y:S02]  /*95a0*/  LDSM.16.M88.4 R140, [R192] ;  /* 0x00000000c08c783b */ /* 0x000fe40000000200 */
[C---:B-1----:R-:W-:Y:S05]  /*95b0*/  HMMA.16816.F32 R8, R60.reuse, R16, RZ ;  /* 0x000000103c08723c */ /* 0x042fea00000018ff */
[----:B------:R-:W1:Y:S03]  /*95c0*/  LDSM.16.M88.4 R144, [R191] ;  /* 0x00000000bf90783b */ /* 0x000e660000000200 */
[-C--:B------:R-:W-:Y:S04]  /*95d0*/  HMMA.16816.F32 R12, R60, R18.reuse, RZ ;  /* 0x000000123c0c723c */ /* 0x080fe800000018ff */
[----:B------:R-:W2:Y:S04]  /*95e0*/  LDSM.16.M88.4 R148, [R192+0x2000] ;  /* 0x00200000c094783b */ /* 0x000ea80000000200 */
[C---:B------:R-:W-:Y:S03]  /*95f0*/  HMMA.16816.F32 R16, R64.reuse, R18, RZ ;  /* 0x000000124010723c */ /* 0x040fe600000018ff */
[----:B------:R-:W1:Y:S05]  /*9600*/  LDSM.16.M88.4 R152, [R191+0x800] ;  /* 0x00080000bf98783b */ /* 0x000e6a0000000200 */
[-C--:B---3--:R-:W-:Y:S02]  /*9610*/  HMMA.16816.F32 R20, R64, R32.reuse, RZ ;  /* 0x000000204014723c */ /* 0x088fe400000018ff */
[----:B------:R-:W3:Y:S06]  /*9620*/  LDSM.16.M88.4 R156, [R191+0x1000] ;  /* 0x00100000bf9c783b */ /* 0x000eec0000000200 */
[C---:B------:R-:W-:Y:S01]  /*9630*/  HMMA.16816.F32 R24, R60.reuse, R32, RZ ;  /* 0x000000203c18723c */ /* 0x040fe200000018ff */
[----:B------:R-:W1:Y:S07]  /*9640*/  LDSM.16.M88.4 R160, [R191+0x1800] ;  /* 0x00180000bfa0783b */ /* 0x000e6e0000000200 */
[-C--:B------:R-:W-:Y:S01]  /*9650*/  HMMA.16816.F32 R28, R60, R34.reuse, RZ ;  /* 0x000000223c1c723c */ /* 0x080fe200000018ff */
[----:B------:R-:W-:Y:S07]  /*9660*/  LDSM.16.M88.4 R164, [R190+0x2000] ;  /* 0x00200000bea4783b */ /* 0x000fee0000000200 */
[C---:B------:R-:W-:Y:S01]  /*9670*/  HMMA.16816.F32 R32, R64.reuse, R34, RZ ;  /* 0x000000224020723c */ /* 0x040fe200000018ff */
[----:B------:R-:W-:Y:S07]  /*9680*/  LDSM.16.M88.4 R168, [R188+0x2000] ;  /* 0x00200000bca8783b */ /* 0x000fee0000000200 */
[-C--:B----4-:R-:W-:Y:S01]  /*9690*/  HMMA.16816.F32 R36, R64, R48.reuse, RZ ;  /* 0x000000304024723c */ /* 0x090fe200000018ff */
[----:B------:R-:W-:Y:S07]  /*96a0*/  LDSM.16.M88.4 R172, [R180+0x800] ;  /* 0x00080000b4ac783b */ /* 0x000fee0000000200 */
[C---:B------:R-:W-:Y:S01]  /*96b0*/  HMMA.16816.F32 R40, R60.reuse, R48, RZ ;  /* 0x000000303c28723c */ /* 0x040fe200000018ff */
[----:B------:R-:W-:Y:S07]  /*96c0*/  LDSM.16.M88.4 R176, [R180+0x1000] ;  /* 0x00100000b4b0783b */ /* 0x000fee0000000200 */
[-C--:B------:R-:W-:Y:S08]  /*96d0*/  HMMA.16816.F32 R44, R60, R50.reuse, RZ ;  /* 0x000000323c2c723c */ /* 0x080ff000000018ff */
[C---:B------:R-:W-:Y:S08]  /*96e0*/  HMMA.16816.F32 R48, R64.reuse, R50, RZ ;  /* 0x000000324030723c */ /* 0x040ff000000018ff */
[-C--:B-----5:R-:W-:Y:S08]  /*96f0*/  HMMA.16816.F32 R52, R64, R136.reuse, RZ ;  /* 0x000000884034723c */ /* 0x0a0ff000000018ff */
[C---:B------:R-:W-:Y:S08]  /*9700*/  HMMA.16816.F32 R56, R60.reuse, R136, RZ ;  /* 0x000000883c38723c */ /* 0x040ff000000018ff */
[-C--:B------:R-:W-:Y:S08]  /*9710*/  HMMA.16816.F32 R60, R60, R138.reuse, RZ ;  /* 0x0000008a3c3c723c */ /* 0x080ff000000018ff */
[----:B------:R-:W-:Y:S01]  /*9720*/  HMMA.16816.F32 R64, R64, R138, RZ ;  /* 0x0000008a4040723c */ /* 0x000fe200000018ff */
[----:B------:R-:W-:Y:S07]  /*9730*/  LDSM.16.M88.4 R136, [R190] ;  /* 0x00000000be88783b */ /* 0x000fee0000000200 */
[-C--:B-1----:R-:W-:Y:S08]  /*9740*/  HMMA.16816.F32 R4, R140, R144.reuse, R4 ;  /* 0x000000908c04723c */ /* 0x082ff00000001804 */
[C---:B--2---:R-:W-:Y:S08]  /*9750*/  HMMA.16816.F32 R8, R148.reuse, R144, R8 ;  /* 0x000000909408723c */ /* 0x044ff00000001808 */
[-C--:B------:R-:W-:Y:S08]  /*9760*/  HMMA.16816.F32 R12, R148, R146.reuse, R12 ;  /* 0x00000092940c723c */ /* 0x080ff0000000180c */
[C---:B------:R-:W-:Y:S01]  /*9770*/  HMMA.16816.F32 R16, R140.reuse, R146, R16 ;  /* 0x000000928c10723c */ /* 0x040fe20000001810 */
[----:B------:R-:W1:Y:S07]  /*9780*/  LDSM.16.M88.4 R144, [R189] ;  /* 0x00000000bd90783b */ /* 0x000e6e0000000200 */
[-C--:B------:R-:W-:Y:S08]  /*9790*/  HMMA.16816.F32 R20, R140, R152.reuse, R20 ;  /* 0x000000988c14723c */ /* 0x080ff00000001814 */
[C---:B------:R-:W-:Y:S08]  /*97a0*/  HMMA.16816.F32 R24, R148.reuse, R152, R24 ;  /* 0x000000989418723c */ /* 0x040ff00000001818 */
[-C--:B------:R-:W-:Y:S08]  /*97b0*/  HMMA.16816.F32 R28, R148, R154.reuse, R28 ;  /* 0x0000009a941c723c */ /* 0x080ff0000000181c */
[C---:B------:R-:W-:Y:S01]  /*97c0*/  HMMA.16816.F32 R32, R140.reuse, R154, R32 ;  /* 0x0000009a8c20723c */ /* 0x040fe20000001820 */
[----:B------:R-:W2:Y:S07]  /*97d0*/  LDSM.16.M88.4 R152, [R183] ;  /* 0x00000000b798783b */ /* 0x000eae0000000200 */
[-C--:B---3--:R-:W-:Y:S08]  /*97e0*/  HMMA.16816.F32 R36, R140, R156.reuse, R36 ;  /* 0x0000009c8c24723c */ /* 0x088ff00000001824 */
[C---:B------:R-:W-:Y:S08]  /*97f0*/  HMMA.16816.F32 R40, R148.reuse, R156, R40 ;  /* 0x0000009c9428723c */ /* 0x040ff00000001828 */
[-C--:B------:R-:W-:Y:S08]  /*9800*/  HMMA.16816.F32 R44, R148, R158.reuse, R44 ;  /* 0x0000009e942c723c */ /* 0x080ff0000000182c */
[C---:B------:R-:W-:Y:S01]  /*9810*/  HMMA.16816.F32 R48, R140.reuse, R158, R48 ;  /* 0x0000009e8c30723c */ /* 0x040fe20000001830 */
[----:B------:R-:W-:Y:S07]  /*9820*/  LDSM.16.M88.4 R156, [R181] ;  /* 0x00000000b59c783b */ /* 0x000fee0000000200 */
[-C--:B------:R-:W-:Y:S08]  /*9830*/  HMMA.16816.F32 R52, R140, R160.reuse, R52 ;  /* 0x000000a08c34723c */ /* 0x080ff00000001834 */
[C---:B------:R-:W-:Y:S08]  /*9840*/  HMMA.16816.F32 R56, R148.reuse, R160, R56 ;  /* 0x000000a09438723c */ /* 0x040ff00000001838 */
[-C--:B------:R-:W-:Y:S01]  /*9850*/  HMMA.16816.F32 R60, R148, R162.reuse, R60 ;  /* 0x000000a2943c723c */ /* 0x080fe2000000183c */
[----:B------:R-:W3:Y:S07]  /*9860*/  LDSM.16.M88.4 R148, [R182] ;  /* 0x00000000b694783b */ /* 0x000eee0000000200 */
[----:B------:R-:W-:Y:S01]  /*9870*/  HMMA.16816.F32 R64, R140, R162, R64 ;  /* 0x000000a28c40723c */ /* 0x000fe20000001840 */
[----:B------:R-:W-:Y:S07]  /*9880*/  LDSM.16.M88.4 R140, [R188] ;  /* 0x00000000bc8c783b */ /* 0x000fee0000000200 */
[-C--:B-1----:R-:W-:Y:S01]  /*9890*/  HMMA.16816.F32 R4, R136, R144.reuse, R4 ;  /* 0x000000908804723c */ /* 0x082fe20000001804 */
[----:B------:R-:W1:Y:S07]  /*98a0*/  LDSM.16.M88.4 R160, [R180] ;  /* 0x00000000b4a0783b */ /* 0x000e6e0000000200 */
[C---:B------:R-:W-:Y:S08]  /*98b0*/  HMMA.16816.F32 R8, R164.reuse, R144, R8 ;  /* 0x00000090a408723c */ /* 0x040ff00000001808 */
[-C--:B------:R-:W-:Y:S08]  /*98c0*/  HMMA.16816.F32 R12, R164, R146.reuse, R12 ;  /* 0x00000092a40c723c */ /* 0x080ff0000000180c */
[C---:B------:R-:W-:Y:S01]  /*98d0*/  HMMA.16816.F32 R16, R136.reuse, R146, R16 ;  /* 0x000000928810723c */ /* 0x040fe20000001810 */
[----:B------:R-:W4:Y:S01]  /*98e0*/  LDSM.16.M88.4 R144, [R180+0x1800] ;  /* 0x00180000b490783b */ /* 0x000f220000000200 */
[----:B------:R-:W-:Y:S06]  /*98f0*/  DEPBAR.LE SB0, 0x0 ;  /* 0x000080000000791a */ /* 0x000fec0000000000 */
[-C--:B--2---:R-:W-:Y:S01]  /*9900*/  HMMA.16816.F32 R20, R136, R152.reuse, R20 ;  /* 0x000000988814723c */ /* 0x084fe20000001814 */
[----:B------:R-:W-:Y:S07]  /*9910*/  BAR.SYNC.DEFER_BLOCKING 0x0 ;  /* 0x0000000000007b1d */ /* 0x000fee0000010000 */
[C---:B------:R-:W-:Y:S08]  /*9920*/  HMMA.16816.F32 R24, R164.reuse, R152, R24 ;  /* 0x00000098a418723c */ /* 0x040ff00000001818 */
[-C--:B------:R-:W-:Y:S08]  /*9930*/  HMMA.16816.F32 R28, R164, R154.reuse, R28 ;  /* 0x0000009aa41c723c */ /* 0x080ff0000000181c */
[C---:B------:R-:W-:Y:S08]  /*9940*/  HMMA.16816.F32 R32, R136.reuse, R154, R32 ;  /* 0x0000009a8820723c */ /* 0x040ff00000001820 */
        /* <DEDUP_REMOVED lines=23> */
[----:B------:R-:W-:Y:S01]  /*9ac0*/  HMMA.16816.F32 R64, R140, R146, R64 ;  /* 0x000000928c40723c */ /* 0x000fe20000001840 */
[----:B------:R-:W-:-:S07]  /*9ad0*/  @P0 BRA `(.L_x_595) ;  /* 0xfffff74000000947 */ /* 0x000fce000383ffff */
.L_x_594:
[----:B-1----:R-:W-:Y:S01]  /*9ae0*/  FMNMX.FTZ R134, R8, R2, !PT ;  /* 0x0000000208867209 */ /* 0x002fe20007810000 */
[----:B------:R-:W-:Y:S01]  /*9af0*/  IMAD.SHL.U32 R230, R206, 0x2, RZ ;  /* 0x00000002cee67824 */ /* 0x000fe200078e00ff */
[----:B------:R-:W-:Y:S01]  /*9b00*/  FMNMX.FTZ R136, R4, R132, !PT ;  /* 0x0000008404887209 */ /* 0x000fe20007810000 */
[----:B------:R-:W-:Y:S01]  /*9b10*/  LDSM.16.MT88.4 R144, [R187+0x6000] ;  /* 0x00600000bb90783b */ /* 0x000fe20000004200 */
        /* <DEDUP_REMOVED lines=39> */
[----:B------:R-:W-:Y:S01]  /*9d90*/  SHFL.BFLY PT, R133, R134, 0x2, 0x1f ;  /* 0x0c401f0086857f89 */ /* 0x000fe200000e0000 */
        /* <DEDUP_REMOVED lines=14> */
[--C-:B------:R-:W-:Y:S01]  /*9e80*/  LOP3.LUT R228, R217, UR21, R220.reuse, 0x96, !PT ;  /* 0x00000015d9e47c12 */ /* 0x100fe2000f8e96dc */
[----:B------:R-:W1:Y:S01]  /*9e90*/  SHFL.BFLY PT, R138, R135, 0x2, 0x1f ;  /* 0x0c401f00878a7f89 */ /* 0x000e6200000e0000 */
[----:B------:R-:W-:Y:S02]  /*9ea0*/  FMNMX.FTZ R137, R30, R137, !PT ;  /* 0x000000891e897209 */ /* 0x000fe40007810000 */
[----:B------:R-:W-:Y:S01]  /*9eb0*/  LOP3.LUT R226, R213, UR21, R220, 0x96, !PT ;  /* 0x00000015d5e27c12 */ /* 0x000fe2000f8e96dc */
[----:B------:R-:W-:Y:S01]  /*9ec0*/  IMAD.WIDE.U32 R228, R228, -0x326172a9, RZ ;  /* 0xcd9e8d57e4e47825 */ /* 0x000fe200078e00ff */
[----:B------:R-:W-:Y:S02]  /*9ed0*/  FMNMX.FTZ R137, R31, R137, !PT ;  /* 0x000000891f897209 */ /* 0x000fe40007810000 */
[----:B------:R-:W-:Y:S01]  /*9ee0*/  IADD3 R206, R206, -0x1, RZ ;  /* 0xffffffffcece7810 */ /* 0x000fe20007ffe0ff */
[----:B------:R-:W-:Y:S01]  /*9ef0*/  IMAD.WIDE.U32 R226, R226, -0x326172a9, RZ ;  /* 0xcd9e8d57e2e27825 */ /* 0x000fe200078e00ff */
[----:B-1----:R-:W-:Y:S02]  /*9f00*/  FMNMX.FTZ R138, R135, R138, !PT ;  /* 0x0000008a878a7209 */ /* 0x002fe40007810000 */
[----:B------:R-:W-:Y:S02]  /*9f10*/  FMNMX.FTZ R133, R134, R133, !PT ;  /* 0x0000008586857209 */ /* 0x000fe40007810000 */
[----:B------:R-:W-:Y:S01]  /*9f20*/  FMNMX.FTZ R139, R136, R139, !PT ;  /* 0x0000008b888b7209 */ /* 0x000fe20007810000 */
[----:B------:R-:W1:Y:S08]  /*9f30*/  SHFL.BFLY PT, R135, R138, 0x1, 0x1f ;  /* 0x0c201f008a877f89 */ /* 0x000e7000000e0000 */
[----:B------:R-:W2:Y:S08]  /*9f40*/  SHFL.BFLY PT, R134, R133, 0x1, 0x1f ;  /* 0x0c201f0085867f89 */ /* 0x000eb000000e0000 */
[----:B------:R-:W3:Y:S01]  /*9f50*/  SHFL.BFLY PT, R136, R139, 0x1, 0x1f ;  /* 0x0c201f008b887f89 */ /* 0x000ee200000e0000 */
[----:B-1----:R-:W-:Y:S05]  /*9f60*/  FMNMX.FTZ R135, R138, R135, !PT ;  /* 0x000000878a877209 */ /* 0x002fea0007810000 */
[C---:B------:R-:W-:Y:S02]  /*9f70*/  FMUL.FTZ R173, R135.reuse, c[0x0][0x23c] ;  /* 0x00008f0087ad7a20 */ /* 0x040fe40000410000 */
[----:B------:R-:W-:Y:S01]  /*9f80*/  FADD.FTZ R3, -R135, R3 ;  /* 0x0000000387037221 */ /* 0x000fe20000010100 */
[----:B--2---:R-:W-:Y:S02]  /*9f90*/  FMNMX.FTZ R134, R133, R134, !PT ;  /* 0x0000008685867209 */ /* 0x004fe40007810000 */
[----:B------:R-:W-:Y:S01]  /*9fa0*/  FMNMX.FTZ R133, R42, R137, !PT ;  /* 0x000000892a857209 */ /* 0x000fe20007810000 */
[----:B------:R-:W-:Y:S02]  /*9fb0*/  FMUL.FTZ R3, R3, c[0x0][0x23c] ;  /* 0x00008f0003037a20 */ /* 0x000fe40000410000 */
[C---:B------:R-:W-:Y:S01]  /*9fc0*/  FMUL.FTZ R168, R134.reuse, c[0x0][0x23c] ;  /* 0x00008f0086a87a20 */ /* 0x040fe20000410000 */
[----:B------:R-:W-:Y:S01]  /*9fd0*/  FMNMX.FTZ R133, R43, R133, !PT ;  /* 0x000000852b857209 */ /* 0x000fe20007810000 */
[----:B------:R-:W-:Y:S01]  /*9fe0*/  FADD.FTZ R2, -R134, R2 ;  /* 0x0000000286027221 */ /* 0x000fe20000010100 */
[----:B---3--:R-:W-:Y:S01]  /*9ff0*/  FMNMX.FTZ R136, R139, R136, !PT ;  /* 0x000000888b887209 */ /* 0x008fe20007810000 */
[----:B------:R-:W1:Y:S01]  /*a000*/  MUFU.EX2 R3, R3 ;  /* 0x0000000300037308 */ /* 0x000e620000000800 */
[----:B------:R-:W-:Y:S01]  /*a010*/  FMNMX.FTZ R133, R46, R133, !PT ;  /* 0x000000852e857209 */ /* 0x000fe20007810000 */
[----:B------:R-:W-:Y:S01]  /*a020*/  FMUL.FTZ R2, R2, c[0x0][0x23c] ;  /* 0x00008f0002027a20 */ /* 0x000fe20000410000 */
[C---:B------:R-:W-:Y:S01]  /*a030*/  FSETP.NEU.FTZ.AND P1, PT, R136.reuse, -INF , PT ;  /* 0xff8000008800780b */ /* 0x040fe20003f3d000 */
[C---:B------:R-:W-:Y:S01]  /*a040*/  FMUL.FTZ R175, R136.reuse, c[0x0][0x23c] ;  /* 0x00008f0088af7a20 */ /* 0x040fe20000410000 */
[----:B------:R-:W-:Y:S01]  /*a050*/  FMNMX.FTZ R133, R47, R133, !PT ;  /* 0x000000852f857209 */ /* 0x000fe20007810000 */
[----:B------:R-:W-:Y:S03]  /*a060*/  FADD.FTZ R132, -R136, R132 ;  /* 0x0000008488847221 */ /* 0x000fe60000010100 */
[----:B------:R-:W-:Y:S01]  /*a070*/  FSEL R175, R175, RZ, P1 ;  /* 0x000000ffafaf7208 */ /* 0x000fe20000800000 */
[----:B------:R-:W2:Y:S01]  /*a080*/  MUFU.EX2 R2, R2 ;  /* 0x0000000200027308 */ /* 0x000ea20000000800 */
[----:B------:R-:W-:Y:S01]  /*a090*/  FMNMX.FTZ R133, R58, R133, !PT ;  /* 0x000000853a857209 */ /* 0x000fe20007810000 */
[----:B------:R-:W-:Y:S01]  /*a0a0*/  FMUL.FTZ R132, R132, c[0x0][0x23c] ;  /* 0x00008f0084847a20 */ /* 0x000fe20000410000 */
[----:B------:R-:W-:Y:S01]  /*a0b0*/  FSETP.NEU.FTZ.AND P1, PT, R135, -INF , PT ;  /* 0xff8000008700780b */ /* 0x000fe20003f3d000 */
[--C-:B------:R-:W-:Y:S01]  /*a0c0*/  FFMA.FTZ R137, R16, c[0x0][0x23c], -R175.reuse ;  /* 0x00008f0010897a23 */ /* 0x100fe200000108af */
[----:B------:R-:W-:Y:S01]  /*a0d0*/  FMNMX.FTZ R16, R59, R133, !PT ;  /* 0x000000853b107209 */ /* 0x000fe20007810000 */
[--C-:B------:R-:W-:Y:S01]  /*a0e0*/  FFMA.FTZ R138, R17, c[0x0][0x23c], -R175.reuse ;  /* 0x00008f00118a7a23 */ /* 0x100fe200000108af */
[----:B------:R-:W-:Y:S01]  /*a0f0*/  FSEL R173, R173, RZ, P1 ;  /* 0x000000ffadad7208 */ /* 0x000fe20000800000 */
[--C-:B------:R-:W-:Y:S01]  /*a100*/  FFMA.FTZ R153, R4, c[0x0][0x23c], -R175.reuse ;  /* 0x00008f0004997a23 */ /* 0x100fe200000108af */
[----:B------:R-:W-:Y:S01]  /*a110*/  FMNMX.FTZ R16, R62, R16, !PT ;  /* 0x000000103e107209 */ /* 0x000fe20007810000 */
[----:B------:R-:W-:Y:S01]  /*a120*/  MUFU.EX2 R137, R137 ;  /* 0x0000008900897308 */ /* 0x000fe20000000800 */
[----:B------:R-:W-:Y:S01]  /*a130*/  FFMA.FTZ R154, R5, c[0x0][0x23c], -R175 ;  /* 0x00008f00059a7a23 */ /* 0x000fe200000108af */
[----:B------:R-:W-:Y:S01]  /*a140*/  FSETP.NEU.FTZ.AND P1, PT, R134, -INF , PT ;  /* 0xff8000008600780b */ /* 0x000fe20003f3d000 */
[--C-:B------:R-:W-:Y:S01]  /*a150*/  FFMA.FTZ R139, R18, c[0x0][0x23c], -R173.reuse ;  /* 0x00008f00128b7a23 */ /* 0x100fe200000108ad */
[----:B------:R-:W-:Y:S01]  /*a160*/  FMNMX.FTZ R17, R63, R16, !PT ;  /* 0x000000103f117209 */ /* 0x000fe20007810000 */
[--C-:B------:R-:W-:Y:S01]  /*a170*/  FFMA.FTZ R152, R19, c[0x0][0x23c], -R173.reuse ;  /* 0x00008f0013987a23 */ /* 0x100fe200000108ad */
[----:B------:R-:W-:Y:S01]  /*a180*/  LOP3.LUT R18, R221, UR15, R230, 0x96, !PT ;  /* 0x0000000fdd127c12 */ /* 0x000fe2000f8e96e6 */
[--C-:B------:R-:W-:Y:S01]  /*a190*/  FFMA.FTZ R155, R6, c[0x0][0x23c], -R173.reuse ;  /* 0x00008f00069b7a23 */ /* 0x100fe200000108ad */
[----:B------:R-:W-:Y:S01]  /*a1a0*/  FSEL R168, R168, RZ, P1 ;  /* 0x000000ffa8a87208 */ /* 0x000fe20000800000 */
[----:B------:R-:W3:Y:S01]  /*a1b0*/  SHFL.BFLY PT, R16, R17, 0x2, 0x1f ;  /* 0x0c401f0011107f89 */ /* 0x000ee200000e0000 */
[----:B------:R-:W-:Y:S01]  /*a1c0*/  MUFU.EX2 R138, R138 ;  /* 0x0000008a008a7308 */ /* 0x000fe20000000800 */
[----:B------:R-:W-:Y:S01]  /*a1d0*/  IMAD.WIDE.U32 R18, R18, -0x326172a9, RZ ;  /* 0xcd9e8d5712127825 */ /* 0x000fe200078e00ff */
[----:B------:R-:W-:Y:S03]  /*a1e0*/  IADD3 R230, R230, 0x1, RZ ;  /* 0x00000001e6e67810 */ /* 0x000fe60007ffe0ff */
[----:B------:R-:W-:Y:S01]  /*a1f0*/  FFMA.FTZ R156, R7, c[0x0][0x23c], -R173 ;  /* 0x00008f00079c7a23 */ /* 0x000fe200000108ad */
[----:B------:R-:W-:Y:S01]  /*a200*/  LOP3.LUT R234, R229, UR20, R18, 0x96, !PT ;  /* 0x00000014e5ea7c12 */ /* 0x000fe2000f8e9612 */
[----:B------:R-:W-:Y:S01]  /*a210*/  FFMA.FTZ R157, R12, c[0x0][0x23c], -R168 ;  /* 0x00008f000c9d7a23 */ /* 0x000fe200000108a8 */
[----:B------:R-:W-:Y:S01]  /*a220*/  LOP3.LUT R6, R19, UR22, R218, 0x96, !PT ;  /* 0x0000001613067c12 */ /* 0x000fe2000f8e96da */
[----:B------:R-:W-:Y:S01]  /*a230*/  FFMA.FTZ R158, R13, c[0x0][0x23c], -R168 ;  /* 0x00008f000d9e7a23 */ /* 0x000fe200000108a8 */
[----:B------:R-:W-:Y:S01]  /*a240*/  MUFU.EX2 R153, R153 ;  /* 0x0000009900997308 */ /* 0x000fe20000000800 */
[----:B------:R-:W-:Y:S01]  /*a250*/  LOP3.LUT R5, R19, UR22, R214, 0x96, !PT ;  /* 0x0000001613057c12 */ /* 0x000fe2000f8e96d6 */
[----:B------:R-:W-:Y:S01]  /*a260*/  IMAD.WIDE.U32 R234, R234, -0x2daee0ad, RZ ;  /* 0xd2511f53eaea7825 */ /* 0x000fe200078e00ff */
[----:B------:R-:W-:Y:S02]  /*a270*/  LOP3.LUT R224, R227, UR20, R18, 0x96, !PT ;  /* 0x00000014e3e07c12 */ /* 0x000fe4000f8e9612 */
[----:B------:R-:W-:Y:S01]  /*a280*/  LOP3.LUT R230, R221, UR15, R230, 0x96, !PT ;  /* 0x0000000fdde67c12 */ /* 0x000fe2000f8e96e6 */
[----:B------:R-:W-:Y:S04]  /*a290*/  IMAD.WIDE.U32 R232, R6, -0x2daee0ad, RZ ;  /* 0xd2511f5306e87825 */ /* 0x000fe800078e00ff */
[----:B------:R-:W-:Y:S01]  /*a2a0*/  MUFU.EX2 R154, R154 ;  /* 0x0000009a009a7308 */ /* 0x000fe20000000800 */
[----:B------:R-:W-:Y:S01]  /*a2b0*/  IMAD.WIDE.U32 R170, R5, -0x2daee0ad, RZ ;  /* 0xd2511f5305aa7825 */ /* 0x000fe200078e00ff */
[----:B------:R-:W-:Y:S02]  /*a2c0*/  LOP3.LUT R6, R233, UR19, R216, 0x96, !PT ;  /* 0x00000013e9067c12 */ /* 0x000fe4000f8e96d8 */
[----:B---3--:R-:W-:Y:S01]  /*a2d0*/  FMNMX.FTZ R4, R17, R16, !PT ;  /* 0x0000001011047209 */ /* 0x008fe20007810000 */
[----:B------:R-:W-:Y:S01]  /*a2e0*/  IMAD.WIDE.U32 R224, R224, -0x2daee0ad, RZ ;  /* 0xd2511f53e0e07825 */ /* 0x000fe200078e00ff */
[----:B------:R-:W-:Y:S02]  /*a2f0*/  LOP3.LUT R232, R235, UR17, R232, 0x96, !PT ;  /* 0x00000011ebe87c12 */ /* 0x000fe4000f8e96e8 */
[----:B------:R-:W-:Y:S01]  /*a300*/  LOP3.LUT R5, R171, UR19, R212, 0x96, !PT ;  /* 0x00000013ab057c12 */ /* 0x000fe2000f8e96d4 */
[----:B------:R-:W3:Y:S01]  /*a310*/  SHFL.BFLY PT, R133, R4, 0x1, 0x1f ;  /* 0x0c201f0004857f89 */ /* 0x000ee200000e0000 */
[----:B------:R-:W-:Y:S01]  /*a320*/  MUFU.EX2 R155, R155 ;  /* 0x0000009b009b7308 */ /* 0x000fe20000000800 */
[----:B------:R-:W-:Y:S01]  /*a330*/  LOP3.LUT R170, R225, UR17, R170, 0x96, !PT ;  /* 0x00000011e1aa7c12 */ /* 0x000fe2000f8e96aa */
[----:B------:R-:W-:Y:S04]  /*a340*/  IMAD.WIDE.U32 R232, R232, -0x326172a9, RZ ;  /* 0xcd9e8d57e8e87825 */ /* 0x000fe800078e00ff */
[----:B------:R-:W-:Y:S04]  /*a350*/  IMAD.WIDE.U32 R6, R6, -0x326172a9, RZ ;  /* 0xcd9e8d5706067825 */ /* 0x000fe800078e00ff */
[----:B------:R-:W-:Y:S01]  /*a360*/  MUFU.EX2 R156, R156 ;  /* 0x0000009c009c7308 */ /* 0x000fe20000000800 */
[----:B------:R-:W-:Y:S01]  /*a370*/  IMAD.WIDE.U32 R170, R170, -0x326172a9, RZ ;  /* 0xcd9e8d57aaaa7825 */ /* 0x000fe200078e00ff */
[----:B------:R-:W-:Y:S03]  /*a380*/  LOP3.LUT R178, R233, UR16, R6, 0x96, !PT ;  /* 0x00000010e9b27c12 */ /* 0x000fe6000f8e9606 */
[----:B------:R-:W-:Y:S01]  /*a390*/  IMAD.WIDE.U32 R176, R5, -0x326172a9, RZ ;  /* 0xcd9e8d5705b07825 */ /* 0x000fe200078e00ff */
[----:B------:R-:W-:Y:S03]  /*a3a0*/  LOP3.LUT R5, R7, UR18, R228, 0x96, !PT ;  /* 0x0000001207057c12 */ /* 0x000fe6000f8e96e4 */
[----:B------:R-:W-:Y:S01]  /*a3b0*/  IMAD.WIDE.U32 R178, R178, -0x2daee0ad, RZ ;  /* 0xd2511f53b2b27825 */ /* 0x000fe200078e00ff */
[----:B------:R-:W-:Y:S01]  /*a3c0*/  MUFU.EX2 R157, R157 ;  /* 0x0000009d009d7308 */ /* 0x000fe20000000800 */
[----:B------:R-:W-:Y:S02]  /*a3d0*/  LOP3.LUT R176, R171, UR16, R176, 0x96, !PT ;  /* 0x00000010abb07c12 */ /* 0x000fe4000f8e96b0 */
[----:B---3--:R-:W-:Y:S01]  /*a3e0*/  FMNMX.FTZ R133, R4, R133, !PT ;  /* 0x0000008504857209 */ /* 0x008fe20007810000 */
[----:B------:R-:W-:Y:S01]  /*a3f0*/  IMAD.WIDE.U32 R6, R5, -0x2daee0ad, RZ ;  /* 0xd2511f5305067825 */ /* 0x000fe200078e00ff */
[----:B------:R-:W-:Y:S02]  /*a400*/  LOP3.LUT R4, R177, UR18, R226, 0x96, !PT ;  /* 0x00000012b1047c12 */ /* 0x000fe4000f8e96e2 */
[C---:B------:R-:W-:Y:S01]  /*a410*/  FSETP.NEU.FTZ.AND P1, PT, R133.reuse, -INF , PT ;  /* 0xff8000008500780b */ /* 0x040fe20003f3d000 */
[----:B------:R-:W-:Y:S01]  /*a420*/  FMUL.FTZ R167, R133, c[0x0][0x23c] ;  /* 0x00008f0085a77a20 */ /* 0x000fe20000410000 */
[----:B------:R-:W-:Y:S01]  /*a430*/  LOP3.LUT R5, R179, UR4, R6, 0x96, !PT ;  /* 0x00000004b3057c12 */ /* 0x000fe2000f8e9606 */
[----:B------:R-:W-:Y:S01]  /*a440*/  MUFU.EX2 R158, R158 ;  /* 0x0000009e009e7308 */ /* 0x000fe20000000800 */
[----:B------:R-:W-:Y:S01]  /*a450*/  IMAD.WIDE.U32 R176, R176, -0x2daee0ad, RZ ;  /* 0xd2511f53b0b07825 */ /* 0x000fe200078e00ff */
[----:B------:R-:W-:Y:S02]  /*a460*/  LOP3.LUT R234, R7, UR9, R234, 0x96, !PT ;  /* 0x0000000907ea7c12 */ /* 0x000fe4000f8e96ea */
[----:B------:R-:W-:Y:S01]  /*a470*/  FSEL R167, R167, RZ, P1 ;  /* 0x000000ffa7a77208 */ /* 0x000fe20000800000 */
[----:B------:R-:W-:Y:S04]  /*a480*/  IMAD.WIDE.U32 R12, R4, -0x2daee0ad, RZ ;  /* 0xd2511f53040c7825 */ /* 0x000fe800078e00ff */
[----:B------:R-:W-:Y:S01]  /*a490*/  IMAD.WIDE.U32 R6, R5, -0x326172a9, RZ ;  /* 0xcd9e8d5705067825 */ /* 0x000fe200078e00ff */
[----:B------:R-:W-:Y:S01]  /*a4a0*/  MUFU.EX2 R139, R139 ;  /* 0x0000008b008b7308 */ /* 0x000fe20000000800 */
[----:B------:R-:W-:Y:S02]  /*a4b0*/  LOP3.LUT R4, R177, UR4, R12, 0x96, !PT ;  /* 0x00000004b1047c12 */ /* 0x000fe4000f8e960c */
[----:B------:R-:W-:Y:S01]  /*a4c0*/  IMAD.WIDE.U32 R234, R234, -0x326172a9, RZ ;  /* 0xcd9e8d57eaea7825 */ /* 0x000fe200078e00ff */
[----:B------:R-:W-:Y:S02]  /*a4d0*/  SHF.R.U32.HI R5, RZ, 0x10, R6 ;  /* 0x00000010ff057819 */ /* 0x000fe40000011606 */
[----:B------:R-:W-:Y:S01]  /*a4e0*/  LOP3.LUT R224, R13, UR9, R224, 0x96, !PT ;  /* 0x000000090de07c12 */ /* 0x000fe2000f8e96e0 */
[--C-:B------:R-:W-:Y:S01]  /*a4f0*/  FFMA.FTZ R159, R14, c[0x0][0x23c], -R167.reuse ;  /* 0x00008f000e9f7a23 */ /* 0x100fe200000108a7 */
[----:B------:R-:W-:Y:S01]  /*a500*/  LOP3.LUT R12, R6, 0xffff, RZ, 0xc0, !PT ;  /* 0x0000ffff060c7812 */ /* 0x000fe200078ec0ff */
[--C-:B------:R-:W-:Y:S01]  /*a510*/  FFMA.FTZ R160, R15, c[0x0][0x23c], -R167.reuse ;  /* 0x00008f000fa07a23 */ /* 0x100fe200000108a7 */
[----:B------:R-:W3:Y:S01]  /*a520*/  MUFU.EX2 R152, R152 ;  /* 0x0000009800987308 */ /* 0x000ee20000000800 */
[----:B------:R-:W-:Y:S01]  /*a530*/  IMAD.WIDE.U32 R14, R4, -0x326172a9, RZ ;  /* 0xcd9e8d57040e7825 */ /* 0x000fe200078e00ff */
[----:B------:R-:W-:Y:S02]  /*a540*/  LOP3.LUT R4, R7, UR24, R234, 0x96, !PT ;  /* 0x0000001807047c12 */ /* 0x000fe4000f8e96ea */
[----:B------:R-:W-:Y:S01]  /*a550*/  LOP3.LUT R142, R6, 0xff, RZ, 0xc0, !PT ;  /* 0x000000ff068e7812 */ /* 0x000fe200078ec0ff */
[----:B------:R-:W-:Y:S01]  /*a560*/  FFMA.FTZ R161, R8, c[0x0][0x23c], -R168 ;  /* 0x00008f0008a17a23 */ /* 0x000fe200000108a8 */
[----:B------:R-:W-:Y:S01]  /*a570*/  SHF.R.U32.HI R143, RZ, 0x18, R6 ;  /* 0x00000018ff8f7819 */ /* 0x000fe20000011606 */
[----:B------:R-:W-:Y:S01]  /*a580*/  FFMA.FTZ R162, R9, c[0x0][0x23c], -R168 ;  /* 0x00008f0009a27a23 */ /* 0x000fe200000108a8 */
[----:B------:R-:W-:Y:S01]  /*a590*/  LOP3.LUT R6, R14, 0xffff, RZ, 0xc0, !PT ;  /* 0x0000ffff0e067812 */ /* 0x000fe200078ec0ff */
[--C-:B------:R-:W-:Y:S01]  /*a5a0*/  FFMA.FTZ R163, R10, c[0x0][0x23c], -R167.reuse ;  /* 0x00008f000aa37a23 */ /* 0x100fe200000108a7 */
[----:B------:R-:W-:Y:S01]  /*a5b0*/  MUFU.EX2 R159, R159 ;  /* 0x0000009f009f7308 */ /* 0x000fe20000000800 */
[----:B------:R-:W-:Y:S01]  /*a5c0*/  FFMA.FTZ R164, R11, c[0x0][0x23c], -R167 ;  /* 0x00008f000ba47a23 */ /* 0x000fe200000108a7 */
[----:B------:R-:W-:Y:S01]  /*a5d0*/  LOP3.LUT R8, R5, 0xff, RZ, 0xc0, !PT ;  /* 0x000000ff05087812 */ /* 0x000fe200078ec0ff */
[----:B------:R-:W-:Y:S01]  /*a5e0*/  FFMA.FTZ R233, R65, c[0x0][0x23c], -R175 ;  /* 0x00008f0041e97a23 */ /* 0x000fe200000108af */
[----:B------:R-:W-:Y:S01]  /*a5f0*/  SHF.R.U32.HI R12, RZ, 0x8, R12 ;  /* 0x00000008ff0c7819 */ /* 0x000fe2000001160c */
[----:B------:R-:W-:Y:S01]  /*a600*/  FFMA.FTZ R234, R66, c[0x0][0x23c], -R173 ;  /* 0x00008f0042ea7a23 */ /* 0x000fe200000108ad */
[----:B------:R-:W-:Y:S01]  /*a610*/  PRMT R143, R8, 0x5410, R143 ;  /* 0x00005410088f7816 */ /* 0x000fe2000000008f */
[----:B------:R-:W-:Y:S01]  /*a620*/  FFMA.FTZ R34, R34, c[0x0][0x23c], -R173 ;  /* 0x00008f0022227a23 */ /* 0x000fe200000108ad */
[----:B------:R-:W-:Y:S01]  /*a630*/  SHF.R.U32.HI R8, RZ, 0x8, R6 ;  /* 0x00000008ff087819 */ /* 0x000fe20000011606 */
[--C-:B------:R-:W-:Y:S01]  /*a640*/  FFMA.FTZ R165, R32, c[0x0][0x23c], -R175.reuse ;  /* 0x00008f0020a57a23 */ /* 0x100fe200000108af */
[----:B------:R-:W-:Y:S01]  /*a650*/  MUFU.EX2 R160, R160 ;  /* 0x000000a000a07308 */ /* 0x000fe20000000800 */
[----:B------:R-:W-:Y:S01]  /*a660*/  FFMA.FTZ R166, R33, c[0x0][0x23c], -R175 ;  /* 0x00008f0021a67a23 */ /* 0x000fe200000108af */
[--C-:B------:R-:W-:Y:S01]  /*a670*/  HSET2.LE.AND R143, R143, R203.reuse, PT ;  /* 0x000000cb8f8f7233 */ /* 0x100fe20003803000 */
[----:B------:R-:W-:Y:S01]  /*a680*/  FFMA.FTZ R169, R22, c[0x0][0x23c], -R173 ;  /* 0x00008f0016a97a23 */ /* 0x000fe200000108ad */
[----:B------:R-:W-:Y:S01]  /*a690*/  SHF.R.U32.HI R7, RZ, 0x10, R14 ;  /* 0x00000010ff077819 */ /* 0x000fe2000001160e */
[----:B-1----:R-:W-:Y:S01]  /*a6a0*/  FMUL.FTZ R22, R3, R110 ;  /* 0x0000006e03167220 */ /* 0x002fe20000410000 */
[----:B------:R-:W-:Y:S01]  /*a6b0*/  LOP3.LUT R150, R14, 0xff, RZ, 0xc0, !PT ;  /* 0x000000ff0e967812 */ /* 0x000fe200078ec0ff */
[C---:B--2---:R-:W-:Y:S01]  /*a6c0*/  FMUL.FTZ R92, R2.reuse, R92 ;  /* 0x0000005c025c7220 */ /* 0x044fe20000410000 */
[----:B------:R-:W-:Y:S01]  /*a6d0*/  LOP3.LUT R7, R7, 0xff, RZ, 0xc0, !PT ;  /* 0x000000ff07077812 */ /* 0x000fe200078ec0ff */
[----:B------:R-:W-:Y:S01]  /*a6e0*/  FMUL.FTZ R93, R2, R93 ;  /* 0x0000005d025d7220 */ /* 0x000fe20000410000 */
[----:B------:R-:W-:Y:S01]  /*a6f0*/  MUFU.EX2 R161, R161 ;  /* 0x000000a100a17308 */ /* 0x000fe20000000800 */
[----:B------:R-:W-:Y:S01]  /*a700*/  IMAD.WIDE.U32 R230, R230, -0x326172a9, RZ ;  /* 0xcd9e8d57e6e67825 */ /* 0x000fe200078e00ff */
[----:B------:R-:W-:Y:S02]  /*a710*/  PRMT R142, R142, 0x5410, R12 ;  /* 0x000054108e8e7816 */ /* 0x000fe4000000000c */
[----:B------:R-:W-:Y:S01]  /*a720*/  SHF.R.U32.HI R151, RZ, 0x18, R14 ;  /* 0x00000018ff977819 */ /* 0x000fe2000001160e */
[----:B------:R-:W-:Y:S01]  /*a730*/  FFMA.FTZ R236, R52, c[0x0][0x23c], -R175 ;  /* 0x00008f0034ec7a23 */ /* 0x000fe200000108af */
[----:B------:R-:W-:Y:S01]  /*a740*/  PRMT R150, R150, 0x5410, R8 ;  /* 0x0000541096967816 */ /* 0x000fe20000000008 */
[----:B------:R-:W-:Y:S01]  /*a750*/  FFMA.FTZ R237, R54, c[0x0][0x23c], -R173 ;  /* 0x00008f0036ed7a23 */ /* 0x000fe200000108ad */
[--C-:B------:R-:W-:Y:S01]  /*a760*/  HSET2.LE.AND R142, R142, R203.reuse, PT ;  /* 0x000000cb8e8e7233 */ /* 0x100fe20003803000 */
[----:B------:R-:W-:Y:S01]  /*a770*/  PRMT R151, R7, 0x5410, R151 ;  /* 0x0000541007977816 */ /* 0x000fe20000000097 */
[----:B------:R-:W-:Y:S01]  /*a780*/  MUFU.EX2 R162, R162 ;  /* 0x000000a200a27308 */ /* 0x000fe20000000800 */
[----:B---3--:R-:W-:Y:S01]  /*a790*/  F2FP.PACK_AB R7, R152, R139 ;  /* 0x0000008b9807723e */ /* 0x008fe200000000ff */
[--C-:B------:R-:W-:Y:S01]  /*a7a0*/  HSET2.LE.AND R150, R150, R203.reuse, PT ;  /* 0x000000cb96967233 */ /* 0x100fe20003803000 */
[----:B------:R-:W-:Y:S01]  /*a7b0*/  FMUL.FTZ R8, R2, R124 ;  /* 0x0000007c02087220 */ /* 0x000fe20000410000 */
[--C-:B------:R-:W-:Y:S01]  /*a7c0*/  HSET2.LE.AND R151, R151, R203.reuse, PT ;  /* 0x000000cb97977233 */ /* 0x100fe20003803000 */
[----:B------:R-:W-:Y:S01]  /*a7d0*/  LOP3.LUT R143, R143, R7, RZ, 0xc0, !PT ;  /* 0x000000078f8f7212 */ /* 0x000fe200078ec0ff */
[----:B------:R-:W-:Y:S01]  /*a7e0*/  FMUL.FTZ R7, R3, R131 ;  /* 0x0000008303077220 */ /* 0x000fe20000410000 */
[----:B------:R-:W-:Y:S01]  /*a7f0*/  LOP3.LUT R6, R4, 0xffff, RZ, 0xc0, !PT ;  /* 0x0000ffff04067812 */ /* 0x000fe200078ec0ff */
[----:B------:R-:W-:Y:S01]  /*a800*/  FMUL.FTZ R9, R2, R125 ;  /* 0x0000007d02097220 */ /* 0x000fe20000410000 */
[----:B------:R-:W-:Y:S01]  /*a810*/  SHF.R.U32.HI R141, RZ, 0x10, R4 ;  /* 0x00000010ff8d7819 */ /* 0x000fe20000011604 */
[----:B------:R-:W-:Y:S01]  /*a820*/  MUFU.EX2 R163, R163 ;  /* 0x000000a300a37308 */ /* 0x000fe20000000800 */
[----:B------:R-:W-:Y:S01]  /*a830*/  IMAD.WIDE.U32 R224, R224, -0x326172a9, RZ ;  /* 0xcd9e8d57e0e07825 */ /* 0x000fe200078e00ff */
[----:B------:R-:W-:Y:S02]  /*a840*/  LOP3.LUT R140, R4, 0xff, RZ, 0xc0, !PT ;  /* 0x000000ff048c7812 */ /* 0x000fe400078ec0ff */
[----:B------:R-:W-:Y:S01]  /*a850*/  SHF.R.U32.HI R6, RZ, 0x8, R6 ;  /* 0x00000008ff067819 */ /* 0x000fe20000011606 */
[----:B------:R-:W-:Y:S01]  /*a860*/  FADD.FTZ R0, -R133, R0 ;  /* 0x0000000085007221 */ /* 0x000fe20000010100 */
[----:B------:R-:W-:Y:S01]  /*a870*/  LOP3.LUT R5, R15, UR24, R224, 0x96, !PT ;  /* 0x000000180f057c12 */ /* 0x000fe2000f8e96e0 */
[----:B------:R-:W-:Y:S01]  /*a880*/  FMUL.FTZ R12, R2, R120 ;  /* 0x00000078020c7220 */ /* 0x000fe20000410000 */
[----:B------:R-:W-:Y:S01]  /*a890*/  SHF.R.U32.HI R4, RZ, 0x18, R4 ;  /* 0x00000018ff047819 */ /* 0x000fe20000011604 */
[----:B------:R-:W-:Y:S01]  /*a8a0*/  FMUL.FTZ R0, R0, c[0x0][0x23c] ;  /* 0x00008f0000007a20 */ /* 0x000fe20000410000 */
[----:B------:R-:W-:Y:S01]  /*a8b0*/  MUFU.EX2 R164, R164 ;  /* 0x000000a400a47308 */ /* 0x000fe20000000800 */
[----:B------:R-:W-:Y:S01]  /*a8c0*/  PRMT R140, R140, 0x5410, R6 ;  /* 0x000054108c8c7816 */ /* 0x000fe20000000006 */
[----:B------:R-:W-:Y:S01]  /*a8d0*/  FMUL.FTZ R13, R2, R121 ;  /* 0x00000079020d7220 */ /* 0x000fe20000410000 */
[----:B------:R-:W-:Y:S01]  /*a8e0*/  LOP3.LUT R141, R141, 0xff, RZ, 0xc0, !PT ;  /* 0x000000ff8d8d7812 */ /* 0x000fe200078ec0ff */
[----:B------:R-:W-:Y:S01]  /*a8f0*/  FMUL.FTZ R18, R3, R118 ;  /* 0x0000007603127220 */ /* 0x000fe20000410000 */
[----:B------:R-:W-:Y:S01]  /*a900*/  LOP3.LUT R6, R5, 0xffff, RZ, 0xc0, !PT ;  /* 0x0000ffff05067812 */ /* 0x000fe200078ec0ff */
[--C-:B------:R-:W-:Y:S01]  /*a910*/  HSET2.LE.AND R140, R140, R203.reuse, PT ;  /* 0x000000cb8c8c7233 */ /* 0x100fe20003803000 */
[----:B------:R-:W-:Y:S01]  /*a920*/  SHF.R.U32.HI R149, RZ, 0x10, R5 ;  /* 0x00000010ff957819 */ /* 0x000fe20000011605 */
[----:B------:R-:W-:Y:S01]  /*a930*/  FMUL.FTZ R19, R3, R119 ;  /* 0x0000007703137220 */ /* 0x000fe20000410000 */
[----:B------:R-:W-:Y:S01]  /*a940*/  PRMT R141, R141, 0x5410, R4 ;  /* 0x000054108d8d7816 */ /* 0x000fe20000000004 */
[----:B------:R-:W1:Y:S01]  /*a950*/  MUFU.EX2 R132, R132 ;  /* 0x0000008400847308 */ /* 0x000e620000000800 */
[----:B------:R-:W-:Y:S01]  /*a960*/  SHF.R.U32.HI R6, RZ, 0x8, R6 ;  /* 0x00000008ff067819 */ /* 0x000fe20000011606 */
[----:B------:R-:W-:Y:S01]  /*a970*/  FFMA.FTZ R20, R20, c[0x0][0x23c], -R175 ;  /* 0x00008f0014147a23 */ /* 0x000fe200000108af */
[----:B------:R-:W-:Y:S01]  /*a980*/  LOP3.LUT R148, R5, 0xff, RZ, 0xc0, !PT ;  /* 0x000000ff05947812 */ /* 0x000fe200078ec0ff */
[--C-:B------:R-:W-:Y:S01]  /*a990*/  HSET2.LE.AND R141, R141, R203.reuse, PT ;  /* 0x000000cb8d8d7233 */ /* 0x100fe20003803000 */
[----:B------:R-:W-:Y:S01]  /*a9a0*/  SHF.R.U32.HI R5, RZ, 0x18, R5 ;  /* 0x00000018ff057819 */ /* 0x000fe20000011605 */
[C---:B------:R-:W-:Y:S01]  /*a9b0*/  FMUL.FTZ R68, R2.reuse, R68 ;  /* 0x0000004402447220 */ /* 0x040fe20000410000 */
[----:B------:R-:W-:Y:S01]  /*a9c0*/  LOP3.LUT R149, R149, 0xff, RZ, 0xc0, !PT ;  /* 0x000000ff95957812 */ /* 0x000fe200078ec0ff */
[----:B------:R-:W-:Y:S01]  /*a9d0*/  FMUL.FTZ R69, R2, R69 ;  /* 0x0000004502457220 */ /* 0x000fe20000410000 */
[----:B------:R-:W-:Y:S01]  /*a9e0*/  F2FP.PACK_AB R4, R138, R137 ;  /* 0x000000898a04723e */ /* 0x000fe200000000ff */
[----:B------:R-:W2:Y:S01]  /*a9f0*/  MUFU.EX2 R0, R0 ;  /* 0x0000000000007308 */ /* 0x000ea20000000800 */
[----:B------:R-:W-:Y:S01]  /*aa00*/  PRMT R148, R148, 0x5410, R6 ;  /* 0x0000541094947816 */ /* 0x000fe20000000006 */
[C---:B------:R-:W-:Y:S01]  /*aa10*/  FMUL.FTZ R72, R2.reuse, R72 ;  /* 0x0000004802487220 */ /* 0x040fe20000410000 */
[----:B------:R-:W-:Y:S01]  /*aa20*/  PRMT R149, R149, 0x5410, R5 ;  /* 0x0000541095957816 */ /* 0x000fe20000000005 */
[----:B------:R-:W-:Y:S01]  /*aa30*/  FMUL.FTZ R73, R2, R73 ;  /* 0x0000004902497220 */ /* 0x000fe20000410000 */
[----:B------:R-:W-:Y:S01]  /*aa40*/  LOP3.LUT R142, R142, R4, RZ, 0xc0, !PT ;  /* 0x000000048e8e7212 */ /* 0x000fe200078ec0ff */
[--C-:B------:R-:W-:Y:S01]  /*aa50*/  HSET2.LE.AND R148, R148, R203.reuse, PT ;  /* 0x000000cb94947233 */ /* 0x100fe20003803000 */
[----:B------:R-:W-:Y:S01]  /*aa60*/  F2FP.PACK_AB R6, R154, R153 ;  /* 0x000000999a06723e */ /* 0x000fe200000000ff */
[--C-:B------:R-:W-:Y:S01]  /*aa70*/  HSET2.LE.AND R149, R149, R203.reuse, PT ;  /* 0x000000cb95957233 */ /* 0x100fe20003803000 */
[----:B------:R-:W-:Y:S01]  /*aa80*/  F2FP.PACK_AB R5, R156, R155 ;  /* 0x0000009b9c05723e */ /* 0x000fe200000000ff */
[C---:B------:R-:W-:Y:S01]  /*aa90*/  FMUL.FTZ R78, R3.reuse, R78 ;  /* 0x0000004e034e7220 */ /* 0x040fe20000410000 */
[----:B------:R-:W-:Y:S01]  /*aaa0*/  F2FP.PACK_AB R4, R158, R157 ;  /* 0x0000009d9e04723e */ /* 0x000fe200000000ff */
[----:B------:R-:W-:Y:S01]  /*aab0*/  FMUL.FTZ R79, R3, R79 ;  /* 0x0000004f034f7220 */ /* 0x000fe20000410000 */
[----:B------:R-:W-:Y:S01]  /*aac0*/  LOP3.LUT R140, R140, R6, RZ, 0xc0, !PT ;  /* 0x000000068c8c7212 */ /* 0x000fe200078ec0ff */
[C---:B-1----:R-:W-:Y:S01]  /*aad0*/  FMUL.FTZ R16, R132.reuse, R116 ;  /* 0x0000007484107220 */ /* 0x042fe20000410000 */
[----:B------:R-:W-:Y:S01]  /*aae0*/  LOP3.LUT R141, R141, R5, RZ, 0xc0, !PT ;  /* 0x000000058d8d7212 */ /* 0x000fe200078ec0ff */
[----:B------:R-:W-:Y:S01]  /*aaf0*/  FMUL.FTZ R17, R132, R117 ;  /* 0x0000007584117220 */ /* 0x000fe20000410000 */
[----:B------:R-:W-:Y:S01]  /*ab00*/  LOP3.LUT R150, R150, R4, RZ, 0xc0, !PT ;  /* 0x0000000496967212 */ /* 0x000fe200078ec0ff */
[----:B------:R-:W-:Y:S01]  /*ab10*/  FMUL.FTZ R32, R132, R112 ;  /* 0x0000007084207220 */ /* 0x000fe20000410000 */
[----:B------:R-:W-:Y:S01]  /*ab20*/  F2FP.PACK_AB R6, R160, R159 ;  /* 0x0000009fa006723e */ /* 0x000fe200000000ff */
[----:B------:R-:W-:Y:S01]  /*ab30*/  FMUL.FTZ R33, R132, R113 ;  /* 0x0000007184217220 */ /* 0x000fe20000410000 */
[----:B------:R-:W-:Y:S01]  /*ab40*/  F2FP.PACK_AB R5, R162, R161 ;  /* 0x000000a1a205723e */ /* 0x000fe200000000ff */
[----:B------:R-:W-:Y:S01]  /*ab50*/  FMUL.FTZ R76, R132, R76 ;  /* 0x0000004c844c7220 */ /* 0x000fe20000410000 */
[----:B------:R-:W-:Y:S01]  /*ab60*/  F2FP.PACK_AB R4, R164, R163 ;  /* 0x000000a3a404723e */ /* 0x000fe200000000ff */
[----:B--2---:R-:W-:Y:S01]  /*ab70*/  FMUL.FTZ R10, R0, R126 ;  /* 0x0000007e000a7220 */ /* 0x004fe20000410000 */
[----:B------:R-:W-:Y:S01]  /*ab80*/  LOP3.LUT R151, R151, R6, RZ, 0xc0, !PT ;  /* 0x0000000697977212 */ /* 0x000fe200078ec0ff */
[----:B------:R-:W-:Y:S01]  /*ab90*/  FMUL.FTZ R6, R3, R130 ;  /* 0x0000008203067220 */ /* 0x000fe20000410000 */
[----:B------:R-:W-:Y:S01]  /*aba0*/  LOP3.LUT R148, R148, R5, RZ, 0xc0, !PT ;  /* 0x0000000594947212 */ /* 0x000fe200078ec0ff */
[C---:B------:R-:W-:Y:S01]  /*abb0*/  FMUL.FTZ R5, R132.reuse, R129 ;  /* 0x0000008184057220 */ /* 0x040fe20000410000 */
[----:B------:R-:W-:Y:S01]  /*abc0*/  LOP3.LUT R149, R149, R4, RZ, 0xc0, !PT ;  /* 0x0000000495957212 */ /* 0x000fe200078ec0ff */
[----:B------:R-:W-:Y:S01]  /*abd0*/  FMUL.FTZ R4, R132, R128 ;  /* 0x0000008084047220 */ /* 0x000fe20000410000 */
[----:B------:R-:W-:Y:S01]  /*abe0*/  LOP3.LUT R116, R235, UR7, R232, 0x96, !PT ;  /* 0x00000007eb747c12 */ /* 0x000fe2000f8e96e8 */
[----:B------:R-:W1:Y:S01]  /*abf0*/  LDSM.16.MT88.4 R128, [R186+0x6000] ;  /* 0x00600000ba80783b */ /* 0x000e620000004200 */
[--C-:B------:R-:W-:Y:S01]  /*ac00*/  FFMA.FTZ R235, R67, c[0x0][0x23c], -R173.reuse ;  /* 0x00008f0043eb7a23 */ /* 0x100fe200000108ad */
[----:B------:R-:W-:Y:S01]  /*ac10*/  LOP3.LUT R120, R225, UR7, R170, 0x96, !PT ;  /* 0x00000007e1787c12 */ /* 0x000fe2000f8e96aa */
[--C-:B------:R-:W-:Y:S01]  /*ac20*/  FFMA.FTZ R170, R23, c[0x0][0x23c], -R173.reuse ;  /* 0x00008f0017aa7a23 */ /* 0x100fe200000108ad */
[----:B------:R-:W-:Y:S01]  /*ac30*/  MUFU.EX2 R165, R165 ;  /* 0x000000a500a57308 */ /* 0x000fe20000000800 */
[-C--:B------:R-:W-:Y:S01]  /*ac40*/  HMMA.16816.F32 R4, R140, R144.reuse, R4 ;  /* 0x000000908c04723c */ /* 0x080fe20000001804 */
[C---:B------:R-:W-:Y:S02]  /*ac50*/  FMUL.FTZ R11, R0.reuse, R127 ;  /* 0x0000007f000b7220 */ /* 0x040fe40000410000 */
[----:B------:R-:W-:Y:S02]  /*ac60*/  FMUL.FTZ R23, R3, R111 ;  /* 0x0000006f03177220 */ /* 0x000fe40000410000 */
[C---:B------:R-:W-:Y:S02]  /*ac70*/  FMUL.FTZ R94, R0.reuse, R94 ;  /* 0x0000005e005e7220 */ /* 0x040fe40000410000 */
[C---:B------:R-:W-:Y:S01]  /*ac80*/  FMUL.FTZ R95, R0.reuse, R95 ;  /* 0x0000005f005f7220 */ /* 0x040fe20000410000 */
[C---:B------:R-:W-:Y:S01]  /*ac90*/  HMMA.16816.F32 R8, R148.reuse, R144, R8 ;  /* 0x000000909408723c */ /* 0x040fe20000001808 */
[----:B------:R2:W-:Y:S03]  /*aca0*/  MUFU.EX2 R144, R34 ;  /* 0x0000002200907308 */ /* 0x0005e60000000800 */
[C---:B------:R-:W-:Y:S02]  /*acb0*/  FMUL.FTZ R14, R0.reuse, R122 ;  /* 0x0000007a000e7220 */ /* 0x040fe40000410000 */
[----:B------:R-:W-:Y:S02]  /*acc0*/  FMUL.FTZ R15, R0, R123 ;  /* 0x0000007b000f7220 */ /* 0x000fe40000410000 */
[----:B------:R-:W-:Y:S03]  /*acd0*/  FFMA.FTZ R145, R35, c[0x0][0x23c], -R173 ;  /* 0x00008f0023917a23 */ /* 0x000fe600000108ad */
[----:B------:R-:W3:Y:S01]  /*ace0*/  MUFU.EX2 R166, R166 ;  /* 0x000000a600a67308 */ /* 0x000ee20000000800 */
[C---:B------:R-:W-:Y:S01]  /*acf0*/  FMUL.FTZ R35, R3.reuse, R115 ;  /* 0x0000007303237220 */ /* 0x040fe20000410000 */
[-C--:B------:R-:W-:Y:S01]  /*ad00*/  HMMA.16816.F32 R12, R148, R146.reuse, R12 ;  /* 0x00000092940c723c */ /* 0x080fe2000000180c */
[--C-:B------:R-:W-:Y:S02]  /*ad10*/  FFMA.FTZ R232, R64, c[0x0][0x23c], -R175.reuse ;  /* 0x00008f0040e87a23 */ /* 0x100fe400000108af */
[C---:B------:R-:W-:Y:S02]  /*ad20*/  FMUL.FTZ R70, R0.reuse, R70 ;  /* 0x0000004600467220 */ /* 0x040fe40000410000 */
[C---:B------:R-:W-:Y:S02]  /*ad30*/  FMUL.FTZ R71, R0.reuse, R71 ;  /* 0x0000004700477220 */ /* 0x040fe40000410000 */
[C---:B------:R-:W-:Y:S01]  /*ad40*/  FMUL.FTZ R74, R0.reuse, R74 ;  /* 0x0000004a004a7220 */ /* 0x040fe20000410000 */
[C---:B------:R-:W-:Y:S01]  /*ad50*/  HMMA.16816.F32 R16, R140.reuse, R146, R16 ;  /* 0x000000928c10723c */ /* 0x040fe20000001810 */
[----:B------:R4:W-:Y:S03]  /*ad60*/  MUFU.EX2 R146, R20 ;  /* 0x0000001400927308 */ /* 0x0009e60000000800 */
[----:B--2---:R-:W-:Y:S02]  /*ad70*/  FMUL.FTZ R34, R3, R114 ;  /* 0x0000007203227220 */ /* 0x004fe40000410000 */
[----:B------:R-:W2:Y:S01]  /*ad80*/  LDSM.16.MT88.4 R112, [R185+0x6000] ;  /* 0x00600000b970783b */ /* 0x000ea20000004200 */
[----:B------:R-:W-:Y:S02]  /*ad90*/  FMUL.FTZ R75, R0, R75 ;  /* 0x0000004b004b7220 */ /* 0x000fe40000410000 */
[----:B------:R-:W-:Y:S02]  /*ada0*/  FFMA.FTZ R147, R21, c[0x0][0x23c], -R175 ;  /* 0x00008f0015937a23 */ /* 0x000fe400000108af */
[-C--:B-1----:R-:W-:Y:S01]  /*adb0*/  HMMA.16816.F32 R32, R140, R128.reuse, R32 ;  /* 0x000000808c20723c */ /* 0x082fe20000001820 */
[----:B------:R-:W-:Y:S01]  /*adc0*/  FMUL.FTZ R21, R132, R109 ;  /* 0x0000006d84157220 */ /* 0x000fe20000410000 */
[----:B------:R-:W1:Y:S01]  /*add0*/  MUFU.EX2 R145, R145 ;  /* 0x0000009100917308 */ /* 0x000e620000000800 */
[C---:B------:R-:W-:Y:S02]  /*ade0*/  FMUL.FTZ R80, R2.reuse, R80 ;  /* 0x0000005002507220 */ /* 0x040fe40000410000 */
[----:B------:R-:W-:Y:S02]  /*adf0*/  FMUL.FTZ R81, R2, R81 ;  /* 0x0000005102517220 */ /* 0x000fe40000410000 */
[C---:B------:R-:W-:Y:S01]  /*ae00*/  FMUL.FTZ R82, R0.reuse, R82 ;  /* 0x0000005200527220 */ /* 0x040fe20000410000 */
[C---:B------:R-:W-:Y:S01]  /*ae10*/  HMMA.16816.F32 R68, R148.reuse, R128, R68 ;  /* 0x000000809444723c */ /* 0x040fe20000001844 */
[----:B------:R-:W-:Y:S03]  /*ae20*/  FMUL.FTZ R83, R0, R83 ;  /* 0x0000005300537220 */ /* 0x000fe60000410000 */
[----:B------:R-:W-:Y:S01]  /*ae30*/  IMAD.WIDE.U32 R120, R120, -0x2daee0ad, RZ ;  /* 0xd2511f5378787825 */ /* 0x000fe200078e00ff */
[----:B------:R-:W-:Y:S03]  /*ae40*/  MUFU.EX2 R147, R147 ;  /* 0x0000009300937308 */ /* 0x000fe60000000800 */
[-C--:B------:R-:W-:Y:S01]  /*ae50*/  HMMA.16816.F32 R72, R148, R130.reuse, R72 ;  /* 0x000000829448723c */ /* 0x080fe20000001848 */
[----:B----4-:R-:W-:Y:S03]  /*ae60*/  FMUL.FTZ R20, R132, R108 ;  /* 0x0000006c84147220 */ /* 0x010fe60000410000 */
[----:B------:R-:W-:Y:S01]  /*ae70*/  LOP3.LUT R118, R121, UR23, R176, 0x96, !PT ;  /* 0x0000001779767c12 */ /* 0x000fe2000f8e96b0 */
[----:B------:R-:W-:Y:S01]  /*ae80*/  FFMA.FTZ R172, R25, c[0x0][0x23c], -R168 ;  /* 0x00008f0019ac7a23 */ /* 0x000fe200000108a8 */
[----:B------:R-:W-:Y:S01]  /*ae90*/  SHF.R.U32.HI R119, RZ, 0x10, R120 ;  /* 0x00000010ff777819 */ /* 0x000fe20000011678 */
[----:B------:R-:W-:Y:S01]  /*aea0*/  FMUL.FTZ R25, R2, R105 ;  /* 0x0000006902197220 */ /* 0x000fe20000410000 */
[C---:B------:R-:W-:Y:S01]  /*aeb0*/  HMMA.16816.F32 R20, R140.reuse, R130, R20 ;  /* 0x000000828c14723c */ /* 0x040fe20000001814 */
[----:B------:R-:W-:Y:S01]  /*aec0*/  FMUL.FTZ R77, R132, R77 ;  /* 0x0000004d844d7220 */ /* 0x000fe20000410000 */
[----:B------:R-:W-:Y:S02]  /*aed0*/  MUFU.EX2 R169, R169 ;  /* 0x000000a900a97308 */ /* 0x000fe40000000800 */
[--C-:B------:R-:W-:Y:S02]  /*aee0*/  FFMA.FTZ R174, R26, c[0x0][0x23c], -R167.reuse ;  /* 0x00008f001aae7a23 */ /* 0x100fe400000108a7 */
[----:B------:R-:W-:Y:S02]  /*aef0*/  FMUL.FTZ R26, R0, R106 ;  /* 0x0000006a001a7220 */ /* 0x000fe40000410000 */
[----:B------:R-:W-:Y:S01]  /*af00*/  IMAD.WIDE.U32 R116, R116, -0x2daee0ad, RZ ;  /* 0xd2511f5374747825 */ /* 0x000fe200078e00ff */
[-C--:B--2---:R-:W-:Y:S03]  /*af10*/  HMMA.16816.F32 R76, R140, R112.reuse, R76 ;  /* 0x000000708c4c723c */ /* 0x084fe6000000184c */
[----:B------:R-:W-:Y:S01]  /*af20*/  FFMA.FTZ R177, R28, c[0x0][0x23c], -R168 ;  /* 0x00008f001cb17a23 */ /* 0x000fe200000108a8 */
[----:B------:R-:W-:Y:S01]  /*af30*/  LOP3.LUT R108, R116, 0xffff, RZ, 0xc0, !PT ;  /* 0x0000ffff746c7812 */ /* 0x000fe200078ec0ff */
[----:B------:R-:W-:Y:S01]  /*af40*/  FMUL.FTZ R28, R132, R100 ;  /* 0x00000064841c7220 */ /* 0x000fe20000410000 */
[----:B------:R-:W-:Y:S01]  /*af50*/  SHF.R.U32.HI R109, RZ, 0x10, R116 ;  /* 0x00000010ff6d7819 */ /* 0x000fe20000011674 */
[----:B------:R-:W-:Y:S01]  /*af60*/  MUFU.EX2 R172, R172 ;  /* 0x000000ac00ac7308 */ /* 0x000fe20000000800 */
[----:B------:R-:W-:Y:S01]  /*af70*/  SHF.R.U32.HI R108, RZ, 0x8, R108 ;  /* 0x00000008ff6c7819 */ /* 0x000fe2000001166c */
[----:B------:R-:W-:Y:S01]  /*af80*/  FMUL.FTZ R88, R2, R88 ;  /* 0x0000005802587220 */ /* 0x000fe20000410000 */
[C---:B------:R-:W-:Y:S02]  /*af90*/  HMMA.16816.F32 R80, R148.reuse, R112, R80 ;  /* 0x000000709450723c */ /* 0x040fe40000001850 */
[----:B------:R-:W-:Y:S01]  /*afa0*/  FFMA.FTZ R171, R24, c[0x0][0x23c], -R168 ;  /* 0x00008f0018ab7a23 */ /* 0x000fe200000108a8 */
[----:B------:R-:W-:Y:S01]  /*afb0*/  LOP3.LUT R24, R120, 0xffff, RZ, 0xc0, !PT ;  /* 0x0000ffff78187812 */ /* 0x000fe200078ec0ff */
[--C-:B------:R-:W-:Y:S01]  /*afc0*/  FFMA.FTZ R176, R27, c[0x0][0x23c], -R167.reuse ;  /* 0x00008f001bb07a23 */ /* 0x100fe200000108a7 */
[----:B------:R-:W-:Y:S01]  /*afd0*/  LOP3.LUT R109, R109, 0xff, RZ, 0xc0, !PT ;  /* 0x000000ff6d6d7812 */ /* 0x000fe200078ec0ff */
[----:B------:R-:W-:Y:S01]  /*afe0*/  FMUL.FTZ R27, R0, R107 ;  /* 0x0000006b001b7220 */ /* 0x000fe20000410000 */
[----:B------:R-:W-:Y:S01]  /*aff0*/  SHF.R.U32.HI R113, RZ, 0x8, R24 ;  /* 0x00000008ff717819 */ /* 0x000fe20000011618 */
[----:B------:R-:W-:Y:S01]  /*b000*/  FMUL.FTZ R24, R2, R104 ;  /* 0x0000006802187220 */ /* 0x000fe20000410000 */
[----:B------:R-:W2:Y:S03]  /*b010*/  MUFU.EX2 R171, R171 ;  /* 0x000000ab00ab7308 */ /* 0x000ea60000000800 */
[----:B------:R-:W-:Y:S01]  /*b020*/  LOP3.LUT R104, R118, 0xff, RZ, 0xc0, !PT ;  /* 0x000000ff76687812 */ /* 0x000fe200078ec0ff */
[----:B------:R-:W-:Y:S01]  /*b030*/  FMUL.FTZ R89, R2, R89 ;  /* 0x0000005902597220 */ /* 0x000fe20000410000 */
[----:B------:R-:W-:Y:S01]  /*b040*/  LOP3.LUT R178, R117, UR23, R178, 0x96, !PT ;  /* 0x0000001775b27c12 */ /* 0x000fe2000f8e96b2 */
[----:B------:R-:W-:Y:S01]  /*b050*/  FMUL.FTZ R90, R0, R90 ;  /* 0x0000005a005a7220 */ /* 0x000fe20000410000 */
[-C--:B------:R-:W-:Y:S01]  /*b060*/  HMMA.16816.F32 R24, R148, R114.reuse, R24 ;  /* 0x000000729418723c */ /* 0x080fe20000001818 */
[----:B------:R-:W-:Y:S01]  /*b070*/  FMUL.FTZ R84, R132, R84 ;  /* 0x0000005484547220 */ /* 0x000fe20000410000 */
[----:B------:R-:W-:Y:S01]  /*b080*/  LOP3.LUT R117, R116, 0xff, RZ, 0xc0, !PT ;  /* 0x000000ff74757812 */ /* 0x000fe200078ec0ff */
[----:B------:R-:W-:Y:S01]  /*b090*/  FMUL.FTZ R85, R132, R85 ;  /* 0x0000005584557220 */ /* 0x000fe20000410000 */
[----:B------:R-:W-:Y:S01]  /*b0a0*/  SHF.R.U32.HI R116, RZ, 0x18, R116 ;  /* 0x00000018ff747819 */ /* 0x000fe20000011674 */
[C---:B------:R-:W-:Y:S01]  /*b0b0*/  FMUL.FTZ R86, R3.reuse, R86 ;  /* 0x0000005603567220 */ /* 0x040fe20000410000 */
[----:B------:R-:W-:Y:S01]  /*b0c0*/  LOP3.LUT R121, R120, 0xff, RZ, 0xc0, !PT ;  /* 0x000000ff78797812 */ /* 0x000fe200078ec0ff */
[----:B------:R-:W-:Y:S01]  /*b0d0*/  FMUL.FTZ R87, R3, R87 ;  /* 0x0000005703577220 */ /* 0x000fe20000410000 */
[----:B------:R-:W-:Y:S01]  /*b0e0*/  PRMT R117, R117, 0x5410, R108 ;  /* 0x0000541075757816 */ /* 0x000fe2000000006c */
[----:B------:R-:W-:Y:S03]  /*b0f0*/  MUFU.EX2 R174, R174 ;  /* 0x000000ae00ae7308 */ /* 0x000fe60000000800 */
[----:B------:R-:W-:Y:S01]  /*b100*/  PRMT R116, R109, 0x5410, R116 ;  /* 0x000054106d747816 */ /* 0x000fe20000000074 */
[----:B------:R-:W-:Y:S01]  /*b110*/  FMUL.FTZ R91, R0, R91 ;  /* 0x0000005b005b7220 */ /* 0x000fe20000410000 */
[C---:B------:R-:W-:Y:S01]  /*b120*/  HMMA.16816.F32 R84, R140.reuse, R114, R84 ;  /* 0x000000728c54723c */ /* 0x040fe20000001854 */
[----:B------:R-:W-:Y:S01]  /*b130*/  SHF.R.U32.HI R120, RZ, 0x18, R120 ;  /* 0x00000018ff787819 */ /* 0x000fe20000011678 */
[----:B------:R-:W-:Y:S01]  /*b140*/  FFMA.FTZ R29, R29, c[0x0][0x23c], -R168 ;  /* 0x00008f001d1d7a23 */ /* 0x000fe200000108a8 */
[----:B------:R-:W-:Y:S01]  /*b150*/  LOP3.LUT R112, R119, 0xff, RZ, 0xc0, !PT ;  /* 0x000000ff77707812 */ /* 0x000fe200078ec0ff */
[----:B------:R-:W4:Y:S01]  /*b160*/  LDSM.16.MT88.4 R108, [R184+0x6000] ;  /* 0x00600000b86c783b */ /* 0x000f220000004200 */
[----:B------:R-:W-:Y:S01]  /*b170*/  LOP3.LUT R106, R178, 0xff, RZ, 0xc0, !PT ;  /* 0x000000ffb26a7812 */ /* 0x000fe200078ec0ff */
[--C-:B------:R-:W-:Y:S01]  /*b180*/  FFMA.FTZ R179, R30, c[0x0][0x23c], -R167.reuse ;  /* 0x00008f001eb37a23 */ /* 0x100fe200000108a7 */
[----:B------:R-:W-:Y:S01]  /*b190*/  SHF.R.U32.HI R105, RZ, 0x18, R178 ;  /* 0x00000018ff697819 */ /* 0x000fe200000116b2 */
[----:B------:R-:W-:Y:S01]  /*b1a0*/  FMUL.FTZ R30, R3, R102 ;  /* 0x00000066031e7220 */ /* 0x000fe20000410000 */
[----:B------:R-:W-:Y:S01]  /*b1b0*/  PRMT R112, R112, 0x5410, R120 ;  /* 0x0000541070707816 */ /* 0x000fe20000000078 */
[----:B------:R-:W5:Y:S02]  /*b1c0*/  MUFU.EX2 R176, R176 ;  /* 0x000000b000b07308 */ /* 0x000f640000000800 */
[----:B------:R-:W-:Y:S01]  /*b1d0*/  SHF.R.U32.HI R120, RZ, 0x10, R178 ;  /* 0x00000010ff787819 */ /* 0x000fe200000116b2 */
[----:B------:R-:W-:Y:S01]  /*b1e0*/  FFMA.FTZ R211, R31, c[0x0][0x23c], -R167 ;  /* 0x00008f001fd37a23 */ /* 0x000fe200000108a7 */
[----:B------:R-:W-:Y:S01]  /*b1f0*/  LOP3.LUT R114, R178, 0xffff, RZ, 0xc0, !PT ;  /* 0x0000ffffb2727812 */ /* 0x000fe200078ec0ff */
[----:B------:R-:W-:Y:S01]  /*b200*/  FMUL.FTZ R31, R3, R103 ;  /* 0x00000067031f7220 */ /* 0x000fe20000410000 */
[--C-:B------:R-:W-:Y:S01]  /*b210*/  SHF.R.U32.HI R107, RZ, 0x10, R118.reuse ;  /* 0x00000010ff6b7819 */ /* 0x100fe20000011676 */
[--C-:B------:R-:W-:Y:S01]  /*b220*/  HSET2.LE.AND R102, R117, R203.reuse, PT ;  /* 0x000000cb75667233 */ /* 0x100fe20003803000 */
[----:B------:R-:W-:Y:S01]  /*b230*/  LOP3.LUT R119, R118, 0xffff, RZ, 0xc0, !PT ;  /* 0x0000ffff76777812 */ /* 0x000fe200078ec0ff */
[--C-:B------:R-:W-:Y:S01]  /*b240*/  HSET2.LE.AND R103, R116, R203.reuse, PT ;  /* 0x000000cb74677233 */ /* 0x100fe20003803000 */
[----:B------:R4:W-:Y:S01]  /*b250*/  MUFU.EX2 R178, R29 ;  /* 0x0000001d00b27308 */ /* 0x0009e20000000800 */
[----:B------:R-:W-:Y:S01]  /*b260*/  LOP3.LUT R107, R107, 0xff, RZ, 0xc0, !PT ;  /* 0x000000ff6b6b7812 */ /* 0x000fe200078ec0ff */
[--C-:B------:R-:W-:Y:S01]  /*b270*/  FFMA.FTZ R224, R48, c[0x0][0x23c], -R175.reuse ;  /* 0x00008f0030e07a23 */ /* 0x100fe200000108af */
[----:B------:R-:W-:Y:S01]  /*b280*/  SHF.R.U32.HI R115, RZ, 0x18, R118 ;  /* 0x00000018ff737819 */ /* 0x000fe20000011676 */
[----:B------:R-:W-:Y:S01]  /*b290*/  FFMA.FTZ R225, R49, c[0x0][0x23c], -R175 ;  /* 0x00008f0031e17a23 */ /* 0x000fe200000108af */
[----:B------:R-:W-:Y:S01]  /*b2a0*/  SHF.R.U32.HI R114, RZ, 0x8, R114 ;  /* 0x00000008ff727819 */ /* 0x000fe20000011672 */
[----:B------:R-:W-:Y:S01]  /*b2b0*/  FFMA.FTZ R116, R50, c[0x0][0x23c], -R173 ;  /* 0x00008f0032747a23 */ /* 0x000fe200000108ad */
[----:B------:R-:W-:Y:S01]  /*b2c0*/  SHF.R.U32.HI R118, RZ, 0x8, R119 ;  /* 0x00000008ff767819 */ /* 0x000fe20000011677 */
[----:B------:R-:W-:Y:S01]  /*b2d0*/  FMUL.FTZ R50, R3, R98 ;  /* 0x0000006203327220 */ /* 0x000fe20000410000 */
[----:B------:R-:W-:Y:S01]  /*b2e0*/  PRMT R100, R106, 0x5410, R114 ;  /* 0x000054106a647816 */ /* 0x000fe20000000072 */
[----:B------:R-:W5:Y:S01]  /*b2f0*/  MUFU.EX2 R170, R170 ;  /* 0x000000aa00aa7308 */ /* 0x000f620000000800 */
[----:B------:R-:W-:Y:S01]  /*b300*/  PRMT R118, R104, 0x5410, R118 ;  /* 0x0000541068767816 */ /* 0x000fe20000000076 */
[----:B------:R-:W-:Y:S01]  /*b310*/  FFMA.FTZ R114, R51, c[0x0][0x23c], -R173 ;  /* 0x00008f0033727a23 */ /* 0x000fe200000108ad */
[----:B------:R-:W-:Y:S01]  /*b320*/  PRMT R115, R107, 0x5410, R115 ;  /* 0x000054106b737816 */ /* 0x000fe20000000073 */
[----:B------:R-:W-:Y:S01]  /*b330*/  FMUL.FTZ R51, R3, R99 ;  /* 0x0000006303337220 */ /* 0x000fe20000410000 */
[----:B---3--:R-:W-:Y:S01]  /*b340*/  F2FP.PACK_AB R49, R166, R165 ;  /* 0x000000a5a631723e */ /* 0x008fe200000000ff */
[--C-:B------:R-:W-:Y:S01]  /*b350*/  HSET2.LE.AND R100, R100, R203.reuse, PT ;  /* 0x000000cb64647233 */ /* 0x100fe20003803000 */
[----:B-1----:R-:W-:Y:S01]  /*b360*/  F2FP.PACK_AB R48, R145, R144 ;  /* 0x000000909130723e */ /* 0x002fe200000000ff */
[--C-:B------:R-:W-:Y:S01]  /*b370*/  FFMA.FTZ R62, R62, c[0x0][0x23c], -R167.reuse ;  /* 0x00008f003e3e7a23 */ /* 0x100fe200000108a7 */
[----:B------:R-:W-:Y:S01]  /*b380*/  LOP3.LUT R102, R102, R49, RZ, 0xc0, !PT ;  /* 0x0000003166667212 */ /* 0x000fe200078ec0ff */
[----:B------:R-:W1:Y:S01]  /*b390*/  MUFU.EX2 R177, R177 ;  /* 0x000000b100b17308 */ /* 0x000e620000000800 */
[----:B------:R-:W-:Y:S01]  /*b3a0*/  LOP3.LUT R103, R103, R48, RZ, 0xc0, !PT ;  /* 0x0000003067677212 */ /* 0x000fe200078ec0ff */
[----:B------:R-:W-:Y:S01]  /*b3b0*/  FMUL.FTZ R48, R132, R96 ;  /* 0x0000006084307220 */ /* 0x000fe20000410000 */
[----:B--2---:R-:W-:Y:S01]  /*b3c0*/  F2FP.PACK_AB R96, R172, R171 ;  /* 0x000000abac60723e */ /* 0x004fe200000000ff */
[----:B----4-:R-:W-:Y:S01]  /*b3d0*/  FMUL.FTZ R29, R132, R101 ;  /* 0x00000065841d7220 */ /* 0x010fe20000410000 */
[----:B------:R-:W-:Y:S01]  /*b3e0*/  LOP3.LUT R101, R120, 0xff, RZ, 0xc0, !PT ;  /* 0x000000ff78657812 */ /* 0x000fe200078ec0ff */
[----:B------:R-:W-:Y:S01]  /*b3f0*/  FMUL.FTZ R49, R132, R97 ;  /* 0x0000006184317220 */ /* 0x000fe20000410000 */
[----:B-----5:R-:W-:Y:S01]  /*b400*/  F2FP.PACK_AB R97, R176, R174 ;  /* 0x000000aeb061723e */ /* 0x020fe200000000ff */
[----:B------:R-:W-:Y:S01]  /*b410*/  FFMA.FTZ R58, R58, c[0x0][0x23c], -R167 ;  /* 0x00008f003a3a7a23 */ /* 0x000fe200000108a7 */
[----:B------:R-:W-:Y:S01]  /*b420*/  PRMT R101, R101, 0x5410, R105 ;  /* 0x0000541065657816 */ /* 0x000fe20000000069 */
[----:B------:R-:W-:Y:S01]  /*b430*/  MUFU.EX2 R179, R179 ;  /* 0x000000b300b37308 */ /* 0x000fe20000000800 */
[-C--:B------:R-:W-:Y:S01]  /*b440*/  HMMA.16816.F32 R28, R140, R108.reuse, R28 ;  /* 0x0000006c8c1c723c */ /* 0x080fe2000000181c */
[----:B------:R-:W2:Y:S01]  /*b450*/  LDSM.16.MT88.4 R104, [R187+0x6800] ;  /* 0x00680000bb68783b */ /* 0x000ea20000004200 */
[----:B------:R-:W-:Y:S01]  /*b460*/  PRMT R113, R121, 0x5410, R113 ;  /* 0x0000541079717816 */ /* 0x000fe20000000071 */
[--C-:B------:R-:W-:Y:S01]  /*b470*/  HSET2.LE.AND R101, R101, R203.reuse, PT ;  /* 0x000000cb65657233 */ /* 0x100fe20003803000 */
[----:B------:R-:W-:Y:S01]  /*b480*/  F2FP.PACK_AB R99, R147, R146 ;  /* 0x000000929363723e */ /* 0x000fe200000000ff */
[----:B------:R-:W-:Y:S01]  /*b490*/  FFMA.FTZ R59, R59, c[0x0][0x23c], -R167 ;  /* 0x00008f003b3b7a23 */ /* 0x000fe200000108a7 */
[----:B------:R-:W-:Y:S01]  /*b4a0*/  F2FP.PACK_AB R98, R170, R169 ;  /* 0x000000a9aa62723e */ /* 0x000fe200000000ff */
[--C-:B------:R-:W-:Y:S01]  /*b4b0*/  FFMA.FTZ R56, R56, c[0x0][0x23c], -R168.reuse ;  /* 0x00008f0038387a23 */ /* 0x100fe200000108a8 */
[C---:B------:R-:W-:Y:S01]  /*b4c0*/  HMMA.16816.F32 R88, R148.reuse, R108, R88 ;  /* 0x0000006c9458723c */ /* 0x040fe20000001858 */
[----:B------:R-:W3:Y:S03]  /*b4d0*/  MUFU.EX2 R211, R211 ;  /* 0x000000d300d37308 */ /* 0x000ee60000000800 */
[----:B------:R-:W-:Y:S01]  /*b4e0*/  LOP3.LUT R100, R100, R99, RZ, 0xc0, !PT ;  /* 0x0000006364647212 */ /* 0x000fe200078ec0ff */
[--C-:B------:R-:W-:Y:S01]  /*b4f0*/  HSET2.LE.AND R99, R112, R203.reuse, PT ;  /* 0x000000cb70637233 */ /* 0x100fe20003803000 */
[----:B------:R-:W-:Y:S01]  /*b500*/  LOP3.LUT R101, R101, R98, RZ, 0xc0, !PT ;  /* 0x0000006265657212 */ /* 0x000fe200078ec0ff */
[--C-:B------:R-:W-:Y:S01]  /*b510*/  HSET2.LE.AND R109, R118, R203.reuse, PT ;  /* 0x000000cb766d7233 */ /* 0x100fe20003803000 */
[-C--:B------:R-:W-:Y:S01]  /*b520*/  HMMA.16816.F32 R92, R148, R110.reuse, R92 ;  /* 0x0000006e945c723c */ /* 0x080fe2000000185c */
[--C-:B------:R-:W-:Y:S02]  /*b530*/  HSET2.LE.AND R108, R115, R203.reuse, PT ;  /* 0x000000cb736c7233 */ /* 0x100fe40003803000 */
[----:B------:R4:W-:Y:S01]  /*b540*/  MUFU.EX2 R148, R116 ;  /* 0x0000007400947308 */ /* 0x0009e20000000800 */
[----:B------:R-:W-:Y:S01]  /*b550*/  LOP3.LUT R96, R109, R96, RZ, 0xc0, !PT ;  /* 0x000000606d607212 */ /* 0x000fe200078ec0ff */
[--C-:B------:R-:W-:Y:S01]  /*b560*/  HSET2.LE.AND R98, R113, R203.reuse, PT ;  /* 0x000000cb71627233 */ /* 0x100fe20003803000 */
[----:B------:R-:W-:Y:S01]  /*b570*/  LOP3.LUT R97, R108, R97, RZ, 0xc0, !PT ;  /* 0x000000616c617212 */ /* 0x000fe200078ec0ff */
[----:B------:R-:W-:Y:S01]  /*b580*/  FFMA.FTZ R149, R39, c[0x0][0x23c], -R173 ;  /* 0x00008f0027957a23 */ /* 0x000fe200000108ad */
[----:B------:R-:W-:Y:S01]  /*b590*/  HMMA.16816.F32 R48, R140, R110, R48 ;  /* 0x0000006e8c30723c */ /* 0x000fe20000001830 */
[----:B------:R-:W5:Y:S03]  /*b5a0*/  LDSM.16.MT88.4 R108, [R186+0x6800] ;  /* 0x00680000ba6c783b */ /* 0x000f660000004200 */
[----:B-1----:R-:W-:Y:S01]  /*b5b0*/  F2FP.PACK_AB R113, R178, R177 ;  /* 0x000000b1b271723e */ /* 0x002fe200000000ff */
[----:B------:R-:W-:Y:S01]  /*b5c0*/  FFMA.FTZ R151, R41, c[0x0][0x23c], -R168 ;  /* 0x00008f0029977a23 */ /* 0x000fe200000108a8 */
[----:B------:R1:W-:Y:S01]  /*b5d0*/  MUFU.EX2 R140, R114 ;  /* 0x00000072008c7308 */ /* 0x0003e20000000800 */
[--C-:B------:R-:W-:Y:S01]  /*b5e0*/  FFMA.FTZ R141, R36, c[0x0][0x23c], -R175.reuse ;  /* 0x00008f00248d7a23 */ /* 0x100fe200000108af */
[----:B------:R-:W-:Y:S01]  /*b5f0*/  LOP3.LUT R98, R98, R113, RZ, 0xc0, !PT ;  /* 0x0000007162627212 */ /* 0x000fe200078ec0ff */
[--C-:B------:R-:W-:Y:S03]  /*b600*/  FFMA.FTZ R142, R37, c[0x0][0x23c], -R175.reuse ;  /* 0x00008f00258e7a23 */ /* 0x100fe600000108af */
[----:B---3--:R-:W-:Y:S01]  /*b610*/  F2FP.PACK_AB R112, R211, R179 ;  /* 0x000000b3d370723e */ /* 0x008fe200000000ff */
[----:B------:R-:W-:Y:S01]  /*b620*/  FFMA.FTZ R175, R53, c[0x0][0x23c], -R175 ;  /* 0x00008f0035af7a23 */ /* 0x000fe200000108af */
[----:B------:R-:W-:Y:S01]  /*b630*/  LOP3.LUT R36, R229, UR20, R230, 0x96, !PT ;  /* 0x00000014e5247c12 */ /* 0x000fe2000f8e96e6 */
[----:B------:R-:W-:Y:S01]  /*b640*/  FFMA.FTZ R143, R38, c[0x0][0x23c], -R173 ;  /* 0x00008f00268f7a23 */ /* 0x000fe200000108ad */
[----:B------:R-:W-:Y:S01]  /*b650*/  LOP3.LUT R99, R99, R112, RZ, 0xc0, !PT ;  /* 0x0000007063637212 */ /* 0x000fe200078ec0ff */
[-C--:B--2---:R-:W-:Y:S01]  /*b660*/  HMMA.16816.F32 R4, R100, R104.reuse, R4 ;  /* 0x000000686404723c */ /* 0x084fe20000001804 */
[C---:B------:R-:W-:Y:S01]  /*b670*/  LOP3.LUT R112, R231.reuse, UR22, R214, 0x96, !PT ;  /* 0x00000016e7707c12 */ /* 0x040fe2000f8e96d6 */
[----:B------:R-:W-:Y:S01]  /*b680*/  IMAD.WIDE.U32 R36, R36, -0x2daee0ad, RZ ;  /* 0xd2511f5324247825 */ /* 0x000fe200078e00ff */
[----:B----4-:R-:W-:Y:S01]  /*b690*/  LOP3.LUT R116, R231, UR22, R218, 0x96, !PT ;  /* 0x00000016e7747c12 */ /* 0x010fe2000f8e96da */
[----:B------:R-:W-:Y:S01]  /*b6a0*/  MUFU.EX2 R141, R141 ;  /* 0x0000008d008d7308 */ /* 0x000fe20000000800 */
[----:B------:R-:W-:Y:S01]  /*b6b0*/  LOP3.LUT R38, R227, UR20, R230, 0x96, !PT ;  /* 0x00000014e3267c12 */ /* 0x000fe2000f8e96e6 */
[--C-:B------:R-:W-:Y:S02]  /*b6c0*/  FFMA.FTZ R231, R46, c[0x0][0x23c], -R167.reuse ;  /* 0x00008f002ee77a23 */ /* 0x100fe400000108a7 */
[C---:B------:R-:W-:Y:S01]  /*b6d0*/  HMMA.16816.F32 R8, R96.reuse, R104, R8 ;  /* 0x000000686008723c */ /* 0x040fe20000001808 */
[--C-:B------:R-:W-:Y:S03]  /*b6e0*/  FFMA.FTZ R230, R47, c[0x0][0x23c], -R167.reuse ;  /* 0x00008f002fe67a23 */ /* 0x100fe600000108a7 */
[----:B------:R-:W-:Y:S02]  /*b6f0*/  IMAD.WIDE.U32 R38, R38, -0x2daee0ad, RZ ;  /* 0xd2511f5326267825 */ /* 0x000fe400078e00ff */
[----:B------:R-:W2:Y:S02]  /*b700*/  MUFU.EX2 R142, R142 ;  /* 0x0000008e008e7308 */ /* 0x000ea40000000800 */
[-C--:B------:R-:W-:Y:S01]  /*b710*/  HMMA.16816.F32 R12, R96, R106.reuse, R12 ;  /* 0x0000006a600c723c */ /* 0x080fe2000000180c */
[----:B------:R-:W-:Y:S04]  /*b720*/  IMAD.WIDE.U32 R116, R116, -0x2daee0ad, RZ ;  /* 0xd2511f5374747825 */ /* 0x000fe800078e00ff */
[----:B------:R-:W-:Y:S01]  /*b730*/  IMAD.WIDE.U32 R118, R112, -0x2daee0ad, RZ ;  /* 0xd2511f5370767825 */ /* 0x000fe200078e00ff */
[----:B------:R-:W-:Y:S02]  /*b740*/  LOP3.LUT R113, R117, UR19, R216, 0x96, !PT ;  /* 0x0000001375717c12 */ /* 0x000fe4000f8e96d8 */
[C---:B------:R-:W-:Y:S01]  /*b750*/  HMMA.16816.F32 R16, R100.reuse, R106, R16 ;  /* 0x0000006a6410723c */ /* 0x040fe20000001810 */
[----:B------:R-:W3:Y:S01]  /*b760*/  LDSM.16.MT88.4 R104, [R185+0x6800] ;  /* 0x00680000b968783b */ /* 0x000ee20000004200 */
[----:B------:R-:W-:Y:S02]  /*b770*/  MUFU.EX2 R231, R231 ;  /* 0x000000e700e77308 */ /* 0x000fe40000000800 */
[----:B------:R-:W-:Y:S01]  /*b780*/  LOP3.LUT R112, R39, UR17, R118, 0x96, !PT ;  /* 0x0000001127707c12 */ /* 0x000fe2000f8e9676 */
[----:B-1----:R-:W-:Y:S01]  /*b790*/  IMAD.WIDE.U32 R114, R113, -0x326172a9, RZ ;  /* 0xcd9e8d5771727825 */ /* 0x002fe200078e00ff */
[----:B------:R-:W-:Y:S02]  /*b7a0*/  LOP3.LUT R116, R37, UR17, R116, 0x96, !PT ;  /* 0x0000001125747c12 */ /* 0x000fe4000f8e9674 */
[-C--:B-----5:R-:W-:Y:S01]  /*b7b0*/  HMMA.16816.F32 R32, R100, R108.reuse, R32 ;  /* 0x0000006c6420723c */ /* 0x0a0fe20000001820 */
[----:B------:R-:W-:Y:S03]  /*b7c0*/  LOP3.LUT R37, R119, UR19, R212, 0x96, !PT ;  /* 0x0000001377257c12 */ /* 0x000fe6000f8e96d4 */
[----:B------:R-:W-:Y:S01]  /*b7d0*/  IMAD.WIDE.U32 R116, R116, -0x326172a9, RZ ;  /* 0xcd9e8d5774747825 */ /* 0x000fe200078e00ff */
[----:B------:R-:W-:Y:S01]  /*b7e0*/  MUFU.EX2 R230, R230 ;  /* 0x000000e600e67308 */ /* 0x000fe20000000800 */
[----:B--2---:R-:W-:Y:S02]  /*b7f0*/  F2FP.PACK_AB R64, R142, R141 ;  /* 0x0000008d8e40723e */ /* 0x004fe400000000ff */
        /* <DEDUP_REMOVED lines=13> */
[----:B------:R-:W1:Y:S03]  /*b8d0*/  MUFU.EX2 R225, R225 ;  /* 0x000000e100e17308 */ /* 0x000e660000000800 */
[----:B------:R-:W-:Y:S01]  /*b8e0*/  FFMA.FTZ R150, R40, c[0x0][0x23c], -R168 ;  /* 0x00008f0028967a23 */ /* 0x000fe200000108a8 */
[----:B------:R-:W-:Y:S01]  /*b8f0*/  LOP3.LUT R40, R229, UR9, R36, 0x96, !PT ;  /* 0x00000009e5287c12 */ /* 0x000fe2000f8e9624 */
[----:B------:R-:W-:Y:S01]  /*b900*/  IMAD.WIDE.U32 R108, R108, -0x2daee0ad, RZ ;  /* 0xd2511f536c6c7825 */ /* 0x000fe200078e00ff */
[----:B------:R-:W-:Y:S01]  /*b910*/  LOP3.LUT R36, R115, UR4, R228, 0x96, !PT ;  /* 0x0000000473247c12 */ /* 0x000fe2000f8e96e4 */
[-C--:B---3--:R-:W-:Y:S03]  /*b920*/  HMMA.16816.F32 R76, R100, R104.reuse, R76 ;  /* 0x00000068644c723c */ /* 0x088fe6000000184c */
[----:B------:R-:W-:Y:S01]  /*b930*/  LOP3.LUT R41, R119, UR9, R38, 0x96, !PT ;  /* 0x0000000977297c12 */ /* 0x000fe2000f8e9626 */
[----:B------:R-:W-:Y:S01]  /*b940*/  IMAD.WIDE.U32 R120, R36, -0x326172a9, RZ ;  /* 0xcd9e8d5724787825 */ /* 0x000fe200078e00ff */
[----:B------:R-:W-:Y:S01]  /*b950*/  MUFU.EX2 R150, R150 ;  /* 0x0000009600967308 */ /* 0x000fe20000000800 */
[----:B------:R-:W2:Y:S02]  /*b960*/  LDSM.16.MT88.4 R36, [R184+0x6800] ;  /* 0x00680000b824783b */ /* 0x000ea40000004200 */
[C---:B------:R-:W-:Y:S01]  /*b970*/  HMMA.16816.F32 R80, R96.reuse, R104, R80 ;  /* 0x000000686050723c */ /* 0x040fe20000001850 */
[--C-:B------:R-:W-:Y:S03]  /*b980*/  FFMA.FTZ R226, R42, c[0x0][0x23c], -R167.reuse ;  /* 0x00008f002ae27a23 */ /* 0x100fe600000108a7 */
[----:B------:R-:W-:Y:S01]  /*b990*/  LOP3.LUT R42, R109, UR4, R118, 0x96, !PT ;  /* 0x000000046d2a7c12 */ /* 0x000fe2000f8e9676 */
[----:B------:R-:W-:Y:S01]  /*b9a0*/  IMAD.WIDE.U32 R110, R40, -0x326172a9, RZ ;  /* 0xcd9e8d57286e7825 */ /* 0x000fe200078e00ff */
[----:B------:R-:W-:Y:S01]  /*b9b0*/  LOP3.LUT R115, R120, 0xffff, RZ, 0xc0, !PT ;  /* 0x0000ffff78737812 */ /* 0x000fe200078ec0ff */
[----:B------:R-:W-:Y:S01]  /*b9c0*/  MUFU.EX2 R226, R226 ;  /* 0x000000e200e27308 */ /* 0x000fe20000000800 */
[-C--:B------:R-:W-:Y:S01]  /*b9d0*/  HMMA.16816.F32 R24, R96, R106.reuse, R24 ;  /* 0x0000006a6018723c */ /* 0x080fe20000001818 */
[----:B------:R-:W-:Y:S03]  /*b9e0*/  IMAD.WIDE.U32 R118, R42, -0x326172a9, RZ ;  /* 0xcd9e8d572a767825 */ /* 0x000fe600078e00ff */
[----:B------:R-:W-:Y:S01]  /*b9f0*/  LOP3.LUT R40, R121, UR24, R110, 0x96, !PT ;  /* 0x0000001879287c12 */ /* 0x000fe2000f8e966e */
[----:B------:R-:W-:Y:S01]  /*ba00*/  IMAD.WIDE.U32 R104, R41, -0x326172a9, RZ ;  /* 0xcd9e8d5729687825 */ /* 0x000fe200078e00ff */
[----:B------:R-:W-:Y:S02]  /*ba10*/  SHF.R.U32.HI R117, RZ, 0x10, R118 ;  /* 0x00000010ff757819 */ /* 0x000fe40000011676 */
[C---:B------:R-:W-:Y:S01]  /*ba20*/  HMMA.16816.F32 R84, R100.reuse, R106, R84 ;  /* 0x0000006a6454723c */ /* 0x040fe20000001854 */
[----:B------:R-:W-:Y:S01]  /*ba30*/  LOP3.LUT R110, R118, 0xffff, RZ, 0xc0, !PT ;  /* 0x0000ffff766e7812 */ /* 0x000fe200078ec0ff */
[----:B------:R-:W3:Y:S02]  /*ba40*/  MUFU.EX2 R151, R151 ;  /* 0x0000009700977308 */ /* 0x000ee40000000800 */
[----:B------:R-:W-:Y:S01]  /*ba50*/  LOP3.LUT R41, R119, UR24, R104, 0x96, !PT ;  /* 0x0000001877297c12 */ /* 0x000fe2000f8e9668 */
[----:B------:R-:W-:Y:S01]  /*ba60*/  FFMA.FTZ R228, R44, c[0x0][0x23c], -R168 ;  /* 0x00008f002ce47a23 */ /* 0x000fe200000108a8 */
[----:B------:R-:W-:Y:S01]  /*ba70*/  SHF.R.U32.HI R44, RZ, 0x18, R118 ;  /* 0x00000018ff2c7819 */ /* 0x000fe20000011676 */
[----:B------:R-:W-:Y:S01]  /*ba80*/  FFMA.FTZ R229, R45, c[0x0][0x23c], -R168 ;  /* 0x00008f002de57a23 */ /* 0x000fe200000108a8 */
[----:B------:R-:W-:Y:S01]  /*ba90*/  LOP3.LUT R104, R117, 0xff, RZ, 0xc0, !PT ;  /* 0x000000ff75687812 */ /* 0x000fe200078ec0ff */
[----:B------:R-:W-:Y:S03]  /*baa0*/  FFMA.FTZ R227, R43, c[0x0][0x23c], -R167 ;  /* 0x00008f002be37a23 */ /* 0x000fe600000108a7 */
[----:B------:R-:W-:Y:S01]  /*bab0*/  SHF.R.U32.HI R113, RZ, 0x10, R120 ;  /* 0x00000010ff717819 */ /* 0x000fe20000011678 */
[----:B------:R-:W-:Y:S01]  /*bac0*/  MUFU.EX2 R228, R228 ;  /* 0x000000e400e47308 */ /* 0x000fe20000000800 */
[----:B------:R-:W-:Y:S01]  /*bad0*/  LOP3.LUT R109, R118, 0xff, RZ, 0xc0, !PT ;  /* 0x000000ff766d7812 */ /* 0x000fe200078ec0ff */
[----:B------:R-:W-:Y:S01]  /*bae0*/  FFMA.FTZ R173, R55, c[0x0][0x23c], -R173 ;  /* 0x00008f0037ad7a23 */ /* 0x000fe200000108ad */
[----:B------:R-:W-:Y:S01]  /*baf0*/  LOP3.LUT R45, R40, 0xffff, RZ, 0xc0, !PT ;  /* 0x0000ffff282d7812 */ /* 0x000fe200078ec0ff */
[----:B------:R-:W-:Y:S01]  /*bb00*/  FFMA.FTZ R167, R63, c[0x0][0x23c], -R167 ;  /* 0x00008f003fa77a23 */ /* 0x000fe200000108a7 */
[----:B------:R-:W-:Y:S01]  /*bb10*/  SHF.R.U32.HI R110, RZ, 0x8, R110 ;  /* 0x00000008ff6e7819 */ /* 0x000fe2000001166e */
[----:B------:R-:W-:Y:S01]  /*bb20*/  FFMA.FTZ R57, R57, c[0x0][0x23c], -R168 ;  /* 0x00008f0039397a23 */ /* 0x000fe200000108a8 */
[----:B------:R-:W-:Y:S01]  /*bb30*/  PRMT R104, R104, 0x5410, R44 ;  /* 0x0000541068687816 */ /* 0x000fe2000000002c */
[----:B------:R-:W-:Y:S01]  /*bb40*/  FFMA.FTZ R60, R60, c[0x0][0x23c], -R168 ;  /* 0x00008f003c3c7a23 */ /* 0x000fe200000108a8 */
[-C--:B--2---:R-:W-:Y:S01]  /*bb50*/  HMMA.16816.F32 R28, R100, R36.reuse, R28 ;  /* 0x00000024641c723c */ /* 0x084fe2000000181c */
[----:B------:R-:W-:Y:S01]  /*bb60*/  SHF.R.U32.HI R44, RZ, 0x10, R40 ;  /* 0x00000010ff2c7819 */ /* 0x000fe20000011628 */
[----:B------:R-:W-:Y:S01]  /*bb70*/  MUFU.EX2 R143, R143 ;  /* 0x0000008f008f7308 */ /* 0x000fe20000000800 */
[----:B------:R-:W-:Y:S01]  /*bb80*/  SHF.R.U32.HI R115, RZ, 0x8, R115 ;  /* 0x00000008ff737819 */ /* 0x000fe20000011673 */
[----:B------:R-:W-:Y:S01]  /*bb90*/  FFMA.FTZ R168, R61, c[0x0][0x23c], -R168 ;  /* 0x00008f003da87a23 */ /* 0x000fe200000108a8 */
[----:B------:R-:W-:Y:S01]  /*bba0*/  LOP3.LUT R113, R113, 0xff, RZ, 0xc0, !PT ;  /* 0x000000ff71717812 */ /* 0x000fe200078ec0ff */
[----:B------:R-:W-:Y:S01]  /*bbb0*/  FFMA.FTZ R153, R132, R210, R153 ;  /* 0x000000d284997223 */ /* 0x000fe20000010099 */
[----:B------:R-:W-:Y:S01]  /*bbc0*/  LOP3.LUT R42, R120, 0xff, RZ, 0xc0, !PT ;  /* 0x000000ff782a7812 */ /* 0x000fe200078ec0ff */
[C---:B------:R-:W-:Y:S01]  /*bbd0*/  HMMA.16816.F32 R88, R96.reuse, R36, R88 ;  /* 0x000000246058723c */ /* 0x040fe20000001858 */
[----:B------:R-:W-:Y:S03]  /*bbe0*/  SHF.R.U32.HI R43, RZ, 0x18, R120 ;  /* 0x00000018ff2b7819 */ /* 0x000fe60000011678 */
[----:B------:R-:W-:Y:S01]  /*bbf0*/  PRMT R109, R109, 0x5410, R110 ;  /* 0x000054106d6d7816 */ /* 0x000fe2000000006e */
[----:B------:R-:W2:Y:S01]  /*bc00*/  MUFU.EX2 R149, R149 ;  /* 0x0000009500957308 */ /* 0x000ea20000000800 */
[----:B------:R-:W-:Y:S01]  /*bc10*/  LOP3.LUT R117, R40, 0xff, RZ, 0xc0, !PT ;  /* 0x000000ff28757812 */ /* 0x000fe200078ec0ff */
[----:B------:R-:W-:Y:S01]  /*bc20*/  FFMA.FTZ R155, R3, R209, R155 ;  /* 0x000000d1039b7223 */ /* 0x000fe2000001009b */
[-C--:B------:R-:W-:Y:S01]  /*bc30*/  HMMA.16816.F32 R92, R96, R38.reuse, R92 ;  /* 0x00000026605c723c */ /* 0x080fe2000000185c */
[----:B------:R-:W-:Y:S03]  /*bc40*/  SHF.R.U32.HI R106, RZ, 0x10, R41 ;  /* 0x00000010ff6a7819 */ /* 0x000fe60000011629 */
[----:B------:R-:W-:Y:S01]  /*bc50*/  LOP3.LUT R107, R41, 0xff, RZ, 0xc0, !PT ;  /* 0x000000ff296b7812 */ /* 0x000fe200078ec0ff */
[----:B------:R-:W-:Y:S01]  /*bc60*/  FFMA.FTZ R161, R2, R208, R161 ;  /* 0x000000d002a17223 */ /* 0x000fe200000100a1 */
[----:B------:R-:W-:Y:S01]  /*bc70*/  SHF.R.U32.HI R110, RZ, 0x18, R41 ;  /* 0x00000018ff6e7819 */ /* 0x000fe20000011629 */
[----:B------:R-:W4:Y:S01]  /*bc80*/  MUFU.EX2 R227, R227 ;  /* 0x000000e300e37308 */ /* 0x000f220000000800 */
[----:B------:R-:W-:Y:S01]  /*bc90*/  HMMA.16816.F32 R48, R100, R38, R48 ;  /* 0x000000266430723c */ /* 0x000fe20000001830 */
[----:B------:R-:W-:Y:S03]  /*bca0*/  PRMT R42, R42, 0x5410, R115 ;  /* 0x000054102a2a7816 */ /* 0x000fe60000000073 */
[----:B------:R-:W-:Y:S01]  /*bcb0*/  SHF.R.U32.HI R115, RZ, 0x18, R40 ;  /* 0x00000018ff737819 */ /* 0x000fe20000011628 */
[----:B------:R-:W-:Y:S01]  /*bcc0*/  FFMA.FTZ R163, R0, R207, R163 ;  /* 0x000000cf00a37223 */ /* 0x000fe200000100a3 */
[----:B------:R-:W-:Y:S01]  /*bcd0*/  SHF.R.U32.HI R40, RZ, 0x8, R45 ;  /* 0x00000008ff287819 */ /* 0x000fe2000001162d */
[--C-:B------:R-:W-:Y:S01]  /*bce0*/  HSET2.LE.AND R42, R42, R203.reuse, PT ;  /* 0x000000cb2a2a7233 */ /* 0x100fe20003803000 */
[----:B------:R-:W-:Y:S01]  /*bcf0*/  PRMT R43, R113, 0x5410, R43 ;  /* 0x00005410712b7816 */ /* 0x000fe2000000002b */
[----:B------:R-:W5:Y:S03]  /*bd00*/  MUFU.EX2 R229, R229 ;  /* 0x000000e500e57308 */ /* 0x000f660000000800 */
[----:B------:R-:W-:Y:S01]  /*bd10*/  LOP3.LUT R113, R41, 0xffff, RZ, 0xc0, !PT ;  /* 0x0000ffff29717812 */ /* 0x000fe200078ec0ff */
[--C-:B------:R-:W-:Y:S01]  /*bd20*/  HSET2.LE.AND R43, R43, R203.reuse, PT ;  /* 0x000000cb2b2b7233 */ /* 0x100fe20003803000 */
[----:B------:R-:W-:Y:S01]  /*bd30*/  LOP3.LUT R41, R44, 0xff, RZ, 0xc0, !PT ;  /* 0x000000ff2c297812 */ /* 0x000fe200078ec0ff */
[--C-:B------:R-:W-:Y:S01]  /*bd40*/  HSET2.LE.AND R38, R109, R203.reuse, PT ;  /* 0x000000cb6d267233 */ /* 0x100fe20003803000 */
[----:B------:R-:W5:Y:S01]  /*bd50*/  LDSM.16.MT88.4 R44, [R187+0x7000] ;  /* 0x00700000bb2c783b */ /* 0x000f620000004200 */
[----:B------:R-:W-:Y:S01]  /*bd60*/  SHF.R.U32.HI R113, RZ, 0x8, R113 ;  /* 0x00000008ff717819 */ /* 0x000fe20000011671 */
[--C-:B------:R-:W-:Y:S01]  /*bd70*/  HSET2.LE.AND R39, R104, R203.reuse, PT ;  /* 0x000000cb68277233 */ /* 0x100fe20003803000 */
[----:B------:R-:W-:Y:S01]  /*bd80*/  PRMT R40, R117, 0x5410, R40 ;  /* 0x0000541075287816 */ /* 0x000fe20000000028 */
[----:B------:R-:W-:Y:S01]  /*bd90*/  MUFU.EX2 R232, R232 ;  /* 0x000000e800e87308 */ /* 0x000fe20000000800 */
[----:B------:R-:W-:Y:S01]  /*bda0*/  PRMT R107, R107, 0x5410, R113 ;  /* 0x000054106b6b7816 */ /* 0x000fe20000000071 */
[----:B------:R-:W-:Y:S01]  /*bdb0*/  FADD.FTZ R153, R154, R153 ;  /* 0x000000999a997221 */ /* 0x000fe20000010000 */
[----:B------:R-:W-:Y:S01]  /*bdc0*/  LOP3.LUT R106, R106, 0xff, RZ, 0xc0, !PT ;  /* 0x000000ff6a6a7812 */ /* 0x000fe200078ec0ff */
[--C-:B------:R-:W-:Y:S01]  /*bdd0*/  HSET2.LE.AND R40, R40, R203.reuse, PT ;  /* 0x000000cb28287233 */ /* 0x100fe20003803000 */
[----:B------:R-:W-:Y:S01]  /*bde0*/  F2FP.PACK_AB R36, R140, R148 ;  /* 0x000000948c24723e */ /* 0x000fe200000000ff */
[----:B------:R-:W-:Y:S01]  /*bdf0*/  FADD.FTZ R155, R156, R155 ;  /* 0x0000009b9c9b7221 */ /* 0x000fe20000010000 */
[----:B------:R-:W-:Y:S01]  /*be00*/  PRMT R41, R41, 0x5410, R115 ;  /* 0x0000541029297816 */ /* 0x000fe20000000073 */
[----:B------:R-:W-:Y:S01]  /*be10*/  FADD.FTZ R161, R162, R161 ;  /* 0x000000a1a2a17221 */ /* 0x000fe20000010000 */
[----:B-1----:R-:W-:Y:S01]  /*be20*/  F2FP.PACK_AB R37, R225, R224 ;  /* 0x000000e0e125723e */ /* 0x002fe200000000ff */
[----:B------:R-:W1:Y:S01]  /*be30*/  MUFU.EX2 R233, R233 ;  /* 0x000000e900e97308 */ /* 0x000e620000000800 */
[----:B------:R-:W-:Y:S01]  /*be40*/  PRMT R106, R106, 0x5410, R110 ;  /* 0x000054106a6a7816 */ /* 0x000fe2000000006e */
[--C-:B------:R-:W-:Y:S01]  /*be50*/  HSET2.LE.AND R41, R41, R203.reuse, PT ;  /* 0x000000cb29297233 */ /* 0x100fe20003803000 */
[----:B------:R-:W-:Y:S01]  /*be60*/  LOP3.LUT R43, R43, R36, RZ, 0xc0, !PT ;  /* 0x000000242b2b7212 */ /* 0x000fe200078ec0ff */
[--C-:B------:R-:W-:Y:S01]  /*be70*/  HSET2.LE.AND R36, R107, R203.reuse, PT ;  /* 0x000000cb6b247233 */ /* 0x100fe20003803000 */
[----:B------:R-:W-:Y:S01]  /*be80*/  LOP3.LUT R42, R42, R37, RZ, 0xc0, !PT ;  /* 0x000000252a2a7212 */ /* 0x000fe200078ec0ff */
[----:B------:R-:W-:Y:S01]  /*be90*/  FADD.FTZ R163, R164, R163 ;  /* 0x000000a3a4a37221 */ /* 0x000fe20000010000 */
[----:B---3--:R-:W-:Y:S01]  /*bea0*/  F2FP.PACK_AB R37, R151, R150 ;  /* 0x000000969725723e */ /* 0x008fe200000000ff */
[----:B------:R-:W-:Y:S01]  /*beb0*/  FADD.FTZ R153, R137, R153 ;  /* 0x0000009989997221 */ /* 0x000fe20000010000 */
[----:B--2---:R-:W-:Y:S01]  /*bec0*/  F2FP.PACK_AB R96, R149, R143 ;  /* 0x0000008f9560723e */ /* 0x004fe200000000ff */
[----:B------:R-:W-:Y:S01]  /*bed0*/  MUFU.EX2 R234, R234 ;  /* 0x000000ea00ea7308 */ /* 0x000fe20000000800 */
[----:B------:R-:W-:Y:S01]  /*bee0*/  LOP3.LUT R40, R40, R64, RZ, 0xc0, !PT ;  /* 0x0000004028287212 */ /* 0x000fe200078ec0ff */
[----:B------:R-:W-:Y:S01]  /*bef0*/  FADD.FTZ R155, R139, R155 ;  /* 0x0000009b8b9b7221 */ /* 0x000fe20000010000 */
[----:B------:R-:W2:Y:S01]  /*bf00*/  LDSM.16.MT88.4 R64, [R186+0x7000] ;  /* 0x00700000ba40783b */ /* 0x000ea20000004200 */
[----:B------:R-:W-:Y:S01]  /*bf10*/  LOP3.LUT R36, R36, R37, RZ, 0xc0, !PT ;  /* 0x0000002524247212 */ /* 0x000fe200078ec0ff */
[--C-:B------:R-:W-:Y:S01]  /*bf20*/  HSET2.LE.AND R37, R106, R203.reuse, PT ;  /* 0x000000cb6a257233 */ /* 0x100fe20003803000 */
[----:B------:R-:W-:Y:S01]  /*bf30*/  LOP3.LUT R41, R41, R96, RZ, 0xc0, !PT ;  /* 0x0000006029297212 */ /* 0x000fe200078ec0ff */
[----:B------:R-:W-:Y:S01]  /*bf40*/  FADD.FTZ R161, R157, R161 ;  /* 0x000000a19da17221 */ /* 0x000fe20000010000 */
[----:B----4-:R-:W-:Y:S01]  /*bf50*/  F2FP.PACK_AB R96, R227, R226 ;  /* 0x000000e2e360723e */ /* 0x010fe200000000ff */
[----:B------:R-:W-:Y:S01]  /*bf60*/  FADD.FTZ R163, R159, R163 ;  /* 0x000000a39fa37221 */ /* 0x000fe20000010000 */
[----:B-----5:R-:W-:Y:S01]  /*bf70*/  F2FP.PACK_AB R97, R229, R228 ;  /* 0x000000e4e561723e */ /* 0x020fe200000000ff */
[----:B------:R-:W-:Y:S01]  /*bf80*/  MUFU.EX2 R235, R235 ;  /* 0x000000eb00eb7308 */ /* 0x000fe20000000800 */
[----:B------:R-:W-:Y:S01]  /*bf90*/  LOP3.LUT R37, R37, R96, RZ, 0xc0, !PT ;  /* 0x0000006025257212 */ /* 0x000fe200078ec0ff */
[----:B------:R-:W-:Y:S01]  /*bfa0*/  FADD.FTZ R153, R138, R153 ;  /* 0x000000998a997221 */ /* 0x000fe20000010000 */
[----:B------:R-:W-:Y:S01]  /*bfb0*/  F2FP.PACK_AB R96, R230, R231 ;  /* 0x000000e7e660723e */ /* 0x000fe200000000ff */
[----:B------:R-:W-:Y:S01]  /*bfc0*/  FADD.FTZ R155, R152, R155 ;  /* 0x0000009b989b7221 */ /* 0x000fe20000010000 */
[-C--:B------:R-:W-:Y:S01]  /*bfd0*/  HMMA.16816.F32 R4, R40, R44.reuse, R4 ;  /* 0x0000002c2804723c */ /* 0x080fe20000001804 */
[----:B------:R-:W-:Y:S01]  /*bfe0*/  LOP3.LUT R38, R38, R97, RZ, 0xc0, !PT ;  /* 0x0000006126267212 */ /* 0x000fe200078ec0ff */
[----:B------:R-:W-:Y:S01]  /*bff0*/  FADD.FTZ R161, R158, R161 ;  /* 0x000000a19ea17221 */ /* 0x000fe20000010000 */
[----:B------:R-:W-:Y:S01]  /*c000*/  LOP3.LUT R39, R39, R96, RZ, 0xc0, !PT ;  /* 0x0000006027277212 */ /* 0x000fe200078ec0ff */
[----:B------:R-:W-:Y:S01]  /*c010*/  FADD.FTZ R163, R160, R163 ;  /* 0x000000a3a0a37221 */ /* 0x000fe20000010000 */
[----:B------:R-:W3:Y:S01]  /*c020*/  LDSM.16.MT88.4 R96, [R185+0x7000] ;  /* 0x00700000b960783b */ /* 0x000ee20000004200 */
[----:B------:R-:W-:Y:S01]  /*c030*/  LOP3.LUT R110, R111, UR7, R116, 0x96, !PT ;  /* 0x000000076f6e7c12 */ /* 0x000fe2000f8e9674 */
[----:B------:R-:W-:Y:S01]  /*c040*/  MUFU.EX2 R236, R236 ;  /* 0x000000ec00ec7308 */ /* 0x000fe20000000800 */
[----:B------:R-:W-:Y:S01]  /*c050*/  LOP3.LUT R100, R105, UR7, R112, 0x96, !PT ;  /* 0x0000000769647c12 */ /* 0x000fe2000f8e9670 */
[----:B------:R-:W-:Y:S01]  /*c060*/  FADD.FTZ R153, R146, R153 ;  /* 0x0000009992997221 */ /* 0x000fe20000010000 */
[C---:B------:R-:W-:Y:S02]  /*c070*/  HMMA.16816.F32 R8, R36.reuse, R44, R8 ;  /* 0x0000002c2408723c */ /* 0x040fe40000001808 */
[----:B------:R-:W-:Y:S01]  /*c080*/  IMAD.WIDE.U32 R110, R110, -0x2daee0ad, RZ ;  /* 0xd2511f536e6e7825 */ /* 0x000fe200078e00ff */
[----:B------:R-:W-:Y:S03]  /*c090*/  LDSM.16.MT88.4 R116, [R187+0x7800] ;  /* 0x00780000bb74783b */ /* 0x000fe60000004200 */
[----:B------:R-:W-:Y:S01]  /*c0a0*/  IMAD.WIDE.U32 R100, R100, -0x2daee0ad, RZ ;  /* 0xd2511f5364647825 */ /* 0x000fe200078e00ff */
[C---:B------:R-:W-:Y:S01]  /*c0b0*/  LOP3.LUT R54, R110.reuse, 0xffff, RZ, 0xc0, !PT ;  /* 0x0000ffff6e367812 */ /* 0x040fe200078ec0ff */
[-C--:B------:R-:W-:Y:S01]  /*c0c0*/  HMMA.16816.F32 R12, R36, R46.reuse, R12 ;  /* 0x0000002e240c723c */ /* 0x080fe2000000180c */
[----:B------:R-:W-:Y:S01]  /*c0d0*/  LOP3.LUT R114, R111, UR23, R114, 0x96, !PT ;  /* 0x000000176f727c12 */ /* 0x000fe2000f8e9672 */
[----:B------:R-:W4:Y:S02]  /*c0e0*/  MUFU.EX2 R175, R175 ;  /* 0x000000af00af7308 */ /* 0x000f240000000800 */
[----:B------:R-:W-:Y:S01]  /*c0f0*/  LOP3.LUT R52, R101, UR23, R108, 0x96, !PT ;  /* 0x0000001765347c12 */ /* 0x000fe2000f8e966c */
[----:B------:R-:W-:Y:S01]  /*c100*/  FADD.FTZ R155, R169, R155 ;  /* 0x0000009ba99b7221 */ /* 0x000fe20000010000 */
[----:B------:R-:W-:Y:S01]  /*c110*/  LOP3.LUT R53, R110, 0xff, RZ, 0xc0, !PT ;  /* 0x000000ff6e357812 */ /* 0x000fe200078ec0ff */
[----:B------:R-:W-:Y:S01]  /*c120*/  FADD.FTZ R161, R171, R161 ;  /* 0x000000a1aba17221 */ /* 0x000fe20000010000 */
[C---:B------:R-:W-:Y:S01]  /*c130*/  HMMA.16816.F32 R16, R40.reuse, R46, R16 ;  /* 0x0000002e2810723c */ /* 0x040fe20000001810 */
[----:B------:R-:W5:Y:S03]  /*c140*/  LDSM.16.MT88.4 R44, [R184+0x7000] ;  /* 0x00700000b82c783b */ /* 0x000f660000004200 */
[----:B------:R-:W-:Y:S01]  /*c150*/  LOP3.LUT R63, R52, 0xff, RZ, 0xc0, !PT ;  /* 0x000000ff343f7812 */ /* 0x000fe200078ec0ff */
[----:B------:R-:W-:Y:S01]  /*c160*/  MUFU.EX2 R237, R237 ;  /* 0x000000ed00ed7308 */ /* 0x000fe20000000800 */
[----:B------:R-:W-:Y:S01]  /*c170*/  LOP3.LUT R55, R100, 0xffff, RZ, 0xc0, !PT ;  /* 0x0000ffff64377812 */ /* 0x000fe200078ec0ff */
[----:B------:R-:W-:Y:S01]  /*c180*/  FADD.FTZ R163, R174, R163 ;  /* 0x000000a3aea37221 */ /* 0x000fe20000010000 */
[-C--:B--2---:R-:W-:Y:S01]  /*c190*/  HMMA.16816.F32 R32, R40, R64.reuse, R32 ;  /* 0x000000402820723c */ /* 0x084fe20000001820 */
[----:B------:R-:W-:Y:S03]  /*c1a0*/  FADD.FTZ R153, R147, R153 ;  /* 0x0000009993997221 */ /* 0x000fe60000010000 */
[----:B------:R-:W-:Y:S01]  /*c1b0*/  SHF.R.U32.HI R55, RZ, 0x8, R55 ;  /* 0x00000008ff377819 */ /* 0x000fe20000011637 */
[----:B------:R-:W-:Y:S02]  /*c1c0*/  FADD.FTZ R155, R170, R155 ;  /* 0x0000009baa9b7221 */ /* 0x000fe40000010000 */
[----:B------:R-:W2:Y:S01]  /*c1d0*/  MUFU.EX2 R173, R173 ;  /* 0x000000ad00ad7308 */ /* 0x000ea20000000800 */
[C---:B------:R-:W-:Y:S01]  /*c1e0*/  HMMA.16816.F32 R68, R36.reuse, R64, R68 ;  /* 0x000000402444723c */ /* 0x040fe20000001844 */
[----:B------:R-:W-:Y:S03]  /*c1f0*/  FADD.FTZ R161, R172, R161 ;  /* 0x000000a1aca17221 */ /* 0x000fe60000010000 */
[----:B------:R-:W-:Y:S02]  /*c200*/  FADD.FTZ R163, R176, R163 ;  /* 0x000000a3b0a37221 */ /* 0x000fe40000010000 */
[----:B------:R-:W-:Y:S01]  /*c210*/  FADD.FTZ R153, R165, R153 ;  /* 0x00000099a5997221 */ /* 0x000fe20000010000 */
[--C-:B------:R-:W-:Y:S01]  /*c220*/  SHF.R.U32.HI R64, RZ, 0x10, R110.reuse ;  /* 0x00000010ff407819 */ /* 0x100fe2000001166e */
[-C--:B------:R-:W-:Y:S01]  /*c230*/  HMMA.16816.F32 R72, R36, R66.reuse, R72 ;  /* 0x000000422448723c */ /* 0x080fe20000001848 */
[----:B------:R-:W-:Y:S01]  /*c240*/  SHF.R.U32.HI R65, RZ, 0x18, R110 ;  /* 0x00000018ff417819 */ /* 0x000fe2000001166e */
[----:B------:R-:W-:Y:S01]  /*c250*/  MUFU.EX2 R56, R56 ;  /* 0x0000003800387308 */ /* 0x000fe20000000800 */
[----:B------:R-:W1:Y:S01]  /*c260*/  LDSM.16.MT88.4 R108, [R186+0x7800] ;  /* 0x00780000ba6c783b */ /* 0x000e620000004200 */
[----:B------:R-:W-:Y:S02]  /*c270*/  FADD.FTZ R155, R144, R155 ;  /* 0x0000009b909b7221 */ /* 0x000fe40000010000 */
[----:B------:R-:W-:Y:S02]  /*c280*/  FADD.FTZ R161, R177, R161 ;  /* 0x000000a1b1a17221 */ /* 0x000fe40000010000 */
[C---:B------:R-:W-:Y:S01]  /*c290*/  HMMA.16816.F32 R20, R40.reuse, R66, R20 ;  /* 0x000000422814723c */ /* 0x040fe20000001814 */
[----:B------:R-:W-:Y:S03]  /*c2a0*/  FADD.FTZ R163, R179, R163 ;  /* 0x000000a3b3a37221 */ /* 0x000fe60000010000 */
[----:B------:R-:W1:Y:S01]  /*c2b0*/  MUFU.EX2 R57, R57 ;  /* 0x0000003900397308 */ /* 0x000e620000000800 */
[----:B------:R-:W-:Y:S02]  /*c2c0*/  FADD.FTZ R153, R166, R153 ;  /* 0x00000099a6997221 */ /* 0x000fe40000010000 */
[----:B------:R-:W-:Y:S01]  /*c2d0*/  LOP3.LUT R67, R64, 0xff, RZ, 0xc0, !PT ;  /* 0x000000ff40437812 */ /* 0x000fe200078ec0ff */
[-C--:B---3--:R-:W-:Y:S01]  /*c2e0*/  HMMA.16816.F32 R76, R40, R96.reuse, R76 ;  /* 0x00000060284c723c */ /* 0x088fe2000000184c */
[----:B------:R-:W-:Y:S03]  /*c2f0*/  LOP3.LUT R64, R100, 0xff, RZ, 0xc0, !PT ;  /* 0x000000ff64407812 */ /* 0x000fe600078ec0ff */
[----:B------:R-:W-:Y:S01]  /*c300*/  PRMT R65, R67, 0x5410, R65 ;  /* 0x0000541043417816 */ /* 0x000fe20000000041 */
[----:B------:R-:W-:Y:S01]  /*c310*/  FADD.FTZ R155, R145, R155 ;  /* 0x0000009b919b7221 */ /* 0x000fe20000010000 */
[----:B------:R-:W-:Y:S01]  /*c320*/  PRMT R64, R64, 0x5410, R55 ;  /* 0x0000541040407816 */ /* 0x000fe20000000037 */
[----:B------:R-:W-:Y:S01]  /*c330*/  MUFU.EX2 R58, R58 ;  /* 0x0000003a003a7308 */ /* 0x000fe20000000800 */
[C---:B------:R-:W-:Y:S01]  /*c340*/  HMMA.16816.F32 R80, R36.reuse, R96, R80 ;  /* 0x000000602450723c */ /* 0x040fe20000001850 */
[----:B------:R-:W-:Y:S03]  /*c350*/  SHF.R.U32.HI R66, RZ, 0x10, R100 ;  /* 0x00000010ff427819 */ /* 0x000fe60000011664 */
[----:B------:R-:W-:Y:S01]  /*c360*/  FADD.FTZ R161, R178, R161 ;  /* 0x000000a1b2a17221 */ /* 0x000fe20000010000 */
[----:B------:R-:W-:Y:S01]  /*c370*/  LOP3.LUT R61, R66, 0xff, RZ, 0xc0, !PT ;  /* 0x000000ff423d7812 */ /* 0x000fe200078ec0ff */
[----:B------:R-:W-:Y:S01]  /*c380*/  FADD.FTZ R163, R211, R163 ;  /* 0x000000a3d3a37221 */ /* 0x000fe20000010000 */
[----:B------:R-:W-:Y:S01]  /*c390*/  SHF.R.U32.HI R96, RZ, 0x8, R54 ;  /* 0x00000008ff607819 */ /* 0x000fe20000011636 */
[-C--:B------:R-:W-:Y:S01]  /*c3a0*/  HMMA.16816.F32 R24, R36, R98.reuse, R24 ;  /* 0x000000622418723c */ /* 0x080fe20000001818 */
[----:B------:R-:W-:Y:S01]  /*c3b0*/  SHF.R.U32.HI R54, RZ, 0x18, R100 ;  /* 0x00000018ff367819 */ /* 0x000fe20000011664 */
[----:B------:R-:W3:Y:S02]  /*c3c0*/  MUFU.EX2 R59, R59 ;  /* 0x0000003b003b7308 */ /* 0x000ee40000000800 */
[----:B------:R-:W-:Y:S01]  /*c3d0*/  PRMT R53, R53, 0x5410, R96 ;  /* 0x0000541035357816 */ /* 0x000fe20000000060 */
[----:B------:R-:W-:Y:S01]  /*c3e0*/  FADD.FTZ R153, R141, R153 ;  /* 0x000000998d997221 */ /* 0x000fe20000010000 */
[----:B------:R-:W-:Y:S01]  /*c3f0*/  PRMT R61, R61, 0x5410, R54 ;  /* 0x000054103d3d7816 */ /* 0x000fe20000000036 */
[----:B------:R-:W-:Y:S01]  /*c400*/  FADD.FTZ R155, R143, R155 ;  /* 0x0000009b8f9b7221 */ /* 0x000fe20000010000 */
[C---:B------:R-:W-:Y:S01]  /*c410*/  HMMA.16816.F32 R84, R40.reuse, R98, R84 ;  /* 0x000000622854723c */ /* 0x040fe20000001854 */
[----:B------:R-:W-:Y:S03]  /*c420*/  LOP3.LUT R54, R52, 0xffff, RZ, 0xc0, !PT ;  /* 0x0000ffff34367812 */ /* 0x000fe600078ec0ff */
[----:B------:R-:W-:Y:S01]  /*c430*/  LOP3.LUT R96, R114, 0xff, RZ, 0xc0, !PT ;  /* 0x000000ff72607812 */ /* 0x000fe200078ec0ff */
[----:B------:R-:W-:Y:S01]  /*c440*/  MUFU.EX2 R60, R60 ;  /* 0x0000003c003c7308 */ /* 0x000fe20000000800 */
[----:B------:R-:W-:Y:S01]  /*c450*/  SHF.R.U32.HI R54, RZ, 0x8, R54 ;  /* 0x00000008ff367819 */ /* 0x000fe20000011636 */
[--C-:B------:R-:W-:Y:S01]  /*c460*/  HSET2.LE.AND R98, R53, R203.reuse, PT ;  /* 0x000000cb35627233 */ /* 0x100fe20003803000 */
[-C--:B-----5:R-:W-:Y:S01]  /*c470*/  HMMA.16816.F32 R28, R40, R44.reuse, R28 ;  /* 0x0000002c281c723c */ /* 0x0a0fe2000000181c */
[--C-:B------:R-:W-:Y:S03]  /*c480*/  HSET2.LE.AND R99, R65, R203.reuse, PT ;  /* 0x000000cb41637233 */ /* 0x100fe60003803000 */
[----:B------:R-:W-:Y:S01]  /*c490*/  PRMT R63, R63, 0x5410, R54 ;  /* 0x000054103f3f7816 */ /* 0x000fe20000000036 */
[----:B------:R-:W-:Y:S01]  /*c4a0*/  FADD.FTZ R161, R150, R161 ;  /* 0x000000a196a17221 */ /* 0x000fe20000010000 */
[----:B------:R-:W-:Y:S01]  /*c4b0*/  LOP3.LUT R66, R114, 0xffff, RZ, 0xc0, !PT ;  /* 0x0000ffff72427812 */ /* 0x000fe200078ec0ff */
[----:B------:R-:W5:Y:S01]  /*c4c0*/  MUFU.EX2 R168, R168 ;  /* 0x000000a800a87308 */ /* 0x000f620000000800 */
[C---:B------:R-:W-:Y:S01]  /*c4d0*/  HMMA.16816.F32 R88, R36.reuse, R44, R88 ;  /* 0x0000002c2458723c */ /* 0x040fe20000001858 */
[--C-:B------:R-:W-:Y:S03]  /*c4e0*/  SHF.R.U32.HI R97, RZ, 0x10, R114.reuse ;  /* 0x00000010ff617819 */ /* 0x100fe60000011672 */
[----:B------:R-:W-:Y:S01]  /*c4f0*/  SHF.R.U32.HI R114, RZ, 0x18, R114 ;  /* 0x00000018ff727819 */ /* 0x000fe20000011672 */
[----:B------:R-:W-:Y:S01]  /*c500*/  FADD.FTZ R163, R226, R163 ;  /* 0x000000a3e2a37221 */ /* 0x000fe20000010000 */
[----:B------:R-:W-:Y:S01]  /*c510*/  SHF.R.U32.HI R66, RZ, 0x8, R66 ;  /* 0x00000008ff427819 */ /* 0x000fe20000011642 */
[----:B------:R-:W-:Y:S01]  /*c520*/  FADD.FTZ R153, R142, R153 ;  /* 0x000000998e997221 */ /* 0x000fe20000010000 */
[-C--:B------:R-:W-:Y:S01]  /*c530*/  HMMA.16816.F32 R92, R36, R46.reuse, R92 ;  /* 0x0000002e245c723c */ /* 0x080fe2000000185c */
[----:B------:R3:W-:Y:S03]  /*c540*/  MUFU.EX2 R45, R62 ;  /* 0x0000003e002d7308 */ /* 0x0007e60000000800 */
[----:B------:R-:W-:Y:S01]  /*c550*/  LOP3.LUT R97, R97, 0xff, RZ, 0xc0, !PT ;  /* 0x000000ff61617812 */ /* 0x000fe200078ec0ff */
[----:B------:R-:W-:Y:S01]  /*c560*/  FADD.FTZ R155, R149, R155 ;  /* 0x0000009b959b7221 */ /* 0x000fe20000010000 */
[----:B------:R-:W-:Y:S01]  /*c570*/  PRMT R96, R96, 0x5410, R66 ;  /* 0x0000541060607816 */ /* 0x000fe20000000042 */
[--C-:B------:R-:W-:Y:S01]  /*c580*/  HSET2.LE.AND R36, R63, R203.reuse, PT ;  /* 0x000000cb3f247233 */ /* 0x100fe20003803000 */
[----:B------:R-:W-:Y:S01]  /*c590*/  HMMA.16816.F32 R48, R40, R46, R48 ;  /* 0x0000002e2830723c */ /* 0x000fe20000001830 */
[----:B------:R-:W-:Y:S02]  /*c5a0*/  PRMT R97, R97, 0x5410, R114 ;  /* 0x0000541061617816 */ /* 0x000fe40000000072 */
[----:B------:R-:W5:Y:S01]  /*c5b0*/  MUFU.EX2 R167, R167 ;  /* 0x000000a700a77308 */ /* 0x000f620000000800 */
[----:B-1----:R-:W-:Y:S01]  /*c5c0*/  F2FP.PACK_AB R44, R233, R232 ;  /* 0x000000e8e92c723e */ /* 0x002fe200000000ff */
[--C-:B------:R-:W-:Y:S01]  /*c5d0*/  HSET2.LE.AND R96, R96, R203.reuse, PT ;  /* 0x000000cb60607233 */ /* 0x100fe20003803000 */
[----:B----4-:R-:W-:Y:S01]  /*c5e0*/  F2FP.PACK_AB R39, R175, R236 ;  /* 0x000000ecaf27723e */ /* 0x010fe200000000ff */
[--C-:B------:R-:W-:Y:S01]  /*c5f0*/  HSET2.LE.AND R97, R97, R203.reuse, PT ;  /* 0x000000cb61617233 */ /* 0x100fe20003803000 */
[----:B------:R-:W-:Y:S01]  /*c600*/  LOP3.LUT R98, R98, R44, RZ, 0xc0, !PT ;  /* 0x0000002c62627212 */ /* 0x000fe200078ec0ff */
[----:B------:R-:W-:Y:S03]  /*c610*/  FADD.FTZ R161, R151, R161 ;  /* 0x000000a197a17221 */ /* 0x000fe60000010000 */
[----:B------:R-:W-:Y:S01]  /*c620*/  F2FP.PACK_AB R44, R235, R234 ;  /* 0x000000eaeb2c723e */ /* 0x000fe200000000ff */
[----:B------:R-:W-:Y:S01]  /*c630*/  FADD.FTZ R163, R227, R163 ;  /* 0x000000a3e3a37221 */ /* 0x000fe20000010000 */
[----:B--2---:R-:W-:Y:S01]  /*c640*/  F2FP.PACK_AB R38, R173, R237 ;  /* 0x000000edad26723e */ /* 0x004fe200000000ff */
[----:B------:R-:W-:Y:S01]  /*c650*/  FADD.FTZ R153, R224, R153 ;  /* 0x00000099e0997221 */ /* 0x000fe20000010000 */
[----:B------:R-:W-:Y:S01]  /*c660*/  F2FP.PACK_AB R37, R57, R56 ;  /* 0x000000383925723e */ /* 0x000fe200000000ff */
[----:B------:R-:W-:Y:S01]  /*c670*/  FADD.FTZ R155, R148, R155 ;  /* 0x0000009b949b7221 */ /* 0x000fe20000010000 */
[--C-:B---3--:R-:W-:Y:S01]  /*c680*/  SHF.R.U32.HI R62, RZ, 0x10, R52.reuse ;  /* 0x00000010ff3e7819 */ /* 0x108fe20000011634 */
[----:B------:R-:W-:Y:S01]  /*c690*/  FADD.FTZ R161, R228, R161 ;  /* 0x000000a1e4a17221 */ /* 0x000fe20000010000 */
[----:B------:R-:W-:Y:S01]  /*c6a0*/  SHF.R.U32.HI R52, RZ, 0x18, R52 ;  /* 0x00000018ff347819 */ /* 0x000fe20000011634 */
[----:B------:R-:W-:Y:S01]  /*c6b0*/  FADD.FTZ R163, R231, R163 ;  /* 0x000000a3e7a37221 */ /* 0x000fe20000010000 */
[----:B------:R-:W-:Y:S01]  /*c6c0*/  LOP3.LUT R62, R62, 0xff, RZ, 0xc0, !PT ;  /* 0x000000ff3e3e7812 */ /* 0x000fe200078ec0ff */
[----:B------:R-:W-:Y:S01]  /*c6d0*/  FADD.FTZ R153, R225, R153 ;  /* 0x00000099e1997221 */ /* 0x000fe20000010000 */
[----:B------:R-:W-:Y:S01]  /*c6e0*/  LOP3.LUT R99, R99, R44, RZ, 0xc0, !PT ;  /* 0x0000002c63637212 */ /* 0x000fe200078ec0ff */
[----:B------:R-:W-:Y:S01]  /*c6f0*/  FADD.FTZ R155, R140, R155 ;  /* 0x0000009b8c9b7221 */ /* 0x000fe20000010000 */
[----:B------:R-:W-:Y:S01]  /*c700*/  PRMT R62, R62, 0x5410, R52 ;  /* 0x000054103e3e7816 */ /* 0x000fe20000000034 */
[----:B------:R-:W-:Y:S01]  /*c710*/  FADD.FTZ R161, R229, R161 ;  /* 0x000000a1e5a17221 */ /* 0x000fe20000010000 */
[----:B------:R-:W-:Y:S01]  /*c720*/  LOP3.LUT R96, R96, R39, RZ, 0xc0, !PT ;  /* 0x0000002760607212 */ /* 0x000fe200078ec0ff */
[--C-:B------:R-:W-:Y:S01]  /*c730*/  HSET2.LE.AND R39, R61, R203.reuse, PT ;  /* 0x000000cb3d277233 */ /* 0x100fe20003803000 */
[----:B------:R-:W-:Y:S01]  /*c740*/  LOP3.LUT R97, R97, R38, RZ, 0xc0, !PT ;  /* 0x0000002661617212 */ /* 0x000fe200078ec0ff */
[--C-:B------:R-:W-:Y:S01]  /*c750*/  HSET2.LE.AND R38, R64, R203.reuse, PT ;  /* 0x000000cb40267233 */ /* 0x100fe20003803000 */
[----:B------:R-:W-:Y:S01]  /*c760*/  LOP3.LUT R36, R36, R37, RZ, 0xc0, !PT ;  /* 0x0000002524247212 */ /* 0x000fe200078ec0ff */
[----:B------:R-:W-:Y:S01]  /*c770*/  HSET2.LE.AND R37, R62, R203, PT ;  /* 0x000000cb3e257233 */ /* 0x000fe20003803000 */
[----:B------:R-:W-:Y:S01]  /*c780*/  F2FP.PACK_AB R42, R59, R58 ;  /* 0x0000003a3b2a723e */ /* 0x000fe200000000ff */
[----:B------:R-:W1:Y:S01]  /*c790*/  LDSM.16.MT88.4 R52, [R185+0x7800] ;  /* 0x00780000b934783b */ /* 0x000e620000004200 */
[----:B-----5:R-:W-:Y:S01]  /*c7a0*/  F2FP.PACK_AB R41, R168, R60 ;  /* 0x0000003ca829723e */ /* 0x020fe200000000ff */
[-C--:B------:R-:W-:Y:S01]  /*c7b0*/  HMMA.16816.F32 R128, R96, R116.reuse, R4 ;  /* 0x000000746080723c */ /* 0x080fe20000001804 */
[----:B------:R-:W-:Y:S01]  /*c7c0*/  F2FP.PACK_AB R40, R167, R45 ;  /* 0x0000002da728723e */ /* 0x000fe200000000ff */
[----:B------:R-:W-:Y:S01]  /*c7d0*/  FADD.FTZ R163, R230, R163 ;  /* 0x000000a3e6a37221 */ /* 0x000fe20000010000 */
[----:B------:R-:W-:Y:S01]  /*c7e0*/  LOP3.LUT R37, R37, R42, RZ, 0xc0, !PT ;  /* 0x0000002a25257212 */ /* 0x000fe200078ec0ff */
[----:B------:R-:W-:Y:S01]  /*c7f0*/  FADD.FTZ R153, R236, R153 ;  /* 0x00000099ec997221 */ /* 0x000fe20000010000 */
[----:B------:R-:W-:Y:S01]  /*c800*/  LOP3.LUT R38, R38, R41, RZ, 0xc0, !PT ;  /* 0x0000002926267212 */ /* 0x000fe200078ec0ff */
[----:B------:R-:W2:Y:S01]  /*c810*/  LDSM.16.MT88.4 R4, [R184+0x7800] ;  /* 0x00780000b804783b */ /* 0x000ea20000004200 */
        /* <DEDUP_REMOVED lines=13> */
[----:B------:R-:W-:Y:S03]  /*c8f0*/  FADD.FTZ R161, R60, R161 ;  /* 0x000000a13ca17221 */ /* 0x000fe60000010000 */
[----:B------:R-:W-:Y:S02]  /*c900*/  FADD.FTZ R163, R45, R163 ;  /* 0x000000a32da37221 */ /* 0x000fe40000010000 */
[----:B------:R-:W-:Y:S02]  /*c910*/  FADD.FTZ R210, R233, R153 ;  /* 0x00000099e9d27221 */ /* 0x000fe40000010000 */
[-C--:B------:R-:W-:Y:S01]  /*c920*/  HMMA.16816.F32 R112, R96, R108.reuse, R32 ;  /* 0x0000006c6070723c */ /* 0x080fe20000001820 */
[----:B------:R-:W-:Y:S03]  /*c930*/  FADD.FTZ R209, R235, R155 ;  /* 0x0000009bebd17221 */ /* 0x000fe60000010000 */
[----:B------:R-:W-:Y:S02]  /*c940*/  FADD.FTZ R208, R168, R161 ;  /* 0x000000a1a8d07221 */ /* 0x000fe40000010000 */
[----:B------:R-:W-:Y:S02]  /*c950*/  FADD.FTZ R207, R167, R163 ;  /* 0x000000a3a7cf7221 */ /* 0x000fe40000010000 */
[C---:B------:R-:W-:Y:S01]  /*c960*/  HMMA.16816.F32 R68, R36.reuse, R108, R68 ;  /* 0x0000006c2444723c */ /* 0x040fe20000001844 */
[----:B------:R-:W-:Y:S03]  /*c970*/  IMAD.MOV.U32 R0, RZ, RZ, R133 ;  /* 0x000000ffff007224 */ /* 0x000fe600078e0085 */
[----:B------:R-:W-:Y:S02]  /*c980*/  IMAD.MOV.U32 R3, RZ, RZ, R135 ;  /* 0x000000ffff037224 */ /* 0x000fe400078e0087 */
[----:B------:R-:W-:Y:S02]  /*c990*/  IMAD.MOV.U32 R132, RZ, RZ, R136 ;  /* 0x000000ffff847224 */ /* 0x000fe400078e0088 */
[-C--:B------:R-:W-:Y:S01]  /*c9a0*/  HMMA.16816.F32 R72, R36, R110.reuse, R72 ;  /* 0x0000006e2448723c */ /* 0x080fe20000001848 */
[----:B------:R-:W-:Y:S07]  /*c9b0*/  IMAD.MOV.U32 R2, RZ, RZ, R134 ;  /* 0x000000ffff027224 */ /* 0x000fee00078e0086 */
        /* <DEDUP_REMOVED lines=10> */
.L_x_592:
[----:B------:R-:W1:Y:S01]  /*ca60*/  SHFL.BFLY PT, R3, R210, 0x2, 0x1f ;  /* 0x0c401f00d2037f89 */ /* 0x000e6200000e0000 */
[----:B------:R-:W-:Y:S01]  /*ca70*/  ULDC.U8 UR4, c[0x0][0x329] ;  /* 0x0000ca4000047ab9 */ /* 0x000fe20000000000 */
[----:B------:R-:W-:Y:S01]  /*ca80*/  MOV R10, 0xfffffff0 ;  /* 0xfffffff0000a7802 */ /* 0x000fe20000000f00 */
[----:B------:R-:W-:Y:S01]  /*ca90*/  ULDC.U8 UR5, c[0x0][0x328] ;  /* 0x0000ca0000057ab9 */ /* 0x000fe20000000000 */
[----:B------:R-:W2:Y:S01]  /*caa0*/  SHFL.BFLY PT, R4, R209, 0x2, 0x1f ;  /* 0x0c401f00d1047f89 */ /* 0x000ea200000e0000 */
[----:B------:R-:W-:Y:S01]  /*cab0*/  ISETP.NE.AND P0, PT, RZ, UR4, PT ;  /* 0x00000004ff007c0c */ /* 0x000fe2000bf05270 */
[----:B------:R-:W-:Y:S01]  /*cac0*/  CS2R R48, SRZ ;  /* 0x0000000000307805 */ /* 0x000fe2000001ff00 */
[----:B------:R-:W-:Y:S01]  /*cad0*/  ISETP.NE.AND P3, PT, RZ, UR5, PT ;  /* 0x00000005ff007c0c */ /* 0x000fe2000bf65270 */
[----:B------:R-:W3:Y:S01]  /*cae0*/  SHFL.BFLY PT, R2, R208, 0x2, 0x1f ;  /* 0x0c401f00d0027f89 */ /* 0x000ee200000e0000 */
[----:B------:R-:W-:Y:S01]  /*caf0*/  MOV R14, 0x3f800000 ;  /* 0x3f800000000e7802 */ /* 0x000fe20000000f00 */
[----:B------:R-:W-:Y:S01]  /*cb00*/  BSSY B0, `(.L_x_596) ;  /* 0x000011a000007945 */ /* 0x000fe20003800000 */
[----:B------:R-:W-:Y:S01]  /*cb10*/  MOV R15, 0x3f800000 ;  /* 0x3f800000000f7802 */ /* 0x000fe20000000f00 */
[----:B------:R-:W4:Y:S01]  /*cb20*/  S2R R0, SR_TID.X ;  /* 0x0000000000007919 */ /* 0x000f220000002100 */
[----:B------:R-:W-:-:S02]  /*cb30*/  MOV R12, 0x3f800000 ;  /* 0x3f800000000c7802 */ /* 0x000fc40000000f00 */
[----:B------:R-:W-:Y:S01]  /*cb40*/  MOV R13, 0x3f800000 ;  /* 0x3f800000000d7802 */ /* 0x000fe20000000f00 */
[----:B------:R-:W5:Y:S02]  /*cb50*/  SHFL.BFLY PT, R5, R207, 0x2, 0x1f ;  /* 0x0c401f00cf057f89 */ /* 0x000f6400000e0000 */
[----:B------:R-:W-:-:S05]  /*cb60*/  @P0 MOV R9, c[0x0][0x210] ;  /* 0x0000840000090a02 */ /* 0x000fca0000000f00 */
[----:B------:R-:W-:Y:S02]  /*cb70*/  @P0 IMAD R9, R9, c[0x0][0x214], RZ ;  /* 0x0000850009090a24 */ /* 0x000fe400078e02ff */
[----:B-1----:R-:W-:Y:S02]  /*cb80*/  FADD.FTZ R210, R3, R210 ;  /* 0x000000d203d27221 */ /* 0x002fe40000010000 */
[----:B--2---:R-:W-:-:S03]  /*cb90*/  FADD.FTZ R209, R4, R209 ;  /* 0x000000d104d17221 */ /* 0x004fc60000010000 */
[----:B------:R-:W1:Y:S01]  /*cba0*/  SHFL.BFLY PT, R3, R210, 0x1, 0x1f ;  /* 0x0c201f00d2037f89 */ /* 0x000e6200000e0000 */
[----:B---3--:R-:W-:-:S03]  /*cbb0*/  FADD.FTZ R208, R2, R208 ;  /* 0x000000d002d07221 */ /* 0x008fc60000010000 */
[----:B------:R-:W2:Y:S01]  /*cbc0*/  SHFL.BFLY PT, R8, R209, 0x1, 0x1f ;  /* 0x0c201f00d1087f89 */ /* 0x000ea200000e0000 */
[----:B----4-:R-:W-:-:S03]  /*cbd0*/  SHF.R.S32.HI R2, RZ, 0x1f, R0 ;  /* 0x0000001fff027819 */ /* 0x010fc60000011400 */
[----:B------:R-:W3:Y:S01]  /*cbe0*/  SHFL.BFLY PT, R7, R208, 0x1, 0x1f ;  /* 0x0c201f00d0077f89 */ /* 0x000ee200000e0000 */
[CC--:B------:R-:W-:Y:S01]  /*cbf0*/  LEA.HI R4, R2.reuse, R0.reuse, RZ, 0x2 ;  /* 0x0000000002047211 */ /* 0x0c0fe200078f10ff */
[----:B-----5:R-:W-:Y:S01]  /*cc00*/  FADD.FTZ R207, R5, R207 ;  /* 0x000000cf05cf7221 */ /* 0x020fe20000010000 */
[----:B------:R-:W-:Y:S02]  /*cc10*/  LEA.HI R2, R2, R0, RZ, 0x5 ;  /* 0x0000000002027211 */ /* 0x000fe400078f28ff */
[--C-:B------:R-:W-:Y:S02]  /*cc20*/  SHF.R.S32.HI R11, RZ, 0x2, R4.reuse ;  /* 0x00000002ff0b7819 */ /* 0x100fe40000011404 */
[----:B------:R-:W-:Y:S01]  /*cc30*/  SHF.R.S32.HI R5, RZ, 0x1f, R4 ;  /* 0x0000001fff057819 */ /* 0x000fe20000011404 */
[----:B------:R-:W4:Y:S01]  /*cc40*/  SHFL.BFLY PT, R6, R207, 0x1, 0x1f ;  /* 0x0c201f00cf067f89 */ /* 0x000f2200000e0000 */
[----:B------:R-:W-:Y:S02]  /*cc50*/  LOP3.LUT R4, R4, 0x3ffffffc, RZ, 0xc0, !PT ;  /* 0x3ffffffc04047812 */ /* 0x000fe400078ec0ff */
[----:B------:R-:W-:-:S02]  /*cc60*/  LEA.HI R5, R5, R11, RZ, 0x3 ;  /* 0x0000000b05057211 */ /* 0x000fc400078f18ff */
[----:B------:R-:W-:Y:S02]  /*cc70*/  SHF.R.S32.HI R16, RZ, 0x5, R2 ;  /* 0x00000005ff107819 */ /* 0x000fe40000011402 */
[----:B------:R-:W-:Y:S01]  /*cc80*/  LOP3.LUT R5, R5, 0xfffffff8, RZ, 0xc0, !PT ;  /* 0xfffffff805057812 */ /* 0x000fe200078ec0ff */
[----:B-1----:R-:W-:Y:S01]  /*cc90*/  FADD.FTZ R3, R210, R3 ;  /* 0x00000003d2037221 */ /* 0x002fe20000010000 */
[----:B------:R-:W-:Y:S02]  /*cca0*/  IADD3 R4, -R4, R0, RZ ;  /* 0x0000000004047210 */ /* 0x000fe40007ffe1ff */
[----:B------:R-:W-:Y:S01]  /*ccb0*/  IADD3 R11, R11, -R5, RZ ;  /* 0x800000050b0b7210 */ /* 0x000fe20007ffe0ff */
[----:B--2---:R-:W-:Y:S01]  /*ccc0*/  FADD.FTZ R8, R209, R8 ;  /* 0x00000008d1087221 */ /* 0x004fe20000010000 */
[----:B------:R-:W-:Y:S02]  /*ccd0*/  FSETP.NE.FTZ.AND P6, PT, R3, RZ, PT ;  /* 0x000000ff0300720b */ /* 0x000fe40003fd5000 */
[----:B------:R-:W-:Y:S01]  /*cce0*/  LOP3.LUT R5, R11, 0x1, RZ, 0xc0, !PT ;  /* 0x000000010b057812 */ /* 0x000fe200078ec0ff */
[----:B---3--:R-:W-:Y:S01]  /*ccf0*/  FADD.FTZ R7, R208, R7 ;  /* 0x00000007d0077221 */ /* 0x008fe20000010000 */
[----:B------:R-:W-:-:S02]  /*cd00*/  FSETP.NE.FTZ.AND P5, PT, R8, RZ, PT ;  /* 0x000000ff0800720b */ /* 0x000fc40003fb5000 */
[----:B------:R-:W-:Y:S02]  /*cd10*/  ISETP.NE.U32.AND P1, PT, R5, 0x1, PT ;  /* 0x000000010500780c */ /* 0x000fe40003f25070 */
[----:B------:R-:W-:Y:S02]  /*cd20*/  @!P0 MOV R5, c[0x0][0x214] ;  /* 0x0000850000058a02 */ /* 0x000fe40000000f00 */
[----:B------:R-:W-:Y:S01]  /*cd30*/  FSETP.NE.FTZ.AND P4, PT, R7, RZ, PT ;  /* 0x000000ff0700720b */ /* 0x000fe20003f95000 */
[----:B----4-:R-:W-:Y:S01]  /*cd40*/  FADD.FTZ R6, R207, R6 ;  /* 0x00000006cf067221 */ /* 0x010fe20000010000 */
[----:B------:R-:W-:Y:S01]  /*cd50*/  @!P0 SEL R9, R5, c[0x0][0x234], !P3 ;  /* 0x00008d0005098a07 */ /* 0x000fe20005800000 */
[----:B------:R-:W-:Y:S01]  /*cd60*/  IMAD.MOV.U32 R5, RZ, RZ, 0x20 ;  /* 0x00000020ff057424 */ /* 0x000fe200078e00ff */
[----:B------:R-:W-:Y:S01]  /*cd70*/  SEL R10, R10, 0x10, !P1 ;  /* 0x000000100a0a7807 */ /* 0x000fe20004800000 */
[----:B------:R-:W1:Y:S01]  /*cd80*/  @P6 MUFU.RCP R14, R3 ;  /* 0x00000003000e6308 */ /* 0x000e620000001000 */
[----:B------:R-:W-:-:S02]  /*cd90*/  R2P PR, R11, 0x6 ;  /* 0x000000060b007804 */ /* 0x000fc40000000000 */
[----:B------:R-:W-:Y:S02]  /*cda0*/  SHF.L.U32 R11, R11, 0x6, RZ ;  /* 0x000000060b0b7819 */ /* 0x000fe400000006ff */
[----:B------:R-:W-:Y:S02]  /*cdb0*/  LEA R4, R16, R4, 0x9 ;  /* 0x0000000410047211 */ /* 0x000fe400078e48ff */
[----:B------:R-:W-:Y:S01]  /*cdc0*/  SEL R5, R5, 0xffffffe0, !P1 ;  /* 0xffffffe005057807 */ /* 0x000fe20004800000 */
[----:B------:R-:W2:Y:S01]  /*cdd0*/  @P5 MUFU.RCP R15, R8 ;  /* 0x00000008000f5308 */ /* 0x000ea20000001000 */
[----:B------:R-:W-:Y:S02]  /*cde0*/  FSETP.NE.FTZ.AND P1, PT, R6, RZ, PT ;  /* 0x000000ff0600720b */ /* 0x000fe40003f35000 */
[----:B------:R-:W-:Y:S02]  /*cdf0*/  LOP3.LUT R11, R11, 0x1c0, RZ, 0xc0, !PT ;  /* 0x000001c00b0b7812 */ /* 0x000fe400078ec0ff */
[----:B------:R-:W-:-:S02]  /*ce00*/  ISETP.NE.OR P3, PT, RZ, UR4, !P3 ;  /* 0x00000004ff007c0c */ /* 0x000fc4000df65670 */
[----:B------:R-:W-:Y:S01]  /*ce10*/  LEA.HI R11, R11, R11, RZ, 0x1d ;  /* 0x0000000b0b0b7211 */ /* 0x000fe200078fe8ff */
[----:B------:R-:W3:Y:S01]  /*ce20*/  @P4 MUFU.RCP R12, R7 ;  /* 0x00000007000c4308 */ /* 0x000ee20000001000 */
[----:B-1----:R-:W-:Y:S01]  /*ce30*/  FMUL.FTZ R14, R14, c[0x0][0x2dc] ;  /* 0x0000b7000e0e7a20 */ /* 0x002fe20000410000 */
[----:B------:R-:W-:Y:S02]  /*ce40*/  LOP3.LUT R2, R2, 0xffffffe0, RZ, 0xc0, !PT ;  /* 0xffffffe002027812 */ /* 0x000fe400078ec0ff */
[----:B------:R-:W-:Y:S02]  /*ce50*/  IMAD.U32 R4, R4, 0x2, R11 ;  /* 0x0000000204047824 */ /* 0x000fe400078e000b */
[----:B------:R-:W-:Y:S01]  /*ce60*/  FMUL.FTZ R128, R14, R128 ;  /* 0x000000800e807220 */ /* 0x000fe20000410000 */
[----:B------:R-:W-:Y:S01]  /*ce70*/  IADD3 R2, -R2, R0, RZ ;  /* 0x0000000002027210 */ /* 0x000fe20007ffe1ff */
[----:B------:R-:W1:Y:S01]  /*ce80*/  @P1 MUFU.RCP R13, R6 ;  /* 0x00000006000d1308 */ /* 0x000e620000001000 */
[----:B--2---:R-:W-:Y:S01]  /*ce90*/  FMUL.FTZ R15, R15, c[0x0][0x2dc] ;  /* 0x0000b7000f0f7a20 */ /* 0x004fe20000410000 */
[----:B------:R-:W-:Y:S01]  /*cea0*/  SHF.L.U32 R4, R4, 0x1, RZ ;  /* 0x0000000104047819 */ /* 0x000fe200000006ff */
[----:B------:R-:W-:Y:S01]  /*ceb0*/  FMUL.FTZ R129, R14, R129 ;  /* 0x000000810e817220 */ /* 0x000fe20000410000 */
[----:B------:R-:W-:Y:S01]  /*cec0*/  @P0 MOV R0, c[0x0][0x210] ;  /* 0x0000840000000a02 */ /* 0x000fe20000000f00 */
[C---:B------:R-:W-:Y:S01]  /*ced0*/  FMUL.FTZ R130, R15.reuse, R130 ;  /* 0x000000820f827220 */ /* 0x040fe20000410000 */
[----:B------:R-:W-:Y:S01]  /*cee0*/  IADD3 R11, R4, R10, RZ ;  /* 0x0000000a040b7210 */ /* 0x000fe20007ffe0ff */
[----:B------:R-:W-:Y:S01]  /*cef0*/  FMUL.FTZ R131, R15, R131 ;  /* 0x000000830f837220 */ /* 0x000fe20000410000 */
[----:B------:R-:W-:Y:S01]  /*cf00*/  F2FP.PACK_AB R128, R129, R128 ;  /* 0x000000808180723e */ /* 0x000fe200000000ff */
[----:B---3--:R-:W-:Y:S01]  /*cf10*/  FMUL.FTZ R12, R12, c[0x0][0x2dc] ;  /* 0x0000b7000c0c7a20 */ /* 0x008fe20000410000 */
[----:B------:R-:W-:Y:S01]  /*cf20*/  IADD3 R17, R4, 0x40, RZ ;  /* 0x0000004004117810 */ /* 0x000fe20007ffe0ff */
[C---:B------:R-:W-:Y:S01]  /*cf30*/  FMUL.FTZ R116, R14.reuse, R116 ;  /* 0x000000740e747220 */ /* 0x040fe20000410000 */
[----:B------:R-:W-:Y:S01]  /*cf40*/  F2FP.PACK_AB R130, R131, R130 ;  /* 0x000000828382723e */ /* 0x000fe200000000ff */
[----:B------:R-:W-:Y:S01]  /*cf50*/  FMUL.FTZ R117, R14, R117 ;  /* 0x000000750e757220 */ /* 0x000fe20000410000 */
[----:B------:R-:W-:Y:S01]  /*cf60*/  STS [R4], R128 ;  /* 0x0000008004007388 */ /* 0x000fe20000000800 */
[----:B------:R-:W-:Y:S01]  /*cf70*/  FMUL.FTZ R118, R15, R118 ;  /* 0x000000760f767220 */ /* 0x000fe20000410000 */
[----:B------:R-:W-:Y:S01]  /*cf80*/  @P2 IADD3 R17, R4, -0x40, RZ ;  /* 0xffffffc004112810 */ /* 0x000fe20007ffe0ff */
[----:B-1----:R-:W-:Y:S01]  /*cf90*/  FMUL.FTZ R13, R13, c[0x0][0x2dc] ;  /* 0x0000b7000d0d7a20 */ /* 0x002fe20000410000 */
[----:B------:R-:W-:Y:S01]  /*cfa0*/  F2FP.PACK_AB R116, R117, R116 ;  /* 0x000000747574723e */ /* 0x000fe200000000ff */
[----:B------:R-:W-:Y:S01]  /*cfb0*/  FMUL.FTZ R119, R15, R119 ;  /* 0x000000770f777220 */ /* 0x000fe20000410000 */
[----:B------:R-:W-:Y:S01]  /*cfc0*/  STS [R4+0x400], R130 ;  /* 0x0004008204007388 */ /* 0x000fe20000000800 */
[----:B------:R-:W-:Y:S01]  /*cfd0*/  FMUL.FTZ R124, R12, R124 ;  /* 0x0000007c0c7c7220 */ /* 0x000fe20000410000 */
[----:B------:R-:W-:Y:S01]  /*cfe0*/  IADD3 R18, R4, R5, RZ ;  /* 0x0000000504127210 */ /* 0x000fe20007ffe0ff */
[C---:B------:R-:W-:Y:S01]  /*cff0*/  FMUL.FTZ R125, R12.reuse, R125 ;  /* 0x0000007d0c7d7220 */ /* 0x040fe20000410000 */
        /* <DEDUP_REMOVED lines=9> */
[C---:B------:R-:W-:Y:S01]  /*d090*/  FMUL.FTZ R122, R13.reuse, R122 ;  /* 0x0000007a0d7a7220 */ /* 0x040fe20000410000 */
[----:B------:R-:W-:Y:S01]  /*d0a0*/  STS [R4+0x2000], R124 ;  /* 0x0020007c04007388 */ /* 0x000fe20000000800 */
[----:B------:R-:W-:Y:S01]  /*d0b0*/  FMUL.FTZ R123, R13, R123 ;  /* 0x0000007b0d7b7220 */ /* 0x000fe20000410000 */
[----:B------:R-:W-:Y:S01]  /*d0c0*/  F2FP.PACK_AB R120, R121, R120 ;  /* 0x000000787978723e */ /* 0x000fe200000000ff */
[C---:B------:R-:W-:Y:S01]  /*d0d0*/  FMUL.FTZ R112, R14.reuse, R112 ;  /* 0x000000700e707220 */ /* 0x040fe20000410000 */
[----:B------:R1:W-:Y:S01]  /*d0e0*/  STS [R4+0x2400], R126 ;  /* 0x0024007e04007388 */ /* 0x0003e20000000800 */
[C---:B------:R-:W-:Y:S01]  /*d0f0*/  FMUL.FTZ R113, R14.reuse, R113 ;  /* 0x000000710e717220 */ /* 0x040fe20000410000 */
[----:B------:R-:W-:Y:S01]  /*d100*/  F2FP.PACK_AB R122, R123, R122 ;  /* 0x0000007a7b7a723e */ /* 0x000fe200000000ff */
[C---:B------:R-:W-:Y:S01]  /*d110*/  FMUL.FTZ R114, R15.reuse, R114 ;  /* 0x000000720f727220 */ /* 0x040fe20000410000 */
[----:B------:R-:W-:Y:S01]  /*d120*/  STS [R11+0x2000], R120 ;  /* 0x002000780b007388 */ /* 0x000fe20000000800 */
[----:B------:R-:W-:Y:S01]  /*d130*/  FMUL.FTZ R115, R15, R115 ;  /* 0x000000730f737220 */ /* 0x000fe20000410000 */
[----:B------:R-:W-:Y:S01]  /*d140*/  F2FP.PACK_AB R112, R113, R112 ;  /* 0x000000707170723e */ /* 0x000fe200000000ff */
[C---:B------:R-:W-:Y:S01]  /*d150*/  FMUL.FTZ R108, R14.reuse, R108 ;  /* 0x0000006c0e6c7220 */ /* 0x040fe20000410000 */
[----:B------:R2:W-:Y:S01]  /*d160*/  STS [R11+0x2400], R122 ;  /* 0x0024007a0b007388 */ /* 0x0005e20000000800 */
        /* <DEDUP_REMOVED lines=8> */
[C---:B------:R-:W-:Y:S01]  /*d1f0*/  FMUL.FTZ R69, R12.reuse, R69 ;  /* 0x000000450c457220 */ /* 0x040fe20000410000 */
[----:B------:R-:W-:Y:S01]  /*d200*/  F2FP.PACK_AB R110, R111, R110 ;  /* 0x0000006e6f6e723e */ /* 0x000fe200000000ff */
[C---:B------:R-:W-:Y:S01]  /*d210*/  FMUL.FTZ R70, R13.reuse, R70 ;  /* 0x000000460d467220 */ /* 0x040fe20000410000 */
[----:B------:R-:W3:Y:S01]  /*d220*/  @P6 MUFU.LG2 R3, R3 ;  /* 0x0000000300036308 */ /* 0x000ee20000000c00 */
[----:B------:R-:W-:Y:S01]  /*d230*/  FMUL.FTZ R71, R13, R71 ;  /* 0x000000470d477220 */ /* 0x000fe20000410000 */
[----:B------:R-:W-:Y:S01]  /*d240*/  F2FP.PACK_AB R68, R69, R68 ;  /* 0x000000444544723e */ /* 0x000fe200000000ff */
[C---:B------:R-:W-:Y:S01]  /*d250*/  FMUL.FTZ R72, R12.reuse, R72 ;  /* 0x000000480c487220 */ /* 0x040fe20000410000 */
[----:B------:R-:W-:Y:S01]  /*d260*/  @!P0 MOV R0, 0x1 ;  /* 0x0000000100008802 */ /* 0x000fe20000000f00 */
[----:B------:R-:W-:Y:S01]  /*d270*/  FMUL.FTZ R73, R12, R73 ;  /* 0x000000490c497220 */ /* 0x000fe20000410000 */
[----:B-1----:R-:W-:Y:S01]  /*d280*/  IADD3 R4, R11, R5, RZ ;  /* 0x000000050b047210 */ /* 0x002fe20007ffe0ff */
[----:B------:R-:W-:Y:S01]  /*d290*/  FMUL.FTZ R74, R13, R74 ;  /* 0x0000004a0d4a7220 */ /* 0x000fe20000410000 */
[----:B------:R-:W-:Y:S01]  /*d2a0*/  F2FP.PACK_AB R70, R71, R70 ;  /* 0x000000464746723e */ /* 0x000fe200000000ff */
[----:B------:R-:W-:Y:S01]  /*d2b0*/  FMUL.FTZ R75, R13, R75 ;  /* 0x0000004b0d4b7220 */ /* 0x000fe20000410000 */
[----:B------:R-:W-:Y:S01]  /*d2c0*/  F2FP.PACK_AB R72, R73, R72 ;  /* 0x000000484948723e */ /* 0x000fe200000000ff */
[C---:B------:R-:W-:Y:S01]  /*d2d0*/  FMUL.FTZ R76, R14.reuse, R76 ;  /* 0x0000004c0e4c7220 */ /* 0x040fe20000410000 */
[----:B------:R-:W-:Y:S01]  /*d2e0*/  STS [R4], R108 ;  /* 0x0000006c04007388 */ /* 0x000fe20000000800 */
[----:B------:R-:W-:Y:S01]  /*d2f0*/  FMUL.FTZ R77, R14, R77 ;  /* 0x0000004d0e4d7220 */ /* 0x000fe20000410000 */
[----:B--2---:R-:W-:Y:S01]  /*d300*/  IADD3 R11, R5, 0x400, R17 ;  /* 0x00000400050b7810 */ /* 0x004fe20007ffe011 */
[----:B------:R-:W-:Y:S01]  /*d310*/  FMUL.FTZ R78, R15, R78 ;  /* 0x0000004e0f4e7220 */ /* 0x000fe20000410000 */
[----:B------:R-:W-:Y:S01]  /*d320*/  F2FP.PACK_AB R74, R75, R74 ;  /* 0x0000004a4b4a723e */ /* 0x000fe200000000ff */
[----:B------:R-:W-:Y:S01]  /*d330*/  FMUL.FTZ R79, R15, R79 ;  /* 0x0000004f0f4f7220 */ /* 0x000fe20000410000 */
[----:B------:R-:W-:Y:S01]  /*d340*/  IADD3 R11, R10, R11, RZ ;  /* 0x0000000b0a0b7210 */ /* 0x000fe20007ffe0ff */
[C---:B------:R-:W-:Y:S01]  /*d350*/  FMUL.FTZ R84, R14.reuse, R84 ;  /* 0x000000540e547220 */ /* 0x040fe20000410000 */
[----:B------:R-:W-:Y:S01]  /*d360*/  F2FP.PACK_AB R76, R77, R76 ;  /* 0x0000004c4d4c723e */ /* 0x000fe200000000ff */
        /* <DEDUP_REMOVED lines=8> */
[C---:B------:R-:W-:Y:S01]  /*d3f0*/  FMUL.FTZ R81, R12.reuse, R81 ;  /* 0x000000510c517220 */ /* 0x040fe20000410000 */
[----:B------:R-:W-:Y:S01]  /*d400*/  F2FP.PACK_AB R86, R87, R86 ;  /* 0x000000565756723e */ /* 0x000fe200000000ff */
[C---:B------:R-:W-:Y:S01]  /*d410*/  FMUL.FTZ R82, R13.reuse, R82 ;  /* 0x000000520d527220 */ /* 0x040fe20000410000 */
[----:B------:R1:W-:Y:S01]  /*d420*/  STS [R18+0x2400], R70 ;  /* 0x0024004612007388 */ /* 0x0003e20000000800 */
        /* <DEDUP_REMOVED lines=11> */
[----:B------:R-:W-:Y:S01]  /*d4e0*/  STS [R17], R76 ;  /* 0x0000004c11007388 */ /* 0x000fe20000000800 */
[C---:B------:R-:W-:Y:S01]  /*d4f0*/  FMUL.FTZ R101, R14.reuse, R101 ;  /* 0x000000650e657220 */ /* 0x040fe20000410000 */
[----:B------:R-:W-:Y:S01]  /*d500*/  F2FP.PACK_AB R106, R107, R106 ;  /* 0x0000006a6b6a723e */ /* 0x000fe200000000ff */
[C---:B------:R-:W-:Y:S01]  /*d510*/  FMUL.FTZ R96, R14.reuse, R96 ;  /* 0x000000600e607220 */ /* 0x040fe20000410000 */
[----:B------:R-:W-:Y:S01]  /*d520*/  STS [R17+0x400], R78 ;  /* 0x0004004e11007388 */ /* 0x000fe20000000800 */
[----:B------:R-:W-:Y:S01]  /*d530*/  FMUL.FTZ R102, R15, R102 ;  /* 0x000000660f667220 */ /* 0x000fe20000410000 */
[----:B------:R-:W-:Y:S01]  /*d540*/  F2FP.PACK_AB R100, R101, R100 ;  /* 0x000000646564723e */ /* 0x000fe200000000ff */
[----:B------:R-:W-:Y:S01]  /*d550*/  FMUL.FTZ R103, R15, R103 ;  /* 0x000000670f677220 */ /* 0x000fe20000410000 */
[----:B------:R-:W2:Y:S01]  /*d560*/  @P1 MUFU.LG2 R6, R6 ;  /* 0x0000000600061308 */ /* 0x000ea20000000c00 */
[----:B------:R-:W-:-:S02]  /*d570*/  FMUL.FTZ R14, R14, R97 ;  /* 0x000000610e0e7220 */ /* 0x000fc40000410000 */
[----:B------:R-:W-:Y:S01]  /*d580*/  FMUL.FTZ R98, R15, R98 ;  /* 0x000000620f627220 */ /* 0x000fe20000410000 */
[----:B------:R-:W-:Y:S01]  /*d590*/  F2FP.PACK_AB R102, R103, R102 ;  /* 0x000000666766723e */ /* 0x000fe200000000ff */
[----:B------:R-:W-:Y:S01]  /*d5a0*/  IMAD.IADD R10, R10, 0x1, R17 ;  /* 0x000000010a0a7824 */ /* 0x000fe200078e0211 */
[----:B-1----:R-:W-:Y:S01]  /*d5b0*/  IADD3 R18, R5, R17, RZ ;  /* 0x0000001105127210 */ /* 0x002fe20007ffe0ff */
[----:B------:R-:W-:Y:S01]  /*d5c0*/  FMUL.FTZ R15, R15, R99 ;  /* 0x000000630f0f7220 */ /* 0x000fe20000410000 */
[----:B------:R-:W-:Y:S01]  /*d5d0*/  F2FP.PACK_AB R14, R14, R96 ;  /* 0x000000600e0e723e */ /* 0x000fe200000000ff */
[C---:B------:R-:W-:Y:S01]  /*d5e0*/  FMUL.FTZ R88, R12.reuse, R88 ;  /* 0x000000580c587220 */ /* 0x040fe20000410000 */
        /* <DEDUP_REMOVED lines=10> */
[----:B------:R-:W1:Y:S01]  /*d690*/  @P5 MUFU.LG2 R8, R8 ;  /* 0x0000000800085308 */ /* 0x000e620000000c00 */
[----:B------:R-:W-:Y:S01]  /*d6a0*/  FMUL.FTZ R94, R13, R94 ;  /* 0x0000005e0d5e7220 */ /* 0x000fe20000410000 */
[----:B------:R-:W-:Y:S01]  /*d6b0*/  F2FP.PACK_AB R90, R91, R90 ;  /* 0x0000005a5b5a723e */ /* 0x000fe200000000ff */
[----:B------:R-:W-:Y:S01]  /*d6c0*/  FMUL.FTZ R13, R13, R95 ;  /* 0x0000005f0d0d7220 */ /* 0x000fe20000410000 */
[----:B------:R-:W-:Y:S01]  /*d6d0*/  STS [R17+0x2000], R80 ;  /* 0x0020005011007388 */ /* 0x000fe20000000800 */
[----:B------:R-:W-:Y:S01]  /*d6e0*/  F2FP.PACK_AB R12, R12, R92 ;  /* 0x0000005c0c0c723e */ /* 0x000fe200000000ff */
[----:B---3--:R-:W-:-:S02]  /*d6f0*/  @P6 FMUL.FTZ R3, R3, 0.69314718246459960938 ;  /* 0x3f31721803036820 */ /* 0x008fc40000410000 */
[----:B------:R3:W-:Y:S01]  /*d700*/  STS [R17+0x2400], R82 ;  /* 0x0024005211007388 */ /* 0x0007e20000000800 */
[----:B------:R-:W-:Y:S01]  /*d710*/  F2FP.PACK_AB R13, R13, R94 ;  /* 0x0000005e0d0d723e */ /* 0x000fe200000000ff */
[----:B--2---:R-:W-:Y:S02]  /*d720*/  @P1 FMUL.FTZ R19, R6, 0.69314718246459960938 ;  /* 0x3f31721806131820 */ /* 0x004fe40000410000 */
[----:B------:R-:W-:Y:S04]  /*d730*/  STS [R10+0x2000], R104 ;  /* 0x002000680a007388 */ /* 0x000fe80000000800 */
[----:B------:R2:W-:Y:S01]  /*d740*/  STS [R10+0x2400], R106 ;  /* 0x0024006a0a007388 */ /* 0x0005e20000000800 */
[----:B-1----:R-:W-:-:S03]  /*d750*/  @P5 FMUL.FTZ R8, R8, 0.69314718246459960938 ;  /* 0x3f31721808085820 */ /* 0x002fc60000410000 */
[----:B------:R-:W-:Y:S04]  /*d760*/  STS [R18], R100 ;  /* 0x0000006412007388 */ /* 0x000fe80000000800 */
[----:B------:R-:W-:Y:S04]  /*d770*/  STS [R18+0x400], R102 ;  /* 0x0004006612007388 */ /* 0x000fe80000000800 */
[----:B------:R-:W-:Y:S04]  /*d780*/  STS [R5], R14 ;  /* 0x0000000e05007388 */ /* 0x000fe80000000800 */
[----:B------:R-:W-:Y:S01]  /*d790*/  STS [R11], R15 ;  /* 0x0000000f0b007388 */ /* 0x000fe20000000800 */
[----:B---3--:R-:W1:Y:S03]  /*d7a0*/  @P4 MUFU.LG2 R17, R7 ;  /* 0x0000000700114308 */ /* 0x008e660000000c00 */
[----:B------:R-:W-:Y:S04]  /*d7b0*/  STS [R18+0x2000], R88 ;  /* 0x0020005812007388 */ /* 0x000fe80000000800 */
[----:B------:R3:W-:Y:S04]  /*d7c0*/  STS [R18+0x2400], R90 ;  /* 0x0024005a12007388 */ /* 0x0007e80000000800 */
[----:B------:R4:W-:Y:S04]  /*d7d0*/  STS [R5+0x2000], R12 ;  /* 0x0020000c05007388 */ /* 0x0009e80000000800 */
[----:B------:R5:W-:Y:S01]  /*d7e0*/  STS [R11+0x2000], R13 ;  /* 0x0020000d0b007388 */ /* 0x000be20000000800 */
[----:B-1----:R-:W-:-:S03]  /*d7f0*/  @P4 FMUL.FTZ R17, R17, 0.69314718246459960938 ;  /* 0x3f31721811114820 */ /* 0x002fc60000410000 */
[----:B------:R-:W-:Y:S06]  /*d800*/  BAR.SYNC.DEFER_BLOCKING 0x0 ;  /* 0x0000000000007b1d */ /* 0x000fec0000010000 */
[----:B------:R-:W1:Y:S04]  /*d810*/  S2R R4, SR_CTAID.Y ;  /* 0x0000000000047919 */ /* 0x000e680000002600 */
[----:B--2---:R-:W2:Y:S01]  /*d820*/  S2R R10, SR_CTAID.Z ;  /* 0x00000000000a7919 */ /* 0x004ea20000002700 */
[----:B---3--:R-:W-:-:S02]  /*d830*/  IMAD.MOV.U32 R18, RZ, RZ, 0x7f800000 ;  /* 0x7f800000ff127424 */ /* 0x008fc400078e00ff */
[----:B------:R-:W-:Y:S01]  /*d840*/  @P6 FFMA.FTZ R18, R136, c[0x0][0x238], R3 ;  /* 0x00008e0088126a23 */ /* 0x000fe20000010003 */
[----:B------:R-:W-:Y:S01]  /*d850*/  MOV R3, 0x7f800000 ;  /* 0x7f80000000037802 */ /* 0x000fe20000000f00 */
[----:B----4-:R-:W3:Y:S01]  /*d860*/  S2R R5, SR_CTAID.X ;  /* 0x0000000000057919 */ /* 0x010ee20000002500 */
[----:B------:R-:W-:Y:S01]  /*d870*/  @P4 FFMA.FTZ R3, R134, c[0x0][0x238], R17 ;  /* 0x00008e0086034a23 */ /* 0x000fe20000010011 */
[----:B-----5:R-:W-:Y:S01]  /*d880*/  @P0 MOV R11, 0x1 ;  /* 0x00000001000b0802 */ /* 0x020fe20000000f00 */
[----:B------:R-:W-:Y:S01]  /*d890*/  @!P0 IMAD R11, R9, c[0x0][0x1c0], RZ ;  /* 0x00007000090b8a24 */ /* 0x000fe200078e02ff */
[----:B------:R-:W-:Y:S01]  /*d8a0*/  LOP3.LUT P0, RZ, R2, 0x3, RZ, 0xc0, !PT ;  /* 0x0000000302ff7812 */ /* 0x000fe2000780c0ff */
[----:B------:R4:W4:Y:S04]  /*d8b0*/  LDS.128 R40, [R195] ;  /* 0x00000000c3287984 */ /* 0x0009280000000c00 */
[----:B------:R4:W4:Y:S01]  /*d8c0*/  LDS.128 R36, [R195+0x800] ;  /* 0x00080000c3247984 */ /* 0x0009220000000c00 */
[----:B-1----:R-:W-:-:S03]  /*d8d0*/  IMAD R11, R4, R11, RZ ;  /* 0x0000000b040b7224 */ /* 0x002fc600078e02ff */
[----:B------:R1:W1:Y:S01]  /*d8e0*/  LDS.128 R32, [R195+0x1000] ;  /* 0x00100000c3207984 */ /* 0x0002620000000c00 */
[----:B------:R-:W-:Y:S01]  /*d8f0*/  @!P3 IMAD R7, R4, c[0x0][0x214], RZ ;  /* 0x000085000407ba24 */ /* 0x000fe200078e02ff */
[----:B------:R-:W-:Y:S02]  /*d900*/  SEL R11, R11, RZ, P3 ;  /* 0x000000ff0b0b7207 */ /* 0x000fe40001800000 */
[----:B------:R1:W1:Y:S02]  /*d910*/  LDS.128 R28, [R195+0x1800] ;  /* 0x00180000c31c7984 */ /* 0x0002640000000c00 */
[----:B------:R-:W-:Y:S02]  /*d920*/  @!P3 MOV R48, R7 ;  /* 0x000000070030b202 */ /* 0x000fe40000000f00 */
[----:B------:R1:W1:Y:S01]  /*d930*/  LDS.128 R24, [R195+0x2000] ;  /* 0x00200000c3187984 */ /* 0x0002620000000c00 */
[----:B---3--:R-:W-:Y:S01]  /*d940*/  IMAD R2, R5, R0, RZ ;  /* 0x0000000005027224 */ /* 0x008fe200078e02ff */
[----:B------:R-:W-:Y:S01]  /*d950*/  @!P3 SHF.R.S32.HI R49, RZ, 0x1f, R7 ;  /* 0x0000001fff31b819 */ /* 0x000fe20000011407 */
[----:B--2---:R-:W-:Y:S01]  /*d960*/  IMAD R11, R10, R9, R11 ;  /* 0x000000090a0b7224 */ /* 0x004fe200078e020b */
[----:B------:R2:W3:Y:S01]  /*d970*/  LDS.128 R20, [R195+0x2800] ;  /* 0x00280000c3147984 */ /* 0x0004e20000000c00 */
[----:B------:R-:W-:Y:S01]  /*d980*/  MOV R9, 0x7f800000 ;  /* 0x7f80000000097802 */ /* 0x000fe20000000f00 */
[----:B------:R-:W-:Y:S01]  /*d990*/  @P5 FFMA.FTZ R9, R135, c[0x0][0x238], R8 ;  /* 0x00008e0087095a23 */ /* 0x000fe20000010008 */
[----:B------:R-:W-:Y:S01]  /*d9a0*/  SHF.L.U32 R2, R2, 0x7, RZ ;  /* 0x0000000702027819 */ /* 0x000fe200000006ff */
[----:B------:R2:W1:Y:S01]  /*d9b0*/  LDS.128 R12, [R195+0x3000] ;  /* 0x00300000c30c7984 */ /* 0x0004620000000c00 */
[----:B------:R-:W-:Y:S01]  /*d9c0*/  MOV R7, 0x7f800000 ;  /* 0x7f80000000077802 */ /* 0x000fe20000000f00 */
[----:B------:R-:W-:Y:S01]  /*d9d0*/  @P1 FFMA.FTZ R7, R133, c[0x0][0x238], R19 ;  /* 0x00008e0085071a23 */ /* 0x000fe20000010013 */
[----:B------:R-:W-:Y:S01]  /*d9e0*/  IADD3 R6, P3, P2, R2, R48, R11 ;  /* 0x0000003002067210 */ /* 0x000fe20007a7e00b */
[----:B------:R2:W1:Y:S01]  /*d9f0*/  LDS.128 R44, [R195+0x3800] ;  /* 0x00380000c32c7984 */ /* 0x0004620000000c00 */
[----:B------:R-:W-:-:S02]  /*da00*/  SHF.R.S32.HI R2, RZ, 0x1f, R2 ;  /* 0x0000001fff027819 */ /* 0x000fc40000011402 */
[----:B------:R-:W-:-:S04]  /*da10*/  SHF.R.S32.HI R11, RZ, 0x1f, R11 ;  /* 0x0000001fff0b7819 */ /* 0x000fc8000001140b */
[----:B------:R-:W-:Y:S01]  /*da20*/  IADD3.X R2, R2, R49, R11, P3, P2 ;  /* 0x0000003102027210 */ /* 0x000fe20001fe440b */
[----:B------:R-:W-:Y:S05]  /*da30*/  @P0 BRA `(.L_x_597) ;  /* 0x0000026000000947 */ /* 0x000fea0003800000 */
[----:B------:R-:W-:Y:S01]  /*da40*/  SHF.R.S32.HI R11, RZ, 0x1f, R16 ;  /* 0x0000001fff0b7819 */ /* 0x000fe20000011410 */
[----:B------:R-:W-:-:S03]  /*da50*/  IMAD.MOV.U32 R8, RZ, RZ, c[0x0][0x214] ;  /* 0x00008500ff087624 */ /* 0x000fc600078e00ff */
[----:B------:R-:W-:Y:S01]  /*da60*/  LEA.HI R11, R11, R16, RZ, 0x2 ;  /* 0x000000100b0b7211 */ /* 0x000fe200078f10ff */
[----:B------:R-:W-:-:S03]  /*da70*/  IMAD R5, R5, -0x80, R8 ;  /* 0xffffff8005057824 */ /* 0x000fc600078e0208 */
        /* <DEDUP_REMOVED lines=12> */
[----:B------:R-:W-:Y:S01]  /*db40*/  @!P5 IMAD R16, R16, R0, RZ ;  /* 0x000000001010d224 */ /* 0x000fe200078e02ff */
[----:B------:R-:W-:Y:S01]  /*db50*/  @!P6 LEA.HI.X.SX32 R5, R5, R2, 0x1, P0 ;  /* 0x000000020505e211 */ /* 0x000fe200000f0eff */
[-C--:B------:R-:W-:Y:S01]  /*db60*/  @!P4 IMAD R11, R11, R0.reuse, RZ ;  /* 0x000000000b0bc224 */ /* 0x080fe200078e02ff */
[----:B------:R-:W-:Y:S01]  /*db70*/  @!P6 LEA R48, P0, R8, c[0x0][0x200], 0x2 ;  /* 0x000080000830ea11 */ /* 0x000fe200078010ff */
[----:B------:R-:W-:Y:S01]  /*db80*/  @!P3 IMAD R17, R17, R0, RZ ;  /* 0x000000001111b224 */ /* 0x000fe200078e02ff */
[-C--:B------:R-:W-:Y:S02]  /*db90*/  @!P5 IADD3 R0, P2, R16, R6.reuse, RZ ;  /* 0x000000061000d210 */ /* 0x080fe40007f5e0ff */
[----:B------:R-:W-:Y:S02]  /*dba0*/  @!P6 LEA.HI.X R49, R8, c[0x0][0x204], R5, 0x2, P0 ;  /* 0x000081000831ea11 */ /* 0x000fe400000f1405 */
[----:B------:R-:W-:Y:S02]  /*dbb0*/  @!P4 IADD3 R5, P1, R11, R6, RZ ;  /* 0x000000060b05c210 */ /* 0x000fe40007f3e0ff */
[----:B------:R-:W-:Y:S01]  /*dbc0*/  @!P5 LEA.HI.X.SX32 R16, R16, R2, 0x1, P2 ;  /* 0x000000021010d211 */ /* 0x000fe200010f0eff */
[----:B------:R2:W-:Y:S01]  /*dbd0*/  @!P6 STG.E [R48.64], R18 ;  /* 0x000000123000e986 */ /* 0x0005e2000c10190c */
[----:B------:R-:W-:-:S02]  /*dbe0*/  @!P3 IADD3 R6, P0, R17, R6, RZ ;  /* 0x000000061106b210 */ /* 0x000fc40007f1e0ff */
[C---:B------:R-:W-:Y:S02]  /*dbf0*/  @!P5 LEA R50, P2, R0.reuse, c[0x0][0x200], 0x2 ;  /* 0x000080000032da11 */ /* 0x040fe400078410ff */
[-C--:B------:R-:W-:Y:S02]  /*dc00*/  @!P4 LEA.HI.X.SX32 R11, R11, R2.reuse, 0x1, P1 ;  /* 0x000000020b0bc211 */ /* 0x080fe400008f0eff */
[----:B------:R-:W-:Y:S02]  /*dc10*/  @!P3 LEA.HI.X.SX32 R2, R17, R2, 0x1, P0 ;  /* 0x000000021102b211 */ /* 0x000fe400000f0eff */
[----:B------:R-:W-:Y:S02]  /*dc20*/  @!P5 LEA.HI.X R51, R0, c[0x0][0x204], R16, 0x2, P2 ;  /* 0x000081000033da11 */ /* 0x000fe400010f1410 */
[C---:B------:R-:W-:Y:S02]  /*dc30*/  @!P4 LEA R52, P1, R5.reuse, c[0x0][0x200], 0x2 ;  /* 0x000080000534ca11 */ /* 0x040fe400078210ff */
[----:B------:R-:W-:Y:S01]  /*dc40*/  @!P3 LEA R16, P0, R6, c[0x0][0x200], 0x2 ;  /* 0x000080000610ba11 */ /* 0x000fe200078010ff */
[----:B------:R2:W-:Y:S01]  /*dc50*/  @!P5 STG.E [R50.64], R9 ;  /* 0x000000093200d986 */ /* 0x0005e2000c10190c */
[----:B------:R-:W-:-:S02]  /*dc60*/  @!P4 LEA.HI.X R53, R5, c[0x0][0x204], R11, 0x2, P1 ;  /* 0x000081000535ca11 */ /* 0x000fc400008f140b */
[----:B------:R-:W-:-:S03]  /*dc70*/  @!P3 LEA.HI.X R17, R6, c[0x0][0x204], R2, 0x2, P0 ;  /* 0x000081000611ba11 */ /* 0x000fc600000f1402 */
[----:B------:R2:W-:Y:S04]  /*dc80*/  @!P4 STG.E [R52.64], R3 ;  /* 0x000000033400c986 */ /* 0x0005e8000c10190c */
[----:B------:R2:W-:Y:S02]  /*dc90*/  @!P3 STG.E [R16.64], R7 ;  /* 0x000000071000b986 */ /* 0x0005e4000c10190c */
.L_x_597:
[----:B------:R-:W-:Y:S05]  /*dca0*/  BSYNC B0 ;  /* 0x0000000000007941 */ /* 0x000fea0003800000 */
.L_x_596:
[----:B------:R-:W-:Y:S01]  /*dcb0*/  SHF.R.S32.HI R2, RZ, 0x1f, R4 ;  /* 0x0000001fff027819 */ /* 0x000fe20000011404 */
[--C-:B------:R-:W-:Y:S01]  /*dcc0*/  IMAD.MOV.U32 R6, RZ, RZ, R200.reuse ;  /* 0x000000ffff067224 */ /* 0x100fe200078e00c8 */
[----:B--2---:R-:W-:Y:S01]  /*dcd0*/  SHF.R.S32.HI R7, RZ, 0x1f, R200 ;  /* 0x0000001fff077819 */ /* 0x004fe200000114c8 */
[----:B------:R-:W-:Y:S01]  /*dce0*/  ULDC.64 UR4, c[0x0][0x1e8] ;  /* 0x00007a0000047ab9 */ /* 0x000fe20000000a00 */
[----:B------:R-:W-:Y:S01]  /*dcf0*/  SHF.R.S32.HI R0, RZ, 0x1f, R10 ;  /* 0x0000001fff007819 */ /* 0x000fe2000001140a */
[----:B------:R-:W-:Y:S01]  /*dd00*/  IMAD R2, R2, c[0x0][0x1e0], RZ ;  /* 0x0000780002027a24 */ /* 0x000fe200078e02ff */
[----:B------:R-:W-:Y:S01]  /*dd10*/  USHF.L.U32 UR7, UR4, 0x5, URZ ;  /* 0x0000000504077899 */ /* 0x000fe2000800063f */
[----:B------:R-:W-:Y:S01]  /*dd20*/  IMAD.WIDE.U32 R6, R4, c[0x0][0x1e0], R6 ;  /* 0x0000780004067a25 */ /* 0x000fe200078e0006 */
[----:B------:R-:W-:-:S02]  /*dd30*/  UMOV UR6, 0x5 ;  /* 0x0000000500067882 */ /* 0x000fc40000000000 */
[----:B------:R-:W-:Y:S01]  /*dd40*/  USHF.L.U64.HI UR5, UR4, UR6, UR5 ;  /* 0x0000000604057299 */ /* 0x000fe20008010205 */
[----:B------:R-:W-:Y:S02]  /*dd50*/  IMAD R2, R4, c[0x0][0x1e4], R2 ;  /* 0x0000790004027a24 */ /* 0x000fe400078e0202 */
[----:B------:R-:W-:Y:S02]  /*dd60*/  IMAD R0, R0, c[0x0][0x1f0], RZ ;  /* 0x00007c0000007a24 */ /* 0x000fe400078e02ff */
[----:B------:R-:W-:Y:S02]  /*dd70*/  IMAD.IADD R3, R7, 0x1, R2 ;  /* 0x0000000107037824 */ /* 0x000fe400078e0202 */
[----:B------:R-:W-:Y:S02]  /*dd80*/  IMAD.MOV.U32 R2, RZ, RZ, R6 ;  /* 0x000000ffff027224 */ /* 0x000fe400078e0006 */
[C---:B------:R-:W-:Y:S02]  /*dd90*/  IMAD R0, R10.reuse, c[0x0][0x1f4], R0 ;  /* 0x00007d000a007a24 */ /* 0x040fe400078e0200 */
[----:B------:R-:W-:-:S04]  /*dda0*/  IMAD.WIDE.U32 R10, R10, c[0x0][0x1f0], R2 ;  /* 0x00007c000a0a7a25 */ /* 0x000fc800078e0002 */
[----:B------:R-:W-:Y:S02]  /*ddb0*/  IMAD R2, R205, c[0x0][0x1e8], RZ ;  /* 0x00007a00cd027a24 */ /* 0x000fe400078e02ff */
[----:B------:R-:W-:Y:S02]  /*ddc0*/  IMAD.IADD R11, R11, 0x1, R0 ;  /* 0x000000010b0b7824 */ /* 0x000fe400078e0200 */
[C---:B------:R-:W-:Y:S02]  /*ddd0*/  IMAD R2, R204.reuse, c[0x0][0x1ec], R2 ;  /* 0x00007b00cc027a24 */ /* 0x040fe400078e0202 */
[----:B------:R-:W-:-:S04]  /*dde0*/  IMAD.WIDE.U32 R10, R204, c[0x0][0x1e8], R10 ;  /* 0x00007a00cc0a7a25 */ /* 0x000fc800078e000a */
[----:B------:R-:W-:Y:S01]  /*ddf0*/  IMAD.IADD R2, R11, 0x1, R2 ;  /* 0x000000010b027824 */ /* 0x000fe200078e0202 */
[----:B------:R-:W-:-:S04]  /*de00*/  LEA R4, P0, R10, c[0x0][0x1d0], 0x1 ;  /* 0x000074000a047a11 */ /* 0x000fc800078008ff */
[----:B------:R-:W-:Y:S02]  /*de10*/  LEA.HI.X R5, R10, c[0x0][0x1d4], R2, 0x1, P0 ;  /* 0x000075000a057a11 */ /* 0x000fe400000f0c02 */
[----:B------:R-:W-:-:S03]  /*de20*/  IADD3 R16, P0, R4, UR7, RZ ;  /* 0x0000000704107c10 */ /* 0x000fc6000ff1e0ff */
[----:B----4-:R2:W-:Y:S01]  /*de30*/  STG.E.128 [R4.64], R40 ;  /* 0x0000002804007986 */ /* 0x0105e2000c101d0c */
[----:B------:R-:W-:Y:S02]  /*de40*/  IADD3.X R17, R5, UR5, RZ, P0, !PT ;  /* 0x0000000505117c10 */ /* 0x000fe400087fe4ff */
[----:B------:R-:W-:-:S03]  /*de50*/  IADD3 R10, P0, R16, UR7, RZ ;  /* 0x00000007100a7c10 */ /* 0x000fc6000ff1e0ff */
[----:B------:R-:W-:Y:S01]  /*de60*/  STG.E.128 [R16.64], R36 ;  /* 0x0000002410007986 */ /* 0x000fe2000c101d0c */
[----:B------:R-:W-:Y:S02]  /*de70*/  IADD3.X R11, R17, UR5, RZ, P0, !PT ;  /* 0x00000005110b7c10 */ /* 0x000fe400087fe4ff */
[----:B------:R-:W-:-:S03]  /*de80*/  IADD3 R8, P0, R10, UR7, RZ ;  /* 0x000000070a087c10 */ /* 0x000fc6000ff1e0ff */
[----:B-1----:R1:W-:Y:S01]  /*de90*/  STG.E.128 [R10.64], R32 ;  /* 0x000000200a007986 */ /* 0x0023e2000c101d0c */
[----:B------:R-:W-:Y:S02]  /*dea0*/  IADD3.X R9, R11, UR5, RZ, P0, !PT ;  /* 0x000000050b097c10 */ /* 0x000fe400087fe4ff */
[----:B------:R-:W-:-:S03]  /*deb0*/  IADD3 R6, P0, R8, UR7, RZ ;  /* 0x0000000708067c10 */ /* 0x000fc6000ff1e0ff */
[----:B------:R-:W-:Y:S01]  /*dec0*/  STG.E.128 [R8.64], R28 ;  /* 0x0000001c08007986 */ /* 0x000fe2000c101d0c */
[----:B------:R-:W-:Y:S02]  /*ded0*/  IADD3.X R7, R9, UR5, RZ, P0, !PT ;  /* 0x0000000509077c10 */ /* 0x000fe400087fe4ff */
[----:B------:R-:W-:-:S03]  /*dee0*/  IADD3 R2, P0, R6, UR7, RZ ;  /* 0x0000000706027c10 */ /* 0x000fc6000ff1e0ff */
[----:B------:R-:W-:Y:S01]  /*def0*/  STG.E.128 [R6.64], R24 ;  /* 0x0000001806007986 */ /* 0x000fe2000c101d0c */
[----:B------:R-:W-:-:S05]  /*df00*/  IADD3.X R3, R7, UR5, RZ, P0, !PT ;  /* 0x0000000507037c10 */ /* 0x000fca00087fe4ff */
[----:B---3--:R-:W-:Y:S01]  /*df10*/  STG.E.128 [R2.64], R20 ;  /* 0x0000001402007986 */ /* 0x008fe2000c101d0c */
[----:B--2---:R-:W-:-:S04]  /*df20*/  IADD3 R4, P0, R2, UR7, RZ ;  /* 0x0000000702047c10 */ /* 0x004fc8000ff1e0ff */
[----:B------:R-:W-:-:S05]  /*df30*/  IADD3.X R5, R3, UR5, RZ, P0, !PT ;  /* 0x0000000503057c10 */ /* 0x000fca00087fe4ff */
[----:B------:R-:W-:Y:S01]  /*df40*/  STG.E.128 [R4.64], R12 ;  /* 0x0000000c04007986 */ /* 0x000fe2000c101d0c */
[----:B-1----:R-:W-:-:S04]  /*df50*/  IADD3 R10, P0, R4, UR7, RZ ;  /* 0x00000007040a7c10 */ /* 0x002fc8000ff1e0ff */
[----:B------:R-:W-:-:S05]  /*df60*/  IADD3.X R11, R5, UR5, RZ, P0, !PT ;  /* 0x00000005050b7c10 */ /* 0x000fca00087fe4ff */
[----:B------:R-:W-:Y:S01]  /*df70*/  STG.E.128 [R10.64], R44 ;  /* 0x0000002c0a007986 */ /* 0x000fe2000c101d0c */
[----:B------:R-:W-:Y:S05]  /*df80*/  EXIT ;  /* 0x000000000000794d */ /* 0x000fea0003800000 */
.L_x_587:
[----:B------:R-:W-:Y:S01]  /*df90*/  LEA.HI R2, R18, R119, RZ, 0x3 ;  /* 0x0000007712027211 */ /* 0x000fe200078f18ff */
[----:B------:R-:W1:Y:S01]  /*dfa0*/  LDC.U8 R0, c[0x0][0x329] ;  /* 0x0000ca40ff007b82 */ /* 0x000e620000000000 */
[----:B------:R-:W-:Y:S01]  /*dfb0*/  SHF.R.S32.HI R3, RZ, 0x1f, R10 ;  /* 0x0000001fff037819 */ /* 0x000fe2000001140a */
[----:B------:R-:W-:Y:S01]  /*dfc0*/  ULDC.64 UR4, c[0x0][0x1e8] ;  /* 0x00007a0000047ab9 */ /* 0x000fe20000000a00 */
[----:B------:R-:W-:Y:S01]  /*dfd0*/  LOP3.LUT R6, R2, 0x1ffffff8, RZ, 0xc0, !PT ;  /* 0x1ffffff802067812 */ /* 0x000fe200078ec0ff */
[----:B------:R-:W-:Y:S01]  /*dfe0*/  USHF.L.U32 UR6, UR4, 0x5, URZ ;  /* 0x0000000504067899 */ /* 0x000fe2000800063f */
[----:B------:R-:W-:Y:S01]  /*dff0*/  SHF.R.S32.HI R2, RZ, 0x3, R2 ;  /* 0x00000003ff027819 */ /* 0x000fe20000011402 */
[----:B------:R-:W-:Y:S01]  /*e000*/  IMAD R3, R3, c[0x0][0x1e0], RZ ;  /* 0x0000780003037a24 */ /* 0x000fe200078e02ff */
[----:B------:R-:W-:Y:S01]  /*e010*/  SHF.R.S32.HI R5, RZ, 0x1f, R14 ;  /* 0x0000001fff057819 */ /* 0x000fe2000001140e */
[----:B------:R-:W-:Y:S01]  /*e020*/  IMAD.IADD R6, R119, 0x1, -R6 ;  /* 0x0000000177067824 */ /* 0x000fe200078e0a06 */
[----:B------:R-:W2:Y:S01]  /*e030*/  LDC.U8 R4, c[0x0][0x328] ;  /* 0x0000ca00ff047b82 */ /* 0x000ea20000000000 */
[----:B------:R-:W-:Y:S01]  /*e040*/  IMAD R3, R10, c[0x0][0x1e4], R3 ;  /* 0x000079000a037a24 */ /* 0x000fe200078e0203 */
[----:B------:R-:W-:Y:S01]  /*e050*/  UMOV UR7, 0x5 ;  /* 0x0000000500077882 */ /* 0x000fe20000000000 */
[----:B------:R-:W-:Y:S01]  /*e060*/  IMAD.SHL.U32 R6, R6, 0x8, RZ ;  /* 0x0000000806067824 */ /* 0x000fe200078e00ff */
[----:B------:R-:W-:Y:S01]  /*e070*/  USHF.L.U64.HI UR5, UR4, UR7, UR5 ;  /* 0x0000000704057299 */ /* 0x000fe20008010205 */
[----:B------:R-:W-:Y:S01]  /*e080*/  IMAD R5, R5, c[0x0][0x1f0], RZ ;  /* 0x00007c0005057a24 */ /* 0x000fe200078e02ff */
[----:B------:R-:W-:-:S02]  /*e090*/  LOP3.LUT P6, RZ, R119, 0x7, RZ, 0xc0, !PT ;  /* 0x0000000777ff7812 */ /* 0x000fc400078cc0ff */
[----:B------:R-:W-:Y:S01]  /*e0a0*/  SHF.R.S32.HI R7, RZ, 0x1f, R6 ;  /* 0x0000001fff077819 */ /* 0x000fe20000011406 */
[----:B------:R-:W-:Y:S01]  /*e0b0*/  IMAD R5, R14, c[0x0][0x1f4], R5 ;  /* 0x00007d000e057a24 */ /* 0x000fe200078e0205 */
[----:B------:R-:W-:-:S03]  /*e0c0*/  IADD3 R11, R2, 0x20, RZ ;  /* 0x00000020020b7810 */ /* 0x000fc60007ffe0ff */
[----:B------:R-:W-:Y:S01]  /*e0d0*/  IMAD.WIDE.U32 R6, R10, c[0x0][0x1e0], R6 ;  /* 0x000078000a067a25 */ /* 0x000fe200078e0006 */
[----:B-1----:R-:W-:-:S03]  /*e0e0*/  ISETP.NE.AND P0, PT, R0, RZ, PT ;  /* 0x000000ff0000720c */ /* 0x002fc60003f05270 */
[----:B------:R-:W-:Y:S01]  /*e0f0*/  IMAD.IADD R7, R3, 0x1, R7 ;  /* 0x0000000103077824 */ /* 0x000fe200078e0207 */
[----:B------:R-:W-:-:S03]  /*e100*/  SHF.R.S32.HI R3, RZ, 0x1f, R2 ;  /* 0x0000001fff037819 */ /* 0x000fc60000011402 */
[----:B------:R-:W-:-:S04]  /*e110*/  IMAD.WIDE.U32 R6, R14, c[0x0][0x1f0], R6 ;  /* 0x00007c000e067a25 */ /* 0x000fc800078e0006 */
[----:B------:R-:W-:-:S04]  /*e120*/  IMAD.WIDE R8, R117, 0x80, R2 ;  /* 0x0000008075087825 */ /* 0x000fc800078e0202 */
[----:B------:R-:W-:Y:S02]  /*e130*/  IMAD R3, R9, c[0x0][0x1e8], RZ ;  /* 0x00007a0009037a24 */ /* 0x000fe400078e02ff */
[----:B------:R-:W-:Y:S02]  /*e140*/  IMAD.IADD R7, R5, 0x1, R7 ;  /* 0x0000000105077824 */ /* 0x000fe400078e0207 */
[C---:B------:R-:W-:Y:S02]  /*e150*/  IMAD R3, R8.reuse, c[0x0][0x1ec], R3 ;  /* 0x00007b0008037a24 */ /* 0x040fe400078e0203 */
[----:B------:R-:W-:-:S04]  /*e160*/  IMAD.WIDE.U32 R8, R8, c[0x0][0x1e8], R6 ;  /* 0x00007a0008087a25 */ /* 0x000fc800078e0006 */
[----:B------:R-:W-:Y:S01]  /*e170*/  IMAD.IADD R3, R3, 0x1, R9 ;  /* 0x0000000103037824 */ /* 0x000fe200078e0209 */
[----:B------:R-:W-:Y:S01]  /*e180*/  LEA R6, P1, R8, c[0x0][0x1d0], 0x1 ;  /* 0x0000740008067a11 */ /* 0x000fe200078208ff */
[----:B------:R-:W-:-:S03]  /*e190*/  @P0 IMAD.MOV.U32 R5, RZ, RZ, c[0x0][0x210] ;  /* 0x00008400ff050624 */ /* 0x000fc600078e00ff */
[----:B------:R-:W-:Y:S01]  /*e1a0*/  LEA.HI.X R7, R8, c[0x0][0x1d4], R3, 0x1, P1 ;  /* 0x0000750008077a11 */ /* 0x000fe200008f0c03 */
[----:B------:R-:W-:Y:S01]  /*e1b0*/  @!P0 IMAD.MOV.U32 R3, RZ, RZ, c[0x0][0x214] ;  /* 0x00008500ff038624 */ /* 0x000fe200078e00ff */
[----:B--2---:R-:W-:Y:S01]  /*e1c0*/  @!P0 ISETP.NE.AND P1, PT, R4, RZ, PT ;  /* 0x000000ff0400820c */ /* 0x004fe20003f25270 */
[----:B------:R-:W-:Y:S01]  /*e1d0*/  @P0 IMAD R5, R5, c[0x0][0x214], RZ ;  /* 0x0000850005050a24 */ /* 0x000fe200078e02ff */
[----:B------:R-:W-:Y:S01]  /*e1e0*/  IADD3 R8, P2, R6, UR6, RZ ;  /* 0x0000000606087c10 */ /* 0x000fe2000ff5e0ff */
[----:B------:R1:W-:Y:S01]  /*e1f0*/  STG.E.128 [R6.64], RZ ;  /* 0x000000ff06007986 */ /* 0x0003e2000c101d0c */
[----:B------:R-:W-:Y:S01]  /*e200*/  @!P0 SEL R5, R3, c[0x0][0x234], !P1 ;  /* 0x00008d0003058a07 */ /* 0x000fe20004800000 */
[----:B------:R-:W-:Y:S01]  /*e210*/  @P0 IMAD.MOV.U32 R3, RZ, RZ, 0x1 ;  /* 0x00000001ff030424 */ /* 0x000fe200078e00ff */
[----:B------:R-:W-:Y:S02]  /*e220*/  IADD3.X R9, R7, UR5, RZ, P2, !PT ;  /* 0x0000000507097c10 */ /* 0x000fe400097fe4ff */
[----:B------:R-:W-:Y:S01]  /*e230*/  IADD3 R12, P2, R8, UR6, RZ ;  /* 0x00000006080c7c10 */ /* 0x000fe2000ff5e0ff */
[----:B------:R-:W-:Y:S01]  /*e240*/  @!P0 IMAD R3, R5, c[0x0][0x1c0], RZ ;  /* 0x0000700005038a24 */ /* 0x000fe200078e02ff */
[----:B------:R-:W-:Y:S01]  /*e250*/  ISETP.NE.AND P1, PT, R4, RZ, PT ;  /* 0x000000ff0400720c */ /* 0x000fe20003f25270 */
[----:B------:R2:W-:Y:S01]  /*e260*/  STG.E.128 [R8.64], RZ ;  /* 0x000000ff08007986 */ /* 0x0005e2000c101d0c */
[----:B------:R-:W-:Y:S01]  /*e270*/  IADD3.X R13, R9, UR5, RZ, P2, !PT ;  /* 0x00000005090d7c10 */ /* 0x000fe200097fe4ff */
[----:B------:R-:W-:Y:S01]  /*e280*/  IMAD R3, R10, R3, RZ ;  /* 0x000000030a037224 */ /* 0x000fe200078e02ff */
[----:B------:R-:W-:Y:S01]  /*e290*/  ISETP.EQ.AND P1, PT, R0, RZ, P1 ;  /* 0x000000ff0000720c */ /* 0x000fe20000f22270 */
[----:B------:R-:W-:Y:S01]  /*e2a0*/  IMAD R10, R10, c[0x0][0x214], RZ ;  /* 0x000085000a0a7a24 */ /* 0x000fe200078e02ff */
[----:B------:R-:W-:Y:S01]  /*e2b0*/  IADD3 R0, -R124, c[0x0][0x214], RZ ;  /* 0x000085007c007a10 */ /* 0x000fe20007ffe1ff */
[----:B------:R3:W-:Y:S01]  /*e2c0*/  STG.E.128 [R12.64], RZ ;  /* 0x000000ff0c007986 */ /* 0x0007e2000c101d0c */
[----:B------:R-:W-:-:S02]  /*e2d0*/  SEL R3, R3, RZ, !P1 ;  /* 0x000000ff03037207 */ /* 0x000fc40004800000 */
[----:B------:R-:W-:Y:S02]  /*e2e0*/  SHF.R.S32.HI R4, RZ, 0x1f, R10 ;  /* 0x0000001fff047819 */ /* 0x000fe4000001140a */
[----:B------:R-:W-:Y:S01]  /*e2f0*/  ISETP.GE.OR P5, PT, R11, R0, P6 ;  /* 0x000000000b00720c */ /* 0x000fe200037a6670 */
[----:B------:R-:W-:Y:S01]  /*e300*/  IMAD R14, R14, R5, R3 ;  /* 0x000000050e0e7224 */ /* 0x000fe200078e0203 */
[----:B------:R-:W-:Y:S01]  /*e310*/  SEL R5, R10, RZ, P1 ;  /* 0x000000ff0a057207 */ /* 0x000fe20000800000 */
[----:B------:R-:W-:Y:S01]  /*e320*/  @P0 IMAD.MOV.U32 R3, RZ, RZ, c[0x0][0x210] ;  /* 0x00008400ff030624 */ /* 0x000fe200078e00ff */
[----:B------:R-:W-:Y:S01]  /*e330*/  SEL R4, R4, RZ, P1 ;  /* 0x000000ff04047207 */ /* 0x000fe20000800000 */
[----:B------:R-:W-:Y:S01]  /*e340*/  @!P0 IMAD.MOV.U32 R3, RZ, RZ, 0x1 ;  /* 0x00000001ff038424 */ /* 0x000fe200078e00ff */
[----:B-1----:R-:W-:Y:S02]  /*e350*/  IADD3 R6, P2, R12, UR6, RZ ;  /* 0x000000060c067c10 */ /* 0x002fe4000ff5e0ff */
[----:B------:R-:W-:-:S02]  /*e360*/  IADD3 R10, R2, 0x30, RZ ;  /* 0x00000030020a7810 */ /* 0x000fc40007ffe0ff */
[----:B------:R-:W-:Y:S02]  /*e370*/  IADD3.X R7, R13, UR5, RZ, P2, !PT ;  /* 0x000000050d077c10 */ /* 0x000fe400097fe4ff */
[-C--:B------:R-:W-:Y:S01]  /*e380*/  ISETP.GE.OR P4, PT, R10, R0.reuse, P6 ;  /* 0x000000000a00720c */ /* 0x080fe20003786670 */
[----:B------:R-:W-:Y:S01]  /*e390*/  @!P5 IMAD R11, R11, R3, RZ ;  /* 0x000000030b0bd224 */ /* 0x000fe200078e02ff */
[----:B--2---:R-:W-:Y:S01]  /*e3a0*/  IADD3 R8, P2, R6, UR6, RZ ;  /* 0x0000000606087c10 */ /* 0x004fe2000ff5e0ff */
[----:B------:R1:W-:Y:S03]  /*e3b0*/  STG.E.128 [R6.64], RZ ;  /* 0x000000ff06007986 */ /* 0x0003e6000c101d0c */
[----:B------:R-:W-:Y:S02]  /*e3c0*/  IADD3.X R9, R7, UR5, RZ, P2, !PT ;  /* 0x0000000507097c10 */ /* 0x000fe400097fe4ff */
[----:B------:R-:W-:-:S02]  /*e3d0*/  ISETP.GE.OR P2, PT, R2, R0, P6 ;  /* 0x000000000200720c */ /* 0x000fc40003746670 */
[----:B---3--:R-:W-:Y:S01]  /*e3e0*/  IADD3 R12, P0, R8, UR6, RZ ;  /* 0x00000006080c7c10 */ /* 0x008fe2000ff1e0ff */
[----:B------:R2:W-:Y:S02]  /*e3f0*/  STG.E.128 [R8.64], RZ ;  /* 0x000000ff08007986 */ /* 0x0005e4000c101d0c */
[----:B------:R-:W-:Y:S01]  /*e400*/  @!P4 IMAD R10, R10, R3, RZ ;  /* 0x000000030a0ac224 */ /* 0x000fe200078e02ff */
[----:B------:R-:W-:Y:S02]  /*e410*/  IADD3.X R13, R9, UR5, RZ, P0, !PT ;  /* 0x00000005090d7c10 */ /* 0x000fe400087fe4ff */
[----:B------:R-:W-:-:S03]  /*e420*/  IADD3 R16, P3, R12, UR6, RZ ;  /* 0x000000060c107c10 */ /* 0x000fc6000ff7e0ff */
[----:B------:R3:W-:Y:S01]  /*e430*/  STG.E.128 [R12.64], RZ ;  /* 0x000000ff0c007986 */ /* 0x0007e2000c101d0c */
[----:B------:R-:W-:-:S05]  /*e440*/  IADD3.X R17, R13, UR5, RZ, P3, !PT ;  /* 0x000000050d117c10 */ /* 0x000fca0009ffe4ff */
[----:B------:R-:W-:Y:S01]  /*e450*/  STG.E.128 [R16.64], RZ ;  /* 0x000000ff10007986 */ /* 0x000fe2000c101d0c */
[-C--:B-1----:R-:W-:Y:S02]  /*e460*/  IMAD R7, R124, R3.reuse, RZ ;  /* 0x000000037c077224 */ /* 0x082fe400078e02ff */
[----:B------:R-:W-:-:S03]  /*e470*/  @!P2 IMAD R6, R2, R3, RZ ;  /* 0x000000030206a224 */ /* 0x000fc600078e02ff */
[--C-:B------:R-:W-:Y:S02]  /*e480*/  IADD3 R5, P1, P0, R7, R5, R14.reuse ;  /* 0x0000000507057210 */ /* 0x100fe4000783e00e */
[----:B------:R-:W-:Y:S02]  /*e490*/  SHF.R.S32.HI R7, RZ, 0x1f, R7 ;  /* 0x0000001fff077819 */ /* 0x000fe40000011407 */
[----:B------:R-:W-:Y:S02]  /*e4a0*/  SHF.R.S32.HI R14, RZ, 0x1f, R14 ;  /* 0x0000001fff0e7819 */ /* 0x000fe4000001140e */
[----:B--2---:R-:W-:Y:S02]  /*e4b0*/  IADD3 R8, R2, 0x10, RZ ;  /* 0x0000001002087810 */ /* 0x004fe40007ffe0ff */
[----:B------:R-:W-:Y:S02]  /*e4c0*/  IADD3.X R4, R7, R4, R14, P1, P0 ;  /* 0x0000000407047210 */ /* 0x000fe40000fe040e */
[----:B------:R-:W-:-:S02]  /*e4d0*/  ISETP.GE.OR P1, PT, R8, R0, P6 ;  /* 0x000000000800720c */ /* 0x000fc40003726670 */
[----:B------:R-:W-:Y:S02]  /*e4e0*/  @!P2 IADD3 R7, P0, R6, R5, RZ ;  /* 0x000000050607a210 */ /* 0x000fe40007f1e0ff */
[----:B------:R-:W-:Y:S02]  /*e4f0*/  IADD3 R14, P3, R16, UR6, RZ ;  /* 0x00000006100e7c10 */ /* 0x000fe4000ff7e0ff */
[----:B------:R-:W-:Y:S02]  /*e500*/  @!P2 LEA.HI.X.SX32 R6, R6, R4, 0x1, P0 ;  /* 0x000000040606a211 */ /* 0x000fe400000f0eff */
[----:B---3--:R-:W-:Y:S02]  /*e510*/  @!P2 LEA R12, P0, R7, c[0x0][0x200], 0x2 ;  /* 0x00008000070caa11 */ /* 0x008fe400078010ff */
[----:B------:R-:W-:Y:S02]  /*e520*/  IADD3.X R15, R17, UR5, RZ, P3, !PT ;  /* 0x00000005110f7c10 */ /* 0x000fe40009ffe4ff */
[----:B------:R-:W-:Y:S01]  /*e530*/  @!P2 LEA.HI.X R13, R7, c[0x0][0x204], R6, 0x2, P0 ;  /* 0x00008100070daa11 */ /* 0x000fe200000f1406 */
[----:B------:R-:W-:Y:S01]  /*e540*/  @!P1 IMAD R6, R8, R3, RZ ;  /* 0x0000000308069224 */ /* 0x000fe200078e02ff */
[----:B------:R-:W-:Y:S01]  /*e550*/  IADD3 R9, R2, 0x40, RZ ;  /* 0x0000004002097810 */ /* 0x000fe20007ffe0ff */
[----:B------:R-:W-:Y:S01]  /*e560*/  @!P2 IMAD.MOV.U32 R8, RZ, RZ, 0x7f800000 ;  /* 0x7f800000ff08a424 */ /* 0x000fe200078e00ff */
[----:B------:R-:W-:Y:S02]  /*e570*/  STG.E.128 [R14.64], RZ ;  /* 0x000000ff0e007986 */ /* 0x000fe4000c101d0c */
[----:B------:R-:W-:-:S02]  /*e580*/  @!P1 IADD3 R7, P0, R6, R5, RZ ;  /* 0x0000000506079210 */ /* 0x000fc40007f1e0ff */
[----:B------:R1:W-:Y:S01]  /*e590*/  @!P2 STG.E [R12.64], R8 ;  /* 0x000000080c00a986 */ /* 0x0003e2000c10190c */
[----:B------:R-:W-:Y:S02]  /*e5a0*/  ISETP.GE.OR P3, PT, R9, R0, P6 ;  /* 0x000000000900720c */ /* 0x000fe40003766670 */
[----:B------:R-:W-:-:S11]  /*e5b0*/  @!P1 LEA.HI.X.SX32 R6, R6, R4, 0x1, P0 ;  /* 0x0000000406069211 */ /* 0x000fd600000f0eff */
[----:B------:R-:W-:Y:S01]  /*e5c0*/  @!P3 IMAD R9, R9, R3, RZ ;  /* 0x000000030909b224 */ /* 0x000fe200078e02ff */
[----:B-1----:R-:W-:Y:S02]  /*e5d0*/  @!P1 LEA R12, P2, R7, c[0x0][0x200], 0x2 ;  /* 0x00008000070c9a11 */ /* 0x002fe400078410ff */
[----:B------:R-:W-:Y:S02]  /*e5e0*/  @!P5 IADD3 R8, P0, R11, R5, RZ ;  /* 0x000000050b08d210 */ /* 0x000fe40007f1e0ff */
[----:B------:R-:W-:Y:S02]  /*e5f0*/  @!P1 LEA.HI.X R13, R7, c[0x0][0x204], R6, 0x2, P2 ;  /* 0x00008100070d9a11 */ /* 0x000fe400010f1406 */
[----:B------:R-:W-:Y:S02]  /*e600*/  @!P5 LEA.HI.X.SX32 R7, R11, R4, 0x1, P0 ;  /* 0x000000040b07d211 */ /* 0x000fe400000f0eff */
[----:B------:R-:W-:Y:S02]  /*e610*/  @!P5 LEA R16, P2, R8, c[0x0][0x200], 0x2 ;  /* 0x000080000810da11 */ /* 0x000fe400078410ff */
[----:B------:R-:W-:-:S02]  /*e620*/  IADD3 R6, R2, 0x50, RZ ;  /* 0x0000005002067810 */ /* 0x000fc40007ffe0ff */
[----:B------:R-:W-:Y:S02]  /*e630*/  @!P4 IADD3 R11, P0, R10, R5, RZ ;  /* 0x000000050a0bc210 */ /* 0x000fe40007f1e0ff */
[----:B------:R-:W-:Y:S01]  /*e640*/  @!P5 LEA.HI.X R17, R8, c[0x0][0x204], R7, 0x2, P2 ;  /* 0x000081000811da11 */ /* 0x000fe200010f1407 */
[----:B------:R-:W-:Y:S01]  /*e650*/  @!P1 IMAD.MOV.U32 R7, RZ, RZ, 0x7f800000 ;  /* 0x7f800000ff079424 */ /* 0x000fe200078e00ff */
[----:B------:R-:W-:Y:S02]  /*e660*/  ISETP.GE.OR P2, PT, R6, R0, P6 ;  /* 0x000000000600720c */ /* 0x000fe40003746670 */
[----:B------:R-:W-:Y:S02]  /*e670*/  @!P4 LEA.HI.X.SX32 R10, R10, R4, 0x1, P0 ;  /* 0x000000040a0ac211 */ /* 0x000fe400000f0eff */
[----:B------:R-:W-:Y:S01]  /*e680*/  @!P4 LEA R14, P0, R11, c[0x0][0x200], 0x2 ;  /* 0x000080000b0eca11 */ /* 0x000fe200078010ff */
[----:B------:R1:W-:Y:S01]  /*e690*/  @!P1 STG.E [R12.64], R7 ;  /* 0x000000070c009986 */ /* 0x0003e2000c10190c */
[----:B------:R-:W-:-:S02]  /*e6a0*/  IADD3 R8, R2, 0x60, RZ ;  /* 0x0000006002087810 */ /* 0x000fc40007ffe0ff */
[----:B------:R-:W-:Y:S02]  /*e6b0*/  @!P4 LEA.HI.X R15, R11, c[0x0][0x204], R10, 0x2, P0 ;  /* 0x000081000b0fca11 */ /* 0x000fe400000f140a */
[----:B------:R-:W-:Y:S02]  /*e6c0*/  ISETP.GE.OR P1, PT, R8, R0, P6 ;  /* 0x000000000800720c */ /* 0x000fe40003726670 */
[----:B------:R-:W-:Y:S01]  /*e6d0*/  IADD3 R2, R2, 0x70, RZ ;  /* 0x0000007002027810 */ /* 0x000fe20007ffe0ff */
[----:B------:R-:W-:-:S03]  /*e6e0*/  @!P2 IMAD R6, R6, R3, RZ ;  /* 0x000000030606a224 */ /* 0x000fc600078e02ff */
[----:B------:R-:W-:-:S07]  /*e6f0*/  ISETP.GE.OR P6, PT, R2, R0, P6 ;  /* 0x000000000200720c */ /* 0x000fce00037c6670 */
[----:B------:R-:W-:Y:S01]  /*e700*/  @!P1 IMAD R8, R8, R3, RZ ;  /* 0x0000000308089224 */ /* 0x000fe200078e02ff */
[----:B-1----:R-:W-:-:S04]  /*e710*/  @!P3 IADD3 R7, P0, R9, R5, RZ ;  /* 0x000000050907b210 */ /* 0x002fc80007f1e0ff */
[----:B------:R-:W-:Y:S02]  /*e720*/  @!P3 LEA.HI.X.SX32 R9, R9, R4, 0x1, P0 ;  /* 0x000000040909b211 */ /* 0x000fe400000f0eff */
[----:B------:R-:W-:-:S04]  /*e730*/  @!P3 LEA R12, P0, R7, c[0x0][0x200], 0x2 ;  /* 0x00008000070cba11 */ /* 0x000fc800078010ff */
[----:B------:R-:W-:Y:S02]  /*e740*/  @!P3 LEA.HI.X R13, R7, c[0x0][0x204], R9, 0x2, P0 ;  /* 0x00008100070dba11 */ /* 0x000fe400000f1409 */
[----:B------:R-:W-:-:S04]  /*e750*/  @!P2 IADD3 R7, P0, R6, R5, RZ ;  /* 0x000000050607a210 */ /* 0x000fc80007f1e0ff */
[----:B------:R-:W-:Y:S02]  /*e760*/  @!P2 LEA.HI.X.SX32 R6, R6, R4, 0x1, P0 ;  /* 0x000000040606a211 */ /* 0x000fe400000f0eff */
[----:B------:R-:W-:-:S04]  /*e770*/  @!P2 LEA R10, P0, R7, c[0x0][0x200], 0x2 ;  /* 0x00008000070aaa11 */ /* 0x000fc800078010ff */
[----:B------:R-:W-:Y:S01]  /*e780*/  @!P2 LEA.HI.X R11, R7, c[0x0][0x204], R6, 0x2, P0 ;  /* 0x00008100070baa11 */ /* 0x000fe200000f1406 */
[----:B------:R-:W-:Y:S01]  /*e790*/  @!P5 IMAD.MOV.U32 R7, RZ, RZ, 0x7f800000 ;  /* 0x7f800000ff07d424 */ /* 0x000fe200078e00ff */
[----:B------:R-:W-:-:S04]  /*e7a0*/  @!P1 IADD3 R6, P0, R8, R5, RZ ;  /* 0x0000000508069210 */ /* 0x000fc80007f1e0ff */
[----:B------:R-:W-:Y:S01]  /*e7b0*/  @!P1 LEA.HI.X.SX32 R8, R8, R4, 0x1, P0 ;  /* 0x0000000408089211 */ /* 0x000fe200000f0eff */
[----:B------:R1:W-:Y:S01]  /*e7c0*/  @!P5 STG.E [R16.64], R7 ;  /* 0x000000071000d986 */ /* 0x0003e2000c10190c */
[----:B------:R-:W-:-:S04]  /*e7d0*/  @!P1 LEA R18, P0, R6, c[0x0][0x200], 0x2 ;  /* 0x0000800006129a11 */ /* 0x000fc800078010ff */
[----:B------:R-:W-:Y:S01]  /*e7e0*/  @!P1 LEA.HI.X R19, R6, c[0x0][0x204], R8, 0x2, P0 ;  /* 0x0000810006139a11 */ /* 0x000fe200000f1408 */
[----:B------:R-:W-:Y:S02]  /*e7f0*/  @!P4 IMAD.MOV.U32 R6, RZ, RZ, 0x7f800000 ;  /* 0x7f800000ff06c424 */ /* 0x000fe400078e00ff */
[----:B------:R-:W-:-:S03]  /*e800*/  @!P2 IMAD.MOV.U32 R8, RZ, RZ, 0x7f800000 ;  /* 0x7f800000ff08a424 */ /* 0x000fc600078e00ff */
[----:B------:R2:W-:Y:S01]  /*e810*/  @!P4 STG.E [R14.64], R6 ;  /* 0x000000060e00c986 */ /* 0x0005e2000c10190c */
[----:B-1----:R-:W-:-:S05]  /*e820*/  @!P3 IMAD.MOV.U32 R7, RZ, RZ, 0x7f800000 ;  /* 0x7f800000ff07b424 */ /* 0x002fca00078e00ff */
[----:B------:R1:W-:Y:S04]  /*e830*/  @!P3 STG.E [R12.64], R7 ;  /* 0x000000070c00b986 */ /* 0x0003e8000c10190c */
[----:B------:R1:W-:Y:S01]  /*e840*/  @!P2 STG.E [R10.64], R8 ;  /* 0x000000080a00a986 */ /* 0x0003e2000c10190c */
[----:B--2---:R-:W-:-:S05]  /*e850*/  @!P1 IMAD.MOV.U32 R6, RZ, RZ, 0x7f800000 ;  /* 0x7f800000ff069424 */ /* 0x004fca00078e00ff */
[----:B------:R1:W-:Y:S01]  /*e860*/  @!P1 STG.E [R18.64], R6 ;  /* 0x0000000612009986 */ /* 0x0003e2000c10190c */
[----:B------:R-:W-:Y:S05]  /*e870*/  @P6 EXIT ;  /* 0x000000000000694d */ /* 0x000fea0003800000 */
[----:B------:R-:W-:Y:S02]  /*e880*/  IMAD R2, R2, R3, RZ ;  /* 0x0000000302027224 */ /* 0x000fe400078e02ff */
[----:B------:R-:W-:-:S03]  /*e890*/  IMAD.MOV.U32 R0, RZ, RZ, 0x7f800000 ;  /* 0x7f800000ff007424 */ /* 0x000fc600078e00ff */
[----:B------:R-:W-:-:S04]  /*e8a0*/  IADD3 R5, P0, R2, R5, RZ ;  /* 0x0000000502057210 */ /* 0x000fc80007f1e0ff */
[----:B------:R-:W-:Y:S02]  /*e8b0*/  LEA.HI.X.SX32 R2, R2, R4, 0x1, P0 ;  /* 0x0000000402027211 */ /* 0x000fe400000f0eff */
[----:B------:R-:W-:-:S04]  /*e8c0*/  LEA R4, P0, R5, c[0x0][0x200], 0x2 ;  /* 0x0000800005047a11 */ /* 0x000fc800078010ff */
[----:B------:R-:W-:-:S05]  /*e8d0*/  LEA.HI.X R5, R5, c[0x0][0x204], R2, 0x2, P0 ;  /* 0x0000810005057a11 */ /* 0x000fca00000f1402 */
[----:B------:R-:W-:Y:S01]  /*e8e0*/  STG.E [R4.64], R0 ;  /* 0x0000000004007986 */ /* 0x000fe2000c10190c */
[----:B------:R-:W-:Y:S05]  /*e8f0*/  EXIT ;  /* 0x000000000000794d */ /* 0x000fea0003800000 */
.L_x_598:
        /* <DEDUP_REMOVED lines=16> */
.L_x_1139:


//--------------------- .text._ZN5flash16flash_fwd_kernelI23Flash_fwd_kernel_traitsILi64ELi128ELi64ELi4ELb0ELb0EN7cutlass6half_tE19Flash_kernel_traitsILi64ELi128ELi64ELi4ES3_EELb0ELb1ELb0ELb0ELb1ELb1ELb1ELb0EEEvNS_16Flash_fwd_paramsE --------------------------
	.section	.text._ZN5flash16flash_fwd_kernelI23Flash_fwd_kernel_traitsILi64ELi128ELi64ELi4ELb0ELb0EN7cutlass6half_tE19Flash_kernel_traitsILi64ELi128ELi64ELi4ES3_EELb0ELb1ELb0ELb0ELb1ELb1ELb1ELb0EEEvNS_16Flash_fwd_paramsE,"ax",@progbits
	.sectioninfo	@"SHI_REGISTERS=255"
	.align	128
        .global         _ZN5flash16flash_fwd_kernelI23Flash_fwd_kernel_traitsILi64ELi128ELi64ELi4ELb0ELb0EN7cutlass6half_tE19Flash_kernel_traitsILi64ELi128ELi64ELi4ES3_EELb0ELb1ELb0ELb0ELb1ELb1ELb1ELb0EEEvNS_16Flash_fwd_paramsE
        .type           _ZN5flash16flash_fwd_kernelI23Flash_fwd_kernel_traitsILi64ELi128ELi64ELi4ELb0ELb0EN7cutlass6half_tE19Flash_kernel_traitsILi64ELi128ELi64ELi4ES3_EELb0ELb1ELb0ELb0ELb1ELb1ELb1ELb0EEEvNS_16Flash_fwd_paramsE,@function
        .size           _ZN5flash16flash_fwd_kernelI23Flash_fwd_kernel_traitsILi64ELi128ELi64ELi4ELb0ELb0EN7cutlass6half_tE19Flash_kernel_traitsILi64ELi128ELi64ELi4ES3_EELb0ELb1ELb0ELb0ELb1ELb1ELb1ELb0EEEvNS_16Flash_fwd_paramsE,(.L_x_1140 - _ZN5flash16flash_fwd_kernelI23Flash_fwd_kernel_traitsILi64ELi128ELi64ELi4ELb0ELb0EN7cutlass6half_tE19Flash_kernel_traitsILi64ELi128ELi64ELi4ES3_EELb0ELb1ELb0ELb0ELb1ELb1ELb1ELb0EEEvNS_16Flash_fwd_paramsE)
        .other          _ZN5flash16flash_fwd_kernelI23Flash_fwd_kernel_traitsILi64ELi128ELi64ELi4ELb0ELb0EN7cutlass6half_tE19Flash_kernel_traitsILi64ELi128ELi64ELi4ES3_EELb0ELb1ELb0ELb0ELb1ELb1ELb1ELb0EEEvNS_16Flash_fwd_paramsE,@"STO_CUDA_ENTRY STV_DEFAULT"
_ZN5flash16flash_fwd_kernelI23Flash_fwd_kernel_traitsILi64ELi128ELi64ELi4ELb0ELb0EN7cutlass6half_tE19Flash_kernel_traitsILi64ELi128ELi64ELi4ES3_EELb0ELb1ELb0ELb0ELb1ELb1ELb1ELb0EEEvNS_16Flash_fwd_paramsE:
.text._ZN5flash16flash_fwd_kernelI23Flash_fwd_kernel_traitsILi64ELi128ELi64ELi4ELb0ELb0EN7cutlass6half_tE19Flash_kernel_traitsILi64ELi128ELi64ELi4ES3_EELb0ELb1ELb0ELb0ELb1ELb1ELb1ELb0EEEvNS_16Flash_fwd_paramsE:
[----:B------:R-:W-:Y:S02]  /*0000*/  MOV R1, c[0x0][0x28] ;  /* 0x00000a0000017a02 */ /* 0x000fe40000000f00 */
[----:B------:R-:W1:Y:S01]  /*0010*/  S2R R11, SR_CTAID.Y ;  /* 0x00000000000b7919 */ /* 0x000e620000002600 */
[----:B------:R-:W-:Y:S01]  /*0020*/  ISETP.NE.U32.AND P0, PT, RZ, c[0x0][0x250], PT ;  /* 0x00009400ff007a0c */ /* 0x000fe20003f05070 */
[----:B------:R-:W-:Y:S01]  /*0030*/  IMAD.MOV.U32 R13, RZ, RZ, RZ ;  /* 0x000000ffff0d7224 */ /* 0x000fe200078e00ff */
[----:B------:R-:W-:Y:S01]  /*0040*/  ISETP.NE.U32.AND P2, PT, RZ, c[0x0][0x258], PT ;  /* 0x00009600ff007a0c */ /* 0x000fe20003f45070 */
[----:B------:R-:W-:Y:S01]  /*0050*/  ULDC.64 UR16, c[0x0][0x118] ;  /* 0x0000460000107ab9 */ /* 0x000fe20000000a00 */
[----:B------:R-:W-:Y:S02]  /*0060*/  ISETP.NE.AND.EX P0, PT, RZ, c[0x0][0x254], PT, P0 ;  /* 0x00009500ff007a0c */ /* 0x000fe40003f05300 */
[----:B------:R-:W-:-:S11]  /*0070*/  ISETP.NE.AND.EX P2, PT, RZ, c[0x0][0x25c], PT, P2 ;  /* 0x00009700ff007a0c */ /* 0x000fd60003f45320 */
[----:B------:R-:W-:Y:S02]  /*0080*/  @P0 IMAD.MOV.U32 R2, RZ, RZ, 0x4 ;  /* 0x00000004ff020424 */ /* 0x000fe400078e00ff */
[----:B------:R-:W-:Y:S02]  /*0090*/  @P2 IMAD.MOV.U32 R0, RZ, RZ, 0x4 ;  /* 0x00000004ff002424 */ /* 0x000fe400078e00ff */
[----:B-1----:R-:W-:-:S04]  /*00a0*/  @P0 IMAD.WIDE R2, R11, R2, c[0x0][0x250] ;  /* 0x000094000b020625 */ /* 0x002fc800078e0202 */
[----:B------:R-:W-:Y:S01]  /*00b0*/  @P2 IMAD.WIDE R4, R11, R0, c[0x0][0x258] ;  /* 0x000096000b042625 */ /* 0x000fe200078e0200 */
[----:B------:R-:W2:Y:S04]  /*00c0*/  @P0 LDG.E R13, [R2.64] ;  /* 0x00000010020d0981 */ /* 0x000ea8000c1e1900 */
[----:B------:R-:W2:Y:S01]  /*00d0*/  @P2 LDG.E R84, [R4.64] ;  /* 0x0000001004542981 */ /* 0x000ea2000c1e1900 */
[----:B------:R-:W-:-:S03]  /*00e0*/  @!P2 ISETP.NE.U32.AND P1, PT, RZ, c[0x0][0x268], PT ;  /* 0x00009a00ff00aa0c */ /* 0x000fc60003f25070 */
[----:B------:R-:W1:Y:S01]  /*00f0*/  S2R R208, SR_CTAID.X ;  /* 0x0000000000d07919 */ /* 0x000e620000002500 */
[----:B------:R-:W-:-:S04]  /*0100*/  @!P2 ISETP.NE.AND.EX P1, PT, RZ, c[0x0][0x26c], PT, P1 ;  /* 0x00009b00ff00aa0c */ /* 0x000fc80003f25310 */
[----:B------:R-:W-:Y:S01]  /*0110*/  @!P2 SEL R0, RZ, c[0x0][0x21c], !P1 ;  /* 0x00008700ff00aa07 */ /* 0x000fe20004800000 */
[----:B-1----:R-:W-:-:S05]  /*0120*/  IMAD.SHL.U32 R87, R208, 0x80, RZ ;  /* 0x00000080d0577824 */ /* 0x002fca00078e00ff */
[----:B------:R-:W-:Y:S01]  /*0130*/  ISETP.GE.AND P0, PT, R87, c[0x0][0x214], PT ;  /* 0x0000850057007a0c */ /* 0x000fe20003f06270 */
[--C-:B--2---:R-:W-:Y:S01]  /*0140*/  @P2 IMAD.IADD R84, R84, 0x1, -R13.reuse ;  /* 0x0000000154542824 */ /* 0x104fe200078e0a0d */
[----:B------:R-:W-:-:S11]  /*0150*/  @!P2 IADD3 R84, R0, c[0x0][0x218], -R13 ;  /* 0x000086000054aa10 */ /* 0x000fd60007ffe80d */
[----:B------:R-:W-:Y:S05]  /*0160*/  @P0 EXIT ;  /* 0x000000000000094d */ /* 0x000fea0003800000 */
[----:B------:R-:W-:Y:S01]  /*0170*/  IADD3 R3, R87, 0xbf, RZ ;  /* 0x000000bf57037810 */ /* 0x000fe20007ffe0ff */
[----:B------:R-:W1:Y:S01]  /*0180*/  S2R R15, SR_CTAID.Z ;  /* 0x00000000000f7919 */ /* 0x000e620000002700 */
[C---:B------:R-:W-:Y:S02]  /*0190*/  IADD3 R5, R84.reuse, 0x3f, RZ ;  /* 0x0000003f54057810 */ /* 0x040fe40007ffe0ff */
[----:B------:R-:W-:Y:S01]  /*01a0*/  IADD3 R3, R84, -c[0x0][0x214], R3 ;  /* 0x8000850054037a10 */ /* 0x000fe20007ffe003 */
[----:B------:R-:W2:Y:S01]  /*01b0*/  S2R R80, SR_TID.X ;  /* 0x0000000000507919 */ /* 0x000ea20000002100 */
[----:B------:R-:W-:Y:S02]  /*01c0*/  SHF.R.S32.HI R0, RZ, 0x1f, R5 ;  /* 0x0000001fff007819 */ /* 0x000fe40000011405 */
[----:B------:R-:W-:Y:S02]  /*01d0*/  IADD3 R3, R3, c[0x0][0x2e8], RZ ;  /* 0x0000ba0003037a10 */ /* 0x000fe40007ffe0ff */
[----:B------:R-:W-:-:S02]  /*01e0*/  LEA.HI R0, R0, R5, RZ, 0x6 ;  /* 0x0000000500007211 */ /* 0x000fc400078f30ff */
[----:B------:R-:W-:Y:S02]  /*01f0*/  SHF.R.S32.HI R2, RZ, 0x1f, R3 ;  /* 0x0000001fff027819 */ /* 0x000fe40000011403 */
[----:B------:R-:W-:Y:S02]  /*0200*/  SHF.R.S32.HI R0, RZ, 0x6, R0 ;  /* 0x00000006ff007819 */ /* 0x000fe40000011400 */
[----:B------:R-:W-:-:S04]  /*0210*/  LEA.HI R2, R2, R3, RZ, 0x6 ;  /* 0x0000000302027211 */ /* 0x000fc800078f30ff */
[----:B------:R-:W-:-:S04]  /*0220*/  SHF.R.S32.HI R3, RZ, 0x6, R2 ;  /* 0x00000006ff037819 */ /* 0x000fc80000011402 */
[----:B------:R-:W-:-:S04]  /*0230*/  IMNMX R3, R0, R3, PT ;  /* 0x0000000300037217 */ /* 0x000fc80003800200 */
[----:B------:R-:W-:-:S13]  /*0240*/  ISETP.GE.AND P0, PT, R3, 0x1, PT ;  /* 0x000000010300780c */ /* 0x000fda0003f06270 */
[----:B------:R-:W-:Y:S05]  /*0250*/  @!P0 BRA `(.L_x_599) ;  /* 0x0000bc0000008947 */ /* 0x000fea0003800000 */
[----:B-12---:R-:W-:Y:S01]  /*0260*/  IABS R9, c[0x0][0x1c8] ;  /* 0x0000720000097a13 */ /* 0x006fe20000000000 */
[----:B------:R-:W-:Y:S01]  /*0270*/  UMOV UR13, 0x6 ;  /* 0x00000006000d7882 */ /* 0x000fe20000000000 */
[----:B------:R-:W-:Y:S01]  /*0280*/  SHF.R.S32.HI R85, RZ, 0x1f, R80 ;  /* 0x0000001fff557819 */ /* 0x000fe20000011450 */
[----:B------:R-:W-:Y:S01]  /*0290*/  ULDC.64 UR6, c[0x0][0x198] ;  /* 0x0000660000067ab9 */ /* 0x000fe20000000a00 */
[----:B------:R-:W1:Y:S01]  /*02a0*/  I2F.RP R22, R9 ;  /* 0x0000000900167306 */ /* 0x000e620000209400 */
[----:B------:R-:W-:Y:S01]  /*02b0*/  ULDC.64 UR4, c[0x0][0x1a0] ;  /* 0x0000680000047ab9 */ /* 0x000fe20000000a00 */
[----:B------:R-:W-:Y:S01]  /*02c0*/  IADD3 R81, R3, -0x1, RZ ;  /* 0xffffffff03517810 */ /* 0x000fe20007ffe0ff */
[----:B------:R-:W-:Y:S01]  /*02d0*/  USHF.L.U64.HI UR11, UR6, UR13, UR7 ;  /* 0x0000000d060b7299 */ /* 0x000fe20008010207 */
[CC--:B------:R-:W-:Y:S01]  /*02e0*/  LEA.HI R7, R85.reuse, R80.reuse, RZ, 0x3 ;  /* 0x0000005055077211 */ /* 0x0c0fe200078f18ff */
[----:B------:R-:W-:Y:S01]  /*02f0*/  USHF.L.U64.HI UR13, UR4, UR13, UR5 ;  /* 0x0000000d040d7299 */ /* 0x000fe20008010205 */
[----:B------:R-:W-:Y:S01]  /*0300*/  SHF.R.S32.HI R5, RZ, 0x1f, R81 ;  /* 0x0000001fff057819 */ /* 0x000fe20000011451 */
[----:B------:R-:W-:Y:S01]  /*0310*/  USHF.L.U32 UR12, UR6, 0x6, URZ ;  /* 0x00000006060c7899 */ /* 0x000fe2000800063f */
[----:B------:R-:W-:Y:S01]  /*0320*/  LEA.HI R27, R85, R80, RZ, 0x4 ;  /* 0x00000050551b7211 */ /* 0x000fe200078f20ff */
[----:B------:R-:W-:Y:S01]  /*0330*/  USHF.L.U32 UR14, UR4, 0x6, URZ ;  /* 0x00000006040e7899 */ /* 0x000fe2000800063f */
[C---:B------:R-:W-:Y:S01]  /*0340*/  IMAD R8, R81.reuse, UR11, RZ ;  /* 0x0000000b51087c24 */ /* 0x040fe2000f8e02ff */
[----:B------:R-:W-:Y:S01]  /*0350*/  SHF.R.S32.HI R18, RZ, 0x3, R7 ;  /* 0x00000003ff127819 */ /* 0x000fe20000011407 */
[----:B------:R-:W-:Y:S01]  /*0360*/  IMAD R4, R81, UR13, RZ ;  /* 0x0000000d51047c24 */ /* 0x000fe2000f8e02ff */
[----:B------:R-:W-:Y:S01]  /*0370*/  LOP3.LUT R25, R7, 0xfffffff8, RZ, 0xc0, !PT ;  /* 0xfffffff807197812 */ /* 0x000fe200078ec0ff */
[C---:B------:R-:W-:Y:S01]  /*0380*/  IMAD R8, R5.reuse, UR12, R8 ;  /* 0x0000000c05087c24 */ /* 0x040fe2000f8e0208 */
[----:B------:R-:W-:Y:S01]  /*0390*/  SHF.R.S32.HI R19, RZ, 0x1f, R18 ;  /* 0x0000001fff137819 */ /* 0x000fe20000011412 */
[----:B-1----:R-:W1:Y:S01]  /*03a0*/  MUFU.RCP R22, R22 ;  /* 0x0000001600167308 */ /* 0x002e620000001000 */
[----:B------:R-:W-:Y:S01]  /*03b0*/  IMAD R4, R5, UR14, R4 ;  /* 0x0000000e05047c24 */ /* 0x000fe2000f8e0204 */
[----:B------:R-:W-:Y:S01]  /*03c0*/  SHF.R.S32.HI R5, RZ, 0x4, R27 ;  /* 0x00000004ff057819 */ /* 0x000fe2000001141b */
[C---:B------:R-:W-:Y:S01]  /*03d0*/  IMAD.SHL.U32 R17, R18.reuse, 0x40, RZ ;  /* 0x0000004012117824 */ /* 0x040fe200078e00ff */
[----:B------:R-:W-:Y:S01]  /*03e0*/  IADD3 R21, P0, R18, R13, RZ ;  /* 0x0000000d12157210 */ /* 0x000fe20007f1e0ff */
[----:B------:R-:W-:Y:S01]  /*03f0*/  IMAD.WIDE R208, R208, 0x80, R18 ;  /* 0x00000080d0d07825 */ /* 0x000fe200078e0212 */
[----:B------:R-:W-:Y:S01]  /*0400*/  LEA.HI R2, R27, R5, RZ, 0x1 ;  /* 0x000000051b027211 */ /* 0x000fe200078f08ff */
[----:B------:R-:W-:Y:S01]  /*0410*/  UMOV UR10, 0x5 ;  /* 0x00000005000a7882 */ /* 0x000fe20000000000 */
[----:B------:R-:W-:Y:S01]  /*0420*/  LEA.HI.X.SX32 R12, R13, R19, 0x1, P0 ;  /* 0x000000130d0c7211 */ /* 0x000fe200000f0eff */
[----:B------:R-:W-:Y:S01]  /*0430*/  IMAD.IADD R6, R80, 0x1, -R25 ;  /* 0x0000000150067824 */ /* 0x000fe200078e0a19 */
[----:B------:R-:W-:Y:S01]  /*0440*/  IABS R19, R15 ;  /* 0x0000000f00137213 */ /* 0x000fe20000000000 */
[----:B------:R-:W-:Y:S01]  /*0450*/  ULDC.64 UR8, c[0x0][0x190] ;  /* 0x0000640000087ab9 */ /* 0x000fe20000000a00 */
[----:B------:R-:W-:Y:S01]  /*0460*/  LOP3.LUT R2, R2, 0xfffffffe, RZ, 0xc0, !PT ;  /* 0xfffffffe02027812 */ /* 0x000fe200078ec0ff */
[C---:B------:R-:W-:Y:S01]  /*0470*/  IMAD R14, R12.reuse, c[0x0][0x198], RZ ;  /* 0x000066000c0e7a24 */ /* 0x040fe200078e02ff */
[----:B------:R-:W-:Y:S01]  /*0480*/  LOP3.LUT R0, R15, c[0x0][0x1c8], RZ, 0x3c, !PT ;  /* 0x000072000f007a12 */ /* 0x000fe200078e3cff */
[----:B------:R-:W-:Y:S01]  /*0490*/  IMAD R12, R12, c[0x0][0x1a0], RZ ;  /* 0x000068000c0c7a24 */ /* 0x000fe200078e02ff */
[----:B-1----:R-:W-:Y:S01]  /*04a0*/  IADD3 R22, R22, 0xffffffe, RZ ;  /* 0x0ffffffe16167810 */ /* 0x002fe20007ffe0ff */
[----:B------:R-:W-:Y:S01]  /*04b0*/  IMAD.IADD R2, R5, 0x1, -R2 ;  /* 0x0000000105027824 */ /* 0x000fe200078e0a02 */
[----:B------:R-:W-:Y:S01]  /*04c0*/  LOP3.LUT R17, R17, 0x1c0, RZ, 0xc0, !PT ;  /* 0x000001c011117812 */ /* 0x000fe200078ec0ff */
[C---:B------:R-:W-:Y:S01]  /*04d0*/  IMAD R5, R21.reuse, c[0x0][0x1a4], R12 ;  /* 0x0000690015057a24 */ /* 0x040fe200078e020c */
[----:B------:R-:W1:Y:S01]  /*04e0*/  F2I.FTZ.U32.TRUNC.NTZ R23, R22 ;  /* 0x0000001600177305 */ /* 0x000e62000021f000 */
[----:B------:R-:W-:Y:S01]  /*04f0*/  SHF.L.U32 R204, R6, 0x3, RZ ;  /* 0x0000000306cc7819 */ /* 0x000fe200000006ff */
[----:B------:R-:W-:Y:S01]  /*0500*/  IMAD R14, R21, c[0x0][0x19c], R14 ;  /* 0x00006700150e7a24 */ /* 0x000fe200078e020e */
[----:B------:R-:W-:Y:S01]  /*0510*/  ISETP.GE.AND P1, PT, R0, RZ, PT ;  /* 0x000000ff0000720c */ /* 0x000fe20003f26270 */
[----:B------:R-:W-:Y:S01]  /*0520*/  USHF.L.U64.HI UR9, UR8, UR10, UR9 ;  /* 0x0000000a08097299 */ /* 0x000fe20008010209 */
[--C-:B------:R-:W-:Y:S01]  /*0530*/  LOP3.LUT R0, R17, 0x38, R204.reuse, 0xf8, !PT ;  /* 0x0000003811007812 */ /* 0x100fe200078ef8cc */
[----:B------:R-:W-:Y:S01]  /*0540*/  USHF.L.U32 UR8, UR8, 0x5, URZ ;  /* 0x0000000508087899 */ /* 0x000fe2000800063f */
[----:B------:R-:W-:Y:S01]  /*0550*/  SHF.R.U32.HI R17, RZ, 0x3, R17 ;  /* 0x00000003ff117819 */ /* 0x000fe20000011611 */
[----:B------:R-:W-:Y:S01]  /*0560*/  USHF.L.U64.HI UR5, UR4, UR10, UR5 ;  /* 0x0000000a04057299 */ /* 0x000fe20008010205 */
[----:B------:R-:W-:Y:S01]  /*0570*/  SHF.R.S32.HI R10, RZ, 0x1f, R11 ;  /* 0x0000001fff0a7819 */ /* 0x000fe2000001140b */
[----:B------:R-:W-:Y:S01]  /*0580*/  USHF.L.U32 UR4, UR4, 0x5, URZ ;  /* 0x0000000504047899 */ /* 0x000fe2000800063f */
[----:B------:R-:W-:Y:S01]  /*0590*/  LOP3.LUT R17, R0, R17, RZ, 0x3c, !PT ;  /* 0x0000001100117212 */ /* 0x000fe200078e3cff */
[----:B------:R-:W-:Y:S01]  /*05a0*/  IMAD.SHL.U32 R156, R80, 0x2, RZ ;  /* 0x00000002509c7824 */ /* 0x000fe200078e00ff */
[----:B------:R-:W-:Y:S01]  /*05b0*/  SHF.R.S32.HI R205, RZ, 0x1f, R204 ;  /* 0x0000001fffcd7819 */ /* 0x000fe200000114cc */
[----:B------:R-:W-:Y:S01]  /*05c0*/  IMAD R0, R10, c[0x0][0x178], RZ ;  /* 0x00005e000a007a24 */ /* 0x000fe200078e02ff */
[----:B------:R-:W-:Y:S01]  /*05d0*/  LOP3.LUT R27, R27, 0xfffffff0, RZ, 0xc0, !PT ;  /* 0xfffffff01b1b7812 */ /* 0x000fe200078ec0ff */
[----:B-1----:R-:W-:Y:S01]  /*05e0*/  IMAD.MOV R16, RZ, RZ, -R23 ;  /* 0x000000ffff107224 */ /* 0x002fe200078e0a17 */
[----:B------:R-:W-:Y:S01]  /*05f0*/  MOV R22, RZ ;  /* 0x000000ff00167202 */ /* 0x000fe20000000f00 */
[C---:B------:R-:W-:Y:S01]  /*0600*/  IMAD R0, R11.reuse, c[0x0][0x17c], R0 ;  /* 0x00005f000b007a24 */ /* 0x040fe200078e0200 */
[----:B------:R-:W-:Y:S01]  /*0610*/  SHF.R.S32.HI R18, RZ, 0x1f, R15 ;  /* 0x0000001fff127819 */ /* 0x000fe2000001140f */
[----:B------:R-:W-:Y:S01]  /*0620*/  IMAD R16, R16, R9, RZ ;  /* 0x0000000910107224 */ /* 0x000fe200078e02ff */
[----:B------:R-:W-:Y:S01]  /*0630*/  ISETP.NE.AND P2, PT, RZ, c[0x0][0x1c8], PT ;  /* 0x00007200ff007a0c */ /* 0x000fe20003f45270 */
[----:B------:R-:W-:Y:S01]  /*0640*/  IMAD.WIDE.U32 R24, R11, c[0x0][0x178], R204 ;  /* 0x00005e000b187a25 */ /* 0x000fe200078e00cc */
[----:B------:R-:W-:-:S03]  /*0650*/  LOP3.LUT R156, R156, 0x6, RZ, 0xc0, !PT ;  /* 0x000000069c9c7812 */ /* 0x000fc600078ec0ff */
[----:B------:R-:W-:-:S04]  /*0660*/  IMAD.HI.U32 R16, R23, R16, R22 ;  /* 0x0000001017107227 */ /* 0x000fc800078e0016 */
[----:B------:R-:W-:Y:S02]  /*0670*/  IMAD R18, R18, c[0x0][0x1a8], RZ ;  /* 0x00006a0012127a24 */ /* 0x000fe400078e02ff */
[----:B------:R-:W-:-:S04]  /*0680*/  IMAD.HI.U32 R13, R16, R19, RZ ;  /* 0x00000013100d7227 */ /* 0x000fc800078e00ff */
[----:B------:R-:W-:Y:S02]  /*0690*/  IMAD.MOV R12, RZ, RZ, -R13 ;  /* 0x000000ffff0c7224 */ /* 0x000fe400078e0a0d */
[----:B------:R-:W-:Y:S01]  /*06a0*/  IMAD.IADD R16, R80, 0x1, -R27 ;  /* 0x0000000150107824 */ /* 0x000fe200078e0a1b */
[----:B------:R-:W-:Y:S01]  /*06b0*/  IADD3 R27, R25, R0, RZ ;  /* 0x00000000191b7210 */ /* 0x000fe20007ffe0ff */
[----:B------:R-:W-:Y:S01]  /*06c0*/  IMAD R12, R9, R12, R19 ;  /* 0x0000000c090c7224 */ /* 0x000fe200078e0213 */
[----:B------:R-:W-:Y:S01]  /*06d0*/  LEA.HI R19, R85, R80, RZ, 0x6 ;  /* 0x0000005055137211 */ /* 0x000fe200078f30ff */
[----:B------:R-:W-:Y:S01]  /*06e0*/  IMAD.MOV.U32 R26, RZ, RZ, R24 ;  /* 0x000000ffff1a7224 */ /* 0x000fe200078e0018 */
[----:B------:R-:W-:Y:S01]  /*06f0*/  SHF.R.S32.HI R25, RZ, 0x1f, R16 ;  /* 0x0000001fff197819 */ /* 0x000fe20000011410 */
[----:B------:R-:W-:Y:S01]  /*0700*/  IMAD R18, R15, c[0x0][0x1ac], R18 ;  /* 0x00006b000f127a24 */ /* 0x000fe200078e0212 */
[----:B------:R-:W-:Y:S01]  /*0710*/  ISETP.GT.U32.AND P0, PT, R9, R12, PT ;  /* 0x0000000c0900720c */ /* 0x000fe20003f04070 */
[----:B------:R-:W-:Y:S01]  /*0720*/  IMAD.WIDE.U32 R26, R15, c[0x0][0x1a8], R26 ;  /* 0x00006a000f1a7a25 */ /* 0x000fe200078e001a */
[----:B------:R-:W-:-:S02]  /*0730*/  LEA.HI R0, R25, R16, RZ, 0x3 ;  /* 0x0000001019007211 */ /* 0x000fc400078f18ff */
[----:B------:R-:W-:Y:S01]  /*0740*/  LEA.HI R85, R85, R80, RZ, 0x5 ;  /* 0x0000005055557211 */ /* 0x000fe200078f28ff */
[----:B------:R-:W-:Y:S01]  /*0750*/  IMAD.IADD R27, R27, 0x1, R18 ;  /* 0x000000011b1b7824 */ /* 0x000fe200078e0212 */
[C---:B------:R-:W-:Y:S01]  /*0760*/  LOP3.LUT R15, R0.reuse, 0xfffffff8, RZ, 0xc0, !PT ;  /* 0xfffffff8000f7812 */ /* 0x040fe200078ec0ff */
[----:B------:R-:W-:Y:S01]  /*0770*/  IMAD.WIDE.U32 R22, R21, c[0x0][0x198], R204 ;  /* 0x0000660015167a25 */ /* 0x000fe200078e00cc */
[----:B------:R-:W-:Y:S02]  /*0780*/  SHF.L.U32 R83, R0, 0x6, RZ ;  /* 0x0000000600537819 */ /* 0x000fe400000006ff */
[----:B------:R-:W-:Y:S01]  /*0790*/  SHF.R.S32.HI R86, RZ, 0x5, R85 ;  /* 0x00000005ff567819 */ /* 0x000fe20000011455 */
[----:B------:R-:W-:Y:S01]  /*07a0*/  IMAD.WIDE.U32 R26, R208, c[0x0][0x190], R26 ;  /* 0x00006400d01a7a25 */ /* 0x000fe200078e001a */
[----:B------:R-:W-:Y:S02]  /*07b0*/  IADD3 R23, R23, R14, RZ ;  /* 0x0000000e17177210 */ /* 0x000fe40007ffe0ff */
[----:B------:R-:W-:Y:S01]  /*07c0*/  @!P0 IADD3 R13, R13, 0x1, RZ ;  /* 0x000000010d0d8810 */ /* 0x000fe20007ffe0ff */
[----:B------:R-:W-:Y:S01]  /*07d0*/  @!P0 IMAD.IADD R12, R12, 0x1, -R9 ;  /* 0x000000010c0c8824 */ /* 0x000fe200078e0a09 */
[----:B------:R-:W-:Y:S01]  /*07e0*/  LEA R14, P0, R26, c[0x0][0x160], 0x1 ;  /* 0x000058001a0e7a11 */ /* 0x000fe200078008ff */
[----:B------:R-:W-:Y:S01]  /*07f0*/  IMAD.WIDE.U32 R20, R21, c[0x0][0x1a0], R204 ;  /* 0x0000680015147a25 */ /* 0x000fe200078e00cc */
[----:B------:R-:W-:-:S02]  /*0800*/  LOP3.LUT R83, R83, 0xfffffe00, RZ, 0xc0, !PT ;  /* 0xfffffe0053537812 */ /* 0x000fc400078ec0ff */
[----:B------:R-:W-:Y:S01]  /*0810*/  ISETP.GE.U32.AND P3, PT, R12, R9, PT ;  /* 0x000000090c00720c */ /* 0x000fe20003f66070 */
[----:B------:R-:W-:Y:S01]  /*0820*/  IMAD R9, R209, c[0x0][0x190], RZ ;  /* 0x00006400d1097a24 */ /* 0x000fe200078e02ff */
[----:B------:R-:W-:Y:S01]  /*0830*/  MOV R0, 0x20 ;  /* 0x0000002000007802 */ /* 0x000fe20000000f00 */
[----:B------:R-:W-:Y:S01]  /*0840*/  IMAD.IADD R21, R21, 0x1, R5 ;  /* 0x0000000115157824 */ /* 0x000fe200078e0205 */
[----:B------:R-:W-:Y:S01]  /*0850*/  IADD3 R5, R16, -R15, RZ ;  /* 0x8000000f10057210 */ /* 0x000fe20007ffe0ff */
[----:B------:R-:W-:Y:S01]  /*0860*/  IMAD R9, R208, c[0x0][0x194], R9 ;  /* 0x00006500d0097a24 */ /* 0x000fe200078e0209 */
[----:B------:R-:W-:Y:S01]  /*0870*/  LEA R87, R86, R87, 0x4 ;  /* 0x0000005756577211 */ /* 0x000fe200078e20ff */
[C---:B------:R-:W-:Y:S01]  /*0880*/  IMAD R12, R10.reuse, c[0x0][0x180], RZ ;  /* 0x000060000a0c7a24 */ /* 0x040fe200078e02ff */
[----:B------:R-:W-:Y:S01]  /*0890*/  SHF.L.U32 R82, R5, 0x6, RZ ;  /* 0x0000000605527819 */ /* 0x000fe200000006ff */
[----:B------:R-:W-:Y:S02]  /*08a0*/  IMAD.IADD R9, R27, 0x1, R9 ;  /* 0x000000011b097824 */ /* 0x000fe400078e0209 */
[----:B------:R-:W-:Y:S01]  /*08b0*/  IMAD R10, R10, c[0x0][0x188], RZ ;  /* 0x000062000a0a7a24 */ /* 0x000fe200078e02ff */
[----:B------:R-:W-:Y:S01]  /*08c0*/  LOP3.LUT R82, R82, 0x1c0, RZ, 0xc0, !PT ;  /* 0x000001c052527812 */ /* 0x000fe200078ec0ff */
[----:B------:R-:W-:Y:S01]  /*08d0*/  IMAD.SHL.U32 R24, R19, 0x8, RZ ;  /* 0x0000000813187824 */ /* 0x000fe200078e00ff */
[----:B------:R-:W-:Y:S01]  /*08e0*/  @P3 IADD3 R13, R13, 0x1, RZ ;  /* 0x000000010d0d3810 */ /* 0x000fe20007ffe0ff */
[C---:B------:R-:W-:Y:S01]  /*08f0*/  IMAD R10, R11.reuse, c[0x0][0x18c], R10 ;  /* 0x000063000b0a7a24 */ /* 0x040fe200078e020a */
[----:B------:R-:W-:Y:S01]  /*0900*/  LEA.HI.X R15, R26, c[0x0][0x164], R9, 0x1, P0 ;  /* 0x000059001a0f7a11 */ /* 0x000fe200000f0c09 */
[----:B------:R-:W-:Y:S01]  /*0910*/  IMAD.WIDE.U32 R200, R11, c[0x0][0x180], R22 ;  /* 0x000060000bc87a25 */ /* 0x000fe200078e0016 */
[----:B------:R-:W-:-:S02]  /*0920*/  IADD3 R26, P0, R14, UR8, RZ ;  /* 0x000000080e1a7c10 */ /* 0x000fc4000ff1e0ff */
[----:B------:R-:W-:Y:S01]  /*0930*/  LOP3.LUT R17, R17, 0x7ffffe00, R24, 0xf8, !PT ;  /* 0x7ffffe0011117812 */ /* 0x000fe200078ef818 */
[----:B------:R-:W-:Y:S01]  /*0940*/  IMAD.WIDE.U32 R152, R11, c[0x0][0x188], R20 ;  /* 0x000062000b987a25 */ /* 0x000fe200078e0014 */
[----:B------:R-:W-:Y:S02]  /*0950*/  IADD3.X R27, R15, UR9, RZ, P0, !PT ;  /* 0x000000090f1b7c10 */ /* 0x000fe400087fe4ff */
[----:B------:R-:W-:Y:S01]  /*0960*/  IADD3 R22, P0, R26, UR8, RZ ;  /* 0x000000081a167c10 */ /* 0x000fe2000ff1e0ff */
[----:B------:R-:W-:Y:S01]  /*0970*/  @!P1 IMAD.MOV R13, RZ, RZ, -R13 ;  /* 0x000000ffff0d9224 */ /* 0x000fe200078e0a0d */
[----:B------:R-:W-:Y:S01]  /*0980*/  @!P2 LOP3.LUT R13, RZ, c[0x0][0x1c8], RZ, 0x33, !PT ;  /* 0x00007200ff0daa12 */ /* 0x000fe200078e33ff */
[----:B------:R-:W-:Y:S01]  /*0990*/  IMAD R12, R11, c[0x0][0x184], R12 ;  /* 0x000061000b0c7a24 */ /* 0x000fe200078e020c */
[----:B------:R-:W-:Y:S01]  /*09a0*/  IADD3.X R23, R27, UR9, RZ, P0, !PT ;  /* 0x000000091b177c10 */ /* 0x000fe200087fe4ff */
[----:B------:R-:W-:Y:S01]  /*09b0*/  IMAD.IADD R153, R153, 0x1, R10 ;  /* 0x0000000199997824 */ /* 0x000fe200078e020a */
[----:B------:R-:W-:Y:S01]  /*09c0*/  SHF.R.S32.HI R10, RZ, 0x1f, R13 ;  /* 0x0000001fff0a7819 */ /* 0x000fe2000001140d */
[----:B------:R-:W-:Y:S01]  /*09d0*/  IMAD.SHL.U32 R9, R2, 0x8, RZ ;  /* 0x0000000802097824 */ /* 0x000fe200078e00ff */
[----:B------:R-:W-:Y:S01]  /*09e0*/  IADD3 R24, P0, R22, UR8, RZ ;  /* 0x0000000816187c10 */ /* 0x000fe2000ff1e0ff */
[----:B------:R-:W-:Y:S01]  /*09f0*/  IMAD.WIDE.U32 R152, R13, c[0x0][0x1b8], R152 ;  /* 0x00006e000d987a25 */ /* 0x000fe200078e0098 */
[----:B------:R-:W-:-:S02]  /*0a00*/  IADD3 R201, R201, R12, RZ ;  /* 0x0000000cc9c97210 */ /* 0x000fc40007ffe0ff */
[----:B------:R-:W-:Y:S01]  /*0a10*/  IADD3.X R25, R23, UR9, RZ, P0, !PT ;  /* 0x0000000917197c10 */ /* 0x000fe200087fe4ff */
[----:B------:R-:W-:Y:S01]  /*0a20*/  IMAD R12, R10, c[0x0][0x1b0], RZ ;  /* 0x00006c000a0c7a24 */ /* 0x000fe200078e02ff */
[----:B------:R-:W-:Y:S01]  /*0a30*/  IADD3 R20, P0, R24, UR8, RZ ;  /* 0x0000000818147c10 */ /* 0x000fe2000ff1e0ff */
[----:B------:R-:W-:Y:S01]  /*0a40*/  IMAD.WIDE.U32 R200, R13, c[0x0][0x1b0], R200 ;  /* 0x00006c000dc87a25 */ /* 0x000fe200078e00c8 */
[----:B------:R-:W-:Y:S02]  /*0a50*/  SHF.L.U32 R199, R17, 0x1, RZ ;  /* 0x0000000111c77819 */ /* 0x000fe400000006ff */
[----:B------:R-:W-:Y:S01]  /*0a60*/  IADD3.X R21, R25, UR9, RZ, P0, !PT ;  /* 0x0000000919157c10 */ /* 0x000fe200087fe4ff */
[----:B------:R-:W-:Y:S01]  /*0a70*/  IMAD R203, R13, c[0x0][0x1b4], R12 ;  /* 0x00006d000dcb7a24 */ /* 0x000fe200078e020c */
[----:B------:R-:W-:Y:S01]  /*0a80*/  IADD3 R18, P0, R20, UR8, RZ ;  /* 0x0000000814127c10 */ /* 0x000fe2000ff1e0ff */
[----:B------:R1:W-:Y:S01]  /*0a90*/  LDGSTS.E.BYPASS.LTC128B.128 [R199], [R14.64] ;  /* 0x000000000ec77fae */ /* 0x0003e2000b901d50 */
[----:B------:R-:W-:Y:S01]  /*0aa0*/  MOV R202, R200 ;  /* 0x000000c800ca7202 */ /* 0x000fe20000000f00 */
[----:B------:R-:W-:Y:S01]  /*0ab0*/  IMAD.IADD R203, R201, 0x1, R203 ;  /* 0x00000001c9cb7824 */ /* 0x000fe200078e02cb */
[----:B------:R-:W-:Y:S01]  /*0ac0*/  IADD3.X R19, R21, UR9, RZ, P0, !PT ;  /* 0x0000000915137c10 */ /* 0x000fe200087fe4ff */
[----:B------:R2:W-:Y:S01]  /*0ad0*/  LDGSTS.E.BYPASS.LTC128B.128 [R199+0x800], [R26.64] ;  /* 0x008000001ac77fae */ /* 0x0005e2000b901d50 */
[----:B------:R-:W-:Y:S01]  /*0ae0*/  IADD3 R16, P0, R18, UR8, RZ ;  /* 0x0000000812107c10 */ /* 0x000fe2000ff1e0ff */
[----:B------:R-:W-:Y:S01]  /*0af0*/  IMAD R10, R10, c[0x0][0x1b8], RZ ;  /* 0x00006e000a0a7a24 */ /* 0x000fe200078e02ff */
[----:B------:R-:W-:Y:S01]  /*0b00*/  MOV R154, R152 ;  /* 0x00000098009a7202 */ /* 0x000fe20000000f00 */
[----:B------:R3:W-:Y:S01]  /*0b10*/  LDGSTS.E.BYPASS.LTC128B.128 [R199+0x1000], [R22.64] ;  /* 0x0100000016c77fae */ /* 0x0007e2000b901d50 */
[----:B------:R-:W-:Y:S01]  /*0b20*/  IADD3.X R17, R19, UR9, RZ, P0, !PT ;  /* 0x0000000913117c10 */ /* 0x000fe200087fe4ff */
[----:B------:R-:W-:Y:S01]  /*0b30*/  IMAD R13, R13, c[0x0][0x1bc], R10 ;  /* 0x00006f000d0d7a24 */ /* 0x000fe200078e020a */
[----:B------:R-:W-:Y:S01]  /*0b40*/  SHF.L.U32 R10, R6, 0x6, RZ ;  /* 0x00000006060a7819 */ /* 0x000fe200000006ff */
[----:B------:R4:W-:Y:S01]  /*0b50*/  LDGSTS.E.BYPASS.LTC128B.128 [R199+0x1800], [R24.64] ;  /* 0x0180000018c77fae */ /* 0x0009e2000b901d50 */
[----:B------:R-:W-:Y:S01]  /*0b60*/  LOP3.LUT R9, R82, 0x8, R9, 0xf8, !PT ;  /* 0x0000000852097812 */ /* 0x000fe200078ef809 */
[----:B------:R-:W-:Y:S01]  /*0b70*/  IMAD.IADD R155, R153, 0x1, R13 ;  /* 0x00000001999b7824 */ /* 0x000fe200078e020d */
[----:B------:R-:W-:Y:S01]  /*0b80*/  LOP3.LUT R10, R10, 0x1c0, RZ, 0xc0, !PT ;  /* 0x000001c00a0a7812 */ /* 0x000fe200078ec0ff */
[----:B------:R5:W-:Y:S01]  /*0b90*/  LDGSTS.E.BYPASS.LTC128B.128 [R199+0x2000], [R20.64] ;  /* 0x0200000014c77fae */ /* 0x000be2000b901d50 */
[----:B------:R-:W-:-:S03]  /*0ba0*/  SHF.R.U32.HI R82, RZ, 0x3, R82 ;  /* 0x00000003ff527819 */ /* 0x000fc60000011652 */
[----:B------:R2:W-:Y:S01]  /*0bb0*/  LDGSTS.E.BYPASS.LTC128B.128 [R199+0x2800], [R18.64] ;  /* 0x0280000012c77fae */ /* 0x0005e2000b901d50 */
[----:B------:R-:W-:-:S03]  /*0bc0*/  LOP3.LUT R82, R9, R82, RZ, 0x3c, !PT ;  /* 0x0000005209527212 */ /* 0x000fc600078e3cff */
[----:B------:R2:W-:Y:S01]  /*0bd0*/  LDGSTS.E.BYPASS.LTC128B.128 [R199+0x3000], [R16.64] ;  /* 0x0300000010c77fae */ /* 0x0005e2000b901d50 */
[----:B------:R-:W-:Y:S01]  /*0be0*/  LOP3.LUT R191, R82, R83, RZ, 0xfc, !PT ;  /* 0x0000005352bf7212 */ /* 0x000fe200078efcff */
[----:B-1----:R-:W-:-:S04]  /*0bf0*/  IMAD.WIDE.U32 R14, R81, UR12, R202 ;  /* 0x0000000c510e7c25 */ /* 0x002fc8000f8e00ca */
[----:B------:R-:W-:Y:S01]  /*0c00*/  IMAD.IADD R8, R15, 0x1, R8 ;  /* 0x000000010f087824 */ /* 0x000fe200078e0208 */
[----:B---3--:R-:W-:Y:S02]  /*0c10*/  LEA R22, P0, R14, c[0x0][0x168], 0x1 ;  /* 0x00005a000e167a11 */ /* 0x008fe400078008ff */
[----:B----4-:R-:W-:Y:S01]  /*0c20*/  IADD3 R24, P1, R16, UR8, RZ ;  /* 0x0000000810187c10 */ /* 0x010fe2000ff3e0ff */
[----:B------:R-:W-:Y:S01]  /*0c30*/  USHF.L.U32 UR8, UR6, 0x5, URZ ;  /* 0x0000000506087899 */ /* 0x000fe2000800063f */
[----:B------:R-:W-:Y:S01]  /*0c40*/  LEA.HI.X R23, R14, c[0x0][0x16c], R8, 0x1, P0 ;  /* 0x00005b000e177a11 */ /* 0x000fe200000f0c08 */
[----:B------:R-:W-:Y:S01]  /*0c50*/  USHF.L.U64.HI UR6, UR6, UR10, UR7 ;  /* 0x0000000a06067299 */ /* 0x000fe20008010207 */
[----:B------:R-:W-:Y:S01]  /*0c60*/  IADD3.X R25, R17, UR9, RZ, P1, !PT ;  /* 0x0000000911197c10 */ /* 0x000fe20008ffe4ff */
[----:B------:R-:W-:Y:S01]  /*0c70*/  IMAD.WIDE.U32 R14, R81, UR14, R154 ;  /* 0x0000000e510e7c25 */ /* 0x000fe2000f8e009a */
[----:B------:R-:W-:Y:S02]  /*0c80*/  LOP3.LUT R8, R10, 0x8, R7, 0xf8, !PT ;  /* 0x000000080a087812 */ /* 0x000fe400078ef807 */
[----:B-----5:R-:W-:Y:S01]  /*0c90*/  IADD3 R20, P0, R22, UR8, RZ ;  /* 0x0000000816147c10 */ /* 0x020fe2000ff1e0ff */
[----:B------:R1:W-:Y:S01]  /*0ca0*/  LDGSTS.E.BYPASS.LTC128B.128 [R199+0x3800], [R24.64] ;  /* 0x0380000018c77fae */ /* 0x0003e2000b901d50 */
[----:B------:R-:W-:Y:S01]  /*0cb0*/  IMAD.IADD R4, R15, 0x1, R4 ;  /* 0x000000010f047824 */ /* 0x000fe200078e0204 */
[----:B------:R-:W-:-:S02]  /*0cc0*/  SHF.R.U32.HI R7, RZ, 0x3, R10 ;  /* 0x00000003ff077819 */ /* 0x000fc4000001160a */
[----:B------:R-:W-:Y:S01]  /*0cd0*/  IADD3.X R21, R23, UR6, RZ, P0, !PT ;  /* 0x0000000617157c10 */ /* 0x000fe200087fe4ff */
[----:B------:R3:W-:Y:S01]  /*0ce0*/  LDGSTS.E.BYPASS.LTC128B.128 [R199+0x4000], [R22.64] ;  /* 0x0400000016c77fae */ /* 0x0007e2000b901d50 */
[----:B--2---:R-:W-:Y:S02]  /*0cf0*/  IADD3 R18, P0, R20, UR8, RZ ;  /* 0x0000000814127c10 */ /* 0x004fe4000ff1e0ff */
[----:B------:R-:W-:Y:S01]  /*0d00*/  LOP3.LUT R7, R8, R7, RZ, 0x3c, !PT ;  /* 0x0000000708077212 */ /* 0x000fe200078e3cff */
[----:B------:R3:W-:Y:S01]  /*0d10*/  LDGSTS.E.BYPASS.LTC128B.128 [R199+0x4800], [R20.64] ;  /* 0x0480000014c77fae */ /* 0x0007e2000b901d50 */
[----:B------:R-:W-:Y:S02]  /*0d20*/  IADD3.X R19, R21, UR6, RZ, P0, !PT ;  /* 0x0000000615137c10 */ /* 0x000fe400087fe4ff */
[----:B------:R-:W-:Y:S01]  /*0d30*/  IADD3 R16, P0, R18, UR8, RZ ;  /* 0x0000000812107c10 */ /* 0x000fe2000ff1e0ff */
[----:B------:R-:W-:Y:S01]  /*0d40*/  IMAD R2, R2, 0x200, R7 ;  /* 0x0000020002027824 */ /* 0x000fe200078e0207 */
[----:B------:R-:W-:Y:S01]  /*0d50*/  LEA R7, R86, R83, 0xa ;  /* 0x0000005356077211 */ /* 0x000fe200078e50ff */
[----:B------:R2:W-:Y:S01]  /*0d60*/  LDGSTS.E.BYPASS.LTC128B.128 [R199+0x5000], [R18.64] ;  /* 0x0500000012c77fae */ /* 0x0005e2000b901d50 */
[----:B------:R-:W-:-:S02]  /*0d70*/  IADD3.X R17, R19, UR6, RZ, P0, !PT ;  /* 0x0000000613117c10 */ /* 0x000fc400087fe4ff */
[----:B------:R-:W-:Y:S01]  /*0d80*/  LEA R12, P0, R14, c[0x0][0x170], 0x1 ;  /* 0x00005c000e0c7a11 */ /* 0x000fe200078008ff */
[----:B------:R-:W-:Y:S01]  /*0d90*/  IMAD.IADD R198, R7, 0x1, R82 ;  /* 0x0000000107c67824 */ /* 0x000fe200078e0252 */
[----:B------:R-:W-:Y:S01]  /*0da0*/  SHF.L.U32 R102, R2, 0x1, RZ ;  /* 0x0000000102667819 */ /* 0x000fe200000006ff */
[----:B------:R4:W-:Y:S01]  /*0db0*/  LDGSTS.E.BYPASS.LTC128B.128 [R199+0x5800], [R16.64] ;  /* 0x0580000010c77fae */ /* 0x0009e2000b901d50 */
[----:B------:R-:W-:Y:S01]  /*0dc0*/  LEA.HI.X R13, R14, c[0x0][0x174], R4, 0x1, P0 ;  /* 0x00005d000e0d7a11 */ /* 0x000fe200000f0c04 */
[----:B------:R-:W-:Y:S01]  /*0dd0*/  IMAD.SHL.U32 R198, R198, 0x2, RZ ;  /* 0x00000002c6c67824 */ /* 0x000fe200078e00ff */
[----:B------:R-:W-:Y:S01]  /*0de0*/  LOP3.LUT P1, RZ, R5, 0x2, RZ, 0xc0, !PT ;  /* 0x0000000205ff7812 */ /* 0x000fe2000782c0ff */
[----:B------:R-:W0:Y:S01]  /*0df0*/  LDGDEPBAR ;  /* 0x00000000000079af */ /* 0x000e220000000000 */
[----:B------:R-:W-:Y:S01]  /*0e00*/  LEA R197, R2, 0x4000, 0x1 ;  /* 0x0000400002c57811 */ /* 0x000fe200078e08ff */
[----:B------:R-:W-:-:S03]  /*0e10*/  IMAD.MOV.U32 R2, RZ, RZ, 0x40 ;  /* 0x00000040ff027424 */ /* 0x000fc600078e00ff */
[----:B------:R-:W-:Y:S02]  /*0e20*/  IADD3 R193, R197, 0x40, RZ ;  /* 0x00000040c5c17810 */ /* 0x000fe40007ffe0ff */
[----:B----4-:R-:W-:Y:S01]  /*0e30*/  IADD3 R16, P0, R12, UR4, RZ ;  /* 0x000000040c107c10 */ /* 0x010fe2000ff1e0ff */
[----:B------:R-:W-:-:S04]  /*0e40*/  DEPBAR.LE SB0, 0x0 ;  /* 0x000080000000791a */ /* 0x000fc80000000000 */
[----:B------:R-:W-:Y:S01]  /*0e50*/  BAR.SYNC.DEFER_BLOCKING 0x0 ;  /* 0x0000000000007b1d */ /* 0x000fe20000010000 */
[----:B------:R-:W-:Y:S02]  /*0e60*/  IADD3.X R17, R13, UR5, RZ, P0, !PT ;  /* 0x000000050d117c10 */ /* 0x000fe400087fe4ff */
[----:B------:R-:W-:-:S04]  /*0e70*/  IADD3 R14, P0, R16, UR4, RZ ;  /* 0x00000004100e7c10 */ /* 0x000fc8000ff1e0ff */
[----:B------:R-:W-:Y:S02]  /*0e80*/  IADD3.X R15, R17, UR5, RZ, P0, !PT ;  /* 0x00000005110f7c10 */ /* 0x000fe400087fe4ff */
[----:B--2---:R-:W-:-:S04]  /*0e90*/  IADD3 R18, P0, R14, UR4, RZ ;  /* 0x000000040e127c10 */ /* 0x004fc8000ff1e0ff */
[----:B------:R-:W-:Y:S02]  /*0ea0*/  IADD3.X R19, R15, UR5, RZ, P0, !PT ;  /* 0x000000050f137c10 */ /* 0x000fe400087fe4ff */
[----:B------:R-:W-:-:S04]  /*0eb0*/  LOP3.LUT P0, RZ, R6, 0x2, RZ, 0xc0, !PT ;  /* 0x0000000206ff7812 */ /* 0x000fc8000780c0ff */
[C---:B------:R-:W-:Y:S02]  /*0ec0*/  SEL R4, R0.reuse, 0xffffffe0, !P0 ;  /* 0xffffffe000047807 */ /* 0x040fe40004000000 */
[----:B------:R-:W-:Y:S02]  /*0ed0*/  SEL R0, R0, 0xffffffe0, !P1 ;  /* 0xffffffe000007807 */ /* 0x000fe40004800000 */
[----:B------:R-:W-:Y:S01]  /*0ee0*/  IADD3 R195, R197, R4, RZ ;  /* 0x00000004c5c37210 */ /* 0x000fe20007ffe0ff */
[----:B------:R-:W-:Y:S01]  /*0ef0*/  @!PT LDS RZ, [RZ] ;  /* 0x00000000fffff984 */ /* 0x000fe20000000800 */
[----:B------:R-:W-:Y:S01]  /*0f00*/  @!PT LDS RZ, [RZ] ;  /* 0x00000000fffff984 */ /* 0x000fe20000000800 */
[----:B------:R-:W-:Y:S01]  /*0f10*/  @!PT LDS RZ, [RZ] ;  /* 0x00000000fffff984 */ /* 0x000fe20000000800 */
[----:B------:R2:W-:Y:S01]  /*0f20*/  LDGSTS.E.BYPASS.LTC128B.128 [R199+0x6000], [R12.64] ;  /* 0x060000000cc77fae */ /* 0x0005e2000b901d50 */
[----:B------:R-:W-:Y:S01]  /*0f30*/  LOP3.LUT P0, RZ, R6, 0x4, RZ, 0xc0, !PT ;  /* 0x0000000406ff7812 */ /* 0x000fe2000780c0ff */
[----:B------:R-:W-:Y:S01]  /*0f40*/  IMAD.IADD R196, R198, 0x1, R0 ;  /* 0x00000001c6c47824 */ /* 0x000fe200078e0200 */
[----:B------:R-:W-:Y:S01]  /*0f50*/  LOP3.LUT P1, RZ, R5, 0x4, RZ, 0xc0, !PT ;  /* 0x0000000405ff7812 */ /* 0x000fe2000782c0ff */
[----:B------:R4:W-:Y:S03]  /*0f60*/  LDGSTS.E.BYPASS.LTC128B.128 [R199+0x6800], [R16.64] ;  /* 0x0680000010c77fae */ /* 0x0009e6000b901d50 */
[----:B------:R-:W-:Y:S01]  /*0f70*/  SEL R2, R2, 0xffffffc0, !P1 ;  /* 0xffffffc002027807 */ /* 0x000fe20004800000 */
[----:B------:R2:W-:Y:S03]  /*0f80*/  LDGSTS.E.BYPASS.LTC128B.128 [R199+0x7000], [R14.64] ;  /* 0x070000000ec77fae */ /* 0x0005e6000b901d50 */
[----:B------:R-:W-:Y:S01]  /*0f90*/  IADD3 R194, R198, R2, RZ ;  /* 0x00000002c6c27210 */ /* 0x000fe20007ffe0ff */
[----:B------:R4:W-:Y:S02]  /*0fa0*/  LDGSTS.E.BYPASS.LTC128B.128 [R199+0x7800], [R18.64] ;  /* 0x0780000012c77fae */ /* 0x0009e4000b901d50 */
[----:B------:R-:W-:-:S02]  /*0fb0*/  @P0 IADD3 R193, R197, -0x40, RZ ;  /* 0xffffffc0c5c10810 */ /* 0x000fc40007ffe0ff */
[----:B------:R-:W-:Y:S01]  /*0fc0*/  LDSM.16.M88.4 R44, [R102+0x4000] ;  /* 0x00400000662c783b */ /* 0x000fe20000000200 */
[----:B------:R-:W-:Y:S02]  /*0fd0*/  IADD3 R192, R0, R194, RZ ;  /* 0x000000c200c07210 */ /* 0x000fe40007ffe0ff */
[----:B------:R-:W-:Y:S01]  /*0fe0*/  IMAD.IADD R184, R4, 0x1, R193 ;  /* 0x0000000104b87824 */ /* 0x000fe200078e02c1 */
[----:B------:R-:W5:Y:S01]  /*0ff0*/  LDSM.16.M88.4 R28, [R198+0x2000] ;  /* 0x00200000c61c783b */ /* 0x000f620000000200 */
[----:B------:R-:W-:Y:S02]  /*1000*/  ISETP.NE.AND P0, PT, R3, 0x1, PT ;  /* 0x000000010300780c */ /* 0x000fe40003f05270 */
[C---:B------:R-:W-:Y:S01]  /*1010*/  IADD3 R187, R193.reuse, 0x800, RZ ;  /* 0x00000800c1bb7810 */ /* 0x040fe20007ffe0ff */
[----:B------:R-:W5:Y:S01]  /*1020*/  LDSM.16.M88.4 R8, [R198] ;  /* 0x00000000c608783b */ /* 0x000f620000000200 */
[C---:B------:R-:W-:Y:S02]  /*1030*/  IADD3 R186, R193.reuse, 0x1000, RZ ;  /* 0x00001000c1ba7810 */ /* 0x040fe40007ffe0ff */
[----:B------:R-:W-:Y:S01]  /*1040*/  IADD3 R185, R193, 0x1800, RZ ;  /* 0x00001800c1b97810 */ /* 0x000fe20007ffe0ff */
[----:B------:R-:W-:Y:S04]  /*1050*/  LDSM.16.M88.4 R48, [R195] ;  /* 0x00000000c330783b */ /* 0x000fe80000000200 */
[----:B---3--:R-:W3:Y:S04]  /*1060*/  LDSM.16.M88.4 R20, [R196+0x2000] ;  /* 0x00200000c414783b */ /* 0x008ee80000000200 */
[----:B-1----:R-:W1:Y:S04]  /*1070*/  LDSM.16.M88.4 R24, [R196] ;  /* 0x00000000c418783b */ /* 0x002e680000000200 */
[----:B------:R-:W-:Y:S04]  /*1080*/  LDSM.16.M88.4 R76, [R193] ;  /* 0x00000000c14c783b */ /* 0x000fe80000000200 */
[----:B--2---:R-:W2:Y:S04]  /*1090*/  LDSM.16.M88.4 R12, [R194+0x2000] ;  /* 0x00200000c20c783b */ /* 0x004ea80000000200 */
[----:B----4-:R-:W4:Y:S04]  /*10a0*/  LDSM.16.M88.4 R16, [R194] ;  /* 0x00000000c210783b */ /* 0x010f280000000200 */
[----:B------:R-:W-:Y:S04]  /*10b0*/  LDSM.16.M88.4 R72, [R184] ;  /* 0x00000000b848783b */ /* 0x000fe80000000200 */
[----:B------:R-:W1:Y:S01]  /*10c0*/  LDSM.16.M88.4 R36, [R192+0x2000] ;  /* 0x00200000c024783b */ /* 0x000e620000000200 */
[-C--:B-----5:R-:W-:Y:S03]  /*10d0*/  HMMA.16816.F32 R32, R28, R44.reuse, RZ ;  /* 0x0000002c1c20723c */ /* 0x0a0fe600000018ff */
[----:B------:R-:W5:Y:S04]  /*10e0*/  LDSM.16.M88.4 R68, [R102+0x4800] ;  /* 0x004800006644783b */ /* 0x000f680000000200 */
[----:B------:R-:W2:Y:S01]  /*10f0*/  LDSM.16.M88.4 R40, [R192] ;  /* 0x00000000c028783b */ /* 0x000ea20000000200 */
[----:B------:R-:W-:Y:S03]  /*1100*/  HMMA.16816.F32 R64, R8, R44, RZ ;  /* 0x0000002c0840723c */ /* 0x000fe600000018ff */
[----:B------:R-:W2:Y:S04]  /*1110*/  LDSM.16.M88.4 R60, [R195+0x800] ;  /* 0x00080000c33c783b */ /* 0x000ea80000000200 */
[----:B------:R-:W0:Y:S09]  /*1120*/  LDGDEPBAR ;  /* 0x00000000000079af */ /* 0x000e320000000000 */
[----:B---3--:R-:W-:Y:S08]  /*1130*/  HMMA.16816.F32 R4, R20, R48, R32 ;  /* 0x000000301404723c */ /* 0x008ff00000001820 */
[----:B------:R-:W-:Y:S08]  /*1140*/  HMMA.16816.F32 R32, R8, R46, RZ ;  /* 0x0000002e0820723c */ /* 0x000ff000000018ff */
[----:B-1----:R-:W-:Y:S08]  /*1150*/  HMMA.16816.F32 R64, R24, R48, R64 ;  /* 0x000000301840723c */ /* 0x002ff00000001840 */
[----:B------:R-:W-:Y:S08]  /*1160*/  HMMA.16816.F32 R44, R28, R46, RZ ;  /* 0x0000002e1c2c723c */ /* 0x000ff000000018ff */
[----:B--2---:R-:W-:Y:S08]  /*1170*/  HMMA.16816.F32 R4, R12, R76, R4 ;  /* 0x0000004c0c04723c */ /* 0x004ff00000001804 */
[----:B------:R-:W-:Y:S08]  /*1180*/  HMMA.16816.F32 R32, R24, R50, R32 ;  /* 0x000000321820723c */ /* 0x000ff00000001820 */
[----:B----4-:R-:W-:Y:S08]  /*1190*/  HMMA.16816.F32 R64, R16, R76, R64 ;  /* 0x0000004c1040723c */ /* 0x010ff00000001840 */
[----:B------:R-:W-:Y:S01]  /*11a0*/  HMMA.16816.F32 R44, R20, R50, R44 ;  /* 0x00000032142c723c */ /* 0x000fe2000000182c */
[----:B------:R-:W1:Y:S07]  /*11b0*/  LDSM.16.M88.4 R48, [R193+0x800] ;  /* 0x00080000c130783b */ /* 0x000e6e0000000200 */
[----:B------:R-:W-:Y:S08]  /*11c0*/  HMMA.16816.F32 R4, R36, R72, R4 ;  /* 0x000000482404723c */ /* 0x000ff00000001804 */
[----:B------:R-:W-:Y:S08]  /*11d0*/  HMMA.16816.F32 R32, R16, R78, R32 ;  /* 0x0000004e1020723c */ /* 0x000ff00000001820 */
[----:B-----5:R-:W-:Y:S08]  /*11e0*/  HMMA.16816.F32 R52, R28, R68, RZ ;  /* 0x000000441c34723c */ /* 0x020ff000000018ff */
[----:B------:R-:W-:Y:S01]  /*11f0*/  HMMA.16816.F32 R64, R40, R72, R64 ;  /* 0x000000482840723c */ /* 0x000fe20000001840 */
[----:B------:R-:W-:-:S02]  /*1200*/  FMUL.FTZ R4, R4, c[0x0][0x2ec] ;  /* 0x0000bb0004047a20 */ /* 0x000fc40000410000 */
[----:B------:R-:W-:Y:S02]  /*1210*/  FMUL.FTZ R93, R5, c[0x0][0x2ec] ;  /* 0x0000bb00055d7a20 */ /* 0x000fe40000410000 */
[----:B------:R2:W3:Y:S01]  /*1220*/  MUFU.TANH R92, R4 ;  /* 0x00000004005c7308 */ /* 0x0004e20000002400 */
[----:B------:R-:W-:Y:S02]  /*1230*/  FMUL.FTZ R94, R6, c[0x0][0x2ec] ;  /* 0x0000bb00065e7a20 */ /* 0x000fe40000410000 */
[----:B------:R-:W-:Y:S01]  /*1240*/  HMMA.16816.F32 R56, R8, R68, RZ ;  /* 0x000000440838723c */ /* 0x000fe200000018ff */
[----:B------:R-:W-:-:S04]  /*1250*/  FMUL.FTZ R95, R7, c[0x0][0x2ec] ;  /* 0x0000bb00075f7a20 */ /* 0x000fc80000410000 */
[----:B------:R-:W4:Y:S03]  /*1260*/  MUFU.TANH R93, R93 ;  /* 0x0000005d005d7308 */ /* 0x000f260000002400 */
[----:B------:R-:W-:Y:S01]  /*1270*/  HMMA.16816.F32 R44, R12, R78, R44 ;  /* 0x0000004e0c2c723c */ /* 0x000fe2000000182c */
[----:B------:R-:W-:Y:S04]  /*1280*/  LDSM.16.M88.4 R76, [R193+0x1000] ;  /* 0x00100000c14c783b */ /* 0x000fe80000000200 */
[----:B--2---:R-:W2:Y:S01]  /*1290*/  LDSM.16.M88.4 R4, [R102+0x5000] ;  /* 0x005000006604783b */ /* 0x004ea20000000200 */
[----:B------:R-:W1:Y:S02]  /*12a0*/  MUFU.TANH R94, R94 ;  /* 0x0000005e005e7308 */ /* 0x000e640000002400 */
[----:B------:R-:W-:Y:S01]  /*12b0*/  HMMA.16816.F32 R32, R40, R74, R32 ;  /* 0x0000004a2820723c */ /* 0x000fe20000001820 */
[----:B------:R-:W-:-:S02]  /*12c0*/  FMUL.FTZ R64, R64, c[0x0][0x2ec] ;  /* 0x0000bb0040407a20 */ /* 0x000fc40000410000 */
[----:B------:R-:W-:Y:S02]  /*12d0*/  FMUL.FTZ R65, R65, c[0x0][0x2ec] ;  /* 0x0000bb0041417a20 */ /* 0x000fe40000410000 */
[----:B------:R-:W-:Y:S01]  /*12e0*/  FMUL.FTZ R89, R66, c[0x0][0x2ec] ;  /* 0x0000bb0042597a20 */ /* 0x000fe20000410000 */
[----:B------:R-:W1:Y:S01]  /*12f0*/  MUFU.TANH R88, R64 ;  /* 0x0000004000587308 */ /* 0x000e620000002400 */
[----:B------:R-:W-:Y:S01]  /*1300*/  FMUL.FTZ R91, R67, c[0x0][0x2ec] ;  /* 0x0000bb00435b7a20 */ /* 0x000fe20000410000 */
[-C--:B------:R-:W-:Y:S06]  /*1310*/  HMMA.16816.F32 R52, R20, R60.reuse, R52 ;  /* 0x0000003c1434723c */ /* 0x080fec0000001834 */
[----:B------:R5:W1:Y:S02]  /*1320*/  MUFU.TANH R90, R65 ;  /* 0x00000041005a7308 */ /* 0x000a640000002400 */
[----:B------:R-:W-:Y:S06]  /*1330*/  HMMA.16816.F32 R56, R24, R60, R56 ;  /* 0x0000003c1838723c */ /* 0x000fec0000001838 */
[----:B------:R-:W1:Y:S02]  /*1340*/  MUFU.TANH R89, R89 ;  /* 0x0000005900597308 */ /* 0x000e640000002400 */
[----:B------:R-:W-:Y:S01]  /*1350*/  HMMA.16816.F32 R44, R36, R74, R44 ;  /* 0x0000004a242c723c */ /* 0x000fe2000000182c */
[----:B------:R-:W-:-:S02]  /*1360*/  FMUL.FTZ R32, R32, c[0x0][0x2ec] ;  /* 0x0000bb0020207a20 */ /* 0x000fc40000410000 */
[----:B------:R-:W-:Y:S02]  /*1370*/  FMUL.FTZ R98, R33, c[0x0][0x2ec] ;  /* 0x0000bb0021627a20 */ /* 0x000fe40000410000 */
[----:B------:R-:W-:Y:S01]  /*1380*/  FMUL.FTZ R96, R34, c[0x0][0x2ec] ;  /* 0x0000bb0022607a20 */ /* 0x000fe20000410000 */
[----:B-----5:R-:W5:Y:S01]  /*1390*/  LDSM.16.M88.4 R64, [R184+0x800] ;  /* 0x00080000b840783b */ /* 0x020f620000000200 */
[----:B------:R1:W1:Y:S01]  /*13a0*/  MUFU.TANH R97, R32 ;  /* 0x0000002000617308 */ /* 0x0002620000002400 */
[----:B------:R-:W-:Y:S01]  /*13b0*/  HMMA.16816.F32 R72, R8, R70, RZ ;  /* 0x000000460848723c */ /* 0x000fe200000018ff */
[----:B------:R-:W-:-:S06]  /*13c0*/  FMUL.FTZ R99, R35, c[0x0][0x2ec] ;  /* 0x0000bb0023637a20 */ /* 0x000fcc0000410000 */
[----:B------:R-:W2:Y:S01]  /*13d0*/  MUFU.TANH R91, R91 ;  /* 0x0000005b005b7308 */ /* 0x000ea20000002400 */
[----:B------:R-:W-:Y:S01]  /*13e0*/  HMMA.16816.F32 R68, R28, R70, RZ ;  /* 0x000000461c44723c */ /* 0x000fe200000018ff */
[----:B-1----:R-:W1:Y:S07]  /*13f0*/  LDSM.16.M88.4 R32, [R195+0x1000] ;  /* 0x00100000c320783b */ /* 0x002e6e0000000200 */
[----:B------:R-:W-:Y:S01]  /*1400*/  HMMA.16816.F32 R52, R12, R48, R52 ;  /* 0x000000300c34723c */ /* 0x000fe20000001834 */
[----:B------:R-:W-:Y:S01]  /*1410*/  FMUL.FTZ R44, R44, c[0x0][0x2ec] ;  /* 0x0000bb002c2c7a20 */ /* 0x000fe20000410000 */
[----:B------:R-:W1:Y:S01]  /*1420*/  MUFU.TANH R95, R95 ;  /* 0x0000005f005f7308 */ /* 0x000e620000002400 */
[----:B------:R-:W-:-:S02]  /*1430*/  FMUL.FTZ R101, R45, c[0x0][0x2ec] ;  /* 0x0000bb002d657a20 */ /* 0x000fc40000410000 */
[----:B------:R-:W-:Y:S02]  /*1440*/  FMUL.FTZ R103, R46, c[0x0][0x2ec] ;  /* 0x0000bb002e677a20 */ /* 0x000fe40000410000 */
[----:B------:R-:W-:Y:S01]  /*1450*/  FMUL.FTZ R105, R47, c[0x0][0x2ec] ;  /* 0x0000bb002f697a20 */ /* 0x000fe20000410000 */
[----:B------:R-:W-:Y:S02]  /*1460*/  HMMA.16816.F32 R56, R16, R48, R56 ;  /* 0x000000301038723c */ /* 0x000fe40000001838 */
[----:B------:R1:W1:Y:S06]  /*1470*/  MUFU.TANH R100, R44 ;  /* 0x0000002c00647308 */ /* 0x00026c0000002400 */
[-C--:B------:R-:W-:Y:S02]  /*1480*/  HMMA.16816.F32 R68, R20, R62.reuse, R68 ;  /* 0x0000003e1444723c */ /* 0x080fe40000001844 */
[----:B------:R-:W1:Y:S06]  /*1490*/  MUFU.TANH R98, R98 ;  /* 0x0000006200627308 */ /* 0x000e6c0000002400 */
[----:B------:R-:W-:Y:S02]  /*14a0*/  HMMA.16816.F32 R72, R24, R62, R72 ;  /* 0x0000003e1848723c */ /* 0x000fe40000001848 */
[----:B------:R-:W3:Y:S06]  /*14b0*/  MUFU.TANH R96, R96 ;  /* 0x0000006000607308 */ /* 0x000eec0000002400 */
[-C--:B--2---:R-:W-:Y:S02]  /*14c0*/  HMMA.16816.F32 R60, R8, R4.reuse, RZ ;  /* 0x00000004083c723c */ /* 0x084fe400000018ff */
[----:B------:R-:W2:Y:S06]  /*14d0*/  MUFU.TANH R99, R99 ;  /* 0x0000006300637308 */ /* 0x000eac0000002400 */
[----:B-1----:R-:W-:Y:S02]  /*14e0*/  HMMA.16816.F32 R44, R28, R4, RZ ;  /* 0x000000041c2c723c */ /* 0x002fe400000018ff */
[----:B------:R-:W1:Y:S06]  /*14f0*/  MUFU.TANH R101, R101 ;  /* 0x0000006500657308 */ /* 0x000e6c0000002400 */
[-C--:B-----5:R-:W-:Y:S02]  /*1500*/  HMMA.16816.F32 R52, R36, R64.reuse, R52 ;  /* 0x000000402434723c */ /* 0x0a0fe40000001834 */
[----:B------:R-:W1:Y:S06]  /*1510*/  MUFU.TANH R103, R103 ;  /* 0x0000006700677308 */ /* 0x000e6c0000002400 */
[----:B------:R-:W-:Y:S02]  /*1520*/  HMMA.16816.F32 R56, R40, R64, R56 ;  /* 0x000000402838723c */ /* 0x000fe40000001838 */
[----:B------:R-:W1:Y:S06]  /*1530*/  MUFU.TANH R105, R105 ;  /* 0x0000006900697308 */ /* 0x000e6c0000002400 */
[----:B------:R-:W-:Y:S08]  /*1540*/  HMMA.16816.F32 R68, R12, R50, R68 ;  /* 0x000000320c44723c */ /* 0x000ff00000001844 */
[----:B------:R-:W-:Y:S01]  /*1550*/  HMMA.16816.F32 R60, R24, R32, R60 ;  /* 0x00000020183c723c */ /* 0x000fe2000000183c */
[----:B------:R-:W-:-:S02]  /*1560*/  FMUL.FTZ R52, R52, c[0x0][0x2ec] ;  /* 0x0000bb0034347a20 */ /* 0x000fc40000410000 */
[----:B------:R-:W-:Y:S02]  /*1570*/  FMUL.FTZ R110, R53, c[0x0][0x2ec] ;  /* 0x0000bb00356e7a20 */ /* 0x000fe40000410000 */
[----:B------:R5:W1:Y:S01]  /*1580*/  MUFU.TANH R109, R52 ;  /* 0x00000034006d7308 */ /* 0x000a620000002400 */
[----:B------:R-:W-:Y:S02]  /*1590*/  FMUL.FTZ R111, R54, c[0x0][0x2ec] ;  /* 0x0000bb00366f7a20 */ /* 0x000fe40000410000 */
[----:B------:R-:W-:Y:S01]  /*15a0*/  HMMA.16816.F32 R44, R20, R32, R44 ;  /* 0x00000020142c723c */ /* 0x000fe2000000182c */
[----:B------:R-:W-:Y:S02]  /*15b0*/  FMUL.FTZ R112, R55, c[0x0][0x2ec] ;  /* 0x0000bb0037707a20 */ /* 0x000fe40000410000 */
[----:B------:R-:W-:Y:S02]  /*15c0*/  FMUL.FTZ R56, R56, c[0x0][0x2ec] ;  /* 0x0000bb0038387a20 */ /* 0x000fe40000410000 */
[----:B------:R-:W-:Y:S01]  /*15d0*/  FMUL.FTZ R57, R57, c[0x0][0x2ec] ;  /* 0x0000bb0039397a20 */ /* 0x000fe20000410000 */
[----:B------:R-:W1:Y:S01]  /*15e0*/  MUFU.TANH R110, R110 ;  /* 0x0000006e006e7308 */ /* 0x000e620000002400 */
[----:B------:R-:W-:Y:S01]  /*15f0*/  FMUL.FTZ R58, R58, c[0x0][0x2ec] ;  /* 0x0000bb003a3a7a20 */ /* 0x000fe20000410000 */
[----:B------:R-:W-:Y:S01]  /*1600*/  HMMA.16816.F32 R72, R16, R50, R72 ;  /* 0x000000321048723c */ /* 0x000fe20000001848 */
[----:B------:R-:W1:Y:S01]  /*1610*/  LDSM.16.M88.4 R48, [R184+0x1000] ;  /* 0x00100000b830783b */ /* 0x000e620000000200 */
[----:B------:R-:W-:-:S03]  /*1620*/  FMUL.FTZ R59, R59, c[0x0][0x2ec] ;  /* 0x0000bb003b3b7a20 */ /* 0x000fc60000410000 */
[----:B-----5:R5:W2:Y:S01]  /*1630*/  LDSM.16.M88.4 R52, [R102+0x5800] ;  /* 0x005800006634783b */ /* 0x020aa20000000200 */
[----:B------:R-:W1:Y:S02]  /*1640*/  MUFU.TANH R107, R56 ;  /* 0x00000038006b7308 */ /* 0x000e640000002400 */
[----:B------:R-:W-:Y:S06]  /*1650*/  HMMA.16816.F32 R68, R36, R66, R68 ;  /* 0x000000422444723c */ /* 0x000fec0000001844 */
[----:B------:R-:W1:Y:S02]  /*1660*/  MUFU.TANH R108, R57 ;  /* 0x00000039006c7308 */ /* 0x000e640000002400 */
[-C--:B------:R-:W-:Y:S06]  /*1670*/  HMMA.16816.F32 R60, R16, R76.reuse, R60 ;  /* 0x0000004c103c723c */ /* 0x080fec000000183c */
[----:B------:R-:W1:Y:S02]  /*1680*/  MUFU.TANH R104, R58 ;  /* 0x0000003a00687308 */ /* 0x000e640000002400 */
[----:B------:R-:W-:Y:S06]  /*1690*/  HMMA.16816.F32 R44, R12, R76, R44 ;  /* 0x0000004c0c2c723c */ /* 0x000fec000000182c */
[----:B------:R2:W2:Y:S02]  /*16a0*/  MUFU.TANH R106, R59 ;  /* 0x0000003b006a7308 */ /* 0x0004a40000002400 */
[----:B------:R-:W-:Y:S01]  /*16b0*/  HMMA.16816.F32 R72, R40, R66, R72 ;  /* 0x000000422848723c */ /* 0x000fe20000001848 */
[----:B------:R-:W3:Y:S01]  /*16c0*/  LDSM.16.M88.4 R64, [R195+0x1800] ;  /* 0x00180000c340783b */ /* 0x000ee20000000200 */
[----:B------:R-:W-:-:S02]  /*16d0*/  FMUL.FTZ R68, R68, c[0x0][0x2ec] ;  /* 0x0000bb0044447a20 */ /* 0x000fc40000410000 */
[----:B------:R-:W-:Y:S02]  /*16e0*/  FMUL.FTZ R115, R69, c[0x0][0x2ec] ;  /* 0x0000bb0045737a20 */ /* 0x000fe40000410000 */
[----:B-----5:R5:W3:Y:S02]  /*16f0*/  MUFU.TANH R102, R68 ;  /* 0x0000004400667308 */ /* 0x020ae40000002400 */
[----:B-1----:R-:W-:Y:S06]  /*1700*/  HMMA.16816.F32 R60, R40, R48, R60 ;  /* 0x00000030283c723c */ /* 0x002fec000000183c */
[----:B------:R-:W1:Y:S02]  /*1710*/  MUFU.TANH R111, R111 ;  /* 0x0000006f006f7308 */ /* 0x000e640000002400 */
[-C--:B--2---:R-:W-:Y:S06]  /*1720*/  HMMA.16816.F32 R56, R8, R6.reuse, RZ ;  /* 0x000000060838723c */ /* 0x084fec00000018ff */
[----:B------:R-:W2:Y:S02]  /*1730*/  MUFU.TANH R112, R112 ;  /* 0x0000007000707308 */ /* 0x000ea40000002400 */
[----:B------:R-:W-:Y:S01]  /*1740*/  FMUL.FTZ R72, R72, c[0x0][0x2ec] ;  /* 0x0000bb0048487a20 */ /* 0x000fe20000410000 */
[----:B------:R-:W-:Y:S01]  /*1750*/  HMMA.16816.F32 R4, R28, R6, RZ ;  /* 0x000000061c04723c */ /* 0x000fe200000018ff */
[----:B------:R-:W-:-:S02]  /*1760*/  FMUL.FTZ R73, R73, c[0x0][0x2ec] ;  /* 0x0000bb0049497a20 */ /* 0x000fc40000410000 */
[----:B------:R-:W-:Y:S02]  /*1770*/  FMUL.FTZ R74, R74, c[0x0][0x2ec] ;  /* 0x0000bb004a4a7a20 */ /* 0x000fe40000410000 */
[----:B------:R-:W-:Y:S01]  /*1780*/  FMUL.FTZ R75, R75, c[0x0][0x2ec] ;  /* 0x0000bb004b4b7a20 */ /* 0x000fe20000410000 */
[----:B------:R-:W1:Y:S02]  /*1790*/  MUFU.TANH R113, R72 ;  /* 0x0000004800717308 */ /* 0x000e640000002400 */
[----:B------:R-:W-:Y:S01]  /*17a0*/  HMMA.16816.F32 R44, R36, R48, R44 ;  /* 0x00000030242c723c */ /* 0x000fe2000000182c */
[----:B------:R-:W-:Y:S02]  /*17b0*/  FMUL.FTZ R60, R60, c[0x0][0x2ec] ;  /* 0x0000bb003c3c7a20 */ /* 0x000fe40000410000 */
[----:B------:R-:W-:Y:S02]  /*17c0*/  FMUL.FTZ R61, R61, c[0x0][0x2ec] ;  /* 0x0000bb003d3d7a20 */ /* 0x000fe40000410000 */
[----:B------:R-:W-:Y:S01]  /*17d0*/  FMUL.FTZ R180, R62, c[0x0][0x2ec] ;  /* 0x0000bb003eb47a20 */ /* 0x000fe20000410000 */
[----:B------:R-:W1:Y:S01]  /*17e0*/  MUFU.TANH R114, R73 ;  /* 0x0000004900727308 */ /* 0x000e620000002400 */
[----:B------:R-:W-:Y:S01]  /*17f0*/  FMUL.FTZ R48, R70, c[0x0][0x2ec] ;  /* 0x0000bb0046307a20 */ /* 0x000fe20000410000 */
[----:B------:R-:W-:Y:S01]  /*1800*/  HMMA.16816.F32 R56, R24, R34, R56 ;  /* 0x000000221838723c */ /* 0x000fe20000001838 */
[----:B------:R-:W-:-:S02]  /*1810*/  FMUL.FTZ R49, R71, c[0x0][0x2ec] ;  /* 0x0000bb0047317a20 */ /* 0x000fc40000410000 */
[----:B------:R-:W-:-:S03]  /*1820*/  FMUL.FTZ R172, R63, c[0x0][0x2ec] ;  /* 0x0000bb003fac7a20 */ /* 0x000fc60000410000 */
[----:B------:R-:W1:Y:S02]  /*1830*/  MUFU.TANH R76, R74 ;  /* 0x0000004a004c7308 */ /* 0x000e640000002400 */
[----:B------:R-:W-:Y:S06]  /*1840*/  HMMA.16816.F32 R4, R20, R34, R4 ;  /* 0x000000221404723c */ /* 0x000fec0000001804 */
[----:B------:R1:W1:Y:S02]  /*1850*/  MUFU.TANH R77, R75 ;  /* 0x0000004b004d7308 */ /* 0x0002640000002400 */
[----:B------:R-:W-:Y:S01]  /*1860*/  HMMA.16816.F32 R32, R8, R52, RZ ;  /* 0x000000340820723c */ /* 0x000fe200000018ff */
[----:B------:R-:W-:-:S02]  /*1870*/  FMUL.FTZ R142, R44, c[0x0][0x2ec] ;  /* 0x0000bb002c8e7a20 */ /* 0x000fc40000410000 */
[----:B------:R-:W-:-:S03]  /*1880*/  FMUL.FTZ R44, R46, c[0x0][0x2ec] ;  /* 0x0000bb002e2c7a20 */ /* 0x000fc60000410000 */
[----:B------:R-:W2:Y:S02]  /*1890*/  MUFU.TANH R116, R60 ;  /* 0x0000003c00747308 */ /* 0x000ea40000002400 */
[----:B-----5:R-:W-:Y:S01]  /*18a0*/  HMMA.16816.F32 R68, R28, R52, RZ ;  /* 0x000000341c44723c */ /* 0x020fe200000018ff */
[----:B-1----:R-:W1:Y:S05]  /*18b0*/  LDSM.16.M88.4 R72, [R193+0x1800] ;  /* 0x00180000c148783b */ /* 0x002e6a0000000200 */
[----:B------:R5:W1:Y:S02]  /*18c0*/  MUFU.TANH R220, R61 ;  /* 0x0000003d00dc7308 */ /* 0x000a640000002400 */
[-C--:B------:R-:W-:Y:S06]  /*18d0*/  HMMA.16816.F32 R8, R8, R54.reuse, RZ ;  /* 0x000000360808723c */ /* 0x080fec00000018ff */
[----:B------:R-:W1:Y:S02]  /*18e0*/  MUFU.TANH R115, R115 ;  /* 0x0000007300737308 */ /* 0x000e640000002400 */
[----:B------:R-:W-:Y:S01]  /*18f0*/  HMMA.16816.F32 R28, R28, R54, RZ ;  /* 0x000000361c1c723c */ /* 0x000fe200000018ff */
[----:B-----5:R-:W5:Y:S07]  /*1900*/  LDSM.16.M88.4 R60, [R184+0x1800] ;  /* 0x00180000b83c783b */ /* 0x020f6e0000000200 */
[----:B------:R-:W-:Y:S01]  /*1910*/  HMMA.16816.F32 R4, R12, R78, R4 ;  /* 0x0000004e0c04723c */ /* 0x000fe20000001804 */
[----:B------:R-:W1:Y:S01]  /*1920*/  MUFU.TANH R48, R48 ;  /* 0x0000003000307308 */ /* 0x000e620000002400 */
[----:B------:R-:W-:-:S06]  /*1930*/  DEPBAR.LE SB0, 0x0 ;  /* 0x000080000000791a */ /* 0x000fcc0000000000 */
[-C--:B---3--:R-:W-:Y:S01]  /*1940*/  HMMA.16816.F32 R32, R24, R64.reuse, R32 ;  /* 0x000000401820723c */ /* 0x088fe20000001820 */
[----:B------:R-:W3:Y:S07]  /*1950*/  MUFU.TANH R49, R49 ;  /* 0x0000003100317308 */ /* 0x000eee0000002400 */
[----:B------:R-:W-:Y:S01]  /*1960*/  HMMA.16816.F32 R68, R20, R64, R68 ;  /* 0x000000401444723c */ /* 0x000fe20000001844 */
[----:B------:R-:W1:Y:S06]  /*1970*/  MUFU.TANH R180, R180 ;  /* 0x000000b400b47308 */ /* 0x000e6c0000002400 */
[----:B------:R-:W-:Y:S01]  /*1980*/  FMUL.FTZ R64, R45, c[0x0][0x2ec] ;  /* 0x0000bb002d407a20 */ /* 0x000fe20000410000 */
[-C--:B------:R-:W-:Y:S01]  /*1990*/  HMMA.16816.F32 R8, R24, R66.reuse, R8 ;  /* 0x000000421808723c */ /* 0x080fe20000001808 */
[----:B------:R-:W-:Y:S01]  /*19a0*/  FMUL.FTZ R45, R47, c[0x0][0x2ec] ;  /* 0x0000bb002f2d7a20 */ /* 0x000fe20000410000 */
[----:B------:R-:W1:Y:S06]  /*19b0*/  MUFU.TANH R172, R172 ;  /* 0x000000ac00ac7308 */ /* 0x000e6c0000002400 */
[----:B------:R-:W-:Y:S02]  /*19c0*/  HMMA.16816.F32 R28, R20, R66, R28 ;  /* 0x00000042141c723c */ /* 0x000fe4000000181c */
[----:B------:R-:W1:Y:S06]  /*19d0*/  MUFU.TANH R142, R142 ;  /* 0x0000008e008e7308 */ /* 0x000e6c0000002400 */
[----:B------:R-:W-:Y:S02]  /*19e0*/  HMMA.16816.F32 R56, R16, R78, R56 ;  /* 0x0000004e1038723c */ /* 0x000fe40000001838 */
[----:B------:R-:W2:Y:S06]  /*19f0*/  MUFU.TANH R64, R64 ;  /* 0x0000004000407308 */ /* 0x000eac0000002400 */
[----:B------:R-:W-:Y:S02]  /*1a00*/  HMMA.16816.F32 R4, R36, R50, R4 ;  /* 0x000000322404723c */ /* 0x000fe40000001804 */
[----:B------:R-:W2:Y:S06]  /*1a10*/  MUFU.TANH R44, R44 ;  /* 0x0000002c002c7308 */ /* 0x000eac0000002400 */
[-C--:B-1----:R-:W-:Y:S02]  /*1a20*/  HMMA.16816.F32 R32, R16, R72.reuse, R32 ;  /* 0x000000481020723c */ /* 0x082fe40000001820 */
[----:B------:R-:W1:Y:S06]  /*1a30*/  MUFU.TANH R45, R45 ;  /* 0x0000002d002d7308 */ /* 0x000e6c0000002400 */
[----:B------:R-:W-:Y:S08]  /*1a40*/  HMMA.16816.F32 R68, R12, R72, R68 ;  /* 0x000000480c44723c */ /* 0x000ff00000001844 */
[----:B------:R-:W-:Y:S01]  /*1a50*/  HMMA.16816.F32 R8, R16, R74, R8 ;  /* 0x0000004a1008723c */ /* 0x000fe20000001808 */
[----:B------:R-:W-:-:S02]  /*1a60*/  FMUL.FTZ R25, R4, c[0x0][0x2ec] ;  /* 0x0000bb0004197a20 */ /* 0x000fc40000410000 */
[----:B------:R-:W-:Y:S01]  /*1a70*/  FMUL.FTZ R4, R5, c[0x0][0x2ec] ;  /* 0x0000bb0005047a20 */ /* 0x000fe20000410000 */
[----:B------:R-:W-:Y:S01]  /*1a80*/  LOP3.LUT R5, R85, 0xffffffe0, RZ, 0xc0, !PT ;  /* 0xffffffe055057812 */ /* 0x000fe200078ec0ff */
[----:B------:R-:W-:Y:S02]  /*1a90*/  FMUL.FTZ R6, R6, c[0x0][0x2ec] ;  /* 0x0000bb0006067a20 */ /* 0x000fe40000410000 */
[----:B------:R-:W1:Y:S01]  /*1aa0*/  MUFU.TANH R25, R25 ;  /* 0x0000001900197308 */ /* 0x000e620000002400 */
[----:B------:R-:W-:Y:S01]  /*1ab0*/  HMMA.16816.F32 R28, R12, R74, R28 ;  /* 0x0000004a0c1c723c */ /* 0x000fe2000000181c */
[----:B------:R-:W-:Y:S02]  /*1ac0*/  IMAD.IADD R5, R80, 0x1, -R5 ;  /* 0x0000000150057824 */ /* 0x000fe400078e0a05 */
[----:B------:R-:W-:-:S04]  /*1ad0*/  FMUL.FTZ R7, R7, c[0x0][0x2ec] ;  /* 0x0000bb0007077a20 */ /* 0x000fc80000410000 */
[----:B------:R1:W1:Y:S01]  /*1ae0*/  MUFU.TANH R216, R6 ;  /* 0x0000000600d87308 */ /* 0x0002620000002400 */
[C---:B------:R-:W-:Y:S07]  /*1af0*/  HMMA.16816.F32 R56, R40.reuse, R50, R56 ;  /* 0x000000322838723c */ /* 0x040fee0000001838 */
[----:B------:R-:W2:Y:S01]  /*1b00*/  MUFU.TANH R4, R4 ;  /* 0x0000000400047308 */ /* 0x000ea20000002400 */
[----:B-----5:R-:W-:Y:S01]  /*1b10*/  HMMA.16816.F32 R32, R40, R60, R32 ;  /* 0x0000003c2820723c */ /* 0x020fe20000001820 */
[----:B-1----:R-:W-:-:S07]  /*1b20*/  SHF.R.S32.HI R6, RZ, 0x1f, R5 ;  /* 0x0000001fff067819 */ /* 0x002fce0000011405 */
[----:B------:R-:W-:Y:S01]  /*1b30*/  HMMA.16816.F32 R68, R36, R60, R68 ;  /* 0x0000003c2444723c */ /* 0x000fe20000001844 */
[----:B------:R1:W1:Y:S01]  /*1b40*/  MUFU.TANH R158, R7 ;  /* 0x00000007009e7308 */ /* 0x0002620000002400 */
[----:B------:R-:W-:-:S04]  /*1b50*/  LEA.HI R6, R6, R5, RZ, 0x2 ;  /* 0x0000000506067211 */ /* 0x000fc800078f10ff */
[----:B------:R-:W-:Y:S02]  /*1b60*/  SHF.R.S32.HI R206, RZ, 0x2, R6 ;  /* 0x00000002ffce7819 */ /* 0x000fe40000011406 */
[-C--:B------:R-:W-:Y:S01]  /*1b70*/  HMMA.16816.F32 R8, R40, R62.reuse, R8 ;  /* 0x0000003e2808723c */ /* 0x080fe20000001808 */
[----:B------:R-:W-:Y:S01]  /*1b80*/  FMUL.FTZ R46, R56, c[0x0][0x2ec] ;  /* 0x0000bb00382e7a20 */ /* 0x000fe20000410000 */
[----:B------:R-:W-:Y:S01]  /*1b90*/  IADD3 R5, R87, 0x1, R206 ;  /* 0x0000000157057810 */ /* 0x000fe20007ffe0ce */
[----:B------:R-:W-:Y:S02]  /*1ba0*/  FMUL.FTZ R57, R57, c[0x0][0x2ec] ;  /* 0x0000bb0039397a20 */ /* 0x000fe40000410000 */
[----:B------:R-:W-:Y:S01]  /*1bb0*/  FMUL.FTZ R58, R58, c[0x0][0x2ec] ;  /* 0x0000bb003a3a7a20 */ /* 0x000fe20000410000 */
[----:B------:R-:W-:Y:S02]  /*1bc0*/  IADD3 R5, R84, -c[0x0][0x214], R5 ;  /* 0x8000850054057a10 */ /* 0x000fe40007ffe005 */
[----:B------:R-:W-:Y:S01]  /*1bd0*/  HMMA.16816.F32 R28, R36, R62, R28 ;  /* 0x0000003e241c723c */ /* 0x000fe2000000181c */
[----:B------:R-:W-:Y:S01]  /*1be0*/  FMUL.FTZ R59, R59, c[0x0][0x2ec] ;  /* 0x0000bb003b3b7a20 */ /* 0x000fe20000410000 */
[----:B------:R-:W2:Y:S01]  /*1bf0*/  MUFU.TANH R46, R46 ;  /* 0x0000002e002e7308 */ /* 0x000ea20000002400 */
[----:B------:R-:W-:Y:S01]  /*1c00*/  FMUL.FTZ R32, R32, c[0x0][0x2ec] ;  /* 0x0000bb0020207a20 */ /* 0x000fe20000410000 */
[----:B------:R-:W-:Y:S01]  /*1c10*/  IADD3 R5, R5, c[0x0][0x2e8], RZ ;  /* 0x0000ba0005057a10 */ /* 0x000fe20007ffe0ff */
[----:B------:R-:W-:-:S02]  /*1c20*/  FMUL.FTZ R33, R33, c[0x0][0x2ec] ;  /* 0x0000bb0021217a20 */ /* 0x000fc40000410000 */
[----:B------:R-:W-:Y:S01]  /*1c30*/  FMUL.FTZ R34, R34, c[0x0][0x2ec] ;  /* 0x0000bb0022227a20 */ /* 0x000fe20000410000 */
[----:B-1----:R-:W-:Y:S01]  /*1c40*/  IADD3 R7, R5, 0x8, RZ ;  /* 0x0000000805077810 */ /* 0x002fe20007ffe0ff */
[----:B------:R-:W-:Y:S01]  /*1c50*/  FMUL.FTZ R35, R35, c[0x0][0x2ec] ;  /* 0x0000bb0023237a20 */ /* 0x000fe20000410000 */
[----:B------:R-:W1:Y:S01]  /*1c60*/  MUFU.TANH R214, R57 ;  /* 0x0000003900d67308 */ /* 0x000e620000002400 */
[----:B------:R-:W-:Y:S01]  /*1c70*/  FMUL.FTZ R68, R68, c[0x0][0x2ec] ;  /* 0x0000bb0044447a20 */ /* 0x000fe20000410000 */
[----:B------:R-:W-:Y:S01]  /*1c80*/  IADD3 R137, R5, 0x40, RZ ;  /* 0x0000004005897810 */ /* 0x000fe20007ffe0ff */
[----:B------:R-:W-:Y:S01]  /*1c90*/  FMUL.FTZ R69, R69, c[0x0][0x2ec] ;  /* 0x0000bb0045457a20 */ /* 0x000fe20000410000 */
[CC--:B------:R-:W-:Y:S01]  /*1ca0*/  IMNMX R139, R5.reuse, R84.reuse, PT ;  /* 0x00000054058b7217 */ /* 0x0c0fe20003800200 */
[----:B------:R-:W-:Y:S01]  /*1cb0*/  FMUL.FTZ R70, R70, c[0x0][0x2ec] ;  /* 0x0000bb0046467a20 */ /* 0x000fe20000410000 */
[----:B------:R-:W-:Y:S01]  /*1cc0*/  IADD3 R5, R5, 0x48, RZ ;  /* 0x0000004805057810 */ /* 0x000fe20007ffe0ff */
[----:B------:R-:W-:Y:S01]  /*1cd0*/  FMUL.FTZ R71, R71, c[0x0][0x2ec] ;  /* 0x0000bb0047477a20 */ /* 0x000fe20000410000 */
[----:B------:R-:W1:Y:S01]  /*1ce0*/  MUFU.TANH R178, R58 ;  /* 0x0000003a00b27308 */ /* 0x000e620000002400 */
[----:B------:R-:W-:Y:S01]  /*1cf0*/  FMUL.FTZ R8, R8, c[0x0][0x2ec] ;  /* 0x0000bb0008087a20 */ /* 0x000fe20000410000 */
[-C--:B------:R-:W-:Y:S01]  /*1d00*/  IMNMX R138, R7, R84.reuse, PT ;  /* 0x00000054078a7217 */ /* 0x080fe20003800200 */
[----:B------:R-:W-:Y:S01]  /*1d10*/  FMUL.FTZ R9, R9, c[0x0][0x2ec] ;  /* 0x0000bb0009097a20 */ /* 0x000fe20000410000 */
[-C--:B------:R-:W-:Y:S01]  /*1d20*/  IMNMX R137, R137, R84.reuse, PT ;  /* 0x0000005489897217 */ /* 0x080fe20003800200 */
[----:B------:R-:W-:Y:S01]  /*1d30*/  FMUL.FTZ R10, R10, c[0x0][0x2ec] ;  /* 0x0000bb000a0a7a20 */ /* 0x000fe20000410000 */
[----:B------:R-:W-:Y:S01]  /*1d40*/  IMNMX R132, R5, R84, PT ;  /* 0x0000005405847217 */ /* 0x000fe20003800200 */
[----:B------:R-:W-:Y:S01]  /*1d50*/  FMUL.FTZ R11, R11, c[0x0][0x2ec] ;  /* 0x0000bb000b0b7a20 */ /* 0x000fe20000410000 */
[----:B------:R-:W1:Y:S01]  /*1d60*/  MUFU.TANH R176, R59 ;  /* 0x0000003b00b07308 */ /* 0x000e620000002400 */
[----:B------:R-:W-:-:S02]  /*1d70*/  FMUL.FTZ R28, R28, c[0x0][0x2ec] ;  /* 0x0000bb001c1c7a20 */ /* 0x000fc40000410000 */
[----:B------:R-:W-:Y:S02]  /*1d80*/  FMUL.FTZ R30, R30, c[0x0][0x2ec] ;  /* 0x0000bb001e1e7a20 */ /* 0x000fe40000410000 */
[----:B------:R-:W-:Y:S02]  /*1d90*/  FMUL.FTZ R31, R31, c[0x0][0x2ec] ;  /* 0x0000bb001f1f7a20 */ /* 0x000fe40000410000 */
[----:B------:R-:W-:Y:S01]  /*1da0*/  FMUL.FTZ R29, R29, c[0x0][0x2ec] ;  /* 0x0000bb001d1d7a20 */ /* 0x000fe20000410000 */
[----:B------:R-:W1:Y:S08]  /*1db0*/  MUFU.TANH R212, R32 ;  /* 0x0000002000d47308 */ /* 0x000e700000002400 */
        /* <DEDUP_REMOVED lines=14> */
[----:B------:R5:W1:Y:S02]  /*1ea0*/  MUFU.TANH R164, R29 ;  /* 0x0000001d00a47308 */ /* 0x000a640000002400 */
[----:B-----5:R-:W-:Y:S01]  /*1eb0*/  MOV R29, R81 ;  /* 0x00000051001d7202 */ /* 0x020fe20000000f00 */
[----:B------:R-:W-:Y:S06]  /*1ec0*/  BAR.SYNC.DEFER_BLOCKING 0x0 ;  /* 0x0000000000007b1d */ /* 0x000fec0000010000 */
[----:B------:R-:W-:Y:S05]  /*1ed0*/  @!P0 BRA `(.L_x_600) ;  /* 0x0000016000008947 */ /* 0x000fea0003800000 */
[----:B-1234-:R-:W-:-:S04]  /*1ee0*/  IADD3 R7, R3, -0x2, RZ ;  /* 0xfffffffe03077810 */ /* 0x01efc80007ffe0ff */
        /* <DEDUP_REMOVED lines=21> */
.L_x_600:
[----:B-1234-:R-:W-:Y:S02]  /*2040*/  IMAD R11, R29, 0x40, R156 ;  /* 0x000000401d0b7824 */ /* 0x01efe400078e029c */
[----:B------:R-:W-:-:S03]  /*2050*/  IMAD.SHL.U32 R191, R191, 0x2, RZ ;  /* 0x00000002bfbf7824 */ /* 0x000fc600078e00ff */
[C---:B------:R-:W-:Y:S01]  /*2060*/  IADD3 R6, R11.reuse, 0x1, RZ ;  /* 0x000000010b067810 */ /* 0x040fe20007ffe0ff */
[--C-:B------:R-:W-:Y:S01]  /*2070*/  IMAD.IADD R189, R2, 0x1, R191.reuse ;  /* 0x0000000102bd7824 */ /* 0x100fe200078e02bf */
[----:B------:R-:W-:Y:S01]  /*2080*/  IADD3 R5, R11, 0x8, RZ ;  /* 0x000000080b057810 */ /* 0x000fe20007ffe0ff */
[----:B------:R-:W-:Y:S01]  /*2090*/  IMAD.IADD R190, R0, 0x1, R191 ;  /* 0x0000000100be7824 */ /* 0x000fe200078e02bf */
[----:B------:R-:W-:Y:S01]  /*20a0*/  ISETP.GE.AND P3, PT, R6, R139, PT ;  /* 0x0000008b0600720c */ /* 0x000fe20003f66270 */
[----:B------:R-:W-:Y:S01]  /*20b0*/  IMAD.IADD R188, R0, 0x1, R189 ;  /* 0x0000000100bc7824 */ /* 0x000fe200078e02bd */
[C---:B------:R-:W-:Y:S01]  /*20c0*/  ISETP.GE.AND P1, PT, R6.reuse, R138, PT ;  /* 0x0000008a0600720c */ /* 0x040fe20003f26270 */
[----:B------:R-:W-:Y:S01]  /*20d0*/  LDSM.16.MT88.4 R84, [R189+0x6000] ;  /* 0x00600000bd54783b */ /* 0x000fe20000004200 */
        /* <DEDUP_REMOVED lines=8> */
[----:B------:R-:W-:Y:S02]  /*2160*/  FSEL R52, R95, -INF , !P6 ;  /* 0xff8000005f347808 */ /* 0x000fe40007000000 */
[----:B------:R-:W-:Y:S02]  /*2170*/  FSEL R90, R90, -INF , !P3 ;  /* 0xff8000005a5a7808 */ /* 0x000fe40005800000 */
[C---:B------:R-:W-:Y:S02]  /*2180*/  ISETP.GE.AND P1, PT, R6.reuse, R139, PT ;  /* 0x0000008b0600720c */ /* 0x040fe40003f26270 */
[CC--:B------:R-:W-:Y:S02]  /*2190*/  ISETP.GE.AND P4, PT, R6.reuse, R138.reuse, PT ;  /* 0x0000008a0600720c */ /* 0x0c0fe40003f86270 */
[----:B------:R-:W-:Y:S02]  /*21a0*/  ISETP.GE.AND P6, PT, R6, R137, PT ;  /* 0x000000890600720c */ /* 0x000fe40003fc6270 */
[----:B------:R-:W-:-:S02]  /*21b0*/  ISETP.GE.AND P5, PT, R5, R138, PT ;  /* 0x0000008a0500720c */ /* 0x000fc40003fa6270 */
[C---:B------:R-:W-:Y:S02]  /*21c0*/  ISETP.GE.AND P2, PT, R5.reuse, R137, PT ;  /* 0x000000890500720c */ /* 0x040fe40003f46270 */
[----:B------:R-:W-:Y:S02]  /*21d0*/  ISETP.GE.AND P3, PT, R5, R132, PT ;  /* 0x000000840500720c */ /* 0x000fe40003f66270 */
[----:B------:R-:W-:Y:S02]  /*21e0*/  FSEL R6, R105, -INF , !P0 ;  /* 0xff80000069067808 */ /* 0x000fe40004000000 */
[C---:B------:R-:W-:Y:S02]  /*21f0*/  IADD3 R5, R11.reuse, 0x10, RZ ;  /* 0x000000100b057810 */ /* 0x040fe40007ffe0ff */
[----:B------:R-:W-:Y:S02]  /*2200*/  ISETP.GE.AND P0, PT, R11, R139, PT ;  /* 0x0000008b0b00720c */ /* 0x000fe40003f06270 */
[----:B------:R-:W-:-:S02]  /*2210*/  FSEL R100, R100, -INF , !P2 ;  /* 0xff80000064647808 */ /* 0x000fc40005000000 */
[----:B------:R-:W-:Y:S02]  /*2220*/  FSEL R30, R103, -INF , !P3 ;  /* 0xff800000671e7808 */ /* 0x000fe40005800000 */
[----:B------:R-:W-:Y:S02]  /*2230*/  FSEL R98, R98, -INF , !P1 ;  /* 0xff80000062627808 */ /* 0x000fe40004800000 */
[----:B------:R-:W-:Y:S02]  /*2240*/  FSEL R38, R101, -INF , !P6 ;  /* 0xff80000065267808 */ /* 0x000fe40007000000 */
[C---:B------:R-:W-:Y:S02]  /*2250*/  ISETP.GE.AND P2, PT, R5.reuse, R139, PT ;  /* 0x0000008b0500720c */ /* 0x040fe40003f46270 */
[C---:B------:R-:W-:Y:S02]  /*2260*/  ISETP.GE.AND P3, PT, R5.reuse, R138, PT ;  /* 0x0000008a0500720c */ /* 0x040fe40003f66270 */
[----:B------:R-:W-:-:S02]  /*2270*/  ISETP.GE.AND P1, PT, R5, R137, PT ;  /* 0x000000890500720c */ /* 0x000fc40003f26270 */
[----:B------:R-:W-:Y:S02]  /*2280*/  ISETP.GE.AND P6, PT, R5, R132, PT ;  /* 0x000000840500720c */ /* 0x000fe40003fc6270 */
[----:B------:R-:W-:Y:S02]  /*2290*/  FSEL R88, R88, -INF , !P0 ;  /* 0xff80000058587808 */ /* 0x000fe40004000000 */
[C---:B------:R-:W-:Y:S02]  /*22a0*/  IADD3 R15, R11.reuse, 0x11, RZ ;  /* 0x000000110b0f7810 */ /* 0x040fe40007ffe0ff */
[----:B------:R-:W-:Y:S02]  /*22b0*/  IADD3 R5, R11, 0x21, RZ ;  /* 0x000000210b057810 */ /* 0x000fe40007ffe0ff */
[----:B------:R-:W-:Y:S02]  /*22c0*/  FSEL R50, R107, -INF , !P2 ;  /* 0xff8000006b327808 */ /* 0x000fe40005000000 */
[----:B------:R-:W-:-:S02]  /*22d0*/  FMNMX.FTZ R31, R88, R90, !PT ;  /* 0x0000005a581f7209 */ /* 0x000fc40007810000 */
[----:B------:R-:W-:Y:S02]  /*22e0*/  ISETP.GE.AND P2, PT, R15, R139, PT ;  /* 0x0000008b0f00720c */ /* 0x000fe40003f46270 */
[----:B------:R-:W-:Y:S02]  /*22f0*/  ISETP.GE.AND P0, PT, R5, R132, PT ;  /* 0x000000840500720c */ /* 0x000fe40003f06270 */
[C---:B------:R-:W-:Y:S02]  /*2300*/  IADD3 R13, R11.reuse, 0x18, RZ ;  /* 0x000000180b0d7810 */ /* 0x040fe40007ffe0ff */
[----:B------:R-:W-:Y:S02]  /*2310*/  IADD3 R27, R11, 0x28, RZ ;  /* 0x000000280b1b7810 */ /* 0x000fe40007ffe0ff */
[----:B------:R-:W-:Y:S02]  /*2320*/  FSEL R34, R109, -INF , !P1 ;  /* 0xff8000006d227808 */ /* 0x000fe40004800000 */
[----:B------:R-:W-:-:S02]  /*2330*/  FMNMX.FTZ R31, R40, R31, !PT ;  /* 0x0000001f281f7209 */ /* 0x000fc40007810000 */
[----:B------:R-:W-:Y:S02]  /*2340*/  ISETP.GE.AND P1, PT, R15, R137, PT ;  /* 0x000000890f00720c */ /* 0x000fe40003f26270 */
[----:B------:R-:W-:Y:S02]  /*2350*/  FSEL R108, R108, -INF , !P2 ;  /* 0xff8000006c6c7808 */ /* 0x000fe40005000000 */
[----:B------:R-:W-:Y:S02]  /*2360*/  FSEL R12, R45, -INF , !P0 ;  /* 0xff8000002d0c7808 */ /* 0x000fe40004000000 */
[-C--:B------:R-:W-:Y:S02]  /*2370*/  ISETP.GE.AND P2, PT, R13, R139.reuse, PT ;  /* 0x0000008b0d00720c */ /* 0x080fe40003f46270 */
[----:B------:R-:W-:Y:S02]  /*2380*/  ISETP.GE.AND P0, PT, R27, R139, PT ;  /* 0x0000008b1b00720c */ /* 0x000fe40003f06270 */
[----:B------:R-:W-:-:S02]  /*2390*/  IADD3 R9, R11, 0x19, RZ ;  /* 0x000000190b097810 */ /* 0x000fc40007ffe0ff */
[----:B------:R-:W-:Y:S02]  /*23a0*/  FMNMX.FTZ R31, R98, R31, !PT ;  /* 0x0000001f621f7209 */ /* 0x000fe40007810000 */
[----:B------:R-:W-:Y:S02]  /*23b0*/  FSEL R32, R110, -INF , !P1 ;  /* 0xff8000006e207808 */ /* 0x000fe40004800000 */
[----:B------:R-:W-:Y:S02]  /*23c0*/  ISETP.GE.AND P1, PT, R13, R137, PT ;  /* 0x000000890d00720c */ /* 0x000fe40003f26270 */
[----:B------:R-:W-:Y:S02]  /*23d0*/  FSEL R54, R113, -INF , !P2 ;  /* 0xff80000071367808 */ /* 0x000fe40005000000 */
[----:B------:R-:W-:Y:S02]  /*23e0*/  FSEL R62, R46, -INF , !P0 ;  /* 0xff8000002e3e7808 */ /* 0x000fe40004000000 */
[----:B------:R-:W-:-:S02]  /*23f0*/  ISETP.GE.AND P2, PT, R9, R139, PT ;  /* 0x0000008b0900720c */ /* 0x000fc40003f46270 */
[----:B------:R-:W-:Y:S02]  /*2400*/  ISETP.GE.AND P0, PT, R27, R137, PT ;  /* 0x000000891b00720c */ /* 0x000fe40003f06270 */
[----:B------:R-:W-:Y:S02]  /*2410*/  IADD3 R7, R11, 0x20, RZ ;  /* 0x000000200b077810 */ /* 0x000fe40007ffe0ff */
[----:B------:R-:W-:Y:S02]  /*2420*/  FMNMX.FTZ R31, R50, R31, !PT ;  /* 0x0000001f321f7209 */ /* 0x000fe40007810000 */
[----:B------:R-:W-:Y:S02]  /*2430*/  FSEL R26, R102, -INF , !P1 ;  /* 0xff800000661a7808 */ /* 0x000fe40004800000 */
[----:B------:R-:W-:Y:S02]  /*2440*/  ISETP.GE.AND P1, PT, R9, R137, PT ;  /* 0x000000890900720c */ /* 0x000fe40003f26270 */
[----:B------:R-:W-:-:S02]  /*2450*/  FSEL R224, R114, -INF , !P2 ;  /* 0xff80000072e07808 */ /* 0x000fc40005000000 */
[----:B------:R-:W-:Y:S02]  /*2460*/  FSEL R18, R25, -INF , !P0 ;  /* 0xff80000019127808 */ /* 0x000fe40004000000 */
[----:B------:R-:W-:Y:S02]  /*2470*/  ISETP.GE.AND P2, PT, R7, R139, PT ;  /* 0x0000008b0700720c */ /* 0x000fe40003f46270 */
[----:B------:R-:W-:Y:S02]  /*2480*/  FMNMX.FTZ R25, R108, R31, !PT ;  /* 0x0000001f6c197209 */ /* 0x000fe40007810000 */
[----:B------:R-:W-:Y:S02]  /*2490*/  FSEL R24, R115, -INF , !P1 ;  /* 0xff80000073187808 */ /* 0x000fe40004800000 */
[----:B------:R-:W-:Y:S02]  /*24a0*/  ISETP.GE.AND P1, PT, R7, R137, PT ;  /* 0x000000890700720c */ /* 0x000fe40003f26270 */
[----:B------:R-:W-:-:S02]  /*24b0*/  FSEL R56, R116, -INF , !P2 ;  /* 0xff80000074387808 */ /* 0x000fc40005000000 */
[----:B------:R-:W-:Y:S01]  /*24c0*/  FMNMX.FTZ R25, R54, R25, !PT ;  /* 0x0000001936197209 */ /* 0x000fe20007810000 */
[----:B------:R-:W-:Y:S01]  /*24d0*/  LDSM.16.MT88.4 R116, [R191+0x6000] ;  /* 0x00600000bf74783b */ /* 0x000fe20000004200 */
[----:B------:R-:W-:Y:S02]  /*24e0*/  ISETP.GE.AND P2, PT, R5, R139, PT ;  /* 0x0000008b0500720c */ /* 0x000fe40003f46270 */
[----:B------:R-:W-:Y:S02]  /*24f0*/  FSEL R10, R111, -INF , !P6 ;  /* 0xff8000006f0a7808 */ /* 0x000fe40007000000 */
[----:B------:R-:W-:Y:S02]  /*2500*/  ISETP.GE.AND P6, PT, R15, R132, PT ;  /* 0x000000840f00720c */ /* 0x000fe40003fc6270 */
[----:B------:R-:W-:Y:S02]  /*2510*/  FSEL R142, R142, -INF , !P1 ;  /* 0xff8000008e8e7808 */ /* 0x000fe40004800000 */
[----:B------:R-:W-:-:S02]  /*2520*/  FMNMX.FTZ R25, R224, R25, !PT ;  /* 0x00000019e0197209 */ /* 0x000fc40007810000 */
[-C--:B------:R-:W-:Y:S02]  /*2530*/  ISETP.GE.AND P1, PT, R5, R137.reuse, PT ;  /* 0x000000890500720c */ /* 0x080fe40003f26270 */
[----:B------:R-:W-:Y:S02]  /*2540*/  FSEL R220, R220, -INF , !P2 ;  /* 0xff800000dcdc7808 */ /* 0x000fe40005000000 */
[C---:B------:R-:W-:Y:S02]  /*2550*/  ISETP.GE.AND P2, PT, R11.reuse, R137, PT ;  /* 0x000000890b00720c */ /* 0x040fe40003f46270 */
[----:B------:R-:W-:Y:S02]  /*2560*/  FSEL R8, R112, -INF , !P6 ;  /* 0xff80000070087808 */ /* 0x000fe40007000000 */
[----:B------:R-:W-:Y:S02]  /*2570*/  IADD3 R23, R11, 0x29, RZ ;  /* 0x000000290b177810 */ /* 0x000fe40007ffe0ff */
[----:B------:R-:W-:-:S02]  /*2580*/  ISETP.GE.AND P6, PT, R13, R132, PT ;  /* 0x000000840d00720c */ /* 0x000fc40003fc6270 */
[----:B------:R-:W-:Y:S02]  /*2590*/  FMNMX.FTZ R25, R56, R25, !PT ;  /* 0x0000001938197209 */ /* 0x000fe40007810000 */
[----:B------:R-:W-:Y:S02]  /*25a0*/  FSEL R64, R64, -INF , !P1 ;  /* 0xff80000040407808 */ /* 0x000fe40004800000 */
[----:B------:R-:W-:Y:S02]  /*25b0*/  ISETP.GE.AND P1, PT, R11, R132, PT ;  /* 0x000000840b00720c */ /* 0x000fe40003f26270 */
[----:B------:R-:W-:Y:S02]  /*25c0*/  FSEL R92, R92, -INF , !P2 ;  /* 0xff8000005c5c7808 */ /* 0x000fe40005000000 */
[----:B------:R-:W-:Y:S02]  /*25d0*/  ISETP.GE.AND P2, PT, R23, R139, PT ;  /* 0x0000008b1700720c */ /* 0x000fe40003f46270 */
[----:B------:R-:W-:-:S02]  /*25e0*/  FSEL R22, R48, -INF , !P6 ;  /* 0xff80000030167808 */ /* 0x000fc40007000000 */
[----:B------:R-:W-:Y:S02]  /*25f0*/  IADD3 R19, R11, 0x30, RZ ;  /* 0x000000300b137810 */ /* 0x000fe40007ffe0ff */
[----:B------:R-:W-:Y:S02]  /*2600*/  FMNMX.FTZ R25, R220, R25, !PT ;  /* 0x00000019dc197209 */ /* 0x000fe40007810000 */
[----:B------:R-:W-:Y:S02]  /*2610*/  ISETP.GE.AND P6, PT, R9, R132, PT ;  /* 0x000000840900720c */ /* 0x000fe40003fc6270 */
[----:B------:R-:W-:Y:S02]  /*2620*/  FSEL R94, R94, -INF , !P1 ;  /* 0xff8000005e5e7808 */ /* 0x000fe40004800000 */
[----:B------:R-:W-:Y:S02]  /*2630*/  ISETP.GE.AND P0, PT, R23, R137, PT ;  /* 0x000000891700720c */ /* 0x000fe40003f06270 */
[----:B------:R-:W-:-:S02]  /*2640*/  FSEL R214, R214, -INF , !P2 ;  /* 0xff800000d6d67808 */ /* 0x000fc40005000000 */
[----:B------:R-:W-:Y:S02]  /*2650*/  IADD3 R21, R11, 0x31, RZ ;  /* 0x000000310b157810 */ /* 0x000fe40007ffe0ff */
[----:B------:R-:W-:Y:S02]  /*2660*/  ISETP.GE.AND P2, PT, R19, R139, PT ;  /* 0x0000008b1300720c */ /* 0x000fe40003f46270 */
[----:B------:R-:W-:Y:S02]  /*2670*/  FMNMX.FTZ R25, R62, R25, !PT ;  /* 0x000000193e197209 */ /* 0x000fe40007810000 */
[----:B------:R-:W-:Y:S02]  /*2680*/  FSEL R20, R49, -INF , !P6 ;  /* 0xff80000031147808 */ /* 0x000fe40007000000 */
[----:B------:R-:W-:Y:S02]  /*2690*/  ISETP.GE.AND P6, PT, R7, R132, PT ;  /* 0x000000840700720c */ /* 0x000fe40003fc6270 */
[----:B------:R-:W-:-:S02]  /*26a0*/  FMNMX.FTZ R31, R94, R52, !PT ;  /* 0x000000345e1f7209 */ /* 0x000fc40007810000 */
[----:B------:R-:W-:Y:S02]  /*26b0*/  IADD3 R17, R11, 0x38, RZ ;  /* 0x000000380b117810 */ /* 0x000fe40007ffe0ff */
[----:B------:R-:W-:Y:S02]  /*26c0*/  FSEL R16, R4, -INF , !P0 ;  /* 0xff80000004107808 */ /* 0x000fe40004000000 */
[----:B------:R-:W-:Y:S02]  /*26d0*/  ISETP.GE.AND P0, PT, R21, R139, PT ;  /* 0x0000008b1500720c */ /* 0x000fe40003f06270 */
[----:B------:R-:W-:Y:S02]  /*26e0*/  FSEL R212, R212, -INF , !P2 ;  /* 0xff800000d4d47808 */ /* 0x000fe40005000000 */
[----:B------:R-:W-:Y:S02]  /*26f0*/  FMNMX.FTZ R25, R214, R25, !PT ;  /* 0x00000019d6197209 */ /* 0x000fe40007810000 */
[----:B------:R-:W-:-:S02]  /*2700*/  FMNMX.FTZ R33, R92, R28, !PT ;  /* 0x0000001c5c217209 */ /* 0x000fc40007810000 */
[----:B------:R-:W-:Y:S02]  /*2710*/  FSEL R14, R44, -INF , !P6 ;  /* 0xff8000002c0e7808 */ /* 0x000fe40007000000 */
[----:B------:R-:W-:Y:S02]  /*2720*/  FMNMX.FTZ R31, R30, R31, !PT ;  /* 0x0000001f1e1f7209 */ /* 0x000fe40007810000 */
[----:B------:R-:W-:Y:S02]  /*2730*/  ISETP.GE.AND P6, PT, R11, R138, PT ;  /* 0x0000008a0b00720c */ /* 0x000fe40003fc6270 */
[----:B------:R-:W-:Y:S02]  /*2740*/  ISETP.GE.AND P1, PT, R17, R139, PT ;  /* 0x0000008b1100720c */ /* 0x000fe40003f26270 */
[----:B------:R-:W-:Y:S02]  /*2750*/  IADD3 R11, R11, 0x39, RZ ;  /* 0x000000390b0b7810 */ /* 0x000fe40007ffe0ff */
[----:B------:R-:W-:-:S02]  /*2760*/  FSEL R210, R210, -INF , !P0 ;  /* 0xff800000d2d27808 */ /* 0x000fc40004000000 */
[----:B------:R-:W-:Y:S02]  /*2770*/  FMNMX.FTZ R25, R212, R25, !PT ;  /* 0x00000019d4197209 */ /* 0x000fe40007810000 */
[----:B------:R-:W-:Y:S02]  /*2780*/  FMNMX.FTZ R33, R100, R33, !PT ;  /* 0x0000002164217209 */ /* 0x000fe40007810000 */
[----:B------:R-:W-:Y:S02]  /*2790*/  FMNMX.FTZ R31, R6, R31, !PT ;  /* 0x0000001f061f7209 */ /* 0x000fe40007810000 */
[----:B------:R-:W-:Y:S02]  /*27a0*/  FSEL R182, R182, -INF , !P1 ;  /* 0xff800000b6b67808 */ /* 0x000fe40004800000 */
[----:B------:R-:W-:Y:S02]  /*27b0*/  ISETP.GE.AND P1, PT, R11, R139, PT ;  /* 0x0000008b0b00720c */ /* 0x000fe40003f26270 */
[----:B------:R-:W-:-:S02]  /*27c0*/  FMNMX.FTZ R25, R210, R25, !PT ;  /* 0x00000019d2197209 */ /* 0x000fc40007810000 */
[----:B------:R-:W-:Y:S02]  /*27d0*/  FMNMX.FTZ R33, R38, R33, !PT ;  /* 0x0000002126217209 */ /* 0x000fe40007810000 */
[----:B------:R-:W-:Y:S02]  /*27e0*/  FMNMX.FTZ R31, R10, R31, !PT ;  /* 0x0000001f0a1f7209 */ /* 0x000fe40007810000 */
[----:B------:R-:W-:Y:S02]  /*27f0*/  FSEL R174, R174, -INF , !P1 ;  /* 0xff800000aeae7808 */ /* 0x000fe40004800000 */
[----:B------:R-:W-:Y:S02]  /*2800*/  FMNMX.FTZ R25, R182, R25, !PT ;  /* 0x00000019b6197209 */ /* 0x000fe40007810000 */
[----:B------:R-:W-:Y:S02]  /*2810*/  FMNMX.FTZ R33, R34, R33, !PT ;  /* 0x0000002122217209 */ /* 0x000fe40007810000 */
[----:B------:R-:W-:-:S02]  /*2820*/  FMNMX.FTZ R31, R8, R31, !PT ;  /* 0x0000001f081f7209 */ /* 0x000fc40007810000 */
[----:B------:R-:W-:Y:S02]  /*2830*/  FMNMX.FTZ R136, R174, R25, !PT ;  /* 0x00000019ae887209 */ /* 0x000fe40007810000 */
[----:B------:R-:W-:Y:S02]  /*2840*/  FMNMX.FTZ R33, R32, R33, !PT ;  /* 0x0000002120217209 */ /* 0x000fe40007810000 */
[----:B------:R-:W-:Y:S01]  /*2850*/  FMNMX.FTZ R31, R22, R31, !PT ;  /* 0x0000001f161f7209 */ /* 0x000fe20007810000 */
[----:B------:R-:W1:Y:S01]  /*2860*/  SHFL.BFLY PT, R25, R136, 0x2, 0x1f ;  /* 0x0c401f0088197f89 */ /* 0x000e6200000e0000 */
[----:B------:R-:W-:Y:S02]  /*2870*/  ISETP.GE.AND P0, PT, R21, R137, PT ;  /* 0x000000891500720c */ /* 0x000fe40003f06270 */
[----:B------:R-:W-:Y:S02]  /*2880*/  FMNMX.FTZ R33, R26, R33, !PT ;  /* 0x000000211a217209 */ /* 0x000fe40007810000 */
[----:B------:R-:W-:-:S02]  /*2890*/  ISETP.GE.AND P1, PT, R17, R137, PT ;  /* 0x000000891100720c */ /* 0x000fc40003f26270 */
[----:B------:R-:W-:Y:S02]  /*28a0*/  FMNMX.FTZ R31, R20, R31, !PT ;  /* 0x0000001f141f7209 */ /* 0x000fe40007810000 */
[----:B------:R-:W-:Y:S02]  /*28b0*/  FSEL R168, R168, -INF , !P0 ;  /* 0xff800000a8a87808 */ /* 0x000fe40004000000 */
[----:B------:R-:W-:Y:S02]  /*28c0*/  FMNMX.FTZ R33, R24, R33, !PT ;  /* 0x0000002118217209 */ /* 0x000fe40007810000 */
[----:B------:R-:W-:Y:S02]  /*28d0*/  ISETP.GE.AND P0, PT, R11, R137, PT ;  /* 0x000000890b00720c */ /* 0x000fe40003f06270 */
[----:B------:R-:W-:Y:S02]  /*28e0*/  FSEL R166, R166, -INF , !P1 ;  /* 0xff800000a6a67808 */ /* 0x000fe40004800000 */
[----:B------:R-:W-:-:S02]  /*28f0*/  ISETP.GE.AND P1, PT, R27, R132, PT ;  /* 0x000000841b00720c */ /* 0x000fc40003f26270 */
[----:B------:R-:W-:Y:S02]  /*2900*/  FMNMX.FTZ R31, R14, R31, !PT ;  /* 0x0000001f0e1f7209 */ /* 0x000fe40007810000 */
[----:B------:R-:W-:Y:S02]  /*2910*/  FMNMX.FTZ R33, R142, R33, !PT ;  /* 0x000000218e217209 */ /* 0x000fe40007810000 */
[----:B------:R-:W-:Y:S02]  /*2920*/  FSEL R164, R164, -INF , !P0 ;  /* 0xff800000a4a47808 */ /* 0x000fe40004000000 */
[----:B------:R-:W-:Y:S02]  /*2930*/  ISETP.GE.AND P0, PT, R23, R132, PT ;  /* 0x000000841700720c */ /* 0x000fe40003f06270 */
[----:B------:R-:W-:Y:S02]  /*2940*/  FSEL R216, R216, -INF , !P1 ;  /* 0xff800000d8d87808 */ /* 0x000fe40004800000 */
[----:B------:R-:W-:-:S02]  /*2950*/  FMNMX.FTZ R31, R12, R31, !PT ;  /* 0x0000001f0c1f7209 */ /* 0x000fc40007810000 */
[-C--:B------:R-:W-:Y:S02]  /*2960*/  ISETP.GE.AND P1, PT, R19, R132.reuse, PT ;  /* 0x000000841300720c */ /* 0x080fe40003f26270 */
[----:B------:R-:W-:Y:S02]  /*2970*/  FMNMX.FTZ R33, R64, R33, !PT ;  /* 0x0000002140217209 */ /* 0x000fe40007810000 */
[----:B------:R-:W-:Y:S02]  /*2980*/  FSEL R158, R158, -INF , !P0 ;  /* 0xff8000009e9e7808 */ /* 0x000fe40004000000 */
[----:B------:R-:W-:Y:S02]  /*2990*/  FMNMX.FTZ R31, R216, R31, !PT ;  /* 0x0000001fd81f7209 */ /* 0x000fe40007810000 */
[----:B------:R-:W-:Y:S02]  /*29a0*/  ISETP.GE.AND P0, PT, R21, R132, PT ;  /* 0x000000841500720c */ /* 0x000fe40003f06270 */
[----:B------:R-:W-:-:S02]  /*29b0*/  FSEL R162, R162, -INF , !P1 ;  /* 0xff800000a2a27808 */ /* 0x000fc40004800000 */
[----:B------:R-:W-:Y:S02]  /*29c0*/  ISETP.GE.AND P2, PT, R19, R137, PT ;  /* 0x000000891300720c */ /* 0x000fe40003f46270 */
[----:B------:R-:W-:Y:S02]  /*29d0*/  FMNMX.FTZ R33, R18, R33, !PT ;  /* 0x0000002112217209 */ /* 0x000fe40007810000 */
[----:B------:R-:W-:Y:S02]  /*29e0*/  ISETP.GE.AND P1, PT, R13, R138, PT ;  /* 0x0000008a0d00720c */ /* 0x000fe40003f26270 */
[----:B------:R-:W-:Y:S02]  /*29f0*/  FMNMX.FTZ R13, R158, R31, !PT ;  /* 0x0000001f9e0d7209 */ /* 0x000fe40007810000 */
[----:B------:R-:W-:Y:S02]  /*2a00*/  FSEL R160, R160, -INF , !P0 ;  /* 0xff800000a0a07808 */ /* 0x000fe40004000000 */
[----:B------:R-:W-:-:S02]  /*2a10*/  FSEL R170, R170, -INF , !P2 ;  /* 0xff800000aaaa7808 */ /* 0x000fc40005000000 */
[----:B------:R-:W-:Y:S02]  /*2a20*/  FMNMX.FTZ R33, R16, R33, !PT ;  /* 0x0000002110217209 */ /* 0x000fe40007810000 */
[----:B------:R-:W-:Y:S02]  /*2a30*/  ISETP.GE.AND P0, PT, R17, R132, PT ;  /* 0x000000841100720c */ /* 0x000fe40003f06270 */
[----:B------:R-:W-:Y:S02]  /*2a40*/  FMNMX.FTZ R13, R162, R13, !PT ;  /* 0x0000000da20d7209 */ /* 0x000fe40007810000 */
[----:B------:R-:W-:Y:S02]  /*2a50*/  FSEL R89, R89, -INF , !P6 ;  /* 0xff80000059597808 */ /* 0x000fe40007000000 */
[----:B------:R-:W-:Y:S02]  /*2a60*/  FMNMX.FTZ R33, R170, R33, !PT ;  /* 0x00000021aa217209 */ /* 0x000fe40007810000 */
[----:B-1----:R-:W-:-:S02]  /*2a70*/  FMNMX.FTZ R136, R136, R25, !PT ;  /* 0x0000001988887209 */ /* 0x002fc40007810000 */
[----:B------:R-:W-:Y:S02]  /*2a80*/  FSEL R150, R150, -INF , !P0 ;  /* 0xff80000096967808 */ /* 0x000fe40004000000 */
[----:B------:R-:W-:Y:S02]  /*2a90*/  ISETP.GE.AND P0, PT, R11, R132, PT ;  /* 0x000000840b00720c */ /* 0x000fe40003f06270 */
[----:B------:R-:W-:Y:S02]  /*2aa0*/  FMNMX.FTZ R25, R160, R13, !PT ;  /* 0x0000000da0197209 */ /* 0x000fe40007810000 */
[----:B------:R-:W-:Y:S01]  /*2ab0*/  FSEL R96, R96, -INF , !P5 ;  /* 0xff80000060607808 */ /* 0x000fe20006800000 */
[----:B------:R-:W1:Y:S01]  /*2ac0*/  SHFL.BFLY PT, R13, R136, 0x1, 0x1f ;  /* 0x0c201f00880d7f89 */ /* 0x000e6200000e0000 */
[----:B------:R-:W-:Y:S02]  /*2ad0*/  FMNMX.FTZ R31, R89, R36, !PT ;  /* 0x00000024591f7209 */ /* 0x000fe40007810000 */
[----:B------:R-:W-:-:S02]  /*2ae0*/  FMNMX.FTZ R33, R168, R33, !PT ;  /* 0x00000021a8217209 */ /* 0x000fc40007810000 */
[----:B------:R-:W-:Y:S02]  /*2af0*/  FSEL R148, R148, -INF , !P0 ;  /* 0xff80000094947808 */ /* 0x000fe40004000000 */
[----:B------:R-:W-:Y:S02]  /*2b00*/  FMNMX.FTZ R25, R150, R25, !PT ;  /* 0x0000001996197209 */ /* 0x000fe40007810000 */
[----:B------:R-:W-:Y:S02]  /*2b10*/  FSEL R44, R99, -INF , !P4 ;  /* 0xff800000632c7808 */ /* 0x000fe40006000000 */
[----:B------:R-:W-:Y:S02]  /*2b20*/  FMNMX.FTZ R31, R96, R31, !PT ;  /* 0x0000001f601f7209 */ /* 0x000fe40007810000 */
[----:B------:R-:W-:Y:S02]  /*2b30*/  FMNMX.FTZ R33, R166, R33, !PT ;  /* 0x00000021a6217209 */ /* 0x000fe40007810000 */
[----:B------:R-:W-:-:S02]  /*2b40*/  ISETP.GE.AND P4, PT, R9, R138, PT ;  /* 0x0000008a0900720c */ /* 0x000fc40003f86270 */
[----:B------:R-:W-:Y:S02]  /*2b50*/  FMNMX.FTZ R9, R148, R25, !PT ;  /* 0x0000001994097209 */ /* 0x000fe40007810000 */
[----:B------:R-:W-:Y:S02]  /*2b60*/  ISETP.GE.AND P2, PT, R15, R138, PT ;  /* 0x0000008a0f00720c */ /* 0x000fe40003f46270 */
[----:B------:R-:W-:Y:S02]  /*2b70*/  FSEL R222, R104, -INF , !P3 ;  /* 0xff80000068de7808 */ /* 0x000fe40005800000 */
[----:B------:R-:W-:Y:S02]  /*2b80*/  FMNMX.FTZ R25, R44, R31, !PT ;  /* 0x0000001f2c197209 */ /* 0x000fe40007810000 */
[----:B------:R-:W-:Y:S02]  /*2b90*/  FMNMX.FTZ R4, R164, R33, !PT ;  /* 0x00000021a4047209 */ /* 0x000fe40007810000 */
[----:B------:R-:W-:-:S02]  /*2ba0*/  FSEL R58, R106, -INF , !P2 ;  /* 0xff8000006a3a7808 */ /* 0x000fc40005000000 */
[----:B------:R-:W-:Y:S01]  /*2bb0*/  FMNMX.FTZ R25, R222, R25, !PT ;  /* 0x00000019de197209 */ /* 0x000fe20007810000 */
[----:B------:R-:W2:Y:S01]  /*2bc0*/  SHFL.BFLY PT, R15, R4, 0x2, 0x1f ;  /* 0x0c401f00040f7f89 */ /* 0x000ea200000e0000 */
[----:B------:R-:W-:Y:S02]  /*2bd0*/  FSEL R60, R76, -INF , !P1 ;  /* 0xff8000004c3c7808 */ /* 0x000fe40004800000 */
[----:B------:R-:W-:Y:S02]  /*2be0*/  FMNMX.FTZ R25, R58, R25, !PT ;  /* 0x000000193a197209 */ /* 0x000fe40007810000 */
[----:B------:R-:W-:Y:S02]  /*2bf0*/  ISETP.GE.AND P2, PT, R7, R138, PT ;  /* 0x0000008a0700720c */ /* 0x000fe40003f46270 */
[----:B------:R-:W-:Y:S02]  /*2c00*/  FSEL R218, R77, -INF , !P4 ;  /* 0xff8000004dda7808 */ /* 0x000fe40006000000 */
[----:B------:R-:W-:-:S02]  /*2c10*/  FMNMX.FTZ R25, R60, R25, !PT ;  /* 0x000000193c197209 */ /* 0x000fc40007810000 */
[-C--:B------:R-:W-:Y:S02]  /*2c20*/  ISETP.GE.AND P0, PT, R5, R138.reuse, PT ;  /* 0x0000008a0500720c */ /* 0x080fe40003f06270 */
        /* <DEDUP_REMOVED lines=11> */
[----:B-1----:R-:W-:Y:S02]  /*2ce0*/  FMNMX.FTZ R136, R136, R13, !PT ;  /* 0x0000000d88887209 */ /* 0x002fe40007810000 */
[----:B--2---:R-:W-:Y:S02]  /*2cf0*/  FMNMX.FTZ R15, R4, R15, !PT ;  /* 0x0000000f040f7209 */ /* 0x004fe40007810000 */
[----:B------:R-:W1:Y:S01]  /*2d00*/  SHFL.BFLY PT, R4, R9, 0x2, 0x1f ;  /* 0x0c401f0009047f89 */ /* 0x000e6200000e0000 */
[----:B------:R-:W-:Y:S01]  /*2d10*/  ISETP.GE.AND P2, PT, R21, R138, PT ;  /* 0x0000008a1500720c */ /* 0x000fe20003f46270 */
[----:B------:R-:W-:Y:S01]  /*2d20*/  FMUL.FTZ R163, R136, c[0x0][0x23c] ;  /* 0x00008f0088a37a20 */ /* 0x000fe20000410000 */
[----:B------:R-:W-:Y:S01]  /*2d30*/  FSEL R146, R146, -INF , !P3 ;  /* 0xff80000092927808 */ /* 0x000fe20005800000 */
[----:B------:R-:W2:Y:S01]  /*2d40*/  SHFL.BFLY PT, R134, R15, 0x1, 0x1f ;  /* 0x0c201f000f867f89 */ /* 0x000ea200000e0000 */
[----:B------:R-:W-:Y:S02]  /*2d50*/  FMNMX.FTZ R5, R176, R5, !PT ;  /* 0x00000005b0057209 */ /* 0x000fe40007810000 */
[----:B------:R-:W-:-:S02]  /*2d60*/  FSETP.NEU.FTZ.AND P0, PT, R136, -INF , PT ;  /* 0xff8000008800780b */ /* 0x000fc40003f1d000 */
[-C--:B------:R-:W-:Y:S02]  /*2d70*/  ISETP.GE.AND P1, PT, R17, R138.reuse, PT ;  /* 0x0000008a1100720c */ /* 0x080fe40003f26270 */
[----:B------:R-:W-:Y:S02]  /*2d80*/  FSEL R144, R144, -INF , !P2 ;  /* 0xff80000090907808 */ /* 0x000fe40005000000 */
[----:B------:R-:W-:Y:S02]  /*2d90*/  FMNMX.FTZ R135, R146, R5, !PT ;  /* 0x0000000592877209 */ /* 0x000fe40007810000 */
[----:B------:R-:W-:Y:S02]  /*2da0*/  FSEL R163, R163, RZ, P0 ;  /* 0x000000ffa3a37208 */ /* 0x000fe40000000000 */
[----:B------:R-:W-:Y:S02]  /*2db0*/  ISETP.GE.AND P0, PT, R11, R138, PT ;  /* 0x0000008a0b00720c */ /* 0x000fe40003f06270 */
[----:B------:R-:W-:Y:S01]  /*2dc0*/  FSEL R140, R140, -INF , !P1 ;  /* 0xff8000008c8c7808 */ /* 0x000fe20004800000 */
[--C-:B------:R-:W-:Y:S01]  /*2dd0*/  FFMA.FTZ R42, R40, c[0x0][0x23c], -R163.reuse ;  /* 0x00008f00282a7a23 */ /* 0x100fe200000108a3 */
[----:B------:R-:W-:Y:S01]  /*2de0*/  FMNMX.FTZ R135, R144, R135, !PT ;  /* 0x0000008790877209 */ /* 0x000fe20007810000 */
[--C-:B------:R-:W-:Y:S01]  /*2df0*/  FFMA.FTZ R37, R50, c[0x0][0x23c], -R163.reuse ;  /* 0x00008f0032257a23 */ /* 0x100fe200000108a3 */
[----:B------:R-:W-:Y:S01]  /*2e00*/  FSEL R66, R66, -INF , !P0 ;  /* 0xff80000042427808 */ /* 0x000fe20004000000 */
[--C-:B------:R-:W-:Y:S01]  /*2e10*/  FFMA.FTZ R53, R88, c[0x0][0x23c], -R163.reuse ;  /* 0x00008f0058357a23 */ /* 0x100fe200000108a3 */
[----:B------:R-:W-:Y:S01]  /*2e20*/  FMNMX.FTZ R135, R140, R135, !PT ;  /* 0x000000878c877209 */ /* 0x000fe20007810000 */
[--C-:B------:R-:W-:Y:S01]  /*2e30*/  FFMA.FTZ R46, R90, c[0x0][0x23c], -R163.reuse ;  /* 0x00008f005a2e7a23 */ /* 0x100fe200000108a3 */
[----:B-1----:R-:W-:Y:S01]  /*2e40*/  FMNMX.FTZ R4, R9, R4, !PT ;  /* 0x0000000409047209 */ /* 0x002fe20007810000 */
[--C-:B------:R-:W-:Y:S01]  /*2e50*/  FFMA.FTZ R51, R98, c[0x0][0x23c], -R163.reuse ;  /* 0x00008f0062337a23 */ /* 0x100fe200000108a3 */
[----:B------:R-:W-:Y:S01]  /*2e60*/  FMNMX.FTZ R135, R66, R135, !PT ;  /* 0x0000008742877209 */ /* 0x000fe20007810000 */
[----:B------:R-:W-:Y:S01]  /*2e70*/  MUFU.EX2 R53, R53 ;  /* 0x0000003500357308 */ /* 0x000fe20000000800 */
[----:B--2---:R-:W-:Y:S01]  /*2e80*/  FMNMX.FTZ R134, R15, R134, !PT ;  /* 0x000000860f867209 */ /* 0x004fe20007810000 */
[----:B------:R-:W1:Y:S01]  /*2e90*/  SHFL.BFLY PT, R133, R4, 0x1, 0x1f ;  /* 0x0c201f0004857f89 */ /* 0x000e6200000e0000 */
[----:B------:R-:W-:-:S02]  /*2ea0*/  FFMA.FTZ R2, R108, c[0x0][0x23c], -R163 ;  /* 0x00008f006c027a23 */ /* 0x000fc400000108a3 */
[C---:B------:R-:W-:Y:S01]  /*2eb0*/  FSETP.NEU.FTZ.AND P1, PT, R134.reuse, -INF , PT ;  /* 0xff8000008600780b */ /* 0x040fe20003f3d000 */
[----:B------:R-:W2:Y:S01]  /*2ec0*/  SHFL.BFLY PT, R48, R135, 0x2, 0x1f ;  /* 0x0c401f0087307f89 */ /* 0x000ea200000e0000 */
[----:B------:R-:W-:Y:S01]  /*2ed0*/  FMUL.FTZ R151, R134, c[0x0][0x23c] ;  /* 0x00008f0086977a20 */ /* 0x000fe20000410000 */
[----:B------:R-:W3:Y:S01]  /*2ee0*/  MUFU.EX2 R46, R46 ;  /* 0x0000002e002e7308 */ /* 0x000ee20000000800 */
[--C-:B------:R-:W-:Y:S02]  /*2ef0*/  FFMA.FTZ R54, R54, c[0x0][0x23c], -R163.reuse ;  /* 0x00008f0036367a23 */ /* 0x100fe400000108a3 */
[--C-:B------:R-:W-:Y:S01]  /*2f00*/  FFMA.FTZ R61, R224, c[0x0][0x23c], -R163.reuse ;  /* 0x00008f00e03d7a23 */ /* 0x100fe200000108a3 */
[----:B------:R-:W-:Y:S01]  /*2f10*/  FSEL R151, R151, RZ, P1 ;  /* 0x000000ff97977208 */ /* 0x000fe20000800000 */
[--C-:B------:R-:W-:Y:S02]  /*2f20*/  FFMA.FTZ R56, R56, c[0x0][0x23c], -R163.reuse ;  /* 0x00008f0038387a23 */ /* 0x100fe400000108a3 */
[----:B------:R-:W-:Y:S01]  /*2f30*/  FFMA.FTZ R63, R220, c[0x0][0x23c], -R163 ;  /* 0x00008f00dc3f7a23 */ /* 0x000fe200000108a3 */
[----:B------:R-:W-:Y:S01]  /*2f40*/  MUFU.EX2 R42, R42 ;  /* 0x0000002a002a7308 */ /* 0x000fe20000000800 */
[----:B------:R-:W-:-:S02]  /*2f50*/  FFMA.FTZ R39, R100, c[0x0][0x23c], -R151 ;  /* 0x00008f0064277a23 */ /* 0x000fc40000010897 */
[----:B------:R-:W-:Y:S01]  /*2f60*/  LDSM.16.MT88.4 R100, [R190+0x6000] ;  /* 0x00600000be64783b */ /* 0x000fe20000004200 */
[--C-:B------:R-:W-:Y:S02]  /*2f70*/  FFMA.FTZ R40, R28, c[0x0][0x23c], -R151.reuse ;  /* 0x00008f001c287a23 */ /* 0x100fe40000010897 */
[--C-:B------:R-:W-:Y:S02]  /*2f80*/  FFMA.FTZ R28, R38, c[0x0][0x23c], -R151.reuse ;  /* 0x00008f00261c7a23 */ /* 0x100fe40000010897 */
[--C-:B------:R-:W-:Y:S01]  /*2f90*/  FFMA.FTZ R41, R92, c[0x0][0x23c], -R151.reuse ;  /* 0x00008f005c297a23 */ /* 0x100fe20000010897 */
[----:B------:R-:W-:Y:S01]  /*2fa0*/  MUFU.EX2 R39, R39 ;  /* 0x0000002700277308 */ /* 0x000fe20000000800 */
[----:B-1----:R-:W-:Y:S01]  /*2fb0*/  FMNMX.FTZ R133, R4, R133, !PT ;  /* 0x0000008504857209 */ /* 0x002fe20007810000 */
[--C-:B------:R-:W-:Y:S01]  /*2fc0*/  FFMA.FTZ R31, R34, c[0x0][0x23c], -R151.reuse ;  /* 0x00008f00221f7a23 */ /* 0x100fe20000010897 */
[----:B---3--:R-:W-:Y:S01]  /*2fd0*/  F2FP.PACK_AB R68, R46, R53 ;  /* 0x000000352e44723e */ /* 0x008fe200000000ff */
[--C-:B------:R-:W-:Y:S01]  /*2fe0*/  FFMA.FTZ R0, R32, c[0x0][0x23c], -R151.reuse ;  /* 0x00008f0020007a23 */ /* 0x100fe20000010897 */
[----:B--2---:R-:W-:Y:S01]  /*2ff0*/  FMNMX.FTZ R135, R135, R48, !PT ;  /* 0x0000003087877209 */ /* 0x004fe20007810000 */
[C---:B------:R-:W-:Y:S01]  /*3000*/  FMUL.FTZ R147, R133.reuse, c[0x0][0x23c] ;  /* 0x00008f0085937a20 */ /* 0x040fe20000410000 */
[----:B------:R-:W-:Y:S01]  /*3010*/  FSETP.NEU.FTZ.AND P0, PT, R133, -INF , PT ;  /* 0xff8000008500780b */ /* 0x000fe20003f1d000 */
[----:B------:R-:W-:Y:S01]  /*3020*/  MUFU.EX2 R41, R41 ;  /* 0x0000002900297308 */ /* 0x000fe20000000800 */
[--C-:B------:R-:W-:Y:S01]  /*3030*/  FFMA.FTZ R47, R24, c[0x0][0x23c], -R151.reuse ;  /* 0x00008f00182f7a23 */ /* 0x100fe20000010897 */
[----:B------:R-:W1:Y:S01]  /*3040*/  SHFL.BFLY PT, R48, R135, 0x1, 0x1f ;  /* 0x0c201f0087307f89 */ /* 0x000e6200000e0000 */
[----:B------:R-:W-:Y:S01]  /*3050*/  FSEL R147, R147, RZ, P0 ;  /* 0x000000ff93937208 */ /* 0x000fe20000000000 */
[----:B------:R-:W-:-:S02]  /*3060*/  FFMA.FTZ R141, R142, c[0x0][0x23c], -R151 ;  /* 0x00008f008e8d7a23 */ /* 0x000fc40000010897 */
[----:B------:R-:W-:Y:S01]  /*3070*/  LDSM.16.MT88.4 R32, [R189+0x6800] ;  /* 0x00680000bd20783b */ /* 0x000fe20000004200 */
[----:B------:R-:W-:Y:S01]  /*3080*/  FFMA.FTZ R142, R18, c[0x0][0x23c], -R151 ;  /* 0x00008f00128e7a23 */ /* 0x000fe20000010897 */
[----:B------:R-:W2:Y:S01]  /*3090*/  MUFU.EX2 R40, R40 ;  /* 0x0000002800287308 */ /* 0x000ea20000000800 */
[--C-:B------:R-:W-:Y:S02]  /*30a0*/  FFMA.FTZ R45, R30, c[0x0][0x23c], -R147.reuse ;  /* 0x00008f001e2d7a23 */ /* 0x100fe40000010893 */
[--C-:B------:R-:W-:Y:S02]  /*30b0*/  FFMA.FTZ R30, R6, c[0x0][0x23c], -R147.reuse ;  /* 0x00008f00061e7a23 */ /* 0x100fe40000010893 */
[----:B------:R-:W3:Y:S01]  /*30c0*/  LDSM.16.MT88.4 R4, [R188+0x6000] ;  /* 0x00600000bc04783b */ /* 0x000ee20000004200 */
[--C-:B------:R-:W-:Y:S02]  /*30d0*/  FFMA.FTZ R38, R94, c[0x0][0x23c], -R147.reuse ;  /* 0x00008f005e267a23 */ /* 0x100fe40000010893 */
[--C-:B------:R-:W-:Y:S01]  /*30e0*/  FFMA.FTZ R43, R52, c[0x0][0x23c], -R147.reuse ;  /* 0x00008f00342b7a23 */ /* 0x100fe20000010893 */
[----:B------:R-:W4:Y:S01]  /*30f0*/  MUFU.EX2 R28, R28 ;  /* 0x0000001c001c7308 */ /* 0x000f220000000800 */
[----:B------:R-:W-:-:S02]  /*3100*/  FFMA.FTZ R57, R10, c[0x0][0x23c], -R147 ;  /* 0x00008f000a397a23 */ /* 0x000fc40000010893 */
[--C-:B------:R-:W-:Y:S02]  /*3110*/  FFMA.FTZ R52, R22, c[0x0][0x23c], -R147.reuse ;  /* 0x00008f0016347a23 */ /* 0x100fe40000010893 */
[--C-:B------:R-:W-:Y:S02]  /*3120*/  FFMA.FTZ R59, R20, c[0x0][0x23c], -R147.reuse ;  /* 0x00008f00143b7a23 */ /* 0x100fe40000010893 */
[----:B------:R-:W-:Y:S01]  /*3130*/  LDSM.16.MT88.4 R20, [R188+0x6800] ;  /* 0x00680000bc14783b */ /* 0x000fe20000004200 */
[----:B------:R-:W-:Y:S01]  /*3140*/  MUFU.EX2 R38, R38 ;  /* 0x0000002600267308 */ /* 0x000fe20000000800 */
[----:B-1----:R-:W-:Y:S01]  /*3150*/  FMNMX.FTZ R135, R135, R48, !PT ;  /* 0x0000003087877209 */ /* 0x002fe20007810000 */
[----:B------:R-:W-:Y:S01]  /*3160*/  FFMA.FTZ R48, R8, c[0x0][0x23c], -R147 ;  /* 0x00008f0008307a23 */ /* 0x000fe20000010893 */
[----:B--2---:R-:W-:Y:S01]  /*3170*/  F2FP.PACK_AB R72, R40, R41 ;  /* 0x000000292848723e */ /* 0x004fe200000000ff */
[----:B------:R-:W1:Y:S01]  /*3180*/  LDSM.16.MT88.4 R8, [R191+0x6800] ;  /* 0x00680000bf08783b */ /* 0x000e620000004200 */
[C---:B------:R-:W-:Y:S01]  /*3190*/  FSETP.NEU.FTZ.AND P0, PT, R135.reuse, -INF , PT ;  /* 0xff8000008700780b */ /* 0x040fe20003f1d000 */
[----:B------:R-:W-:-:S02]  /*31a0*/  FMUL.FTZ R143, R135, c[0x0][0x23c] ;  /* 0x00008f00878f7a20 */ /* 0x000fc40000410000 */
[----:B------:R-:W2:Y:S01]  /*31b0*/  MUFU.EX2 R43, R43 ;  /* 0x0000002b002b7308 */ /* 0x000ea20000000800 */
[----:B----4-:R-:W-:Y:S01]  /*31c0*/  F2FP.PACK_AB R74, R28, R39 ;  /* 0x000000271c4a723e */ /* 0x010fe200000000ff */
[--C-:B------:R-:W-:Y:S01]  /*31d0*/  FFMA.FTZ R145, R16, c[0x0][0x23c], -R151.reuse ;  /* 0x00008f0010917a23 */ /* 0x100fe20000010897 */
[----:B------:R-:W-:Y:S01]  /*31e0*/  FSEL R143, R143, RZ, P0 ;  /* 0x000000ff8f8f7208 */ /* 0x000fe20000000000 */
[----:B------:R-:W-:Y:S01]  /*31f0*/  LDSM.16.MT88.4 R16, [R191+0x7000] ;  /* 0x00700000bf10783b */ /* 0x000fe20000004200 */
[----:B------:R-:W-:Y:S01]  /*3200*/  FFMA.FTZ R64, R64, c[0x0][0x23c], -R151 ;  /* 0x00008f0040407a23 */ /* 0x000fe20000010897 */
[----:B------:R-:W-:Y:S01]  /*3210*/  ISETP.GE.AND P0, PT, R3, 0x2, PT ;  /* 0x000000020300780c */ /* 0x000fe20003f06270 */
[----:B------:R-:W-:Y:S01]  /*3220*/  FFMA.FTZ R149, R216, c[0x0][0x23c], -R147 ;  /* 0x00008f00d8957a23 */ /* 0x000fe20000010893 */
[----:B------:R-:W-:Y:S01]  /*3230*/  MUFU.EX2 R45, R45 ;  /* 0x0000002d002d7308 */ /* 0x000fe20000000800 */
[--C-:B------:R-:W-:Y:S02]  /*3240*/  FFMA.FTZ R50, R36, c[0x0][0x23c], -R143.reuse ;  /* 0x00008f0024327a23 */ /* 0x100fe4000001088f */
[----:B------:R-:W-:-:S02]  /*3250*/  FFMA.FTZ R55, R89, c[0x0][0x23c], -R143 ;  /* 0x00008f0059377a23 */ /* 0x000fc4000001088f */
[--C-:B------:R-:W-:Y:S02]  /*3260*/  FFMA.FTZ R49, R96, c[0x0][0x23c], -R143.reuse ;  /* 0x00008f0060317a23 */ /* 0x100fe4000001088f */
[----:B------:R-:W-:Y:S01]  /*3270*/  FFMA.FTZ R36, R44, c[0x0][0x23c], -R143 ;  /* 0x00008f002c247a23 */ /* 0x000fe2000001088f */
[----:B------:R-:W4:Y:S01]  /*3280*/  MUFU.EX2 R30, R30 ;  /* 0x0000001e001e7308 */ /* 0x000f220000000800 */
[----:B------:R-:W-:Y:S01]  /*3290*/  FFMA.FTZ R44, R26, c[0x0][0x23c], -R151 ;  /* 0x00008f001a2c7a23 */ /* 0x000fe20000010897 */
[----:B--2---:R-:W-:Y:S01]  /*32a0*/  F2FP.PACK_AB R73, R43, R38 ;  /* 0x000000262b49723e */ /* 0x004fe200000000ff */
[----:B------:R-:W2:Y:S01]  /*32b0*/  LDSM.16.MT88.4 R24, [R190+0x6800] ;  /* 0x00680000be18783b */ /* 0x000ea20000004200 */
[--C-:B------:R-:W-:Y:S02]  /*32c0*/  FFMA.FTZ R65, R222, c[0x0][0x23c], -R143.reuse ;  /* 0x00008f00de417a23 */ /* 0x100fe4000001088f */
[--C-:B------:R-:W-:Y:S02]  /*32d0*/  FFMA.FTZ R58, R58, c[0x0][0x23c], -R143.reuse ;  /* 0x00008f003a3a7a23 */ /* 0x100fe4000001088f */
[----:B------:R-:W5:Y:S01]  /*32e0*/  MUFU.EX2 R51, R51 ;  /* 0x0000003300337308 */ /* 0x000f620000000800 */
[----:B------:R-:W-:-:S02]  /*32f0*/  FFMA.FTZ R60, R60, c[0x0][0x23c], -R143 ;  /* 0x00008f003c3c7a23 */ /* 0x000fc4000001088f */
[----:B------:R-:W-:Y:S02]  /*3300*/  FFMA.FTZ R67, R218, c[0x0][0x23c], -R143 ;  /* 0x00008f00da437a23 */ /* 0x000fe4000001088f */
[----:B------:R-:W-:Y:S02]  /*3310*/  FFMA.FTZ R158, R158, c[0x0][0x23c], -R147 ;  /* 0x00008f009e9e7a23 */ /* 0x000fe40000010893 */
[----:B------:R-:W-:Y:S01]  /*3320*/  FFMA.FTZ R62, R62, c[0x0][0x23c], -R163 ;  /* 0x00008f003e3e7a23 */ /* 0x000fe200000108a3 */
[----:B------:R-:W-:Y:S01]  /*3330*/  MUFU.EX2 R55, R55 ;  /* 0x0000003700377308 */ /* 0x000fe20000000800 */
[----:B----4-:R-:W-:Y:S01]  /*3340*/  F2FP.PACK_AB R75, R30, R45 ;  /* 0x0000002d1e4b723e */ /* 0x010fe200000000ff */
[--C-:B------:R-:W-:Y:S02]  /*3350*/  FFMA.FTZ R161, R180, c[0x0][0x23c], -R143.reuse ;  /* 0x00008f00b4a17a23 */ /* 0x100fe4000001088f */
[--C-:B------:R-:W-:Y:S02]  /*3360*/  FFMA.FTZ R172, R172, c[0x0][0x23c], -R143.reuse ;  /* 0x00008f00acac7a23 */ /* 0x100fe4000001088f */
[----:B------:R-:W-:-:S02]  /*3370*/  FFMA.FTZ R165, R178, c[0x0][0x23c], -R143 ;  /* 0x00008f00b2a57a23 */ /* 0x000fc4000001088f */
[----:B------:R-:W4:Y:S01]  /*3380*/  MUFU.EX2 R50, R50 ;  /* 0x0000003200327308 */ /* 0x000f220000000800 */
[C---:B------:R-:W-:Y:S01]  /*3390*/  HMMA.16816.F32 R124, R72.reuse, R116, RZ ;  /* 0x00000074487c723c */ /* 0x040fe200000018ff */
[----:B-----5:R-:W-:Y:S01]  /*33a0*/  F2FP.PACK_AB R70, R51, R42 ;  /* 0x0000002a3346723e */ /* 0x020fe200000000ff */
[----:B------:R-:W-:Y:S02]  /*33b0*/  FFMA.FTZ R176, R176, c[0x0][0x23c], -R143 ;  /* 0x00008f00b0b07a23 */ /* 0x000fe4000001088f */
[----:B------:R-:W-:Y:S02]  /*33c0*/  FADD.FTZ R53, R53, R46 ;  /* 0x0000002e35357221 */ /* 0x000fe40000010000 */
[----:B------:R-:W-:Y:S01]  /*33d0*/  FADD.FTZ R40, R41, R40 ;  /* 0x0000002829287221 */ /* 0x000fe20000010000 */
[----:B------:R-:W-:Y:S01]  /*33e0*/  MUFU.EX2 R49, R49 ;  /* 0x0000003100317308 */ /* 0x000fe20000000800 */
[----:B------:R-:W-:Y:S01]  /*33f0*/  HMMA.16816.F32 R108, R72, R100, RZ ;  /* 0x00000064486c723c */ /* 0x000fe200000018ff */
[----:B------:R-:W-:-:S02]  /*3400*/  FADD.FTZ R38, R38, R43 ;  /* 0x0000002b26267221 */ /* 0x000fc40000010000 */
[----:B------:R-:W-:Y:S02]  /*3410*/  FADD.FTZ R42, R42, R53 ;  /* 0x000000352a2a7221 */ /* 0x000fe40000010000 */
[----:B------:R-:W-:Y:S02]  /*3420*/  FADD.FTZ R39, R39, R40 ;  /* 0x0000002827277221 */ /* 0x000fe40000010000 */
[----:B------:R-:W5:Y:S01]  /*3430*/  MUFU.EX2 R36, R36 ;  /* 0x0000002400247308 */ /* 0x000f620000000800 */
[C---:B------:R-:W-:Y:S01]  /*3440*/  HMMA.16816.F32 R92, R72.reuse, R84, RZ ;  /* 0x00000054485c723c */ /* 0x040fe200000018ff */
[----:B----4-:R-:W-:Y:S01]  /*3450*/  F2FP.PACK_AB R69, R50, R55 ;  /* 0x000000373245723e */ /* 0x010fe200000000ff */
[----:B------:R-:W-:Y:S02]  /*3460*/  FADD.FTZ R50, R55, R50 ;  /* 0x0000003237327221 */ /* 0x000fe40000010000 */
[----:B------:R-:W-:Y:S02]  /*3470*/  FADD.FTZ R45, R45, R38 ;  /* 0x000000262d2d7221 */ /* 0x000fe40000010000 */
[----:B------:R-:W-:Y:S01]  /*3480*/  FADD.FTZ R42, R51, R42 ;  /* 0x0000002a332a7221 */ /* 0x000fe20000010000 */
[----:B------:R-:W-:Y:S01]  /*3490*/  MUFU.EX2 R31, R31 ;  /* 0x0000001f001f7308 */ /* 0x000fe20000000800 */
[----:B---3--:R-:W-:Y:S01]  /*34a0*/  HMMA.16816.F32 R76, R72, R4, RZ ;  /* 0x00000004484c723c */ /* 0x008fe200000018ff */
[----:B------:R-:W-:-:S02]  /*34b0*/  FADD.FTZ R28, R28, R39 ;  /* 0x000000271c1c7221 */ /* 0x000fc40000010000 */
[----:B------:R-:W-:Y:S02]  /*34c0*/  FADD.FTZ R30, R30, R45 ;  /* 0x0000002d1e1e7221 */ /* 0x000fe40000010000 */
[--C-:B------:R-:W-:Y:S02]  /*34d0*/  FFMA.FTZ R157, R210, c[0x0][0x23c], -R163.reuse ;  /* 0x00008f00d29d7a23 */ /* 0x100fe400000108a3 */
[----:B------:R-:W3:Y:S01]  /*34e0*/  MUFU.EX2 R0, R0 ;  /* 0x0000000000007308 */ /* 0x000ee20000000800 */
[C---:B------:R-:W-:Y:S01]  /*34f0*/  HMMA.16816.F32 R120, R72.reuse, R118, RZ ;  /* 0x000000764878723c */ /* 0x040fe200000018ff */
[----:B-----5:R-:W-:Y:S01]  /*3500*/  F2FP.PACK_AB R71, R36, R49 ;  /* 0x000000312447723e */ /* 0x020fe200000000ff */
[----:B------:R-:W-:Y:S02]  /*3510*/  FADD.FTZ R49, R49, R50 ;  /* 0x0000003231317221 */ /* 0x000fe40000010000 */
[----:B------:R-:W-:Y:S02]  /*3520*/  FFMA.FTZ R159, R182, c[0x0][0x23c], -R163 ;  /* 0x00008f00b69f7a23 */ /* 0x000fe400000108a3 */
[----:B------:R-:W-:Y:S01]  /*3530*/  FADD.FTZ R36, R36, R49 ;  /* 0x0000003124247221 */ /* 0x000fe20000010000 */
[----:B------:R-:W-:Y:S01]  /*3540*/  MUFU.EX2 R44, R44 ;  /* 0x0000002c002c7308 */ /* 0x000fe20000000800 */
[----:B------:R-:W-:Y:S01]  /*3550*/  HMMA.16816.F32 R104, R72, R102, RZ ;  /* 0x000000664868723c */ /* 0x000fe200000018ff */
[----:B------:R-:W-:-:S02]  /*3560*/  FFMA.FTZ R174, R174, c[0x0][0x23c], -R163 ;  /* 0x00008f00aeae7a23 */ /* 0x000fc400000108a3 */
[--C-:B------:R-:W-:Y:S02]  /*3570*/  FFMA.FTZ R168, R168, c[0x0][0x23c], -R151.reuse ;  /* 0x00008f00a8a87a23 */ /* 0x100fe40000010897 */
[--C-:B------:R-:W-:Y:S02]  /*3580*/  FFMA.FTZ R166, R166, c[0x0][0x23c], -R151.reuse ;  /* 0x00008f00a6a67a23 */ /* 0x100fe40000010897 */
[----:B------:R-:W-:Y:S01]  /*3590*/  MUFU.EX2 R47, R47 ;  /* 0x0000002f002f7308 */ /* 0x000fe20000000800 */
[----:B------:R-:W-:Y:S01]  /*35a0*/  HMMA.16816.F32 R88, R72, R86, RZ ;  /* 0x000000564858723c */ /* 0x000fe200000018ff */
[----:B------:R-:W-:Y:S02]  /*35b0*/  FFMA.FTZ R213, R164, c[0x0][0x23c], -R151 ;  /* 0x00008f00a4d57a23 */ /* 0x000fe40000010897 */
[--C-:B------:R-:W-:Y:S02]  /*35c0*/  FFMA.FTZ R160, R160, c[0x0][0x23c], -R147.reuse ;  /* 0x00008f00a0a07a23 */ /* 0x100fe40000010893 */
[----:B------:R-:W-:-:S02]  /*35d0*/  FFMA.FTZ R150, R150, c[0x0][0x23c], -R147 ;  /* 0x00008f0096967a23 */ /* 0x000fc40000010893 */
[----:B------:R-:W-:Y:S01]  /*35e0*/  MUFU.EX2 R57, R57 ;  /* 0x0000003900397308 */ /* 0x000fe20000000800 */
[----:B------:R-:W-:Y:S01]  /*35f0*/  HMMA.16816.F32 R72, R72, R6, RZ ;  /* 0x000000064848723c */ /* 0x000fe200000018ff */
[----:B------:R-:W-:-:S06]  /*3600*/  FFMA.FTZ R211, R148, c[0x0][0x23c], -R147 ;  /* 0x00008f0094d37a23 */ /* 0x000fcc0000010893 */
[----:B------:R-:W4:Y:S01]  /*3610*/  MUFU.EX2 R48, R48 ;  /* 0x0000003000307308 */ /* 0x000f220000000800 */
[C---:B------:R-:W-:Y:S07]  /*3620*/  HMMA.16816.F32 R128, R68.reuse, R116, RZ ;  /* 0x000000744480723c */ /* 0x040fee00000018ff */
[----:B------:R-:W-:Y:S01]  /*3630*/  MUFU.EX2 R52, R52 ;  /* 0x0000003400347308 */ /* 0x000fe20000000800 */
[C---:B------:R-:W-:Y:S07]  /*3640*/  HMMA.16816.F32 R112, R68.reuse, R100, RZ ;  /* 0x000000644470723c */ /* 0x040fee00000018ff */
[----:B------:R-:W5:Y:S01]  /*3650*/  MUFU.EX2 R59, R59 ;  /* 0x0000003b003b7308 */ /* 0x000f620000000800 */
[C---:B------:R-:W-:Y:S07]  /*3660*/  HMMA.16816.F32 R96, R68.reuse, R84, RZ ;  /* 0x000000544460723c */ /* 0x040fee00000018ff */
[----:B------:R-:W-:Y:S01]  /*3670*/  MUFU.EX2 R37, R37 ;  /* 0x0000002500257308 */ /* 0x000fe20000000800 */
[C---:B------:R-:W-:Y:S07]  /*3680*/  HMMA.16816.F32 R116, R68.reuse, R118, RZ ;  /* 0x000000764474723c */ /* 0x040fee00000018ff */
[----:B------:R-:W1:Y:S01]  /*3690*/  MUFU.EX2 R2, R2 ;  /* 0x0000000200027308 */ /* 0x000e620000000800 */
[C---:B------:R-:W-:Y:S07]  /*36a0*/  HMMA.16816.F32 R100, R68.reuse, R102, RZ ;  /* 0x000000664464723c */ /* 0x040fee00000018ff */
[----:B------:R-:W-:Y:S01]  /*36b0*/  MUFU.EX2 R54, R54 ;  /* 0x0000003600367308 */ /* 0x000fe20000000800 */
[C---:B------:R-:W-:Y:S07]  /*36c0*/  HMMA.16816.F32 R84, R68.reuse, R86, RZ ;  /* 0x000000564454723c */ /* 0x040fee00000018ff */
[----:B------:R-:W-:Y:S01]  /*36d0*/  MUFU.EX2 R61, R61 ;  /* 0x0000003d003d7308 */ /* 0x000fe20000000800 */
[C---:B------:R-:W-:Y:S07]  /*36e0*/  HMMA.16816.F32 R80, R68.reuse, R4, RZ ;  /* 0x000000044450723c */ /* 0x040fee00000018ff */
[----:B------:R-:W-:Y:S01]  /*36f0*/  MUFU.EX2 R65, R65 ;  /* 0x0000004100417308 */ /* 0x000fe20000000800 */
[----:B------:R-:W-:Y:S01]  /*3700*/  HMMA.16816.F32 R68, R68, R6, RZ ;  /* 0x000000064444723c */ /* 0x000fe200000018ff */
[----:B---3--:R-:W-:Y:S01]  /*3710*/  F2FP.PACK_AB R4, R0, R31 ;  /* 0x0000001f0004723e */ /* 0x008fe200000000ff */
[----:B------:R-:W-:Y:S01]  /*3720*/  FADD.FTZ R31, R31, R28 ;  /* 0x0000001c1f1f7221 */ /* 0x000fe20000010000 */
[----:B----4-:R-:W-:Y:S01]  /*3730*/  F2FP.PACK_AB R5, R48, R57 ;  /* 0x000000393005723e */ /* 0x010fe200000000ff */
[----:B------:R-:W-:-:S02]  /*3740*/  FADD.FTZ R57, R57, R30 ;  /* 0x0000001e39397221 */ /* 0x000fc40000010000 */
[----:B------:R-:W-:Y:S01]  /*3750*/  FADD.FTZ R31, R0, R31 ;  /* 0x0000001f001f7221 */ /* 0x000fe20000010000 */
[----:B------:R-:W3:Y:S01]  /*3760*/  MUFU.EX2 R58, R58 ;  /* 0x0000003a003a7308 */ /* 0x000ee20000000800 */
[----:B------:R-:W-:Y:S01]  /*3770*/  F2FP.PACK_AB R6, R47, R44 ;  /* 0x0000002c2f06723e */ /* 0x000fe200000000ff */
[----:B------:R-:W-:Y:S01]  /*3780*/  FADD.FTZ R57, R48, R57 ;  /* 0x0000003930397221 */ /* 0x000fe20000010000 */
[----:B-----5:R-:W-:Y:S01]  /*3790*/  F2FP.PACK_AB R7, R59, R52 ;  /* 0x000000343b07723e */ /* 0x020fe200000000ff */
[----:B------:R-:W-:Y:S02]  /*37a0*/  FADD.FTZ R44, R44, R31 ;  /* 0x0000001f2c2c7221 */ /* 0x000fe40000010000 */
[----:B------:R-:W-:Y:S02]  /*37b0*/  FADD.FTZ R52, R52, R57 ;  /* 0x0000003934347221 */ /* 0x000fe40000010000 */
[----:B------:R-:W-:Y:S01]  /*37c0*/  MUFU.EX2 R60, R60 ;  /* 0x0000003c003c7308 */ /* 0x000fe20000000800 */
[----:B------:R-:W-:Y:S01]  /*37d0*/  FADD.FTZ R44, R47, R44 ;  /* 0x0000002c2f2c7221 */ /* 0x000fe20000010000 */
[----:B-1----:R-:W-:Y:S01]  /*37e0*/  HMMA.16816.F32 R124, R4, R8, R124 ;  /* 0x00000008047c723c */ /* 0x002fe2000000187c */
[----:B------:R-:W-:-:S05]  /*37f0*/  FADD.FTZ R59, R59, R52 ;  /* 0x000000343b3b7221 */ /* 0x000fca0000010000 */
[----:B------:R-:W1:Y:S02]  /*3800*/  MUFU.EX2 R67, R67 ;  /* 0x0000004300437308 */ /* 0x000e640000000800 */
[C---:B--2---:R-:W-:Y:S06]  /*3810*/  HMMA.16816.F32 R108, R4.reuse, R24, R108 ;  /* 0x00000018046c723c */ /* 0x044fec000000186c */
[----:B------:R-:W-:Y:S02]  /*3820*/  MUFU.EX2 R141, R141 ;  /* 0x0000008d008d7308 */ /* 0x000fe40000000800 */
[C---:B------:R-:W-:Y:S06]  /*3830*/  HMMA.16816.F32 R92, R4.reuse, R32, R92 ;  /* 0x00000020045c723c */ /* 0x040fec000000185c */
[----:B------:R-:W2:Y:S02]  /*3840*/  MUFU.EX2 R64, R64 ;  /* 0x0000004000407308 */ /* 0x000ea40000000800 */
[C---:B------:R-:W-:Y:S06]  /*3850*/  HMMA.16816.F32 R76, R4.reuse, R20, R76 ;  /* 0x00000014044c723c */ /* 0x040fec000000184c */
[----:B------:R-:W-:Y:S02]  /*3860*/  MUFU.EX2 R142, R142 ;  /* 0x0000008e008e7308 */ /* 0x000fe40000000800 */
[C---:B------:R-:W-:Y:S06]  /*3870*/  HMMA.16816.F32 R120, R4.reuse, R10, R120 ;  /* 0x0000000a0478723c */ /* 0x040fec0000001878 */
[----:B------:R-:W4:Y:S02]  /*3880*/  MUFU.EX2 R145, R145 ;  /* 0x0000009100917308 */ /* 0x000f240000000800 */
[C---:B------:R-:W-:Y:S06]  /*3890*/  HMMA.16816.F32 R104, R4.reuse, R26, R104 ;  /* 0x0000001a0468723c */ /* 0x040fec0000001868 */
[----:B------:R-:W-:Y:S02]  /*38a0*/  MUFU.EX2 R149, R149 ;  /* 0x0000009500957308 */ /* 0x000fe40000000800 */
[C---:B------:R-:W-:Y:S06]  /*38b0*/  HMMA.16816.F32 R88, R4.reuse, R34, R88 ;  /* 0x000000220458723c */ /* 0x040fec0000001858 */
[----:B------:R-:W-:Y:S02]  /*38c0*/  MUFU.EX2 R158, R158 ;  /* 0x0000009e009e7308 */ /* 0x000fe40000000800 */
[----:B------:R-:W-:Y:S06]  /*38d0*/  HMMA.16816.F32 R72, R4, R22, R72 ;  /* 0x000000160448723c */ /* 0x000fec0000001848 */
[----:B------:R-:W-:Y:S01]  /*38e0*/  MUFU.EX2 R56, R56 ;  /* 0x0000003800387308 */ /* 0x000fe20000000800 */
[----:B------:R-:W-:Y:S01]  /*38f0*/  F2FP.PACK_AB R4, R2, R37 ;  /* 0x000000250204723e */ /* 0x000fe200000000ff */
[----:B------:R-:W-:Y:S01]  /*3900*/  FADD.FTZ R37, R37, R42 ;  /* 0x0000002a25257221 */ /* 0x000fe20000010000 */
[----:B---3--:R-:W-:Y:S01]  /*3910*/  F2FP.PACK_AB R5, R58, R65 ;  /* 0x000000413a05723e */ /* 0x008fe200000000ff */
[----:B------:R-:W-:Y:S01]  /*3920*/  FADD.FTZ R65, R65, R36 ;  /* 0x0000002441417221 */ /* 0x000fe20000010000 */
[----:B------:R-:W-:Y:S01]  /*3930*/  F2FP.PACK_AB R6, R61, R54 ;  /* 0x000000363d06723e */ /* 0x000fe200000000ff */
[----:B------:R-:W-:Y:S01]  /*3940*/  FADD.FTZ R37, R2, R37 ;  /* 0x0000002502257221 */ /* 0x000fe20000010000 */
[----:B-1----:R-:W-:Y:S01]  /*3950*/  F2FP.PACK_AB R7, R67, R60 ;  /* 0x0000003c4307723e */ /* 0x002fe200000000ff */
[----:B------:R-:W-:Y:S01]  /*3960*/  MUFU.EX2 R63, R63 ;  /* 0x0000003f003f7308 */ /* 0x000fe20000000800 */
[----:B------:R-:W-:-:S02]  /*3970*/  FADD.FTZ R65, R58, R65 ;  /* 0x000000413a417221 */ /* 0x000fc40000010000 */
[----:B------:R-:W-:Y:S02]  /*3980*/  FADD.FTZ R54, R54, R37 ;  /* 0x0000002536367221 */ /* 0x000fe40000010000 */
[----:B------:R-:W-:Y:S01]  /*3990*/  FADD.FTZ R60, R60, R65 ;  /* 0x000000413c3c7221 */ /* 0x000fe20000010000 */
[----:B------:R-:W-:Y:S01]  /*39a0*/  HMMA.16816.F32 R96, R4, R32, R96 ;  /* 0x000000200460723c */ /* 0x000fe20000001860 */
[----:B------:R-:W-:Y:S01]  /*39b0*/  FADD.FTZ R61, R61, R54 ;  /* 0x000000363d3d7221 */ /* 0x000fe20000010000 */
[----:B------:R-:W-:Y:S01]  /*39c0*/  MUFU.EX2 R62, R62 ;  /* 0x0000003e003e7308 */ /* 0x000fe20000000800 */
[----:B------:R-:W-:-:S04]  /*39d0*/  FADD.FTZ R60, R67, R60 ;  /* 0x0000003c433c7221 */ /* 0x000fc80000010000 */
[--C-:B------:R-:W-:Y:S01]  /*39e0*/  FFMA.FTZ R32, R14, c[0x0][0x23c], -R147.reuse ;  /* 0x00008f000e207a23 */ /* 0x100fe20000010893 */
[C---:B------:R-:W-:Y:S01]  /*39f0*/  HMMA.16816.F32 R128, R4.reuse, R8, R128 ;  /* 0x000000080480723c */ /* 0x040fe20000001880 */
[----:B------:R-:W-:Y:S01]  /*3a00*/  FFMA.FTZ R33, R12, c[0x0][0x23c], -R147 ;  /* 0x00008f000c217a23 */ /* 0x000fe20000010893 */
[----:B------:R-:W-:Y:S01]  /*3a10*/  MUFU.EX2 R161, R161 ;  /* 0x000000a100a17308 */ /* 0x000fe20000000800 */
[----:B------:R-:W1:Y:S05]  /*3a20*/  LDSM.16.MT88.4 R12, [R190+0x7000] ;  /* 0x00700000be0c783b */ /* 0x000e6a0000004200 */
[C---:B------:R-:W-:Y:S02]  /*3a30*/  HMMA.16816.F32 R112, R4.reuse, R24, R112 ;  /* 0x000000180470723c */ /* 0x040fe40000001870 */
[----:B------:R-:W-:Y:S06]  /*3a40*/  MUFU.EX2 R32, R32 ;  /* 0x0000002000207308 */ /* 0x000fec0000000800 */
[C---:B------:R-:W-:Y:S01]  /*3a50*/  HMMA.16816.F32 R116, R4.reuse, R10, R116 ;  /* 0x0000000a0474723c */ /* 0x040fe20000001874 */
[----:B------:R-:W3:Y:S01]  /*3a60*/  LDSM.16.MT88.4 R8, [R189+0x7000] ;  /* 0x00700000bd08783b */ /* 0x000ee20000004200 */
[----:B------:R-:W5:Y:S06]  /*3a70*/  MUFU.EX2 R33, R33 ;  /* 0x0000002100217308 */ /* 0x000f6c0000000800 */
[C---:B------:R-:W-:Y:S01]  /*3a80*/  HMMA.16816.F32 R100, R4.reuse, R26, R100 ;  /* 0x0000001a0464723c */ /* 0x040fe20000001864 */
[----:B------:R-:W1:Y:S01]  /*3a90*/  LDSM.16.MT88.4 R24, [R188+0x7000] ;  /* 0x00700000bc18783b */ /* 0x000e620000004200 */
[----:B------:R-:W1:Y:S06]  /*3aa0*/  MUFU.EX2 R172, R172 ;  /* 0x000000ac00ac7308 */ /* 0x000e6c0000000800 */
[C---:B------:R-:W-:Y:S02]  /*3ab0*/  HMMA.16816.F32 R84, R4.reuse, R34, R84 ;  /* 0x000000220454723c */ /* 0x040fe40000001854 */
[----:B------:R-:W-:Y:S05]  /*3ac0*/  MUFU.EX2 R165, R165 ;  /* 0x000000a500a57308 */ /* 0x000fea0000000800 */
[--C-:B------:R-:W-:Y:S01]  /*3ad0*/  FFMA.FTZ R35, R214, c[0x0][0x23c], -R163.reuse ;  /* 0x00008f00d6237a23 */ /* 0x100fe200000108a3 */
[----:B------:R-:W-:Y:S01]  /*3ae0*/  HMMA.16816.F32 R80, R4, R20, R80 ;  /* 0x000000140450723c */ /* 0x000fe20000001850 */
[----:B------:R-:W-:Y:S01]  /*3af0*/  FFMA.FTZ R34, R212, c[0x0][0x23c], -R163 ;  /* 0x00008f00d4227a23 */ /* 0x000fe200000108a3 */
[----:B------:R-:W-:Y:S01]  /*3b00*/  MUFU.EX2 R176, R176 ;  /* 0x000000b000b07308 */ /* 0x000fe20000000800 */
[----:B------:R-:W-:-:S02]  /*3b10*/  FFMA.FTZ R163, R170, c[0x0][0x23c], -R151 ;  /* 0x00008f00aaa37a23 */ /* 0x000fc40000010897 */
[----:B------:R-:W-:-:S03]  /*3b20*/  FFMA.FTZ R151, R162, c[0x0][0x23c], -R147 ;  /* 0x00008f00a2977a23 */ /* 0x000fc60000010893 */
[----:B------:R-:W-:Y:S01]  /*3b30*/  HMMA.16816.F32 R68, R4, R22, R68 ;  /* 0x000000160444723c */ /* 0x000fe20000001844 */
[----:B------:R-:W3:Y:S01]  /*3b40*/  LDSM.16.MT88.4 R20, [R191+0x7800] ;  /* 0x00780000bf14783b */ /* 0x000ee20000004200 */
[----:B------:R-:W1:Y:S05]  /*3b50*/  MUFU.EX2 R35, R35 ;  /* 0x0000002300237308 */ /* 0x000e6a0000000800 */
[----:B--2---:R-:W-:Y:S01]  /*3b60*/  F2FP.PACK_AB R4, R64, R141 ;  /* 0x0000008d4004723e */ /* 0x004fe200000000ff */
[----:B------:R-:W-:Y:S01]  /*3b70*/  FADD.FTZ R141, R141, R44 ;  /* 0x0000002c8d8d7221 */ /* 0x000fe20000010000 */
[----:B----4-:R-:W-:Y:S01]  /*3b80*/  F2FP.PACK_AB R6, R145, R142 ;  /* 0x0000008e9106723e */ /* 0x010fe200000000ff */
[----:B------:R-:W-:Y:S01]  /*3b90*/  MUFU.EX2 R163, R163 ;  /* 0x000000a300a37308 */ /* 0x000fe20000000800 */
[----:B-----5:R-:W-:Y:S01]  /*3ba0*/  F2FP.PACK_AB R5, R33, R32 ;  /* 0x000000202105723e */ /* 0x020fe200000000ff */
[----:B------:R-:W-:Y:S01]  /*3bb0*/  FADD.FTZ R32, R32, R59 ;  /* 0x0000003b20207221 */ /* 0x000fe20000010000 */
[----:B------:R-:W-:Y:S01]  /*3bc0*/  F2FP.PACK_AB R7, R158, R149 ;  /* 0x000000959e07723e */ /* 0x000fe200000000ff */
[----:B------:R-:W-:-:S02]  /*3bd0*/  FADD.FTZ R141, R64, R141 ;  /* 0x0000008d408d7221 */ /* 0x000fc40000010000 */
[----:B------:R-:W-:Y:S02]  /*3be0*/  FADD.FTZ R32, R33, R32 ;  /* 0x0000002021207221 */ /* 0x000fe40000010000 */
[----:B------:R-:W2:Y:S01]  /*3bf0*/  MUFU.EX2 R168, R168 ;  /* 0x000000a800a87308 */ /* 0x000ea20000000800 */
[----:B------:R-:W-:Y:S01]  /*3c00*/  FADD.FTZ R142, R142, R141 ;  /* 0x0000008d8e8e7221 */ /* 0x000fe20000010000 */
[C---:B------:R-:W-:Y:S01]  /*3c10*/  HMMA.16816.F32 R124, R4.reuse, R16, R124 ;  /* 0x00000010047c723c */ /* 0x040fe2000000187c */
[----:B------:R-:W-:Y:S02]  /*3c20*/  FADD.FTZ R149, R149, R32 ;  /* 0x0000002095957221 */ /* 0x000fe40000010000 */
[----:B------:R-:W-:Y:S02]  /*3c30*/  FADD.FTZ R142, R145, R142 ;  /* 0x0000008e918e7221 */ /* 0x000fe40000010000 */
[----:B------:R-:W-:Y:S01]  /*3c40*/  FADD.FTZ R158, R158, R149 ;  /* 0x000000959e9e7221 */ /* 0x000fe20000010000 */
[----:B------:R-:W-:Y:S02]  /*3c50*/  MUFU.EX2 R166, R166 ;  /* 0x000000a600a67308 */ /* 0x000fe40000000800 */
[C---:B-1----:R-:W-:Y:S06]  /*3c60*/  HMMA.16816.F32 R108, R4.reuse, R12, R108 ;  /* 0x0000000c046c723c */ /* 0x042fec000000186c */
[----:B------:R-:W1:Y:S02]  /*3c70*/  MUFU.EX2 R213, R213 ;  /* 0x000000d500d57308 */ /* 0x000e640000000800 */
[C---:B---3--:R-:W-:Y:S06]  /*3c80*/  HMMA.16816.F32 R92, R4.reuse, R8, R92 ;  /* 0x00000008045c723c */ /* 0x048fec000000185c */
[----:B------:R-:W-:Y:S02]  /*3c90*/  MUFU.EX2 R151, R151 ;  /* 0x0000009700977308 */ /* 0x000fe40000000800 */
[C---:B------:R-:W-:Y:S06]  /*3ca0*/  HMMA.16816.F32 R76, R4.reuse, R24, R76 ;  /* 0x00000018044c723c */ /* 0x040fec000000184c */
[----:B------:R-:W3:Y:S02]  /*3cb0*/  MUFU.EX2 R160, R160 ;  /* 0x000000a000a07308 */ /* 0x000ee40000000800 */
[C---:B------:R-:W-:Y:S06]  /*3cc0*/  HMMA.16816.F32 R120, R4.reuse, R18, R120 ;  /* 0x000000120478723c */ /* 0x040fec0000001878 */
[----:B------:R-:W-:Y:S02]  /*3cd0*/  MUFU.EX2 R150, R150 ;  /* 0x0000009600967308 */ /* 0x000fe40000000800 */
[C---:B------:R-:W-:Y:S06]  /*3ce0*/  HMMA.16816.F32 R104, R4.reuse, R14, R104 ;  /* 0x0000000e0468723c */ /* 0x040fec0000001868 */
[----:B------:R-:W4:Y:S02]  /*3cf0*/  MUFU.EX2 R211, R211 ;  /* 0x000000d300d37308 */ /* 0x000f240000000800 */
[C---:B------:R-:W-:Y:S06]  /*3d00*/  HMMA.16816.F32 R88, R4.reuse, R10, R88 ;  /* 0x0000000a0458723c */ /* 0x040fec0000001858 */
[----:B------:R-:W-:Y:S02]  /*3d10*/  MUFU.EX2 R34, R34 ;  /* 0x0000002200227308 */ /* 0x000fe40000000800 */
[----:B------:R-:W-:Y:S06]  /*3d20*/  HMMA.16816.F32 R72, R4, R26, R72 ;  /* 0x0000001a0448723c */ /* 0x000fec0000001848 */
[----:B------:R-:W5:Y:S01]  /*3d30*/  MUFU.EX2 R157, R157 ;  /* 0x0000009d009d7308 */ /* 0x000f620000000800 */
[----:B------:R-:W-:Y:S01]  /*3d40*/  F2FP.PACK_AB R4, R63, R56 ;  /* 0x000000383f04723e */ /* 0x000fe200000000ff */
[----:B------:R-:W-:Y:S01]  /*3d50*/  FADD.FTZ R56, R56, R61 ;  /* 0x0000003d38387221 */ /* 0x000fe20000010000 */
[----:B------:R-:W-:Y:S01]  /*3d60*/  F2FP.PACK_AB R5, R172, R161 ;  /* 0x000000a1ac05723e */ /* 0x000fe200000000ff */
[----:B------:R-:W-:Y:S01]  /*3d70*/  FADD.FTZ R161, R161, R60 ;  /* 0x0000003ca1a17221 */ /* 0x000fe20000010000 */
[----:B------:R-:W-:Y:S01]  /*3d80*/  F2FP.PACK_AB R6, R35, R62 ;  /* 0x0000003e2306723e */ /* 0x000fe200000000ff */
[----:B------:R-:W-:Y:S01]  /*3d90*/  FADD.FTZ R63, R63, R56 ;  /* 0x000000383f3f7221 */ /* 0x000fe20000010000 */
[----:B------:R-:W-:Y:S01]  /*3da0*/  F2FP.PACK_AB R7, R176, R165 ;  /* 0x000000a5b007723e */ /* 0x000fe200000000ff */
[----:B------:R-:W-:Y:S01]  /*3db0*/  MUFU.EX2 R159, R159 ;  /* 0x0000009f009f7308 */ /* 0x000fe20000000800 */
[----:B------:R-:W-:-:S02]  /*3dc0*/  FADD.FTZ R172, R172, R161 ;  /* 0x000000a1acac7221 */ /* 0x000fc40000010000 */
[----:B------:R-:W-:Y:S02]  /*3dd0*/  FADD.FTZ R62, R62, R63 ;  /* 0x0000003f3e3e7221 */ /* 0x000fe40000010000 */
[----:B------:R-:W-:Y:S01]  /*3de0*/  FADD.FTZ R165, R165, R172 ;  /* 0x000000aca5a57221 */ /* 0x000fe20000010000 */
[----:B------:R-:W-:Y:S01]  /*3df0*/  HMMA.16816.F32 R128, R4, R16, R128 ;  /* 0x000000100480723c */ /* 0x000fe20000001880 */
[----:B------:R-:W-:Y:S01]  /*3e00*/  FADD.FTZ R35, R35, R62 ;  /* 0x0000003e23237221 */ /* 0x000fe20000010000 */
[----:B------:R-:W-:Y:S01]  /*3e10*/  MUFU.EX2 R174, R174 ;  /* 0x000000ae00ae7308 */ /* 0x000fe20000000800 */
[----:B------:R-:W-:-:S05]  /*3e20*/  FADD.FTZ R165, R176, R165 ;  /* 0x000000a5b0a57221 */ /* 0x000fca0000010000 */
[C---:B------:R-:W-:Y:S01]  /*3e30*/  HMMA.16816.F32 R116, R4.reuse, R18, R116 ;  /* 0x000000120474723c */ /* 0x040fe20000001874 */
[----:B------:R-:W1:Y:S07]  /*3e40*/  LDSM.16.MT88.4 R16, [R190+0x7800] ;  /* 0x00780000be10783b */ /* 0x000e6e0000004200 */
[C---:B------:R-:W-:Y:S08]  /*3e50*/  HMMA.16816.F32 R112, R4.reuse, R12, R112 ;  /* 0x0000000c0470723c */ /* 0x040ff00000001870 */
[C---:B------:R-:W-:Y:S01]  /*3e60*/  HMMA.16816.F32 R100, R4.reuse, R14, R100 ;  /* 0x0000000e0464723c */ /* 0x040fe20000001864 */
[----:B------:R-:W1:Y:S07]  /*3e70*/  LDSM.16.MT88.4 R12, [R189+0x7800] ;  /* 0x00780000bd0c783b */ /* 0x000e6e0000004200 */
[C---:B------:R-:W-:Y:S08]  /*3e80*/  HMMA.16816.F32 R96, R4.reuse, R8, R96 ;  /* 0x000000080460723c */ /* 0x040ff00000001860 */
[C---:B------:R-:W-:Y:S01]  /*3e90*/  HMMA.16816.F32 R84, R4.reuse, R10, R84 ;  /* 0x0000000a0454723c */ /* 0x040fe20000001854 */
[----:B------:R-:W5:Y:S07]  /*3ea0*/  LDSM.16.MT88.4 R8, [R188+0x7800] ;  /* 0x00780000bc08783b */ /* 0x000f6e0000004200 */
[C---:B------:R-:W-:Y:S07]  /*3eb0*/  HMMA.16816.F32 R80, R4.reuse, R24, R80 ;  /* 0x000000180450723c */ /* 0x040fee0000001850 */
[--C-:B------:R-:W-:Y:S01]  /*3ec0*/  FFMA.FTZ R24, R146, c[0x0][0x23c], -R143.reuse ;  /* 0x00008f0092187a23 */ /* 0x100fe2000001088f */
[----:B------:R-:W-:Y:S01]  /*3ed0*/  HMMA.16816.F32 R68, R4, R26, R68 ;  /* 0x0000001a0444723c */ /* 0x000fe20000001844 */
[----:B------:R-:W-:-:S04]  /*3ee0*/  FFMA.FTZ R25, R144, c[0x0][0x23c], -R143 ;  /* 0x00008f0090197a23 */ /* 0x000fc8000001088f */
[----:B------:R-:W-:Y:S02]  /*3ef0*/  MUFU.EX2 R24, R24 ;  /* 0x0000001800187308 */ /* 0x000fe40000000800 */
[--C-:B------:R-:W-:Y:S01]  /*3f00*/  FFMA.FTZ R26, R140, c[0x0][0x23c], -R143.reuse ;  /* 0x00008f008c1a7a23 */ /* 0x100fe2000001088f */
[----:B--2---:R-:W-:Y:S01]  /*3f10*/  F2FP.PACK_AB R4, R168, R163 ;  /* 0x000000a3a804723e */ /* 0x004fe200000000ff */
[----:B------:R-:W-:Y:S01]  /*3f20*/  FFMA.FTZ R27, R66, c[0x0][0x23c], -R143 ;  /* 0x00008f00421b7a23 */ /* 0x000fe2000001088f */
[----:B-1----:R-:W-:Y:S01]  /*3f30*/  F2FP.PACK_AB R6, R213, R166 ;  /* 0x000000a6d506723e */ /* 0x002fe200000000ff */
[----:B------:R-:W-:Y:S01]  /*3f40*/  FADD.FTZ R163, R163, R142 ;  /* 0x0000008ea3a37221 */ /* 0x000fe20000010000 */
[----:B---3--:R-:W-:Y:S01]  /*3f50*/  F2FP.PACK_AB R5, R160, R151 ;  /* 0x00000097a005723e */ /* 0x008fe200000000ff */
[----:B------:R-:W1:Y:S01]  /*3f60*/  MUFU.EX2 R25, R25 ;  /* 0x0000001900197308 */ /* 0x000e620000000800 */
[----:B----4-:R-:W-:Y:S01]  /*3f70*/  F2FP.PACK_AB R7, R211, R150 ;  /* 0x00000096d307723e */ /* 0x010fe200000000ff */
[----:B------:R-:W-:-:S02]  /*3f80*/  FADD.FTZ R151, R151, R158 ;  /* 0x0000009e97977221 */ /* 0x000fc40000010000 */
[----:B------:R-:W-:Y:S02]  /*3f90*/  FADD.FTZ R163, R168, R163 ;  /* 0x000000a3a8a37221 */ /* 0x000fe40000010000 */
[----:B------:R-:W-:Y:S02]  /*3fa0*/  FADD.FTZ R151, R160, R151 ;  /* 0x00000097a0977221 */ /* 0x000fe40000010000 */
[----:B------:R-:W-:Y:S01]  /*3fb0*/  MUFU.EX2 R26, R26 ;  /* 0x0000001a001a7308 */ /* 0x000fe20000000800 */
[----:B------:R-:W-:Y:S01]  /*3fc0*/  HMMA.16816.F32 R124, R4, R20, R124 ;  /* 0x00000014047c723c */ /* 0x000fe2000000187c */
[----:B------:R-:W-:Y:S02]  /*3fd0*/  FADD.FTZ R166, R166, R163 ;  /* 0x000000a3a6a67221 */ /* 0x000fe40000010000 */
[----:B------:R-:W-:Y:S02]  /*3fe0*/  FADD.FTZ R150, R150, R151 ;  /* 0x0000009796967221 */ /* 0x000fe40000010000 */
[----:B------:R-:W-:-:S02]  /*3ff0*/  FADD.FTZ R213, R213, R166 ;  /* 0x000000a6d5d57221 */ /* 0x000fc40000010000 */
[----:B------:R-:W2:Y:S01]  /*4000*/  MUFU.EX2 R27, R27 ;  /* 0x0000001b001b7308 */ /* 0x000ea20000000800 */
[----:B------:R-:W-:Y:S01]  /*4010*/  HMMA.16816.F32 R120, R4, R22, R120 ;  /* 0x000000160478723c */ /* 0x000fe20000001878 */
[----:B------:R-:W-:-:S07]  /*4020*/  FADD.FTZ R211, R211, R150 ;  /* 0x00000096d3d37221 */ /* 0x000fce0000010000 */
[C---:B------:R-:W-:Y:S08]  /*4030*/  HMMA.16816.F32 R108, R4.reuse, R16, R108 ;  /* 0x00000010046c723c */ /* 0x040ff0000000186c */
[C---:B------:R-:W-:Y:S08]  /*4040*/  HMMA.16816.F32 R104, R4.reuse, R18, R104 ;  /* 0x000000120468723c */ /* 0x040ff00000001868 */
[C---:B------:R-:W-:Y:S08]  /*4050*/  HMMA.16816.F32 R92, R4.reuse, R12, R92 ;  /* 0x0000000c045c723c */ /* 0x040ff0000000185c */
[C---:B------:R-:W-:Y:S08]  /*4060*/  HMMA.16816.F32 R88, R4.reuse, R14, R88 ;  /* 0x0000000e0458723c */ /* 0x040ff00000001858 */
[C---:B-----5:R-:W-:Y:S08]  /*4070*/  HMMA.16816.F32 R76, R4.reuse, R8, R76 ;  /* 0x00000008044c723c */ /* 0x060ff0000000184c */
[----:B------:R-:W-:Y:S07]  /*4080*/  HMMA.16816.F32 R72, R4, R10, R72 ;  /* 0x0000000a0448723c */ /* 0x000fee0000001848 */
[----:B------:R-:W-:Y:S01]  /*4090*/  F2FP.PACK_AB R4, R157, R34 ;  /* 0x000000229d04723e */ /* 0x000fe200000000ff */
[----:B------:R-:W-:Y:S01]  /*40a0*/  FADD.FTZ R34, R34, R35 ;  /* 0x0000002322227221 */ /* 0x000fe20000010000 */
[----:B-1----:R-:W-:Y:S01]  /*40b0*/  F2FP.PACK_AB R5, R25, R24 ;  /* 0x000000181905723e */ /* 0x002fe200000000ff */
[----:B------:R-:W-:Y:S01]  /*40c0*/  FADD.FTZ R24, R24, R165 ;  /* 0x000000a518187221 */ /* 0x000fe20000010000 */
[----:B------:R-:W-:Y:S01]  /*40d0*/  F2FP.PACK_AB R6, R174, R159 ;  /* 0x0000009fae06723e */ /* 0x000fe200000000ff */
[----:B------:R-:W-:Y:S01]  /*40e0*/  FADD.FTZ R34, R157, R34 ;  /* 0x000000229d227221 */ /* 0x000fe20000010000 */
[----:B--2---:R-:W-:Y:S01]  /*40f0*/  F2FP.PACK_AB R7, R27, R26 ;  /* 0x0000001a1b07723e */ /* 0x004fe200000000ff */
[----:B------:R-:W-:-:S02]  /*4100*/  FADD.FTZ R25, R25, R24 ;  /* 0x0000001819197221 */ /* 0x000fc40000010000 */
[----:B------:R-:W-:Y:S02]  /*4110*/  FADD.FTZ R159, R159, R34 ;  /* 0x000000229f9f7221 */ /* 0x000fe40000010000 */
[----:B------:R-:W-:Y:S02]  /*4120*/  FADD.FTZ R26, R26, R25 ;  /* 0x000000191a1a7221 */ /* 0x000fe40000010000 */
[----:B------:R-:W-:Y:S01]  /*4130*/  HMMA.16816.F32 R128, R4, R20, R128 ;  /* 0x000000140480723c */ /* 0x000fe20000001880 */
[----:B------:R-:W-:Y:S02]  /*4140*/  FADD.FTZ R215, R174, R159 ;  /* 0x0000009faed77221 */ /* 0x000fe40000010000 */
[----:B------:R-:W-:-:S05]  /*4150*/  FADD.FTZ R210, R27, R26 ;  /* 0x0000001a1bd27221 */ /* 0x000fca0000010000 */
        /* <DEDUP_REMOVED lines=19> */
[----:B------:R-:W-:Y:S02]  /*4290*/  LEA.HI.X R5, R6, c[0x0][0x174], R0, 0x1, P1 ;  /* 0x00005d0006057a11 */ /* 0x000fe400008f0c00 */
[----:B------:R-:W-:Y:S02]  /*42a0*/  IADD3 R16, P1, R12, UR4, RZ ;  /* 0x000000040c107c10 */ /* 0x000fe4000ff3e0ff */
[----:B------:R-:W-:Y:S02]  /*42b0*/  IADD3.X R13, R5, UR5, RZ, P0, !PT ;  /* 0x00000005050d7c10 */ /* 0x000fe400087fe4ff */
[----:B------:R-:W-:Y:S02]  /*42c0*/  IADD3 R14, P0, R16, UR4, RZ ;  /* 0x00000004100e7c10 */ /* 0x000fe4000ff1e0ff */
[----:B------:R-:W-:-:S04]  /*42d0*/  IADD3.X R17, R13, UR5, RZ, P1, !PT ;  /* 0x000000050d117c10 */ /* 0x000fc80008ffe4ff */
[----:B------:R-:W-:Y:S01]  /*42e0*/  IADD3.X R15, R17, UR5, RZ, P0, !PT ;  /* 0x00000005110f7c10 */ /* 0x000fe200087fe4ff */
        /* <DEDUP_REMOVED lines=8> */
[----:B------:R-:W4:Y:S04]  /*4370*/  LDSM.16.M88.4 R8, [R197] ;  /* 0x00000000c508783b */ /* 0x000f280000000200 */
[----:B------:R-:W1:Y:S04]  /*4380*/  LDSM.16.M88.4 R60, [R198+0x2000] ;  /* 0x00200000c63c783b */ /* 0x000e680000000200 */
[----:B------:R-:W-:Y:S04]  /*4390*/  LDSM.16.M88.4 R56, [R196] ;  /* 0x00000000c438783b */ /* 0x000fe80000000200 */
[----:B------:R-:W5:Y:S04]  /*43a0*/  LDSM.16.M88.4 R36, [R195] ;  /* 0x00000000c324783b */ /* 0x000f680000000200 */
[----:B------:R-:W2:Y:S04]  /*43b0*/  LDSM.16.M88.4 R52, [R196+0x2000] ;  /* 0x00200000c434783b */ /* 0x000ea80000000200 */
[----:B------:R-:W-:Y:S04]  /*43c0*/  LDSM.16.M88.4 R24, [R193] ;  /* 0x00000000c118783b */ /* 0x000fe80000000200 */
[----:B------:R-:W5:Y:S04]  /*43d0*/  LDSM.16.M88.4 R32, [R194] ;  /* 0x00000000c220783b */ /* 0x000f680000000200 */
[----:B------:R-:W5:Y:S04]  /*43e0*/  LDSM.16.M88.4 R28, [R194+0x2000] ;  /* 0x00200000c21c783b */ /* 0x000f680000000200 */
[----:B------:R-:W5:Y:S04]  /*43f0*/  LDSM.16.M88.4 R144, [R197+0x800] ;  /* 0x00080000c590783b */ /* 0x000f680000000200 */
[----:B------:R-:W-:Y:S01]  /*4400*/  LDSM.16.M88.4 R148, [R184] ;  /* 0x00000000b894783b */ /* 0x000fe20000000200 */
[-C--:B----4-:R-:W-:Y:S03]  /*4410*/  HMMA.16816.F32 R140, R64, R8.reuse, RZ ;  /* 0x00000008408c723c */ /* 0x090fe600000018ff */
[----:B------:R-:W4:Y:S04]  /*4420*/  LDSM.16.M88.4 R20, [R192] ;  /* 0x00000000c014783b */ /* 0x000f280000000200 */
[----:B---3--:R-:W3:Y:S01]  /*4430*/  LDSM.16.M88.4 R16, [R192+0x2000] ;  /* 0x00200000c010783b */ /* 0x008ee20000000200 */
[C---:B-1----:R-:W-:Y:S03]  /*4440*/  HMMA.16816.F32 R4, R60.reuse, R8, RZ ;  /* 0x000000083c04723c */ /* 0x042fe600000018ff */
[----:B------:R-:W1:Y:S04]  /*4450*/  LDSM.16.M88.4 R48, [R195+0x800] ;  /* 0x00080000c330783b */ /* 0x000e680000000200 */
[----:B------:R-:W0:Y:S01]  /*4460*/  LDGDEPBAR ;  /* 0x00000000000079af */ /* 0x000e220000000000 */
[----:B--2---:R-:W-:Y:S08]  /*4470*/  HMMA.16816.F32 R12, R60, R10, RZ ;  /* 0x0000000a3c0c723c */ /* 0x004ff000000018ff */
[----:B-----5:R-:W-:Y:S08]  /*4480*/  HMMA.16816.F32 R140, R56, R36, R140 ;  /* 0x00000024388c723c */ /* 0x020ff0000000188c */
[----:B------:R-:W-:Y:S08]  /*4490*/  HMMA.16816.F32 R8, R64, R10, RZ ;  /* 0x0000000a4008723c */ /* 0x000ff000000018ff */
[----:B------:R-:W-:Y:S08]  /*44a0*/  HMMA.16816.F32 R4, R52, R36, R4 ;  /* 0x000000243404723c */ /* 0x000ff00000001804 */
[----:B------:R-:W-:Y:S08]  /*44b0*/  HMMA.16816.F32 R140, R32, R24, R140 ;  /* 0x00000018208c723c */ /* 0x000ff0000000188c */
[-C--:B------:R-:W-:Y:S08]  /*44c0*/  HMMA.16816.F32 R12, R52, R38.reuse, R12 ;  /* 0x00000026340c723c */ /* 0x080ff0000000180c */
[----:B------:R-:W-:Y:S08]  /*44d0*/  HMMA.16816.F32 R8, R56, R38, R8 ;  /* 0x000000263808723c */ /* 0x000ff00000001808 */
[----:B------:R-:W-:Y:S08]  /*44e0*/  HMMA.16816.F32 R4, R28, R24, R4 ;  /* 0x000000181c04723c */ /* 0x000ff00000001804 */
[-C--:B------:R-:W-:Y:S08]  /*44f0*/  HMMA.16816.F32 R44, R64, R144.reuse, RZ ;  /* 0x00000090402c723c */ /* 0x080ff000000018ff */
[----:B------:R-:W-:Y:S08]  /*4500*/  HMMA.16816.F32 R40, R60, R144, RZ ;  /* 0x000000903c28723c */ /* 0x000ff000000018ff */
[-C--:B------:R-:W-:Y:S08]  /*4510*/  HMMA.16816.F32 R36, R64, R146.reuse, RZ ;  /* 0x000000924024723c */ /* 0x080ff000000018ff */
[----:B------:R-:W-:Y:S08]  /*4520*/  HMMA.16816.F32 R144, R60, R146, RZ ;  /* 0x000000923c90723c */ /* 0x000ff000000018ff */
[----:B----4-:R-:W-:Y:S08]  /*4530*/  HMMA.16816.F32 R140, R20, R148, R140 ;  /* 0x00000094148c723c */ /* 0x010ff0000000188c */
[-C--:B------:R-:W-:Y:S08]  /*4540*/  HMMA.16816.F32 R12, R28, R26.reuse, R12 ;  /* 0x0000001a1c0c723c */ /* 0x080ff0000000180c */
[----:B------:R-:W-:Y:S01]  /*4550*/  HMMA.16816.F32 R8, R32, R26, R8 ;  /* 0x0000001a2008723c */ /* 0x000fe20000001808 */
[----:B------:R-:W2:Y:S07]  /*4560*/  LDSM.16.M88.4 R24, [R187] ;  /* 0x00000000bb18783b */ /* 0x000eae0000000200 */
[----:B---3--:R-:W-:Y:S01]  /*4570*/  HMMA.16816.F32 R4, R16, R148, R4 ;  /* 0x000000941004723c */ /* 0x008fe20000001804 */
[----:B------:R-:W-:-:S02]  /*4580*/  FMUL.FTZ R0, R140, c[0x0][0x2ec] ;  /* 0x0000bb008c007a20 */ /* 0x000fc40000410000 */
[----:B------:R-:W-:Y:S02]  /*4590*/  FMUL.FTZ R2, R141, c[0x0][0x2ec] ;  /* 0x0000bb008d027a20 */ /* 0x000fe40000410000 */
[----:B------:R-:W-:Y:S02]  /*45a0*/  FMUL.FTZ R158, R142, c[0x0][0x2ec] ;  /* 0x0000bb008e9e7a20 */ /* 0x000fe40000410000 */
[----:B------:R-:W-:Y:S01]  /*45b0*/  FMUL.FTZ R159, R143, c[0x0][0x2ec] ;  /* 0x0000bb008f9f7a20 */ /* 0x000fe20000410000 */
[-C--:B-1----:R-:W-:Y:S01]  /*45c0*/  HMMA.16816.F32 R44, R56, R48.reuse, R44 ;  /* 0x00000030382c723c */ /* 0x082fe2000000182c */
[----:B------:R-:W1:Y:S01]  /*45d0*/  LDSM.16.M88.4 R140, [R184+0x800] ;  /* 0x00080000b88c783b */ /* 0x000e620000000200 */
[----:B------:R-:W3:Y:S06]  /*45e0*/  MUFU.TANH R2, R2 ;  /* 0x0000000200027308 */ /* 0x000eec0000002400 */
[----:B------:R-:W-:Y:S02]  /*45f0*/  HMMA.16816.F32 R40, R52, R48, R40 ;  /* 0x000000303428723c */ /* 0x000fe40000001828 */
[----:B------:R-:W-:Y:S06]  /*4600*/  MUFU.TANH R158, R158 ;  /* 0x0000009e009e7308 */ /* 0x000fec0000002400 */
[----:B------:R-:W-:Y:S01]  /*4610*/  HMMA.16816.F32 R36, R56, R50, R36 ;  /* 0x000000323824723c */ /* 0x000fe20000001824 */
[----:B------:R-:W-:Y:S01]  /*4620*/  FMUL.FTZ R4, R4, c[0x0][0x2ec] ;  /* 0x0000bb0004047a20 */ /* 0x000fe20000410000 */
[----:B------:R-:W-:Y:S01]  /*4630*/  MUFU.TANH R159, R159 ;  /* 0x0000009f009f7308 */ /* 0x000fe20000002400 */
[----:B------:R-:W-:-:S02]  /*4640*/  FMUL.FTZ R5, R5, c[0x0][0x2ec] ;  /* 0x0000bb0005057a20 */ /* 0x000fc40000410000 */
[----:B------:R-:W-:Y:S02]  /*4650*/  FMUL.FTZ R6, R6, c[0x0][0x2ec] ;  /* 0x0000bb0006067a20 */ /* 0x000fe40000410000 */
[----:B------:R-:W-:Y:S01]  /*4660*/  FMUL.FTZ R169, R7, c[0x0][0x2ec] ;  /* 0x0000bb0007a97a20 */ /* 0x000fe20000410000 */
[----:B------:R-:W-:Y:S01]  /*4670*/  HMMA.16816.F32 R144, R52, R50, R144 ;  /* 0x000000323490723c */ /* 0x000fe20000001890 */
[----:B------:R-:W4:Y:S01]  /*4680*/  LDSM.16.M88.4 R48, [R197+0x1000] ;  /* 0x00100000c530783b */ /* 0x000f220000000200 */
[----:B------:R-:W-:Y:S06]  /*4690*/  MUFU.TANH R160, R4 ;  /* 0x0000000400a07308 */ /* 0x000fec0000002400 */
[-C--:B------:R-:W-:Y:S02]  /*46a0*/  HMMA.16816.F32 R8, R20, R150.reuse, R8 ;  /* 0x000000961408723c */ /* 0x080fe40000001808 */
[----:B------:R-:W-:Y:S06]  /*46b0*/  MUFU.TANH R161, R5 ;  /* 0x0000000500a17308 */ /* 0x000fec0000002400 */
[----:B------:R-:W-:Y:S01]  /*46c0*/  HMMA.16816.F32 R12, R16, R150, R12 ;  /* 0x00000096100c723c */ /* 0x000fe2000000180c */
[----:B------:R-:W-:Y:S01]  /*46d0*/  LDSM.16.M88.4 R148, [R197+0x1800] ;  /* 0x00180000c594783b */ /* 0x000fe20000000200 */
[----:B------:R5:W-:Y:S06]  /*46e0*/  MUFU.TANH R162, R6 ;  /* 0x0000000600a27308 */ /* 0x000bec0000002400 */
[C---:B--2---:R-:W-:Y:S02]  /*46f0*/  HMMA.16816.F32 R44, R32.reuse, R24, R44 ;  /* 0x00000018202c723c */ /* 0x044fe4000000182c */
[----:B------:R-:W-:Y:S06]  /*4700*/  MUFU.TANH R0, R0 ;  /* 0x0000000000007308 */ /* 0x000fec0000002400 */
[----:B------:R-:W-:Y:S01]  /*4710*/  FMUL.FTZ R8, R8, c[0x0][0x2ec] ;  /* 0x0000bb0008087a20 */ /* 0x000fe20000410000 */
[----:B------:R-:W-:Y:S01]  /*4720*/  HMMA.16816.F32 R36, R32, R26, R36 ;  /* 0x0000001a2024723c */ /* 0x000fe20000001824 */
[----:B-----5:R-:W2:Y:S01]  /*4730*/  LDSM.16.M88.4 R4, [R195+0x1000] ;  /* 0x00100000c304783b */ /* 0x020ea20000000200 */
[----:B------:R-:W-:Y:S01]  /*4740*/  FMUL.FTZ R9, R9, c[0x0][0x2ec] ;  /* 0x0000bb0009097a20 */ /* 0x000fe20000410000 */
[----:B------:R-:W-:Y:S01]  /*4750*/  MUFU.TANH R163, R8 ;  /* 0x0000000800a37308 */ /* 0x000fe20000002400 */
[----:B------:R-:W-:-:S02]  /*4760*/  FMUL.FTZ R10, R10, c[0x0][0x2ec] ;  /* 0x0000bb000a0a7a20 */ /* 0x000fc40000410000 */
[----:B------:R-:W-:Y:S02]  /*4770*/  FMUL.FTZ R11, R11, c[0x0][0x2ec] ;  /* 0x0000bb000b0b7a20 */ /* 0x000fe40000410000 */
[----:B------:R-:W-:Y:S01]  /*4780*/  FMUL.FTZ R12, R12, c[0x0][0x2ec] ;  /* 0x0000bb000c0c7a20 */ /* 0x000fe20000410000 */
[----:B------:R-:W-:Y:S01]  /*4790*/  HMMA.16816.F32 R40, R28, R24, R40 ;  /* 0x000000181c28723c */ /* 0x000fe20000001828 */
[----:B------:R-:W-:Y:S01]  /*47a0*/  FMUL.FTZ R13, R13, c[0x0][0x2ec] ;  /* 0x0000bb000d0d7a20 */ /* 0x000fe20000410000 */
[----:B------:R-:W5:Y:S01]  /*47b0*/  MUFU.TANH R164, R9 ;  /* 0x0000000900a47308 */ /* 0x000f620000002400 */
[----:B------:R-:W-:Y:S02]  /*47c0*/  FMUL.FTZ R170, R14, c[0x0][0x2ec] ;  /* 0x0000bb000eaa7a20 */ /* 0x000fe40000410000 */
[----:B------:R-:W-:-:S03]  /*47d0*/  FMUL.FTZ R171, R15, c[0x0][0x2ec] ;  /* 0x0000bb000fab7a20 */ /* 0x000fc60000410000 */
[----:B-1----:R-:W-:Y:S02]  /*47e0*/  HMMA.16816.F32 R44, R20, R140, R44 ;  /* 0x0000008c142c723c */ /* 0x002fe4000000182c */
[----:B------:R-:W-:Y:S06]  /*47f0*/  MUFU.TANH R165, R10 ;  /* 0x0000000a00a57308 */ /* 0x000fec0000002400 */
[----:B------:R-:W-:Y:S02]  /*4800*/  HMMA.16816.F32 R144, R28, R26, R144 ;  /* 0x0000001a1c90723c */ /* 0x000fe40000001890 */
[----:B------:R1:W1:Y:S06]  /*4810*/  MUFU.TANH R166, R11 ;  /* 0x0000000b00a67308 */ /* 0x00026c0000002400 */
[----:B----4-:R-:W-:Y:S02]  /*4820*/  HMMA.16816.F32 R24, R64, R50, RZ ;  /* 0x000000324018723c */ /* 0x010fe400000018ff */
[----:B------:R-:W4:Y:S06]  /*4830*/  MUFU.TANH R167, R12 ;  /* 0x0000000c00a77308 */ /* 0x000f2c0000002400 */
[----:B------:R-:W-:Y:S01]  /*4840*/  HMMA.16816.F32 R36, R20, R142, R36 ;  /* 0x0000008e1424723c */ /* 0x000fe20000001824 */
[----:B------:R-:W-:Y:S01]  /*4850*/  FMUL.FTZ R44, R44, c[0x0][0x2ec] ;  /* 0x0000bb002c2c7a20 */ /* 0x000fe20000410000 */
[----:B------:R2:W2:Y:S01]  /*4860*/  MUFU.TANH R168, R13 ;  /* 0x0000000d00a87308 */ /* 0x0004a20000002400 */
[----:B------:R-:W-:-:S02]  /*4870*/  FMUL.FTZ R45, R45, c[0x0][0x2ec] ;  /* 0x0000bb002d2d7a20 */ /* 0x000fc40000410000 */
[----:B------:R-:W-:Y:S02]  /*4880*/  FMUL.FTZ R175, R46, c[0x0][0x2ec] ;  /* 0x0000bb002eaf7a20 */ /* 0x000fe40000410000 */
[----:B------:R-:W-:Y:S01]  /*4890*/  FMUL.FTZ R177, R47, c[0x0][0x2ec] ;  /* 0x0000bb002fb17a20 */ /* 0x000fe20000410000 */
[----:B-1----:R-:W-:Y:S02]  /*48a0*/  HMMA.16816.F32 R8, R64, R48, RZ ;  /* 0x000000304008723c */ /* 0x002fe400000018ff */
[----:B------:R-:W-:Y:S06]  /*48b0*/  MUFU.TANH R176, R44 ;  /* 0x0000002c00b07308 */ /* 0x000fec0000002400 */
[C---:B------:R-:W-:Y:S01]  /*48c0*/  HMMA.16816.F32 R40, R16.reuse, R140, R40 ;  /* 0x0000008c1028723c */ /* 0x040fe20000001828 */
[----:B--2---:R-:W1:Y:S01]  /*48d0*/  LDSM.16.M88.4 R12, [R186] ;  /* 0x00000000ba0c783b */ /* 0x004e620000000200 */
[----:B------:R2:W-:Y:S06]  /*48e0*/  MUFU.TANH R174, R45 ;  /* 0x0000002d00ae7308 */ /* 0x0005ec0000002400 */
[----:B------:R-:W-:Y:S01]  /*48f0*/  HMMA.16816.F32 R144, R16, R142, R144 ;  /* 0x0000008e1090723c */ /* 0x000fe20000001890 */
[----:B------:R-:W-:-:S02]  /*4900*/  FMUL.FTZ R36, R36, c[0x0][0x2ec] ;  /* 0x0000bb0024247a20 */ /* 0x000fc40000410000 */
[----:B------:R-:W-:Y:S01]  /*4910*/  FMUL.FTZ R37, R37, c[0x0][0x2ec] ;  /* 0x0000bb0025257a20 */ /* 0x000fe20000410000 */
[----:B------:R-:W1:Y:S01]  /*4920*/  MUFU.TANH R169, R169 ;  /* 0x000000a900a97308 */ /* 0x000e620000002400 */
[----:B------:R-:W-:Y:S02]  /*4930*/  FMUL.FTZ R38, R38, c[0x0][0x2ec] ;  /* 0x0000bb0026267a20 */ /* 0x000fe40000410000 */
[----:B------:R-:W-:Y:S01]  /*4940*/  FMUL.FTZ R39, R39, c[0x0][0x2ec] ;  /* 0x0000bb0027277a20 */ /* 0x000fe20000410000 */
[----:B------:R-:W-:Y:S01]  /*4950*/  HMMA.16816.F32 R8, R56, R4, R8 ;  /* 0x000000043808723c */ /* 0x000fe20000001808 */
[----:B--2---:R-:W2:Y:S03]  /*4960*/  LDSM.16.M88.4 R44, [R184+0x1000] ;  /* 0x00100000b82c783b */ /* 0x004ea60000000200 */
[----:B------:R-:W-:Y:S04]  /*4970*/  MUFU.TANH R173, R36 ;  /* 0x0000002400ad7308 */ /* 0x000fe80000002400 */
[----:B------:R-:W-:Y:S01]  /*4980*/  HMMA.16816.F32 R140, R60, R48, RZ ;  /* 0x000000303c8c723c */ /* 0x000fe200000018ff */
[----:B------:R-:W-:-:S02]  /*4990*/  FMUL.FTZ R40, R40, c[0x0][0x2ec] ;  /* 0x0000bb0028287a20 */ /* 0x000fc40000410000 */
[----:B------:R-:W-:Y:S01]  /*49a0*/  FMUL.FTZ R41, R41, c[0x0][0x2ec] ;  /* 0x0000bb0029297a20 */ /* 0x000fe20000410000 */
[----:B------:R-:W-:Y:S01]  /*49b0*/  MUFU.TANH R172, R37 ;  /* 0x0000002500ac7308 */ /* 0x000fe20000002400 */
[----:B------:R-:W-:Y:S02]  /*49c0*/  FMUL.FTZ R42, R42, c[0x0][0x2ec] ;  /* 0x0000bb002a2a7a20 */ /* 0x000fe40000410000 */
[----:B------:R-:W-:Y:S01]  /*49d0*/  FMUL.FTZ R183, R43, c[0x0][0x2ec] ;  /* 0x0000bb002bb77a20 */ /* 0x000fe20000410000 */
[----:B------:R-:W-:Y:S01]  /*49e0*/  HMMA.16816.F32 R48, R60, R50, RZ ;  /* 0x000000323c30723c */ /* 0x000fe200000018ff */
[----:B------:R-:W-:Y:S02]  /*49f0*/  FMUL.FTZ R146, R146, c[0x0][0x2ec] ;  /* 0x0000bb0092927a20 */ /* 0x000fe40000410000 */
[----:B------:R-:W-:Y:S01]  /*4a00*/  FMUL.FTZ R144, R144, c[0x0][0x2ec] ;  /* 0x0000bb0090907a20 */ /* 0x000fe20000410000 */
[----:B------:R-:W-:Y:S01]  /*4a10*/  MUFU.TANH R178, R38 ;  /* 0x0000002600b27308 */ /* 0x000fe20000002400 */
[----:B------:R-:W-:-:S02]  /*4a20*/  FMUL.FTZ R145, R145, c[0x0][0x2ec] ;  /* 0x0000bb0091917a20 */ /* 0x000fc40000410000 */
[----:B------:R-:W-:Y:S01]  /*4a30*/  FMUL.FTZ R147, R147, c[0x0][0x2ec] ;  /* 0x0000bb0093937a20 */ /* 0x000fe20000410000 */
[----:B------:R-:W-:Y:S04]  /*4a40*/  HMMA.16816.F32 R24, R56, R6, R24 ;  /* 0x000000063818723c */ /* 0x000fe80000001818 */
[----:B------:R2:W-:Y:S04]  /*4a50*/  MUFU.TANH R179, R39 ;  /* 0x0000002700b37308 */ /* 0x0005e80000002400 */
[----:B-1----:R-:W-:Y:S04]  /*4a60*/  HMMA.16816.F32 R8, R32, R12, R8 ;  /* 0x0000000c2008723c */ /* 0x002fe80000001808 */
[----:B------:R-:W-:Y:S04]  /*4a70*/  MUFU.TANH R180, R40 ;  /* 0x0000002800b47308 */ /* 0x000fe80000002400 */
[C---:B------:R-:W-:Y:S01]  /*4a80*/  HMMA.16816.F32 R140, R52.reuse, R4, R140 ;  /* 0x00000004348c723c */ /* 0x040fe2000000188c */
[----:B--2---:R-:W1:Y:S03]  /*4a90*/  LDSM.16.M88.4 R36, [R195+0x1800] ;  /* 0x00180000c324783b */ /* 0x004e660000000200 */
[----:B------:R-:W-:Y:S04]  /*4aa0*/  MUFU.TANH R181, R41 ;  /* 0x0000002900b57308 */ /* 0x000fe80000002400 */
[----:B------:R-:W-:Y:S04]  /*4ab0*/  HMMA.16816.F32 R48, R52, R6, R48 ;  /* 0x000000063430723c */ /* 0x000fe80000001830 */
[----:B------:R2:W-:Y:S04]  /*4ac0*/  MUFU.TANH R207, R42 ;  /* 0x0000002a00cf7308 */ /* 0x0005e80000002400 */
[----:B------:R-:W-:Y:S04]  /*4ad0*/  HMMA.16816.F32 R24, R32, R14, R24 ;  /* 0x0000000e2018723c */ /* 0x000fe80000001818 */
[----:B------:R-:W1:Y:S04]  /*4ae0*/  MUFU.TANH R170, R170 ;  /* 0x000000aa00aa7308 */ /* 0x000e680000002400 */
[----:B------:R-:W-:Y:S04]  /*4af0*/  HMMA.16816.F32 R8, R20, R44, R8 ;  /* 0x0000002c1408723c */ /* 0x000fe80000001808 */
[----:B------:R-:W1:Y:S04]  /*4b00*/  MUFU.TANH R171, R171 ;  /* 0x000000ab00ab7308 */ /* 0x000e680000002400 */
[C---:B--2---:R-:W-:Y:S04]  /*4b10*/  HMMA.16816.F32 R40, R64.reuse, R148, RZ ;  /* 0x000000944028723c */ /* 0x044fe800000018ff */
[----:B------:R-:W2:Y:S04]  /*4b20*/  MUFU.TANH R177, R177 ;  /* 0x000000b100b17308 */ /* 0x000ea80000002400 */
[----:B------:R-:W-:Y:S04]  /*4b30*/  HMMA.16816.F32 R64, R64, R150, RZ ;  /* 0x000000964040723c */ /* 0x000fe800000018ff */
[----:B------:R-:W1:Y:S04]  /*4b40*/  MUFU.TANH R183, R183 ;  /* 0x000000b700b77308 */ /* 0x000e680000002400 */
[----:B------:R-:W-:Y:S01]  /*4b50*/  HMMA.16816.F32 R140, R28, R12, R140 ;  /* 0x0000000c1c8c723c */ /* 0x000fe2000000188c */
[----:B------:R-:W-:-:S02]  /*4b60*/  FMUL.FTZ R8, R8, c[0x0][0x2ec] ;  /* 0x0000bb0008087a20 */ /* 0x000fc40000410000 */
[----:B------:R-:W-:Y:S01]  /*4b70*/  FMUL.FTZ R9, R9, c[0x0][0x2ec] ;  /* 0x0000bb0009097a20 */ /* 0x000fe20000410000 */
[----:B------:R-:W1:Y:S04]  /*4b80*/  MUFU.TANH R175, R175 ;  /* 0x000000af00af7308 */ /* 0x000e680000002400 */
[----:B------:R-:W-:Y:S01]  /*4b90*/  HMMA.16816.F32 R48, R28, R14, R48 ;  /* 0x0000000e1c30723c */ /* 0x000fe20000001830 */
[----:B------:R-:W2:Y:S03]  /*4ba0*/  LDSM.16.M88.4 R12, [R185] ;  /* 0x00000000b90c783b */ /* 0x000ea60000000200 */
[----:B------:R-:W-:Y:S04]  /*4bb0*/  MUFU.TANH R182, R144 ;  /* 0x0000009000b67308 */ /* 0x000fe80000002400 */
[C---:B------:R-:W-:Y:S04]  /*4bc0*/  HMMA.16816.F32 R4, R60.reuse, R148, RZ ;  /* 0x000000943c04723c */ /* 0x040fe800000018ff */
[----:B------:R-:W-:Y:S04]  /*4bd0*/  MUFU.TANH R148, R8 ;  /* 0x0000000800947308 */ /* 0x000fe80000002400 */
[----:B------:R-:W-:Y:S04]  /*4be0*/  HMMA.16816.F32 R60, R60, R150, RZ ;  /* 0x000000963c3c723c */ /* 0x000fe800000018ff */
[----:B------:R2:W-:Y:S03]  /*4bf0*/  MUFU.TANH R149, R9 ;  /* 0x0000000900957308 */ /* 0x0005e60000002400 */
[----:B------:R-:W-:Y:S01]  /*4c00*/  FMUL.FTZ R151, R10, c[0x0][0x2ec] ;  /* 0x0000bb000a977a20 */ /* 0x000fe20000410000 */
[----:B------:R-:W-:Y:S04]  /*4c10*/  HMMA.16816.F32 R24, R20, R46, R24 ;  /* 0x0000002e1418723c */ /* 0x000fe80000001818 */
[----:B------:R-:W2:Y:S04]  /*4c20*/  MUFU.TANH R146, R146 ;  /* 0x0000009200927308 */ /* 0x000ea80000002400 */
[C---:B-1----:R-:W-:Y:S04]  /*4c30*/  HMMA.16816.F32 R40, R56.reuse, R36, R40 ;  /* 0x000000243828723c */ /* 0x042fe80000001828 */
[----:B------:R-:W1:Y:S04]  /*4c40*/  MUFU.TANH R145, R145 ;  /* 0x0000009100917308 */ /* 0x000e680000002400 */
[----:B------:R-:W-:Y:S04]  /*4c50*/  HMMA.16816.F32 R64, R56, R38, R64 ;  /* 0x000000263840723c */ /* 0x000fe80000001840 */
[----:B------:R-:W1:Y:S04]  /*4c60*/  MUFU.TANH R147, R147 ;  /* 0x0000009300937308 */ /* 0x000e680000002400 */
[----:B------:R-:W-:Y:S01]  /*4c70*/  HMMA.16816.F32 R140, R16, R44, R140 ;  /* 0x0000002c108c723c */ /* 0x000fe2000000188c */
[----:B------:R-:W-:-:S02]  /*4c80*/  FMUL.FTZ R25, R25, c[0x0][0x2ec] ;  /* 0x0000bb0019197a20 */ /* 0x000fc40000410000 */
[----:B------:R-:W-:Y:S02]  /*4c90*/  FMUL.FTZ R26, R26, c[0x0][0x2ec] ;  /* 0x0000bb001a1a7a20 */ /* 0x000fe40000410000 */
[----:B------:R1:W1:Y:S01]  /*4ca0*/  MUFU.TANH R44, R25 ;  /* 0x00000019002c7308 */ /* 0x0002620000002400 */
[----:B------:R-:W-:Y:S02]  /*4cb0*/  FMUL.FTZ R27, R27, c[0x0][0x2ec] ;  /* 0x0000bb001b1b7a20 */ /* 0x000fe40000410000 */
[----:B------:R-:W-:Y:S01]  /*4cc0*/  FMUL.FTZ R45, R11, c[0x0][0x2ec] ;  /* 0x0000bb000b2d7a20 */ /* 0x000fe20000410000 */
[----:B------:R-:W-:Y:S01]  /*4cd0*/  HMMA.16816.F32 R4, R52, R36, R4 ;  /* 0x000000243404723c */ /* 0x000fe20000001804 */
[----:B--2---:R-:W2:Y:S01]  /*4ce0*/  LDSM.16.M88.4 R8, [R184+0x1800] ;  /* 0x00180000b808783b */ /* 0x004ea20000000200 */
[----:B------:R-:W-:Y:S01]  /*4cf0*/  FMUL.FTZ R24, R24, c[0x0][0x2ec] ;  /* 0x0000bb0018187a20 */ /* 0x000fe20000410000 */
[----:B------:R-:W-:-:S04]  /*4d00*/  DEPBAR.LE SB0, 0x0 ;  /* 0x000080000000791a */ /* 0x000fc80000000000 */
[----:B------:R3:W-:Y:S01]  /*4d10*/  MUFU.TANH R36, R26 ;  /* 0x0000001a00247308 */ /* 0x0007e20000002400 */
[----:B------:R-:W-:Y:S07]  /*4d20*/  HMMA.16816.F32 R60, R52, R38, R60 ;  /* 0x00000026343c723c */ /* 0x000fee000000183c */
[----:B------:R-:W-:Y:S01]  /*4d30*/  IMAD R38, R157, 0x40, R156 ;  /* 0x000000409d267824 */ /* 0x000fe200078e029c */
[----:B------:R-:W-:Y:S01]  /*4d40*/  HMMA.16816.F32 R40, R32, R12, R40 ;  /* 0x0000000c2028723c */ /* 0x000fe20000001828 */
[----:B------:R2:W-:Y:S01]  /*4d50*/  MUFU.TANH R37, R27 ;  /* 0x0000001b00257308 */ /* 0x0005e20000002400 */
[----:B------:R-:W-:-:S02]  /*4d60*/  FMUL.FTZ R56, R141, c[0x0][0x2ec] ;  /* 0x0000bb008d387a20 */ /* 0x000fc40000410000 */
[C---:B-1----:R-:W-:Y:S02]  /*4d70*/  IADD3 R25, R38.reuse, 0x1, RZ ;  /* 0x0000000126197810 */ /* 0x042fe40007ffe0ff */
[CC--:B------:R-:W-:Y:S02]  /*4d80*/  ISETP.GE.AND P3, PT, R38.reuse, R139.reuse, PT ;  /* 0x0000008b2600720c */ /* 0x0c0fe40003f66270 */
[----:B------:R-:W-:Y:S01]  /*4d90*/  HMMA.16816.F32 R64, R32, R14, R64 ;  /* 0x0000000e2040723c */ /* 0x000fe20000001840 */
[C---:B------:R-:W-:Y:S01]  /*4da0*/  ISETP.GE.AND P1, PT, R25.reuse, R139, PT ;  /* 0x0000008b1900720c */ /* 0x040fe20003f26270 */
[----:B------:R-:W1:Y:S01]  /*4db0*/  MUFU.TANH R45, R45 ;  /* 0x0000002d002d7308 */ /* 0x000e620000002400 */
[C---:B------:R-:W-:Y:S02]  /*4dc0*/  ISETP.GE.AND P2, PT, R25.reuse, R138, PT ;  /* 0x0000008a1900720c */ /* 0x040fe40003f46270 */
[C---:B------:R-:W-:Y:S02]  /*4dd0*/  ISETP.GE.AND P6, PT, R25.reuse, R137, PT ;  /* 0x000000891900720c */ /* 0x040fe40003fc6270 */
[----:B------:R-:W-:Y:S01]  /*4de0*/  ISETP.GE.AND P4, PT, R25, R132, PT ;  /* 0x000000841900720c */ /* 0x000fe20003f86270 */
[----:B------:R-:W-:Y:S01]  /*4df0*/  HMMA.16816.F32 R48, R16, R46, R48 ;  /* 0x0000002e1030723c */ /* 0x000fe20000001830 */
[----:B------:R-:W-:Y:S01]  /*4e00*/  IADD3 R25, R38, 0x9, RZ ;  /* 0x0000000926197810 */ /* 0x000fe20007ffe0ff */
[----:B------:R-:W-:Y:S01]  /*4e10*/  FMUL.FTZ R34, R142, c[0x0][0x2ec] ;  /* 0x0000bb008e227a20 */ /* 0x000fe20000410000 */
[----:B---3--:R-:W-:Y:S01]  /*4e20*/  IADD3 R26, R38, 0x8, RZ ;  /* 0x00000008261a7810 */ /* 0x008fe20007ffe0ff */
[----:B------:R-:W3:Y:S01]  /*4e30*/  MUFU.TANH R24, R24 ;  /* 0x0000001800187308 */ /* 0x000ee20000002400 */
[----:B------:R-:W-:-:S02]  /*4e40*/  ISETP.GE.AND P0, PT, R25, R139, PT ;  /* 0x0000008b1900720c */ /* 0x000fc40003f06270 */
[----:B------:R-:W-:Y:S01]  /*4e50*/  FSEL R54, R2, -INF , !P1 ;  /* 0xff80000002367808 */ /* 0x000fe20004800000 */
[----:B------:R-:W-:Y:S01]  /*4e60*/  HMMA.16816.F32 R4, R28, R12, R4 ;  /* 0x0000000c1c04723c */ /* 0x000fe20000001804 */
[----:B-----5:R-:W-:Y:S01]  /*4e70*/  FSEL R52, R164, -INF , !P0 ;  /* 0xff800000a4347808 */ /* 0x020fe20004000000 */
[----:B------:R-:W-:Y:S01]  /*4e80*/  FMUL.FTZ R46, R140, c[0x0][0x2ec] ;  /* 0x0000bb008c2e7a20 */ /* 0x000fe20000410000 */
[-C--:B------:R-:W-:Y:S01]  /*4e90*/  ISETP.GE.AND P0, PT, R38, R138.reuse, PT ;  /* 0x0000008a2600720c */ /* 0x080fe20003f06270 */
[----:B------:R-:W-:Y:S01]  /*4ea0*/  MUFU.TANH R56, R56 ;  /* 0x0000003800387308 */ /* 0x000fe20000002400 */
[----:B------:R-:W-:Y:S02]  /*4eb0*/  FSEL R47, R159, -INF , !P2 ;  /* 0xff8000009f2f7808 */ /* 0x000fe40005000000 */
[----:B------:R-:W-:Y:S01]  /*4ec0*/  FSEL R39, R158, -INF , !P0 ;  /* 0xff8000009e277808 */ /* 0x000fe20004000000 */
[----:B--2---:R-:W-:Y:S01]  /*4ed0*/  HMMA.16816.F32 R40, R20, R8, R40 ;  /* 0x000000081428723c */ /* 0x004fe20000001828 */
[----:B------:R-:W-:-:S02]  /*4ee0*/  ISETP.GE.AND P0, PT, R25, R138, PT ;  /* 0x0000008a1900720c */ /* 0x000fc40003f06270 */
[-C--:B------:R-:W-:Y:S01]  /*4ef0*/  ISETP.GE.AND P1, PT, R26, R137.reuse, PT ;  /* 0x000000891a00720c */ /* 0x080fe20003f26270 */
[----:B------:R-:W2:Y:S01]  /*4f00*/  MUFU.TANH R46, R46 ;  /* 0x0000002e002e7308 */ /* 0x000ea20000002400 */
[----:B------:R-:W-:Y:S02]  /*4f10*/  FSEL R53, R166, -INF , !P0 ;  /* 0xff800000a6357808 */ /* 0x000fe40004000000 */
[-C--:B------:R-:W-:Y:S01]  /*4f20*/  ISETP.GE.AND P0, PT, R38, R137.reuse, PT ;  /* 0x000000892600720c */ /* 0x080fe20003f06270 */
[----:B------:R-:W-:Y:S01]  /*4f30*/  HMMA.16816.F32 R60, R28, R14, R60 ;  /* 0x0000000e1c3c723c */ /* 0x000fe2000000183c */
[----:B------:R-:W-:Y:S01]  /*4f40*/  FMUL.FTZ R27, R49, c[0x0][0x2ec] ;  /* 0x0000bb00311b7a20 */ /* 0x000fe20000410000 */
[----:B------:R-:W-:Y:S01]  /*4f50*/  ISETP.GE.AND P2, PT, R25, R137, PT ;  /* 0x000000891900720c */ /* 0x000fe20003f46270 */
[----:B------:R-:W-:Y:S01]  /*4f60*/  FMUL.FTZ R32, R48, c[0x0][0x2ec] ;  /* 0x0000bb0030207a20 */ /* 0x000fe20000410000 */
[----:B------:R-:W-:Y:S01]  /*4f70*/  FSEL R35, R160, -INF , !P0 ;  /* 0xff800000a0237808 */ /* 0x000fe20004000000 */
[----:B------:R5:W-:Y:S01]  /*4f80*/  MUFU.TANH R2, R27 ;  /* 0x0000001b00027308 */ /* 0x000be20000002400 */
[----:B------:R-:W-:Y:S01]  /*4f90*/  ISETP.GE.AND P0, PT, R38, R132, PT ;  /* 0x000000842600720c */ /* 0x000fe20003f06270 */
[----:B------:R-:W-:Y:S01]  /*4fa0*/  FMUL.FTZ R49, R143, c[0x0][0x2ec] ;  /* 0x0000bb008f317a20 */ /* 0x000fe20000410000 */
[----:B------:R-:W-:Y:S01]  /*4fb0*/  HMMA.16816.F32 R64, R20, R10, R64 ;  /* 0x0000000a1440723c */ /* 0x000fe20000001840 */
[----:B------:R-:W-:Y:S01]  /*4fc0*/  FSEL R0, R0, -INF , !P3 ;  /* 0xff80000000007808 */ /* 0x000fe20005800000 */
[----:B------:R-:W-:Y:S01]  /*4fd0*/  FMUL.FTZ R50, R50, c[0x0][0x2ec] ;  /* 0x0000bb0032327a20 */ /* 0x000fe20000410000 */
[CC--:B------:R-:W-:Y:S01]  /*4fe0*/  ISETP.GE.AND P5, PT, R26.reuse, R139.reuse, PT ;  /* 0x0000008b1a00720c */ /* 0x0c0fe20003fa6270 */
[----:B------:R-:W-:Y:S01]  /*4ff0*/  FMUL.FTZ R51, R51, c[0x0][0x2ec] ;  /* 0x0000bb0033337a20 */ /* 0x000fe20000410000 */
[-C--:B------:R-:W-:Y:S01]  /*5000*/  ISETP.GE.AND P3, PT, R26, R138.reuse, PT ;  /* 0x0000008a1a00720c */ /* 0x080fe20003f66270 */
[----:B------:R-:W1:Y:S01]  /*5010*/  MUFU.TANH R34, R34 ;  /* 0x0000002200227308 */ /* 0x000e620000002400 */
[----:B------:R-:W-:Y:S01]  /*5020*/  IADD3 R22, R38, 0x10, RZ ;  /* 0x0000001026167810 */ /* 0x000fe20007ffe0ff */
[C---:B------:R-:W-:Y:S01]  /*5030*/  HMMA.16816.F32 R4, R16.reuse, R8, R4 ;  /* 0x000000081004723c */ /* 0x040fe20000001804 */
[----:B------:R-:W-:Y:S01]  /*5040*/  FSEL R33, R161, -INF , !P6 ;  /* 0xff800000a1217808 */ /* 0x000fe20007000000 */
[----:B------:R-:W-:Y:S01]  /*5050*/  FMUL.FTZ R160, R40, c[0x0][0x2ec] ;  /* 0x0000bb0028a07a20 */ /* 0x000fe20000410000 */
[----:B----4-:R-:W-:Y:S01]  /*5060*/  FSEL R23, R167, -INF , !P1 ;  /* 0xff800000a7177808 */ /* 0x010fe20004800000 */
[----:B------:R-:W-:Y:S01]  /*5070*/  FMUL.FTZ R13, R41, c[0x0][0x2ec] ;  /* 0x0000bb00290d7a20 */ /* 0x000fe20000410000 */
[----:B-----5:R-:W-:Y:S01]  /*5080*/  IADD3 R27, R38, 0x11, RZ ;  /* 0x00000011261b7810 */ /* 0x020fe20007ffe0ff */
[----:B------:R-:W4:Y:S01]  /*5090*/  MUFU.TANH R49, R49 ;  /* 0x0000003100317308 */ /* 0x000f220000002400 */
[----:B------:R-:W-:Y:S01]  /*50a0*/  FSEL R21, R168, -INF , !P2 ;  /* 0xff800000a8157808 */ /* 0x000fe20005000000 */
[----:B------:R-:W-:Y:S01]  /*50b0*/  HMMA.16816.F32 R60, R16, R10, R60 ;  /* 0x0000000a103c723c */ /* 0x000fe2000000183c */
[----:B------:R-:W-:Y:S01]  /*50c0*/  FSEL R20, R162, -INF , !P0 ;  /* 0xff800000a2147808 */ /* 0x000fe20004000000 */
[----:B------:R-:W-:Y:S01]  /*50d0*/  FMUL.FTZ R8, R43, c[0x0][0x2ec] ;  /* 0x0000bb002b087a20 */ /* 0x000fe20000410000 */
[----:B------:R-:W-:Y:S01]  /*50e0*/  ISETP.GE.AND P6, PT, R22, R139, PT ;  /* 0x0000008b1600720c */ /* 0x000fe20003fc6270 */
[----:B------:R-:W-:Y:S01]  /*50f0*/  FMUL.FTZ R42, R42, c[0x0][0x2ec] ;  /* 0x0000bb002a2a7a20 */ /* 0x000fe20000410000 */
[C---:B------:R-:W-:Y:S01]  /*5100*/  ISETP.GE.AND P1, PT, R22.reuse, R138, PT ;  /* 0x0000008a1600720c */ /* 0x040fe20003f26270 */
[----:B------:R-:W5:Y:S01]  /*5110*/  MUFU.TANH R50, R50 ;  /* 0x0000003200327308 */ /* 0x000f620000002400 */
[C---:B------:R-:W-:Y:S01]  /*5120*/  ISETP.GE.AND P2, PT, R22.reuse, R137, PT ;  /* 0x000000891600720c */ /* 0x040fe20003f46270 */
[----:B------:R-:W-:Y:S01]  /*5130*/  FMUL.FTZ R15, R65, c[0x0][0x2ec] ;  /* 0x0000bb00410f7a20 */ /* 0x000fe20000410000 */
[-C--:B------:R-:W-:Y:S01]  /*5140*/  ISETP.GE.AND P0, PT, R22, R132.reuse, PT ;  /* 0x000000841600720c */ /* 0x080fe20003f06270 */
[----:B------:R-:W-:Y:S01]  /*5150*/  FMUL.FTZ R28, R67, c[0x0][0x2ec] ;  /* 0x0000bb00431c7a20 */ /* 0x000fe20000410000 */
[----:B------:R-:W-:Y:S01]  /*5160*/  FSEL R48, R163, -INF , !P5 ;  /* 0xff800000a3307808 */ /* 0x000fe20006800000 */
[----:B------:R-:W-:Y:S01]  /*5170*/  FMUL.FTZ R64, R64, c[0x0][0x2ec] ;  /* 0x0000bb0040407a20 */ /* 0x000fe20000410000 */
[----:B------:R-:W-:Y:S01]  /*5180*/  FSEL R55, R165, -INF , !P3 ;  /* 0xff800000a5377808 */ /* 0x000fe20005800000 */
[----:B------:R-:W1:Y:S01]  /*5190*/  MUFU.TANH R164, R51 ;  /* 0x0000003300a47308 */ /* 0x000e620000002400 */
[----:B------:R-:W-:Y:S01]  /*51a0*/  FSEL R22, R169, -INF , !P4 ;  /* 0xff800000a9167808 */ /* 0x000fe20006000000 */
[----:B------:R-:W-:Y:S01]  /*51b0*/  FMUL.FTZ R67, R5, c[0x0][0x2ec] ;  /* 0x0000bb0005437a20 */ /* 0x000fe20000410000 */
[-C--:B------:R-:W-:Y:S01]  /*51c0*/  ISETP.GE.AND P5, PT, R26, R132.reuse, PT ;  /* 0x000000841a00720c */ /* 0x080fe20003fa6270 */
[----:B------:R-:W-:Y:S01]  /*51d0*/  FMUL.FTZ R5, R6, c[0x0][0x2ec] ;  /* 0x0000bb0006057a20 */ /* 0x000fe20000410000 */
[----:B------:R-:W-:Y:S01]  /*51e0*/  ISETP.GE.AND P3, PT, R25, R132, PT ;  /* 0x000000841900720c */ /* 0x000fe20003f66270 */
[----:B------:R-:W-:Y:S01]  /*51f0*/  FMUL.FTZ R6, R7, c[0x0][0x2ec] ;  /* 0x0000bb0007067a20 */ /* 0x000fe20000410000 */
[-C--:B------:R-:W-:Y:S01]  /*5200*/  ISETP.GE.AND P4, PT, R27, R139.reuse, PT ;  /* 0x0000008b1b00720c */ /* 0x080fe20003f86270 */
[----:B------:R-:W1:Y:S01]  /*5210*/  MUFU.TANH R160, R160 ;  /* 0x000000a000a07308 */ /* 0x000e620000002400 */
[----:B------:R-:W-:Y:S01]  /*5220*/  IADD3 R25, R38, 0x18, RZ ;  /* 0x0000001826197810 */ /* 0x000fe20007ffe0ff */
[----:B------:R-:W-:Y:S01]  /*5230*/  FMUL.FTZ R4, R4, c[0x0][0x2ec] ;  /* 0x0000bb0004047a20 */ /* 0x000fe20000410000 */
[----:B------:R-:W-:Y:S01]  /*5240*/  IADD3 R26, R38, 0x19, RZ ;  /* 0x00000019261a7810 */ /* 0x000fe20007ffe0ff */
[----:B------:R-:W-:Y:S01]  /*5250*/  FMUL.FTZ R59, R61, c[0x0][0x2ec] ;  /* 0x0000bb003d3b7a20 */ /* 0x000fe20000410000 */
[----:B------:R-:W-:Y:S01]  /*5260*/  FSEL R176, R176, -INF , !P6 ;  /* 0xff800000b0b07808 */ /* 0x000fe20007000000 */
[----:B------:R-:W-:Y:S01]  /*5270*/  FMUL.FTZ R58, R62, c[0x0][0x2ec] ;  /* 0x0000bb003e3a7a20 */ /* 0x000fe20000410000 */
[----:B------:R-:W-:Y:S01]  /*5280*/  FSEL R144, R174, -INF , !P4 ;  /* 0xff800000ae907808 */ /* 0x000fe20006000000 */
[----:B------:R-:W1:Y:S01]  /*5290*/  MUFU.TANH R15, R15 ;  /* 0x0000000f000f7308 */ /* 0x000e620000002400 */
[----:B------:R-:W-:-:S02]  /*52a0*/  ISETP.GE.AND P6, PT, R25, R139, PT ;  /* 0x0000008b1900720c */ /* 0x000fc40003fc6270 */
[----:B------:R-:W-:Y:S02]  /*52b0*/  ISETP.GE.AND P4, PT, R26, R139, PT ;  /* 0x0000008b1a00720c */ /* 0x000fe40003f86270 */
[----:B------:R-:W-:Y:S02]  /*52c0*/  FSEL R12, R170, -INF , !P5 ;  /* 0xff800000aa0c7808 */ /* 0x000fe40006800000 */
[----:B------:R-:W-:Y:S01]  /*52d0*/  ISETP.GE.AND P5, PT, R27, R138, PT ;  /* 0x0000008a1b00720c */ /* 0x000fe20003fa6270 */
[----:B------:R-:W1:Y:S01]  /*52e0*/  MUFU.TANH R151, R151 ;  /* 0x0000009700977308 */ /* 0x000e620000002400 */
[----:B------:R-:W-:Y:S02]  /*52f0*/  FSEL R150, R173, -INF , !P6 ;  /* 0xff800000ad967808 */ /* 0x000fe40007000000 */
[----:B------:R-:W-:Y:S02]  /*5300*/  FSEL R158, R172, -INF , !P4 ;  /* 0xff800000ac9e7808 */ /* 0x000fe40006000000 */
[----:B------:R-:W-:-:S02]  /*5310*/  ISETP.GE.AND P6, PT, R27, R132, PT ;  /* 0x000000841b00720c */ /* 0x000fc40003fc6270 */
[-C--:B------:R-:W-:Y:S01]  /*5320*/  ISETP.GE.AND P4, PT, R25, R138.reuse, PT ;  /* 0x0000008a1900720c */ /* 0x080fe20003f86270 */
[----:B------:R-:W1:Y:S01]  /*5330*/  MUFU.TANH R67, R67 ;  /* 0x0000004300437308 */ /* 0x000e620000002400 */
[----:B------:R-:W-:Y:S02]  /*5340*/  IADD3 R31, R38, 0x21, RZ ;  /* 0x00000021261f7810 */ /* 0x000fe40007ffe0ff */
[----:B------:R-:W-:Y:S02]  /*5350*/  FSEL R40, R171, -INF , !P3 ;  /* 0xff800000ab287808 */ /* 0x000fe40005800000 */
[----:B------:R-:W-:Y:S02]  /*5360*/  FSEL R163, R177, -INF , !P5 ;  /* 0xff800000b1a37808 */ /* 0x000fe40006800000 */
[----:B------:R-:W-:Y:S01]  /*5370*/  ISETP.GE.AND P3, PT, R27, R137, PT ;  /* 0x000000891b00720c */ /* 0x000fe20003f66270 */
[----:B------:R-:W1:Y:S01]  /*5380*/  MUFU.TANH R32, R32 ;  /* 0x0000002000207308 */ /* 0x000e620000002400 */
[----:B------:R-:W-:-:S02]  /*5390*/  ISETP.GE.AND P5, PT, R26, R138, PT ;  /* 0x0000008a1a00720c */ /* 0x000fc40003fa6270 */
[----:B------:R-:W-:Y:S02]  /*53a0*/  FSEL R27, R178, -INF , !P4 ;  /* 0xff800000b21b7808 */ /* 0x000fe40006000000 */
[----:B------:R-:W-:Y:S02]  /*53b0*/  FSEL R142, R183, -INF , !P6 ;  /* 0xff800000b78e7808 */ /* 0x000fe40007000000 */
[----:B------:R-:W-:Y:S01]  /*53c0*/  FSEL R161, R175, -INF , !P1 ;  /* 0xff800000afa17808 */ /* 0x000fe20004800000 */
[----:B------:R-:W1:Y:S01]  /*53d0*/  MUFU.TANH R13, R13 ;  /* 0x0000000d000d7308 */ /* 0x000e620000002400 */
[----:B------:R-:W-:Y:S02]  /*53e0*/  ISETP.GE.AND P4, PT, R25, R132, PT ;  /* 0x000000841900720c */ /* 0x000fe40003f86270 */
[----:B------:R-:W-:Y:S02]  /*53f0*/  ISETP.GE.AND P6, PT, R31, R139, PT ;  /* 0x0000008b1f00720c */ /* 0x000fe40003fc6270 */
[----:B------:R-:W-:-:S02]  /*5400*/  ISETP.GE.AND P1, PT, R25, R137, PT ;  /* 0x000000891900720c */ /* 0x000fc40003f26270 */
[C---:B------:R-:W-:Y:S01]  /*5410*/  IADD3 R9, R38.reuse, 0x20, RZ ;  /* 0x0000002026097810 */ /* 0x040fe20007ffe0ff */
[----:B------:R-:W1:Y:S01]  /*5420*/  MUFU.TANH R8, R8 ;  /* 0x0000000800087308 */ /* 0x000e620000002400 */
[----:B------:R-:W-:Y:S02]  /*5430*/  IADD3 R29, R38, 0x29, RZ ;  /* 0x00000029261d7810 */ /* 0x000fe40007ffe0ff */
[----:B------:R-:W-:Y:S02]  /*5440*/  FSEL R25, R179, -INF , !P5 ;  /* 0xff800000b3197808 */ /* 0x000fe40006800000 */
[----:B------:R-:W-:Y:S02]  /*5450*/  FSEL R65, R180, -INF , !P2 ;  /* 0xff800000b4417808 */ /* 0x000fe40005000000 */
[C---:B------:R-:W-:Y:S01]  /*5460*/  ISETP.GE.AND P5, PT, R26.reuse, R137, PT ;  /* 0x000000891a00720c */ /* 0x040fe20003fa6270 */
[----:B------:R-:W-:Y:S01]  /*5470*/  MUFU.TANH R14, R64 ;  /* 0x00000040000e7308 */ /* 0x000fe20000002400 */
[----:B------:R-:W-:-:S02]  /*5480*/  ISETP.GE.AND P2, PT, R26, R132, PT ;  /* 0x000000841a00720c */ /* 0x000fc40003f46270 */
[----:B------:R-:W-:Y:S02]  /*5490*/  FSEL R165, R181, -INF , !P3 ;  /* 0xff800000b5a57808 */ /* 0x000fe40005800000 */
[----:B------:R-:W-:Y:S02]  /*54a0*/  FSEL R140, R146, -INF , !P4 ;  /* 0xff800000928c7808 */ /* 0x000fe40006000000 */
[----:B------:R-:W-:Y:S01]  /*54b0*/  FSEL R26, R149, -INF , !P6 ;  /* 0xff800000951a7808 */ /* 0x000fe20007000000 */
[----:B------:R-:W-:Y:S01]  /*54c0*/  MUFU.TANH R51, R42 ;  /* 0x0000002a00337308 */ /* 0x000fe20000002400 */
[-C--:B------:R-:W-:Y:S02]  /*54d0*/  ISETP.GE.AND P3, PT, R9, R139.reuse, PT ;  /* 0x0000008b0900720c */ /* 0x080fe40003f66270 */
[----:B------:R-:W-:Y:S02]  /*54e0*/  ISETP.GE.AND P4, PT, R31, R138, PT ;  /* 0x0000008a1f00720c */ /* 0x000fe40003f86270 */
[----:B------:R-:W-:-:S02]  /*54f0*/  ISETP.GE.AND P6, PT, R29, R139, PT ;  /* 0x0000008b1d00720c */ /* 0x000fc40003fc6270 */
[----:B------:R-:W-:Y:S01]  /*5500*/  IADD3 R30, R38, 0x28, RZ ;  /* 0x00000028261e7810 */ /* 0x000fe20007ffe0ff */
[----:B------:R-:W-:Y:S01]  /*5510*/  MUFU.TANH R28, R28 ;  /* 0x0000001c001c7308 */ /* 0x000fe20000002400 */
[----:B------:R-:W-:Y:S02]  /*5520*/  FSEL R145, R145, -INF , !P5 ;  /* 0xff80000091917808 */ /* 0x000fe40006800000 */
[----:B------:R-:W-:Y:S02]  /*5530*/  FSEL R166, R147, -INF , !P2 ;  /* 0xff80000093a67808 */ /* 0x000fe40005000000 */
[----:B------:R-:W-:Y:S02]  /*5540*/  FSEL R162, R148, -INF , !P3 ;  /* 0xff80000094a27808 */ /* 0x000fe40005800000 */
[----:B------:R-:W-:Y:S01]  /*5550*/  FSEL R156, R44, -INF , !P6 ;  /* 0xff8000002c9c7808 */ /* 0x000fe20007000000 */
[----:B------:R-:W-:Y:S01]  /*5560*/  MUFU.TANH R4, R4 ;  /* 0x0000000400047308 */ /* 0x000fe20000002400 */
[----:B-1----:R-:W-:-:S02]  /*5570*/  FSEL R149, R45, -INF , !P4 ;  /* 0xff8000002d957808 */ /* 0x002fc40006000000 */
[-C--:B------:R-:W-:Y:S02]  /*5580*/  ISETP.GE.AND P5, PT, R9, R137.reuse, PT ;  /* 0x000000890900720c */ /* 0x080fe40003fa6270 */
[----:B------:R-:W-:Y:S02]  /*5590*/  ISETP.GE.AND P2, PT, R31, R137, PT ;  /* 0x000000891f00720c */ /* 0x000fe40003f46270 */
[C---:B------:R-:W-:Y:S01]  /*55a0*/  ISETP.GE.AND P3, PT, R30.reuse, R139, PT ;  /* 0x0000008b1e00720c */ /* 0x040fe20003f66270 */
[----:B------:R-:W-:Y:S01]  /*55b0*/  MUFU.TANH R5, R5 ;  /* 0x0000000500057308 */ /* 0x000fe20000002400 */
[-C--:B------:R-:W-:Y:S02]  /*55c0*/  ISETP.GE.AND P6, PT, R30, R138.reuse, PT ;  /* 0x0000008a1e00720c */ /* 0x080fe40003fc6270 */
[----:B------:R-:W-:Y:S02]  /*55d0*/  ISETP.GE.AND P4, PT, R29, R138, PT ;  /* 0x0000008a1d00720c */ /* 0x000fe40003f86270 */
[----:B------:R-:W-:-:S02]  /*55e0*/  FSEL R159, R182, -INF , !P1 ;  /* 0xff800000b69f7808 */ /* 0x000fc40004800000 */
[----:B------:R-:W-:Y:S01]  /*55f0*/  FSEL R174, R207, -INF , !P0 ;  /* 0xff800000cfae7808 */ /* 0x000fe20004000000 */
[----:B------:R-:W-:Y:S01]  /*5600*/  MUFU.TANH R6, R6 ;  /* 0x0000000600067308 */ /* 0x000fe20000002400 */
[----:B------:R-:W-:Y:S02]  /*5610*/  IADD3 R11, R38, 0x30, RZ ;  /* 0x00000030260b7810 */ /* 0x000fe40007ffe0ff */
[C---:B------:R-:W-:Y:S02]  /*5620*/  ISETP.GE.AND P1, PT, R9.reuse, R138, PT ;  /* 0x0000008a0900720c */ /* 0x040fe40003f26270 */
[----:B------:R-:W-:Y:S01]  /*5630*/  ISETP.GE.AND P0, PT, R9, R132, PT ;  /* 0x000000840900720c */ /* 0x000fe20003f06270 */
[----:B------:R-:W-:Y:S01]  /*5640*/  FMUL.FTZ R9, R66, c[0x0][0x2ec] ;  /* 0x0000bb0042097a20 */ /* 0x000fe20000410000 */
[C---:B------:R-:W-:Y:S01]  /*5650*/  IADD3 R10, R38.reuse, 0x31, RZ ;  /* 0x00000031260a7810 */ /* 0x040fe20007ffe0ff */
[----:B------:R-:W-:Y:S01]  /*5660*/  MUFU.TANH R59, R59 ;  /* 0x0000003b003b7308 */ /* 0x000fe20000002400 */
[----:B------:R-:W-:-:S02]  /*5670*/  IADD3 R7, R38, 0x38, RZ ;  /* 0x0000003826077810 */ /* 0x000fc40007ffe0ff */
[----:B------:R-:W-:Y:S02]  /*5680*/  IADD3 R38, R38, 0x39, RZ ;  /* 0x0000003926267810 */ /* 0x000fe40007ffe0ff */
[----:B---3--:R-:W-:Y:S02]  /*5690*/  FSEL R24, R24, -INF , !P3 ;  /* 0xff80000018187808 */ /* 0x008fe40005800000 */
[----:B------:R-:W-:Y:S01]  /*56a0*/  FSEL R143, R36, -INF , !P6 ;  /* 0xff800000248f7808 */ /* 0x000fe20007000000 */
[----:B------:R-:W1:Y:S01]  /*56b0*/  MUFU.TANH R9, R9 ;  /* 0x0000000900097308 */ /* 0x000e620000002400 */
[----:B------:R-:W-:Y:S02]  /*56c0*/  FSEL R141, R37, -INF , !P4 ;  /* 0xff800000258d7808 */ /* 0x000fe40006000000 */
[----:B--2---:R-:W-:Y:S02]  /*56d0*/  FSEL R169, R46, -INF , !P5 ;  /* 0xff8000002ea97808 */ /* 0x004fe40006800000 */
[----:B------:R-:W-:Y:S01]  /*56e0*/  FSEL R175, R56, -INF , !P2 ;  /* 0xff80000038af7808 */ /* 0x000fe20005000000 */
[----:B------:R-:W-:Y:S01]  /*56f0*/  FMUL.FTZ R56, R63, c[0x0][0x2ec] ;  /* 0x0000bb003f387a20 */ /* 0x000fe20000410000 */
[-C--:B------:R-:W-:Y:S01]  /*5700*/  ISETP.GE.AND P3, PT, R31, R132.reuse, PT ;  /* 0x000000841f00720c */ /* 0x080fe20003f66270 */
[----:B------:R-:W-:Y:S01]  /*5710*/  MUFU.TANH R58, R58 ;  /* 0x0000003a003a7308 */ /* 0x000fe20000002400 */
[----:B------:R-:W-:-:S02]  /*5720*/  ISETP.GE.AND P6, PT, R30, R132, PT ;  /* 0x000000841e00720c */ /* 0x000fc40003fc6270 */
[C---:B------:R-:W-:Y:S02]  /*5730*/  ISETP.GE.AND P4, PT, R29.reuse, R137, PT ;  /* 0x000000891d00720c */ /* 0x040fe40003f86270 */
[----:B------:R-:W-:Y:S01]  /*5740*/  ISETP.GE.AND P5, PT, R29, R132, PT ;  /* 0x000000841d00720c */ /* 0x000fe20003fa6270 */
[----:B------:R-:W-:Y:S01]  /*5750*/  IMAD.MOV.U32 R29, RZ, RZ, R157 ;  /* 0x000000ffff1d7224 */ /* 0x000fe200078e009d */
[-C--:B------:R-:W-:Y:S01]  /*5760*/  ISETP.GE.AND P2, PT, R11, R139.reuse, PT ;  /* 0x0000008b0b00720c */ /* 0x080fe20003f46270 */
[----:B------:R-:W-:Y:S01]  /*5770*/  MUFU.TANH R56, R56 ;  /* 0x0000003800387308 */ /* 0x000fe20000002400 */
[----:B------:R-:W-:Y:S01]  /*5780*/  FSEL R172, R34, -INF , !P0 ;  /* 0xff80000022ac7808 */ /* 0x000fe20004000000 */
[----:B------:R-:W-:Y:S01]  /*5790*/  BAR.SYNC.DEFER_BLOCKING 0x0 ;  /* 0x0000000000007b1d */ /* 0x000fe20000010000 */
[----:B------:R-:W-:Y:S02]  /*57a0*/  ISETP.GE.AND P0, PT, R38, R139, PT ;  /* 0x0000008b2600720c */ /* 0x000fe40003f06270 */
[----:B------:R-:W-:Y:S01]  /*57b0*/  FSEL R167, R2, -INF , !P4 ;  /* 0xff80000002a77808 */ /* 0x000fe20006000000 */
[----:B------:R-:W-:Y:S01]  /*57c0*/  FMUL.FTZ R2, R60, c[0x0][0x2ec] ;  /* 0x0000bb003c027a20 */ /* 0x000fe20000410000 */
[----:B----4-:R-:W-:-:S02]  /*57d0*/  FSEL R170, R49, -INF , !P3 ;  /* 0xff80000031aa7808 */ /* 0x010fc40005800000 */
[----:B-----5:R-:W-:Y:S02]  /*57e0*/  FSEL R168, R50, -INF , !P6 ;  /* 0xff80000032a87808 */ /* 0x020fe40007000000 */
[----:B------:R-:W-:Y:S01]  /*57f0*/  FSEL R164, R164, -INF , !P5 ;  /* 0xff800000a4a47808 */ /* 0x000fe20006800000 */
[----:B------:R-:W2:Y:S01]  /*5800*/  MUFU.TANH R2, R2 ;  /* 0x0000000200027308 */ /* 0x000ea20000002400 */
[----:B------:R-:W-:Y:S02]  /*5810*/  FSEL R160, R160, -INF , !P2 ;  /* 0xff800000a0a07808 */ /* 0x000fe40005000000 */
[-C--:B------:R-:W-:Y:S02]  /*5820*/  ISETP.GE.AND P3, PT, R11, R138.reuse, PT ;  /* 0x0000008a0b00720c */ /* 0x080fe40003f66270 */
[-C--:B------:R-:W-:Y:S02]  /*5830*/  ISETP.GE.AND P6, PT, R10, R138.reuse, PT ;  /* 0x0000008a0a00720c */ /* 0x080fe40003fc6270 */
        /* <DEDUP_REMOVED lines=8> */
[----:B------:R-:W-:Y:S02]  /*58c0*/  ISETP.NE.AND P0, PT, R3, 0x2, PT ;  /* 0x000000020300780c */ /* 0x000fe40003f05270 */
[-C--:B------:R-:W-:Y:S02]  /*58d0*/  ISETP.GE.AND P1, PT, R10, R139.reuse, PT ;  /* 0x0000008b0a00720c */ /* 0x080fe40003f26270 */
[----:B------:R-:W-:Y:S02]  /*58e0*/  ISETP.GE.AND P4, PT, R7, R139, PT ;  /* 0x0000008b0700720c */ /* 0x000fe40003f86270 */
[----:B------:R-:W-:Y:S02]  /*58f0*/  FSEL R148, R13, -INF , !P1 ;  /* 0xff8000000d947808 */ /* 0x000fe40004800000 */
[----:B------:R-:W-:-:S02]  /*5900*/  ISETP.GE.AND P1, PT, R11, R137, PT ;  /* 0x000000890b00720c */ /* 0x000fc40003f26270 */
[----:B------:R-:W-:Y:S02]  /*5910*/  FSEL R49, R8, -INF , !P6 ;  /* 0xff80000008317808 */ /* 0x000fe40007000000 */
[----:B-1----:R-:W-:Y:S02]  /*5920*/  FSEL R45, R9, -INF , !P5 ;  /* 0xff800000092d7808 */ /* 0x002fe40006800000 */
[-C--:B------:R-:W-:Y:S02]  /*5930*/  ISETP.GE.AND P6, PT, R7, R137.reuse, PT ;  /* 0x000000890700720c */ /* 0x080fe40003fc6270 */
[----:B------:R-:W-:Y:S02]  /*5940*/  ISETP.GE.AND P5, PT, R38, R137, PT ;  /* 0x000000892600720c */ /* 0x000fe40003fa6270 */
[----:B------:R-:W-:Y:S02]  /*5950*/  FSEL R146, R14, -INF , !P4 ;  /* 0xff8000000e927808 */ /* 0x000fe40006000000 */
[----:B------:R-:W-:-:S02]  /*5960*/  FSEL R51, R51, -INF , !P3 ;  /* 0xff80000033337808 */ /* 0x000fc40005800000 */
[----:B------:R-:W-:Y:S02]  /*5970*/  FSEL R46, R28, -INF , !P2 ;  /* 0xff8000001c2e7808 */ /* 0x000fe40005000000 */
[----:B------:R-:W-:Y:S02]  /*5980*/  FSEL R137, R4, -INF , !P1 ;  /* 0xff80000004897808 */ /* 0x000fe40004800000 */
[-C--:B------:R-:W-:Y:S02]  /*5990*/  ISETP.GE.AND P4, PT, R11, R132.reuse, PT ;  /* 0x000000840b00720c */ /* 0x080fe40003f86270 */
[-C--:B------:R-:W-:Y:S02]  /*59a0*/  ISETP.GE.AND P3, PT, R10, R132.reuse, PT ;  /* 0x000000840a00720c */ /* 0x080fe40003f66270 */
[-C--:B------:R-:W-:Y:S02]  /*59b0*/  ISETP.GE.AND P2, PT, R7, R132.reuse, PT ;  /* 0x000000840700720c */ /* 0x080fe40003f46270 */
[----:B------:R-:W-:-:S02]  /*59c0*/  ISETP.GE.AND P1, PT, R38, R132, PT ;  /* 0x000000842600720c */ /* 0x000fc40003f26270 */
[----:B------:R-:W-:Y:S02]  /*59d0*/  FSEL R62, R5, -INF , !P4 ;  /* 0xff800000053e7808 */ /* 0x000fe40006000000 */
[----:B------:R-:W-:Y:S02]  /*59e0*/  FSEL R60, R6, -INF , !P3 ;  /* 0xff800000063c7808 */ /* 0x000fe40005800000 */
[----:B--2---:R-:W-:Y:S02]  /*59f0*/  FSEL R61, R2, -INF , !P6 ;  /* 0xff800000023d7808 */ /* 0x004fe40007000000 */
[----:B------:R-:W-:Y:S02]  /*5a00*/  FSEL R59, R59, -INF , !P5 ;  /* 0xff8000003b3b7808 */ /* 0x000fe40006800000 */
[----:B------:R-:W-:Y:S02]  /*5a10*/  FSEL R58, R58, -INF , !P2 ;  /* 0xff8000003a3a7808 */ /* 0x000fe40005000000 */
[----:B------:R-:W-:Y:S01]  /*5a20*/  FSEL R56, R56, -INF , !P1 ;  /* 0xff80000038387808 */ /* 0x000fe20004800000 */
[----:B------:R-:W-:Y:S05]  /*5a30*/  @!P0 BRA `(.L_x_602) ;  /* 0x0000018000008947 */ /* 0x000fea0003800000 */
[----:B------:R-:W-:-:S04]  /*5a40*/  IADD3 R5, R3, -0x3, RZ ;  /* 0xfffffffd03057810 */ /* 0x000fc80007ffe0ff */
[----:B------:R-:W-:Y:S01]  /*5a50*/  SHF.R.S32.HI R2, RZ, 0x1f, R5 ;  /* 0x0000001fff027819 */ /* 0x000fe20000011405 */
[----:B------:R-:W-:-:S04]  /*5a60*/  IMAD.WIDE.U32 R6, R5, c[0x0][0x198], RZ ;  /* 0x0000660005067a25 */ /* 0x000fc800078e00ff */
[----:B------:R-:W-:Y:S01]  /*5a70*/  IMAD R2, R2, c[0x0][0x198], RZ ;  /* 0x0000660002027a24 */ /* 0x000fe200078e02ff */
[----:B------:R-:W-:-:S03]  /*5a80*/  LEA R4, P0, R6, R200, 0x6 ;  /* 0x000000c806047211 */ /* 0x000fc600078030ff */
[----:B------:R-:W-:Y:S01]  /*5a90*/  IMAD R2, R5, c[0x0][0x19c], R2 ;  /* 0x0000670005027a24 */ /* 0x000fe200078e0202 */
[----:B------:R-:W-:-:S03]  /*5aa0*/  LEA R8, P1, R4, c[0x0][0x168], 0x1 ;  /* 0x00005a0004087a11 */ /* 0x000fc600078208ff */
[----:B------:R-:W-:-:S05]  /*5ab0*/  IMAD.IADD R5, R7, 0x1, R2 ;  /* 0x0000000107057824 */ /* 0x000fca00078e0202 */
        /* <DEDUP_REMOVED lines=16> */
.L_x_602:
[----:B-1----:R-:W-:Y:S02]  /*5bc0*/  FMNMX.FTZ R5, R136, R0, !PT ;  /* 0x0000000088057209 */ /* 0x002fe40007810000 */
        /* <DEDUP_REMOVED lines=44> */
[----:B------:R-:W-:Y:S01]  /*5e90*/  FMNMX.FTZ R2, R135, R39, !PT ;  /* 0x0000002787027209 */ /* 0x000fe20007810000 */
[----:B------:R-:W2:Y:S01]  /*5ea0*/  SHFL.BFLY PT, R5, R4, 0x2, 0x1f ;  /* 0x0c401f0004057f89 */ /* 0x000ea200000e0000 */
        /* <DEDUP_REMOVED lines=8> */
[----:B------:R-:W-:Y:S01]  /*5f30*/  FMNMX.FTZ R2, R161, R2, !PT ;  /* 0x00000002a1027209 */ /* 0x000fe20007810000 */
[----:B------:R-:W1:Y:S04]  /*5f40*/  SHFL.BFLY PT, R30, R9, 0x1, 0x1f ;  /* 0x0c201f00091e7f89 */ /* 0x000e6800000e0000 */
[----:B------:R-:W3:Y:S01]  /*5f50*/  SHFL.BFLY PT, R7, R6, 0x2, 0x1f ;  /* 0x0c401f0006077f89 */ /* 0x000ee200000e0000 */
[----:B--2---:R-:W-:-:S02]  /*5f60*/  FMNMX.FTZ R5, R4, R5, !PT ;  /* 0x0000000504057209 */ /* 0x004fc40007810000 */
[----:B------:R-:W-:-:S03]  /*5f70*/  FMNMX.FTZ R4, R163, R2, !PT ;  /* 0x00000002a3047209 */ /* 0x000fc60007810000 */
[----:B------:R-:W2:Y:S01]  /*5f80*/  SHFL.BFLY PT, R2, R5, 0x1, 0x1f ;  /* 0x0c201f0005027f89 */ /* 0x000ea200000e0000 */
[----:B------:R-:W-:-:S04]  /*5f90*/  FMNMX.FTZ R4, R27, R4, !PT ;  /* 0x000000041b047209 */ /* 0x000fc80007810000 */
[----:B------:R-:W-:-:S04]  /*5fa0*/  FMNMX.FTZ R4, R25, R4, !PT ;  /* 0x0000000419047209 */ /* 0x000fc80007810000 */
[----:B------:R-:W-:-:S04]  /*5fb0*/  FMNMX.FTZ R4, R151, R4, !PT ;  /* 0x0000000497047209 */ /* 0x000fc80007810000 */
[----:B------:R-:W-:Y:S02]  /*5fc0*/  FMNMX.FTZ R4, R149, R4, !PT ;  /* 0x0000000495047209 */ /* 0x000fe40007810000 */
[----:B-1----:R-:W-:Y:S02]  /*5fd0*/  FMNMX.FTZ R30, R9, R30, !PT ;  /* 0x0000001e091e7209 */ /* 0x002fe40007810000 */
[----:B---3--:R-:W-:Y:S02]  /*5fe0*/  FMNMX.FTZ R7, R6, R7, !PT ;  /* 0x0000000706077209 */ /* 0x008fe40007810000 */
[----:B------:R-:W-:Y:S01]  /*5ff0*/  FMNMX.FTZ R6, R143, R4, !PT ;  /* 0x000000048f067209 */ /* 0x000fe20007810000 */
[C---:B------:R-:W-:Y:S01]  /*6000*/  FMUL.FTZ R147, R30.reuse, c[0x0][0x23c] ;  /* 0x00008f001e937a20 */ /* 0x040fe20000410000 */
[----:B------:R-:W-:Y:S01]  /*6010*/  FSETP.NEU.FTZ.AND P2, PT, R30, -INF , PT ;  /* 0xff8000001e00780b */ /* 0x000fe20003f5d000 */
[----:B------:R-:W1:Y:S01]  /*6020*/  SHFL.BFLY PT, R4, R7, 0x1, 0x1f ;  /* 0x0c201f0007047f89 */ /* 0x000e6200000e0000 */
[----:B------:R-:W-:-:S02]  /*6030*/  FMNMX.FTZ R6, R141, R6, !PT ;  /* 0x000000068d067209 */ /* 0x000fc40007810000 */
[----:B------:R-:W-:Y:S02]  /*6040*/  FSEL R147, R147, RZ, P2 ;  /* 0x000000ff93937208 */ /* 0x000fe40001000000 */
[----:B------:R-:W-:Y:S02]  /*6050*/  FMNMX.FTZ R6, R51, R6, !PT ;  /* 0x0000000633067209 */ /* 0x000fe40007810000 */
[----:B--2---:R-:W-:Y:S01]  /*6060*/  FMNMX.FTZ R2, R5, R2, !PT ;  /* 0x0000000205027209 */ /* 0x004fe20007810000 */
[--C-:B------:R-:W-:Y:S01]  /*6070*/  FFMA.FTZ R42, R0, c[0x0][0x23c], -R147.reuse ;  /* 0x00008f00002a7a23 */ /* 0x100fe20000010893 */
[----:B------:R-:W-:Y:S01]  /*6080*/  FMNMX.FTZ R0, R49, R6, !PT ;  /* 0x0000000631007209 */ /* 0x000fe20007810000 */
[--C-:B------:R-:W-:Y:S01]  /*6090*/  FFMA.FTZ R52, R52, c[0x0][0x23c], -R147.reuse ;  /* 0x00008f0034347a23 */ /* 0x100fe20000010893 */
[C---:B------:R-:W-:Y:S01]  /*60a0*/  FSETP.NEU.FTZ.AND P1, PT, R2.reuse, -INF , PT ;  /* 0xff8000000200780b */ /* 0x040fe20003f3d000 */
[----:B------:R-:W-:Y:S01]  /*60b0*/  FMUL.FTZ R64, R2, c[0x0][0x23c] ;  /* 0x00008f0002407a20 */ /* 0x000fe20000410000 */
[----:B------:R-:W-:Y:S01]  /*60c0*/  FMNMX.FTZ R5, R45, R0, !PT ;  /* 0x000000002d057209 */ /* 0x000fe20007810000 */
[--C-:B------:R-:W-:Y:S01]  /*60d0*/  FFMA.FTZ R41, R54, c[0x0][0x23c], -R147.reuse ;  /* 0x00008f0036297a23 */ /* 0x100fe20000010893 */
[----:B------:R-:W-:Y:S01]  /*60e0*/  FSEL R63, R30, RZ, P2 ;  /* 0x000000ff1e3f7208 */ /* 0x000fe20001000000 */
[----:B------:R-:W-:Y:S01]  /*60f0*/  MUFU.EX2 R42, R42 ;  /* 0x0000002a002a7308 */ /* 0x000fe20000000800 */
[----:B------:R-:W-:Y:S01]  /*6100*/  FMNMX.FTZ R5, R46, R5, !PT ;  /* 0x000000052e057209 */ /* 0x000fe20007810000 */
[----:B------:R-:W-:Y:S01]  /*6110*/  FFMA.FTZ R144, R144, c[0x0][0x23c], -R147 ;  /* 0x00008f0090907a23 */ /* 0x000fe20000010893 */
[----:B------:R-:W-:Y:S01]  /*6120*/  FSEL R64, R64, RZ, P1 ;  /* 0x000000ff40407208 */ /* 0x000fe20000800000 */
[----:B------:R-:W-:Y:S01]  /*6130*/  FADD.FTZ R54, R136, -R63 ;  /* 0x8000003f88367221 */ /* 0x000fe20000010000 */
[----:B------:R-:W-:Y:S01]  /*6140*/  MOV R136, R30 ;  /* 0x0000001e00887202 */ /* 0x000fe20000000f00 */
[----:B------:R-:W2:Y:S01]  /*6150*/  SHFL.BFLY PT, R28, R5, 0x2, 0x1f ;  /* 0x0c401f00051c7f89 */ /* 0x000ea200000e0000 */
[----:B------:R-:W-:Y:S01]  /*6160*/  FFMA.FTZ R150, R150, c[0x0][0x23c], -R147 ;  /* 0x00008f0096967a23 */ /* 0x000fe20000010893 */
[----:B-1----:R-:W-:Y:S01]  /*6170*/  FMNMX.FTZ R0, R7, R4, !PT ;  /* 0x0000000407007209 */ /* 0x002fe20007810000 */
[--C-:B------:R-:W-:Y:S01]  /*6180*/  FFMA.FTZ R38, R35, c[0x0][0x23c], -R64.reuse ;  /* 0x00008f0023267a23 */ /* 0x100fe20000010840 */
[----:B------:R-:W-:Y:S01]  /*6190*/  FSEL R7, R2, RZ, P1 ;  /* 0x000000ff02077208 */ /* 0x000fe20000800000 */
[--C-:B------:R-:W-:Y:S01]  /*61a0*/  FFMA.FTZ R37, R33, c[0x0][0x23c], -R64.reuse ;  /* 0x00008f0021257a23 */ /* 0x100fe20000010840 */
[C---:B------:R-:W-:Y:S01]  /*61b0*/  FSETP.NEU.FTZ.AND P0, PT, R0.reuse, -INF , PT ;  /* 0xff8000000000780b */ /* 0x040fe20003f1d000 */
[C---:B------:R-:W-:Y:S01]  /*61c0*/  FMUL.FTZ R57, R0.reuse, c[0x0][0x23c] ;  /* 0x00008f0000397a20 */ /* 0x040fe20000410000 */
[----:B------:R-:W-:Y:S01]  /*61d0*/  MUFU.EX2 R41, R41 ;  /* 0x0000002900297308 */ /* 0x000fe20000000800 */
[--C-:B------:R-:W-:Y:S01]  /*61e0*/  FFMA.FTZ R36, R23, c[0x0][0x23c], -R64.reuse ;  /* 0x00008f0017247a23 */ /* 0x100fe20000010840 */
[----:B------:R-:W-:Y:S01]  /*61f0*/  FSEL R4, R0, RZ, P0 ;  /* 0x000000ff00047208 */ /* 0x000fe20000000000 */
[----:B------:R-:W-:Y:S01]  /*6200*/  FFMA.FTZ R35, R21, c[0x0][0x23c], -R64 ;  /* 0x00008f0015237a23 */ /* 0x000fe20000010840 */
[----:B------:R-:W-:Y:S01]  /*6210*/  FSEL R57, R57, RZ, P0 ;  /* 0x000000ff39397208 */ /* 0x000fe20000000000 */
[----:B------:R-:W-:Y:S01]  /*6220*/  FADD.FTZ R44, R134, -R7 ;  /* 0x80000007862c7221 */ /* 0x000fe20000010000 */
[----:B------:R-:W-:Y:S01]  /*6230*/  MOV R134, R2 ;  /* 0x0000000200867202 */ /* 0x000fe20000000f00 */
[----:B------:R-:W-:Y:S01]  /*6240*/  FADD.FTZ R4, R133, -R4 ;  /* 0x8000000485047221 */ /* 0x000fe20000010000 */
[----:B------:R-:W-:Y:S01]  /*6250*/  MUFU.EX2 R38, R38 ;  /* 0x0000002600267308 */ /* 0x000fe20000000800 */
[----:B------:R-:W-:Y:S01]  /*6260*/  FFMA.FTZ R31, R40, c[0x0][0x23c], -R57 ;  /* 0x00008f00281f7a23 */ /* 0x000fe20000010839 */
[----:B------:R-:W-:Y:S01]  /*6270*/  MOV R133, R0 ;  /* 0x0000000000857202 */ /* 0x000fe20000000f00 */
[----:B------:R-:W-:-:S02]  /*6280*/  FFMA.FTZ R40, R48, c[0x0][0x23c], -R147 ;  /* 0x00008f0030287a23 */ /* 0x000fc40000010893 */
[--C-:B------:R-:W-:Y:S02]  /*6290*/  FFMA.FTZ R34, R20, c[0x0][0x23c], -R57.reuse ;  /* 0x00008f0014227a23 */ /* 0x100fe40000010839 */
[--C-:B------:R-:W-:Y:S01]  /*62a0*/  FFMA.FTZ R33, R22, c[0x0][0x23c], -R57.reuse ;  /* 0x00008f0016217a23 */ /* 0x100fe20000010839 */
[----:B--2---:R-:W-:Y:S01]  /*62b0*/  FMNMX.FTZ R28, R5, R28, !PT ;  /* 0x0000001c051c7209 */ /* 0x004fe20007810000 */
[----:B------:R-:W-:Y:S01]  /*62c0*/  FFMA.FTZ R32, R12, c[0x0][0x23c], -R57 ;  /* 0x00008f000c207a23 */ /* 0x000fe20000010839 */
[----:B------:R-:W-:Y:S01]  /*62d0*/  LDSM.16.MT88.4 R20, [R191+0x6000] ;  /* 0x00600000bf14783b */ /* 0x000fe20000004200 */
[----:B------:R-:W-:Y:S01]  /*62e0*/  FMUL.FTZ R43, R4, c[0x0][0x23c] ;  /* 0x00008f00042b7a20 */ /* 0x000fe20000410000 */
[----:B------:R-:W1:Y:S01]  /*62f0*/  MUFU.EX2 R37, R37 ;  /* 0x0000002500257308 */ /* 0x000e620000000800 */
[----:B------:R-:W-:Y:S01]  /*6300*/  FMUL.FTZ R44, R44, c[0x0][0x23c] ;  /* 0x00008f002c2c7a20 */ /* 0x000fe20000410000 */
[----:B------:R-:W2:Y:S01]  /*6310*/  SHFL.BFLY PT, R5, R28, 0x1, 0x1f ;  /* 0x0c201f001c057f89 */ /* 0x000ea200000e0000 */
[----:B------:R-:W-:-:S02]  /*6320*/  FMUL.FTZ R54, R54, c[0x0][0x23c] ;  /* 0x00008f0036367a20 */ /* 0x000fc40000410000 */
[--C-:B------:R-:W-:Y:S01]  /*6330*/  FFMA.FTZ R157, R166, c[0x0][0x23c], -R57.reuse ;  /* 0x00008f00a69d7a23 */ /* 0x100fe20000010839 */
[----:B------:R-:W3:Y:S01]  /*6340*/  LDSM.16.MT88.4 R12, [R190+0x6000] ;  /* 0x00600000be0c783b */ /* 0x000ee20000004200 */
[--C-:B------:R-:W-:Y:S01]  /*6350*/  FFMA.FTZ R63, R65, c[0x0][0x23c], -R64.reuse ;  /* 0x00008f00413f7a23 */ /* 0x100fe20000010840 */
[----:B------:R-:W-:Y:S01]  /*6360*/  MUFU.EX2 R36, R36 ;  /* 0x0000002400247308 */ /* 0x000fe20000000800 */
[--C-:B------:R-:W-:Y:S02]  /*6370*/  FFMA.FTZ R132, R165, c[0x0][0x23c], -R64.reuse ;  /* 0x00008f00a5847a23 */ /* 0x100fe40000010840 */
[----:B------:R-:W-:Y:S02]  /*6380*/  FFMA.FTZ R145, R145, c[0x0][0x23c], -R64 ;  /* 0x00008f0091917a23 */ /* 0x000fe40000010840 */
[--C-:B------:R-:W-:Y:S02]  /*6390*/  FFMA.FTZ R139, R174, c[0x0][0x23c], -R57.reuse ;  /* 0x00008f00ae8b7a23 */ /* 0x100fe40000010839 */
[--C-:B------:R-:W-:Y:S01]  /*63a0*/  FFMA.FTZ R142, R142, c[0x0][0x23c], -R57.reuse ;  /* 0x00008f008e8e7a23 */ /* 0x100fe20000010839 */
[----:B------:R-:W4:Y:S01]  /*63b0*/  MUFU.EX2 R35, R35 ;  /* 0x0000002300237308 */ /* 0x000f220000000800 */
[----:B-1----:R-:W-:Y:S01]  /*63c0*/  F2FP.PACK_AB R16, R37, R38 ;  /* 0x000000262510723e */ /* 0x002fe200000000ff */
[----:B------:R-:W-:-:S02]  /*63d0*/  FFMA.FTZ R140, R140, c[0x0][0x23c], -R57 ;  /* 0x00008f008c8c7a23 */ /* 0x000fc40000010839 */
[--C-:B------:R-:W-:Y:S02]  /*63e0*/  FFMA.FTZ R176, R176, c[0x0][0x23c], -R147.reuse ;  /* 0x00008f00b0b07a23 */ /* 0x100fe40000010893 */
[--C-:B------:R-:W-:Y:S02]  /*63f0*/  FFMA.FTZ R165, R26, c[0x0][0x23c], -R147.reuse ;  /* 0x00008f001aa57a23 */ /* 0x100fe40000010893 */
[----:B------:R-:W-:Y:S01]  /*6400*/  MUFU.EX2 R34, R34 ;  /* 0x0000002200227308 */ /* 0x000fe20000000800 */
[----:B------:R-:W-:Y:S01]  /*6410*/  FFMA.FTZ R171, R24, c[0x0][0x23c], -R147 ;  /* 0x00008f0018ab7a23 */ /* 0x000fe20000010893 */
[----:B--2---:R-:W-:Y:S01]  /*6420*/  FMNMX.FTZ R28, R28, R5, !PT ;  /* 0x000000051c1c7209 */ /* 0x004fe20007810000 */
[----:B------:R-:W-:Y:S01]  /*6430*/  FFMA.FTZ R174, R175, c[0x0][0x23c], -R64 ;  /* 0x00008f00afae7a23 */ /* 0x000fe20000010840 */
[----:B------:R-:W1:Y:S01]  /*6440*/  LDSM.16.MT88.4 R4, [R189+0x6000] ;  /* 0x00600000bd04783b */ /* 0x000e620000004200 */
[----:B------:R-:W-:Y:S01]  /*6450*/  FFMA.FTZ R175, R164, c[0x0][0x23c], -R57 ;  /* 0x00008f00a4af7a23 */ /* 0x000fe20000010839 */
[C---:B------:R-:W-:Y:S01]  /*6460*/  FSETP.NEU.FTZ.AND P0, PT, R28.reuse, -INF , PT ;  /* 0xff8000001c00780b */ /* 0x040fe20003f1d000 */
[----:B------:R-:W-:Y:S01]  /*6470*/  FMUL.FTZ R8, R28, c[0x0][0x23c] ;  /* 0x00008f001c087a20 */ /* 0x000fe20000410000 */
[----:B------:R-:W2:Y:S01]  /*6480*/  MUFU.EX2 R33, R33 ;  /* 0x0000002100217308 */ /* 0x000ea20000000800 */
[----:B----4-:R-:W-:Y:S01]  /*6490*/  F2FP.PACK_AB R18, R35, R36 ;  /* 0x000000242312723e */ /* 0x010fe200000000ff */
[----:B------:R-:W-:-:S02]  /*64a0*/  FFMA.FTZ R177, R148, c[0x0][0x23c], -R147 ;  /* 0x00008f0094b17a23 */ /* 0x000fc40000010893 */
[----:B------:R-:W-:Y:S01]  /*64b0*/  FSEL R48, R8, RZ, P0 ;  /* 0x000000ff08307208 */ /* 0x000fe20000000000 */
[--C-:B------:R-:W-:Y:S01]  /*64c0*/  FFMA.FTZ R169, R169, c[0x0][0x23c], -R64.reuse ;  /* 0x00008f00a9a97a23 */ /* 0x100fe20000010840 */
[----:B------:R-:W4:Y:S01]  /*64d0*/  LDSM.16.MT88.4 R8, [R188+0x6000] ;  /* 0x00600000bc08783b */ /* 0x000f220000004200 */
[----:B------:R-:W-:Y:S01]  /*64e0*/  FFMA.FTZ R173, R173, c[0x0][0x23c], -R64 ;  /* 0x00008f00adad7a23 */ /* 0x000fe20000010840 */
[----:B------:R-:W-:Y:S01]  /*64f0*/  MUFU.EX2 R32, R32 ;  /* 0x0000002000207308 */ /* 0x000fe20000000800 */
[--C-:B------:R-:W-:Y:S02]  /*6500*/  FFMA.FTZ R66, R39, c[0x0][0x23c], -R48.reuse ;  /* 0x00008f0027427a23 */ /* 0x100fe40000010830 */
[--C-:B------:R-:W-:Y:S02]  /*6510*/  FFMA.FTZ R50, R47, c[0x0][0x23c], -R48.reuse ;  /* 0x00008f002f327a23 */ /* 0x100fe40000010830 */
[--C-:B------:R-:W-:Y:S02]  /*6520*/  FFMA.FTZ R53, R53, c[0x0][0x23c], -R48.reuse ;  /* 0x00008f0035357a23 */ /* 0x100fe40000010830 */
[--C-:B------:R-:W-:Y:S01]  /*6530*/  FFMA.FTZ R161, R161, c[0x0][0x23c], -R48.reuse ;  /* 0x00008f00a1a17a23 */ /* 0x100fe20000010830 */
[----:B------:R5:W-:Y:S01]  /*6540*/  MUFU.EX2 R47, R66 ;  /* 0x00000042002f7308 */ /* 0x000be20000000800 */
[----:B--2---:R-:W-:Y:S01]  /*6550*/  F2FP.PACK_AB R17, R33, R34 ;  /* 0x000000222111723e */ /* 0x004fe200000000ff */
[----:B------:R-:W-:-:S02]  /*6560*/  FFMA.FTZ R166, R25, c[0x0][0x23c], -R48 ;  /* 0x00008f0019a67a23 */ /* 0x000fc40000010830 */
[--C-:B------:R-:W-:Y:S02]  /*6570*/  FFMA.FTZ R170, R170, c[0x0][0x23c], -R57.reuse ;  /* 0x00008f00aaaa7a23 */ /* 0x100fe40000010839 */
[----:B------:R-:W-:Y:S02]  /*6580*/  FFMA.FTZ R168, R168, c[0x0][0x23c], -R57 ;  /* 0x00008f00a8a87a23 */ /* 0x000fe40000010839 */
[----:B------:R-:W2:Y:S01]  /*6590*/  MUFU.EX2 R31, R31 ;  /* 0x0000001f001f7308 */ /* 0x000ea20000000800 */
[--C-:B------:R-:W-:Y:S02]  /*65a0*/  FFMA.FTZ R156, R156, c[0x0][0x23c], -R147.reuse ;  /* 0x00008f009c9c7a23 */ /* 0x100fe40000010893 */
[--C-:B------:R-:W-:Y:S02]  /*65b0*/  FFMA.FTZ R148, R151, c[0x0][0x23c], -R48.reuse ;  /* 0x00008f0097947a23 */ /* 0x100fe40000010830 */
[--C-:B------:R-:W-:Y:S02]  /*65c0*/  FFMA.FTZ R149, R149, c[0x0][0x23c], -R48.reuse ;  /* 0x00008f0095957a23 */ /* 0x100fe40000010830 */
[--C-:B------:R-:W-:Y:S01]  /*65d0*/  FFMA.FTZ R143, R143, c[0x0][0x23c], -R48.reuse ;  /* 0x00008f008f8f7a23 */ /* 0x100fe20000010830 */
[----:B-----5:R-:W-:Y:S01]  /*65e0*/  FSEL R66, R28, RZ, P0 ;  /* 0x000000ff1c427208 */ /* 0x020fe20000000000 */
[----:B------:R-:W5:Y:S01]  /*65f0*/  MUFU.EX2 R44, R44 ;  /* 0x0000002c002c7308 */ /* 0x000f620000000800 */
[----:B------:R-:W-:Y:S01]  /*6600*/  FFMA.FTZ R164, R141, c[0x0][0x23c], -R48 ;  /* 0x00008f008da47a23 */ /* 0x000fe20000010830 */
[----:B------:R-:W-:Y:S01]  /*6610*/  ISETP.GE.AND P0, PT, R3, 0x3, PT ;  /* 0x000000030300780c */ /* 0x000fe20003f06270 */
[----:B------:R-:W-:-:S02]  /*6620*/  FFMA.FTZ R141, R138, c[0x0][0x23c], -R147 ;  /* 0x00008f008a8d7a23 */ /* 0x000fc40000010893 */
[----:B------:R-:W-:Y:S01]  /*6630*/  FADD.FTZ R66, R135, -R66 ;  /* 0x8000004287427221 */ /* 0x000fe20000010000 */
[----:B------:R-:W-:Y:S01]  /*6640*/  MOV R135, R28 ;  /* 0x0000001c00877202 */ /* 0x000fe20000000f00 */
[--C-:B------:R-:W-:Y:S01]  /*6650*/  FFMA.FTZ R137, R137, c[0x0][0x23c], -R64.reuse ;  /* 0x00008f0089897a23 */ /* 0x100fe20000010840 */
[----:B------:R-:W1:Y:S01]  /*6660*/  MUFU.EX2 R43, R43 ;  /* 0x0000002b002b7308 */ /* 0x000e620000000800 */
[----:B--2---:R-:W-:Y:S01]  /*6670*/  F2FP.PACK_AB R19, R31, R32 ;  /* 0x000000201f13723e */ /* 0x004fe200000000ff */
[--C-:B------:R-:W-:Y:S02]  /*6680*/  FFMA.FTZ R138, R67, c[0x0][0x23c], -R64.reuse ;  /* 0x00008f00438a7a23 */ /* 0x100fe40000010840 */
[----:B------:R-:W-:Y:S02]  /*6690*/  FFMA.FTZ R61, R61, c[0x0][0x23c], -R64 ;  /* 0x00008f003d3d7a23 */ /* 0x000fe40000010840 */
[----:B------:R-:W-:Y:S01]  /*66a0*/  FFMA.FTZ R60, R60, c[0x0][0x23c], -R57 ;  /* 0x00008f003c3c7a23 */ /* 0x000fe20000010839 */
[----:B------:R-:W-:Y:S01]  /*66b0*/  @P0 MOV R135, R28 ;  /* 0x0000001c00870202 */ /* 0x000fe20000000f00 */
[----:B------:R2:W-:Y:S01]  /*66c0*/  MUFU.EX2 R39, R52 ;  /* 0x0000003400277308 */ /* 0x0005e20000000800 */
[----:B-----5:R-:W-:Y:S01]  /*66d0*/  FMUL.FTZ R124, R124, R44 ;  /* 0x0000002c7c7c7220 */ /* 0x020fe20000410000 */
[----:B------:R-:W-:Y:S01]  /*66e0*/  @P0 MOV R136, R30 ;  /* 0x0000001e00880202 */ /* 0x000fe20000000f00 */
[----:B------:R-:W-:Y:S01]  /*66f0*/  FMUL.FTZ R125, R125, R44 ;  /* 0x0000002c7d7d7220 */ /* 0x000fe20000410000 */
[----:B------:R-:W-:Y:S01]  /*6700*/  @P0 MOV R133, R0 ;  /* 0x0000000000850202 */ /* 0x000fe20000000f00 */
[----:B------:R-:W-:Y:S01]  /*6710*/  FMUL.FTZ R120, R120, R44 ;  /* 0x0000002c78787220 */ /* 0x000fe20000410000 */
[----:B------:R-:W-:Y:S01]  /*6720*/  @P0 MOV R134, R2 ;  /* 0x0000000200860202 */ /* 0x000fe20000000f00 */
[----:B------:R-:W-:Y:S01]  /*6730*/  FMUL.FTZ R121, R121, R44 ;  /* 0x0000002c79797220 */ /* 0x000fe20000410000 */
[----:B------:R-:W-:Y:S01]  /*6740*/  MUFU.EX2 R40, R40 ;  /* 0x0000002800287308 */ /* 0x000fe20000000800 */
[-C--:B-1----:R-:W-:Y:S01]  /*6750*/  FMUL.FTZ R126, R126, R43.reuse ;  /* 0x0000002b7e7e7220 */ /* 0x082fe20000410000 */
[----:B------:R-:W-:Y:S01]  /*6760*/  @P0 IADD3 R207, R3, -0x3, RZ ;  /* 0xfffffffd03cf0810 */ /* 0x000fe20007ffe0ff */
[----:B------:R-:W-:-:S02]  /*6770*/  FMUL.FTZ R127, R127, R43 ;  /* 0x0000002b7f7f7220 */ /* 0x000fc40000410000 */
[-C--:B------:R-:W-:Y:S02]  /*6780*/  FMUL.FTZ R122, R122, R43.reuse ;  /* 0x0000002b7a7a7220 */ /* 0x080fe40000410000 */
[-C--:B------:R-:W-:Y:S01]  /*6790*/  FMUL.FTZ R123, R123, R43.reuse ;  /* 0x0000002b7b7b7220 */ /* 0x080fe20000410000 */
[----:B------:R-:W-:Y:S01]  /*67a0*/  MUFU.EX2 R50, R50 ;  /* 0x0000003200327308 */ /* 0x000fe20000000800 */
[----:B--2---:R-:W-:Y:S01]  /*67b0*/  FFMA.FTZ R52, R55, c[0x0][0x23c], -R48 ;  /* 0x00008f0037347a23 */ /* 0x004fe20000010830 */
[C---:B------:R-:W-:Y:S01]  /*67c0*/  HMMA.16816.F32 R124, R16.reuse, R20, R124 ;  /* 0x00000014107c723c */ /* 0x040fe2000000187c */
[----:B------:R-:W-:Y:S02]  /*67d0*/  FMUL.FTZ R55, R66, c[0x0][0x23c] ;  /* 0x00008f0042377a20 */ /* 0x000fe40000410000 */
[-C--:B------:R-:W-:Y:S02]  /*67e0*/  FMUL.FTZ R108, R108, R44.reuse ;  /* 0x0000002c6c6c7220 */ /* 0x080fe40000410000 */
[----:B------:R-:W-:Y:S01]  /*67f0*/  FMUL.FTZ R109, R109, R44 ;  /* 0x0000002c6d6d7220 */ /* 0x000fe20000410000 */
[----:B------:R-:W-:Y:S01]  /*6800*/  MUFU.EX2 R52, R52 ;  /* 0x0000003400347308 */ /* 0x000fe20000000800 */
[-C--:B------:R-:W-:Y:S01]  /*6810*/  FMUL.FTZ R110, R110, R43.reuse ;  /* 0x0000002b6e6e7220 */ /* 0x080fe20000410000 */
[----:B------:R-:W-:Y:S01]  /*6820*/  HMMA.16816.F32 R120, R16, R22, R120 ;  /* 0x000000161078723c */ /* 0x000fe20000001878 */
[----:B------:R-:W-:-:S02]  /*6830*/  FMUL.FTZ R111, R111, R43 ;  /* 0x0000002b6f6f7220 */ /* 0x000fc40000410000 */
[-C--:B------:R-:W-:Y:S02]  /*6840*/  FMUL.FTZ R104, R104, R44.reuse ;  /* 0x0000002c68687220 */ /* 0x080fe40000410000 */
[-C--:B------:R-:W-:Y:S01]  /*6850*/  FMUL.FTZ R105, R105, R44.reuse ;  /* 0x0000002c69697220 */ /* 0x080fe20000410000 */
[----:B------:R-:W-:Y:S01]  /*6860*/  MUFU.EX2 R53, R53 ;  /* 0x0000003500357308 */ /* 0x000fe20000000800 */
[-C--:B------:R-:W-:Y:S01]  /*6870*/  FMUL.FTZ R106, R106, R43.reuse ;  /* 0x0000002b6a6a7220 */ /* 0x080fe20000410000 */
[C---:B---3--:R-:W-:Y:S01]  /*6880*/  HMMA.16816.F32 R108, R16.reuse, R12, R108 ;  /* 0x0000000c106c723c */ /* 0x048fe2000000186c */
[-C--:B------:R-:W-:Y:S02]  /*6890*/  FMUL.FTZ R107, R107, R43.reuse ;  /* 0x0000002b6b6b7220 */ /* 0x080fe40000410000 */
[-C--:B------:R-:W-:Y:S02]  /*68a0*/  FMUL.FTZ R92, R92, R44.reuse ;  /* 0x0000002c5c5c7220 */ /* 0x080fe40000410000 */
[----:B------:R-:W-:Y:S01]  /*68b0*/  FMUL.FTZ R93, R93, R44 ;  /* 0x0000002c5d5d7220 */ /* 0x000fe20000410000 */
[----:B------:R-:W1:Y:S01]  /*68c0*/  MUFU.EX2 R54, R54 ;  /* 0x0000003600367308 */ /* 0x000e620000000800 */
[-C--:B------:R-:W-:Y:S01]  /*68d0*/  FMUL.FTZ R94, R94, R43.reuse ;  /* 0x0000002b5e5e7220 */ /* 0x080fe20000410000 */
[----:B------:R-:W-:Y:S01]  /*68e0*/  HMMA.16816.F32 R104, R16, R14, R104 ;  /* 0x0000000e1068723c */ /* 0x000fe20000001868 */
[----:B------:R-:W-:-:S02]  /*68f0*/  FMUL.FTZ R95, R95, R43 ;  /* 0x0000002b5f5f7220 */ /* 0x000fc40000410000 */
[-C--:B------:R-:W-:Y:S02]  /*6900*/  FMUL.FTZ R88, R88, R44.reuse ;  /* 0x0000002c58587220 */ /* 0x080fe40000410000 */
[-C--:B------:R-:W-:Y:S01]  /*6910*/  FMUL.FTZ R89, R89, R44.reuse ;  /* 0x0000002c59597220 */ /* 0x080fe20000410000 */
[----:B------:R-:W2:Y:S01]  /*6920*/  MUFU.EX2 R55, R55 ;  /* 0x0000003700377308 */ /* 0x000ea20000000800 */
[-C--:B------:R-:W-:Y:S01]  /*6930*/  FMUL.FTZ R90, R90, R43.reuse ;  /* 0x0000002b5a5a7220 */ /* 0x080fe20000410000 */
[C---:B------:R-:W-:Y:S01]  /*6940*/  HMMA.16816.F32 R92, R16.reuse, R4, R92 ;  /* 0x00000004105c723c */ /* 0x040fe2000000185c */
[-C--:B------:R-:W-:Y:S02]  /*6950*/  FMUL.FTZ R91, R91, R43.reuse ;  /* 0x0000002b5b5b7220 */ /* 0x080fe40000410000 */
[-C--:B------:R-:W-:Y:S02]  /*6960*/  FMUL.FTZ R76, R76, R44.reuse ;  /* 0x0000002c4c4c7220 */ /* 0x080fe40000410000 */
        /* <DEDUP_REMOVED lines=8> */
[-C--:B------:R-:W-:Y:S01]  /*69f0*/  FMUL.FTZ R74, R74, R43.reuse ;  /* 0x0000002b4a4a7220 */ /* 0x080fe20000410000 */
[C---:B----4-:R-:W-:Y:S01]  /*6a00*/  HMMA.16816.F32 R76, R16.reuse, R8, R76 ;  /* 0x00000008104c723c */ /* 0x050fe2000000184c */
[----:B------:R-:W-:Y:S02]  /*6a10*/  FMUL.FTZ R75, R75, R43 ;  /* 0x0000002b4b4b7220 */ /* 0x000fe40000410000 */
[-C--:B-1----:R-:W-:Y:S02]  /*6a20*/  FMUL.FTZ R128, R128, R54.reuse ;  /* 0x0000003680807220 */ /* 0x082fe40000410000 */
[----:B------:R-:W-:Y:S01]  /*6a30*/  FMUL.FTZ R129, R129, R54 ;  /* 0x0000003681817220 */ /* 0x000fe20000410000 */
[----:B------:R-:W-:Y:S01]  /*6a40*/  MUFU.EX2 R132, R132 ;  /* 0x0000008400847308 */ /* 0x000fe20000000800 */
[-C--:B--2---:R-:W-:Y:S01]  /*6a50*/  FMUL.FTZ R130, R130, R55.reuse ;  /* 0x0000003782827220 */ /* 0x084fe20000410000 */
[----:B------:R-:W-:Y:S01]  /*6a60*/  HMMA.16816.F32 R72, R16, R10, R72 ;  /* 0x0000000a1048723c */ /* 0x000fe20000001848 */
[----:B------:R-:W-:-:S02]  /*6a70*/  FMUL.FTZ R131, R131, R55 ;  /* 0x0000003783837220 */ /* 0x000fc40000410000 */
[-C--:B------:R-:W-:Y:S02]  /*6a80*/  FMUL.FTZ R116, R116, R54.reuse ;  /* 0x0000003674747220 */ /* 0x080fe40000410000 */
[----:B------:R-:W-:Y:S01]  /*6a90*/  FMUL.FTZ R117, R117, R54 ;  /* 0x0000003675757220 */ /* 0x000fe20000410000 */
[----:B------:R-:W-:Y:S01]  /*6aa0*/  MUFU.EX2 R145, R145 ;  /* 0x0000009100917308 */ /* 0x000fe20000000800 */
[----:B------:R-:W-:Y:S01]  /*6ab0*/  F2FP.PACK_AB R16, R41, R42 ;  /* 0x0000002a2910723e */ /* 0x000fe200000000ff */
[----:B------:R-:W-:Y:S01]  /*6ac0*/  FMUL.FTZ R118, R118, R55 ;  /* 0x0000003776767220 */ /* 0x000fe20000410000 */
[----:B------:R-:W-:Y:S01]  /*6ad0*/  F2FP.PACK_AB R17, R50, R47 ;  /* 0x0000002f3211723e */ /* 0x000fe200000000ff */
[-C--:B------:R-:W-:Y:S01]  /*6ae0*/  FMUL.FTZ R119, R119, R55.reuse ;  /* 0x0000003777777220 */ /* 0x080fe20000410000 */
[----:B------:R-:W-:Y:S01]  /*6af0*/  F2FP.PACK_AB R18, R39, R40 ;  /* 0x000000282712723e */ /* 0x000fe200000000ff */
[----:B------:R-:W-:Y:S01]  /*6b00*/  FMUL.FTZ R112, R112, R54 ;  /* 0x0000003670707220 */ /* 0x000fe20000410000 */
[----:B------:R-:W-:Y:S01]  /*6b10*/  F2FP.PACK_AB R19, R53, R52 ;  /* 0x000000343513723e */ /* 0x000fe200000000ff */
[----:B------:R-:W-:Y:S01]  /*6b20*/  FMUL.FTZ R113, R113, R54 ;  /* 0x0000003671717220 */ /* 0x000fe20000410000 */
[----:B------:R-:W-:Y:S01]  /*6b30*/  MUFU.EX2 R139, R139 ;  /* 0x0000008b008b7308 */ /* 0x000fe20000000800 */
        /* <DEDUP_REMOVED lines=11> */
[----:B------:R-:W1:Y:S01]  /*6bf0*/  LDSM.16.MT88.4 R20, [R191+0x6800] ;  /* 0x00680000bf14783b */ /* 0x000e620000004200 */
[-C--:B------:R-:W-:Y:S01]  /*6c00*/  FMUL.FTZ R98, R98, R55.reuse ;  /* 0x0000003762627220 */ /* 0x080fe20000410000 */
[----:B------:R-:W-:Y:S01]  /*6c10*/  MUFU.EX2 R140, R140 ;  /* 0x0000008c008c7308 */ /* 0x000fe20000000800 */
[----:B------:R-:W-:-:S02]  /*6c20*/  FMUL.FTZ R99, R99, R55 ;  /* 0x0000003763637220 */ /* 0x000fc40000410000 */
[-C--:B------:R-:W-:Y:S01]  /*6c30*/  FMUL.FTZ R84, R84, R54.reuse ;  /* 0x0000003654547220 */ /* 0x080fe20000410000 */
[C---:B------:R-:W-:Y:S01]  /*6c40*/  HMMA.16816.F32 R112, R16.reuse, R12, R112 ;  /* 0x0000000c1070723c */ /* 0x040fe20000001870 */
[-C--:B------:R-:W-:Y:S02]  /*6c50*/  FMUL.FTZ R85, R85, R54.reuse ;  /* 0x0000003655557220 */ /* 0x080fe40000410000 */
[-C--:B------:R-:W-:Y:S01]  /*6c60*/  FMUL.FTZ R86, R86, R55.reuse ;  /* 0x0000003756567220 */ /* 0x080fe20000410000 */
[----:B------:R-:W-:Y:S01]  /*6c70*/  MUFU.EX2 R157, R157 ;  /* 0x0000009d009d7308 */ /* 0x000fe20000000800 */
[-C--:B------:R-:W-:Y:S02]  /*6c80*/  FMUL.FTZ R87, R87, R55.reuse ;  /* 0x0000003757577220 */ /* 0x080fe40000410000 */
[-C--:B------:R-:W-:Y:S01]  /*6c90*/  FMUL.FTZ R80, R80, R54.reuse ;  /* 0x0000003650507220 */ /* 0x080fe20000410000 */
[----:B------:R-:W-:Y:S01]  /*6ca0*/  HMMA.16816.F32 R100, R16, R14, R100 ;  /* 0x0000000e1064723c */ /* 0x000fe20000001864 */
[----:B------:R-:W-:Y:S01]  /*6cb0*/  FMUL.FTZ R81, R81, R54 ;  /* 0x0000003651517220 */ /* 0x000fe20000410000 */
[----:B------:R-:W2:Y:S01]  /*6cc0*/  LDSM.16.MT88.4 R12, [R190+0x6800] ;  /* 0x00680000be0c783b */ /* 0x000ea20000004200 */
[-C--:B------:R-:W-:Y:S01]  /*6cd0*/  FMUL.FTZ R82, R82, R55.reuse ;  /* 0x0000003752527220 */ /* 0x080fe20000410000 */
[----:B------:R-:W3:Y:S01]  /*6ce0*/  MUFU.EX2 R144, R144 ;  /* 0x0000009000907308 */ /* 0x000ee20000000800 */
[----:B------:R-:W-:-:S02]  /*6cf0*/  FMUL.FTZ R83, R83, R55 ;  /* 0x0000003753537220 */ /* 0x000fc40000410000 */
[-C--:B------:R-:W-:Y:S01]  /*6d00*/  FMUL.FTZ R68, R68, R54.reuse ;  /* 0x0000003644447220 */ /* 0x080fe20000410000 */
[C---:B------:R-:W-:Y:S01]  /*6d10*/  HMMA.16816.F32 R96, R16.reuse, R4, R96 ;  /* 0x000000041060723c */ /* 0x040fe20000001860 */
[----:B------:R-:W-:Y:S02]  /*6d20*/  FMUL.FTZ R69, R69, R54 ;  /* 0x0000003645457220 */ /* 0x000fe40000410000 */
[-C--:B------:R-:W-:Y:S01]  /*6d30*/  FMUL.FTZ R70, R70, R55.reuse ;  /* 0x0000003746467220 */ /* 0x080fe20000410000 */
[----:B------:R-:W-:Y:S01]  /*6d40*/  MUFU.EX2 R150, R150 ;  /* 0x0000009600967308 */ /* 0x000fe20000000800 */
[----:B------:R-:W-:Y:S02]  /*6d50*/  FMUL.FTZ R71, R71, R55 ;  /* 0x0000003747477220 */ /* 0x000fe40000410000 */
[----:B------:R-:W-:Y:S01]  /*6d60*/  FFMA.FTZ R66, R159, c[0x0][0x23c], -R64 ;  /* 0x00008f009f427a23 */ /* 0x000fe20000010840 */
[----:B------:R-:W-:Y:S01]  /*6d70*/  HMMA.16816.F32 R84, R16, R6, R84 ;  /* 0x000000061054723c */ /* 0x000fe20000001854 */
[----:B------:R-:W4:Y:S01]  /*6d80*/  LDSM.16.MT88.4 R4, [R189+0x6800] ;  /* 0x00680000bd04783b */ /* 0x000f220000004200 */
[----:B------:R-:W-:-:S02]  /*6d90*/  FFMA.FTZ R159, R158, c[0x0][0x23c], -R147 ;  /* 0x00008f009e9f7a23 */ /* 0x000fc40000010893 */
[----:B------:R-:W-:Y:S01]  /*6da0*/  FFMA.FTZ R158, R162, c[0x0][0x23c], -R147 ;  /* 0x00008f00a29e7a23 */ /* 0x000fe20000010893 */
[----:B------:R-:W5:Y:S01]  /*6db0*/  MUFU.EX2 R66, R66 ;  /* 0x0000004200427308 */ /* 0x000f620000000800 */
[--C-:B------:R-:W-:Y:S01]  /*6dc0*/  FFMA.FTZ R162, R163, c[0x0][0x23c], -R48.reuse ;  /* 0x00008f00a3a27a23 */ /* 0x100fe20000010830 */
[----:B---3--:R-:W-:Y:S01]  /*6dd0*/  F2FP.PACK_AB R24, R144, R65 ;  /* 0x000000419018723e */ /* 0x008fe200000000ff */
[C---:B------:R-:W-:Y:S01]  /*6de0*/  HMMA.16816.F32 R80, R16.reuse, R8, R80 ;  /* 0x000000081050723c */ /* 0x040fe20000001850 */
[----:B------:R-:W-:Y:S02]  /*6df0*/  FFMA.FTZ R163, R27, c[0x0][0x23c], -R48 ;  /* 0x00008f001ba37a23 */ /* 0x000fe40000010830 */
[----:B------:R-:W-:Y:S02]  /*6e00*/  FFMA.FTZ R176, R167, c[0x0][0x23c], -R64 ;  /* 0x00008f00a7b07a23 */ /* 0x000fe40000010840 */
[----:B------:R-:W3:Y:S01]  /*6e10*/  MUFU.EX2 R159, R159 ;  /* 0x0000009f009f7308 */ /* 0x000ee20000000800 */
[----:B------:R-:W-:Y:S01]  /*6e20*/  FFMA.FTZ R167, R172, c[0x0][0x23c], -R57 ;  /* 0x00008f00aca77a23 */ /* 0x000fe20000010839 */
[----:B------:R-:W-:Y:S01]  /*6e30*/  F2FP.PACK_AB R8, R132, R63 ;  /* 0x0000003f8408723e */ /* 0x000fe200000000ff */
[----:B------:R-:W-:Y:S01]  /*6e40*/  HMMA.16816.F32 R68, R16, R10, R68 ;  /* 0x0000000a1044723c */ /* 0x000fe20000001844 */
[----:B------:R-:W4:Y:S01]  /*6e50*/  LDSM.16.MT88.4 R16, [R188+0x6800] ;  /* 0x00680000bc10783b */ /* 0x000f220000004200 */
[----:B------:R-:W-:Y:S01]  /*6e60*/  F2FP.PACK_AB R9, R142, R139 ;  /* 0x0000008b8e09723e */ /* 0x000fe200000000ff */
[----:B------:R-:W-:-:S02]  /*6e70*/  FFMA.FTZ R42, R215, R54, R42 ;  /* 0x00000036d72a7223 */ /* 0x000fc4000001002a */
[----:B------:R-:W-:Y:S01]  /*6e80*/  MUFU.EX2 R161, R161 ;  /* 0x000000a100a17308 */ /* 0x000fe20000000800 */
[----:B------:R-:W-:Y:S01]  /*6e90*/  FFMA.FTZ R47, R210, R55, R47 ;  /* 0x00000037d22f7223 */ /* 0x000fe2000001002f */
[----:B-----5:R-:W-:Y:S01]  /*6ea0*/  F2FP.PACK_AB R10, R145, R66 ;  /* 0x00000042910a723e */ /* 0x020fe200000000ff */
[----:B------:R-:W-:Y:S01]  /*6eb0*/  FFMA.FTZ R38, R213, R44, R38 ;  /* 0x0000002cd5267223 */ /* 0x000fe20000010026 */
[----:B------:R-:W-:Y:S01]  /*6ec0*/  F2FP.PACK_AB R11, R157, R140 ;  /* 0x0000008c9d0b723e */ /* 0x000fe200000000ff */
[----:B------:R-:W-:Y:S02]  /*6ed0*/  FFMA.FTZ R34, R211, R43, R34 ;  /* 0x0000002bd3227223 */ /* 0x000fe40000010022 */
[----:B------:R-:W-:Y:S01]  /*6ee0*/  FADD.FTZ R41, R41, R42 ;  /* 0x0000002a29297221 */ /* 0x000fe20000010000 */
[----:B------:R-:W5:Y:S01]  /*6ef0*/  MUFU.EX2 R162, R162 ;  /* 0x000000a200a27308 */ /* 0x000f620000000800 */
[----:B---3--:R-:W-:Y:S01]  /*6f00*/  F2FP.PACK_AB R26, R159, R150 ;  /* 0x000000969f1a723e */ /* 0x008fe200000000ff */
[----:B------:R-:W-:Y:S01]  /*6f10*/  FADD.FTZ R47, R50, R47 ;  /* 0x0000002f322f7221 */ /* 0x000fe20000010000 */
[----:B-1----:R-:W-:Y:S01]  /*6f20*/  HMMA.16816.F32 R124, R8, R20, R124 ;  /* 0x00000014087c723c */ /* 0x002fe2000000187c */
[----:B------:R-:W-:-:S02]  /*6f30*/  FADD.FTZ R37, R37, R38 ;  /* 0x0000002625257221 */ /* 0x000fc40000010000 */
[----:B------:R-:W-:Y:S02]  /*6f40*/  FADD.FTZ R33, R33, R34 ;  /* 0x0000002221217221 */ /* 0x000fe40000010000 */
[----:B------:R-:W-:Y:S01]  /*6f50*/  MUFU.EX2 R163, R163 ;  /* 0x000000a300a37308 */ /* 0x000fe20000000800 */
[----:B------:R-:W-:Y:S02]  /*6f60*/  FADD.FTZ R40, R40, R41 ;  /* 0x0000002928287221 */ /* 0x000fe40000010000 */
[C---:B------:R-:W-:Y:S01]  /*6f70*/  HMMA.16816.F32 R120, R8.reuse, R22, R120 ;  /* 0x000000160878723c */ /* 0x040fe20000001878 */
[----:B------:R-:W-:Y:S02]  /*6f80*/  FADD.FTZ R52, R52, R47 ;  /* 0x0000002f34347221 */ /* 0x000fe40000010000 */
[----:B------:R-:W-:Y:S02]  /*6f90*/  FADD.FTZ R36, R36, R37 ;  /* 0x0000002524247221 */ /* 0x000fe40000010000 */
[----:B------:R-:W1:Y:S01]  /*6fa0*/  MUFU.EX2 R166, R166 ;  /* 0x000000a600a67308 */ /* 0x000e620000000800 */
[----:B-----5:R-:W-:Y:S01]  /*6fb0*/  F2FP.PACK_AB R25, R162, R161 ;  /* 0x000000a1a219723e */ /* 0x020fe200000000ff */
[----:B------:R-:W-:Y:S01]  /*6fc0*/  FADD.FTZ R32, R32, R33 ;  /* 0x0000002120207221 */ /* 0x000fe20000010000 */
[----:B--2---:R-:W-:Y:S01]  /*6fd0*/  HMMA.16816.F32 R108, R8, R12, R108 ;  /* 0x0000000c086c723c */ /* 0x004fe2000000186c */
[----:B------:R-:W-:-:S02]  /*6fe0*/  FADD.FTZ R40, R39, R40 ;  /* 0x0000002827287221 */ /* 0x000fc40000010000 */
[----:B------:R-:W-:Y:S02]  /*6ff0*/  FADD.FTZ R52, R53, R52 ;  /* 0x0000003435347221 */ /* 0x000fe40000010000 */
[----:B------:R-:W-:Y:S01]  /*7000*/  MUFU.EX2 R158, R158 ;  /* 0x0000009e009e7308 */ /* 0x000fe20000000800 */
[----:B------:R-:W-:Y:S02]  /*7010*/  FADD.FTZ R36, R35, R36 ;  /* 0x0000002423247221 */ /* 0x000fe40000010000 */
[----:B------:R-:W-:Y:S01]  /*7020*/  HMMA.16816.F32 R104, R8, R14, R104 ;  /* 0x0000000e0868723c */ /* 0x000fe20000001868 */
[----:B------:R-:W-:Y:S02]  /*7030*/  FADD.FTZ R32, R31, R32 ;  /* 0x000000201f207221 */ /* 0x000fe40000010000 */
[----:B------:R-:W-:Y:S01]  /*7040*/  FFMA.FTZ R64, R59, c[0x0][0x23c], -R64 ;  /* 0x00008f003b407a23 */ /* 0x000fe20000010840 */
[----:B-1----:R-:W-:Y:S01]  /*7050*/  F2FP.PACK_AB R27, R166, R163 ;  /* 0x000000a3a61b723e */ /* 0x002fe200000000ff */
[----:B------:R-:W-:Y:S01]  /*7060*/  MUFU.EX2 R165, R165 ;  /* 0x000000a500a57308 */ /* 0x000fe20000000800 */
[----:B------:R-:W-:-:S02]  /*7070*/  FFMA.FTZ R59, R62, c[0x0][0x23c], -R57 ;  /* 0x00008f003e3b7a23 */ /* 0x000fc40000010839 */
[C---:B----4-:R-:W-:Y:S01]  /*7080*/  HMMA.16816.F32 R92, R8.reuse, R4, R92 ;  /* 0x00000004085c723c */ /* 0x050fe2000000185c */
[--C-:B------:R-:W-:Y:S02]  /*7090*/  FFMA.FTZ R58, R58, c[0x0][0x23c], -R57.reuse ;  /* 0x00008f003a3a7a23 */ /* 0x100fe40000010839 */
[----:B------:R-:W-:Y:S02]  /*70a0*/  FADD.FTZ R65, R65, R40 ;  /* 0x0000002841417221 */ /* 0x000fe40000010000 */
[----:B------:R-:W-:Y:S01]  /*70b0*/  FADD.FTZ R161, R161, R52 ;  /* 0x00000034a1a17221 */ /* 0x000fe20000010000 */
[----:B------:R-:W-:Y:S01]  /*70c0*/  MUFU.EX2 R171, R171 ;  /* 0x000000ab00ab7308 */ /* 0x000fe20000000800 */
[----:B------:R-:W-:Y:S01]  /*70d0*/  FADD.FTZ R63, R63, R36 ;  /* 0x000000243f3f7221 */ /* 0x000fe20000010000 */
[----:B------:R-:W-:Y:S01]  /*70e0*/  HMMA.16816.F32 R88, R8, R6, R88 ;  /* 0x000000060858723c */ /* 0x000fe20000001858 */
[----:B------:R-:W-:Y:S02]  /*70f0*/  FADD.FTZ R139, R139, R32 ;  /* 0x000000208b8b7221 */ /* 0x000fe40000010000 */
[----:B------:R-:W-:-:S02]  /*7100*/  FFMA.FTZ R57, R56, c[0x0][0x23c], -R57 ;  /* 0x00008f0038397a23 */ /* 0x000fc40000010839 */
[----:B------:R-:W-:Y:S01]  /*7110*/  FADD.FTZ R65, R144, R65 ;  /* 0x0000004190417221 */ /* 0x000fe20000010000 */
[----:B------:R-:W-:Y:S01]  /*7120*/  MUFU.EX2 R169, R169 ;  /* 0x000000a900a97308 */ /* 0x000fe20000000800 */
[----:B------:R-:W-:Y:S01]  /*7130*/  FADD.FTZ R162, R162, R161 ;  /* 0x000000a1a2a27221 */ /* 0x000fe20000010000 */
[C---:B------:R-:W-:Y:S01]  /*7140*/  HMMA.16816.F32 R76, R8.reuse, R16, R76 ;  /* 0x00000010084c723c */ /* 0x040fe2000000184c */
[----:B------:R-:W-:Y:S02]  /*7150*/  FADD.FTZ R63, R132, R63 ;  /* 0x0000003f843f7221 */ /* 0x000fe40000010000 */
[----:B------:R-:W-:Y:S02]  /*7160*/  FADD.FTZ R139, R142, R139 ;  /* 0x0000008b8e8b7221 */ /* 0x000fe40000010000 */
[----:B------:R-:W-:Y:S01]  /*7170*/  FADD.FTZ R150, R150, R65 ;  /* 0x0000004196967221 */ /* 0x000fe20000010000 */
[----:B------:R-:W1:Y:S01]  /*7180*/  MUFU.EX2 R174, R174 ;  /* 0x000000ae00ae7308 */ /* 0x000e620000000800 */
[----:B------:R-:W-:Y:S01]  /*7190*/  FADD.FTZ R163, R163, R162 ;  /* 0x000000a2a3a37221 */ /* 0x000fe20000010000 */
[----:B------:R-:W-:Y:S01]  /*71a0*/  HMMA.16816.F32 R72, R8, R18, R72 ;  /* 0x000000120848723c */ /* 0x000fe20000001848 */
[----:B------:R-:W-:Y:S01]  /*71b0*/  LDSM.16.MT88.4 R8, [R190+0x7000] ;  /* 0x00700000be08783b */ /* 0x000fe20000004200 */
[----:B------:R-:W-:-:S02]  /*71c0*/  FADD.FTZ R66, R66, R63 ;  /* 0x0000003f42427221 */ /* 0x000fc40000010000 */
[----:B------:R-:W-:Y:S02]  /*71d0*/  FADD.FTZ R140, R140, R139 ;  /* 0x0000008b8c8c7221 */ /* 0x000fe40000010000 */
[----:B------:R-:W-:Y:S01]  /*71e0*/  MUFU.EX2 R173, R173 ;  /* 0x000000ad00ad7308 */ /* 0x000fe20000000800 */
[--C-:B------:R-:W-:Y:S01]  /*71f0*/  FFMA.FTZ R160, R160, c[0x0][0x23c], -R147.reuse ;  /* 0x00008f00a0a07a23 */ /* 0x100fe20000010893 */
[C---:B------:R-:W-:Y:S01]  /*7200*/  HMMA.16816.F32 R128, R24.reuse, R20, R128 ;  /* 0x000000141880723c */ /* 0x040fe20000001880 */
[--C-:B------:R-:W-:Y:S02]  /*7210*/  FFMA.FTZ R51, R51, c[0x0][0x23c], -R48.reuse ;  /* 0x00008f0033337a23 */ /* 0x100fe40000010830 */
[----:B------:R-:W-:Y:S02]  /*7220*/  FFMA.FTZ R49, R49, c[0x0][0x23c], -R48 ;  /* 0x00008f0031317a23 */ /* 0x000fe40000010830 */
[----:B------:R-:W-:Y:S01]  /*7230*/  FFMA.FTZ R146, R146, c[0x0][0x23c], -R147 ;  /* 0x00008f0092927a23 */ /* 0x000fe20000010893 */
[----:B------:R-:W-:Y:S01]  /*7240*/  MUFU.EX2 R176, R176 ;  /* 0x000000b000b07308 */ /* 0x000fe20000000800 */
[----:B------:R-:W-:Y:S01]  /*7250*/  FADD.FTZ R159, R159, R150 ;  /* 0x000000969f9f7221 */ /* 0x000fe20000010000 */
[----:B------:R-:W-:Y:S01]  /*7260*/  HMMA.16816.F32 R116, R24, R22, R116 ;  /* 0x000000161874723c */ /* 0x000fe20000001874 */
[----:B------:R-:W-:Y:S01]  /*7270*/  LDSM.16.MT88.4 R20, [R188+0x7000] ;  /* 0x00700000bc14783b */ /* 0x000fe20000004200 */
[----:B------:R-:W-:-:S02]  /*7280*/  FADD.FTZ R163, R166, R163 ;  /* 0x000000a3a6a37221 */ /* 0x000fc40000010000 */
[----:B------:R-:W-:Y:S02]  /*7290*/  FADD.FTZ R66, R145, R66 ;  /* 0x0000004291427221 */ /* 0x000fe40000010000 */
[----:B------:R-:W-:Y:S01]  /*72a0*/  MUFU.EX2 R167, R167 ;  /* 0x000000a700a77308 */ /* 0x000fe20000000800 */
[----:B------:R-:W-:Y:S01]  /*72b0*/  FADD.FTZ R140, R157, R140 ;  /* 0x0000008c9d8c7221 */ /* 0x000fe20000010000 */
[C---:B------:R-:W-:Y:S06]  /*72c0*/  HMMA.16816.F32 R112, R24.reuse, R12, R112 ;  /* 0x0000000c1870723c */ /* 0x040fec0000001870 */
[----:B------:R-:W2:Y:S02]  /*72d0*/  MUFU.EX2 R170, R170 ;  /* 0x000000aa00aa7308 */ /* 0x000ea40000000800 */
[C---:B------:R-:W-:Y:S01]  /*72e0*/  HMMA.16816.F32 R100, R24.reuse, R14, R100 ;  /* 0x0000000e1864723c */ /* 0x040fe20000001864 */
[----:B------:R-:W3:Y:S05]  /*72f0*/  LDSM.16.MT88.4 R12, [R191+0x7000] ;  /* 0x00700000bf0c783b */ /* 0x000eea0000004200 */
[----:B------:R-:W-:Y:S02]  /*7300*/  MUFU.EX2 R168, R168 ;  /* 0x000000a800a87308 */ /* 0x000fe40000000800 */
[C---:B------:R-:W-:Y:S06]  /*7310*/  HMMA.16816.F32 R96, R24.reuse, R4, R96 ;  /* 0x000000041860723c */ /* 0x040fec0000001860 */
[----:B------:R-:W4:Y:S02]  /*7320*/  MUFU.EX2 R175, R175 ;  /* 0x000000af00af7308 */ /* 0x000f240000000800 */
[C---:B------:R-:W-:Y:S01]  /*7330*/  HMMA.16816.F32 R84, R24.reuse, R6, R84 ;  /* 0x000000061854723c */ /* 0x040fe20000001854 */
[----:B------:R-:W5:Y:S05]  /*7340*/  LDSM.16.MT88.4 R4, [R189+0x7000] ;  /* 0x00700000bd04783b */ /* 0x000f6a0000004200 */
[----:B------:R-:W3:Y:S02]  /*7350*/  MUFU.EX2 R156, R156 ;  /* 0x0000009c009c7308 */ /* 0x000ee40000000800 */
[C---:B------:R-:W-:Y:S06]  /*7360*/  HMMA.16816.F32 R80, R24.reuse, R16, R80 ;  /* 0x000000101850723c */ /* 0x040fec0000001850 */
[----:B------:R-:W-:Y:S01]  /*7370*/  MUFU.EX2 R148, R148 ;  /* 0x0000009400947308 */ /* 0x000fe20000000800 */
[----:B-1----:R-:W-:Y:S01]  /*7380*/  F2FP.PACK_AB R16, R174, R169 ;  /* 0x000000a9ae10723e */ /* 0x002fe200000000ff */
[----:B------:R-:W-:Y:S01]  /*7390*/  HMMA.16816.F32 R68, R24, R18, R68 ;  /* 0x000000121844723c */ /* 0x000fe20000001844 */
[----:B--2---:R-:W-:Y:S01]  /*73a0*/  F2FP.PACK_AB R17, R170, R167 ;  /* 0x000000a7aa11723e */ /* 0x004fe200000000ff */
[----:B------:R-:W-:-:S02]  /*73b0*/  FADD.FTZ R169, R169, R66 ;  /* 0x00000042a9a97221 */ /* 0x000fc40000010000 */
[----:B------:R-:W-:Y:S02]  /*73c0*/  FADD.FTZ R167, R167, R140 ;  /* 0x0000008ca7a77221 */ /* 0x000fe40000010000 */
[----:B------:R-:W1:Y:S01]  /*73d0*/  MUFU.EX2 R149, R149 ;  /* 0x0000009500957308 */ /* 0x000e620000000800 */
[----:B------:R-:W-:Y:S01]  /*73e0*/  F2FP.PACK_AB R18, R176, R173 ;  /* 0x000000adb012723e */ /* 0x000fe200000000ff */
[----:B------:R-:W-:Y:S01]  /*73f0*/  FADD.FTZ R174, R174, R169 ;  /* 0x000000a9aeae7221 */ /* 0x000fe20000010000 */
[----:B----4-:R-:W-:Y:S01]  /*7400*/  F2FP.PACK_AB R19, R175, R168 ;  /* 0x000000a8af13723e */ /* 0x010fe200000000ff */
[----:B------:R-:W-:Y:S01]  /*7410*/  FADD.FTZ R167, R170, R167 ;  /* 0x000000a7aaa77221 */ /* 0x000fe20000010000 */
[----:B------:R-:W-:Y:S01]  /*7420*/  F2FP.PACK_AB R24, R165, R158 ;  /* 0x0000009ea518723e */ /* 0x000fe200000000ff */
[----:B------:R-:W-:Y:S01]  /*7430*/  FADD.FTZ R158, R158, R159 ;  /* 0x0000009f9e9e7221 */ /* 0x000fe20000010000 */
[----:B---3--:R-:W-:Y:S01]  /*7440*/  F2FP.PACK_AB R26, R156, R171 ;  /* 0x000000ab9c1a723e */ /* 0x008fe200000000ff */
[----:B------:R-:W-:Y:S01]  /*7450*/  MUFU.EX2 R143, R143 ;  /* 0x0000008f008f7308 */ /* 0x000fe20000000800 */
[----:B------:R-:W-:Y:S01]  /*7460*/  FADD.FTZ R173, R173, R174 ;  /* 0x000000aeadad7221 */ /* 0x000fe20000010000 */
[----:B------:R-:W-:Y:S01]  /*7470*/  HMMA.16816.F32 R124, R16, R12, R124 ;  /* 0x0000000c107c723c */ /* 0x000fe2000000187c */
[----:B------:R-:W-:-:S02]  /*7480*/  FADD.FTZ R158, R165, R158 ;  /* 0x0000009ea59e7221 */ /* 0x000fc40000010000 */
[----:B------:R-:W-:Y:S02]  /*7490*/  FADD.FTZ R168, R168, R167 ;  /* 0x000000a7a8a87221 */ /* 0x000fe40000010000 */
[----:B------:R-:W-:Y:S01]  /*74a0*/  FADD.FTZ R171, R171, R158 ;  /* 0x0000009eabab7221 */ /* 0x000fe20000010000 */
[----:B------:R-:W2:Y:S01]  /*74b0*/  MUFU.EX2 R164, R164 ;  /* 0x000000a400a47308 */ /* 0x000ea20000000800 */
[C---:B-1----:R-:W-:Y:S01]  /*74c0*/  F2FP.PACK_AB R25, R149.reuse, R148 ;  /* 0x000000949519723e */ /* 0x042fe200000000ff */
[C---:B------:R-:W-:Y:S01]  /*74d0*/  HMMA.16816.F32 R120, R16.reuse, R14, R120 ;  /* 0x0000000e1078723c */ /* 0x040fe20000001878 */
[----:B------:R-:W-:Y:S02]  /*74e0*/  FADD.FTZ R148, R148, R163 ;  /* 0x000000a394947221 */ /* 0x000fe40000010000 */
[----:B------:R-:W-:Y:S02]  /*74f0*/  FADD.FTZ R171, R156, R171 ;  /* 0x000000ab9cab7221 */ /* 0x000fe40000010000 */
[----:B------:R-:W-:Y:S01]  /*7500*/  FADD.FTZ R148, R149, R148 ;  /* 0x0000009495947221 */ /* 0x000fe20000010000 */
[----:B------:R-:W-:Y:S01]  /*7510*/  MUFU.EX2 R137, R137 ;  /* 0x0000008900897308 */ /* 0x000fe20000000800 */
[----:B------:R-:W-:Y:S01]  /*7520*/  FADD.FTZ R176, R176, R173 ;  /* 0x000000adb0b07221 */ /* 0x000fe20000010000 */
[----:B------:R-:W-:Y:S01]  /*7530*/  HMMA.16816.F32 R108, R16, R8, R108 ;  /* 0x00000008106c723c */ /* 0x000fe2000000186c */
[----:B------:R-:W-:Y:S01]  /*7540*/  FADD.FTZ R168, R175, R168 ;  /* 0x000000a8afa87221 */ /* 0x000fe20000010000 */
[----:B--2---:R-:W-:-:S04]  /*7550*/  F2FP.PACK_AB R27, R164, R143 ;  /* 0x0000008fa41b723e */ /* 0x004fc800000000ff */
[----:B------:R-:W1:Y:S02]  /*7560*/  MUFU.EX2 R138, R138 ;  /* 0x0000008a008a7308 */ /* 0x000e640000000800 */
[----:B------:R-:W-:Y:S01]  /*7570*/  HMMA.16816.F32 R104, R16, R10, R104 ;  /* 0x0000000a1068723c */ /* 0x000fe20000001868 */
[----:B------:R-:W-:-:S04]  /*7580*/  FADD.FTZ R143, R143, R148 ;  /* 0x000000948f8f7221 */ /* 0x000fc80000010000 */
[----:B------:R-:W-:Y:S01]  /*7590*/  FADD.FTZ R164, R164, R143 ;  /* 0x0000008fa4a47221 */ /* 0x000fe20000010000 */
[----:B------:R-:W-:Y:S02]  /*75a0*/  MUFU.EX2 R61, R61 ;  /* 0x0000003d003d7308 */ /* 0x000fe40000000800 */
[C---:B-----5:R-:W-:Y:S06]  /*75b0*/  HMMA.16816.F32 R92, R16.reuse, R4, R92 ;  /* 0x00000004105c723c */ /* 0x060fec000000185c */
[----:B------:R-:W-:Y:S02]  /*75c0*/  MUFU.EX2 R64, R64 ;  /* 0x0000004000407308 */ /* 0x000fe40000000800 */
[C---:B------:R-:W-:Y:S06]  /*75d0*/  HMMA.16816.F32 R88, R16.reuse, R6, R88 ;  /* 0x000000061058723c */ /* 0x040fec0000001858 */
[----:B------:R-:W-:Y:S02]  /*75e0*/  MUFU.EX2 R59, R59 ;  /* 0x0000003b003b7308 */ /* 0x000fe40000000800 */
[C---:B------:R-:W-:Y:S06]  /*75f0*/  HMMA.16816.F32 R76, R16.reuse, R20, R76 ;  /* 0x00000014104c723c */ /* 0x040fec000000184c */
[----:B------:R-:W2:Y:S02]  /*7600*/  MUFU.EX2 R60, R60 ;  /* 0x0000003c003c7308 */ /* 0x000ea40000000800 */
[----:B------:R-:W-:Y:S01]  /*7610*/  HMMA.16816.F32 R72, R16, R22, R72 ;  /* 0x000000161048723c */ /* 0x000fe20000001848 */
[----:B------:R-:W3:Y:S05]  /*7620*/  LDSM.16.MT88.4 R16, [R191+0x7800] ;  /* 0x00780000bf10783b */ /* 0x000eea0000004200 */
[----:B------:R-:W-:Y:S02]  /*7630*/  MUFU.EX2 R58, R58 ;  /* 0x0000003a003a7308 */ /* 0x000fe40000000800 */
[C---:B------:R-:W-:Y:S06]  /*7640*/  HMMA.16816.F32 R128, R24.reuse, R12, R128 ;  /* 0x0000000c1880723c */ /* 0x040fec0000001880 */
[----:B------:R-:W4:Y:S02]  /*7650*/  MUFU.EX2 R57, R57 ;  /* 0x0000003900397308 */ /* 0x000f240000000800 */
[C---:B------:R-:W-:Y:S01]  /*7660*/  HMMA.16816.F32 R116, R24.reuse, R14, R116 ;  /* 0x0000000e1874723c */ /* 0x040fe20000001874 */
[----:B------:R-:W5:Y:S05]  /*7670*/  LDSM.16.MT88.4 R12, [R190+0x7800] ;  /* 0x00780000be0c783b */ /* 0x000f6a0000004200 */
[----:B------:R-:W-:Y:S02]  /*7680*/  MUFU.EX2 R160, R160 ;  /* 0x000000a000a07308 */ /* 0x000fe40000000800 */
[C---:B------:R-:W-:Y:S06]  /*7690*/  HMMA.16816.F32 R112, R24.reuse, R8, R112 ;  /* 0x000000081870723c */ /* 0x040fec0000001870 */
[----:B------:R-:W1:Y:S02]  /*76a0*/  MUFU.EX2 R177, R177 ;  /* 0x000000b100b17308 */ /* 0x000e640000000800 */
[C---:B------:R-:W-:Y:S01]  /*76b0*/  HMMA.16816.F32 R100, R24.reuse, R10, R100 ;  /* 0x0000000a1864723c */ /* 0x040fe20000001864 */
[----:B------:R-:W3:Y:S05]  /*76c0*/  LDSM.16.MT88.4 R8, [R189+0x7800] ;  /* 0x00780000bd08783b */ /* 0x000eea0000004200 */
[----:B------:R-:W-:Y:S02]  /*76d0*/  MUFU.EX2 R51, R51 ;  /* 0x0000003300337308 */ /* 0x000fe40000000800 */
[C---:B------:R-:W-:Y:S06]  /*76e0*/  HMMA.16816.F32 R96, R24.reuse, R4, R96 ;  /* 0x000000041860723c */ /* 0x040fec0000001860 */
[----:B------:R-:W-:Y:S02]  /*76f0*/  MUFU.EX2 R146, R146 ;  /* 0x0000009200927308 */ /* 0x000fe40000000800 */
[C---:B------:R-:W-:Y:S01]  /*7700*/  HMMA.16816.F32 R84, R24.reuse, R6, R84 ;  /* 0x000000061854723c */ /* 0x040fe20000001854 */
[----:B------:R-:W5:Y:S05]  /*7710*/  LDSM.16.MT88.4 R4, [R188+0x7800] ;  /* 0x00780000bc04783b */ /* 0x000f6a0000004200 */
[----:B------:R-:W-:Y:S02]  /*7720*/  MUFU.EX2 R141, R141 ;  /* 0x0000008d008d7308 */ /* 0x000fe40000000800 */
[C---:B------:R-:W-:Y:S07]  /*7730*/  HMMA.16816.F32 R80, R24.reuse, R20, R80 ;  /* 0x000000141850723c */ /* 0x040fee0000001850 */
[----:B-1----:R-:W-:Y:S01]  /*7740*/  F2FP.PACK_AB R20, R138, R137 ;  /* 0x000000898a14723e */ /* 0x002fe200000000ff */
[----:B------:R-:W-:Y:S01]  /*7750*/  HMMA.16816.F32 R68, R24, R22, R68 ;  /* 0x000000161844723c */ /* 0x000fe20000001844 */
[----:B------:R-:W1:Y:S01]  /*7760*/  MUFU.EX2 R24, R49 ;  /* 0x0000003100187308 */ /* 0x000e620000000800 */
[----:B--2---:R-:W-:Y:S01]  /*7770*/  F2FP.PACK_AB R21, R60, R59 ;  /* 0x0000003b3c15723e */ /* 0x004fe200000000ff */
[----:B------:R-:W-:-:S02]  /*7780*/  FADD.FTZ R137, R137, R176 ;  /* 0x000000b089897221 */ /* 0x000fc40000010000 */
[----:B------:R-:W-:Y:S02]  /*7790*/  FADD.FTZ R59, R59, R168 ;  /* 0x000000a83b3b7221 */ /* 0x000fe40000010000 */
[--C-:B------:R-:W-:Y:S01]  /*77a0*/  FFMA.FTZ R25, R45, c[0x0][0x23c], -R48.reuse ;  /* 0x00008f002d197a23 */ /* 0x100fe20000010830 */
[----:B------:R-:W-:Y:S01]  /*77b0*/  F2FP.PACK_AB R22, R64, R61 ;  /* 0x0000003d4016723e */ /* 0x000fe200000000ff */
[----:B------:R-:W-:Y:S01]  /*77c0*/  FFMA.FTZ R26, R46, c[0x0][0x23c], -R48 ;  /* 0x00008f002e1a7a23 */ /* 0x000fe20000010830 */
[----:B----4-:R-:W-:Y:S01]  /*77d0*/  F2FP.PACK_AB R23, R57, R58 ;  /* 0x0000003a3917723e */ /* 0x010fe200000000ff */
[----:B------:R-:W-:Y:S02]  /*77e0*/  FADD.FTZ R138, R138, R137 ;  /* 0x000000898a8a7221 */ /* 0x000fe40000010000 */
[----:B------:R-:W-:Y:S01]  /*77f0*/  MUFU.EX2 R25, R25 ;  /* 0x0000001900197308 */ /* 0x000fe20000000800 */
[----:B------:R-:W-:Y:S02]  /*7800*/  FADD.FTZ R59, R60, R59 ;  /* 0x0000003b3c3b7221 */ /* 0x000fe40000010000 */
[----:B------:R-:W-:Y:S01]  /*7810*/  FADD.FTZ R61, R61, R138 ;  /* 0x0000008a3d3d7221 */ /* 0x000fe20000010000 */
[----:B---3--:R-:W-:Y:S01]  /*7820*/  HMMA.16816.F32 R124, R20, R16, R124 ;  /* 0x00000010147c723c */ /* 0x008fe2000000187c */
[----:B------:R-:W-:-:S02]  /*7830*/  FADD.FTZ R58, R58, R59 ;  /* 0x0000003b3a3a7221 */ /* 0x000fc40000010000 */
[----:B------:R-:W-:Y:S01]  /*7840*/  FADD.FTZ R213, R64, R61 ;  /* 0x0000003d40d57221 */ /* 0x000fe20000010000 */
[----:B------:R-:W2:Y:S01]  /*7850*/  MUFU.EX2 R26, R26 ;  /* 0x0000001a001a7308 */ /* 0x000ea20000000800 */
[----:B------:R-:W-:-:S03]  /*7860*/  FADD.FTZ R211, R57, R58 ;  /* 0x0000003a39d37221 */ /* 0x000fc60000010000 */
[C---:B------:R-:W-:Y:S08]  /*7870*/  HMMA.16816.F32 R120, R20.reuse, R18, R120 ;  /* 0x000000121478723c */ /* 0x040ff00000001878 */
[C---:B-----5:R-:W-:Y:S08]  /*7880*/  HMMA.16816.F32 R108, R20.reuse, R12, R108 ;  /* 0x0000000c146c723c */ /* 0x060ff0000000186c */
[C---:B------:R-:W-:Y:S08]  /*7890*/  HMMA.16816.F32 R104, R20.reuse, R14, R104 ;  /* 0x0000000e1468723c */ /* 0x040ff00000001868 */
[C---:B------:R-:W-:Y:S08]  /*78a0*/  HMMA.16816.F32 R92, R20.reuse, R8, R92 ;  /* 0x00000008145c723c */ /* 0x040ff0000000185c */
[C---:B------:R-:W-:Y:S08]  /*78b0*/  HMMA.16816.F32 R88, R20.reuse, R10, R88 ;  /* 0x0000000a1458723c */ /* 0x040ff00000001858 */
[C---:B------:R-:W-:Y:S08]  /*78c0*/  HMMA.16816.F32 R76, R20.reuse, R4, R76 ;  /* 0x00000004144c723c */ /* 0x040ff0000000184c */
        /* <DEDUP_REMOVED lines=23> */
.L_x_601:
[----:B------:R-:W-:-:S07]  /*7a40*/  IADD3 R207, R29, -0x1, RZ ;  /* 0xffffffff1dcf7810 */ /* 0x000fce0007ffe0ff */
.L_x_603:
[----:B------:R-:W-:-:S13]  /*7a50*/  ISETP.GE.AND P0, PT, R207, RZ, PT ;  /* 0x000000ffcf00720c */ /* 0x000fda0003f06270 */
[----:B------:R-:W-:Y:S05]  /*7a60*/  @!P0 BRA `(.L_x_604) ;  /* 0x00002f1000008947 */ /* 0x000fea0003800000 */
[----:B------:R-:W-:Y:S01]  /*7a70*/  IMAD.MOV.U32 R2, RZ, RZ, R135 ;  /* 0x000000ffff027224 */ /* 0x000fe200078e0087 */
[----:B------:R-:W-:Y:S01]  /*7a80*/  MOV R0, R133 ;  /* 0x0000008500007202 */ /* 0x000fe20000000f00 */
[----:B------:R-:W-:Y:S01]  /*7a90*/  IMAD.MOV.U32 R3, RZ, RZ, R136 ;  /* 0x000000ffff037224 */ /* 0x000fe200078e0088 */
[----:B------:R-:W-:Y:S01]  /*7aa0*/  MOV R216, R152 ;  /* 0x0000009800d87202 */ /* 0x000fe20000000f00 */
[----:B------:R-:W-:Y:S01]  /*7ab0*/  IMAD.MOV.U32 R139, RZ, RZ, R134 ;  /* 0x000000ffff8b7224 */ /* 0x000fe200078e0086 */
[----:B------:R-:W-:Y:S01]  /*7ac0*/  MOV R217, R155 ;  /* 0x0000009b00d97202 */ /* 0x000fe20000000f00 */
[----:B------:R-:W-:Y:S05]  /*7ad0*/  BRA `(.L_x_605) ;  /* 0x0000019000007947 */ /* 0x000fea0003800000 */
.L_x_607:
[----:B------:R-:W-:Y:S04]  /*7ae0*/  IADD3 R5, R207, -0x1, RZ ;  /* 0xffffffffcf057810 */ /* 0x000fe80007ffe0ff */
[----:B------:R-:W-:Y:S01]  /*7af0*/  SHF.R.S32.HI R4, RZ, 0x1f, R5 ;  /* 0x0000001fff047819 */ /* 0x000fe20000011405 */
[C---:B------:R-:W-:Y:S04]  /*7b00*/  IMAD.WIDE.U32 R20, R5.reuse, c[0x0][0x198], RZ ;  /* 0x0000660005147a25 */ /* 0x040fe800078e00ff */
[----:B------:R-:W-:Y:S04]  /*7b10*/  IMAD R4, R4, c[0x0][0x198], RZ ;  /* 0x0000660004047a24 */ /* 0x000fe800078e02ff */
[----:B------:R-:W-:Y:S01]  /*7b20*/  IMAD R4, R5, c[0x0][0x19c], R4 ;  /* 0x0000670005047a24 */ /* 0x000fe200078e0204 */
[C---:B------:R-:W-:Y:S03]  /*7b30*/  LEA R5, P1, R20.reuse, R200, 0x6 ;  /* 0x000000c814057211 */ /* 0x040fe600078230ff */
[----:B------:R-:W-:Y:S01]  /*7b40*/  IMAD.IADD R21, R21, 0x1, R4 ;  /* 0x0000000115157824 */ /* 0x000fe200078e0204 */
[C---:B------:R-:W-:Y:S04]  /*7b50*/  LEA R22, P2, R5.reuse, c[0x0][0x168], 0x1 ;  /* 0x00005a0005167a11 */ /* 0x040fe800078408ff */
        /* <DEDUP_REMOVED lines=17> */
.L_x_605:
[----:B------:R-:W-:Y:S04]  /*7c70*/  DEPBAR.LE SB0, 0x0 ;  /* 0x000080000000791a */ /* 0x000fe80000000000 */
[----:B------:R-:W-:Y:S01]  /*7c80*/  BAR.SYNC.DEFER_BLOCKING 0x0 ;  /* 0x0000000000007b1d */ /* 0x000fe20000010000 */
[----:B------:R-:W-:Y:S01]  /*7c90*/  SHF.R.S32.HI R137, RZ, 0x1f, R207 ;  /* 0x0000001fff897819 */ /* 0x000fe200000114cf */
[C---:B------:R-:W-:Y:S02]  /*7ca0*/  IMAD R136, R207.reuse, UR13, RZ ;  /* 0x0000000dcf887c24 */ /* 0x040fe4000f8e02ff */
[----:B------:R-:W-:Y:S04]  /*7cb0*/  IMAD.WIDE.U32 R176, R207, UR14, R216 ;  /* 0x0000000ecfb07c25 */ /* 0x000fe8000f8e00d8 */
[----:B------:R-:W-:Y:S01]  /*7cc0*/  IMAD R136, R137, UR14, R136 ;  /* 0x0000000e89887c24 */ /* 0x000fe2000f8e0288 */
[----:B------:R-:W-:Y:S04]  /*7cd0*/  LEA R178, P1, R176, c[0x0][0x170], 0x1 ;  /* 0x00005c00b0b27a11 */ /* 0x000fe800078208ff */
[----:B------:R-:W-:Y:S02]  /*7ce0*/  IADD3 R180, P0, R178, UR4, RZ ;  /* 0x00000004b2b47c10 */ /* 0x000fe4000ff1e0ff */
[----:B------:R-:W-:Y:S04]  /*7cf0*/  IADD3 R136, R177, R136, RZ ;  /* 0x00000088b1887210 */ /* 0x000fe80007ffe0ff */
        /* <DEDUP_REMOVED lines=8> */
[----:B------:R-:W-:Y:S04]  /*7d80*/  IADD3.X R177, R181, UR5, RZ, P1, !PT ;  /* 0x00000005b5b17c10 */ /* 0x000fe80008ffe4ff */
[----:B------:R-:W-:Y:S01]  /*7d90*/  IADD3.X R137, R177, UR5, RZ, P0, !PT ;  /* 0x00000005b1897c10 */ /* 0x000fe200087fe4ff */
[----:B------:R2:W-:Y:S01]  /*7da0*/  LDGSTS.E.BYPASS.LTC128B.128 [R199+0x6800], [R180.64] ;  /* 0x06800000b4c77fae */ /* 0x0005e2000b901d50 */
[----:B------:R-:W-:Y:S07]  /*7db0*/  ISETP.GT.AND P0, PT, R207, RZ, PT ;  /* 0x000000ffcf00720c */ /* 0x000fee0003f04270 */
[----:B------:R1:W-:Y:S08]  /*7dc0*/  LDGSTS.E.BYPASS.LTC128B.128 [R199+0x7000], [R176.64] ;  /* 0x07000000b0c77fae */ /* 0x0003f0000b901d50 */
[----:B------:R3:W-:Y:S08]  /*7dd0*/  LDGSTS.E.BYPASS.LTC128B.128 [R199+0x7800], [R136.64] ;  /* 0x0780000088c77fae */ /* 0x0007f0000b901d50 */
[----:B------:R-:W-:Y:S08]  /*7de0*/  LDSM.16.M88.4 R132, [R198] ;  /* 0x00000000c684783b */ /* 0x000ff00000000200 */
[----:B------:R-:W0:Y:S08]  /*7df0*/  LDGDEPBAR ;  /* 0x00000000000079af */ /* 0x000e300000000000 */
[----:B------:R-:W4:Y:S08]  /*7e00*/  LDSM.16.M88.4 R140, [R197] ;  /* 0x00000000c58c783b */ /* 0x000f300000000200 */
[----:B------:R-:W5:Y:S08]  /*7e10*/  LDSM.16.M88.4 R144, [R198+0x2000] ;  /* 0x00200000c690783b */ /* 0x000f700000000200 */
[----:B------:R-:W1:Y:S08]  /*7e20*/  LDSM.16.M88.4 R148, [R197+0x800] ;  /* 0x00080000c594783b */ /* 0x000e700000000200 */
[----:B------:R-:W1:Y:S08]  /*7e30*/  LDSM.16.M88.4 R152, [R197+0x1000] ;  /* 0x00100000c598783b */ /* 0x000e700000000200 */
[----:B------:R-:W1:Y:S08]  /*7e40*/  LDSM.16.M88.4 R156, [R197+0x1800] ;  /* 0x00180000c59c783b */ /* 0x000e700000000200 */
[----:B------:R-:W-:Y:S08]  /*7e50*/  LDSM.16.M88.4 R160, [R196] ;  /* 0x00000000c4a0783b */ /* 0x000ff00000000200 */
[----:B------:R-:W3:Y:S08]  /*7e60*/  LDSM.16.M88.4 R164, [R195] ;  /* 0x00000000c3a4783b */ /* 0x000ef00000000200 */
[----:B------:R-:W3:Y:S08]  /*7e70*/  LDSM.16.M88.4 R168, [R196+0x2000] ;  /* 0x00200000c4a8783b */ /* 0x000ef00000000200 */
[----:B------:R-:W3:Y:S08]  /*7e80*/  LDSM.16.M88.4 R172, [R195+0x800] ;  /* 0x00080000c3ac783b */ /* 0x000ef00000000200 */
[----:B-1----:R-:W-:Y:S08]  /*7e90*/  LDSM.16.M88.4 R176, [R185] ;  /* 0x00000000b9b0783b */ /* 0x002ff00000000200 */
[----:B--2---:R-:W-:Y:S01]  /*7ea0*/  LDSM.16.M88.4 R180, [R184] ;  /* 0x00000000b8b4783b */ /* 0x004fe20000000200 */
[-C--:B----4-:R-:W-:Y:S08]  /*7eb0*/  HMMA.16816.F32 R4, R132, R140.reuse, RZ ;  /* 0x0000008c8404723c */ /* 0x090ff000000018ff */
[C---:B-----5:R-:W-:Y:S08]  /*7ec0*/  HMMA.16816.F32 R8, R144.reuse, R140, RZ ;  /* 0x0000008c9008723c */ /* 0x060ff000000018ff */
[-C--:B------:R-:W-:Y:S08]  /*7ed0*/  HMMA.16816.F32 R12, R144, R142.reuse, RZ ;  /* 0x0000008e900c723c */ /* 0x080ff000000018ff */
[C---:B------:R-:W-:Y:S01]  /*7ee0*/  HMMA.16816.F32 R16, R132.reuse, R142, RZ ;  /* 0x0000008e8410723c */ /* 0x040fe200000018ff */
[----:B------:R-:W-:Y:S07]  /*7ef0*/  LDSM.16.M88.4 R140, [R195+0x1800] ;  /* 0x00180000c38c783b */ /* 0x000fee0000000200 */
[-C--:B------:R-:W-:Y:S08]  /*7f00*/  HMMA.16816.F32 R20, R132, R148.reuse, RZ ;  /* 0x000000948414723c */ /* 0x080ff000000018ff */
[C---:B------:R-:W-:Y:S08]  /*7f10*/  HMMA.16816.F32 R24, R144.reuse, R148, RZ ;  /* 0x000000949018723c */ /* 0x040ff000000018ff */
[-C--:B------:R-:W-:Y:S08]  /*7f20*/  HMMA.16816.F32 R28, R144, R150.reuse, RZ ;  /* 0x00000096901c723c */ /* 0x080ff000000018ff */
[C---:B------:R-:W-:Y:S01]  /*7f30*/  HMMA.16816.F32 R32, R132.reuse, R150, RZ ;  /* 0x000000968420723c */ /* 0x040fe200000018ff */
[----:B------:R-:W-:Y:S07]  /*7f40*/  LDSM.16.M88.4 R148, [R193] ;  /* 0x00000000c194783b */ /* 0x000fee0000000200 */
[-C--:B------:R-:W-:Y:S08]  /*7f50*/  HMMA.16816.F32 R36, R132, R152.reuse, RZ ;  /* 0x000000988424723c */ /* 0x080ff000000018ff */
[C---:B------:R-:W-:Y:S08]  /*7f60*/  HMMA.16816.F32 R40, R144.reuse, R152, RZ ;  /* 0x000000989028723c */ /* 0x040ff000000018ff */
[-C--:B------:R-:W-:Y:S08]  /*7f70*/  HMMA.16816.F32 R44, R144, R154.reuse, RZ ;  /* 0x0000009a902c723c */ /* 0x080ff000000018ff */
[C---:B------:R-:W-:Y:S01]  /*7f80*/  HMMA.16816.F32 R48, R132.reuse, R154, RZ ;  /* 0x0000009a8430723c */ /* 0x040fe200000018ff */
[----:B------:R-:W-:Y:S07]  /*7f90*/  LDSM.16.M88.4 R152, [R194+0x2000] ;  /* 0x00200000c298783b */ /* 0x000fee0000000200 */
[-C--:B------:R-:W-:Y:S08]  /*7fa0*/  HMMA.16816.F32 R52, R132, R156.reuse, RZ ;  /* 0x0000009c8434723c */ /* 0x080ff000000018ff */
[C---:B------:R-:W-:Y:S08]  /*7fb0*/  HMMA.16816.F32 R56, R144.reuse, R156, RZ ;  /* 0x0000009c9038723c */ /* 0x040ff000000018ff */
[-C--:B------:R-:W-:Y:S01]  /*7fc0*/  HMMA.16816.F32 R60, R144, R158.reuse, RZ ;  /* 0x0000009e903c723c */ /* 0x080fe200000018ff */
[----:B------:R-:W-:Y:S07]  /*7fd0*/  LDSM.16.M88.4 R144, [R194] ;  /* 0x00000000c290783b */ /* 0x000fee0000000200 */
[----:B------:R-:W-:Y:S01]  /*7fe0*/  HMMA.16816.F32 R64, R132, R158, RZ ;  /* 0x0000009e8440723c */ /* 0x000fe200000018ff */
[----:B------:R-:W1:Y:S07]  /*7ff0*/  LDSM.16.M88.4 R132, [R195+0x1000] ;  /* 0x00100000c384783b */ /* 0x000e6e0000000200 */
[-C--:B---3--:R-:W-:Y:S01]  /*8000*/  HMMA.16816.F32 R4, R160, R164.reuse, R4 ;  /* 0x000000a4a004723c */ /* 0x088fe20000001804 */
[----:B------:R-:W2:Y:S07]  /*8010*/  LDSM.16.M88.4 R156, [R187] ;  /* 0x00000000bb9c783b */ /* 0x000eae0000000200 */
[C---:B------:R-:W-:Y:S08]  /*8020*/  HMMA.16816.F32 R8, R168.reuse, R164, R8 ;  /* 0x000000a4a808723c */ /* 0x040ff00000001808 */
[-C--:B------:R-:W-:Y:S08]  /*8030*/  HMMA.16816.F32 R12, R168, R166.reuse, R12 ;  /* 0x000000a6a80c723c */ /* 0x080ff0000000180c */
[C---:B------:R-:W-:Y:S01]  /*8040*/  HMMA.16816.F32 R16, R160.reuse, R166, R16 ;  /* 0x000000a6a010723c */ /* 0x040fe20000001810 */
[----:B------:R-:W3:Y:S07]  /*8050*/  LDSM.16.M88.4 R164, [R186] ;  /* 0x00000000baa4783b */ /* 0x000eee0000000200 */
        /* <DEDUP_REMOVED lines=13> */
[----:B------:R-:W-:Y:S01]  /*8130*/  HMMA.16816.F32 R64, R160, R142, R64 ;  /* 0x0000008ea040723c */ /* 0x000fe20000001840 */
[----:B------:R-:W5:Y:S07]  /*8140*/  LDSM.16.M88.4 R140, [R184+0x800] ;  /* 0x00080000b88c783b */ /* 0x000f6e0000000200 */
        /* <DEDUP_REMOVED lines=15> */
[----:B------:R-:W-:Y:S01]  /*8240*/  HMMA.16816.F32 R64, R144, R178, R64 ;  /* 0x000000b29040723c */ /* 0x000fe20000001840 */
[----:B------:R-:W2:Y:S07]  /*8250*/  LDSM.16.M88.4 R144, [R184+0x1000] ;  /* 0x00100000b890783b */ /* 0x000eae0000000200 */
[-C--:B----4-:R-:W-:Y:S08]  /*8260*/  HMMA.16816.F32 R4, R172, R180.reuse, R4 ;  /* 0x000000b4ac04723c */ /* 0x090ff00000001804 */
[C---:B-1----:R-:W-:Y:S08]  /*8270*/  HMMA.16816.F32 R8, R132.reuse, R180, R8 ;  /* 0x000000b48408723c */ /* 0x042ff00000001808 */
[-C--:B------:R-:W-:Y:S08]  /*8280*/  HMMA.16816.F32 R12, R132, R182.reuse, R12 ;  /* 0x000000b6840c723c */ /* 0x080ff0000000180c */
[C---:B------:R-:W-:Y:S04]  /*8290*/  HMMA.16816.F32 R16, R172.reuse, R182, R16 ;  /* 0x000000b6ac10723c */ /* 0x040fe80000001810 */
[----:B------:R-:W-:Y:S02]  /*82a0*/  FMUL.FTZ R138, R4, c[0x0][0x2ec] ;  /* 0x0000bb00048a7a20 */ /* 0x000fe40000410000 */
[----:B------:R-:W-:Y:S02]  /*82b0*/  FMUL.FTZ R137, R6, c[0x0][0x2ec] ;  /* 0x0000bb0006897a20 */ /* 0x000fe40000410000 */
[----:B------:R1:W3:Y:S01]  /*82c0*/  MUFU.TANH R150, R138 ;  /* 0x0000008a00967308 */ /* 0x0002e20000002400 */
[-C--:B-----5:R-:W-:Y:S03]  /*82d0*/  HMMA.16816.F32 R20, R172, R140.reuse, R20 ;  /* 0x0000008cac14723c */ /* 0x0a0fe60000001814 */
[----:B------:R-:W-:Y:S02]  /*82e0*/  FMUL.FTZ R136, R7, c[0x0][0x2ec] ;  /* 0x0000bb0007887a20 */ /* 0x000fe40000410000 */
[----:B------:R-:W-:Y:S02]  /*82f0*/  FMUL.FTZ R251, R9, c[0x0][0x2ec] ;  /* 0x0000bb0009fb7a20 */ /* 0x000fe40000410000 */
[----:B------:R-:W-:Y:S01]  /*8300*/  FMUL.FTZ R176, R12, c[0x0][0x2ec] ;  /* 0x0000bb000cb07a20 */ /* 0x000fe20000410000 */
[C---:B------:R-:W-:Y:S01]  /*8310*/  HMMA.16816.F32 R24, R132.reuse, R140, R24 ;  /* 0x0000008c8418723c */ /* 0x040fe20000001818 */
[----:B------:R4:W3:Y:S03]  /*8320*/  MUFU.TANH R149, R137 ;  /* 0x0000008900957308 */ /* 0x0008e60000002400 */
[----:B------:R-:W-:Y:S02]  /*8330*/  FMUL.FTZ R247, R11, c[0x0][0x2ec] ;  /* 0x0000bb000bf77a20 */ /* 0x000fe40000410000 */
[----:B------:R-:W-:Y:S02]  /*8340*/  FMUL.FTZ R249, R10, c[0x0][0x2ec] ;  /* 0x0000bb000af97a20 */ /* 0x000fe40000410000 */
[-C--:B------:R-:W-:Y:S03]  /*8350*/  HMMA.16816.F32 R28, R132, R142.reuse, R28 ;  /* 0x0000008e841c723c */ /* 0x080fe6000000181c */
[----:B------:R5:W3:Y:S01]  /*8360*/  MUFU.TANH R7, R136 ;  /* 0x0000008800077308 */ /* 0x000ae20000002400 */
[----:B------:R-:W-:Y:S02]  /*8370*/  FMUL.FTZ R178, R16, c[0x0][0x2ec] ;  /* 0x0000bb0010b27a20 */ /* 0x000fe40000410000 */
[----:B------:R-:W-:Y:S02]  /*8380*/  FMUL.FTZ R177, R17, c[0x0][0x2ec] ;  /* 0x0000bb0011b17a20 */ /* 0x000fe40000410000 */
[C---:B------:R-:W-:Y:S01]  /*8390*/  HMMA.16816.F32 R32, R172.reuse, R142, R32 ;  /* 0x0000008eac20723c */ /* 0x040fe20000001820 */
[----:B------:R-:W3:Y:S01]  /*83a0*/  LDSM.16.M88.4 R140, [R184+0x1800] ;  /* 0x00180000b88c783b */ /* 0x000ee20000000200 */
[----:B------:R-:W-:Y:S04]  /*83b0*/  DEPBAR.LE SB0, 0x0 ;  /* 0x000080000000791a */ /* 0x000fe80000000000 */
[----:B------:R5:W3:Y:S01]  /*83c0*/  MUFU.TANH R11, R176 ;  /* 0x000000b0000b7308 */ /* 0x000ae20000002400 */
[----:B-1----:R-:W-:Y:S01]  /*83d0*/  FMUL.FTZ R138, R13, c[0x0][0x2ec] ;  /* 0x0000bb000d8a7a20 */ /* 0x002fe20000410000 */
[-C--:B--2---:R-:W-:Y:S01]  /*83e0*/  HMMA.16816.F32 R36, R172, R144.reuse, R36 ;  /* 0x00000090ac24723c */ /* 0x084fe20000001824 */
[----:B------:R-:W-:Y:S04]  /*83f0*/  BAR.SYNC.DEFER_BLOCKING 0x0 ;  /* 0x0000000000007b1d */ /* 0x000fe80000010000 */
[----:B----4-:R-:W-:Y:S02]  /*8400*/  FMUL.FTZ R137, R14, c[0x0][0x2ec] ;  /* 0x0000bb000e897a20 */ /* 0x010fe40000410000 */
[----:B------:R-:W-:Y:S01]  /*8410*/  FMUL.FTZ R179, R20, c[0x0][0x2ec] ;  /* 0x0000bb0014b37a20 */ /* 0x000fe20000410000 */
[----:B------:R1:W2:Y:S01]  /*8420*/  MUFU.TANH R9, R138 ;  /* 0x0000008a00097308 */ /* 0x0002a20000002400 */
[C---:B------:R-:W-:Y:S04]  /*8430*/  HMMA.16816.F32 R40, R132.reuse, R144, R40 ;  /* 0x000000908428723c */ /* 0x040fe80000001828 */
[----:B-----5:R-:W-:Y:S02]  /*8440*/  FMUL.FTZ R136, R15, c[0x0][0x2ec] ;  /* 0x0000bb000f887a20 */ /* 0x020fe40000410000 */
[----:B------:R-:W-:Y:S02]  /*8450*/  FMUL.FTZ R252, R26, c[0x0][0x2ec] ;  /* 0x0000bb001afc7a20 */ /* 0x000fe40000410000 */
[-C--:B------:R-:W-:Y:S01]  /*8460*/  HMMA.16816.F32 R44, R132, R146.reuse, R44 ;  /* 0x00000092842c723c */ /* 0x080fe2000000182c */
[----:B------:R4:W2:Y:S03]  /*8470*/  MUFU.TANH R14, R137 ;  /* 0x00000089000e7308 */ /* 0x0008a60000002400 */
[----:B------:R-:W-:Y:S02]  /*8480*/  FMUL.FTZ R227, R5, c[0x0][0x2ec] ;  /* 0x0000bb0005e37a20 */ /* 0x000fe40000410000 */
[----:B------:R-:W-:Y:S02]  /*8490*/  FMUL.FTZ R176, R18, c[0x0][0x2ec] ;  /* 0x0000bb0012b07a20 */ /* 0x000fe40000410000 */
[C---:B------:R-:W-:Y:S03]  /*84a0*/  HMMA.16816.F32 R48, R172.reuse, R146, R48 ;  /* 0x00000092ac30723c */ /* 0x040fe60000001830 */
[----:B------:R5:W2:Y:S01]  /*84b0*/  MUFU.TANH R154, R178 ;  /* 0x000000b2009a7308 */ /* 0x000aa20000002400 */
[----:B------:R-:W-:Y:S02]  /*84c0*/  FMUL.FTZ R243, R8, c[0x0][0x2ec] ;  /* 0x0000bb0008f37a20 */ /* 0x000fe40000410000 */
[----:B------:R-:W-:Y:S02]  /*84d0*/  FMUL.FTZ R241, R24, c[0x0][0x2ec] ;  /* 0x0000bb0018f17a20 */ /* 0x000fe40000410000 */
[----:B-1----:R-:W-:Y:S01]  /*84e0*/  FMUL.FTZ R138, R19, c[0x0][0x2ec] ;  /* 0x0000bb00138a7a20 */ /* 0x002fe20000410000 */
[-C--:B---3--:R-:W-:Y:S03]  /*84f0*/  HMMA.16816.F32 R52, R172, R140.reuse, R52 ;  /* 0x0000008cac34723c */ /* 0x088fe60000001834 */
[----:B------:R-:W-:Y:S01]  /*8500*/  FMUL.FTZ R239, R25, c[0x0][0x2ec] ;  /* 0x0000bb0019ef7a20 */ /* 0x000fe20000410000 */
[----:B------:R1:W3:Y:S01]  /*8510*/  MUFU.TANH R19, R138 ;  /* 0x0000008a00137308 */ /* 0x0002e20000002400 */
[----:B------:R-:W-:Y:S02]  /*8520*/  FMUL.FTZ R250, R27, c[0x0][0x2ec] ;  /* 0x0000bb001bfa7a20 */ /* 0x000fe40000410000 */
[----:B------:R-:W-:Y:S01]  /*8530*/  FMUL.FTZ R237, R28, c[0x0][0x2ec] ;  /* 0x0000bb001ced7a20 */ /* 0x000fe20000410000 */
[C---:B------:R-:W-:Y:S04]  /*8540*/  HMMA.16816.F32 R56, R132.reuse, R140, R56 ;  /* 0x0000008c8438723c */ /* 0x040fe80000001838 */
[----:B----4-:R-:W-:Y:S02]  /*8550*/  FMUL.FTZ R137, R22, c[0x0][0x2ec] ;  /* 0x0000bb0016897a20 */ /* 0x010fe40000410000 */
[----:B------:R4:W2:Y:S01]  /*8560*/  MUFU.TANH R10, R136 ;  /* 0x00000088000a7308 */ /* 0x0008a20000002400 */
[----:B------:R-:W-:Y:S01]  /*8570*/  FMUL.FTZ R235, R29, c[0x0][0x2ec] ;  /* 0x0000bb001deb7a20 */ /* 0x000fe20000410000 */
[-C--:B------:R-:W-:Y:S04]  /*8580*/  HMMA.16816.F32 R60, R132, R142.reuse, R60 ;  /* 0x0000008e843c723c */ /* 0x080fe8000000183c */
[----:B-----5:R-:W-:Y:S02]  /*8590*/  FMUL.FTZ R178, R21, c[0x0][0x2ec] ;  /* 0x0000bb0015b27a20 */ /* 0x020fe40000410000 */
[----:B------:R-:W-:Y:S02]  /*85a0*/  FMUL.FTZ R248, R30, c[0x0][0x2ec] ;  /* 0x0000bb001ef87a20 */ /* 0x000fe40000410000 */
[----:B------:R-:W2:Y:S01]  /*85b0*/  MUFU.TANH R166, R177 ;  /* 0x000000b100a67308 */ /* 0x000ea20000002400 */
[----:B------:R-:W-:Y:S04]  /*85c0*/  HMMA.16816.F32 R64, R172, R142, R64 ;  /* 0x0000008eac40723c */ /* 0x000fe80000001840 */
[----:B-1----:R-:W-:Y:S02]  /*85d0*/  FMUL.FTZ R138, R32, c[0x0][0x2ec] ;  /* 0x0000bb00208a7a20 */ /* 0x002fe40000410000 */
[----:B------:R-:W-:Y:S02]  /*85e0*/  FMUL.FTZ R242, R31, c[0x0][0x2ec] ;  /* 0x0000bb001ff27a20 */ /* 0x000fe40000410000 */
[----:B------:R-:W-:Y:S01]  /*85f0*/  FMUL.FTZ R245, R35, c[0x0][0x2ec] ;  /* 0x0000bb0023f57a20 */ /* 0x000fe20000410000 */
[----:B------:R-:W1:Y:S03]  /*8600*/  MUFU.TANH R162, R176 ;  /* 0x000000b000a27308 */ /* 0x000e660000002400 */
[----:B------:R-:W-:Y:S02]  /*8610*/  FMUL.FTZ R246, R36, c[0x0][0x2ec] ;  /* 0x0000bb0024f67a20 */ /* 0x000fe40000410000 */
[----:B----4-:R-:W-:Y:S02]  /*8620*/  FMUL.FTZ R136, R23, c[0x0][0x2ec] ;  /* 0x0000bb0017887a20 */ /* 0x010fe40000410000 */
[----:B------:R-:W-:Y:S02]  /*8630*/  FMUL.FTZ R244, R37, c[0x0][0x2ec] ;  /* 0x0000bb0025f47a20 */ /* 0x000fe40000410000 */
[----:B------:R-:W-:Y:S01]  /*8640*/  FMUL.FTZ R232, R38, c[0x0][0x2ec] ;  /* 0x0000bb0026e87a20 */ /* 0x000fe20000410000 */
[----:B------:R-:W4:Y:S01]  /*8650*/  MUFU.TANH R17, R179 ;  /* 0x000000b300117308 */ /* 0x000f220000002400 */
[----:B------:R-:W-:Y:S02]  /*8660*/  FMUL.FTZ R230, R39, c[0x0][0x2ec] ;  /* 0x0000bb0027e67a20 */ /* 0x000fe40000410000 */
[----:B------:R-:W-:Y:S02]  /*8670*/  FMUL.FTZ R229, R40, c[0x0][0x2ec] ;  /* 0x0000bb0028e57a20 */ /* 0x000fe40000410000 */
[----:B------:R-:W-:Y:S02]  /*8680*/  FMUL.FTZ R231, R41, c[0x0][0x2ec] ;  /* 0x0000bb0029e77a20 */ /* 0x000fe40000410000 */
[----:B------:R-:W-:Y:S02]  /*8690*/  FMUL.FTZ R226, R42, c[0x0][0x2ec] ;  /* 0x0000bb002ae27a20 */ /* 0x000fe40000410000 */
[----:B------:R-:W-:Y:S01]  /*86a0*/  FMUL.FTZ R224, R43, c[0x0][0x2ec] ;  /* 0x0000bb002be07a20 */ /* 0x000fe20000410000 */
[----:B------:R5:W1:Y:S01]  /*86b0*/  MUFU.TANH R15, R178 ;  /* 0x000000b2000f7308 */ /* 0x000a620000002400 */
        /* <DEDUP_REMOVED lines=11> */
[----:B------:R2:W2:Y:S01]  /*8770*/  MUFU.TANH R26, R138 ;  /* 0x0000008a001a7308 */ /* 0x0004a20000002400 */
[----:B------:R-:W-:Y:S02]  /*8780*/  FMUL.FTZ R214, R54, c[0x0][0x2ec] ;  /* 0x0000bb0036d67a20 */ /* 0x000fe40000410000 */
[----:B------:R-:W-:Y:S02]  /*8790*/  FMUL.FTZ R212, R55, c[0x0][0x2ec] ;  /* 0x0000bb0037d47a20 */ /* 0x000fe40000410000 */
[----:B------:R-:W-:Y:S02]  /*87a0*/  FMUL.FTZ R181, R56, c[0x0][0x2ec] ;  /* 0x0000bb0038b57a20 */ /* 0x000fe40000410000 */
[----:B------:R-:W-:Y:S02]  /*87b0*/  FMUL.FTZ R180, R57, c[0x0][0x2ec] ;  /* 0x0000bb0039b47a20 */ /* 0x000fe40000410000 */
[----:B-----5:R-:W-:Y:S01]  /*87c0*/  FMUL.FTZ R178, R58, c[0x0][0x2ec] ;  /* 0x0000bb003ab27a20 */ /* 0x020fe20000410000 */
[----:B------:R5:W3:Y:S01]  /*87d0*/  MUFU.TANH R18, R136 ;  /* 0x0000008800127308 */ /* 0x000ae20000002400 */
[----:B------:R-:W-:Y:S02]  /*87e0*/  FMUL.FTZ R177, R59, c[0x0][0x2ec] ;  /* 0x0000bb003bb17a20 */ /* 0x000fe40000410000 */
[----:B------:R-:W-:Y:S02]  /*87f0*/  FMUL.FTZ R176, R60, c[0x0][0x2ec] ;  /* 0x0000bb003cb07a20 */ /* 0x000fe40000410000 */
[----:B-1----:R-:W-:Y:S02]  /*8800*/  FMUL.FTZ R137, R33, c[0x0][0x2ec] ;  /* 0x0000bb0021897a20 */ /* 0x002fe40000410000 */
[----:B------:R-:W-:Y:S02]  /*8810*/  FMUL.FTZ R179, R61, c[0x0][0x2ec] ;  /* 0x0000bb003db37a20 */ /* 0x000fe40000410000 */
[----:B------:R-:W-:Y:S01]  /*8820*/  FMUL.FTZ R228, R64, c[0x0][0x2ec] ;  /* 0x0000bb0040e47a20 */ /* 0x000fe20000410000 */
[----:B------:R-:W1:Y:S01]  /*8830*/  MUFU.TANH R227, R227 ;  /* 0x000000e300e37308 */ /* 0x000e620000002400 */
[----:B------:R-:W-:Y:S02]  /*8840*/  FMUL.FTZ R221, R65, c[0x0][0x2ec] ;  /* 0x0000bb0041dd7a20 */ /* 0x000fe40000410000 */
[----:B------:R-:W-:Y:S02]  /*8850*/  FMUL.FTZ R183, R66, c[0x0][0x2ec] ;  /* 0x0000bb0042b77a20 */ /* 0x000fe40000410000 */
[----:B--2---:R-:W-:Y:S02]  /*8860*/  FMUL.FTZ R138, R62, c[0x0][0x2ec] ;  /* 0x0000bb003e8a7a20 */ /* 0x004fe40000410000 */
[----:B------:R-:W-:Y:S02]  /*8870*/  FMUL.FTZ R182, R67, c[0x0][0x2ec] ;  /* 0x0000bb0043b67a20 */ /* 0x000fe40000410000 */
[----:B------:R-:W-:Y:S01]  /*8880*/  FMUL.FTZ R63, R63, c[0x0][0x2ec] ;  /* 0x0000bb003f3f7a20 */ /* 0x000fe20000410000 */
[----:B------:R-:W2:Y:S01]  /*8890*/  MUFU.TANH R243, R243 ;  /* 0x000000f300f37308 */ /* 0x000ea20000002400 */
[----:B-----5:R-:W-:Y:S09]  /*88a0*/  FMUL.FTZ R136, R34, c[0x0][0x2ec] ;  /* 0x0000bb0022887a20 */ /* 0x020ff20000410000 */
        /* <DEDUP_REMOVED lines=47> */
.L_x_606:
[----:B-1----:R-:W-:Y:S01]  /*8ba0*/  FMNMX.FTZ R4, R150, R3, !PT ;  /* 0x0000000396047209 */ /* 0x002fe20007810000 */
[----:B------:R-:W-:Y:S01]  /*8bb0*/  LDSM.16.MT88.4 R36, [R190+0x6000] ;  /* 0x00600000be24783b */ /* 0x000fe20000004200 */
[----:B------:R-:W-:Y:S02]  /*8bc0*/  FMNMX.FTZ R6, R243, R139, !PT ;  /* 0x0000008bf3067209 */ /* 0x000fe40007810000 */
[----:B------:R-:W-:Y:S02]  /*8bd0*/  FMNMX.FTZ R21, R227, R4, !PT ;  /* 0x00000004e3157209 */ /* 0x000fe40007810000 */
[----:B------:R-:W-:Y:S02]  /*8be0*/  FMNMX.FTZ R4, R149, R2, !PT ;  /* 0x0000000295047209 */ /* 0x000fe40007810000 */
        /* <DEDUP_REMOVED lines=61> */
[----:B------:R-:W-:Y:S02]  /*8fc0*/  IADD3 R207, R207, -0x1, RZ ;  /* 0xffffffffcfcf7810 */ /* 0x000fe40007ffe0ff */
[----:B------:R-:W-:Y:S03]  /*8fd0*/  FMNMX.FTZ R6, R137, R4, !PT ;  /* 0x0000000489067209 */ /* 0x000fe60007810000 */
[----:B------:R-:W-:Y:S08]  /*8fe0*/  SHFL.BFLY PT, R16, R21, 0x2, 0x1f ;  /* 0x0c401f0015107f89 */ /* 0x000ff000000e0000 */
[----:B------:R-:W-:Y:S08]  /*8ff0*/  SHFL.BFLY PT, R25, R12, 0x2, 0x1f ;  /* 0x0c401f000c197f89 */ /* 0x000ff000000e0000 */
[----:B------:R-:W1:Y:S02]  /*9000*/  SHFL.BFLY PT, R5, R6, 0x2, 0x1f ;  /* 0x0c401f0006057f89 */ /* 0x000e6400000e0000 */
[----:B-1----:R-:W-:Y:S02]  /*9010*/  FMNMX.FTZ R4, R6, R5, !PT ;  /* 0x0000000506047209 */ /* 0x002fe40007810000 */
[----:B------:R-:W-:Y:S02]  /*9020*/  FMNMX.FTZ R23, R8, R23, !PT ;  /* 0x0000001708177209 */ /* 0x000fe40007810000 */
[----:B------:R-:W-:Y:S02]  /*9030*/  FMNMX.FTZ R8, R21, R16, !PT ;  /* 0x0000001015087209 */ /* 0x000fe40007810000 */
[----:B------:R-:W1:Y:S01]  /*9040*/  SHFL.BFLY PT, R133, R4, 0x1, 0x1f ;  /* 0x0c201f0004857f89 */ /* 0x000e6200000e0000 */
[----:B------:R-:W-:Y:S07]  /*9050*/  FMNMX.FTZ R21, R12, R25, !PT ;  /* 0x000000190c157209 */ /* 0x000fee0007810000 */
[----:B------:R-:W2:Y:S08]  /*9060*/  SHFL.BFLY PT, R136, R23, 0x1, 0x1f ;  /* 0x0c201f0017887f89 */ /* 0x000eb000000e0000 */
[----:B------:R-:W3:Y:S08]  /*9070*/  SHFL.BFLY PT, R134, R21, 0x1, 0x1f ;  /* 0x0c201f0015867f89 */ /* 0x000ef000000e0000 */
[----:B------:R-:W4:Y:S01]  /*9080*/  SHFL.BFLY PT, R135, R8, 0x1, 0x1f ;  /* 0x0c201f0008877f89 */ /* 0x000f2200000e0000 */
[----:B-1----:R-:W-:Y:S05]  /*9090*/  FMNMX.FTZ R133, R4, R133, !PT ;  /* 0x0000008504857209 */ /* 0x002fea0007810000 */
[----:B------:R-:W-:Y:S01]  /*90a0*/  FADD.FTZ R4, -R133, R0 ;  /* 0x0000000085047221 */ /* 0x000fe20000010100 */
[----:B--2---:R-:W-:Y:S01]  /*90b0*/  FMNMX.FTZ R136, R23, R136, !PT ;  /* 0x0000008817887209 */ /* 0x004fe20007810000 */
[----:B------:R-:W-:Y:S02]  /*90c0*/  FMUL.FTZ R165, R133, c[0x0][0x23c] ;  /* 0x00008f0085a57a20 */ /* 0x000fe40000410000 */
[----:B------:R-:W-:Y:S01]  /*90d0*/  FMUL.FTZ R0, R4, c[0x0][0x23c] ;  /* 0x00008f0004007a20 */ /* 0x000fe20000410000 */
[C---:B------:R-:W-:Y:S01]  /*90e0*/  FSETP.NEU.FTZ.AND P1, PT, R136.reuse, -INF , PT ;  /* 0xff8000008800780b */ /* 0x040fe20003f3d000 */
[C---:B------:R-:W-:Y:S02]  /*90f0*/  FMUL.FTZ R233, R136.reuse, c[0x0][0x23c] ;  /* 0x00008f0088e97a20 */ /* 0x040fe40000410000 */
[----:B------:R-:W-:Y:S01]  /*9100*/  FADD.FTZ R5, -R136, R3 ;  /* 0x0000000388057221 */ /* 0x000fe20000010100 */
[----:B---3--:R-:W-:Y:S01]  /*9110*/  FMNMX.FTZ R134, R21, R134, !PT ;  /* 0x0000008615867209 */ /* 0x008fe20007810000 */
[----:B------:R-:W1:Y:S01]  /*9120*/  MUFU.EX2 R0, R0 ;  /* 0x0000000000007308 */ /* 0x000e620000000800 */
[----:B------:R-:W2:Y:S01]  /*9130*/  LDSM.16.MT88.4 R20, [R191+0x6000] ;  /* 0x00600000bf14783b */ /* 0x000ea20000004200 */
[----:B------:R-:W-:Y:S01]  /*9140*/  FSEL R233, R233, RZ, P1 ;  /* 0x000000ffe9e97208 */ /* 0x000fe20000800000 */
[----:B------:R-:W-:Y:S02]  /*9150*/  FMUL.FTZ R132, R5, c[0x0][0x23c] ;  /* 0x00008f0005847a20 */ /* 0x000fe40000410000 */
[----:B------:R-:W-:Y:S02]  /*9160*/  FMUL.FTZ R170, R134, c[0x0][0x23c] ;  /* 0x00008f0086aa7a20 */ /* 0x000fe40000410000 */
[--C-:B------:R-:W-:Y:S01]  /*9170*/  FFMA.FTZ R155, R17, c[0x0][0x23c], -R233.reuse ;  /* 0x00008f00119b7a23 */ /* 0x100fe200000108e9 */
[----:B----4-:R-:W-:Y:S01]  /*9180*/  FMNMX.FTZ R135, R8, R135, !PT ;  /* 0x0000008708877209 */ /* 0x010fe20007810000 */
[--C-:B------:R-:W-:Y:S01]  /*9190*/  FFMA.FTZ R160, R33, c[0x0][0x23c], -R233.reuse ;  /* 0x00008f0021a07a23 */ /* 0x100fe200000108e9 */
[----:B------:R-:W3:Y:S01]  /*91a0*/  MUFU.EX2 R132, R132 ;  /* 0x0000008400847308 */ /* 0x000ee20000000800 */
[--C-:B------:R-:W-:Y:S01]  /*91b0*/  FFMA.FTZ R158, R227, c[0x0][0x23c], -R233.reuse ;  /* 0x00008f00e39e7a23 */ /* 0x100fe200000108e9 */
[C---:B------:R-:W-:Y:S01]  /*91c0*/  FSETP.NEU.FTZ.AND P1, PT, R135.reuse, -INF , PT ;  /* 0xff8000008700780b */ /* 0x040fe20003f3d000 */
[C---:B------:R-:W-:Y:S02]  /*91d0*/  FMUL.FTZ R4, R135.reuse, c[0x0][0x23c] ;  /* 0x00008f0087047a20 */ /* 0x040fe40000410000 */
[----:B------:R-:W-:Y:S02]  /*91e0*/  FADD.FTZ R2, -R135, R2 ;  /* 0x0000000287027221 */ /* 0x000fe40000010100 */
[----:B------:R-:W-:Y:S01]  /*91f0*/  FFMA.FTZ R159, R150, c[0x0][0x23c], -R233 ;  /* 0x00008f00969f7a23 */ /* 0x000fe200000108e9 */
[----:B------:R-:W-:Y:S01]  /*9200*/  FSEL R227, R4, RZ, P1 ;  /* 0x000000ff04e37208 */ /* 0x000fe20000800000 */
[----:B------:R-:W-:Y:S01]  /*9210*/  FMUL.FTZ R3, R2, c[0x0][0x23c] ;  /* 0x00008f0002037a20 */ /* 0x000fe20000410000 */
[----:B------:R-:W-:Y:S01]  /*9220*/  MUFU.EX2 R158, R158 ;  /* 0x0000009e009e7308 */ /* 0x000fe20000000800 */
[C---:B------:R-:W-:Y:S01]  /*9230*/  FADD.FTZ R2, -R134.reuse, R139 ;  /* 0x0000008b86027221 */ /* 0x040fe20000010100 */
[----:B------:R-:W-:Y:S01]  /*9240*/  FSETP.NEU.FTZ.AND P1, PT, R134, -INF , PT ;  /* 0xff8000008600780b */ /* 0x000fe20003f3d000 */
[--C-:B------:R-:W-:Y:S02]  /*9250*/  FFMA.FTZ R147, R18, c[0x0][0x23c], -R227.reuse ;  /* 0x00008f0012937a23 */ /* 0x100fe400000108e3 */
[----:B-1----:R-:W-:Y:S01]  /*9260*/  FMUL.FTZ R58, R0, R78 ;  /* 0x0000004e003a7220 */ /* 0x002fe20000410000 */
[----:B------:R-:W-:Y:S01]  /*9270*/  FSEL R170, R170, RZ, P1 ;  /* 0x000000ffaaaa7208 */ /* 0x000fe20000800000 */
[----:B------:R-:W-:Y:S01]  /*9280*/  FMUL.FTZ R59, R0, R79 ;  /* 0x0000004f003b7220 */ /* 0x000fe20000410000 */
[----:B------:R-:W-:Y:S01]  /*9290*/  FSETP.NEU.FTZ.AND P1, PT, R133, -INF , PT ;  /* 0xff8000008500780b */ /* 0x000fe20003f3d000 */
[--C-:B------:R-:W-:Y:S01]  /*92a0*/  FFMA.FTZ R161, R34, c[0x0][0x23c], -R227.reuse ;  /* 0x00008f0022a17a23 */ /* 0x100fe200000108e3 */
[----:B------:R-:W1:Y:S01]  /*92b0*/  MUFU.EX2 R3, R3 ;  /* 0x0000000300037308 */ /* 0x000e620000000800 */
[--C-:B------:R-:W-:Y:S01]  /*92c0*/  FFMA.FTZ R152, R149, c[0x0][0x23c], -R227.reuse ;  /* 0x00008f0095987a23 */ /* 0x100fe200000108e3 */
[----:B------:R-:W-:Y:S01]  /*92d0*/  FSEL R165, R165, RZ, P1 ;  /* 0x000000ffa5a57208 */ /* 0x000fe20000800000 */
[--C-:B------:R-:W-:Y:S02]  /*92e0*/  FFMA.FTZ R149, R19, c[0x0][0x23c], -R227.reuse ;  /* 0x00008f0013957a23 */ /* 0x100fe400000108e3 */
[C---:B---3--:R-:W-:Y:S02]  /*92f0*/  FMUL.FTZ R16, R132.reuse, R116 ;  /* 0x0000007484107220 */ /* 0x048fe40000410000 */
[C---:B------:R-:W-:Y:S02]  /*9300*/  FMUL.FTZ R17, R132.reuse, R117 ;  /* 0x0000007584117220 */ /* 0x040fe40000410000 */
[C---:B------:R-:W-:Y:S01]  /*9310*/  FMUL.FTZ R32, R132.reuse, R100 ;  /* 0x0000006484207220 */ /* 0x040fe20000410000 */
[----:B------:R-:W3:Y:S01]  /*9320*/  MUFU.EX2 R159, R159 ;  /* 0x0000009f009f7308 */ /* 0x000ee20000000800 */
[C---:B------:R-:W-:Y:S02]  /*9330*/  FMUL.FTZ R33, R132.reuse, R101 ;  /* 0x0000006584217220 */ /* 0x040fe40000410000 */
[C---:B------:R-:W-:Y:S02]  /*9340*/  FMUL.FTZ R48, R132.reuse, R84 ;  /* 0x0000005484307220 */ /* 0x040fe40000410000 */
[----:B------:R-:W-:Y:S02]  /*9350*/  FMUL.FTZ R49, R132, R85 ;  /* 0x0000005584317220 */ /* 0x000fe40000410000 */
[----:B------:R-:W-:Y:S02]  /*9360*/  FMUL.FTZ R5, R2, c[0x0][0x23c] ;  /* 0x00008f0002057a20 */ /* 0x000fe40000410000 */
[----:B------:R-:W-:Y:S01]  /*9370*/  FMUL.FTZ R4, R132, R128 ;  /* 0x0000008084047220 */ /* 0x000fe20000410000 */
[----:B------:R-:W-:Y:S01]  /*9380*/  MUFU.EX2 R152, R152 ;  /* 0x0000009800987308 */ /* 0x000fe20000000800 */
[C---:B------:R-:W-:Y:S02]  /*9390*/  FMUL.FTZ R27, R0.reuse, R111 ;  /* 0x0000006f001b7220 */ /* 0x040fe40000410000 */
[----:B------:R-:W-:Y:S02]  /*93a0*/  FMUL.FTZ R30, R0, R106 ;  /* 0x0000006a001e7220 */ /* 0x000fe40000410000 */
[C---:B-1----:R-:W-:Y:S02]  /*93b0*/  FMUL.FTZ R18, R3.reuse, R118 ;  /* 0x0000007603127220 */ /* 0x042fe40000410000 */
[C---:B------:R-:W-:Y:S02]  /*93c0*/  FMUL.FTZ R19, R3.reuse, R119 ;  /* 0x0000007703137220 */ /* 0x040fe40000410000 */
[----:B------:R-:W-:Y:S01]  /*93d0*/  LDSM.16.MT88.4 R116, [R191+0x7800] ;  /* 0x00780000bf74783b */ /* 0x000fe20000004200 */
[----:B------:R-:W1:Y:S01]  /*93e0*/  MUFU.EX2 R2, R5 ;  /* 0x0000000500027308 */ /* 0x000e620000000800 */
[C---:B------:R-:W-:Y:S02]  /*93f0*/  FMUL.FTZ R34, R3.reuse, R102 ;  /* 0x0000006603227220 */ /* 0x040fe40000410000 */
[C---:B------:R-:W-:Y:S01]  /*9400*/  FMUL.FTZ R35, R3.reuse, R103 ;  /* 0x0000006703237220 */ /* 0x040fe20000410000 */
[----:B---3--:R-:W-:Y:S01]  /*9410*/  F2FP.PACK_AB R128, R158, R159 ;  /* 0x0000009f9e80723e */ /* 0x008fe200000000ff */
[C---:B------:R-:W-:Y:S02]  /*9420*/  FMUL.FTZ R50, R3.reuse, R86 ;  /* 0x0000005603327220 */ /* 0x040fe40000410000 */
[----:B------:R-:W-:Y:S01]  /*9430*/  LDSM.16.MT88.4 R100, [R190+0x7800] ;  /* 0x00780000be64783b */ /* 0x000fe20000004200 */
[C---:B------:R-:W-:Y:S02]  /*9440*/  FMUL.FTZ R51, R3.reuse, R87 ;  /* 0x0000005703337220 */ /* 0x040fe40000410000 */
[----:B------:R-:W-:Y:S01]  /*9450*/  MUFU.EX2 R149, R149 ;  /* 0x0000009500957308 */ /* 0x000fe20000000800 */
[----:B------:R-:W-:Y:S02]  /*9460*/  FMUL.FTZ R6, R3, R130 ;  /* 0x0000008203067220 */ /* 0x000fe40000410000 */
[C---:B------:R-:W-:Y:S02]  /*9470*/  FMUL.FTZ R31, R0.reuse, R107 ;  /* 0x0000006b001f7220 */ /* 0x040fe40000410000 */
[----:B------:R-:W-:Y:S01]  /*9480*/  LDSM.16.MT88.4 R84, [R189+0x6800] ;  /* 0x00680000bd54783b */ /* 0x000fe20000004200 */
[C---:B------:R-:W-:Y:S02]  /*9490*/  FMUL.FTZ R42, R0.reuse, R94 ;  /* 0x0000005e002a7220 */ /* 0x040fe40000410000 */
[----:B------:R-:W-:Y:S02]  /*94a0*/  FMUL.FTZ R43, R0, R95 ;  /* 0x0000005f002b7220 */ /* 0x000fe40000410000 */
[----:B------:R-:W-:Y:S01]  /*94b0*/  MUFU.EX2 R155, R155 ;  /* 0x0000009b009b7308 */ /* 0x000fe20000000800 */
[----:B------:R-:W-:Y:S02]  /*94c0*/  FFMA.FTZ R151, R7, c[0x0][0x23c], -R227 ;  /* 0x00008f0007977a23 */ /* 0x000fe400000108e3 */
[--C-:B------:R-:W-:Y:S02]  /*94d0*/  FFMA.FTZ R157, R154, c[0x0][0x23c], -R233.reuse ;  /* 0x00008f009a9d7a23 */ /* 0x100fe400000108e9 */
[----:B------:R-:W-:Y:S02]  /*94e0*/  FFMA.FTZ R156, R166, c[0x0][0x23c], -R233 ;  /* 0x00008f00a69c7a23 */ /* 0x000fe400000108e9 */
[----:B------:R-:W-:Y:S02]  /*94f0*/  FFMA.FTZ R150, R162, c[0x0][0x23c], -R227 ;  /* 0x00008f00a2967a23 */ /* 0x000fe400000108e3 */
[C---:B-1----:R-:W-:Y:S01]  /*9500*/  FMUL.FTZ R56, R2.reuse, R76 ;  /* 0x0000004c02387220 */ /* 0x042fe20000410000 */
[----:B------:R-:W1:Y:S01]  /*9510*/  MUFU.EX2 R151, R151 ;  /* 0x0000009700977308 */ /* 0x000e620000000800 */
[----:B------:R-:W-:Y:S02]  /*9520*/  FMUL.FTZ R57, R2, R77 ;  /* 0x0000004d02397220 */ /* 0x000fe40000410000 */
[----:B------:R-:W-:Y:S01]  /*9530*/  LDSM.16.MT88.4 R76, [R191+0x6800] ;  /* 0x00680000bf4c783b */ /* 0x000fe20000004200 */
[----:B------:R-:W-:Y:S02]  /*9540*/  FMUL.FTZ R5, R132, R129 ;  /* 0x0000008184057220 */ /* 0x000fe40000410000 */
[----:B------:R-:W-:Y:S02]  /*9550*/  FMUL.FTZ R7, R3, R131 ;  /* 0x0000008303077220 */ /* 0x000fe40000410000 */
[C---:B------:R-:W-:Y:S02]  /*9560*/  FMUL.FTZ R8, R2.reuse, R124 ;  /* 0x0000007c02087220 */ /* 0x040fe40000410000 */
[----:B------:R-:W-:Y:S01]  /*9570*/  MUFU.EX2 R157, R157 ;  /* 0x0000009d009d7308 */ /* 0x000fe20000000800 */
[C---:B------:R-:W-:Y:S02]  /*9580*/  FMUL.FTZ R12, R2.reuse, R120 ;  /* 0x00000078020c7220 */ /* 0x040fe40000410000 */
[C---:B------:R-:W-:Y:S02]  /*9590*/  FMUL.FTZ R24, R2.reuse, R108 ;  /* 0x0000006c02187220 */ /* 0x040fe40000410000 */
[C---:B------:R-:W-:Y:S02]  /*95a0*/  FMUL.FTZ R25, R2.reuse, R109 ;  /* 0x0000006d02197220 */ /* 0x040fe40000410000 */
[C---:B------:R-:W-:Y:S02]  /*95b0*/  FMUL.FTZ R28, R2.reuse, R104 ;  /* 0x00000068021c7220 */ /* 0x040fe40000410000 */
[C---:B------:R-:W-:Y:S01]  /*95c0*/  FMUL.FTZ R29, R2.reuse, R105 ;  /* 0x00000069021d7220 */ /* 0x040fe20000410000 */
[----:B------:R-:W3:Y:S01]  /*95d0*/  MUFU.EX2 R156, R156 ;  /* 0x0000009c009c7308 */ /* 0x000ee20000000800 */
[C---:B------:R-:W-:Y:S02]  /*95e0*/  FMUL.FTZ R40, R2.reuse, R92 ;  /* 0x0000005c02287220 */ /* 0x040fe40000410000 */
[C---:B------:R-:W-:Y:S01]  /*95f0*/  FMUL.FTZ R41, R2.reuse, R93 ;  /* 0x0000005d02297220 */ /* 0x040fe20000410000 */
[----:B-1----:R-:W-:Y:S01]  /*9600*/  F2FP.PACK_AB R129, R151, R152 ;  /* 0x000000989781723e */ /* 0x002fe200000000ff */
[C---:B------:R-:W-:Y:S02]  /*9610*/  FMUL.FTZ R44, R2.reuse, R88 ;  /* 0x00000058022c7220 */ /* 0x040fe40000410000 */
[----:B------:R-:W-:Y:S02]  /*9620*/  FMUL.FTZ R45, R2, R89 ;  /* 0x00000059022d7220 */ /* 0x000fe40000410000 */
[----:B------:R-:W-:Y:S01]  /*9630*/  FMUL.FTZ R46, R0, R90 ;  /* 0x0000005a002e7220 */ /* 0x000fe20000410000 */
[----:B------:R-:W1:Y:S01]  /*9640*/  MUFU.EX2 R150, R150 ;  /* 0x0000009600967308 */ /* 0x000e620000000800 */
[--C-:B------:R-:W-:Y:S02]  /*9650*/  FFMA.FTZ R144, R11, c[0x0][0x23c], -R170.reuse ;  /* 0x00008f000b907a23 */ /* 0x100fe400000108aa */
[--C-:B------:R-:W-:Y:S02]  /*9660*/  FFMA.FTZ R143, R9, c[0x0][0x23c], -R170.reuse ;  /* 0x00008f00098f7a23 */ /* 0x100fe400000108aa */
[--C-:B------:R-:W-:Y:S02]  /*9670*/  FFMA.FTZ R140, R14, c[0x0][0x23c], -R165.reuse ;  /* 0x00008f000e8c7a23 */ /* 0x100fe400000108a5 */
[--C-:B------:R-:W-:Y:S02]  /*9680*/  FFMA.FTZ R139, R10, c[0x0][0x23c], -R165.reuse ;  /* 0x00008f000a8b7a23 */ /* 0x100fe400000108a5 */
[--C-:B------:R-:W-:Y:S01]  /*9690*/  FFMA.FTZ R146, R243, c[0x0][0x23c], -R170.reuse ;  /* 0x00008f00f3927a23 */ /* 0x100fe200000108aa */
[----:B------:R-:W-:Y:S01]  /*96a0*/  MUFU.EX2 R144, R144 ;  /* 0x0000009000907308 */ /* 0x000fe20000000800 */
[--C-:B------:R-:W-:Y:S02]  /*96b0*/  FFMA.FTZ R145, R251, c[0x0][0x23c], -R170.reuse ;  /* 0x00008f00fb917a23 */ /* 0x100fe400000108aa */
[--C-:B------:R-:W-:Y:S01]  /*96c0*/  FFMA.FTZ R142, R249, c[0x0][0x23c], -R165.reuse ;  /* 0x00008f00f98e7a23 */ /* 0x100fe200000108a5 */
[----:B---3--:R-:W-:Y:S01]  /*96d0*/  F2FP.PACK_AB R130, R156, R157 ;  /* 0x0000009d9c82723e */ /* 0x008fe200000000ff */
[----:B------:R-:W-:Y:S02]  /*96e0*/  FFMA.FTZ R141, R247, c[0x0][0x23c], -R165 ;  /* 0x00008f00f78d7a23 */ /* 0x000fe400000108a5 */
[----:B------:R-:W-:Y:S02]  /*96f0*/  FMUL.FTZ R9, R2, R125 ;  /* 0x0000007d02097220 */ /* 0x000fe40000410000 */
[C---:B------:R-:W-:Y:S01]  /*9700*/  FMUL.FTZ R10, R0.reuse, R126 ;  /* 0x0000007e000a7220 */ /* 0x040fe20000410000 */
[----:B------:R-:W-:Y:S01]  /*9710*/  MUFU.EX2 R146, R146 ;  /* 0x0000009200927308 */ /* 0x000fe20000000800 */
[C---:B------:R-:W-:Y:S02]  /*9720*/  FMUL.FTZ R11, R0.reuse, R127 ;  /* 0x0000007f000b7220 */ /* 0x040fe40000410000 */
[C---:B------:R-:W-:Y:S01]  /*9730*/  FMUL.FTZ R14, R0.reuse, R122 ;  /* 0x0000007a000e7220 */ /* 0x040fe20000410000 */
[----:B-1----:R-:W-:Y:S01]  /*9740*/  F2FP.PACK_AB R131, R149, R150 ;  /* 0x000000969583723e */ /* 0x002fe200000000ff */
[----:B------:R-:W-:Y:S02]  /*9750*/  FMUL.FTZ R47, R0, R91 ;  /* 0x0000005b002f7220 */ /* 0x000fe40000410000 */
[C---:B------:R-:W-:Y:S02]  /*9760*/  FMUL.FTZ R60, R2.reuse, R72 ;  /* 0x00000048023c7220 */ /* 0x040fe40000410000 */
[----:B------:R-:W-:Y:S01]  /*9770*/  FMUL.FTZ R61, R2, R73 ;  /* 0x00000049023d7220 */ /* 0x000fe20000410000 */
[----:B------:R-:W1:Y:S01]  /*9780*/  MUFU.EX2 R145, R145 ;  /* 0x0000009100917308 */ /* 0x000e620000000800 */
[-C--:B--2---:R-:W-:Y:S05]  /*9790*/  HMMA.16816.F32 R4, R128, R20.reuse, R4 ;  /* 0x000000148004723c */ /* 0x084fea0000001804 */
[C---:B------:R-:W-:Y:S02]  /*97a0*/  FMUL.FTZ R62, R0.reuse, R74 ;  /* 0x0000004a003e7220 */ /* 0x040fe40000410000 */
[C---:B------:R-:W-:Y:S02]  /*97b0*/  FMUL.FTZ R63, R0.reuse, R75 ;  /* 0x0000004b003f7220 */ /* 0x040fe40000410000 */
[----:B------:R-:W-:Y:S03]  /*97c0*/  MUFU.EX2 R142, R142 ;  /* 0x0000008e008e7308 */ /* 0x000fe60000000800 */
[----:B------:R-:W-:Y:S02]  /*97d0*/  FFMA.FTZ R154, R15, c[0x0][0x23c], -R233 ;  /* 0x00008f000f9a7a23 */ /* 0x000fe400000108e9 */
[----:B------:R-:W-:Y:S02]  /*97e0*/  FMUL.FTZ R15, R0, R123 ;  /* 0x0000007b000f7220 */ /* 0x000fe40000410000 */
[----:B------:R-:W-:Y:S02]  /*97f0*/  FFMA.FTZ R148, R13, c[0x0][0x23c], -R227 ;  /* 0x00008f000d947a23 */ /* 0x000fe400000108e3 */
[----:B------:R-:W-:Y:S01]  /*9800*/  FMUL.FTZ R13, R2, R121 ;  /* 0x00000079020d7220 */ /* 0x000fe20000410000 */
[----:B------:R-:W2:Y:S01]  /*9810*/  MUFU.EX2 R141, R141 ;  /* 0x0000008d008d7308 */ /* 0x000ea20000000800 */
[----:B------:R-:W-:Y:S02]  /*9820*/  FFMA.FTZ R153, R26, c[0x0][0x23c], -R233 ;  /* 0x00008f001a997a23 */ /* 0x000fe400000108e9 */
[----:B------:R-:W-:Y:S01]  /*9830*/  FMUL.FTZ R26, R0, R110 ;  /* 0x0000006e001a7220 */ /* 0x000fe20000410000 */
[----:B-1----:R-:W-:Y:S01]  /*9840*/  F2FP.PACK_AB R64, R145, R146 ;  /* 0x000000929140723e */ /* 0x002fe200000000ff */
[----:B------:R-:W-:Y:S02]  /*9850*/  FFMA.FTZ R162, R245, c[0x0][0x23c], -R227 ;  /* 0x00008f00f5a27a23 */ /* 0x000fe400000108e3 */
        /* <DEDUP_REMOVED lines=8> */
[----:B------:R-:W-:Y:S01]  /*98e0*/  MUFU.EX2 R140, R140 ;  /* 0x0000008c008c7308 */ /* 0x000fe20000000800 */
[----:B------:R-:W-:Y:S02]  /*98f0*/  FFMA.FTZ R172, R242, c[0x0][0x23c], -R165 ;  /* 0x00008f00f2ac7a23 */ /* 0x000fe400000108a5 */
[--C-:B------:R-:W-:Y:S01]  /*9900*/  FFMA.FTZ R173, R246, c[0x0][0x23c], -R233.reuse ;  /* 0x00008f00f6ad7a23 */ /* 0x100fe200000108e9 */
[----:B--2---:R-:W-:Y:S01]  /*9910*/  F2FP.PACK_AB R65, R141, R142 ;  /* 0x0000008e8d41723e */ /* 0x004fe200000000ff */
[----:B------:R-:W-:Y:S02]  /*9920*/  FFMA.FTZ R174, R244, c[0x0][0x23c], -R233 ;  /* 0x00008f00f4ae7a23 */ /* 0x000fe400000108e9 */
[--C-:B------:R-:W-:Y:S02]  /*9930*/  FFMA.FTZ R175, R232, c[0x0][0x23c], -R227.reuse ;  /* 0x00008f00e8af7a23 */ /* 0x100fe400000108e3 */
[----:B------:R-:W-:Y:S01]  /*9940*/  FFMA.FTZ R230, R230, c[0x0][0x23c], -R227 ;  /* 0x00008f00e6e67a23 */ /* 0x000fe200000108e3 */
[----:B------:R-:W2:Y:S01]  /*9950*/  MUFU.EX2 R139, R139 ;  /* 0x0000008b008b7308 */ /* 0x000ea20000000800 */
[--C-:B------:R-:W-:Y:S02]  /*9960*/  FFMA.FTZ R232, R240, c[0x0][0x23c], -R233.reuse ;  /* 0x00008f00f0e87a23 */ /* 0x100fe400000108e9 */
[----:B------:R-:W-:Y:S01]  /*9970*/  FFMA.FTZ R235, R238, c[0x0][0x23c], -R233 ;  /* 0x00008f00eeeb7a23 */ /* 0x000fe200000108e9 */
[----:B-1----:R-:W-:Y:S01]  /*9980*/  F2FP.PACK_AB R66, R143, R144 ;  /* 0x000000908f42723e */ /* 0x002fe200000000ff */
[--C-:B------:R-:W-:Y:S02]  /*9990*/  FFMA.FTZ R234, R234, c[0x0][0x23c], -R227.reuse ;  /* 0x00008f00eaea7a23 */ /* 0x100fe400000108e3 */
        /* <DEDUP_REMOVED lines=10> */
[----:B------:R-:W-:Y:S01]  /*9a40*/  FFMA.FTZ R225, R220, c[0x0][0x23c], -R165 ;  /* 0x00008f00dce17a23 */ /* 0x000fe200000108a5 */
[----:B--2---:R-:W-:Y:S01]  /*9a50*/  F2FP.PACK_AB R67, R139, R140 ;  /* 0x0000008c8b43723e */ /* 0x004fe200000000ff */
[--C-:B------:R-:W-:Y:S02]  /*9a60*/  FFMA.FTZ R218, R218, c[0x0][0x23c], -R233.reuse ;  /* 0x00008f00dada7a23 */ /* 0x100fe400000108e9 */
[----:B------:R-:W-:Y:S02]  /*9a70*/  FFMA.FTZ R219, R219, c[0x0][0x23c], -R233 ;  /* 0x00008f00dbdb7a23 */ /* 0x000fe400000108e9 */
[--C-:B------:R-:W-:Y:S01]  /*9a80*/  FFMA.FTZ R214, R214, c[0x0][0x23c], -R227.reuse ;  /* 0x00008f00d6d67a23 */ /* 0x100fe200000108e3 */
[----:B------:R-:W-:Y:S01]  /*9a90*/  MUFU.EX2 R147, R147 ;  /* 0x0000009300937308 */ /* 0x000fe20000000800 */
[C---:B------:R-:W-:Y:S04]  /*9aa0*/  HMMA.16816.F32 R8, R64.reuse, R20, R8 ;  /* 0x000000144008723c */ /* 0x040fe80000001808 */
[----:B------:R-:W-:Y:S02]  /*9ab0*/  FFMA.FTZ R239, R212, c[0x0][0x23c], -R227 ;  /* 0x00008f00d4ef7a23 */ /* 0x000fe400000108e3 */
[--C-:B------:R-:W-:Y:S02]  /*9ac0*/  FFMA.FTZ R212, R228, c[0x0][0x23c], -R233.reuse ;  /* 0x00008f00e4d47a23 */ /* 0x100fe400000108e9 */
[-C--:B------:R-:W-:Y:S01]  /*9ad0*/  HMMA.16816.F32 R12, R64, R22.reuse, R12 ;  /* 0x00000016400c723c */ /* 0x080fe2000000180c */
[----:B------:R-:W-:Y:S03]  /*9ae0*/  MUFU.EX2 R153, R153 ;  /* 0x0000009900997308 */ /* 0x000fe60000000800 */
[C---:B------:R-:W-:Y:S02]  /*9af0*/  FMUL.FTZ R20, R132.reuse, R112 ;  /* 0x0000007084147220 */ /* 0x040fe40000410000 */
[----:B------:R-:W-:Y:S02]  /*9b00*/  FMUL.FTZ R21, R132, R113 ;  /* 0x0000007184157220 */ /* 0x000fe40000410000 */
[C---:B------:R-:W-:Y:S03]  /*9b10*/  HMMA.16816.F32 R16, R128.reuse, R22, R16 ;  /* 0x000000168010723c */ /* 0x040fe60000001810 */
[----:B------:R-:W-:Y:S01]  /*9b20*/  MUFU.EX2 R160, R160 ;  /* 0x000000a000a07308 */ /* 0x000fe20000000800 */
[----:B------:R-:W-:Y:S02]  /*9b30*/  FFMA.FTZ R233, R221, c[0x0][0x23c], -R233 ;  /* 0x00008f00dde97a23 */ /* 0x000fe400000108e9 */
[--C-:B------:R-:W-:Y:S02]  /*9b40*/  FFMA.FTZ R183, R183, c[0x0][0x23c], -R227.reuse ;  /* 0x00008f00b7b77a23 */ /* 0x100fe400000108e3 */
[C---:B------:R-:W-:Y:S04]  /*9b50*/  FMUL.FTZ R22, R3.reuse, R114 ;  /* 0x0000007203167220 */ /* 0x040fe80000410000 */
[----:B------:R-:W-:Y:S01]  /*9b60*/  FMUL.FTZ R23, R3, R115 ;  /* 0x0000007303177220 */ /* 0x000fe20000410000 */
[----:B------:R-:W-:Y:S01]  /*9b70*/  MUFU.EX2 R161, R161 ;  /* 0x000000a100a17308 */ /* 0x000fe20000000800 */
[----:B------:R-:W-:Y:S02]  /*9b80*/  FFMA.FTZ R227, R182, c[0x0][0x23c], -R227 ;  /* 0x00008f00b6e37a23 */ /* 0x000fe400000108e3 */
[--C-:B------:R-:W-:Y:S02]  /*9b90*/  FFMA.FTZ R181, R181, c[0x0][0x23c], -R170.reuse ;  /* 0x00008f00b5b57a23 */ /* 0x100fe400000108aa */
[--C-:B------:R-:W-:Y:S01]  /*9ba0*/  FFMA.FTZ R180, R180, c[0x0][0x23c], -R170.reuse ;  /* 0x00008f00b4b47a23 */ /* 0x100fe200000108aa */
[-C--:B------:R-:W-:Y:S03]  /*9bb0*/  HMMA.16816.F32 R20, R128, R36.reuse, R20 ;  /* 0x000000248014723c */ /* 0x080fe60000001814 */
[--C-:B------:R-:W-:Y:S01]  /*9bc0*/  FFMA.FTZ R178, R178, c[0x0][0x23c], -R165.reuse ;  /* 0x00008f00b2b27a23 */ /* 0x100fe200000108a5 */
[----:B------:R-:W-:Y:S01]  /*9bd0*/  MUFU.EX2 R162, R162 ;  /* 0x000000a200a27308 */ /* 0x000fe20000000800 */
[--C-:B------:R-:W-:Y:S02]  /*9be0*/  FFMA.FTZ R177, R177, c[0x0][0x23c], -R165.reuse ;  /* 0x00008f00b1b17a23 */ /* 0x100fe400000108a5 */
[--C-:B------:R-:W-:Y:S01]  /*9bf0*/  FFMA.FTZ R176, R176, c[0x0][0x23c], -R170.reuse ;  /* 0x00008f00b0b07a23 */ /* 0x100fe200000108aa */
[C---:B------:R-:W-:Y:S04]  /*9c00*/  HMMA.16816.F32 R24, R64.reuse, R36, R24 ;  /* 0x000000244018723c */ /* 0x040fe80000001818 */
[--C-:B------:R-:W-:Y:S02]  /*9c10*/  FFMA.FTZ R138, R138, c[0x0][0x23c], -R165.reuse ;  /* 0x00008f008a8a7a23 */ /* 0x100fe400000108a5 */
[----:B------:R-:W-:Y:S01]  /*9c20*/  MUFU.EX2 R163, R163 ;  /* 0x000000a300a37308 */ /* 0x000fe20000000800 */
[C---:B------:R-:W-:Y:S01]  /*9c30*/  FMUL.FTZ R36, R132.reuse, R96 ;  /* 0x0000006084247220 */ /* 0x040fe20000410000 */
[-C--:B------:R-:W-:Y:S04]  /*9c40*/  HMMA.16816.F32 R28, R64, R38.reuse, R28 ;  /* 0x00000026401c723c */ /* 0x080fe8000000181c */
[C---:B------:R-:W-:Y:S02]  /*9c50*/  FMUL.FTZ R37, R132.reuse, R97 ;  /* 0x0000006184257220 */ /* 0x040fe40000410000 */
[----:B------:R-:W-:Y:S02]  /*9c60*/  FFMA.FTZ R165, R137, c[0x0][0x23c], -R165 ;  /* 0x00008f0089a57a23 */ /* 0x000fe400000108a5 */
[C---:B------:R-:W-:Y:S01]  /*9c70*/  HMMA.16816.F32 R32, R128.reuse, R38, R32 ;  /* 0x000000268020723c */ /* 0x040fe20000001820 */
[----:B------:R-:W1:Y:S03]  /*9c80*/  MUFU.EX2 R164, R164 ;  /* 0x000000a400a47308 */ /* 0x000e660000000800 */
[----:B------:R-:W-:Y:S02]  /*9c90*/  FFMA.FTZ R170, R179, c[0x0][0x23c], -R170 ;  /* 0x00008f00b3aa7a23 */ /* 0x000fe400000108aa */
[----:B------:R-:W-:Y:S02]  /*9ca0*/  FFMA.FTZ R159, R132, R215, R159 ;  /* 0x000000d7849f7223 */ /* 0x000fe4000001009f */
[C---:B------:R-:W-:Y:S03]  /*9cb0*/  FMUL.FTZ R38, R3.reuse, R98 ;  /* 0x0000006203267220 */ /* 0x040fe60000410000 */
[----:B------:R-:W-:Y:S01]  /*9cc0*/  MUFU.EX2 R166, R166 ;  /* 0x000000a600a67308 */ /* 0x000fe20000000800 */
[C---:B------:R-:W-:Y:S02]  /*9cd0*/  FMUL.FTZ R39, R3.reuse, R99 ;  /* 0x0000006303277220 */ /* 0x040fe40000410000 */
[----:B------:R-:W2:Y:S01]  /*9ce0*/  LDSM.16.MT88.4 R96, [R188+0x6000] ;  /* 0x00600000bc60783b */ /* 0x000ea20000004200 */
[----:B------:R-:W-:Y:S02]  /*9cf0*/  FFMA.FTZ R152, R3, R210, R152 ;  /* 0x000000d203987223 */ /* 0x000fe40000010098 */
[----:B------:R-:W-:Y:S01]  /*9d00*/  FFMA.FTZ R146, R2, R213, R146 ;  /* 0x000000d502927223 */ /* 0x000fe20000010092 */
[----:B------:R-:W-:Y:S01]  /*9d10*/  MOV R2, R135 ;  /* 0x0000008700027202 */ /* 0x000fe20000000f00 */
[-C--:B------:R-:W-:Y:S02]  /*9d20*/  HMMA.16816.F32 R36, R128, R52.reuse, R36 ;  /* 0x000000348024723c */ /* 0x080fe40000001824 */
[----:B------:R-:W3:Y:S01]  /*9d30*/  MUFU.EX2 R167, R167 ;  /* 0x000000a700a77308 */ /* 0x000ee20000000800 */
[----:B------:R-:W-:Y:S01]  /*9d40*/  FFMA.FTZ R142, R0, R211, R142 ;  /* 0x000000d3008e7223 */ /* 0x000fe2000001008e */
[----:B------:R-:W-:Y:S01]  /*9d50*/  MOV R0, R133 ;  /* 0x0000008500007202 */ /* 0x000fe20000000f00 */
[----:B------:R-:W-:Y:S01]  /*9d60*/  FADD.FTZ R158, R158, R159 ;  /* 0x0000009f9e9e7221 */ /* 0x000fe20000010000 */
[----:B-1----:R-:W-:Y:S01]  /*9d70*/  F2FP.PACK_AB R72, R164, R163 ;  /* 0x000000a3a448723e */ /* 0x002fe200000000ff */
[----:B------:R-:W-:Y:S01]  /*9d80*/  FADD.FTZ R151, R151, R152 ;  /* 0x0000009897977221 */ /* 0x000fe20000010000 */
[C---:B------:R-:W-:Y:S04]  /*9d90*/  HMMA.16816.F32 R40, R64.reuse, R52, R40 ;  /* 0x000000344028723c */ /* 0x040fe80000001828 */
[----:B------:R-:W-:Y:S01]  /*9da0*/  MUFU.EX2 R168, R168 ;  /* 0x000000a800a87308 */ /* 0x000fe20000000800 */
[----:B------:R-:W-:Y:S02]  /*9db0*/  FADD.FTZ R145, R145, R146 ;  /* 0x0000009291917221 */ /* 0x000fe40000010000 */
[C---:B------:R-:W-:Y:S01]  /*9dc0*/  FMUL.FTZ R52, R132.reuse, R80 ;  /* 0x0000005084347220 */ /* 0x040fe20000410000 */
[-C--:B------:R-:W-:Y:S04]  /*9dd0*/  HMMA.16816.F32 R44, R64, R54.reuse, R44 ;  /* 0x00000036402c723c */ /* 0x080fe8000000182c */
[----:B------:R-:W-:Y:S02]  /*9de0*/  FMUL.FTZ R53, R132, R81 ;  /* 0x0000005184357220 */ /* 0x000fe40000410000 */
[----:B------:R-:W1:Y:S01]  /*9df0*/  MUFU.EX2 R169, R169 ;  /* 0x000000a900a97308 */ /* 0x000e620000000800 */
[----:B------:R-:W-:Y:S01]  /*9e00*/  FADD.FTZ R141, R141, R142 ;  /* 0x0000008e8d8d7221 */ /* 0x000fe20000010000 */
[C---:B------:R-:W-:Y:S04]  /*9e10*/  HMMA.16816.F32 R48, R128.reuse, R54, R48 ;  /* 0x000000368030723c */ /* 0x040fe80000001830 */
[----:B---3--:R-:W-:Y:S01]  /*9e20*/  F2FP.PACK_AB R73, R167, R166 ;  /* 0x000000a6a749723e */ /* 0x008fe200000000ff */
[----:B------:R-:W-:Y:S02]  /*9e30*/  FADD.FTZ R157, R157, R158 ;  /* 0x0000009e9d9d7221 */ /* 0x000fe40000010000 */
[C---:B------:R-:W-:Y:S01]  /*9e40*/  FMUL.FTZ R54, R3.reuse, R82 ;  /* 0x0000005203367220 */ /* 0x040fe20000410000 */
[----:B------:R-:W-:Y:S01]  /*9e50*/  MUFU.EX2 R171, R171 ;  /* 0x000000ab00ab7308 */ /* 0x000fe20000000800 */
[----:B------:R-:W-:Y:S02]  /*9e60*/  FMUL.FTZ R55, R3, R83 ;  /* 0x0000005303377220 */ /* 0x000fe40000410000 */
[----:B------:R-:W3:Y:S01]  /*9e70*/  LDSM.16.MT88.4 R80, [R190+0x6800] ;  /* 0x00680000be50783b */ /* 0x000ee20000004200 */
[----:B------:R-:W-:Y:S02]  /*9e80*/  FADD.FTZ R150, R150, R151 ;  /* 0x0000009796967221 */ /* 0x000fe40000010000 */
[----:B------:R-:W-:Y:S02]  /*9e90*/  FADD.FTZ R144, R144, R145 ;  /* 0x0000009190907221 */ /* 0x000fe40000010000 */
[-C--:B--2---:R-:W-:Y:S02]  /*9ea0*/  HMMA.16816.F32 R52, R128, R96.reuse, R52 ;  /* 0x000000608034723c */ /* 0x084fe40000001834 */
[----:B------:R-:W2:Y:S01]  /*9eb0*/  MUFU.EX2 R172, R172 ;  /* 0x000000ac00ac7308 */ /* 0x000ea20000000800 */
[----:B------:R-:W-:Y:S02]  /*9ec0*/  FADD.FTZ R140, R140, R141 ;  /* 0x0000008d8c8c7221 */ /* 0x000fe40000010000 */
[----:B------:R-:W-:Y:S01]  /*9ed0*/  FADD.FTZ R156, R156, R157 ;  /* 0x0000009d9c9c7221 */ /* 0x000fe20000010000 */
[----:B-1----:R-:W-:Y:S01]  /*9ee0*/  F2FP.PACK_AB R74, R169, R168 ;  /* 0x000000a8a94a723e */ /* 0x002fe200000000ff */
[----:B------:R-:W-:Y:S01]  /*9ef0*/  FADD.FTZ R149, R149, R150 ;  /* 0x0000009695957221 */ /* 0x000fe20000010000 */
[C---:B------:R-:W-:Y:S04]  /*9f00*/  HMMA.16816.F32 R56, R64.reuse, R96, R56 ;  /* 0x000000604038723c */ /* 0x040fe80000001838 */
[----:B------:R-:W-:Y:S01]  /*9f10*/  MUFU.EX2 R173, R173 ;  /* 0x000000ad00ad7308 */ /* 0x000fe20000000800 */
[----:B------:R-:W-:Y:S02]  /*9f20*/  FADD.FTZ R144, R143, R144 ;  /* 0x000000908f907221 */ /* 0x000fe40000010000 */
[----:B------:R-:W-:Y:S01]  /*9f30*/  FADD.FTZ R139, R139, R140 ;  /* 0x0000008c8b8b7221 */ /* 0x000fe20000010000 */
[-C--:B------:R-:W-:Y:S04]  /*9f40*/  HMMA.16816.F32 R60, R64, R98.reuse, R60 ;  /* 0x00000062403c723c */ /* 0x080fe8000000183c */
[----:B------:R-:W-:Y:S02]  /*9f50*/  FADD.FTZ R163, R163, R144 ;  /* 0x00000090a3a37221 */ /* 0x000fe40000010000 */
[----:B------:R-:W-:Y:S01]  /*9f60*/  MUFU.EX2 R174, R174 ;  /* 0x000000ae00ae7308 */ /* 0x000fe20000000800 */
[----:B------:R-:W-:Y:S01]  /*9f70*/  FMUL.FTZ R64, R132, R68 ;  /* 0x0000004484407220 */ /* 0x000fe20000410000 */
[----:B------:R-:W-:Y:S01]  /*9f80*/  F2FP.PACK_AB R68, R154, R155 ;  /* 0x0000009b9a44723e */ /* 0x000fe200000000ff */
[----:B------:R-:W-:Y:S03]  /*9f90*/  FMUL.FTZ R65, R132, R69 ;  /* 0x0000004584417220 */ /* 0x000fe60000410000 */
[----:B------:R-:W-:Y:S01]  /*9fa0*/  FMUL.FTZ R66, R3, R70 ;  /* 0x0000004603427220 */ /* 0x000fe20000410000 */
[----:B------:R-:W-:Y:S01]  /*9fb0*/  F2FP.PACK_AB R69, R147, R148 ;  /* 0x000000949345723e */ /* 0x000fe200000000ff */
[----:B------:R-:W-:Y:S01]  /*9fc0*/  FMUL.FTZ R67, R3, R71 ;  /* 0x0000004703437220 */ /* 0x000fe20000410000 */
[----:B------:R-:W-:Y:S01]  /*9fd0*/  F2FP.PACK_AB R70, R160, R153 ;  /* 0x00000099a046723e */ /* 0x000fe200000000ff */
[----:B------:R-:W-:Y:S01]  /*9fe0*/  MUFU.EX2 R175, R175 ;  /* 0x000000af00af7308 */ /* 0x000fe20000000800 */
[----:B------:R-:W-:Y:S01]  /*9ff0*/  F2FP.PACK_AB R71, R162, R161 ;  /* 0x000000a1a247723e */ /* 0x000fe200000000ff */
[----:B------:R-:W-:Y:S01]  /*a000*/  FADD.FTZ R155, R155, R156 ;  /* 0x0000009c9b9b7221 */ /* 0x000fe20000010000 */
[----:B--2---:R-:W-:Y:S01]  /*a010*/  F2FP.PACK_AB R75, R172, R171 ;  /* 0x000000abac4b723e */ /* 0x004fe200000000ff */
[----:B------:R-:W-:Y:S01]  /*a020*/  FADD.FTZ R148, R148, R149 ;  /* 0x0000009594947221 */ /* 0x000fe20000010000 */
[----:B------:R-:W-:Y:S04]  /*a030*/  HMMA.16816.F32 R64, R128, R98, R64 ;  /* 0x000000628040723c */ /* 0x000fe80000001840 */
[----:B------:R-:W-:Y:S01]  /*a040*/  MOV R3, R136 ;  /* 0x0000008800037202 */ /* 0x000fe20000000f00 */
[----:B------:R-:W-:Y:S01]  /*a050*/  MUFU.EX2 R230, R230 ;  /* 0x000000e600e67308 */ /* 0x000fe20000000800 */
[----:B------:R-:W-:Y:S01]  /*a060*/  FADD.FTZ R166, R166, R139 ;  /* 0x0000008ba6a67221 */ /* 0x000fe20000010000 */
[----:B------:R-:W-:Y:S01]  /*a070*/  MOV R139, R134 ;  /* 0x00000086008b7202 */ /* 0x000fe20000000f00 */
[-C--:B------:R-:W-:Y:S05]  /*a080*/  HMMA.16816.F32 R4, R68, R76.reuse, R4 ;  /* 0x0000004c4404723c */ /* 0x080fea0000001804 */
[----:B------:R-:W-:Y:S02]  /*a090*/  FADD.FTZ R154, R154, R155 ;  /* 0x0000009b9a9a7221 */ /* 0x000fe40000010000 */
[----:B------:R-:W-:Y:S01]  /*a0a0*/  MUFU.EX2 R232, R232 ;  /* 0x000000e800e87308 */ /* 0x000fe20000000800 */
[C---:B------:R-:W-:Y:S04]  /*a0b0*/  HMMA.16816.F32 R8, R72.reuse, R76, R8 ;  /* 0x0000004c4808723c */ /* 0x040fe80000001808 */
[----:B------:R-:W-:Y:S02]  /*a0c0*/  FADD.FTZ R148, R147, R148 ;  /* 0x0000009493947221 */ /* 0x000fe40000010000 */
[----:B------:R-:W-:Y:S02]  /*a0d0*/  FADD.FTZ R163, R164, R163 ;  /* 0x000000a3a4a37221 */ /* 0x000fe40000010000 */
[-C--:B------:R-:W-:Y:S01]  /*a0e0*/  HMMA.16816.F32 R12, R72, R78.reuse, R12 ;  /* 0x0000004e480c723c */ /* 0x080fe2000000180c */
[----:B------:R-:W-:Y:S03]  /*a0f0*/  MUFU.EX2 R235, R235 ;  /* 0x000000eb00eb7308 */ /* 0x000fe60000000800 */
[----:B------:R-:W-:Y:S02]  /*a100*/  FADD.FTZ R166, R167, R166 ;  /* 0x000000a6a7a67221 */ /* 0x000fe40000010000 */
[----:B------:R-:W-:Y:S02]  /*a110*/  FADD.FTZ R153, R153, R154 ;  /* 0x0000009a99997221 */ /* 0x000fe40000010000 */
[C---:B------:R-:W-:Y:S01]  /*a120*/  HMMA.16816.F32 R16, R68.reuse, R78, R16 ;  /* 0x0000004e4410723c */ /* 0x040fe20000001810 */
[----:B------:R-:W1:Y:S02]  /*a130*/  LDSM.16.MT88.4 R76, [R188+0x6800] ;  /* 0x00680000bc4c783b */ /* 0x000e640000004200 */
[----:B------:R-:W-:Y:S01]  /*a140*/  MUFU.EX2 R234, R234 ;  /* 0x000000ea00ea7308 */ /* 0x000fe20000000800 */
[----:B------:R-:W-:Y:S02]  /*a150*/  FADD.FTZ R161, R161, R148 ;  /* 0x00000094a1a17221 */ /* 0x000fe40000010000 */
[----:B------:R-:W-:Y:S02]  /*a160*/  FADD.FTZ R168, R168, R163 ;  /* 0x000000a3a8a87221 */ /* 0x000fe40000010000 */
[-C--:B---3--:R-:W-:Y:S04]  /*a170*/  HMMA.16816.F32 R20, R68, R80.reuse, R20 ;  /* 0x000000504414723c */ /* 0x088fe80000001814 */
        /* <DEDUP_REMOVED lines=8> */
[----:B------:R-:W-:Y:S04]  /*a200*/  FADD.FTZ R171, R172, R171 ;  /* 0x000000abacab7221 */ /* 0x000fe80000010000 */
[C---:B------:R-:W-:Y:S01]  /*a210*/  HMMA.16816.F32 R32, R68.reuse, R82, R32 ;  /* 0x000000524420723c */ /* 0x040fe20000001820 */
[----:B------:R-:W2:Y:S01]  /*a220*/  LDSM.16.MT88.4 R80, [R191+0x7000] ;  /* 0x00700000bf50783b */ /* 0x000ea20000004200 */
[----:B------:R-:W3:Y:S06]  /*a230*/  MUFU.EX2 R236, R236 ;  /* 0x000000ec00ec7308 */ /* 0x000eec0000000800 */
[-C--:B------:R-:W-:Y:S04]  /*a240*/  HMMA.16816.F32 R36, R68, R84.reuse, R36 ;  /* 0x000000544424723c */ /* 0x080fe80000001824 */
[----:B------:R-:W-:Y:S04]  /*a250*/  MUFU.EX2 R226, R226 ;  /* 0x000000e200e27308 */ /* 0x000fe80000000800 */
[C---:B------:R-:W-:Y:S06]  /*a260*/  HMMA.16816.F32 R40, R72.reuse, R84, R40 ;  /* 0x000000544828723c */ /* 0x040fec0000001828 */
[----:B------:R-:W4:Y:S02]  /*a270*/  MUFU.EX2 R231, R231 ;  /* 0x000000e700e77308 */ /* 0x000f240000000800 */
[-C--:B------:R-:W-:Y:S08]  /*a280*/  HMMA.16816.F32 R44, R72, R86.reuse, R44 ;  /* 0x00000056482c723c */ /* 0x080ff0000000182c */
[C---:B------:R-:W-:Y:S01]  /*a290*/  HMMA.16816.F32 R48, R68.reuse, R86, R48 ;  /* 0x000000564430723c */ /* 0x040fe20000001830 */
[----:B------:R-:W5:Y:S01]  /*a2a0*/  LDSM.16.MT88.4 R84, [R190+0x7000] ;  /* 0x00700000be54783b */ /* 0x000f620000004200 */
[----:B------:R-:W-:Y:S06]  /*a2b0*/  MUFU.EX2 R223, R223 ;  /* 0x000000df00df7308 */ /* 0x000fec0000000800 */
[-C--:B-1----:R-:W-:Y:S04]  /*a2c0*/  HMMA.16816.F32 R52, R68, R76.reuse, R52 ;  /* 0x0000004c4434723c */ /* 0x082fe80000001834 */
[----:B------:R-:W1:Y:S04]  /*a2d0*/  MUFU.EX2 R224, R224 ;  /* 0x000000e000e07308 */ /* 0x000e680000000800 */
[C---:B------:R-:W-:Y:S06]  /*a2e0*/  HMMA.16816.F32 R56, R72.reuse, R76, R56 ;  /* 0x0000004c4838723c */ /* 0x040fec0000001838 */
[----:B------:R-:W-:Y:S02]  /*a2f0*/  MUFU.EX2 R222, R222 ;  /* 0x000000de00de7308 */ /* 0x000fe40000000800 */
[-C--:B------:R-:W-:Y:S07]  /*a300*/  HMMA.16816.F32 R60, R72, R78.reuse, R60 ;  /* 0x0000004e483c723c */ /* 0x080fee000000183c */
[----:B---3--:R-:W-:Y:S01]  /*a310*/  F2FP.PACK_AB R72, R236, R229 ;  /* 0x000000e5ec48723e */ /* 0x008fe200000000ff */
[----:B------:R-:W-:Y:S01]  /*a320*/  HMMA.16816.F32 R64, R68, R78, R64 ;  /* 0x0000004e4440723c */ /* 0x000fe20000001840 */
[----:B------:R-:W3:Y:S01]  /*a330*/  MUFU.EX2 R225, R225 ;  /* 0x000000e100e17308 */ /* 0x000ee20000000800 */
[----:B------:R-:W5:Y:S02]  /*a340*/  LDSM.16.MT88.4 R76, [R189+0x7000] ;  /* 0x00700000bd4c783b */ /* 0x000f640000004200 */
[----:B----4-:R-:W-:Y:S01]  /*a350*/  F2FP.PACK_AB R73, R231, R226 ;  /* 0x000000e2e749723e */ /* 0x010fe200000000ff */
[----:B------:R-:W-:Y:S01]  /*a360*/  FADD.FTZ R229, R229, R168 ;  /* 0x000000a8e5e57221 */ /* 0x000fe20000010000 */
[----:B-1----:R-:W-:Y:S01]  /*a370*/  F2FP.PACK_AB R74, R224, R223 ;  /* 0x000000dfe04a723e */ /* 0x002fe200000000ff */
[----:B------:R-:W-:Y:S01]  /*a380*/  FADD.FTZ R226, R226, R171 ;  /* 0x000000abe2e27221 */ /* 0x000fe20000010000 */
[----:B------:R-:W-:Y:S01]  /*a390*/  F2FP.PACK_AB R68, R174, R173 ;  /* 0x000000adae44723e */ /* 0x000fe200000000ff */
[----:B------:R-:W-:Y:S02]  /*a3a0*/  FADD.FTZ R173, R173, R160 ;  /* 0x000000a0adad7221 */ /* 0x000fe40000010000 */
[----:B------:R-:W-:Y:S01]  /*a3b0*/  MUFU.EX2 R218, R218 ;  /* 0x000000da00da7308 */ /* 0x000fe20000000800 */
[----:B------:R-:W-:Y:S01]  /*a3c0*/  F2FP.PACK_AB R69, R230, R175 ;  /* 0x000000afe645723e */ /* 0x000fe200000000ff */
[----:B------:R-:W-:Y:S01]  /*a3d0*/  FADD.FTZ R175, R175, R162 ;  /* 0x000000a2afaf7221 */ /* 0x000fe20000010000 */
[----:B------:R-:W-:Y:S01]  /*a3e0*/  F2FP.PACK_AB R70, R235, R232 ;  /* 0x000000e8eb46723e */ /* 0x000fe200000000ff */
[----:B------:R-:W-:Y:S01]  /*a3f0*/  FADD.FTZ R173, R174, R173 ;  /* 0x000000adaead7221 */ /* 0x000fe20000010000 */
[----:B------:R-:W-:Y:S01]  /*a400*/  F2FP.PACK_AB R71, R237, R234 ;  /* 0x000000eaed47723e */ /* 0x000fe200000000ff */
[----:B------:R-:W-:Y:S02]  /*a410*/  FADD.FTZ R175, R230, R175 ;  /* 0x000000afe6af7221 */ /* 0x000fe40000010000 */
[----:B------:R-:W-:Y:S02]  /*a420*/  FADD.FTZ R236, R236, R229 ;  /* 0x000000e5ecec7221 */ /* 0x000fe40000010000 */
[----:B------:R-:W-:Y:S01]  /*a430*/  MUFU.EX2 R219, R219 ;  /* 0x000000db00db7308 */ /* 0x000fe20000000800 */
[----:B------:R-:W-:Y:S01]  /*a440*/  FADD.FTZ R231, R231, R226 ;  /* 0x000000e2e7e77221 */ /* 0x000fe20000010000 */
[-C--:B--2---:R-:W-:Y:S03]  /*a450*/  HMMA.16816.F32 R4, R68, R80.reuse, R4 ;  /* 0x000000504404723c */ /* 0x084fe60000001804 */
[----:B---3--:R-:W-:Y:S01]  /*a460*/  F2FP.PACK_AB R75, R225, R222 ;  /* 0x000000dee14b723e */ /* 0x008fe200000000ff */
[----:B------:R-:W-:Y:S02]  /*a470*/  FADD.FTZ R232, R232, R173 ;  /* 0x000000ade8e87221 */ /* 0x000fe40000010000 */
[----:B------:R-:W-:Y:S02]  /*a480*/  FADD.FTZ R234, R234, R175 ;  /* 0x000000afeaea7221 */ /* 0x000fe40000010000 */
[----:B------:R-:W-:Y:S01]  /*a490*/  MUFU.EX2 R214, R214 ;  /* 0x000000d600d67308 */ /* 0x000fe20000000800 */
[----:B------:R-:W-:Y:S01]  /*a4a0*/  FADD.FTZ R223, R223, R236 ;  /* 0x000000ecdfdf7221 */ /* 0x000fe20000010000 */
        /* <DEDUP_REMOVED lines=10> */
[----:B------:R-:W-:Y:S04]  /*a550*/  FADD.FTZ R225, R225, R222 ;  /* 0x000000dee1e17221 */ /* 0x000fe80000010000 */
[-C--:B-----5:R-:W-:Y:S05]  /*a560*/  HMMA.16816.F32 R20, R68, R84.reuse, R20 ;  /* 0x000000544414723c */ /* 0x0a0fea0000001814 */
[----:B------:R-:W-:Y:S03]  /*a570*/  MUFU.EX2 R233, R233 ;  /* 0x000000e900e97308 */ /* 0x000fe60000000800 */
[C---:B------:R-:W-:Y:S07]  /*a580*/  HMMA.16816.F32 R24, R72.reuse, R84, R24 ;  /* 0x000000544818723c */ /* 0x040fee0000001818 */
[----:B------:R-:W-:Y:S01]  /*a590*/  MUFU.EX2 R183, R183 ;  /* 0x000000b700b77308 */ /* 0x000fe20000000800 */
[-C--:B------:R-:W-:Y:S08]  /*a5a0*/  HMMA.16816.F32 R28, R72, R86.reuse, R28 ;  /* 0x00000056481c723c */ /* 0x080ff0000000181c */
[C---:B------:R-:W-:Y:S01]  /*a5b0*/  HMMA.16816.F32 R32, R68.reuse, R86, R32 ;  /* 0x000000564420723c */ /* 0x040fe20000001820 */
[----:B------:R-:W2:Y:S01]  /*a5c0*/  LDSM.16.MT88.4 R84, [R189+0x7800] ;  /* 0x00780000bd54783b */ /* 0x000ea20000004200 */
[----:B------:R-:W-:Y:S06]  /*a5d0*/  MUFU.EX2 R182, R227 ;  /* 0x000000e300b67308 */ /* 0x000fec0000000800 */
[-C--:B------:R-:W-:Y:S04]  /*a5e0*/  HMMA.16816.F32 R36, R68, R76.reuse, R36 ;  /* 0x0000004c4424723c */ /* 0x080fe80000001824 */
[----:B------:R-:W-:Y:S04]  /*a5f0*/  MUFU.EX2 R181, R181 ;  /* 0x000000b500b57308 */ /* 0x000fe80000000800 */
[C---:B------:R-:W-:Y:S06]  /*a600*/  HMMA.16816.F32 R40, R72.reuse, R76, R40 ;  /* 0x0000004c4828723c */ /* 0x040fec0000001828 */
[----:B------:R-:W3:Y:S02]  /*a610*/  MUFU.EX2 R180, R180 ;  /* 0x000000b400b47308 */ /* 0x000ee40000000800 */
[-C--:B------:R-:W-:Y:S08]  /*a620*/  HMMA.16816.F32 R44, R72, R78.reuse, R44 ;  /* 0x0000004e482c723c */ /* 0x080ff0000000182c */
[C---:B------:R-:W-:Y:S01]  /*a630*/  HMMA.16816.F32 R48, R68.reuse, R78, R48 ;  /* 0x0000004e4430723c */ /* 0x040fe20000001830 */
[----:B------:R-:W-:Y:S07]  /*a640*/  MUFU.EX2 R178, R178 ;  /* 0x000000b200b27308 */ /* 0x000fee0000000800 */
[-C--:B-1----:R-:W-:Y:S03]  /*a650*/  HMMA.16816.F32 R52, R68, R80.reuse, R52 ;  /* 0x000000504434723c */ /* 0x082fe60000001834 */
[----:B------:R-:W1:Y:S05]  /*a660*/  MUFU.EX2 R177, R177 ;  /* 0x000000b100b17308 */ /* 0x000e6a0000000800 */
[C---:B------:R-:W-:Y:S05]  /*a670*/  HMMA.16816.F32 R56, R72.reuse, R80, R56 ;  /* 0x000000504838723c */ /* 0x040fea0000001838 */
[----:B------:R-:W-:Y:S03]  /*a680*/  MUFU.EX2 R176, R176 ;  /* 0x000000b000b07308 */ /* 0x000fe60000000800 */
[-C--:B------:R-:W-:Y:S07]  /*a690*/  HMMA.16816.F32 R60, R72, R82.reuse, R60 ;  /* 0x00000052483c723c */ /* 0x080fee000000183c */
[----:B------:R-:W4:Y:S01]  /*a6a0*/  MUFU.EX2 R179, R170 ;  /* 0x000000aa00b37308 */ /* 0x000f220000000800 */
[----:B------:R-:W-:Y:S04]  /*a6b0*/  HMMA.16816.F32 R64, R68, R82, R64 ;  /* 0x000000524440723c */ /* 0x000fe80000001840 */
[----:B---3--:R-:W-:Y:S01]  /*a6c0*/  F2FP.PACK_AB R72, R180, R181 ;  /* 0x000000b5b448723e */ /* 0x008fe200000000ff */
[----:B------:R-:W-:Y:S01]  /*a6d0*/  FADD.FTZ R181, R181, R224 ;  /* 0x000000e0b5b57221 */ /* 0x000fe20000010000 */
[----:B-1----:R-:W-:Y:S01]  /*a6e0*/  F2FP.PACK_AB R73, R177, R178 ;  /* 0x000000b2b149723e */ /* 0x002fe200000000ff */
[----:B------:R-:W-:Y:S01]  /*a6f0*/  FADD.FTZ R178, R178, R225 ;  /* 0x000000e1b2b27221 */ /* 0x000fe20000010000 */
[----:B------:R-:W-:Y:S01]  /*a700*/  F2FP.PACK_AB R68, R219, R218 ;  /* 0x000000dadb44723e */ /* 0x000fe200000000ff */
[----:B------:R-:W-:Y:S03]  /*a710*/  MUFU.EX2 R138, R138 ;  /* 0x0000008a008a7308 */ /* 0x000fe60000000800 */
[----:B------:R-:W-:Y:S01]  /*a720*/  F2FP.PACK_AB R69, R239, R214 ;  /* 0x000000d6ef45723e */ /* 0x000fe200000000ff */
[----:B------:R-:W-:Y:S01]  /*a730*/  FADD.FTZ R218, R218, R235 ;  /* 0x000000ebdada7221 */ /* 0x000fe20000010000 */
[----:B------:R-:W-:Y:S01]  /*a740*/  F2FP.PACK_AB R70, R233, R212 ;  /* 0x000000d4e946723e */ /* 0x000fe200000000ff */
[----:B------:R-:W-:Y:S01]  /*a750*/  FADD.FTZ R214, R214, R237 ;  /* 0x000000edd6d67221 */ /* 0x000fe20000010000 */
[----:B------:R-:W-:Y:S01]  /*a760*/  F2FP.PACK_AB R71, R182, R183 ;  /* 0x000000b7b647723e */ /* 0x000fe200000000ff */
[----:B------:R-:W-:Y:S02]  /*a770*/  FADD.FTZ R219, R219, R218 ;  /* 0x000000dadbdb7221 */ /* 0x000fe40000010000 */
[----:B------:R-:W1:Y:S01]  /*a780*/  MUFU.EX2 R165, R165 ;  /* 0x000000a500a57308 */ /* 0x000e620000000800 */
[----:B------:R-:W-:Y:S02]  /*a790*/  FADD.FTZ R214, R239, R214 ;  /* 0x000000d6efd67221 */ /* 0x000fe40000010000 */
[----:B------:R-:W-:Y:S01]  /*a7a0*/  FADD.FTZ R181, R180, R181 ;  /* 0x000000b5b4b57221 */ /* 0x000fe20000010000 */
[-C--:B------:R-:W-:Y:S01]  /*a7b0*/  HMMA.16816.F32 R128, R68, R116.reuse, R4 ;  /* 0x000000744480723c */ /* 0x080fe20000001804 */
[----:B------:R-:W3:Y:S02]  /*a7c0*/  LDSM.16.MT88.4 R4, [R188+0x7800] ;  /* 0x00780000bc04783b */ /* 0x000ee40000004200 */
[----:B----4-:R-:W-:Y:S01]  /*a7d0*/  F2FP.PACK_AB R74, R179, R176 ;  /* 0x000000b0b34a723e */ /* 0x010fe200000000ff */
[----:B------:R-:W-:Y:S02]  /*a7e0*/  FADD.FTZ R177, R177, R178 ;  /* 0x000000b2b1b17221 */ /* 0x000fe40000010000 */
[----:B------:R-:W-:Y:S02]  /*a7f0*/  FADD.FTZ R212, R212, R219 ;  /* 0x000000dbd4d47221 */ /* 0x000fe40000010000 */
[----:B------:R-:W-:Y:S04]  /*a800*/  FADD.FTZ R183, R183, R214 ;  /* 0x000000d6b7b77221 */ /* 0x000fe80000010000 */
[----:B------:R-:W-:Y:S02]  /*a810*/  FADD.FTZ R176, R176, R181 ;  /* 0x000000b5b0b07221 */ /* 0x000fe40000010000 */
[----:B------:R-:W-:Y:S02]  /*a820*/  FADD.FTZ R215, R233, R212 ;  /* 0x000000d4e9d77221 */ /* 0x000fe40000010000 */
[----:B------:R-:W-:Y:S02]  /*a830*/  FADD.FTZ R210, R182, R183 ;  /* 0x000000b7b6d27221 */ /* 0x000fe40000010000 */
[----:B------:R-:W-:Y:S01]  /*a840*/  FADD.FTZ R213, R179, R176 ;  /* 0x000000b0b3d57221 */ /* 0x000fe20000010000 */
[C---:B-1----:R-:W-:Y:S01]  /*a850*/  F2FP.PACK_AB R75, R165.reuse, R138 ;  /* 0x0000008aa54b723e */ /* 0x042fe200000000ff */
[----:B------:R-:W-:Y:S04]  /*a860*/  FADD.FTZ R138, R138, R177 ;  /* 0x000000b18a8a7221 */ /* 0x000fe80000010000 */
[----:B------:R-:W-:Y:S02]  /*a870*/  FADD.FTZ R211, R165, R138 ;  /* 0x0000008aa5d37221 */ /* 0x000fe40000010000 */
[C---:B------:R-:W-:Y:S08]  /*a880*/  HMMA.16816.F32 R124, R72.reuse, R116, R8 ;  /* 0x00000074487c723c */ /* 0x040ff00000001808 */
[-C--:B------:R-:W-:Y:S08]  /*a890*/  HMMA.16816.F32 R120, R72, R118.reuse, R12 ;  /* 0x000000764878723c */ /* 0x080ff0000000180c */
[C---:B------:R-:W-:Y:S08]  /*a8a0*/  HMMA.16816.F32 R116, R68.reuse, R118, R16 ;  /* 0x000000764474723c */ /* 0x040ff00000001810 */
        /* <DEDUP_REMOVED lines=13> */
.L_x_604:
[----:B------:R-:W1:Y:S01]  /*a980*/  SHFL.BFLY PT, R0, R215, 0x2, 0x1f ;  /* 0x0c401f00d7007f89 */ /* 0x000e6200000e0000 */
[----:B------:R-:W-:Y:S01]  /*a990*/  ULDC.U8 UR4, c[0x0][0x329] ;  /* 0x0000ca4000047ab9 */ /* 0x000fe20000000000 */
[----:B------:R-:W-:Y:S01]  /*a9a0*/  MOV R10, 0x3f800000 ;  /* 0x3f800000000a7802 */ /* 0x000fe20000000f00 */
[----:B------:R-:W-:Y:S01]  /*a9b0*/  ULDC.U8 UR5, c[0x0][0x328] ;  /* 0x0000ca0000057ab9 */ /* 0x000fe20000000000 */
[----:B------:R-:W2:Y:S01]  /*a9c0*/  SHFL.BFLY PT, R5, R210, 0x2, 0x1f ;  /* 0x0c401f00d2057f89 */ /* 0x000ea200000e0000 */
[----:B------:R-:W-:Y:S01]  /*a9d0*/  ISETP.NE.AND P0, PT, RZ, UR4, PT ;  /* 0x00000004ff007c0c */ /* 0x000fe2000bf05270 */
[----:B------:R-:W-:Y:S01]  /*a9e0*/  IMAD.MOV.U32 R14, RZ, RZ, 0x3f800000 ;  /* 0x3f800000ff0e7424 */ /* 0x000fe200078e00ff */
[----:B------:R-:W-:Y:S01]  /*a9f0*/  ISETP.NE.AND P3, PT, RZ, UR5, PT ;  /* 0x00000005ff007c0c */ /* 0x000fe2000bf65270 */
[----:B------:R-:W3:Y:S01]  /*aa00*/  SHFL.BFLY PT, R4, R213, 0x2, 0x1f ;  /* 0x0c401f00d5047f89 */ /* 0x000ee200000e0000 */
[----:B------:R-:W-:Y:S01]  /*aa10*/  CS2R R50, SRZ ;  /* 0x0000000000327805 */ /* 0x000fe2000001ff00 */
[----:B------:R-:W-:Y:S02]  /*aa20*/  BSSY B0, `(.L_x_608) ;  /* 0x0000116000007945 */ /* 0x000fe40003800000 */
[----:B------:R-:W4:Y:S04]  /*aa30*/  SHFL.BFLY PT, R2, R211, 0x2, 0x1f ;  /* 0x0c401f00d3027f89 */ /* 0x000f2800000e0000 */
[----:B------:R-:W5:Y:S02]  /*aa40*/  S2R R44, SR_CTAID.X ;  /* 0x00000000002c7919 */ /* 0x000f640000002500 */
[----:B------:R-:W-:Y:S01]  /*aa50*/  @P0 MOV R7, c[0x0][0x210] ;  /* 0x0000840000070a02 */ /* 0x000fe20000000f00 */
[----:B------:R-:W-:Y:S01]  /*aa60*/  @P0 IMAD.MOV.U32 R45, RZ, RZ, 0x1 ;  /* 0x00000001ff2d0424 */ /* 0x000fe200078e00ff */
[----:B------:R-:W5:Y:S01]  /*aa70*/  S2R R46, SR_CTAID.Z ;  /* 0x00000000002e7919 */ /* 0x000f620000002700 */
[----:B------:R-:W-:-:S02]  /*aa80*/  @P0 MOV R47, c[0x0][0x210] ;  /* 0x00008400002f0a02 */ /* 0x000fc40000000f00 */
[----:B------:R-:W-:Y:S01]  /*aa90*/  @P0 IMAD R7, R7, c[0x0][0x214], RZ ;  /* 0x0000850007070a24 */ /* 0x000fe200078e02ff */
[----:B------:R-:W-:Y:S01]  /*aaa0*/  @!P0 MOV R47, 0x1 ;  /* 0x00000001002f8802 */ /* 0x000fe20000000f00 */
[----:B-1----:R-:W-:Y:S02]  /*aab0*/  FADD.FTZ R3, R0, R215 ;  /* 0x000000d700037221 */ /* 0x002fe40000010000 */
[----:B------:R-:W1:Y:S01]  /*aac0*/  S2R R0, SR_TID.X ;  /* 0x0000000000007919 */ /* 0x000e620000002100 */
[----:B--2---:R-:W-:-:S03]  /*aad0*/  FADD.FTZ R8, R5, R210 ;  /* 0x000000d205087221 */ /* 0x004fc60000010000 */
[----:B------:R-:W2:Y:S01]  /*aae0*/  SHFL.BFLY PT, R6, R3, 0x1, 0x1f ;  /* 0x0c201f0003067f89 */ /* 0x000ea200000e0000 */
[----:B---3--:R-:W-:-:S03]  /*aaf0*/  FADD.FTZ R15, R4, R213 ;  /* 0x000000d5040f7221 */ /* 0x008fc60000010000 */
[----:B------:R-:W3:Y:S01]  /*ab00*/  SHFL.BFLY PT, R5, R8, 0x1, 0x1f ;  /* 0x0c201f0008057f89 */ /* 0x000ee200000e0000 */
[----:B----4-:R-:W-:-:S03]  /*ab10*/  FADD.FTZ R11, R2, R211 ;  /* 0x000000d3020b7221 */ /* 0x010fc60000010000 */
[----:B------:R-:W4:Y:S04]  /*ab20*/  SHFL.BFLY PT, R4, R15, 0x1, 0x1f ;  /* 0x0c201f000f047f89 */ /* 0x000f2800000e0000 */
[----:B------:R-:W5:Y:S01]  /*ab30*/  SHFL.BFLY PT, R2, R11, 0x1, 0x1f ;  /* 0x0c201f000b027f89 */ /* 0x000f6200000e0000 */
[----:B--2---:R-:W-:Y:S01]  /*ab40*/  FADD.FTZ R6, R3, R6 ;  /* 0x0000000603067221 */ /* 0x004fe20000010000 */
[----:B-1----:R-:W-:Y:S01]  /*ab50*/  SHF.R.S32.HI R3, RZ, 0x1f, R0 ;  /* 0x0000001fff037819 */ /* 0x002fe20000011400 */
[----:B---3--:R-:W-:-:S03]  /*ab60*/  FADD.FTZ R5, R8, R5 ;  /* 0x0000000508057221 */ /* 0x008fc60000010000 */
[----:B------:R-:W-:Y:S02]  /*ab70*/  LEA.HI R9, R3, R0, RZ, 0x2 ;  /* 0x0000000003097211 */ /* 0x000fe400078f10ff */
[----:B------:R-:W-:Y:S01]  /*ab80*/  FSETP.NE.FTZ.AND P6, PT, R6, RZ, PT ;  /* 0x000000ff0600720b */ /* 0x000fe20003fd5000 */
[----:B----4-:R-:W-:Y:S01]  /*ab90*/  FADD.FTZ R4, R15, R4 ;  /* 0x000000040f047221 */ /* 0x010fe20000010000 */
[--C-:B------:R-:W-:Y:S02]  /*aba0*/  SHF.R.S32.HI R13, RZ, 0x2, R9.reuse ;  /* 0x00000002ff0d7819 */ /* 0x100fe40000011409 */
[----:B------:R-:W-:Y:S01]  /*abb0*/  SHF.R.S32.HI R12, RZ, 0x1f, R9 ;  /* 0x0000001fff0c7819 */ /* 0x000fe20000011409 */
[----:B-----5:R-:W-:Y:S01]  /*abc0*/  FADD.FTZ R2, R11, R2 ;  /* 0x000000020b027221 */ /* 0x020fe20000010000 */
[----:B------:R-:W-:Y:S02]  /*abd0*/  @!P0 MOV R8, c[0x0][0x214] ;  /* 0x0000850000088a02 */ /* 0x000fe40000000f00 */
[----:B------:R-:W-:-:S02]  /*abe0*/  LEA.HI R12, R12, R13, RZ, 0x3 ;  /* 0x0000000d0c0c7211 */ /* 0x000fc400078f18ff */
[----:B------:R-:W-:Y:S02]  /*abf0*/  @!P0 SEL R7, R8, c[0x0][0x234], !P3 ;  /* 0x00008d0008078a07 */ /* 0x000fe40005800000 */
[----:B------:R-:W-:Y:S01]  /*ac00*/  LOP3.LUT R12, R12, 0xfffffff8, RZ, 0xc0, !PT ;  /* 0xfffffff80c0c7812 */ /* 0x000fe200078ec0ff */
[----:B------:R-:W1:Y:S01]  /*ac10*/  @P6 MUFU.RCP R10, R6 ;  /* 0x00000006000a6308 */ /* 0x000e620000001000 */
[----:B------:R-:W-:Y:S01]  /*ac20*/  FSETP.NE.FTZ.AND P5, PT, R5, RZ, PT ;  /* 0x000000ff0500720b */ /* 0x000fe20003fb5000 */
[----:B------:R-:W-:Y:S01]  /*ac30*/  @!P0 IMAD R45, R7, c[0x0][0x1c0], RZ ;  /* 0x00007000072d8a24 */ /* 0x000fe200078e02ff */
[----:B------:R-:W-:Y:S01]  /*ac40*/  FSETP.NE.FTZ.AND P4, PT, R4, RZ, PT ;  /* 0x000000ff0400720b */ /* 0x000fe20003f95000 */
[----:B------:R-:W-:Y:S01]  /*ac50*/  IMAD.IADD R8, R13, 0x1, -R12 ;  /* 0x000000010d087824 */ /* 0x000fe200078e0a0c */
[----:B------:R-:W-:Y:S02]  /*ac60*/  MOV R11, 0x3f800000 ;  /* 0x3f800000000b7802 */ /* 0x000fe40000000f00 */
[----:B------:R-:W-:Y:S01]  /*ac70*/  MOV R13, 0x3f800000 ;  /* 0x3f800000000d7802 */ /* 0x000fe20000000f00 */
[----:B------:R-:W-:Y:S01]  /*ac80*/  @P6 MUFU.LG2 R6, R6 ;  /* 0x0000000600066308 */ /* 0x000fe20000000c00 */
[----:B------:R-:W-:-:S02]  /*ac90*/  LOP3.LUT R12, R8, 0x1, RZ, 0xc0, !PT ;  /* 0x00000001080c7812 */ /* 0x000fc400078ec0ff */
[----:B------:R-:W-:Y:S02]  /*aca0*/  LEA.HI R3, R3, R0, RZ, 0x5 ;  /* 0x0000000003037211 */ /* 0x000fe400078f28ff */
[----:B------:R-:W-:Y:S02]  /*acb0*/  ISETP.NE.U32.AND P1, PT, R12, 0x1, PT ;  /* 0x000000010c00780c */ /* 0x000fe40003f25070 */
[----:B------:R-:W-:Y:S01]  /*acc0*/  MOV R12, 0xfffffff0 ;  /* 0xfffffff0000c7802 */ /* 0x000fe20000000f00 */
[C---:B-1----:R-:W-:Y:S01]  /*acd0*/  FMUL.FTZ R128, R10.reuse, R128 ;  /* 0x000000800a807220 */ /* 0x042fe20000410000 */
[----:B------:R-:W1:Y:S01]  /*ace0*/  @P5 MUFU.RCP R11, R5 ;  /* 0x00000005000b5308 */ /* 0x000e620000001000 */
[----:B------:R-:W-:Y:S01]  /*acf0*/  FMUL.FTZ R129, R10, R129 ;  /* 0x000000810a817220 */ /* 0x000fe20000410000 */
[----:B------:R-:W-:Y:S01]  /*ad00*/  SEL R12, R12, 0x10, !P1 ;  /* 0x000000100c0c7807 */ /* 0x000fe20004800000 */
[----:B------:R-:W-:Y:S01]  /*ad10*/  FMUL.FTZ R116, R10, R116 ;  /* 0x000000740a747220 */ /* 0x000fe20000410000 */
[----:B------:R-:W-:Y:S01]  /*ad20*/  R2P PR, R8, 0x6 ;  /* 0x0000000608007804 */ /* 0x000fe20000000000 */
[C---:B------:R-:W-:Y:S01]  /*ad30*/  FMUL.FTZ R117, R10.reuse, R117 ;  /* 0x000000750a757220 */ /* 0x040fe20000410000 */
[----:B------:R-:W-:Y:S01]  /*ad40*/  LOP3.LUT R9, R9, 0x3ffffffc, RZ, 0xc0, !PT ;  /* 0x3ffffffc09097812 */ /* 0x000fe200078ec0ff */
[----:B------:R-:W-:Y:S01]  /*ad50*/  FMUL.FTZ R112, R10, R112 ;  /* 0x000000700a707220 */ /* 0x000fe20000410000 */
[----:B------:R-:W-:Y:S01]  /*ad60*/  SHF.L.U32 R8, R8, 0x6, RZ ;  /* 0x0000000608087819 */ /* 0x000fe200000006ff */
[C---:B------:R-:W-:Y:S01]  /*ad70*/  FMUL.FTZ R113, R10.reuse, R113 ;  /* 0x000000710a717220 */ /* 0x040fe20000410000 */
[----:B------:R-:W2:Y:S01]  /*ad80*/  @P4 MUFU.RCP R13, R4 ;  /* 0x00000004000d4308 */ /* 0x000ea20000001000 */
[C---:B------:R-:W-:Y:S01]  /*ad90*/  FMUL.FTZ R100, R10.reuse, R100 ;  /* 0x000000640a647220 */ /* 0x040fe20000410000 */
[----:B------:R-:W-:Y:S01]  /*ada0*/  SHF.R.S32.HI R15, RZ, 0x5, R3 ;  /* 0x00000005ff0f7819 */ /* 0x000fe20000011403 */
[C---:B------:R-:W-:Y:S01]  /*adb0*/  FMUL.FTZ R101, R10.reuse, R101 ;  /* 0x000000650a657220 */ /* 0x040fe20000410000 */
[----:B------:R-:W-:Y:S01]  /*adc0*/  IADD3 R16, -R9, R0, RZ ;  /* 0x0000000009107210 */ /* 0x000fe20007ffe1ff */
[----:B------:R-:W-:Y:S01]  /*add0*/  FMUL.FTZ R96, R10, R96 ;  /* 0x000000600a607220 */ /* 0x000fe20000410000 */
[----:B------:R-:W-:Y:S01]  /*ade0*/  LOP3.LUT R8, R8, 0x1c0, RZ, 0xc0, !PT ;  /* 0x000001c008087812 */ /* 0x000fe200078ec0ff */
[C---:B------:R-:W-:Y:S01]  /*adf0*/  FMUL.FTZ R97, R10.reuse, R97 ;  /* 0x000000610a617220 */ /* 0x040fe20000410000 */
[----:B------:R-:W-:Y:S01]  /*ae00*/  LEA R16, R15, R16, 0x9 ;  /* 0x000000100f107211 */ /* 0x000fe200078e48ff */
        /* <DEDUP_REMOVED lines=9> */
[----:B------:R-:W-:Y:S01]  /*aea0*/  F2FP.PACK_AB R100, R101, R100 ;  /* 0x000000646564723e */ /* 0x000fe200000000ff */
[----:B------:R-:W-:Y:S01]  /*aeb0*/  FMUL.FTZ R69, R10, R69 ;  /* 0x000000450a457220 */ /* 0x000fe20000410000 */
[----:B------:R-:W-:Y:S01]  /*aec0*/  MOV R10, 0x20 ;  /* 0x00000020000a7802 */ /* 0x000fe20000000f00 */
[----:B------:R-:W-:Y:S01]  /*aed0*/  IMAD.U32 R9, R16, 0x2, R9 ;  /* 0x0000000210097824 */ /* 0x000fe200078e0009 */
[----:B------:R-:W-:Y:S01]  /*aee0*/  F2FP.PACK_AB R96, R97, R96 ;  /* 0x000000606160723e */ /* 0x000fe200000000ff */
[C---:B-1----:R-:W-:Y:S01]  /*aef0*/  FMUL.FTZ R130, R11.reuse, R130 ;  /* 0x000000820b827220 */ /* 0x042fe20000410000 */
[----:B------:R-:W-:Y:S01]  /*af00*/  SEL R10, R10, 0xffffffe0, !P1 ;  /* 0xffffffe00a0a7807 */ /* 0x000fe20004800000 */
[C---:B------:R-:W-:Y:S01]  /*af10*/  FMUL.FTZ R131, R11.reuse, R131 ;  /* 0x000000830b837220 */ /* 0x040fe20000410000 */
[----:B------:R-:W-:Y:S01]  /*af20*/  FSETP.NE.FTZ.AND P1, PT, R2, RZ, PT ;  /* 0x000000ff0200720b */ /* 0x000fe20003f35000 */
[----:B------:R-:W-:Y:S01]  /*af30*/  FMUL.FTZ R118, R11, R118 ;  /* 0x000000760b767220 */ /* 0x000fe20000410000 */
[----:B------:R-:W-:Y:S01]  /*af40*/  SHF.L.U32 R9, R9, 0x1, RZ ;  /* 0x0000000109097819 */ /* 0x000fe200000006ff */
[----:B------:R-:W-:Y:S01]  /*af50*/  FMUL.FTZ R119, R11, R119 ;  /* 0x000000770b777220 */ /* 0x000fe20000410000 */
[----:B------:R-:W-:Y:S01]  /*af60*/  F2FP.PACK_AB R130, R131, R130 ;  /* 0x000000828382723e */ /* 0x000fe200000000ff */
[----:B------:R-:W-:Y:S01]  /*af70*/  FMUL.FTZ R114, R11, R114 ;  /* 0x000000720b727220 */ /* 0x000fe20000410000 */
[----:B------:R-:W-:Y:S01]  /*af80*/  IADD3 R17, R9, 0x40, RZ ;  /* 0x0000004009117810 */ /* 0x000fe20007ffe0ff */
[----:B------:R-:W-:Y:S01]  /*af90*/  FMUL.FTZ R115, R11, R115 ;  /* 0x000000730b737220 */ /* 0x000fe20000410000 */
[----:B------:R-:W-:Y:S01]  /*afa0*/  F2FP.PACK_AB R118, R119, R118 ;  /* 0x000000767776723e */ /* 0x000fe200000000ff */
[----:B------:R-:W-:Y:S01]  /*afb0*/  FMUL.FTZ R102, R11, R102 ;  /* 0x000000660b667220 */ /* 0x000fe20000410000 */
[----:B------:R-:W-:Y:S01]  /*afc0*/  IADD3 R19, R9, R10, RZ ;  /* 0x0000000a09137210 */ /* 0x000fe20007ffe0ff */
[----:B------:R-:W-:Y:S01]  /*afd0*/  FMUL.FTZ R103, R11, R103 ;  /* 0x000000670b677220 */ /* 0x000fe20000410000 */
[----:B------:R-:W-:Y:S01]  /*afe0*/  F2FP.PACK_AB R114, R115, R114 ;  /* 0x000000727372723e */ /* 0x000fe200000000ff */
[----:B------:R-:W1:Y:S01]  /*aff0*/  @P1 MUFU.RCP R14, R2 ;  /* 0x00000002000e1308 */ /* 0x000e620000001000 */
[C---:B------:R-:W-:Y:S01]  /*b000*/  FMUL.FTZ R98, R11.reuse, R98 ;  /* 0x000000620b627220 */ /* 0x040fe20000410000 */
[----:B------:R-:W-:Y:S01]  /*b010*/  STS [R9], R128 ;  /* 0x0000008009007388 */ /* 0x000fe20000000800 */
[----:B------:R-:W-:Y:S01]  /*b020*/  FMUL.FTZ R99, R11, R99 ;  /* 0x000000630b637220 */ /* 0x000fe20000410000 */
[----:B------:R-:W-:Y:S01]  /*b030*/  F2FP.PACK_AB R102, R103, R102 ;  /* 0x000000666766723e */ /* 0x000fe200000000ff */
[C---:B------:R-:W-:Y:S01]  /*b040*/  FMUL.FTZ R86, R11.reuse, R86 ;  /* 0x000000560b567220 */ /* 0x040fe20000410000 */
[----:B------:R-:W-:Y:S01]  /*b050*/  STS [R9+0x400], R130 ;  /* 0x0004008209007388 */ /* 0x000fe20000000800 */
[----:B------:R-:W-:Y:S01]  /*b060*/  FMUL.FTZ R87, R11, R87 ;  /* 0x000000570b577220 */ /* 0x000fe20000410000 */
[----:B------:R-:W-:Y:S01]  /*b070*/  @P2 IADD3 R17, R9, -0x40, RZ ;  /* 0xffffffc009112810 */ /* 0x000fe20007ffe0ff */
[----:B------:R-:W-:Y:S01]  /*b080*/  FMUL.FTZ R82, R11, R82 ;  /* 0x000000520b527220 */ /* 0x000fe20000410000 */
[----:B------:R-:W-:Y:S01]  /*b090*/  F2FP.PACK_AB R98, R99, R98 ;  /* 0x000000626362723e */ /* 0x000fe200000000ff */
[----:B------:R-:W-:Y:S01]  /*b0a0*/  FMUL.FTZ R83, R11, R83 ;  /* 0x000000530b537220 */ /* 0x000fe20000410000 */
[----:B------:R-:W-:Y:S01]  /*b0b0*/  F2FP.PACK_AB R84, R85, R84 ;  /* 0x000000545554723e */ /* 0x000fe200000000ff */
[----:B------:R-:W-:Y:S01]  /*b0c0*/  FMUL.FTZ R70, R11, R70 ;  /* 0x000000460b467220 */ /* 0x000fe20000410000 */
[----:B------:R-:W-:Y:S01]  /*b0d0*/  F2FP.PACK_AB R86, R87, R86 ;  /* 0x000000565756723e */ /* 0x000fe200000000ff */
[----:B------:R-:W-:Y:S01]  /*b0e0*/  FMUL.FTZ R11, R11, R71 ;  /* 0x000000470b0b7220 */ /* 0x000fe20000410000 */
[----:B------:R-:W-:Y:S01]  /*b0f0*/  IADD3 R23, R10, 0x400, R17 ;  /* 0x000004000a177810 */ /* 0x000fe20007ffe011 */
[----:B--2---:R-:W-:Y:S01]  /*b100*/  FMUL.FTZ R124, R13, R124 ;  /* 0x0000007c0d7c7220 */ /* 0x004fe20000410000 */
[----:B------:R-:W-:Y:S01]  /*b110*/  F2FP.PACK_AB R80, R81, R80 ;  /* 0x000000505150723e */ /* 0x000fe200000000ff */
[----:B------:R-:W-:Y:S01]  /*b120*/  FMUL.FTZ R125, R13, R125 ;  /* 0x0000007d0d7d7220 */ /* 0x000fe20000410000 */
[----:B------:R-:W-:Y:S01]  /*b130*/  F2FP.PACK_AB R70, R11, R70 ;  /* 0x000000460b46723e */ /* 0x000fe200000000ff */
[C---:B-1----:R-:W-:Y:S01]  /*b140*/  FMUL.FTZ R127, R14.reuse, R127 ;  /* 0x0000007f0e7f7220 */ /* 0x042fe20000410000 */
[----:B------:R-:W-:Y:S01]  /*b150*/  IADD3 R11, R9, R12, RZ ;  /* 0x0000000c090b7210 */ /* 0x000fe20007ffe0ff */
[C---:B------:R-:W-:Y:S01]  /*b160*/  FMUL.FTZ R126, R14.reuse, R126 ;  /* 0x0000007e0e7e7220 */ /* 0x040fe20000410000 */
[----:B------:R-:W-:Y:S01]  /*b170*/  F2FP.PACK_AB R124, R125, R124 ;  /* 0x0000007c7d7c723e */ /* 0x000fe200000000ff */
[----:B------:R-:W-:Y:S01]  /*b180*/  FMUL.FTZ R120, R13, R120 ;  /* 0x000000780d787220 */ /* 0x000fe20000410000 */
[----:B------:R-:W-:Y:S01]  /*b190*/  F2FP.PACK_AB R82, R83, R82 ;  /* 0x000000525352723e */ /* 0x000fe200000000ff */
        /* <DEDUP_REMOVED lines=27> */
[----:B------:R-:W-:Y:S01]  /*b350*/  STS [R19], R112 ;  /* 0x0000007013007388 */ /* 0x000fe20000000800 */
[C---:B------:R-:W-:Y:S01]  /*b360*/  FMUL.FTZ R94, R14.reuse, R94 ;  /* 0x0000005e0e5e7220 */ /* 0x040fe20000410000 */
[----:B------:R-:W-:Y:S01]  /*b370*/  F2FP.PACK_AB R92, R93, R92 ;  /* 0x0000005c5d5c723e */ /* 0x000fe200000000ff */
[----:B------:R-:W-:Y:S01]  /*b380*/  IMAD.IADD R21, R11, 0x1, R10 ;  /* 0x000000010b157824 */ /* 0x000fe200078e020a */
[----:B------:R-:W-:Y:S01]  /*b390*/  STS [R19+0x400], R114 ;  /* 0x0004007213007388 */ /* 0x000fe20000000800 */
[----:B------:R-:W-:Y:S01]  /*b3a0*/  FMUL.FTZ R88, R13, R88 ;  /* 0x000000580d587220 */ /* 0x000fe20000410000 */
[----:B------:R-:W-:Y:S01]  /*b3b0*/  F2FP.PACK_AB R94, R95, R94 ;  /* 0x0000005e5f5e723e */ /* 0x000fe200000000ff */
[----:B------:R-:W-:Y:S01]  /*b3c0*/  FMUL.FTZ R89, R13, R89 ;  /* 0x000000590d597220 */ /* 0x000fe20000410000 */
[----:B------:R-:W-:Y:S01]  /*b3d0*/  STS [R21], R100 ;  /* 0x0000006415007388 */ /* 0x000fe20000000800 */
[C---:B------:R-:W-:Y:S01]  /*b3e0*/  FMUL.FTZ R91, R14.reuse, R91 ;  /* 0x0000005b0e5b7220 */ /* 0x040fe20000410000 */
[----:B------:R-:W-:Y:S01]  /*b3f0*/  F2FP.PACK_AB R68, R69, R68 ;  /* 0x000000444544723e */ /* 0x000fe200000000ff */
[----:B------:R-:W-:Y:S01]  /*b400*/  FMUL.FTZ R90, R14, R90 ;  /* 0x0000005a0e5a7220 */ /* 0x000fe20000410000 */
[----:B------:R-:W-:Y:S01]  /*b410*/  STS [R21+0x400], R102 ;  /* 0x0004006615007388 */ /* 0x000fe20000000800 */
[----:B-1----:R-:W-:Y:S01]  /*b420*/  IADD3 R9, R12, R17, RZ ;  /* 0x000000110c097210 */ /* 0x002fe20007ffe0ff */
[----:B------:R-:W-:Y:S01]  /*b430*/  FMUL.FTZ R76, R13, R76 ;  /* 0x0000004c0d4c7220 */ /* 0x000fe20000410000 */
[----:B------:R-:W-:Y:S01]  /*b440*/  F2FP.PACK_AB R88, R89, R88 ;  /* 0x000000585958723e */ /* 0x000fe200000000ff */
[----:B------:R-:W-:Y:S01]  /*b450*/  FMUL.FTZ R77, R13, R77 ;  /* 0x0000004d0d4d7220 */ /* 0x000fe20000410000 */
[----:B------:R-:W-:Y:S01]  /*b460*/  F2FP.PACK_AB R90, R91, R90 ;  /* 0x0000005a5b5a723e */ /* 0x000fe200000000ff */
[C---:B------:R-:W-:Y:S01]  /*b470*/  FMUL.FTZ R72, R13.reuse, R72 ;  /* 0x000000480d487220 */ /* 0x040fe20000410000 */
[----:B------:R-:W-:Y:S01]  /*b480*/  STS [R19+0x2000], R108 ;  /* 0x0020006c13007388 */ /* 0x000fe20000000800 */
[----:B------:R-:W-:Y:S01]  /*b490*/  FMUL.FTZ R79, R14, R79 ;  /* 0x0000004f0e4f7220 */ /* 0x000fe20000410000 */
[----:B--2---:R-:W-:Y:S01]  /*b4a0*/  IADD3 R11, R10, R17, RZ ;  /* 0x000000110a0b7210 */ /* 0x004fe20007ffe0ff */
[----:B------:R-:W-:Y:S01]  /*b4b0*/  FMUL.FTZ R78, R14, R78 ;  /* 0x0000004e0e4e7220 */ /* 0x000fe20000410000 */
[----:B------:R-:W-:Y:S01]  /*b4c0*/  STS [R19+0x2400], R110 ;  /* 0x0024006e13007388 */ /* 0x000fe20000000800 */
[----:B------:R-:W-:Y:S01]  /*b4d0*/  FMUL.FTZ R13, R13, R73 ;  /* 0x000000490d0d7220 */ /* 0x000fe20000410000 */
[----:B------:R-:W-:Y:S01]  /*b4e0*/  IADD3 R10, R10, R9, RZ ;  /* 0x000000090a0a7210 */ /* 0x000fe20007ffe0ff */
[C---:B------:R-:W-:Y:S01]  /*b4f0*/  FMUL.FTZ R75, R14.reuse, R75 ;  /* 0x0000004b0e4b7220 */ /* 0x040fe20000410000 */
[----:B------:R-:W-:Y:S01]  /*b500*/  STS [R21+0x2000], R104 ;  /* 0x0020006815007388 */ /* 0x000fe20000000800 */
[----:B------:R-:W-:Y:S01]  /*b510*/  FMUL.FTZ R14, R14, R74 ;  /* 0x0000004a0e0e7220 */ /* 0x000fe20000410000 */
[----:B------:R-:W-:Y:S01]  /*b520*/  IADD3 R23, R12, R23, RZ ;  /* 0x000000170c177210 */ /* 0x000fe20007ffe0ff */
[----:B------:R-:W-:Y:S01]  /*b530*/  @P4 MUFU.LG2 R4, R4 ;  /* 0x0000000400044308 */ /* 0x000fe20000000c00 */
[----:B------:R-:W-:Y:S01]  /*b540*/  STS [R21+0x2400], R106 ;  /* 0x0024006a15007388 */ /* 0x000fe20000000800 */
[----:B------:R-:W-:Y:S01]  /*b550*/  F2FP.PACK_AB R76, R77, R76 ;  /* 0x0000004c4d4c723e */ /* 0x000fe200000000ff */
[----:B------:R-:W-:Y:S01]  /*b560*/  @P6 FMUL.FTZ R49, R6, 0.69314718246459960938 ;  /* 0x3f31721806316820 */ /* 0x000fe20000410000 */
[----:B------:R-:W-:Y:S01]  /*b570*/  F2FP.PACK_AB R78, R79, R78 ;  /* 0x0000004e4f4e723e */ /* 0x000fe200000000ff */
[----:B------:R-:W-:Y:S01]  /*b580*/  STS [R17], R96 ;  /* 0x0000006011007388 */ /* 0x000fe20000000800 */
[----:B------:R-:W-:-:S02]  /*b590*/  F2FP.PACK_AB R13, R13, R72 ;  /* 0x000000480d0d723e */ /* 0x000fc400000000ff */
[----:B------:R-:W-:Y:S01]  /*b5a0*/  F2FP.PACK_AB R14, R75, R14 ;  /* 0x0000000e4b0e723e */ /* 0x000fe200000000ff */
[----:B------:R-:W-:Y:S01]  /*b5b0*/  STS [R17+0x400], R98 ;  /* 0x0004006211007388 */ /* 0x000fe20000000800 */
[----:B------:R-:W-:Y:S01]  /*b5c0*/  ISETP.NE.OR P3, PT, RZ, UR4, !P3 ;  /* 0x00000004ff007c0c */ /* 0x000fe2000df65670 */
[----:B------:R-:W-:Y:S01]  /*b5d0*/  @P1 MUFU.LG2 R2, R2 ;  /* 0x0000000200021308 */ /* 0x000fe20000000c00 */
[----:B------:R-:W-:Y:S01]  /*b5e0*/  LOP3.LUT R3, R3, 0xffffffe0, RZ, 0xc0, !PT ;  /* 0xffffffe003037812 */ /* 0x000fe200078ec0ff */
[----:B------:R-:W-:Y:S01]  /*b5f0*/  STS [R9], R84 ;  /* 0x0000005409007388 */ /* 0x000fe20000000800 */
[----:B------:R-:W-:Y:S02]  /*b600*/  MOV R6, 0x7f800000 ;  /* 0x7f80000000067802 */ /* 0x000fe40000000f00 */
[----:B------:R-:W-:Y:S01]  /*b610*/  IADD3 R3, -R3, R0, RZ ;  /* 0x0000000003037210 */ /* 0x000fe20007ffe1ff */
[----:B------:R-:W-:Y:S01]  /*b620*/  STS [R9+0x400], R86 ;  /* 0x0004005609007388 */ /* 0x000fe20000000800 */
[----:B------:R-:W-:Y:S01]  /*b630*/  MOV R0, 0x7f800000 ;  /* 0x7f80000000007802 */ /* 0x000fe20000000f00 */
[----:B------:R-:W1:Y:S01]  /*b640*/  @P5 MUFU.LG2 R5, R5 ;  /* 0x0000000500055308 */ /* 0x000e620000000c00 */
[----:B------:R-:W-:Y:S01]  /*b650*/  LOP3.LUT P0, RZ, R3, 0x3, RZ, 0xc0, !PT ;  /* 0x0000000303ff7812 */ /* 0x000fe2000780c0ff */
[----:B------:R-:W-:Y:S01]  /*b660*/  STS [R17+0x2000], R92 ;  /* 0x0020005c11007388 */ /* 0x000fe20000000800 */
[----:B------:R-:W-:-:S02]  /*b670*/  IMAD R3, R44, R47, RZ ;  /* 0x0000002f2c037224 */ /* 0x000fc400078e02ff */
[----:B------:R-:W-:Y:S01]  /*b680*/  @P6 FFMA.FTZ R0, R136, c[0x0][0x238], R49 ;  /* 0x00008e0088006a23 */ /* 0x000fe20000010031 */
[----:B------:R-:W-:Y:S04]  /*b690*/  STS [R17+0x2400], R94 ;  /* 0x0024005e11007388 */ /* 0x000fe80000000800 */
[----:B------:R-:W-:Y:S04]  /*b6a0*/  STS [R9+0x2000], R88 ;  /* 0x0020005809007388 */ /* 0x000fe80000000800 */
[----:B------:R-:W-:Y:S01]  /*b6b0*/  STS [R9+0x2400], R90 ;  /* 0x0024005a09007388 */ /* 0x000fe20000000800 */
[----:B-1----:R-:W-:-:S03]  /*b6c0*/  @P5 FMUL.FTZ R48, R5, 0.69314718246459960938 ;  /* 0x3f31721805305820 */ /* 0x002fc60000410000 */
[----:B------:R-:W-:Y:S04]  /*b6d0*/  STS [R11], R80 ;  /* 0x000000500b007388 */ /* 0x000fe80000000800 */
[----:B------:R-:W-:Y:S04]  /*b6e0*/  STS [R11+0x400], R82 ;  /* 0x000400520b007388 */ /* 0x000fe80000000800 */
[----:B------:R-:W-:Y:S04]  /*b6f0*/  STS [R10], R68 ;  /* 0x000000440a007388 */ /* 0x000fe80000000800 */
[----:B------:R-:W-:Y:S04]  /*b700*/  STS [R23], R70 ;  /* 0x0000004617007388 */ /* 0x000fe80000000800 */
[----:B------:R-:W-:Y:S04]  /*b710*/  STS [R11+0x2000], R76 ;  /* 0x0020004c0b007388 */ /* 0x000fe80000000800 */
[----:B------:R-:W-:Y:S04]  /*b720*/  STS [R11+0x2400], R78 ;  /* 0x0024004e0b007388 */ /* 0x000fe80000000800 */
[----:B------:R-:W-:Y:S04]  /*b730*/  STS [R10+0x2000], R13 ;  /* 0x0020000d0a007388 */ /* 0x000fe80000000800 */
[----:B------:R1:W-:Y:S04]  /*b740*/  STS [R23+0x2000], R14 ;  /* 0x0020000e17007388 */ /* 0x0003e80000000800 */
[----:B------:R-:W-:Y:S06]  /*b750*/  BAR.SYNC.DEFER_BLOCKING 0x0 ;  /* 0x0000000000007b1d */ /* 0x000fec0000010000 */
[----:B------:R-:W2:Y:S01]  /*b760*/  S2R R12, SR_CTAID.Y ;  /* 0x00000000000c7919 */ /* 0x000ea20000002600 */
[----:B-1----:R-:W-:Y:S01]  /*b770*/  SHF.L.U32 R14, R3, 0x7, RZ ;  /* 0x00000007030e7819 */ /* 0x002fe200000006ff */
[----:B------:R-:W-:-:S02]  /*b780*/  @P4 FMUL.FTZ R3, R4, 0.69314718246459960938 ;  /* 0x3f31721804034820 */ /* 0x000fc40000410000 */
[----:B------:R1:W3:Y:S01]  /*b790*/  LDS.128 R36, [R199] ;  /* 0x00000000c7247984 */ /* 0x0002e20000000c00 */
[----:B------:R-:W-:Y:S02]  /*b7a0*/  @P1 FMUL.FTZ R4, R2, 0.69314718246459960938 ;  /* 0x3f31721802041820 */ /* 0x000fe40000410000 */
[----:B------:R-:W-:Y:S01]  /*b7b0*/  @P4 FFMA.FTZ R6, R134, c[0x0][0x238], R3 ;  /* 0x00008e0086064a23 */ /* 0x000fe20000010003 */
[----:B------:R1:W4:Y:S01]  /*b7c0*/  LDS.128 R32, [R199+0x800] ;  /* 0x00080000c7207984 */ /* 0x0003220000000c00 */
[----:B--2---:R-:W-:-:S03]  /*b7d0*/  IMAD R45, R12, R45, RZ ;  /* 0x0000002d0c2d7224 */ /* 0x004fc600078e02ff */
[----:B------:R1:W2:Y:S01]  /*b7e0*/  LDS.128 R28, [R199+0x1000] ;  /* 0x00100000c71c7984 */ /* 0x0002a20000000c00 */
[----:B------:R-:W-:Y:S01]  /*b7f0*/  @!P3 IMAD R13, R12, c[0x0][0x214], RZ ;  /* 0x000085000c0dba24 */ /* 0x000fe200078e02ff */
[----:B------:R-:W-:Y:S02]  /*b800*/  SEL R45, R45, RZ, P3 ;  /* 0x000000ff2d2d7207 */ /* 0x000fe40001800000 */
[----:B------:R1:W1:Y:S01]  /*b810*/  LDS.128 R24, [R199+0x1800] ;  /* 0x00180000c7187984 */ /* 0x0002620000000c00 */
[--C-:B------:R-:W-:Y:S01]  /*b820*/  @!P3 IMAD.MOV.U32 R50, RZ, RZ, R13.reuse ;  /* 0x000000ffff32b224 */ /* 0x100fe200078e000d */
[----:B------:R-:W-:Y:S02]  /*b830*/  @!P3 SHF.R.S32.HI R51, RZ, 0x1f, R13 ;  /* 0x0000001fff33b819 */ /* 0x000fe4000001140d */
[----:B------:R1:W1:Y:S01]  /*b840*/  LDS.128 R20, [R199+0x2000] ;  /* 0x00200000c7147984 */ /* 0x0002620000000c00 */
[----:B------:R-:W-:Y:S01]  /*b850*/  IMAD R45, R46, R7, R45 ;  /* 0x000000072e2d7224 */ /* 0x000fe200078e022d */
[----:B------:R-:W-:Y:S01]  /*b860*/  MOV R13, 0x7f800000 ;  /* 0x7f800000000d7802 */ /* 0x000fe20000000f00 */
[----:B------:R-:W-:Y:S01]  /*b870*/  @P5 FFMA.FTZ R13, R135, c[0x0][0x238], R48 ;  /* 0x00008e00870d5a23 */ /* 0x000fe20000010030 */
[----:B------:R1:W1:Y:S01]  /*b880*/  LDS.128 R16, [R199+0x2800] ;  /* 0x00280000c7107984 */ /* 0x0002620000000c00 */
[----:B------:R-:W-:Y:S01]  /*b890*/  MOV R7, 0x7f800000 ;  /* 0x7f80000000077802 */ /* 0x000fe20000000f00 */
[----:B------:R-:W-:Y:S01]  /*b8a0*/  @P1 FFMA.FTZ R7, R133, c[0x0][0x238], R4 ;  /* 0x00008e0085071a23 */ /* 0x000fe20000010004 */
[----:B------:R-:W-:Y:S01]  /*b8b0*/  IADD3 R2, P3, P2, R14, R50, R45 ;  /* 0x000000320e027210 */ /* 0x000fe20007a7e02d */
[----:B------:R1:W1:Y:S01]  /*b8c0*/  LDS.128 R8, [R199+0x3000] ;  /* 0x00300000c7087984 */ /* 0x0002620000000c00 */
[----:B------:R-:W-:-:S02]  /*b8d0*/  SHF.R.S32.HI R14, RZ, 0x1f, R14 ;  /* 0x0000001fff0e7819 */ /* 0x000fc4000001140e */
[----:B------:R-:W-:Y:S01]  /*b8e0*/  SHF.R.S32.HI R45, RZ, 0x1f, R45 ;  /* 0x0000001fff2d7819 */ /* 0x000fe2000001142d */
[----:B------:R1:W1:Y:S03]  /*b8f0*/  LDS.128 R40, [R199+0x3800] ;  /* 0x00380000c7287984 */ /* 0x0002660000000c00 */
        /* <DEDUP_REMOVED lines=19> */
[----:B------:R-:W-:Y:S01]  /*ba30*/  @!P6 LEA.HI.X.SX32 R3, R3, R14, 0x1, P0 ;  /* 0x0000000e0303e211 */ /* 0x000fe200000f0eff */
[-C--:B------:R-:W-:Y:S01]  /*ba40*/  @!P4 IMAD R5, R48, R47.reuse, RZ ;  /* 0x0000002f3005c224 */ /* 0x080fe200078e02ff */
[----:B------:R-:W-:Y:S01]  /*ba50*/  @!P6 LEA R48, P0, R4, c[0x0][0x200], 0x2 ;  /* 0x000080000430ea11 */ /* 0x000fe200078010ff */
[----:B------:R-:W-:Y:S01]  /*ba60*/  @!P3 IMAD R47, R44, R47, RZ ;  /* 0x0000002f2c2fb224 */ /* 0x000fe200078e02ff */
[C---:B------:R-:W-:Y:S02]  /*ba70*/  @!P5 IADD3 R44, P2, R15.reuse, R2, RZ ;  /* 0x000000020f2cd210 */ /* 0x040fe40007f5e0ff */
[----:B------:R-:W-:Y:S02]  /*ba80*/  @!P6 LEA.HI.X R49, R4, c[0x0][0x204], R3, 0x2, P0 ;  /* 0x000081000431ea11 */ /* 0x000fe400000f1403 */
[----:B------:R-:W-:Y:S02]  /*ba90*/  @!P5 LEA.HI.X.SX32 R15, R15, R14, 0x1, P2 ;  /* 0x0000000e0f0fd211 */ /* 0x000fe400010f0eff */
[----:B------:R-:W-:Y:S01]  /*baa0*/  @!P4 IADD3 R3, P1, R5, R2, RZ ;  /* 0x000000020503c210 */ /* 0x000fe20007f3e0ff */
[----:B------:R4:W-:Y:S01]  /*bab0*/  @!P6 STG.E [R48.64], R0 ;  /* 0x000000003000e986 */ /* 0x0009e2000c101910 */
[----:B------:R-:W-:-:S02]  /*bac0*/  @!P5 LEA R50, P2, R44, c[0x0][0x200], 0x2 ;  /* 0x000080002c32da11 */ /* 0x000fc400078410ff */
[----:B------:R-:W-:Y:S02]  /*bad0*/  @!P3 IADD3 R2, P0, R47, R2, RZ ;  /* 0x000000022f02b210 */ /* 0x000fe40007f1e0ff */
[-C--:B------:R-:W-:Y:S02]  /*bae0*/  @!P4 LEA.HI.X.SX32 R4, R5, R14.reuse, 0x1, P1 ;  /* 0x0000000e0504c211 */ /* 0x080fe400008f0eff */
[----:B------:R-:W-:Y:S02]  /*baf0*/  @!P5 LEA.HI.X R51, R44, c[0x0][0x204], R15, 0x2, P2 ;  /* 0x000081002c33da11 */ /* 0x000fe400010f140f */
[----:B------:R-:W-:Y:S02]  /*bb00*/  @!P3 LEA.HI.X.SX32 R47, R47, R14, 0x1, P0 ;  /* 0x0000000e2f2fb211 */ /* 0x000fe400000f0eff */
[----:B------:R-:W-:Y:S01]  /*bb10*/  @!P4 LEA R44, P1, R3, c[0x0][0x200], 0x2 ;  /* 0x00008000032cca11 */ /* 0x000fe200078210ff */
[----:B------:R4:W-:Y:S01]  /*bb20*/  @!P5 STG.E [R50.64], R13 ;  /* 0x0000000d3200d986 */ /* 0x0009e2000c101910 */
[----:B------:R-:W-:-:S02]  /*bb30*/  @!P3 LEA R14, P0, R2, c[0x0][0x200], 0x2 ;  /* 0x00008000020eba11 */ /* 0x000fc400078010ff */
[----:B------:R-:W-:Y:S02]  /*bb40*/  @!P4 LEA.HI.X R45, R3, c[0x0][0x204], R4, 0x2, P1 ;  /* 0x00008100032dca11 */ /* 0x000fe400008f1404 */
[----:B------:R-:W-:-:S03]  /*bb50*/  @!P3 LEA.HI.X R15, R2, c[0x0][0x204], R47, 0x2, P0 ;  /* 0x00008100020fba11 */ /* 0x000fc600000f142f */
[----:B------:R4:W-:Y:S04]  /*bb60*/  @!P4 STG.E [R44.64], R6 ;  /* 0x000000062c00c986 */ /* 0x0009e8000c101910 */
[----:B------:R4:W-:Y:S02]  /*bb70*/  @!P3 STG.E [R14.64], R7 ;  /* 0x000000070e00b986 */ /* 0x0009e4000c101910 */
.L_x_609:
[----:B------:R-:W-:Y:S05]  /*bb80*/  BSYNC B0 ;  /* 0x0000000000007941 */ /* 0x000fea0003800000 */
.L_x_608:
[----:B----4-:R-:W-:Y:S01]  /*bb90*/  SHF.R.S32.HI R0, RZ, 0x1f, R12 ;  /* 0x0000001fff007819 */ /* 0x010fe2000001140c */
[----:B------:R-:W-:Y:S01]  /*bba0*/  IMAD.MOV.U32 R6, RZ, RZ, R204 ;  /* 0x000000ffff067224 */ /* 0x000fe200078e00cc */
[----:B------:R-:W-:Y:S01]  /*bbb0*/  ULDC.64 UR4, c[0x0][0x1e8] ;  /* 0x00007a0000047ab9 */ /* 0x000fe20000000a00 */
[----:B------:R-:W-:Y:S01]  /*bbc0*/  IMAD.MOV.U32 R7, RZ, RZ, R205 ;  /* 0x000000ffff077224 */ /* 0x000fe200078e00cd */
[----:B------:R-:W-:Y:S01]  /*bbd0*/  USHF.L.U32 UR7, UR4, 0x5, URZ ;  /* 0x0000000504077899 */ /* 0x000fe2000800063f */
[----:B------:R-:W-:Y:S01]  /*bbe0*/  IMAD R3, R0, c[0x0][0x1e0], RZ ;  /* 0x0000780000037a24 */ /* 0x000fe200078e02ff */
[----:B------:R-:W-:Y:S01]  /*bbf0*/  SHF.R.S32.HI R0, RZ, 0x1f, R46 ;  /* 0x0000001fff007819 */ /* 0x000fe2000001142e */
[----:B------:R-:W-:Y:S01]  /*bc00*/  IMAD.WIDE.U32 R6, R12, c[0x0][0x1e0], R6 ;  /* 0x000078000c067a25 */ /* 0x000fe200078e0006 */
[----:B------:R-:W-:-:S02]  /*bc10*/  UMOV UR6, 0x5 ;  /* 0x0000000500067882 */ /* 0x000fc40000000000 */
[----:B------:R-:W-:Y:S01]  /*bc20*/  USHF.L.U64.HI UR5, UR4, UR6, UR5 ;  /* 0x0000000604057299 */ /* 0x000fe20008010205 */
[----:B------:R-:W-:Y:S02]  /*bc30*/  IMAD R3, R12, c[0x0][0x1e4], R3 ;  /* 0x000079000c037a24 */ /* 0x000fe400078e0203 */
[----:B------:R-:W-:Y:S02]  /*bc40*/  IMAD R5, R0, c[0x0][0x1f0], RZ ;  /* 0x00007c0000057a24 */ /* 0x000fe400078e02ff */
[----:B------:R-:W-:Y:S02]  /*bc50*/  IMAD.IADD R7, R7, 0x1, R3 ;  /* 0x0000000107077824 */ /* 0x000fe400078e0203 */
        /* <DEDUP_REMOVED lines=10> */
[----:B---3--:R-:W-:Y:S01]  /*bd00*/  STG.E.128 [R2.64], R36 ;  /* 0x0000002402007986 */ /* 0x008fe2000c101d10 */
[----:B------:R-:W-:Y:S02]  /*bd10*/  IADD3.X R45, R3, UR5, RZ, P0, !PT ;  /* 0x00000005032d7c10 */ /* 0x000fe400087fe4ff */
[----:B------:R-:W-:-:S03]  /*bd20*/  IADD3 R14, P0, R44, UR7, RZ ;  /* 0x000000072c0e7c10 */ /* 0x000fc6000ff1e0ff */
[----:B------:R-:W-:Y:S01]  /*bd30*/  STG.E.128 [R44.64], R32 ;  /* 0x000000202c007986 */ /* 0x000fe2000c101d10 */
[----:B------:R-:W-:Y:S02]  /*bd40*/  IADD3.X R15, R45, UR5, RZ, P0, !PT ;  /* 0x000000052d0f7c10 */ /* 0x000fe400087fe4ff */
[----:B------:R-:W-:-:S03]  /*bd50*/  IADD3 R12, P0, R14, UR7, RZ ;  /* 0x000000070e0c7c10 */ /* 0x000fc6000ff1e0ff */
[----:B--2---:R-:W-:Y:S01]  /*bd60*/  STG.E.128 [R14.64], R28 ;  /* 0x0000001c0e007986 */ /* 0x004fe2000c101d10 */
[----:B------:R-:W-:Y:S02]  /*bd70*/  IADD3.X R13, R15, UR5, RZ, P0, !PT ;  /* 0x000000050f0d7c10 */ /* 0x000fe400087fe4ff */
[----:B------:R-:W-:-:S03]  /*bd80*/  IADD3 R6, P0, R12, UR7, RZ ;  /* 0x000000070c067c10 */ /* 0x000fc6000ff1e0ff */
[----:B-1----:R-:W-:Y:S01]  /*bd90*/  STG.E.128 [R12.64], R24 ;  /* 0x000000180c007986 */ /* 0x002fe2000c101d10 */
[----:B------:R-:W-:Y:S02]  /*bda0*/  IADD3.X R7, R13, UR5, RZ, P0, !PT ;  /* 0x000000050d077c10 */ /* 0x000fe400087fe4ff */
[----:B------:R-:W-:-:S03]  /*bdb0*/  IADD3 R4, P0, R6, UR7, RZ ;  /* 0x0000000706047c10 */ /* 0x000fc6000ff1e0ff */
[----:B------:R-:W-:Y:S01]  /*bdc0*/  STG.E.128 [R6.64], R20 ;  /* 0x0000001406007986 */ /* 0x000fe2000c101d10 */
[----:B------:R-:W-:Y:S02]  /*bdd0*/  IADD3.X R5, R7, UR5, RZ, P0, !PT ;  /* 0x0000000507057c10 */ /* 0x000fe400087fe4ff */
[----:B------:R-:W-:-:S03]  /*bde0*/  IADD3 R46, P0, R4, UR7, RZ ;  /* 0x00000007042e7c10 */ /* 0x000fc6000ff1e0ff */
[----:B------:R-:W-:Y:S01]  /*bdf0*/  STG.E.128 [R4.64], R16 ;  /* 0x0000001004007986 */ /* 0x000fe2000c101d10 */
[----:B------:R-:W-:Y:S02]  /*be00*/  IADD3.X R47, R5, UR5, RZ, P0, !PT ;  /* 0x00000005052f7c10 */ /* 0x000fe400087fe4ff */
[----:B------:R-:W-:-:S03]  /*be10*/  IADD3 R48, P0, R46, UR7, RZ ;  /* 0x000000072e307c10 */ /* 0x000fc6000ff1e0ff */
[----:B------:R-:W-:Y:S01]  /*be20*/  STG.E.128 [R46.64], R8 ;  /* 0x000000082e007986 */ /* 0x000fe2000c101d10 */
[----:B------:R-:W-:-:S05]  /*be30*/  IADD3.X R49, R47, UR5, RZ, P0, !PT ;  /* 0x000000052f317c10 */ /* 0x000fca00087fe4ff */
[----:B------:R-:W-:Y:S01]  /*be40*/  STG.E.128 [R48.64], R40 ;  /* 0x0000002830007986 */ /* 0x000fe2000c101d10 */
[----:B------:R-:W-:Y:S05]  /*be50*/  EXIT ;  /* 0x000000000000794d */ /* 0x000fea0003800000 */
.L_x_599:
        /* <DEDUP_REMOVED lines=9> */
[----:B------:R-:W-:Y:S01]  /*bef0*/  UMOV UR7, 0x5 ;  /* 0x0000000500077882 */ /* 0x000fe20000000000 */
[----:B------:R-:W-:Y:S01]  /*bf00*/  SHF.R.S32.HI R2, RZ, 0x3, R2 ;  /* 0x00000003ff027819 */ /* 0x000fe20000011402 */
[----:B------:R-:W-:Y:S01]  /*bf10*/  IMAD R6, R6, c[0x0][0x1f0], RZ ;  /* 0x00007c0006067a24 */ /* 0x000fe200078e02ff */
[----:B------:R-:W-:Y:S01]  /*bf20*/  USHF.L.U64.HI UR5, UR4, UR7, UR5 ;  /* 0x0000000704057299 */ /* 0x000fe20008010205 */
[C---:B------:R-:W-:Y:S01]  /*bf30*/  IMAD.IADD R8, R80.reuse, 0x1, -R3 ;  /* 0x0000000150087824 */ /* 0x040fe200078e0a03 */
[----:B------:R-:W-:Y:S01]  /*bf40*/  LOP3.LUT P6, RZ, R80, 0x7, RZ, 0xc0, !PT ;  /* 0x0000000750ff7812 */ /* 0x000fe200078cc0ff */
[----:B------:R-:W-:Y:S01]  /*bf50*/  IMAD R3, R11, c[0x0][0x1e4], R4 ;  /* 0x000079000b037a24 */ /* 0x000fe200078e0204 */
[----:B------:R-:W-:Y:S01]  /*bf60*/  IADD3 R10, R2, 0x20, RZ ;  /* 0x00000020020a7810 */ /* 0x000fe20007ffe0ff */
[----:B------:R-:W-:Y:S01]  /*bf70*/  IMAD.SHL.U32 R8, R8, 0x8, RZ ;  /* 0x0000000808087824 */ /* 0x000fe200078e00ff */
[----:B------:R-:W2:Y:S01]  /*bf80*/  LDC.U8 R4, c[0x0][0x328] ;  /* 0x0000ca00ff047b82 */ /* 0x000ea20000000000 */
[----:B------:R-:W-:-:S03]  /*bf90*/  IMAD R5, R15, c[0x0][0x1f4], R6 ;  /* 0x00007d000f057a24 */ /* 0x000fc600078e0206 */
[----:B------:R-:W-:Y:S02]  /*bfa0*/  SHF.R.S32.HI R9, RZ, 0x1f, R8 ;  /* 0x0000001fff097819 */ /* 0x000fe40000011408 */
[----:B-1----:R-:W-:-:S03]  /*bfb0*/  ISETP.NE.AND P0, PT, R0, RZ, PT ;  /* 0x000000ff0000720c */ /* 0x002fc60003f05270 */
[----:B------:R-:W-:-:S04]  /*bfc0*/  IMAD.WIDE.U32 R8, R11, c[0x0][0x1e0], R8 ;  /* 0x000078000b087a25 */ /* 0x000fc800078e0008 */
        /* <DEDUP_REMOVED lines=16> */
[----:B------:R-:W-:Y:S01]  /*c0d0*/  @P0 IMAD.MOV.U32 R8, RZ, RZ, 0x1 ;  /* 0x00000001ff080424 */ /* 0x000fe200078e00ff */
[----:B------:R-:W-:Y:S01]  /*c0e0*/  @!P0 SEL R6, R3, c[0x0][0x234], !P1 ;  /* 0x00008d0003068a07 */ /* 0x000fe20004800000 */
[----:B------:R-:W-:Y:S01]  /*c0f0*/  STG.E.128 [R18.64], RZ ;  /* 0x000000ff12007986 */ /* 0x000fe2000c101d10 */
[----:B------:R-:W-:Y:S02]  /*c100*/  IADD3.X R13, R19, UR5, RZ, P2, !PT ;  /* 0x00000005130d7c10 */ /* 0x000fe400097fe4ff */
[----:B------:R-:W-:Y:S01]  /*c110*/  IADD3 R16, P2, R12, UR6, RZ ;  /* 0x000000060c107c10 */ /* 0x000fe2000ff5e0ff */
[----:B------:R-:W-:Y:S01]  /*c120*/  @!P0 IMAD R8, R6, c[0x0][0x1c0], RZ ;  /* 0x0000700006088a24 */ /* 0x000fe200078e02ff */
[----:B------:R-:W-:Y:S01]  /*c130*/  ISETP.NE.AND P1, PT, R4, RZ, PT ;  /* 0x000000ff0400720c */ /* 0x000fe20003f25270 */
[----:B------:R1:W-:Y:S01]  /*c140*/  STG.E.128 [R12.64], RZ ;  /* 0x000000ff0c007986 */ /* 0x0003e2000c101d10 */
[----:B------:R-:W-:Y:S01]  /*c150*/  IADD3.X R17, R13, UR5, RZ, P2, !PT ;  /* 0x000000050d117c10 */ /* 0x000fe200097fe4ff */
[C---:B------:R-:W-:Y:S01]  /*c160*/  IMAD R8, R11.reuse, R8, RZ ;  /* 0x000000080b087224 */ /* 0x040fe200078e02ff */
[----:B------:R-:W-:Y:S01]  /*c170*/  ISETP.EQ.AND P1, PT, R0, RZ, P1 ;  /* 0x000000ff0000720c */ /* 0x000fe20000f22270 */
[----:B------:R-:W-:Y:S01]  /*c180*/  IMAD R11, R11, c[0x0][0x214], RZ ;  /* 0x000085000b0b7a24 */ /* 0x000fe200078e02ff */
[----:B------:R-:W-:Y:S01]  /*c190*/  IADD3 R4, P2, R16, UR6, RZ ;  /* 0x0000000610047c10 */ /* 0x000fe2000ff5e0ff */
[----:B------:R-:W-:Y:S01]  /*c1a0*/  @P0 IMAD.MOV.U32 R0, RZ, RZ, c[0x0][0x210] ;  /* 0x00008400ff000624 */ /* 0x000fe200078e00ff */
[----:B------:R-:W-:Y:S01]  /*c1b0*/  SEL R8, R8, RZ, !P1 ;  /* 0x000000ff08087207 */ /* 0x000fe20004800000 */
[----:B------:R-:W-:Y:S01]  /*c1c0*/  @!P0 IMAD.MOV.U32 R0, RZ, RZ, 0x1 ;  /* 0x00000001ff008424 */ /* 0x000fe200078e00ff */
[----:B------:R-:W-:Y:S01]  /*c1d0*/  IADD3.X R5, R17, UR5, RZ, P2, !PT ;  /* 0x0000000511057c10 */ /* 0x000fe200097fe4ff */
[----:B------:R2:W-:Y:S01]  /*c1e0*/  STG.E.128 [R16.64], RZ ;  /* 0x000000ff10007986 */ /* 0x0005e2000c101d10 */
[----:B------:R-:W-:Y:S01]  /*c1f0*/  IADD3 R14, P2, R4, UR6, RZ ;  /* 0x00000006040e7c10 */ /* 0x000fe2000ff5e0ff */
[----:B------:R-:W-:Y:S01]  /*c200*/  IMAD R6, R15, R6, R8 ;  /* 0x000000060f067224 */ /* 0x000fe200078e0208 */
[C---:B------:R-:W-:Y:S01]  /*c210*/  IADD3 R3, -R87.reuse, c[0x0][0x214], RZ ;  /* 0x0000850057037a10 */ /* 0x040fe20007ffe1ff */
[----:B------:R-:W-:Y:S01]  /*c220*/  IMAD R87, R87, R0, RZ ;  /* 0x0000000057577224 */ /* 0x000fe200078e02ff */
[----:B------:R-:W-:Y:S01]  /*c230*/  IADD3.X R15, R5, UR5, RZ, P2, !PT ;  /* 0x00000005050f7c10 */ /* 0x000fe200097fe4ff */
[----:B------:R3:W-:Y:S01]  /*c240*/  STG.E.128 [R4.64], RZ ;  /* 0x000000ff04007986 */ /* 0x0007e2000c101d10 */
[----:B------:R-:W-:-:S02]  /*c250*/  ISETP.GE.OR P2, PT, R2, R3, P6 ;  /* 0x000000030200720c */ /* 0x000fc40003746670 */
[----:B------:R-:W-:Y:S01]  /*c260*/  SHF.R.S32.HI R7, RZ, 0x1f, R11 ;  /* 0x0000001fff077819 */ /* 0x000fe2000001140b */
[----:B------:R4:W-:Y:S01]  /*c270*/  STG.E.128 [R14.64], RZ ;  /* 0x000000ff0e007986 */ /* 0x0009e2000c101d10 */
[----:B------:R-:W-:Y:S02]  /*c280*/  SEL R11, R11, RZ, P1 ;  /* 0x000000ff0b0b7207 */ /* 0x000fe40000800000 */
[----:B------:R-:W-:Y:S02]  /*c290*/  SHF.R.S32.HI R9, RZ, 0x1f, R6 ;  /* 0x0000001fff097819 */ /* 0x000fe40000011406 */
[----:B-1----:R-:W-:Y:S02]  /*c2a0*/  IADD3 R12, P0, R14, UR6, RZ ;  /* 0x000000060e0c7c10 */ /* 0x002fe4000ff1e0ff */
[----:B------:R-:W-:Y:S02]  /*c2b0*/  IADD3 R8, R2, 0x10, RZ ;  /* 0x0000001002087810 */ /* 0x000fe40007ffe0ff */
[----:B------:R-:W-:-:S02]  /*c2c0*/  IADD3.X R13, R15, UR5, RZ, P0, !PT ;  /* 0x000000050f0d7c10 */ /* 0x000fc400087fe4ff */
[----:B------:R-:W-:Y:S02]  /*c2d0*/  ISETP.GE.OR P5, PT, R10, R3, P6 ;  /* 0x000000030a00720c */ /* 0x000fe400037a6670 */
[----:B------:R-:W-:Y:S01]  /*c2e0*/  IADD3 R18, P3, R12, UR6, RZ ;  /* 0x000000060c127c10 */ /* 0x000fe2000ff7e0ff */
[----:B------:R1:W-:Y:S03]  /*c2f0*/  STG.E.128 [R12.64], RZ ;  /* 0x000000ff0c007986 */ /* 0x0003e6000c101d10 */
[----:B------:R-:W-:Y:S02]  /*c300*/  IADD3.X R19, R13, UR5, RZ, P3, !PT ;  /* 0x000000050d137c10 */ /* 0x000fe40009ffe4ff */
[----:B--2---:R-:W-:Y:S02]  /*c310*/  IADD3 R16, P3, R18, UR6, RZ ;  /* 0x0000000612107c10 */ /* 0x004fe4000ff7e0ff */
[----:B---3--:R-:W-:Y:S01]  /*c320*/  SEL R4, R7, RZ, P1 ;  /* 0x000000ff07047207 */ /* 0x008fe20000800000 */
[----:B------:R2:W-:Y:S01]  /*c330*/  STG.E.128 [R18.64], RZ ;  /* 0x000000ff12007986 */ /* 0x0005e2000c101d10 */
[----:B------:R-:W-:Y:S01]  /*c340*/  IADD3 R5, P1, P0, R87, R11, R6 ;  /* 0x0000000b57057210 */ /* 0x000fe2000783e006 */
[-C--:B------:R-:W-:Y:S01]  /*c350*/  @!P2 IMAD R6, R2, R0.reuse, RZ ;  /* 0x000000000206a224 */ /* 0x080fe200078e02ff */
[----:B------:R-:W-:Y:S01]  /*c360*/  SHF.R.S32.HI R7, RZ, 0x1f, R87 ;  /* 0x0000001fff077819 */ /* 0x000fe20000011457 */
[----:B------:R-:W-:Y:S01]  /*c370*/  @!P5 IMAD R10, R10, R0, RZ ;  /* 0x000000000a0ad224 */ /* 0x000fe200078e02ff */
[----:B------:R-:W-:-:S02]  /*c380*/  IADD3 R11, R2, 0x30, RZ ;  /* 0x00000030020b7810 */ /* 0x000fc40007ffe0ff */
[----:B------:R-:W-:Y:S02]  /*c390*/  IADD3.X R4, R7, R4, R9, P1, P0 ;  /* 0x0000000407047210 */ /* 0x000fe40000fe0409 */
[----:B------:R-:W-:Y:S02]  /*c3a0*/  ISETP.GE.OR P1, PT, R8, R3, P6 ;  /* 0x000000030800720c */ /* 0x000fe40003726670 */
[C---:B------:R-:W-:Y:S02]  /*c3b0*/  @!P2 IADD3 R7, P0, R6.reuse, R5, RZ ;  /* 0x000000050607a210 */ /* 0x040fe40007f1e0ff */
[----:B------:R-:W-:Y:S02]  /*c3c0*/  ISETP.GE.OR P4, PT, R11, R3, P6 ;  /* 0x000000030b00720c */ /* 0x000fe40003786670 */
[----:B------:R-:W-:Y:S02]  /*c3d0*/  @!P2 LEA.HI.X.SX32 R6, R6, R4, 0x1, P0 ;  /* 0x000000040606a211 */ /* 0x000fe400000f0eff */
[----:B----4-:R-:W-:Y:S01]  /*c3e0*/  @!P2 LEA R14, P0, R7, c[0x0][0x200], 0x2 ;  /* 0x00008000070eaa11 */ /* 0x010fe200078010ff */
[----:B-1----:R-:W-:Y:S01]  /*c3f0*/  @!P2 IMAD.MOV.U32 R12, RZ, RZ, 0x7f800000 ;  /* 0x7f800000ff0ca424 */ /* 0x002fe200078e00ff */
[----:B------:R-:W-:-:S02]  /*c400*/  IADD3.X R17, R19, UR5, RZ, P3, !PT ;  /* 0x0000000513117c10 */ /* 0x000fc40009ffe4ff */
[----:B------:R-:W-:Y:S01]  /*c410*/  @!P2 LEA.HI.X R15, R7, c[0x0][0x204], R6, 0x2, P0 ;  /* 0x00008100070faa11 */ /* 0x000fe200000f1406 */
[-C--:B------:R-:W-:Y:S01]  /*c420*/  @!P1 IMAD R6, R8, R0.reuse, RZ ;  /* 0x0000000008069224 */ /* 0x080fe200078e02ff */
[----:B------:R-:W-:Y:S01]  /*c430*/  IADD3 R9, R2, 0x40, RZ ;  /* 0x0000004002097810 */ /* 0x000fe20007ffe0ff */
[----:B------:R1:W-:Y:S01]  /*c440*/  STG.E.128 [R16.64], RZ ;  /* 0x000000ff10007986 */ /* 0x0003e2000c101d10 */
[----:B--2---:R-:W-:Y:S02]  /*c450*/  @!P1 IMAD.MOV.U32 R18, RZ, RZ, 0x7f800000 ;  /* 0x7f800000ff129424 */ /* 0x004fe400078e00ff */
[C---:B------:R-:W-:Y:S01]  /*c460*/  @!P1 IADD3 R7, P0, R6.reuse, R5, RZ ;  /* 0x0000000506079210 */ /* 0x040fe20007f1e0ff */
[----:B------:R2:W-:Y:S01]  /*c470*/  @!P2 STG.E [R14.64], R12 ;  /* 0x0000000c0e00a986 */ /* 0x0005e2000c101910 */
[----:B------:R-:W-:Y:S01]  /*c480*/  ISETP.GE.OR P3, PT, R9, R3, P6 ;  /* 0x000000030900720c */ /* 0x000fe20003766670 */
[----:B------:R-:W-:Y:S01]  /*c490*/  @!P4 IMAD R11, R11, R0, RZ ;  /* 0x000000000b0bc224 */ /* 0x000fe200078e02ff */
[----:B------:R-:W-:-:S02]  /*c4a0*/  @!P1 LEA.HI.X.SX32 R6, R6, R4, 0x1, P0 ;  /* 0x0000000406069211 */ /* 0x000fc400000f0eff */
[C---:B------:R-:W-:Y:S02]  /*c4b0*/  @!P1 LEA R20, P2, R7.reuse, c[0x0][0x200], 0x2 ;  /* 0x0000800007149a11 */ /* 0x040fe400078410ff */
[CC--:B------:R-:W-:Y:S02]  /*c4c0*/  @!P5 IADD3 R8, P0, R10.reuse, R5.reuse, RZ ;  /* 0x000000050a08d210 */ /* 0x0c0fe40007f1e0ff */
[----:B------:R-:W-:Y:S02]  /*c4d0*/  @!P1 LEA.HI.X R21, R7, c[0x0][0x204], R6, 0x2, P2 ;  /* 0x0000810007159a11 */ /* 0x000fe400010f1406 */
[----:B------:R-:W-:Y:S02]  /*c4e0*/  @!P5 LEA.HI.X.SX32 R7, R10, R4, 0x1, P0 ;  /* 0x000000040a07d211 */ /* 0x000fe400000f0eff */
[----:B------:R-:W-:Y:S01]  /*c4f0*/  IADD3 R6, R2, 0x50, RZ ;  /* 0x0000005002067810 */ /* 0x000fe20007ffe0ff */
[----:B------:R-:W-:Y:S01]  /*c500*/  @!P3 IMAD R9, R9, R0, RZ ;  /* 0x000000000909b224 */ /* 0x000fe200078e02ff */
[----:B------:R-:W-:Y:S01]  /*c510*/  @!P4 IADD3 R10, P0, R11, R5, RZ ;  /* 0x000000050b0ac210 */ /* 0x000fe20007f1e0ff */
[----:B------:R3:W-:Y:S01]  /*c520*/  @!P1 STG.E [R20.64], R18 ;  /* 0x0000001214009986 */ /* 0x0007e2000c101910 */
[----:B------:R-:W-:Y:S01]  /*c530*/  @!P3 IMAD.MOV.U32 R19, RZ, RZ, 0x7f800000 ;  /* 0x7f800000ff13b424 */ /* 0x000fe200078e00ff */
[----:B-1----:R-:W-:-:S04]  /*c540*/  @!P5 LEA R16, P2, R8, c[0x0][0x200], 0x2 ;  /* 0x000080000810da11 */ /* 0x002fc800078410ff */
[----:B------:R-:W-:Y:S02]  /*c550*/  @!P5 LEA.HI.X R17, R8, c[0x0][0x204], R7, 0x2, P2 ;  /* 0x000081000811da11 */ /* 0x000fe400010f1407 */
[----:B------:R-:W-:Y:S02]  /*c560*/  ISETP.GE.OR P2, PT, R6, R3, P6 ;  /* 0x000000030600720c */ /* 0x000fe40003746670 */
[----:B------:R-:W-:Y:S02]  /*c570*/  @!P4 LEA.HI.X.SX32 R7, R11, R4, 0x1, P0 ;  /* 0x000000040b07c211 */ /* 0x000fe400000f0eff */
[----:B--2---:R-:W-:Y:S02]  /*c580*/  @!P4 LEA R14, P0, R10, c[0x0][0x200], 0x2 ;  /* 0x000080000a0eca11 */ /* 0x004fe400078010ff */
[----:B------:R-:W-:Y:S02]  /*c590*/  IADD3 R8, R2, 0x60, RZ ;  /* 0x0000006002087810 */ /* 0x000fe40007ffe0ff */
[----:B------:R-:W-:-:S02]  /*c5a0*/  @!P4 LEA.HI.X R15, R10, c[0x0][0x204], R7, 0x2, P0 ;  /* 0x000081000a0fca11 */ /* 0x000fc400000f1407 */
[C---:B------:R-:W-:Y:S02]  /*c5b0*/  @!P3 IADD3 R7, P0, R9.reuse, R5, RZ ;  /* 0x000000050907b210 */ /* 0x040fe40007f1e0ff */
[----:B------:R-:W-:Y:S01]  /*c5c0*/  ISETP.GE.OR P1, PT, R8, R3, P6 ;  /* 0x000000030800720c */ /* 0x000fe20003726670 */
[----:B------:R-:W-:Y:S01]  /*c5d0*/  @!P2 IMAD R6, R6, R0, RZ ;  /* 0x000000000606a224 */ /* 0x000fe200078e02ff */
[----:B------:R-:W-:Y:S01]  /*c5e0*/  @!P3 LEA.HI.X.SX32 R10, R9, R4, 0x1, P0 ;  /* 0x00000004090ab211 */ /* 0x000fe200000f0eff */
[----:B------:R-:W-:Y:S01]  /*c5f0*/  @!P2 IMAD.MOV.U32 R25, RZ, RZ, 0x7f800000 ;  /* 0x7f800000ff19a424 */ /* 0x000fe200078e00ff */
[C---:B------:R-:W-:Y:S02]  /*c600*/  @!P3 LEA R12, P0, R7.reuse, c[0x0][0x200], 0x2 ;  /* 0x00008000070cba11 */ /* 0x040fe400078010ff */
[----:B------:R-:W-:Y:S02]  /*c610*/  IADD3 R2, R2, 0x70, RZ ;  /* 0x0000007002027810 */ /* 0x000fe40007ffe0ff */
[----:B------:R-:W-:-:S02]  /*c620*/  @!P3 LEA.HI.X R13, R7, c[0x0][0x204], R10, 0x2, P0 ;  /* 0x00008100070dba11 */ /* 0x000fc400000f140a */
[----:B------:R-:W-:Y:S02]  /*c630*/  @!P2 IADD3 R7, P0, R6, R5, RZ ;  /* 0x000000050607a210 */ /* 0x000fe40007f1e0ff */
[----:B------:R-:W-:Y:S01]  /*c640*/  ISETP.GE.OR P6, PT, R2, R3, P6 ;  /* 0x000000030200720c */ /* 0x000fe200037c6670 */
[----:B------:R-:W-:Y:S01]  /*c650*/  @!P1 IMAD R8, R8, R0, RZ ;  /* 0x0000000008089224 */ /* 0x000fe200078e02ff */
[----:B------:R-:W-:Y:S01]  /*c660*/  @!P2 LEA.HI.X.SX32 R6, R6, R4, 0x1, P0 ;  /* 0x000000040606a211 */ /* 0x000fe200000f0eff */
[----:B------:R-:W-:Y:S01]  /*c670*/  @!P1 IMAD.MOV.U32 R23, RZ, RZ, 0x7f800000 ;  /* 0x7f800000ff179424 */ /* 0x000fe200078e00ff */
[----:B------:R-:W-:-:S04]  /*c680*/  @!P2 LEA R10, P0, R7, c[0x0][0x200], 0x2 ;  /* 0x00008000070aaa11 */ /* 0x000fc800078010ff */
[----:B------:R-:W-:Y:S01]  /*c690*/  @!P2 LEA.HI.X R11, R7, c[0x0][0x204], R6, 0x2, P0 ;  /* 0x00008100070baa11 */ /* 0x000fe200000f1406 */
[----:B------:R-:W-:Y:S01]  /*c6a0*/  @!P5 IMAD.MOV.U32 R7, RZ, RZ, 0x7f800000 ;  /* 0x7f800000ff07d424 */ /* 0x000fe200078e00ff */
[----:B------:R-:W-:-:S04]  /*c6b0*/  @!P1 IADD3 R6, P0, R8, R5, RZ ;  /* 0x0000000508069210 */ /* 0x000fc80007f1e0ff */
[----:B------:R-:W-:Y:S01]  /*c6c0*/  @!P1 LEA.HI.X.SX32 R9, R8, R4, 0x1, P0 ;  /* 0x0000000408099211 */ /* 0x000fe200000f0eff */
[----:B------:R1:W-:Y:S01]  /*c6d0*/  @!P5 STG.E [R16.64], R7 ;  /* 0x000000071000d986 */ /* 0x0003e2000c101910 */
[----:B---3--:R-:W-:-:S04]  /*c6e0*/  @!P1 LEA R20, P0, R6, c[0x0][0x200], 0x2 ;  /* 0x0000800006149a11 */ /* 0x008fc800078010ff */
[----:B------:R-:W-:Y:S01]  /*c6f0*/  @!P1 LEA.HI.X R21, R6, c[0x0][0x204], R9, 0x2, P0 ;  /* 0x0000810006159a11 */ /* 0x000fe200000f1409 */
[----:B------:R-:W-:-:S05]  /*c700*/  @!P4 IMAD.MOV.U32 R9, RZ, RZ, 0x7f800000 ;  /* 0x7f800000ff09c424 */ /* 0x000fca00078e00ff */
[----:B------:R1:W-:Y:S04]  /*c710*/  @!P4 STG.E [R14.64], R9 ;  /* 0x000000090e00c986 */ /* 0x0003e8000c101910 */
[----:B------:R1:W-:Y:S04]  /*c720*/  @!P3 STG.E [R12.64], R19 ;  /* 0x000000130c00b986 */ /* 0x0003e8000c101910 */
[----:B------:R1:W-:Y:S04]  /*c730*/  @!P2 STG.E [R10.64], R25 ;  /* 0x000000190a00a986 */ /* 0x0003e8000c101910 */
[----:B------:R1:W-:Y:S01]  /*c740*/  @!P1 STG.E [R20.64], R23 ;  /* 0x0000001714009986 */ /* 0x0003e2000c101910 */
        /* <DEDUP_REMOVED lines=9> */
.L_x_610:
        /* <DEDUP_REMOVED lines=10> */
.L_x_1140:


//--------------------- .text._ZN5flash16flash_fwd_kernelI23Flash_fwd_kernel_traitsILi64ELi128ELi64ELi4ELb0ELb0EN7cutlass6half_tE19Flash_kernel_traitsILi64ELi128ELi64ELi4ES3_EELb1ELb1ELb0ELb0ELb0ELb1ELb0ELb0EEEvNS_16Flash_fwd_paramsE --------------------------
	.section	.text._ZN5flash16flash_fwd_kernelI23Flash_fwd_kernel_traitsILi64ELi128ELi64ELi4ELb0ELb0EN7cutlass6half_tE19Flash_kernel_traitsILi64ELi128ELi64ELi4ES3_EELb1ELb1ELb0ELb0ELb0ELb1ELb0ELb0EEEvNS_16Flash_fwd_paramsE,"ax",@progbits
	.sectioninfo	@"SHI_REGISTERS=255"
	.align	128
        .global         _ZN5flash16flash_fwd_kernelI23Flash_fwd_kernel_traitsILi64ELi128ELi64ELi4ELb0ELb0EN7cutlass6half_tE19Flash_kernel_traitsILi64ELi128ELi64ELi4ES3_EELb1ELb1ELb0ELb0ELb0ELb1ELb0ELb0EEEvNS_16Flash_fwd_paramsE
        .type           _ZN5flash16flash_fwd_kernelI23Flash_fwd_kernel_traitsILi64ELi128ELi64ELi4ELb0ELb0EN7cutlass6half_tE19Flash_kernel_traitsILi64ELi128ELi64ELi4ES3_EELb1ELb1ELb0ELb0ELb0ELb1ELb0ELb0EEEvNS_16Flash_fwd_paramsE,@function
        .size           _ZN5flash16flash_fwd_kernelI23Flash_fwd_kernel_traitsILi64ELi128ELi64ELi4ELb0ELb0EN7cutlass6half_tE19Flash_kernel_traitsILi64ELi128ELi64ELi4ES3_EELb1ELb1ELb0ELb0ELb0ELb1ELb0ELb0EEEvNS_16Flash_fwd_paramsE,(.L_x_1141 - _ZN5flash16flash_fwd_kernelI23Flash_fwd_kernel_traitsILi64ELi128ELi64ELi4ELb0ELb0EN7cutlass6half_tE19Flash_kernel_traitsILi64ELi128ELi64ELi4ES3_EELb1ELb1ELb0ELb0ELb0ELb1ELb0ELb0EEEvNS_16Flash_fwd_paramsE)
        .other          _ZN5flash16flash_fwd_kernelI23Flash_fwd_kernel_traitsILi64ELi128ELi64ELi4ELb0ELb0EN7cutlass6half_tE19Flash_kernel_traitsILi64ELi128ELi64ELi4ES3_EELb1ELb1ELb0ELb0ELb0ELb1ELb0ELb0EEEvNS_16Flash_fwd_paramsE,@"STO_CUDA_ENTRY STV_DEFAULT"
_ZN5flash16flash_fwd_kernelI23Flash_fwd_kernel_traitsILi64ELi128ELi64ELi4ELb0ELb0EN7cutlass6half_tE19Flash_kernel_traitsILi64ELi128ELi64ELi4ES3_EELb1ELb1ELb0ELb0ELb0ELb1ELb0ELb0EEEvNS_16Flash_fwd_paramsE:
.text._ZN5flash16flash_fwd_kernelI23Flash_fwd_kernel_traitsILi64ELi128ELi64ELi4ELb0ELb0EN7cutlass6half_tE19Flash_kernel_traitsILi64ELi128ELi64ELi4ES3_EELb1ELb1ELb0ELb0ELb0ELb1ELb0ELb0EEEvNS_16Flash_fwd_paramsE:
        /* <DEDUP_REMOVED lines=9> */
[----:B------:R-:W-:-:S03]  /*0090*/  IMAD.MOV.U32 R222, RZ, RZ, c[0x0][0x2f8] ;  /* 0x0000be00ffde7624 */ /* 0x000fc600078e00ff */
[----:B------:R-:W-:Y:S01]  /*00a0*/  @P1 MOV R3, R116 ;  /* 0x0000007400031202 */ /* 0x000fe20000000f00 */
[----:B------:R-:W-:-:S05]  /*00b0*/  @P1 IMAD.MOV.U32 R2, RZ, RZ, R222 ;  /* 0x000000ffff021224 */ /* 0x000fca00078e00de */
[----:B------:R1:W3:Y:S01]  /*00c0*/  @P1 LDG.E.64 R4, [R2.64] ;  /* 0x0000001602041981 */ /* 0x0002e2000c1e1b00 */
[----:B------:R-:W-:Y:S01]  /*00d0*/  ISETP.NE.U32.AND P3, PT, RZ, c[0x0][0x240], PT ;  /* 0x00009000ff007a0c */ /* 0x000fe20003f65070 */
[----:B------:R-:W-:Y:S01]  /*00e0*/  IMAD.MOV.U32 R196, RZ, RZ, -0x1 ;  /* 0xffffffffffc47424 */ /* 0x000fe200078e00ff */
[----:B------:R-:W4:Y:S01]  /*00f0*/  LDC.U8 R0, c[0x0][0x312] ;  /* 0x0000c480ff007b82 */ /* 0x000f220000000000 */
[----:B------:R-:W4:Y:S01]  /*0100*/  S2R R123, SR_CTAID.X ;  /* 0x00000000007b7919 */ /* 0x000f220000002500 */
[----:B------:R-:W-:-:S03]  /*0110*/  ISETP.NE.AND.EX P3, PT, RZ, c[0x0][0x244], PT, P3 ;  /* 0x00009100ff007a0c */ /* 0x000fc60003f65330 */
[----:B------:R-:W4:Y:S04]  /*0120*/  S2R R18, SR_CTAID.Z ;  /* 0x0000000000127919 */ /* 0x000f280000002700 */
[----:B------:R-:W4:Y:S04]  /*0130*/  S2R R126, SR_TID.X ;  /* 0x00000000007e7919 */ /* 0x000f280000002100 */
[----:B-1----:R-:W1:Y:S01]  /*0140*/  S2R R3, SR_CTAID.Y ;  /* 0x0000000000037919 */ /* 0x002e620000002600 */
[----:B----4-:R-:W-:Y:S02]  /*0150*/  ISETP.NE.AND P4, PT, R0, RZ, PT ;  /* 0x000000ff0000720c */ /* 0x010fe40003f85270 */
[----:B-1----:R-:W-:-:S04]  /*0160*/  LOP3.LUT R2, R18, R123, R3, 0xfe, !PT ;  /* 0x0000007b12027212 */ /* 0x002fc800078efe03 */
[----:B------:R-:W-:Y:S01]  /*0170*/  LOP3.LUT P2, RZ, R2, R126, RZ, 0xfc, !PT ;  /* 0x0000007e02ff7212 */ /* 0x000fe2000784fcff */
[----:B------:R-:W-:-:S12]  /*0180*/  IMAD.MOV.U32 R2, RZ, RZ, 0x4 ;  /* 0x00000004ff027424 */ /* 0x000fd800078e00ff */
[----:B------:R-:W-:Y:S02]  /*0190*/  @!P2 IMAD.MOV.U32 R8, RZ, RZ, c[0x0][0x308] ;  /* 0x0000c200ff08a624 */ /* 0x000fe400078e00ff */
[----:B------:R-:W-:Y:S01]  /*01a0*/  @!P2 IMAD.MOV.U32 R9, RZ, RZ, c[0x0][0x30c] ;  /* 0x0000c300ff09a624 */ /* 0x000fe200078e00ff */
[----:B--2---:R-:W1:Y:S08]  /*01b0*/  @P1 R2UR UR20, R6 ;  /* 0x00000000061413c2 */ /* 0x004e7000000e0000 */
[----:B------:R2:W4:Y:S01]  /*01c0*/  @P1 R2UR UR21, R7 ;  /* 0x00000000071513c2 */ /* 0x00052200000e0000 */
[----:B---3--:R-:W-:-:S05]  /*01d0*/  @P1 IADD3 R222, P0, R4, c[0x0][0x300], RZ ;  /* 0x0000c00004de1a10 */ /* 0x008fca0007f1e0ff */
[----:B------:R-:W-:Y:S01]  /*01e0*/  @P1 IMAD.X R116, RZ, RZ, R5, P0 ;  /* 0x000000ffff741224 */ /* 0x000fe200000e0605 */
[----:B------:R-:W-:Y:S02]  /*01f0*/  ISETP.NE.U32.AND P0, PT, RZ, c[0x0][0x250], PT ;  /* 0x00009400ff007a0c */ /* 0x000fe40003f05070 */
[----:B------:R-:W-:Y:S02]  /*0200*/  ISETP.EQ.U32.AND P1, PT, RZ, c[0x0][0x248], PT ;  /* 0x00009200ff007a0c */ /* 0x000fe40003f22070 */
[----:B------:R-:W-:Y:S02]  /*0210*/  ISETP.NE.AND.EX P0, PT, RZ, c[0x0][0x254], PT, P0 ;  /* 0x00009500ff007a0c */ /* 0x000fe40003f05300 */
[----:B-1----:R-:W-:Y:S02]  /*0220*/  MOV R4, UR20 ;  /* 0x0000001400047c02 */ /* 0x002fe40008000f00 */
[----:B------:R-:W-:Y:S01]  /*0230*/  ISETP.EQ.OR.EX P1, PT, RZ, c[0x0][0x24c], !P4, P1 ;  /* 0x00009300ff007a0c */ /* 0x000fe20006722710 */
[----:B--2---:R-:W-:-:S04]  /*0240*/  IMAD.WIDE R6, R3, R2, c[0x0][0x240] ;  /* 0x0000900003067625 */ /* 0x004fc800078e0202 */
[----:B----4-:R-:W-:-:S05]  /*0250*/  IMAD.U32 R5, RZ, RZ, UR21 ;  /* 0x00000015ff057e24 */ /* 0x010fca000f8e00ff */
[----:B------:R1:W-:Y:S02]  /*0260*/  @!P2 STG.E.64 [R8.64], R4 ;  /* 0x000000040800a986 */ /* 0x0003e4000c101b16 */
[----:B-1----:R-:W-:Y:S01]  /*0270*/  @!P2 IMAD.MOV.U32 R4, RZ, RZ, R222 ;  /* 0x000000ffff04a224 */ /* 0x002fe200078e00de */
[----:B------:R-:W-:-:S05]  /*0280*/  @!P2 MOV R5, R116 ;  /* 0x000000740005a202 */ /* 0x000fca0000000f00 */
[----:B------:R1:W-:Y:S04]  /*0290*/  @!P2 STG.E.64 [R8.64+0x8], R4 ;  /* 0x000008040800a986 */ /* 0x0003e8000c101b16 */
[----:B------:R2:W3:Y:S04]  /*02a0*/  @P3 LDG.E R196, [R6.64] ;  /* 0x0000001606c43981 */ /* 0x0004e8000c1e1900 */
[----:B------:R2:W3:Y:S01]  /*02b0*/  @P3 LDG.E R125, [R6.64+0x4] ;  /* 0x00000416067d3981 */ /* 0x0004e2000c1e1900 */
[----:B------:R-:W-:Y:S01]  /*02c0*/  ISETP.NE.U32.AND P2, PT, RZ, c[0x0][0x248], PT ;  /* 0x00009200ff007a0c */ /* 0x000fe20003f45070 */
[----:B------:R-:W-:-:S02]  /*02d0*/  IMAD R0, R3, c[0x0][0x1c0], R18 ;  /* 0x0000700003007a24 */ /* 0x000fc400078e0212 */
[----:B------:R-:W-:Y:S01]  /*02e0*/  IMAD.MOV.U32 R11, RZ, RZ, -0x1 ;  /* 0xffffffffff0b7424 */ /* 0x000fe200078e00ff */
[----:B------:R-:W-:Y:S01]  /*02f0*/  ISETP.NE.AND.EX P2, PT, RZ, c[0x0][0x24c], PT, P2 ;  /* 0x00009300ff007a0c */ /* 0x000fe20003f45320 */
[----:B-1----:R-:W-:Y:S02]  /*0300*/  IMAD.MOV.U32 R4, RZ, RZ, RZ ;  /* 0x000000ffff047224 */ /* 0x002fe400078e00ff */
[----:B------:R-:W-:-:S04]  /*0310*/  IMAD.WIDE R8, R3, R2, c[0x0][0x248] ;  /* 0x0000920003087625 */ /* 0x000fc800078e0202 */
[----:B--2---:R-:W-:Y:S01]  /*0320*/  @P0 IMAD.WIDE R6, R3, R2, c[0x0][0x250] ;  /* 0x0000940003060625 */ /* 0x004fe200078e0202 */
[----:B------:R1:W5:Y:S04]  /*0330*/  @!P1 LDG.E R11, [R8.64] ;  /* 0x00000016080b9981 */ /* 0x000368000c1e1900 */
[----:B------:R2:W5:Y:S01]  /*0340*/  @P0 LDG.E R4, [R6.64] ;  /* 0x0000001606040981 */ /* 0x000562000c1e1900 */
[----:B------:R-:W-:Y:S01]  /*0350*/  IMAD.SHL.U32 R0, R0, 0x20, RZ ;  /* 0x0000002000007824 */ /* 0x000fe200078e00ff */
[----:B--2---:R-:W-:-:S04]  /*0360*/  SHF.R.S32.HI R7, RZ, 0x1f, R126 ;  /* 0x0000001fff077819 */ /* 0x004fc8000001147e */
[----:B------:R-:W-:-:S04]  /*0370*/  LEA.HI R124, R7, R126, RZ, 0x5 ;  /* 0x0000007e077c7211 */ /* 0x000fc800078f28ff */
[----:B------:R-:W-:-:S04]  /*0380*/  LOP3.LUT R128, R124, 0xffffffe0, RZ, 0xc0, !PT ;  /* 0xffffffe07c807812 */ /* 0x000fc800078ec0ff */
[----:B------:R-:W-:-:S04]  /*0390*/  IADD3 R128, -R128, R126, RZ ;  /* 0x0000007e80807210 */ /* 0x000fc80007ffe1ff */
[----:B------:R-:W-:Y:S02]  /*03a0*/  IADD3 R222, P1, P0, R0, R222, R128 ;  /* 0x000000de00de7210 */ /* 0x000fe4000783e080 */
[----:B------:R-:W-:Y:S02]  /*03b0*/  SHF.R.S32.HI R0, RZ, 0x1f, R0 ;  /* 0x0000001fff007819 */ /* 0x000fe40000011400 */
[----:B------:R-:W-:-:S04]  /*03c0*/  SHF.R.S32.HI R5, RZ, 0x1f, R128 ;  /* 0x0000001fff057819 */ /* 0x000fc80000011480 */
[----:B------:R-:W-:Y:S01]  /*03d0*/  IADD3.X R116, R0, R116, R5, P1, P0 ;  /* 0x0000007400747210 */ /* 0x000fe20000fe0405 */
[----:B---3--:R-:W-:Y:S02]  /*03e0*/  @P3 IMAD.IADD R125, R125, 0x1, -R196 ;  /* 0x000000017d7d3824 */ /* 0x008fe400078e0ac4 */
[----:B------:R-:W-:Y:S01]  /*03f0*/  @!P3 IMAD.MOV.U32 R125, RZ, RZ, c[0x0][0x214] ;  /* 0x00008500ff7db624 */ /* 0x000fe200078e00ff */
[----:B------:R-:W-:Y:S05]  /*0400*/  @!P2 BRA `(.L_x_611) ;  /* 0x000000400000a947 */ /* 0x000fea0003800000 */
[----:B-1----:R-:W2:Y:S02]  /*0410*/  @P4 LDG.E R0, [R8.64+0x4] ;  /* 0x0000041608004981 */ /* 0x002ea4000c1e1900 */
[----:B--2--5:R-:W-:-:S06]  /*0420*/  @P4 IADD3 R0, R0, -R11, RZ ;  /* 0x8000000b00004210 */ /* 0x024fcc0007ffe0ff */
[----:B------:R1:W5:Y:S01]  /*0430*/  @!P4 LDG.E R0, [R8.64] ;  /* 0x000000160800c981 */ /* 0x000362000c1e1900 */
[----:B------:R-:W-:Y:S05]  /*0440*/  BRA `(.L_x_612) ;  /* 0x0000001000007947 */ /* 0x000fea0003800000 */
.L_x_611:
[----:B-1----:R-:W-:Y:S02]  /*0450*/  MOV R0, c[0x0][0x218] ;  /* 0x0000860000007a02 */ /* 0x002fe40000000f00 */
.L_x_612:
[----:B------:R-:W-:-:S04]  /*0460*/  ISETP.NE.U32.AND P2, PT, RZ, c[0x0][0x258], PT ;  /* 0x00009600ff007a0c */ /* 0x000fc80003f45070 */
[----:B------:R-:W-:-:S13]  /*0470*/  ISETP.NE.AND.EX P2, PT, RZ, c[0x0][0x25c], PT, P2 ;  /* 0x00009700ff007a0c */ /* 0x000fda0003f45320 */
[----:B-1----:R-:W-:-:S05]  /*0480*/  @P2 IMAD.WIDE R8, R3, R2, c[0x0][0x258] ;  /* 0x0000960003082625 */ /* 0x002fca00078e0202 */
[----:B------:R-:W2:Y:S01]  /*0490*/  @P2 LDG.E R122, [R8.64] ;  /* 0x00000016087a2981 */ /* 0x000ea2000c1e1900 */
        /* <DEDUP_REMOVED lines=26> */
[----:B------:R-:W-:Y:S01]  /*0640*/  @!P1 IMAD R0, R0, c[0x0][0x178], RZ ;  /* 0x00005e0000009a24 */ /* 0x000fe200078e02ff */
[----:B------:R-:W-:Y:S01]  /*0650*/  @P1 MOV R10, R8 ;  /* 0x00000008000a1202 */ /* 0x000fe20000000f00 */
[----:B------:R-:W-:-:S04]  /*0660*/  @P0 IMAD.WIDE.U32 R14, R5, c[0x0][0x198], RZ ;  /* 0x00006600050e0a25 */ /* 0x000fc800078e00ff */
[----:B------:R-:W-:Y:S01]  /*0670*/  @!P1 IMAD.WIDE.U32 R12, R3, c[0x0][0x178], RZ ;  /* 0x00005e00030c9a25 */ /* 0x000fe200078e00ff */
[----:B------:R-:W-:-:S03]  /*0680*/  @P0 MOV R6, R14 ;  /* 0x0000000e00060202 */ /* 0x000fc60000000f00 */
[----:B------:R-:W-:Y:S01]  /*0690*/  @!P1 IMAD R0, R3, c[0x0][0x17c], R0 ;  /* 0x00005f0003009a24 */ /* 0x000fe200078e0200 */
[----:B------:R-:W-:Y:S01]  /*06a0*/  @!P1 MOV R10, R12 ;  /* 0x0000000c000a9202 */ /* 0x000fe20000000f00 */
[----:B------:R-:W-:Y:S02]  /*06b0*/  @P1 IMAD R9, R196, c[0x0][0x194], R9 ;  /* 0x00006500c4091a24 */ /* 0x000fe400078e0209 */
[----:B------:R-:W-:Y:S01]  /*06c0*/  @P0 IMAD R5, R5, c[0x0][0x19c], R15 ;  /* 0x0000670005050a24 */ /* 0x000fe200078e020f */
[----:B------:R-:W-:Y:S01]  /*06d0*/  @!P1 IADD3 R9, R13, R0, RZ ;  /* 0x000000000d099210 */ /* 0x000fe20007ffe0ff */
        /* <DEDUP_REMOVED lines=11> */
[----:B------:R-:W-:Y:S02]  /*0790*/  MOV R6, R12 ;  /* 0x0000000c00067202 */ /* 0x000fe40000000f00 */
.L_x_614:
[----:B-1----:R-:W-:-:S04]  /*07a0*/  IABS R8, c[0x0][0x1c8] ;  /* 0x0000720000087a13 */ /* 0x002fc80000000000 */
        /* <DEDUP_REMOVED lines=8> */
[----:B------:R-:W-:-:S04]  /*0830*/  IMAD.HI.U32 R12, R13, R2, R12 ;  /* 0x000000020d0c7227 */ /* 0x000fc800078e000c */
[----:B------:R-:W-:-:S04]  /*0840*/  IMAD.MOV.U32 R2, RZ, RZ, R0 ;  /* 0x000000ffff027224 */ /* 0x000fc800078e0000 */
[----:B------:R-:W-:-:S04]  /*0850*/  IMAD.HI.U32 R232, R12, R2, RZ ;  /* 0x000000020ce87227 */ /* 0x000fc800078e00ff */
[----:B------:R-:W-:-:S04]  /*0860*/  IMAD.MOV R0, RZ, RZ, -R232 ;  /* 0x000000ffff007224 */ /* 0x000fc800078e0ae8 */
[----:B------:R-:W-:Y:S01]  /*0870*/  IMAD R0, R8, R0, R2 ;  /* 0x0000000008007224 */ /* 0x000fe200078e0202 */
[----:B------:R-:W-:-:S04]  /*0880*/  SHF.R.S32.HI R2, RZ, 0x1f, R18 ;  /* 0x0000001fff027819 */ /* 0x000fc80000011412 */
[----:B------:R-:W-:-:S13]  /*0890*/  ISETP.GT.U32.AND P2, PT, R8, R0, PT ;  /* 0x000000000800720c */ /* 0x000fda0003f44070 */
[-C--:B------:R-:W-:Y:S02]  /*08a0*/  @!P2 IADD3 R0, R0, -R8.reuse, RZ ;  /* 0x800000080000a210 */ /* 0x080fe40007ffe0ff */
[----:B------:R-:W-:Y:S02]  /*08b0*/  @!P2 IADD3 R232, R232, 0x1, RZ ;  /* 0x00000001e8e8a810 */ /* 0x000fe40007ffe0ff */
[----:B------:R-:W-:Y:S02]  /*08c0*/  ISETP.GE.U32.AND P3, PT, R0, R8, PT ;  /* 0x000000080000720c */ /* 0x000fe40003f66070 */
[----:B------:R-:W-:Y:S02]  /*08d0*/  LOP3.LUT R0, R18, c[0x0][0x1c8], RZ, 0x3c, !PT ;  /* 0x0000720012007a12 */ /* 0x000fe400078e3cff */
[----:B------:R-:W-:Y:S02]  /*08e0*/  ISETP.NE.AND P2, PT, RZ, c[0x0][0x1c8], PT ;  /* 0x00007200ff007a0c */ /* 0x000fe40003f45270 */
[----:B------:R-:W-:Y:S01]  /*08f0*/  ISETP.GE.AND P1, PT, R0, RZ, PT ;  /* 0x000000ff0000720c */ /* 0x000fe20003f26270 */
[----:B------:R-:W-:-:S04]  /*0900*/  @P0 IMAD.IADD R0, R4, 0x1, R11 ;  /* 0x0000000104000824 */ /* 0x000fc800078e020b */
[----:B------:R-:W-:Y:S02]  /*0910*/  @P0 IMAD.WIDE.U32 R12, R0, c[0x0][0x1a0], RZ ;  /* 0x00006800000c0a25 */ /* 0x000fe400078e00ff */
[----:B------:R-:W-:Y:S02]  /*0920*/  @P3 IADD3 R232, R232, 0x1, RZ ;  /* 0x00000001e8e83810 */ /* 0x000fe40007ffe0ff */
[----:B------:R-:W-:Y:S01]  /*0930*/  @P0 IMAD R0, R0, c[0x0][0x1a4], R13 ;  /* 0x0000690000000a24 */ /* 0x000fe200078e020d */
[----:B------:R-:W-:-:S03]  /*0940*/  @P0 MOV R8, R12 ;  /* 0x0000000c00080202 */ /* 0x000fc60000000f00 */
        /* <DEDUP_REMOVED lines=14> */
.L_x_615:
[----:B------:R-:W-:Y:S01]  /*0a30*/  LEA.HI R3, R7, R126, RZ, 0x3 ;  /* 0x0000007e07037211 */ /* 0x000fe200078f18ff */
[----:B------:R-:W-:Y:S01]  /*0a40*/  IMAD.IADD R195, R125, 0x1, -R127 ;  /* 0x000000017dc37824 */ /* 0x000fe200078e0a7f */
[----:B------:R-:W-:Y:S01]  /*0a50*/  SHF.R.S32.HI R234, RZ, 0x1f, R232 ;  /* 0x0000001fffea7819 */ /* 0x000fe200000114e8 */
[----:B------:R-:W-:Y:S01]  /*0a60*/  IMAD R2, R2, c[0x0][0x1a8], RZ ;  /* 0x00006a0002027a24 */ /* 0x000fe200078e02ff */
[----:B------:R-:W-:Y:S01]  /*0a70*/  SHF.R.S32.HI R214, RZ, 0x3, R3 ;  /* 0x00000003ffd67819 */ /* 0x000fe20000011403 */
[----:B------:R-:W-:Y:S01]  /*0a80*/  UMOV UR18, 0x6 ;  /* 0x0000000600127882 */ /* 0x000fe20000000000 */
[----:B------:R-:W-:Y:S01]  /*0a90*/  LOP3.LUT R3, R3, 0xfffffff8, RZ, 0xc0, !PT ;  /* 0xfffffff803037812 */ /* 0x000fe200078ec0ff */
[----:B------:R-:W-:Y:S01]  /*0aa0*/  IMAD R2, R18, c[0x0][0x1ac], R2 ;  /* 0x00006b0012027a24 */ /* 0x000fe200078e0202 */
[C---:B------:R-:W-:Y:S01]  /*0ab0*/  IADD3 R203, R214.reuse, 0x10, RZ ;  /* 0x00000010d6cb7810 */ /* 0x040fe20007ffe0ff */
[C---:B------:R-:W-:Y:S01]  /*0ac0*/  IMAD.SHL.U32 R204, R214.reuse, 0x40, RZ ;  /* 0x00000040d6cc7824 */ /* 0x040fe200078e00ff */
[----:B------:R-:W-:Y:S01]  /*0ad0*/  IADD3 R202, R214, 0x20, RZ ;  /* 0x00000020d6ca7810 */ /* 0x000fe20007ffe0ff */
[----:B------:R-:W-:Y:S01]  /*0ae0*/  IMAD.IADD R3, R126, 0x1, -R3 ;  /* 0x000000017e037824 */ /* 0x000fe200078e0a03 */
[-C--:B------:R-:W-:Y:S01]  /*0af0*/  ISETP.GE.AND P0, PT, R203, R195.reuse, PT ;  /* 0x000000c3cb00720c */ /* 0x080fe20003f06270 */
[----:B------:R-:W-:Y:S01]  /*0b00*/  IMAD R208, R234, c[0x0][0x1b0], RZ ;  /* 0x00006c00ead07a24 */ /* 0x000fe200078e02ff */
[--C-:B------:R-:W-:Y:S01]  /*0b10*/  SHF.R.S32.HI R215, RZ, 0x1f, R214.reuse ;  /* 0x0000001fffd77819 */ /* 0x100fe200000114d6 */
[----:B------:R-:W-:Y:S01]  /*0b20*/  IMAD.SHL.U32 R210, R3, 0x8, RZ ;  /* 0x0000000803d27824 */ /* 0x000fe200078e00ff */
[----:B------:R-:W-:Y:S01]  /*0b30*/  IADD3 R201, R214, 0x30, RZ ;  /* 0x00000030d6c97810 */ /* 0x000fe20007ffe0ff */
[----:B------:R-:W-:Y:S01]  /*0b40*/  ULDC.64 UR6, c[0x0][0x198] ;  /* 0x0000660000067ab9 */ /* 0x000fe20000000a00 */
[-C--:B------:R-:W-:Y:S01]  /*0b50*/  ISETP.GE.AND P4, PT, R202, R195.reuse, PT ;  /* 0x000000c3ca00720c */ /* 0x080fe20003f86270 */
[----:B------:R-:W-:Y:S01]  /*0b60*/  IMAD.WIDE R212, R123, 0x80, R214 ;  /* 0x000000807bd47825 */ /* 0x000fe200078e02d6 */
[----:B------:R-:W-:Y:S01]  /*0b70*/  LOP3.LUT R204, R204, 0x1c0, RZ, 0xc0, !PT ;  /* 0x000001c0cccc7812 */ /* 0x000fe200078ec0ff */
[----:B------:R-:W-:Y:S01]  /*0b80*/  USHF.L.U64.HI UR7, UR6, UR18, UR7 ;  /* 0x0000001206077299 */ /* 0x000fe20008010207 */
[----:B------:R-:W-:Y:S01]  /*0b90*/  IADD3 R10, P1, R210, R10, RZ ;  /* 0x0000000ad20a7210 */ /* 0x000fe20007f3e0ff */
[----:B------:R-:W-:Y:S01]  /*0ba0*/  IMAD R208, R232, c[0x0][0x1b4], R208 ;  /* 0x00006d00e8d07a24 */ /* 0x000fe200078e02d0 */
[--C-:B------:R-:W-:Y:S01]  /*0bb0*/  SHF.R.S32.HI R211, RZ, 0x1f, R210.reuse ;  /* 0x0000001fffd37819 */ /* 0x100fe200000114d2 */
[----:B------:R-:W-:Y:S01]  /*0bc0*/  USHF.L.U32 UR8, UR6, 0x6, URZ ;  /* 0x0000000606087899 */ /* 0x000fe2000800063f */
[-C--:B------:R-:W-:Y:S01]  /*0bd0*/  ISETP.GE.AND P3, PT, R201, R195.reuse, PT ;  /* 0x000000c3c900720c */ /* 0x080fe20003f66270 */
[----:B------:R-:W-:Y:S01]  /*0be0*/  IMAD.MOV.U32 R117, RZ, RZ, c[0x0][0x19c] ;  /* 0x00006700ff757624 */ /* 0x000fe200078e00ff */
[----:B------:R-:W-:Y:S01]  /*0bf0*/  LOP3.LUT R4, R204, 0x38, R210, 0xf8, !PT ;  /* 0x00000038cc047812 */ /* 0x000fe200078ef8d2 */
[----:B------:R-:W-:Y:S01]  /*0c00*/  IMAD.X R11, R211, 0x1, R9, P1 ;  /* 0x00000001d30b7824 */ /* 0x000fe200008e0609 */
[----:B------:R-:W-:Y:S01]  /*0c10*/  SHF.R.U32.HI R204, RZ, 0x3, R204 ;  /* 0x00000003ffcc7819 */ /* 0x000fe200000116cc */
[----:B------:R-:W-:Y:S01]  /*0c20*/  UIMAD.WIDE.U32 UR10, UR6, 0x20, URZ ;  /* 0x00000020060a78a5 */ /* 0x000fe2000f8e003f */
[----:B------:R-:W-:Y:S01]  /*0c30*/  IADD3 R200, R214, 0x40, RZ ;  /* 0x00000040d6c87810 */ /* 0x000fe20007ffe0ff */
[----:B------:R-:W-:Y:S01]  /*0c40*/  IMAD.WIDE.U32 R18, R18, c[0x0][0x1a8], R10 ;  /* 0x00006a0012127a25 */ /* 0x000fe200078e000a */
[----:B------:R-:W-:Y:S01]  /*0c50*/  @!P0 IADD3 R12, P1, R212, 0x10, RZ ;  /* 0x00000010d40c8810 */ /* 0x000fe20007f3e0ff */
[----:B------:R-:W-:Y:S01]  /*0c60*/  ULDC.64 UR4, c[0x0][0x1a0] ;  /* 0x0000680000047ab9 */ /* 0x000fe20000000a00 */
[----:B------:R-:W-:Y:S01]  /*0c70*/  LOP3.LUT R204, R4, R204, RZ, 0x3c, !PT ;  /* 0x000000cc04cc7212 */ /* 0x000fe200078e3cff */
[----:B------:R-:W-:Y:S01]  /*0c80*/  IMAD.IADD R19, R19, 0x1, R2 ;  /* 0x0000000113137824 */ /* 0x000fe200078e0202 */
[-C--:B------:R-:W-:Y:S01]  /*0c90*/  LEA.HI R4, R7, R126.reuse, RZ, 0x6 ;  /* 0x0000007e07047211 */ /* 0x080fe200078f30ff */
[--C-:B------:R-:W-:Y:S01]  /*0ca0*/  @!P0 IMAD.X R10, RZ, RZ, R213.reuse, P1 ;  /* 0x000000ffff0a8224 */ /* 0x100fe200008e06d5 */
[-C--:B------:R-:W-:Y:S01]  /*0cb0*/  ISETP.GE.AND P5, PT, R200, R195.reuse, PT ;  /* 0x000000c3c800720c */ /* 0x080fe20003fa6270 */
[----:B------:R-:W-:Y:S01]  /*0cc0*/  @!P4 IMAD.MOV.U32 R16, RZ, RZ, R18 ;  /* 0x000000ffff10c224 */ /* 0x000fe200078e0012 */
[----:B------:R-:W-:Y:S01]  /*0cd0*/  @!P4 IADD3 R26, P2, R212, 0x20, RZ ;  /* 0x00000020d41ac810 */ /* 0x000fe20007f5e0ff */
[----:B------:R-:W-:Y:S01]  /*0ce0*/  IMAD.SHL.U32 R4, R4, 0x8, RZ ;  /* 0x0000000804047824 */ /* 0x000fe200078e00ff */
[----:B------:R-:W-:Y:S01]  /*0cf0*/  ISETP.GE.AND P1, PT, R214, R195, PT ;  /* 0x000000c3d600720c */ /* 0x000fe20003f26270 */
[----:B------:R-:W-:Y:S01]  /*0d00*/  @!P0 IMAD R10, R10, c[0x0][0x190], RZ ;  /* 0x000064000a0a8a24 */ /* 0x000fe200078e02ff */
[----:B------:R-:W-:Y:S01]  /*0d10*/  @!P3 IADD3 R24, P6, R212, 0x30, RZ ;  /* 0x00000030d418b810 */ /* 0x000fe20007fde0ff */
[----:B------:R-:W-:Y:S01]  /*0d20*/  @!P4 IMAD.X R9, RZ, RZ, R213, P2 ;  /* 0x000000ffff09c224 */ /* 0x000fe200010e06d5 */
[----:B------:R-:W-:Y:S01]  /*0d30*/  LOP3.LUT R204, R204, 0xfffffe00, R4, 0xf8, !PT ;  /* 0xfffffe00cccc7812 */ /* 0x000fe200078ef804 */
[----:B------:R-:W-:Y:S01]  /*0d40*/  @!P4 IMAD.MOV.U32 R17, RZ, RZ, R19 ;  /* 0x000000ffff11c224 */ /* 0x000fe200078e0013 */
[C---:B------:R-:W-:Y:S01]  /*0d50*/  IADD3 R199, R214.reuse, 0x50, RZ ;  /* 0x00000050d6c77810 */ /* 0x040fe20007ffe0ff */
[----:B------:R-:W-:Y:S01]  /*0d60*/  @!P3 IMAD.X R4, RZ, RZ, R213, P6 ;  /* 0x000000ffff04b224 */ /* 0x000fe200030e06d5 */
[----:B------:R-:W-:Y:S01]  /*0d70*/  IADD3 R198, R214, 0x60, RZ ;  /* 0x00000060d6c67810 */ /* 0x000fe20007ffe0ff */
[----:B------:R-:W-:Y:S01]  /*0d80*/  @!P4 IMAD R9, R9, c[0x0][0x190], RZ ;  /* 0x000064000909ca24 */ /* 0x000fe200078e02ff */
[----:B------:R-:W-:Y:S01]  /*0d90*/  @!P5 IADD3 R14, P2, R212, 0x40, RZ ;  /* 0x00000040d40ed810 */ /* 0x000fe20007f5e0ff */
[----:B------:R-:W-:Y:S01]  /*0da0*/  @!P0 IMAD R10, R12, c[0x0][0x194], R10 ;  /* 0x000065000c0a8a24 */ /* 0x000fe200078e020a */
[----:B------:R-:W-:Y:S01]  /*0db0*/  IADD3 R197, R214, 0x70, RZ ;  /* 0x00000070d6c57810 */ /* 0x000fe20007ffe0ff */
[----:B------:R-:W-:Y:S01]  /*0dc0*/  @!P0 IMAD.WIDE.U32 R12, R12, c[0x0][0x190], R18 ;  /* 0x000064000c0c8a25 */ /* 0x000fe200078e0012 */
[----:B------:R-:W-:Y:S01]  /*0dd0*/  IADD3 R118, R217, -0x1, RZ ;  /* 0xffffffffd9767810 */ /* 0x000fe20007ffe0ff */
[----:B------:R-:W-:Y:S01]  /*0de0*/  USHF.L.U64.HI UR18, UR4, UR18, UR5 ;  /* 0x0000001204127299 */ /* 0x000fe20008010205 */
[----:B------:R-:W-:Y:S01]  /*0df0*/  LEA.HI R7, R7, R126, RZ, 0x4 ;  /* 0x0000007e07077211 */ /* 0x000fe200078f20ff */
[----:B------:R-:W-:Y:S01]  /*0e00*/  @!P3 IMAD R4, R4, c[0x0][0x190], RZ ;  /* 0x000064000404ba24 */ /* 0x000fe200078e02ff */
[----:B------:R-:W-:Y:S01]  /*0e10*/  USHF.L.U32 UR19, UR4, 0x6, URZ ;  /* 0x0000000604137899 */ /* 0x000fe2000800063f */
[C---:B------:R-:W-:Y:S01]  /*0e20*/  @!P4 IMAD R9, R26.reuse, c[0x0][0x194], R9 ;  /* 0x000065001a09ca24 */ /* 0x040fe200078e0209 */
[----:B------:R-:W-:Y:S01]  /*0e30*/  SHF.R.S32.HI R124, RZ, 0x5, R124 ;  /* 0x00000005ff7c7819 */ /* 0x000fe2000001147c */
[----:B------:R-:W-:Y:S01]  /*0e40*/  @!P4 IMAD.WIDE.U32 R26, R26, c[0x0][0x190], R16 ;  /* 0x000064001a1aca25 */ /* 0x000fe200078e0010 */
[----:B------:R-:W-:Y:S01]  /*0e50*/  SHF.R.S32.HI R205, RZ, 0x1f, R128 ;  /* 0x0000001fffcd7819 */ /* 0x000fe20000011480 */
[----:B------:R-:W-:-:S02]  /*0e60*/  UIADD3 UR17, UR21, 0x646e171e, URZ ;  /* 0x646e171e15117890 */ /* 0x000fc4000fffe03f */
[----:B------:R-:W-:Y:S01]  /*0e70*/  @!P1 IMAD R11, R213, c[0x0][0x190], RZ ;  /* 0x00006400d50b9a24 */ /* 0x000fe200078e02ff */
[----:B------:R-:W-:Y:S01]  /*0e80*/  LEA.HI R205, R205, R128, RZ, 0x2 ;  /* 0x00000080cdcd7211 */ /* 0x000fe200078f10ff */
[----:B------:R-:W-:Y:S02]  /*0e90*/  @!P1 IMAD.MOV.U32 R16, RZ, RZ, R18 ;  /* 0x000000ffff109224 */ /* 0x000fe400078e0012 */
[----:B------:R-:W-:Y:S01]  /*0ea0*/  @!P1 IMAD.MOV.U32 R17, RZ, RZ, R19 ;  /* 0x000000ffff119224 */ /* 0x000fe200078e0013 */
[----:B------:R-:W-:Y:S01]  /*0eb0*/  SHF.R.S32.HI R205, RZ, 0x2, R205 ;  /* 0x00000002ffcd7819 */ /* 0x000fe200000114cd */
[----:B------:R-:W-:Y:S01]  /*0ec0*/  @!P5 IMAD.X R2, RZ, RZ, R213, P2 ;  /* 0x000000ffff02d224 */ /* 0x000fe200010e06d5 */
[----:B------:R-:W-:Y:S01]  /*0ed0*/  @!P0 LEA R20, P2, R12, c[0x0][0x160], 0x1 ;  /* 0x000058000c148a11 */ /* 0x000fe200078408ff */
[----:B------:R-:W-:Y:S02]  /*0ee0*/  @!P3 IMAD R4, R24, c[0x0][0x194], R4 ;  /* 0x000065001804ba24 */ /* 0x000fe400078e0204 */
[----:B------:R-:W-:-:S02]  /*0ef0*/  @!P0 IMAD.IADD R10, R13, 0x1, R10 ;  /* 0x000000010d0a8824 */ /* 0x000fc400078e020a */
[----:B------:R-:W-:-:S03]  /*0f00*/  @!P3 IMAD.WIDE.U32 R24, R24, c[0x0][0x190], R18 ;  /* 0x000064001818ba25 */ /* 0x000fc600078e0012 */
[----:B------:R-:W-:Y:S01]  /*0f10*/  @!P0 LEA.HI.X R21, R12, c[0x0][0x164], R10, 0x1, P2 ;  /* 0x000059000c158a11 */ /* 0x000fe200010f0c0a */
[----:B------:R-:W-:Y:S01]  /*0f20*/  @!P1 IMAD R11, R212, c[0x0][0x194], R11 ;  /* 0x00006500d40b9a24 */ /* 0x000fe200078e020b */
[----:B------:R-:W-:Y:S01]  /*0f30*/  @!P3 LEA R12, P2, R24, c[0x0][0x160], 0x1 ;  /* 0x00005800180cba11 */ /* 0x000fe200078408ff */
[----:B------:R-:W-:-:S04]  /*0f40*/  @!P1 IMAD.WIDE.U32 R16, R212, c[0x0][0x190], R16 ;  /* 0x00006400d4109a25 */ /* 0x000fc800078e0010 */
[----:B------:R-:W-:Y:S01]  /*0f50*/  @!P3 IMAD.IADD R4, R25, 0x1, R4 ;  /* 0x000000011904b824 */ /* 0x000fe200078e0204 */
[----:B------:R-:W-:Y:S01]  /*0f60*/  @!P1 LEA R22, P6, R16, c[0x0][0x160], 0x1 ;  /* 0x0000580010169a11 */ /* 0x000fe200078c08ff */
[----:B------:R-:W-:Y:S02]  /*0f70*/  @!P1 IMAD.IADD R11, R17, 0x1, R11 ;  /* 0x00000001110b9824 */ /* 0x000fe400078e020b */
[----:B------:R-:W-:Y:S01]  /*0f80*/  @!P5 IMAD R2, R2, c[0x0][0x190], RZ ;  /* 0x000064000202da24 */ /* 0x000fe200078e02ff */
[----:B------:R-:W-:Y:S01]  /*0f90*/  @!P3 LEA.HI.X R13, R24, c[0x0][0x164], R4, 0x1, P2 ;  /* 0x00005900180dba11 */ /* 0x000fe200010f0c04 */
[----:B------:R-:W-:Y:S01]  /*0fa0*/  IMAD.SHL.U32 R204, R204, 0x2, RZ ;  /* 0x00000002cccc7824 */ /* 0x000fe200078e00ff */
[----:B------:R-:W-:Y:S01]  /*0fb0*/  @!P1 LEA.HI.X R23, R16, c[0x0][0x164], R11, 0x1, P6 ;  /* 0x0000590010179a11 */ /* 0x000fe200030f0c0b */
[----:B------:R-:W-:Y:S01]  /*0fc0*/  @!P5 IMAD R2, R14, c[0x0][0x194], R2 ;  /* 0x000065000e02da24 */ /* 0x000fe200078e0202 */
[-C--:B------:R-:W-:Y:S01]  /*0fd0*/  ISETP.GE.AND P2, PT, R199, R195.reuse, PT ;  /* 0x000000c3c700720c */ /* 0x080fe20003f46270 */
[----:B------:R-:W-:Y:S01]  /*0fe0*/  @!P4 IMAD.IADD R9, R27, 0x1, R9 ;  /* 0x000000011b09c824 */ /* 0x000fe200078e0209 */
[----:B------:R-:W-:Y:S01]  /*0ff0*/  @!P4 LEA R16, P6, R26, c[0x0][0x160], 0x1 ;  /* 0x000058001a10ca11 */ /* 0x000fe200078c08ff */
[----:B------:R-:W-:Y:S01]  /*1000*/  @!P5 IMAD.WIDE.U32 R14, R14, c[0x0][0x190], R18 ;  /* 0x000064000e0eda25 */ /* 0x000fe200078e0012 */
[----:B------:R-:W-:Y:S01]  /*1010*/  @!PT LDS RZ, [RZ] ;  /* 0x00000000fffff984 */ /* 0x000fe20000000800 */
[----:B------:R-:W-:Y:S01]  /*1020*/  @!PT LDS RZ, [RZ] ;  /* 0x00000000fffff984 */ /* 0x000fe20000000800 */
[----:B------:R-:W-:Y:S01]  /*1030*/  @!PT LDS RZ, [RZ] ;  /* 0x00000000fffff984 */ /* 0x000fe20000000800 */
[----:B------:R1:W-:Y:S01]  /*1040*/  @!P1 LDGSTS.E.BYPASS.LTC128B.128 [R204], [R22.64] ;  /* 0x0000000016cc9fae */ /* 0x0003e2000b901d56 */
[----:B------:R-:W-:-:S02]  /*1050*/  ISETP.GE.AND P1, PT, R198, R195, PT ;  /* 0x000000c3c600720c */ /* 0x000fc40003f26270 */
[----:B------:R-:W-:Y:S01]  /*1060*/  @!P4 LEA.HI.X R17, R26, c[0x0][0x164], R9, 0x1, P6 ;  /* 0x000059001a11ca11 */ /* 0x000fe200030f0c09 */
[----:B------:R-:W-:Y:S01]  /*1070*/  @!P5 IMAD.IADD R2, R15, 0x1, R2 ;  /* 0x000000010f02d824 */ /* 0x000fe200078e0202 */
[----:B------:R-:W-:Y:S01]  /*1080*/  @!P5 LEA R10, P6, R14, c[0x0][0x160], 0x1 ;  /* 0x000058000e0ada11 */ /* 0x000fe200078c08ff */
[----:B------:R2:W-:Y:S01]  /*1090*/  @!P0 LDGSTS.E.BYPASS.LTC128B.128 [R204+0x800], [R20.64] ;  /* 0x0080000014cc8fae */ /* 0x0005e2000b901d56 */
[----:B------:R-:W-:Y:S01]  /*10a0*/  ISETP.GE.AND P0, PT, R197, R195, PT ;  /* 0x000000c3c500720c */ /* 0x000fe20003f06270 */
[----:B------:R-:W-:Y:S01]  /*10b0*/  IMAD R234, R234, c[0x0][0x1b8], RZ ;  /* 0x00006e00eaea7a24 */ /* 0x000fe200078e02ff */
[----:B------:R-:W-:Y:S01]  /*10c0*/  @!P5 LEA.HI.X R11, R14, c[0x0][0x164], R2, 0x1, P6 ;  /* 0x000059000e0bda11 */ /* 0x000fe200030f0c02 */
[----:B------:R3:W-:Y:S01]  /*10d0*/  @!P4 LDGSTS.E.BYPASS.LTC128B.128 [R204+0x1000], [R16.64] ;  /* 0x0100000010cccfae */ /* 0x0007e2000b901d56 */
[----:B------:R-:W-:Y:S01]  /*10e0*/  @!P2 IADD3 R2, P6, R212, 0x50, RZ ;  /* 0x00000050d402a810 */ /* 0x000fe20007fde0ff */
[----:B------:R-:W-:Y:S02]  /*10f0*/  IMAD R234, R232, c[0x0][0x1bc], R234 ;  /* 0x00006f00e8ea7a24 */ /* 0x000fe400078e02ea */
[----:B------:R4:W-:Y:S01]  /*1100*/  @!P3 LDGSTS.E.BYPASS.LTC128B.128 [R204+0x1800], [R12.64] ;  /* 0x018000000cccbfae */ /* 0x0009e2000b901d56 */
[----:B------:R-:W-:-:S02]  /*1110*/  IMAD.MOV.U32 R132, RZ, RZ, c[0x0][0x1a4] ;  /* 0x00006900ff847624 */ /* 0x000fc400078e00ff */
[--C-:B------:R-:W-:Y:S01]  /*1120*/  @!P2 IMAD.X R15, RZ, RZ, R213.reuse, P6 ;  /* 0x000000ffff0fa224 */ /* 0x100fe200030e06d5 */
[----:B------:R-:W-:Y:S01]  /*1130*/  @!P1 IADD3 R14, P6, R212, 0x60, RZ ;  /* 0x00000060d40e9810 */ /* 0x000fe20007fde0ff */
[----:B------:R5:W-:Y:S01]  /*1140*/  @!P5 LDGSTS.E.BYPASS.LTC128B.128 [R204+0x2000], [R10.64] ;  /* 0x020000000accdfae */ /* 0x000be2000b901d56 */
[----:B------:R-:W-:Y:S02]  /*1150*/  IMAD.SHL.U32 R244, R126, 0x2, RZ ;  /* 0x000000027ef47824 */ /* 0x000fe400078e00ff */
[----:B------:R-:W-:Y:S02]  /*1160*/  @!P2 IMAD R15, R15, c[0x0][0x190], RZ ;  /* 0x000064000f0faa24 */ /* 0x000fe400078e02ff */
[----:B------:R-:W-:Y:S01]  /*1170*/  @!P1 IMAD.X R9, RZ, RZ, R213, P6 ;  /* 0x000000ffff099224 */ /* 0x000fe200030e06d5 */
[----:B------:R-:W-:Y:S01]  /*1180*/  @!P0 IADD3 R4, P6, R212, 0x70, RZ ;  /* 0x00000070d4048810 */ /* 0x000fe20007fde0ff */
[----:B------:R-:W-:Y:S01]  /*1190*/  @!P2 IMAD R15, R2, c[0x0][0x194], R15 ;  /* 0x00006500020faa24 */ /* 0x000fe200078e020f */
[----:B------:R-:W-:Y:S01]  /*11a0*/  LOP3.LUT R244, R244, 0x6, RZ, 0xc0, !PT ;  /* 0x00000006f4f47812 */ /* 0x000fe200078ec0ff */
[----:B------:R-:W-:-:S02]  /*11b0*/  @!P1 IMAD R9, R9, c[0x0][0x190], RZ ;  /* 0x0000640009099a24 */ /* 0x000fc400078e02ff */
[--C-:B-1----:R-:W-:Y:S02]  /*11c0*/  @!P1 IMAD.MOV.U32 R22, RZ, RZ, R18.reuse ;  /* 0x000000ffff169224 */ /* 0x102fe400078e0012 */
[--C-:B------:R-:W-:Y:S02]  /*11d0*/  @!P1 IMAD.MOV.U32 R23, RZ, RZ, R19.reuse ;  /* 0x000000ffff179224 */ /* 0x100fe400078e0013 */
[----:B--2---:R-:W-:Y:S02]  /*11e0*/  @!P2 IMAD.MOV.U32 R20, RZ, RZ, R18 ;  /* 0x000000ffff14a224 */ /* 0x004fe400078e0012 */
[----:B------:R-:W-:Y:S02]  /*11f0*/  @!P2 IMAD.MOV.U32 R21, RZ, RZ, R19 ;  /* 0x000000ffff15a224 */ /* 0x000fe400078e0013 */
[----:B------:R-:W-:Y:S02]  /*1200*/  @!P1 IMAD R9, R14, c[0x0][0x194], R9 ;  /* 0x000065000e099a24 */ /* 0x000fe400078e0209 */
[----:B------:R-:W-:Y:S01]  /*1210*/  @!P2 IMAD.WIDE.U32 R20, R2, c[0x0][0x190], R20 ;  /* 0x000064000214aa25 */ /* 0x000fe200078e0014 */
[----:B----4-:R-:W-:-:S02]  /*1220*/  SHF.R.S32.HI R13, RZ, 0x1f, R118 ;  /* 0x0000001fff0d7819 */ /* 0x010fc40000011476 */
[----:B------:R-:W-:Y:S01]  /*1230*/  SHF.R.S32.HI R12, RZ, 0x4, R7 ;  /* 0x00000004ff0c7819 */ /* 0x000fe20000011407 */
[----:B------:R-:W-:Y:S02]  /*1240*/  @!P0 IMAD.X R2, RZ, RZ, R213, P6 ;  /* 0x000000ffff028224 */ /* 0x000fe400030e06d5 */
[----:B------:R-:W-:Y:S01]  /*1250*/  @!P1 IMAD.WIDE.U32 R22, R14, c[0x0][0x190], R22 ;  /* 0x000064000e169a25 */ /* 0x000fe200078e0016 */
[----:B------:R-:W-:-:S03]  /*1260*/  @!P2 LEA R14, P6, R20, c[0x0][0x160], 0x1 ;  /* 0x00005800140eaa11 */ /* 0x000fc600078c08ff */
[----:B------:R-:W-:Y:S02]  /*1270*/  @!P2 IMAD.IADD R15, R21, 0x1, R15 ;  /* 0x00000001150fa824 */ /* 0x000fe400078e020f */
[----:B------:R-:W-:Y:S02]  /*1280*/  @!P0 IMAD R2, R2, c[0x0][0x190], RZ ;  /* 0x0000640002028a24 */ /* 0x000fe400078e02ff */
[----:B------:R-:W-:Y:S01]  /*1290*/  @!P1 IMAD.IADD R9, R23, 0x1, R9 ;  /* 0x0000000117099824 */ /* 0x000fe200078e0209 */
[----:B------:R-:W-:Y:S01]  /*12a0*/  @!P2 LEA.HI.X R15, R20, c[0x0][0x164], R15, 0x1, P6 ;  /* 0x00005900140faa11 */ /* 0x000fe200030f0c0f */
[----:B------:R-:W-:Y:S01]  /*12b0*/  @!P0 IMAD R2, R4, c[0x0][0x194], R2 ;  /* 0x0000650004028a24 */ /* 0x000fe200078e0202 */
[----:B------:R-:W-:Y:S01]  /*12c0*/  @!P1 LEA R20, P6, R22, c[0x0][0x160], 0x1 ;  /* 0x0000580016149a11 */ /* 0x000fe200078c08ff */
[----:B------:R-:W-:Y:S02]  /*12d0*/  @!P0 IMAD.WIDE.U32 R24, R4, c[0x0][0x190], R18 ;  /* 0x0000640004188a25 */ /* 0x000fe400078e0012 */
[----:B------:R1:W-:Y:S01]  /*12e0*/  @!P2 LDGSTS.E.BYPASS.LTC128B.128 [R204+0x2800], [R14.64] ;  /* 0x028000000eccafae */ /* 0x0003e2000b901d56 */
[----:B------:R-:W-:Y:S01]  /*12f0*/  @!P1 LEA.HI.X R21, R22, c[0x0][0x164], R9, 0x1, P6 ;  /* 0x0000590016159a11 */ /* 0x000fe200030f0c09 */
[----:B------:R-:W-:Y:S01]  /*1300*/  @!P0 IMAD.IADD R2, R25, 0x1, R2 ;  /* 0x0000000119028824 */ /* 0x000fe200078e0202 */
[----:B------:R-:W-:Y:S01]  /*1310*/  @!P0 LEA R18, P6, R24, c[0x0][0x160], 0x1 ;  /* 0x0000580018128a11 */ /* 0x000fe200078c08ff */
[----:B------:R-:W-:-:S02]  /*1320*/  IMAD R4, R215, c[0x0][0x198], RZ ;  /* 0x00006600d7047a24 */ /* 0x000fc400078e02ff */
[----:B------:R-:W-:Y:S01]  /*1330*/  IMAD.WIDE.U32 R22, R214, c[0x0][0x198], R210 ;  /* 0x00006600d6167a25 */ /* 0x000fe200078e00d2 */
[----:B------:R-:W-:Y:S01]  /*1340*/  @!P0 LEA.HI.X R19, R24, c[0x0][0x164], R2, 0x1, P6 ;  /* 0x0000590018138a11 */ /* 0x000fe200030f0c02 */
[----:B------:R2:W-:Y:S02]  /*1350*/  @!P1 LDGSTS.E.BYPASS.LTC128B.128 [R204+0x3000], [R20.64] ;  /* 0x0300000014cc9fae */ /* 0x0005e4000b901d56 */
[----:B------:R-:W-:Y:S01]  /*1360*/  IMAD R4, R214, c[0x0][0x19c], R4 ;  /* 0x00006700d6047a24 */ /* 0x000fe200078e0204 */
[----:B------:R-:W-:Y:S01]  /*1370*/  IADD3 R206, P6, R6, R22, RZ ;  /* 0x0000001606ce7210 */ /* 0x000fe20007fde0ff */
[----:B------:R-:W-:Y:S01]  /*1380*/  IMAD R2, R215, c[0x0][0x1a0], RZ ;  /* 0x00006800d7027a24 */ /* 0x000fe200078e02ff */
[----:B------:R4:W-:Y:S01]  /*1390*/  @!P0 LDGSTS.E.BYPASS.LTC128B.128 [R204+0x3800], [R18.64] ;  /* 0x0380000012cc8fae */ /* 0x0009e2000b901d56 */
[----:B------:R-:W-:Y:S01]  /*13a0*/  IMAD.WIDE.U32 R24, R214, c[0x0][0x1a0], R210 ;  /* 0x00006800d6187a25 */ /* 0x000fe200078e00d2 */
[----:B------:R-:W-:-:S03]  /*13b0*/  IADD3.X R207, R5, R23, R4, P6, !PT ;  /* 0x0000001705cf7210 */ /* 0x000fc600037fe404 */
[----:B------:R-:W-:Y:S01]  /*13c0*/  IMAD R5, R118, -0x40, R122 ;  /* 0xffffffc076057824 */ /* 0x000fe200078e027a */
[----:B------:R-:W-:Y:S01]  /*13d0*/  IADD3 R8, P6, R8, R24, RZ ;  /* 0x0000001808087210 */ /* 0x000fe20007fde0ff */
[----:B------:R-:W-:Y:S02]  /*13e0*/  IMAD R2, R214, c[0x0][0x1a4], R2 ;  /* 0x00006900d6027a24 */ /* 0x000fe400078e0202 */
[----:B------:R-:W-:Y:S01]  /*13f0*/  IMAD.WIDE.U32 R206, R232, c[0x0][0x1b0], R206 ;  /* 0x00006c00e8ce7a25 */ /* 0x000fe200078e00ce */
[-C--:B------:R-:W-:Y:S02]  /*1400*/  ISETP.GE.AND P4, PT, R214, R5.reuse, PT ;  /* 0x00000005d600720c */ /* 0x080fe40003f86270 */
[----:B------:R-:W-:Y:S01]  /*1410*/  ISETP.GE.AND P3, PT, R203, R5, PT ;  /* 0x00000005cb00720c */ /* 0x000fe20003f66270 */
[----:B------:R-:W-:Y:S01]  /*1420*/  IMAD.IADD R209, R207, 0x1, R208 ;  /* 0x00000001cfd17824 */ /* 0x000fe200078e02d0 */
[----:B------:R-:W-:Y:S01]  /*1430*/  IADD3.X R9, R0, R25, R2, P6, !PT ;  /* 0x0000001900097210 */ /* 0x000fe200037fe402 */
[----:B------:R-:W-:Y:S01]  /*1440*/  IMAD R2, R118, UR7, RZ ;  /* 0x0000000776027c24 */ /* 0x000fe2000f8e02ff */
[-C--:B------:R-:W-:Y:S01]  /*1450*/  ISETP.GE.AND P6, PT, R202, R5.reuse, PT ;  /* 0x00000005ca00720c */ /* 0x080fe20003fc6270 */
[----:B------:R-:W-:Y:S01]  /*1460*/  IMAD.MOV.U32 R208, RZ, RZ, R206 ;  /* 0x000000ffffd07224 */ /* 0x000fe200078e00ce */
[----:B------:R-:W-:Y:S01]  /*1470*/  ISETP.GE.AND P1, PT, R201, R5, PT ;  /* 0x00000005c900720c */ /* 0x000fe20003f26270 */
[----:B------:R-:W-:-:S02]  /*1480*/  IMAD R2, R13, UR8, R2 ;  /* 0x000000080d027c24 */ /* 0x000fc4000f8e0202 */
[----:B-----5:R-:W-:-:S04]  /*1490*/  IMAD.WIDE.U32 R10, R118, UR8, R208 ;  /* 0x00000008760a7c25 */ /* 0x020fc8000f8e00d0 */
[----:B------:R-:W-:Y:S01]  /*14a0*/  IMAD.MOV.U32 R0, RZ, RZ, c[0x0][0x198] ;  /* 0x00006600ff007624 */ /* 0x000fe200078e00ff */
[----:B---3--:R-:W-:Y:S01]  /*14b0*/  @!P4 LEA R16, P5, R10, c[0x0][0x168], 0x1 ;  /* 0x00005a000a10ca11 */ /* 0x008fe200078a08ff */
[----:B------:R-:W-:Y:S02]  /*14c0*/  IMAD.IADD R11, R11, 0x1, R2 ;  /* 0x000000010b0b7824 */ /* 0x000fe400078e0202 */
[----:B------:R-:W-:Y:S01]  /*14d0*/  IMAD.WIDE.U32 R232, R232, c[0x0][0x1b8], R8 ;  /* 0x00006e00e8e87a25 */ /* 0x000fe200078e0008 */
[----:B------:R-:W-:Y:S02]  /*14e0*/  @!P3 LEA R4, P2, R0, R10, 0x4 ;  /* 0x0000000a0004b211 */ /* 0x000fe400078420ff */
[----:B------:R-:W-:Y:S01]  /*14f0*/  @!P4 LEA.HI.X R17, R10, c[0x0][0x16c], R11, 0x1, P5 ;  /* 0x00005b000a11ca11 */ /* 0x000fe200028f0c0b */
[----:B------:R-:W-:Y:S01]  /*1500*/  IMAD.SHL.U32 R9, R3, 0x40, RZ ;  /* 0x0000004003097824 */ /* 0x000fe200078e00ff */
[----:B------:R-:W-:Y:S01]  /*1510*/  ISETP.GE.AND P5, PT, R201, R5, PT ;  /* 0x00000005c900720c */ /* 0x000fe20003fa6270 */
[----:B------:R-:W-:Y:S01]  /*1520*/  IMAD.IADD R235, R233, 0x1, R234 ;  /* 0x00000001e9eb7824 */ /* 0x000fe200078e02ea */
[----:B------:R-:W-:Y:S01]  /*1530*/  @!P3 LEA.HI.X R2, R0, R11, R117, 0x4, P2 ;  /* 0x0000000b0002b211 */ /* 0x000fe200010f2475 */
[----:B------:R3:W-:Y:S01]  /*1540*/  @!P4 LDGSTS.E.BYPASS.LTC128B.128 [R204+0x4000], [R16.64] ;  /* 0x0400000010cccfae */ /* 0x0007e2000b901d56 */
[----:B-1----:R-:W-:Y:S01]  /*1550*/  @!P3 LEA R14, P2, R4, c[0x0][0x168], 0x1 ;  /* 0x00005a00040eba11 */ /* 0x002fe200078408ff */
[----:B------:R-:W-:Y:S01]  /*1560*/  IMAD R6, R118, UR18, RZ ;  /* 0x0000001276067c24 */ /* 0x000fe2000f8e02ff */
[-C--:B------:R-:W-:Y:S01]  /*1570*/  ISETP.GE.AND P4, PT, R214, R5.reuse, PT ;  /* 0x00000005d600720c */ /* 0x080fe20003f86270 */
[----:B------:R-:W-:Y:S01]  /*1580*/  IMAD.MOV.U32 R234, RZ, RZ, R232 ;  /* 0x000000ffffea7224 */ /* 0x000fe200078e00e8 */
[----:B------:R-:W-:Y:S01]  /*1590*/  @!P3 LEA.HI.X R15, R4, c[0x0][0x16c], R2, 0x1, P2 ;  /* 0x00005b00040fba11 */ /* 0x000fe200010f0c02 */
[----:B------:R-:W-:Y:S01]  /*15a0*/  IMAD.SHL.U32 R2, R117, 0x20, RZ ;  /* 0x0000002075027824 */ /* 0x000fe200078e00ff */
[----:B------:R-:W-:Y:S01]  /*15b0*/  @!P6 IADD3 R4, P2, R10, UR10, RZ ;  /* 0x0000000a0a04ec10 */ /* 0x000fe2000ff5e0ff */
[----:B------:R-:W-:Y:S01]  /*15c0*/  IMAD R13, R13, UR19, R6 ;  /* 0x000000130d0d7c24 */ /* 0x000fe2000f8e0206 */
[----:B------:R-:W-:Y:S01]  /*15d0*/  LOP3.LUT R9, R9, 0x1c0, RZ, 0xc0, !PT ;  /* 0x000001c009097812 */ /* 0x000fe200078ec0ff */
[----:B------:R1:W-:Y:S01]  /*15e0*/  @!P3 LDGSTS.E.BYPASS.LTC128B.128 [R204+0x4800], [R14.64] ;  /* 0x048000000eccbfae */ /* 0x0003e2000b901d56 */
[----:B------:R-:W-:Y:S01]  /*15f0*/  @!P6 IADD3.X R2, R11, UR11, R2, P2, !PT ;  /* 0x0000000b0b02ec10 */ /* 0x000fe200097fe402 */
[----:B------:R-:W-:Y:S01]  /*1600*/  @!P5 IMAD.WIDE.U32 R10, R0, 0x30, R10 ;  /* 0x00000030000ad825 */ /* 0x000fe200078e000a */
[C---:B----4-:R-:W-:Y:S01]  /*1610*/  @!P6 LEA R18, P0, R4.reuse, c[0x0][0x168], 0x1 ;  /* 0x00005a000412ea11 */ /* 0x050fe200078008ff */
[----:B------:R-:W-:Y:S01]  /*1620*/  UIMAD.WIDE.U32 UR10, UR4, 0x20, URZ ;  /* 0x00000020040a78a5 */ /* 0x000fe2000f8e003f */
[-C--:B------:R-:W-:Y:S01]  /*1630*/  ISETP.GE.AND P3, PT, R203, R5.reuse, PT ;  /* 0x00000005cb00720c */ /* 0x080fe20003f66270 */
[----:B------:R-:W-:Y:S01]  /*1640*/  @!P5 IMAD R0, R117, 0x30, RZ ;  /* 0x000000307500d824 */ /* 0x000fe200078e02ff */
[----:B------:R-:W-:Y:S01]  /*1650*/  @!P6 LEA.HI.X R19, R4, c[0x0][0x16c], R2, 0x1, P0 ;  /* 0x00005b000413ea11 */ /* 0x000fe200000f0c02 */
[----:B--2---:R-:W-:Y:S01]  /*1660*/  IMAD.WIDE.U32 R20, R118, UR19, R234 ;  /* 0x0000001376147c25 */ /* 0x004fe2000f8e00ea */
[----:B------:R-:W-:-:S03]  /*1670*/  ISETP.GE.AND P2, PT, R202, R5, PT ;  /* 0x00000005ca00720c */ /* 0x000fc60003f46270 */
[----:B------:R-:W-:Y:S01]  /*1680*/  @!P5 IMAD.IADD R0, R11, 0x1, R0 ;  /* 0x000000010b00d824 */ /* 0x000fe200078e0200 */
[----:B------:R2:W-:Y:S01]  /*1690*/  @!P6 LDGSTS.E.BYPASS.LTC128B.128 [R204+0x5000], [R18.64] ;  /* 0x0500000012ccefae */ /* 0x0005e2000b901d56 */
[----:B------:R-:W-:Y:S01]  /*16a0*/  LOP3.LUT R11, R7, 0xfffffff0, RZ, 0xc0, !PT ;  /* 0xfffffff0070b7812 */ /* 0x000fe200078ec0ff */
[----:B------:R-:W-:Y:S01]  /*16b0*/  IMAD.IADD R13, R21, 0x1, R13 ;  /* 0x00000001150d7824 */ /* 0x000fe200078e020d */
[----:B------:R-:W-:Y:S01]  /*16c0*/  LEA.HI R7, R7, R12, RZ, 0x1 ;  /* 0x0000000c07077211 */ /* 0x000fe200078f08ff */
[----:B------:R-:W-:Y:S01]  /*16d0*/  IMAD.U32 R6, RZ, RZ, UR4 ;  /* 0x00000004ff067e24 */ /* 0x000fe2000f8e00ff */
[----:B---3--:R-:W-:Y:S01]  /*16e0*/  @!P5 LEA R16, P0, R10, c[0x0][0x168], 0x1 ;  /* 0x00005a000a10da11 */ /* 0x008fe200078008ff */
[----:B------:R-:W-:Y:S01]  /*16f0*/  IMAD.IADD R11, R126, 0x1, -R11 ;  /* 0x000000017e0b7824 */ /* 0x000fe200078e0a0b */
[----:B------:R-:W-:Y:S01]  /*1700*/  LOP3.LUT R7, R7, 0xfffffffe, RZ, 0xc0, !PT ;  /* 0xfffffffe07077812 */ /* 0x000fe200078ec0ff */
[----:B------:R-:W-:Y:S01]  /*1710*/  IMAD.U32 R5, RZ, RZ, UR4 ;  /* 0x00000004ff057e24 */ /* 0x000fe2000f8e00ff */
[----:B------:R-:W-:Y:S01]  /*1720*/  @!P5 LEA.HI.X R17, R10, c[0x0][0x16c], R0, 0x1, P0 ;  /* 0x00005b000a11da11 */ /* 0x000fe200000f0c00 */
[----:B------:R-:W-:Y:S01]  /*1730*/  IMAD.SHL.U32 R10, R214, 0x8, RZ ;  /* 0x00000008d60a7824 */ /* 0x000fe200078e00ff */
[----:B------:R-:W-:Y:S01]  /*1740*/  SHF.R.S32.HI R4, RZ, 0x1f, R11 ;  /* 0x0000001fff047819 */ /* 0x000fe2000001140b */
[----:B------:R-:W-:-:S02]  /*1750*/  IMAD.IADD R7, R12, 0x1, -R7 ;  /* 0x000000010c077824 */ /* 0x000fc400078e0a07 */
[----:B------:R3:W-:Y:S01]  /*1760*/  @!P5 LDGSTS.E.BYPASS.LTC128B.128 [R204+0x5800], [R16.64] ;  /* 0x0580000010ccdfae */ /* 0x0007e2000b901d56 */
[----:B------:R-:W-:Y:S01]  /*1770*/  LEA.HI R4, R4, R11, RZ, 0x3 ;  /* 0x0000000b04047211 */ /* 0x000fe200078f18ff */
[----:B------:R-:W-:Y:S01]  /*1780*/  IMAD.SHL.U32 R8, R132, 0x20, RZ ;  /* 0x0000002084087824 */ /* 0x000fe200078e00ff */
[----:B------:R-:W-:Y:S01]  /*1790*/  LOP3.LUT R10, R9, 0x8, R10, 0xf8, !PT ;  /* 0x00000008090a7812 */ /* 0x000fe200078ef80a */
[----:B------:R-:W0:Y:S01]  /*17a0*/  LDGDEPBAR ;  /* 0x00000000000079af */ /* 0x000e220000000000 */
[C---:B------:R-:W-:Y:S01]  /*17b0*/  LOP3.LUT R0, R4.reuse, 0xfffffff8, RZ, 0xc0, !PT ;  /* 0xfffffff804007812 */ /* 0x040fe200078ec0ff */
[----:B------:R-:W-:Y:S01]  /*17c0*/  IMAD.SHL.U32 R121, R4, 0x40, RZ ;  /* 0x0000004004797824 */ /* 0x000fe200078e00ff */
[----:B------:R-:W-:Y:S01]  /*17d0*/  SHF.R.U32.HI R9, RZ, 0x3, R9 ;  /* 0x00000003ff097819 */ /* 0x000fe20000011609 */
[----:B------:R-:W-:Y:S01]  /*17e0*/  @!P1 IMAD.MOV.U32 R12, RZ, RZ, R20 ;  /* 0x000000ffff0c9224 */ /* 0x000fe200078e0014 */
[----:B-1----:R-:W-:Y:S01]  /*17f0*/  @!P4 LEA R14, P0, R20, c[0x0][0x170], 0x1 ;  /* 0x00005c00140eca11 */ /* 0x002fe200078008ff */
[----:B------:R-:W-:Y:S01]  /*1800*/  IMAD.IADD R0, R11, 0x1, -R0 ;  /* 0x000000010b007824 */ /* 0x000fe200078e0a00 */
[----:B------:R-:W-:Y:S01]  /*1810*/  LOP3.LUT R9, R10, R9, RZ, 0x3c, !PT ;  /* 0x000000090a097212 */ /* 0x000fe200078e3cff */
[----:B------:R-:W-:Y:S01]  /*1820*/  IMAD.U32 R10, RZ, RZ, UR4 ;  /* 0x00000004ff0a7e24 */ /* 0x000fe2000f8e00ff */
[----:B------:R-:W-:Y:S01]  /*1830*/  @!P4 LEA.HI.X R15, R20, c[0x0][0x174], R13, 0x1, P0 ;  /* 0x00005d00140fca11 */ /* 0x000fe200000f0c0d */
[----:B------:R-:W-:Y:S01]  /*1840*/  IMAD.SHL.U32 R11, R0, 0x40, RZ ;  /* 0x00000040000b7824 */ /* 0x000fe200078e00ff */
[----:B------:R-:W-:Y:S01]  /*1850*/  @!P3 LEA R6, P0, R6, R20, 0x4 ;  /* 0x000000140606b211 */ /* 0x000fe200078020ff */
[----:B------:R-:W-:Y:S01]  /*1860*/  IMAD R193, R7, 0x200, R9 ;  /* 0x0000020007c17824 */ /* 0x000fe200078e0209 */
[----:B------:R-:W-:Y:S01]  /*1870*/  LOP3.LUT R121, R121, 0xfffffe00, RZ, 0xc0, !PT ;  /* 0xfffffe0079797812 */ /* 0x000fe200078ec0ff */
[----:B------:R-:W-:Y:S01]  /*1880*/  IMAD.SHL.U32 R7, R7, 0x8, RZ ;  /* 0x0000000807077824 */ /* 0x000fe200078e00ff */
[----:B------:R-:W-:Y:S01]  /*1890*/  LOP3.LUT R11, R11, 0x1c0, RZ, 0xc0, !PT ;  /* 0x000001c00b0b7812 */ /* 0x000fe200078ec0ff */
[----:B------:R-:W-:Y:S01]  /*18a0*/  @!P1 IMAD R9, R132, 0x30, RZ ;  /* 0x0000003084099824 */ /* 0x000fe200078e02ff */
[----:B------:R-:W-:Y:S01]  /*18b0*/  @!P3 LEA.HI.X R5, R5, R13, R132, 0x4, P0 ;  /* 0x0000000d0505b211 */ /* 0x000fe200000f2484 */
[----:B------:R-:W-:Y:S01]  /*18c0*/  IMAD R194, R124, 0x400, R121 ;  /* 0x000004007cc27824 */ /* 0x000fe200078e0279 */
[----:B------:R-:W-:Y:S01]  /*18d0*/  @!P2 IADD3 R2, P0, R20, UR10, RZ ;  /* 0x0000000a1402ac10 */ /* 0x000fe2000ff1e0ff */
[----:B------:R-:W-:Y:S01]  /*18e0*/  IMAD.SHL.U32 R193, R193, 0x2, RZ ;  /* 0x00000002c1c17824 */ /* 0x000fe200078e00ff */
[----:B------:R-:W-:Y:S01]  /*18f0*/  LOP3.LUT R7, R11, 0x8, R7, 0xf8, !PT ;  /* 0x000000080b077812 */ /* 0x000fe200078ef807 */
[----:B------:R-:W-:Y:S01]  /*1900*/  IMAD R228, R123, 0x8, R124 ;  /* 0x000000087be47824 */ /* 0x000fe200078e027c */
[----:B------:R-:W-:Y:S01]  /*1910*/  SHF.R.U32.HI R119, RZ, 0x3, R11 ;  /* 0x00000003ff777819 */ /* 0x000fe2000001160b */
[----:B------:R-:W-:-:S04]  /*1920*/  DEPBAR.LE SB0, 0x0 ;  /* 0x000080000000791a */ /* 0x000fc80000000000 */
[----:B------:R-:W-:Y:S01]  /*1930*/  BAR.SYNC.DEFER_BLOCKING 0x0 ;  /* 0x0000000000007b1d */ /* 0x000fe20000010000 */
[----:B------:R-:W-:Y:S01]  /*1940*/  @!P2 IADD3.X R8, R13, UR11, R8, P0, !PT ;  /* 0x0000000b0d08ac10 */ /* 0x000fe200087fe408 */
[----:B------:R-:W-:Y:S01]  /*1950*/  @!P1 IMAD.WIDE.U32 R12, R10, 0x30, R12 ;  /* 0x000000300a0c9825 */ /* 0x000fe200078e000c */
[----:B---3--:R-:W-:Y:S02]  /*1960*/  @!P3 LEA R16, P0, R6, c[0x0][0x170], 0x1 ;  /* 0x00005c000610ba11 */ /* 0x008fe400078008ff */
[----:B------:R-:W-:Y:S01]  /*1970*/  LOP3.LUT R119, R7, R119, RZ, 0x3c, !PT ;  /* 0x0000007707777212 */ /* 0x000fe200078e3cff */
[----:B------:R-:W-:Y:S01]  /*1980*/  @!P1 IMAD.IADD R9, R13, 0x1, R9 ;  /* 0x000000010d099824 */ /* 0x000fe200078e0209 */
[----:B------:R-:W-:Y:S01]  /*1990*/  @!P2 LEA R10, P5, R2, c[0x0][0x170], 0x1 ;  /* 0x00005c00020aaa11 */ /* 0x000fe200078a08ff */
[----:B------:R-:W-:Y:S01]  /*19a0*/  IMAD.MOV.U32 R216, RZ, RZ, R118 ;  /* 0x000000ffffd87224 */ /* 0x000fe200078e0076 */
[----:B------:R-:W-:Y:S01]  /*19b0*/  @!P3 LEA.HI.X R17, R6, c[0x0][0x174], R5, 0x1, P0 ;  /* 0x00005d000611ba11 */ /* 0x000fe200000f0c05 */
[----:B------:R-:W-:Y:S01]  /*19c0*/  IMAD.IADD R194, R119, 0x1, R194 ;  /* 0x0000000177c27824 */ /* 0x000fe200078e02c2 */
[----:B------:R-:W-:-:S02]  /*19d0*/  @!P1 LEA R6, P0, R12, c[0x0][0x170], 0x1 ;  /* 0x00005c000c069a11 */ /* 0x000fc400078008ff */
[----:B------:R-:W-:Y:S01]  /*19e0*/  @!P2 LEA.HI.X R11, R2, c[0x0][0x174], R8, 0x1, P5 ;  /* 0x00005d00020baa11 */ /* 0x000fe200028f0c08 */
[----:B------:R-:W-:Y:S01]  /*19f0*/  IMAD.SHL.U32 R194, R194, 0x2, RZ ;  /* 0x00000002c2c27824 */ /* 0x000fe200078e00ff */
[----:B------:R-:W-:Y:S01]  /*1a00*/  @!P1 LEA.HI.X R7, R12, c[0x0][0x174], R9, 0x1, P0 ;  /* 0x00005d000c079a11 */ /* 0x000fe200000f0c09 */
[----:B------:R-:W-:Y:S01]  /*1a10*/  IMAD.MOV.U32 R8, RZ, RZ, 0x20 ;  /* 0x00000020ff087424 */ /* 0x000fe200078e00ff */
[----:B------:R-:W-:Y:S01]  /*1a20*/  IADD3 R190, R193, 0x4040, RZ ;  /* 0x00004040c1be7810 */ /* 0x000fe20007ffe0ff */
        /* <DEDUP_REMOVED lines=19> */
[----:B------:R4:W-:Y:S01]  /*1b60*/  @!P1 LDGSTS.E.BYPASS.LTC128B.128 [R204+0x7800], [R6.64] ;  /* 0x0780000006cc9fae */ /* 0x0009e2000b901d56 */
[----:B------:R-:W-:Y:S01]  /*1b70*/  R2P PR, R0, 0x6 ;  /* 0x0000000600007804 */ /* 0x000fe20000000000 */
[----:B------:R-:W-:-:S02]  /*1b80*/  IMAD.MOV.U32 R0, RZ, RZ, 0x10 ;  /* 0x00000010ff007424 */ /* 0x000fc400078e00ff */
[----:B------:R-:W-:Y:S02]  /*1b90*/  LDSM.16.M88.4 R56, [R194] ;  /* 0x00000000c238783b */ /* 0x000fe40000000200 */
[----:B------:R-:W-:Y:S02]  /*1ba0*/  SEL R2, R8, 0xffffffe0, !P2 ;  /* 0xffffffe008027807 */ /* 0x000fe40005000000 */
[----:B------:R-:W-:Y:S01]  /*1bb0*/  LDSM.16.M88.4 R68, [R194+0x2000] ;  /* 0x00200000c244783b */ /* 0x000fe20000000200 */
[----:B------:R-:W-:Y:S02]  /*1bc0*/  SEL R0, R0, 0xfffffff0, !P1 ;  /* 0xfffffff000007807 */ /* 0x000fe40004800000 */
[----:B------:R-:W-:Y:S01]  /*1bd0*/  R2P PR, R3, 0x6 ;  /* 0x0000000603007804 */ /* 0x000fe20000000000 */
[----:B------:R-:W4:Y:S01]  /*1be0*/  LDSM.16.M88.4 R32, [R193+0x5800] ;  /* 0x00580000c120783b */ /* 0x000f220000000200 */
[--C-:B------:R-:W-:Y:S02]  /*1bf0*/  IMAD R191, R2, 0x2, R194.reuse ;  /* 0x0000000202bf7824 */ /* 0x100fe400078e02c2 */
[----:B------:R-:W-:Y:S01]  /*1c00*/  IMAD R192, R0, 0x2, R194 ;  /* 0x0000000200c07824 */ /* 0x000fe200078e02c2 */
[----:B------:R-:W5:Y:S01]  /*1c10*/  LDSM.16.M88.4 R92, [R193+0x4000] ;  /* 0x00400000c15c783b */ /* 0x000f620000000200 */
[----:B------:R-:W-:Y:S01]  /*1c20*/  SEL R3, R8, 0xffffffe0, !P1 ;  /* 0xffffffe008037807 */ /* 0x000fe20004800000 */
[----:B------:R-:W-:-:S02]  /*1c30*/  IMAD R189, R0, 0x2, R191 ;  /* 0x0000000200bd7824 */ /* 0x000fc400078e02bf */
[----:B------:R-:W1:Y:S02]  /*1c40*/  LDSM.16.M88.4 R84, [R193+0x4800] ;  /* 0x00480000c154783b */ /* 0x000e640000000200 */
[C---:B------:R-:W-:Y:S02]  /*1c50*/  IMAD.IADD R187, R193.reuse, 0x1, R3 ;  /* 0x00000001c1bb7824 */ /* 0x040fe400078e0203 */
[----:B------:R-:W1:Y:S04]  /*1c60*/  LDSM.16.M88.4 R76, [R193+0x5000] ;  /* 0x00500000c14c783b */ /* 0x000e680000000200 */
[----:B------:R-:W-:Y:S04]  /*1c70*/  LDSM.16.M88.4 R108, [R187+0x4000] ;  /* 0x00400000bb6c783b */ /* 0x000fe80000000200 */
[----:B------:R-:W1:Y:S04]  /*1c80*/  LDSM.16.M88.4 R112, [R192+0x2000] ;  /* 0x00200000c070783b */ /* 0x000e680000000200 */
[----:B------:R-:W1:Y:S04]  /*1c90*/  LDSM.16.M88.4 R104, [R187+0x4800] ;  /* 0x00480000bb68783b */ /* 0x000e680000000200 */
[----:B------:R-:W1:Y:S04]  /*1ca0*/  LDSM.16.M88.4 R100, [R187+0x5000] ;  /* 0x00500000bb64783b */ /* 0x000e680000000200 */
[----:B------:R-:W1:Y:S04]  /*1cb0*/  LDSM.16.M88.4 R64, [R187+0x5800] ;  /* 0x00580000bb40783b */ /* 0x000e680000000200 */
[----:B------:R-:W2:Y:S01]  /*1cc0*/  LDSM.16.M88.4 R60, [R192] ;  /* 0x00000000c03c783b */ /* 0x000ea20000000200 */
[-C--:B----4-:R-:W-:Y:S03]  /*1cd0*/  HMMA.16816.F32 R4, R68, R32.reuse, RZ ;  /* 0x000000204404723c */ /* 0x090fe600000018ff */
[----:B------:R-:W-:Y:S04]  /*1ce0*/  LDSM.16.M88.4 R48, [R191+0x2000] ;  /* 0x00200000bf30783b */ /* 0x000fe80000000200 */
[----:B------:R-:W-:Y:S01]  /*1cf0*/  LDSM.16.M88.4 R52, [R191] ;  /* 0x00000000bf34783b */ /* 0x000fe20000000200 */
[----:B------:R-:W-:Y:S03]  /*1d00*/  HMMA.16816.F32 R72, R56, R32, RZ ;  /* 0x000000203848723c */ /* 0x000fe600000018ff */
[----:B------:R-:W0:Y:S04]  /*1d10*/  LDGDEPBAR ;  /* 0x00000000000079af */ /* 0x000e280000000000 */
[----:B------:R-:W-:Y:S01]  /*1d20*/  IADD3 R32, R193, 0x4000, RZ ;  /* 0x00004000c1207810 */ /* 0x000fe20007ffe0ff */
[----:B-----5:R-:W-:Y:S03]  /*1d30*/  HMMA.16816.F32 R28, R68, R92, RZ ;  /* 0x0000005c441c723c */ /* 0x020fe600000018ff */
[----:B------:R-:W-:-:S04]  /*1d40*/  @P2 IADD3 R190, R32, -0x40, RZ ;  /* 0xffffffc020be2810 */ /* 0x000fc80007ffe0ff */
[C---:B------:R-:W-:Y:S01]  /*1d50*/  IADD3 R183, R190.reuse, 0x800, RZ ;  /* 0x00000800beb77810 */ /* 0x040fe20007ffe0ff */
[C---:B------:R-:W-:Y:S01]  /*1d60*/  HMMA.16816.F32 R24, R68.reuse, R94, RZ ;  /* 0x0000005e4418723c */ /* 0x040fe200000018ff */
[----:B------:R-:W4:Y:S01]  /*1d70*/  LDSM.16.M88.4 R44, [R190] ;  /* 0x00000000be2c783b */ /* 0x000f220000000200 */
[----:B------:R-:W-:Y:S01]  /*1d80*/  IMAD.IADD R180, R3, 0x1, R190 ;  /* 0x0000000103b47824 */ /* 0x000fe200078e02be */
[----:B------:R-:W-:Y:S01]  /*1d90*/  IADD3 R182, R190, 0x1000, RZ ;  /* 0x00001000beb67810 */ /* 0x000fe20007ffe0ff */
[----:B------:R-:W-:Y:S01]  /*1da0*/  IMAD R3, R124, 0x10, R127 ;  /* 0x000000107c037824 */ /* 0x000fe200078e027f */
[----:B------:R-:W5:Y:S01]  /*1db0*/  LDSM.16.M88.4 R40, [R190+0x800] ;  /* 0x00080000be28783b */ /* 0x000f620000000200 */
[----:B------:R-:W-:Y:S02]  /*1dc0*/  IADD3 R181, R190, 0x1800, RZ ;  /* 0x00001800beb57810 */ /* 0x000fe40007ffe0ff */
[----:B-1----:R-:W-:Y:S01]  /*1dd0*/  HMMA.16816.F32 R20, R68, R84, RZ ;  /* 0x000000544414723c */ /* 0x002fe200000018ff */
[----:B------:R-:W1:Y:S01]  /*1de0*/  LDSM.16.M88.4 R36, [R190+0x1000] ;  /* 0x00100000be24783b */ /* 0x000e620000000200 */
[----:B------:R-:W-:-:S04]  /*1df0*/  IADD3 R3, R3, 0x1, R205 ;  /* 0x0000000103037810 */ /* 0x000fc80007ffe0cd */
[----:B------:R-:W-:Y:S01]  /*1e00*/  IADD3 R237, R122, R3, -R125 ;  /* 0x000000037aed7210 */ /* 0x000fe20007ffe87d */
[----:B------:R-:W-:Y:S01]  /*1e10*/  IMAD R3, R118, 0x40, R244 ;  /* 0x0000004076037824 */ /* 0x000fe200078e02f4 */
[----:B------:R-:W-:Y:S02]  /*1e20*/  HMMA.16816.F32 R12, R68, R76, RZ ;  /* 0x0000004c440c723c */ /* 0x000fe400000018ff */
[----:B------:R-:W-:-:S04]  /*1e30*/  IADD3 R237, R237, c[0x0][0x2e8], RZ ;  /* 0x0000ba00eded7a10 */ /* 0x000fc80007ffe0ff */
[C---:B------:R-:W-:Y:S02]  /*1e40*/  IADD3 R236, R237.reuse, 0x8, RZ ;  /* 0x00000008edec7810 */ /* 0x040fe40007ffe0ff */
[C---:B--2---:R-:W-:Y:S01]  /*1e50*/  HMMA.16816.F32 R16, R68.reuse, R86, RZ ;  /* 0x000000564410723c */ /* 0x044fe200000018ff */
[C---:B------:R-:W-:Y:S02]  /*1e60*/  IADD3 R231, R237.reuse, 0x40, RZ ;  /* 0x00000040ede77810 */ /* 0x040fe40007ffe0ff */
[C---:B------:R-:W-:Y:S02]  /*1e70*/  IADD3 R229, R237.reuse, 0x48, RZ ;  /* 0x00000048ede57810 */ /* 0x040fe40007ffe0ff */
[-C--:B------:R-:W-:Y:S02]  /*1e80*/  IMNMX R237, R237, R122.reuse, PT ;  /* 0x0000007aeded7217 */ /* 0x080fe40003800200 */
[-C--:B------:R-:W-:Y:S01]  /*1e90*/  IMNMX R236, R236, R122.reuse, PT ;  /* 0x0000007aecec7217 */ /* 0x080fe20003800200 */
[----:B---3--:R-:W-:Y:S01]  /*1ea0*/  HMMA.16816.F32 R8, R68, R78, RZ ;  /* 0x0000004e4408723c */ /* 0x008fe200000018ff */
[----:B------:R-:W-:-:S02]  /*1eb0*/  IMNMX R231, R231, R122, PT ;  /* 0x0000007ae7e77217 */ /* 0x000fc40003800200 */
[----:B------:R-:W-:-:S05]  /*1ec0*/  IMNMX R229, R229, R122, PT ;  /* 0x0000007ae5e57217 */ /* 0x000fca0003800200 */
[----:B------:R-:W-:Y:S08]  /*1ed0*/  HMMA.16816.F32 R68, R68, R34, RZ ;  /* 0x000000224444723c */ /* 0x000ff000000018ff */
[C---:B------:R-:W-:Y:S08]  /*1ee0*/  HMMA.16816.F32 R96, R56.reuse, R92, RZ ;  /* 0x0000005c3860723c */ /* 0x040ff000000018ff */
[C---:B------:R-:W-:Y:S08]  /*1ef0*/  HMMA.16816.F32 R88, R56.reuse, R84, RZ ;  /* 0x000000543858723c */ /* 0x040ff000000018ff */
[C---:B------:R-:W-:Y:S08]  /*1f00*/  HMMA.16816.F32 R80, R56.reuse, R76, RZ ;  /* 0x0000004c3850723c */ /* 0x040ff000000018ff */
[C---:B------:R-:W-:Y:S08]  /*1f10*/  HMMA.16816.F32 R92, R56.reuse, R94, RZ ;  /* 0x0000005e385c723c */ /* 0x040ff000000018ff */
[C---:B------:R-:W-:Y:S08]  /*1f20*/  HMMA.16816.F32 R84, R56.reuse, R86, RZ ;  /* 0x000000563854723c */ /* 0x040ff000000018ff */
[C---:B------:R-:W-:Y:S08]  /*1f30*/  HMMA.16816.F32 R76, R56.reuse, R78, RZ ;  /* 0x0000004e384c723c */ /* 0x040ff000000018ff */
[----:B------:R-:W-:Y:S01]  /*1f40*/  HMMA.16816.F32 R56, R56, R34, RZ ;  /* 0x000000223838723c */ /* 0x000fe200000018ff */
[----:B------:R-:W2:Y:S07]  /*1f50*/  LDSM.16.M88.4 R32, [R190+0x1800] ;  /* 0x00180000be20783b */ /* 0x000eae0000000200 */
[C---:B------:R-:W-:Y:S08]  /*1f60*/  HMMA.16816.F32 R28, R112.reuse, R108, R28 ;  /* 0x0000006c701c723c */ /* 0x040ff0000000181c */
        /* <DEDUP_REMOVED lines=15> */
[----:B------:R-:W-:Y:S04]  /*2060*/  LDSM.16.M88.4 R56, [R189+0x2000] ;  /* 0x00200000bd38783b */ /* 0x000fe80000000200 */
[----:B------:R-:W3:Y:S03]  /*2070*/  LDSM.16.M88.4 R60, [R180] ;  /* 0x00000000b43c783b */ /* 0x000ee60000000200 */
[C---:B----4-:R-:W-:Y:S08]  /*2080*/  HMMA.16816.F32 R28, R48.reuse, R44, R28 ;  /* 0x0000002c301c723c */ /* 0x050ff0000000181c */
[C---:B-----5:R-:W-:Y:S08]  /*2090*/  HMMA.16816.F32 R20, R48.reuse, R40, R20 ;  /* 0x000000283014723c */ /* 0x060ff00000001814 */
[C---:B-1----:R-:W-:Y:S08]  /*20a0*/  HMMA.16816.F32 R12, R48.reuse, R36, R12 ;  /* 0x00000024300c723c */ /* 0x042ff0000000180c */
[C---:B--2---:R-:W-:Y:S08]  /*20b0*/  HMMA.16816.F32 R4, R48.reuse, R32, R4 ;  /* 0x000000203004723c */ /* 0x044ff00000001804 */
[C---:B------:R-:W-:Y:S08]  /*20c0*/  HMMA.16816.F32 R24, R48.reuse, R46, R24 ;  /* 0x0000002e3018723c */ /* 0x040ff00000001818 */
[C---:B------:R-:W-:Y:S08]  /*20d0*/  HMMA.16816.F32 R16, R48.reuse, R42, R16 ;  /* 0x0000002a3010723c */ /* 0x040ff00000001810 */
[C---:B------:R-:W-:Y:S08]  /*20e0*/  HMMA.16816.F32 R8, R48.reuse, R38, R8 ;  /* 0x000000263008723c */ /* 0x040ff00000001808 */
[----:B------:R-:W-:Y:S01]  /*20f0*/  HMMA.16816.F32 R68, R48, R34, R68 ;  /* 0x000000223044723c */ /* 0x000fe20000001844 */
[----:B------:R-:W1:Y:S07]  /*2100*/  LDSM.16.M88.4 R48, [R189] ;  /* 0x00000000bd30783b */ /* 0x000e6e0000000200 */
[C---:B------:R-:W-:Y:S08]  /*2110*/  HMMA.16816.F32 R92, R52.reuse, R46, R92 ;  /* 0x0000002e345c723c */ /* 0x040ff0000000185c */
[C---:B------:R-:W-:Y:S08]  /*2120*/  HMMA.16816.F32 R80, R52.reuse, R36, R80 ;  /* 0x000000243450723c */ /* 0x040ff00000001850 */
[----:B------:R-:W-:Y:S01]  /*2130*/  HMMA.16816.F32 R76, R52, R38, R76 ;  /* 0x00000026344c723c */ /* 0x000fe2000000184c */
[----:B------:R-:W2:Y:S07]  /*2140*/  LDSM.16.M88.4 R36, [R180+0x800] ;  /* 0x00080000b424783b */ /* 0x000eae0000000200 */
[----:B---3--:R-:W-:Y:S08]  /*2150*/  HMMA.16816.F32 R28, R56, R60, R28 ;  /* 0x0000003c381c723c */ /* 0x008ff0000000181c */
[----:B------:R-:W-:Y:S07]  /*2160*/  HMMA.16816.F32 R88, R52, R40, R88 ;  /* 0x000000283458723c */ /* 0x000fee0000001858 */
[C---:B------:R-:W-:Y:S01]  /*2170*/  IADD3 R41, R3.reuse, 0x8, RZ ;  /* 0x0000000803297810 */ /* 0x040fe20007ffe0ff */
[----:B-1----:R-:W-:Y:S01]  /*2180*/  HMMA.16816.F32 R92, R48, R62, R92 ;  /* 0x0000003e305c723c */ /* 0x002fe2000000185c */
[----:B------:R-:W-:-:S02]  /*2190*/  IADD3 R40, R3, 0x9, RZ ;  /* 0x0000000903287810 */ /* 0x000fc40007ffe0ff */
[C---:B------:R-:W-:Y:S02]  /*21a0*/  ISETP.GE.AND P3, PT, R41.reuse, R236, PT ;  /* 0x000000ec2900720c */ /* 0x040fe40003f66270 */
[C---:B------:R-:W-:Y:S02]  /*21b0*/  ISETP.GE.AND P4, PT, R41.reuse, R231, PT ;  /* 0x000000e72900720c */ /* 0x040fe40003f86270 */
[----:B------:R-:W-:Y:S01]  /*21c0*/  ISETP.GE.AND P6, PT, R41, R237, PT ;  /* 0x000000ed2900720c */ /* 0x000fe20003fc6270 */
[----:B------:R-:W-:Y:S08]  /*21d0*/  HMMA.16816.F32 R84, R52, R42, R84 ;  /* 0x0000002a3454723c */ /* 0x000ff00000001854 */
[----:B------:R-:W-:Y:S08]  /*21e0*/  HMMA.16816.F32 R24, R56, R62, R24 ;  /* 0x0000003e3818723c */ /* 0x000ff00000001818 */
[----:B------:R-:W-:Y:S01]  /*21f0*/  HMMA.16816.F32 R72, R52, R32, R72 ;  /* 0x000000203448723c */ /* 0x000fe20000001848 */
[----:B------:R-:W-:-:S02]  /*2200*/  FSEL R92, R92, -INF , !P6 ;  /* 0xff8000005c5c7808 */ /* 0x000fc40007000000 */
[----:B------:R-:W-:-:S04]  /*2210*/  ISETP.GE.AND P6, PT, R40, R236, PT ;  /* 0x000000ec2800720c */ /* 0x000fc80003fc6270 */
[----:B------:R-:W-:Y:S01]  /*2220*/  IADD3 R32, R3, 0x1, RZ ;  /* 0x0000000103207810 */ /* 0x000fe20007ffe0ff */
[----:B------:R-:W-:Y:S03]  /*2230*/  HMMA.16816.F32 R64, R52, R34, R64 ;  /* 0x000000223440723c */ /* 0x000fe60000001840 */
[C---:B------:R-:W-:Y:S02]  /*2240*/  ISETP.GE.AND P5, PT, R32.reuse, R237, PT ;  /* 0x000000ed2000720c */ /* 0x040fe40003fa6270 */
[C---:B------:R-:W-:Y:S02]  /*2250*/  ISETP.GE.AND P0, PT, R32.reuse, R236, PT ;  /* 0x000000ec2000720c */ /* 0x040fe40003f06270 */
[C---:B------:R-:W-:Y:S01]  /*2260*/  ISETP.GE.AND P2, PT, R32.reuse, R231, PT ;  /* 0x000000e72000720c */ /* 0x040fe20003f46270 */
[----:B--2---:R-:W-:Y:S01]  /*2270*/  HMMA.16816.F32 R88, R48, R36, R88 ;  /* 0x000000243058723c */ /* 0x004fe20000001858 */
[----:B------:R-:W-:-:S02]  /*2280*/  ISETP.GE.AND P1, PT, R32, R229, PT ;  /* 0x000000e52000720c */ /* 0x000fc40003f26270 */
[----:B------:R-:W1:Y:S01]  /*2290*/  LDSM.16.M88.4 R32, [R180+0x1000] ;  /* 0x00100000b420783b */ /* 0x000e620000000200 */
[----:B------:R-:W-:Y:S02]  /*22a0*/  FSEL R42, R29, -INF , !P2 ;  /* 0xff8000001d2a7808 */ /* 0x000fe40005000000 */
[----:B------:R-:W-:Y:S02]  /*22b0*/  FSEL R43, R31, -INF , !P1 ;  /* 0xff8000001f2b7808 */ /* 0x000fe40004800000 */
[----:B------:R-:W-:Y:S01]  /*22c0*/  ISETP.GE.AND P1, PT, R40, R237, PT ;  /* 0x000000ed2800720c */ /* 0x000fe20003f26270 */
        /* <DEDUP_REMOVED lines=8> */
[----:B------:R-:W-:Y:S02]  /*2350*/  ISETP.GE.AND P1, PT, R40, R229, PT ;  /* 0x000000e52800720c */ /* 0x000fe40003f26270 */
[----:B------:R-:W-:Y:S01]  /*2360*/  FSEL R45, R24, -INF , !P4 ;  /* 0xff800000182d7808 */ /* 0x000fe20006000000 */
[----:B------:R-:W-:Y:S01]  /*2370*/  HMMA.16816.F32 R16, R56, R38, R16 ;  /* 0x000000263810723c */ /* 0x000fe20000001810 */
[----:B------:R-:W-:-:S02]  /*2380*/  FSEL R44, R26, -INF , !P2 ;  /* 0xff8000001a2c7808 */ /* 0x000fc40005000000 */
[----:B------:R-:W-:Y:S02]  /*2390*/  FSEL R46, R25, -INF , !P3 ;  /* 0xff800000192e7808 */ /* 0x000fe40005800000 */
[----:B------:R-:W-:Y:S02]  /*23a0*/  IADD3 R40, R3, 0x11, RZ ;  /* 0x0000001103287810 */ /* 0x000fe40007ffe0ff */
[C---:B------:R-:W-:Y:S01]  /*23b0*/  ISETP.GE.AND P6, PT, R29.reuse, R237, PT ;  /* 0x000000ed1d00720c */ /* 0x040fe20003fc6270 */
[----:B------:R-:W-:Y:S01]  /*23c0*/  HMMA.16816.F32 R84, R48, R38, R84 ;  /* 0x000000263054723c */ /* 0x000fe20000001854 */
[C---:B------:R-:W-:Y:S02]  /*23d0*/  ISETP.GE.AND P2, PT, R29.reuse, R236, PT ;  /* 0x000000ec1d00720c */ /* 0x040fe40003f46270 */
[C---:B------:R-:W-:Y:S02]  /*23e0*/  ISETP.GE.AND P4, PT, R29.reuse, R231, PT ;  /* 0x000000e71d00720c */ /* 0x040fe40003f86270 */
[----:B------:R-:W-:-:S02]  /*23f0*/  ISETP.GE.AND P3, PT, R29, R229, PT ;  /* 0x000000e51d00720c */ /* 0x000fc40003f66270 */
[----:B------:R-:W-:Y:S01]  /*2400*/  FSEL R38, R27, -INF , !P1 ;  /* 0xff8000001b267808 */ /* 0x000fe20004800000 */
[----:B------:R-:W-:Y:S01]  /*2410*/  HMMA.16816.F32 R96, R48, R60, R96 ;  /* 0x0000003c3060723c */ /* 0x000fe20000001860 */
[----:B------:R-:W2:Y:S01]  /*2420*/  LDSM.16.M88.4 R24, [R180+0x1800] ;  /* 0x00180000b418783b */ /* 0x000ea20000000200 */
[----:B------:R-:W-:Y:S01]  /*2430*/  ISETP.GE.AND P1, PT, R40, R237, PT ;  /* 0x000000ed2800720c */ /* 0x000fe20003f26270 */
[----:B------:R-:W-:-:S04]  /*2440*/  DEPBAR.LE SB0, 0x0 ;  /* 0x000080000000791a */ /* 0x000fc80000000000 */
[----:B------:R-:W-:Y:S01]  /*2450*/  FSEL R29, R88, -INF , !P6 ;  /* 0xff800000581d7808 */ /* 0x000fe20007000000 */
[-C--:B-1----:R-:W-:Y:S01]  /*2460*/  HMMA.16816.F32 R80, R48, R32.reuse, R80 ;  /* 0x000000203050723c */ /* 0x082fe20000001850 */
[----:B------:R-:W-:Y:S02]  /*2470*/  FSEL R140, R90, -INF , !P2 ;  /* 0xff8000005a8c7808 */ /* 0x000fe40005000000 */
[----:B------:R-:W-:Y:S02]  /*2480*/  FSEL R53, R89, -INF , !P1 ;  /* 0xff80000059357808 */ /* 0x000fe40004800000 */
[C---:B------:R-:W-:Y:S02]  /*2490*/  ISETP.GE.AND P6, PT, R40.reuse, R236, PT ;  /* 0x000000ec2800720c */ /* 0x040fe40003fc6270 */
[C---:B------:R-:W-:Y:S01]  /*24a0*/  ISETP.GE.AND P2, PT, R40.reuse, R231, PT ;  /* 0x000000e72800720c */ /* 0x040fe20003f46270 */
[----:B------:R-:W-:Y:S01]  /*24b0*/  HMMA.16816.F32 R12, R56, R32, R12 ;  /* 0x00000020380c723c */ /* 0x000fe2000000180c */
[----:B------:R-:W-:-:S02]  /*24c0*/  ISETP.GE.AND P1, PT, R40, R229, PT ;  /* 0x000000e52800720c */ /* 0x000fc40003f26270 */
[C---:B------:R-:W-:Y:S02]  /*24d0*/  IADD3 R40, R3.reuse, 0x18, RZ ;  /* 0x0000001803287810 */ /* 0x040fe40007ffe0ff */
[----:B------:R-:W-:Y:S02]  /*24e0*/  IADD3 R39, R3, 0x19, RZ ;  /* 0x0000001903277810 */ /* 0x000fe40007ffe0ff */
[----:B------:R-:W-:Y:S01]  /*24f0*/  FSEL R63, R91, -INF , !P6 ;  /* 0xff8000005b3f7808 */ /* 0x000fe20007000000 */
[----:B------:R-:W-:Y:S01]  /*2500*/  HMMA.16816.F32 R8, R56, R34, R8 ;  /* 0x000000223808723c */ /* 0x000fe20000001808 */
[----:B------:R-:W-:Y:S02]  /*2510*/  FSEL R22, R22, -INF , !P3 ;  /* 0xff80000016167808 */ /* 0x000fe40005800000 */
[C---:B------:R-:W-:Y:S02]  /*2520*/  ISETP.GE.AND P6, PT, R40.reuse, R237, PT ;  /* 0x000000ed2800720c */ /* 0x040fe40003fc6270 */
[----:B------:R-:W-:-:S02]  /*2530*/  ISETP.GE.AND P3, PT, R40, R236, PT ;  /* 0x000000ec2800720c */ /* 0x000fc40003f66270 */
[----:B------:R-:W-:Y:S01]  /*2540*/  FSEL R23, R23, -INF , !P1 ;  /* 0xff80000017177808 */ /* 0x000fe20004800000 */
[----:B------:R-:W-:Y:S01]  /*2550*/  HMMA.16816.F32 R76, R48, R34, R76 ;  /* 0x00000022304c723c */ /* 0x000fe2000000184c */
[----:B------:R-:W-:Y:S02]  /*2560*/  ISETP.GE.AND P1, PT, R39, R237, PT ;  /* 0x000000ed2700720c */ /* 0x000fe40003f26270 */
[----:B------:R-:W-:Y:S02]  /*2570*/  FSEL R41, R20, -INF , !P4 ;  /* 0xff80000014297808 */ /* 0x000fe40006000000 */
[----:B------:R-:W-:Y:S02]  /*2580*/  FSEL R21, R21, -INF , !P2 ;  /* 0xff80000015157808 */ /* 0x000fe40005000000 */
[----:B------:R-:W-:Y:S02]  /*2590*/  FSEL R54, R84, -INF , !P6 ;  /* 0xff80000054367808 */ /* 0x000fe40007000000 */
[----:B------:R-:W-:Y:S01]  /*25a0*/  FSEL R165, R86, -INF , !P3 ;  /* 0xff80000056a57808 */ /* 0x000fe20005800000 */
[----:B--2---:R-:W-:Y:S01]  /*25b0*/  HMMA.16816.F32 R4, R56, R24, R4 ;  /* 0x000000183804723c */ /* 0x004fe20000001804 */
[----:B------:R-:W-:-:S02]  /*25c0*/  ISETP.GE.AND P4, PT, R40, R231, PT ;  /* 0x000000e72800720c */ /* 0x000fc40003f86270 */
[----:B------:R-:W-:Y:S02]  /*25d0*/  ISETP.GE.AND P2, PT, R40, R229, PT ;  /* 0x000000e52800720c */ /* 0x000fe40003f46270 */
[C---:B------:R-:W-:Y:S02]  /*25e0*/  ISETP.GE.AND P6, PT, R39.reuse, R236, PT ;  /* 0x000000ec2700720c */ /* 0x040fe40003fc6270 */
[----:B------:R-:W-:Y:S01]  /*25f0*/  ISETP.GE.AND P3, PT, R39, R231, PT ;  /* 0x000000e72700720c */ /* 0x000fe20003f66270 */
[----:B------:R-:W-:Y:S01]  /*2600*/  HMMA.16816.F32 R68, R56, R26, R68 ;  /* 0x0000001a3844723c */ /* 0x000fe20000001844 */
[----:B------:R-:W-:Y:S02]  /*2610*/  FSEL R168, R85, -INF , !P1 ;  /* 0xff80000055a87808 */ /* 0x000fe40004800000 */
[----:B------:R-:W-:Y:S02]  /*2620*/  IADD3 R20, R3, 0x20, RZ ;  /* 0x0000002003147810 */ /* 0x000fe40007ffe0ff */
        /* <DEDUP_REMOVED lines=8> */
[----:B------:R-:W-:Y:S01]  /*26b0*/  BAR.SYNC.DEFER_BLOCKING 0x0 ;  /* 0x0000000000007b1d */ /* 0x000fe20000010000 */
[----:B------:R-:W-:-:S02]  /*26c0*/  ISETP.GE.AND P6, PT, R20, R237, PT ;  /* 0x000000ed1400720c */ /* 0x000fc40003fc6270 */
[C---:B------:R-:W-:Y:S02]  /*26d0*/  ISETP.GE.AND P2, PT, R20.reuse, R236, PT ;  /* 0x000000ec1400720c */ /* 0x040fe40003f46270 */
[C---:B------:R-:W-:Y:S02]  /*26e0*/  ISETP.GE.AND P4, PT, R20.reuse, R231, PT ;  /* 0x000000e71400720c */ /* 0x040fe40003f86270 */
[----:B------:R-:W-:Y:S02]  /*26f0*/  ISETP.GE.AND P3, PT, R20, R229, PT ;  /* 0x000000e51400720c */ /* 0x000fe40003f66270 */
[----:B------:R-:W-:Y:S02]  /*2700*/  FSEL R20, R19, -INF , !P1 ;  /* 0xff80000013147808 */ /* 0x000fe40004800000 */
[----:B------:R-:W-:Y:S02]  /*2710*/  ISETP.GE.AND P1, PT, R32, R237, PT ;  /* 0x000000ed2000720c */ /* 0x000fe40003f26270 */
[----:B------:R-:W-:-:S02]  /*2720*/  FSEL R159, R80, -INF , !P6 ;  /* 0xff800000509f7808 */ /* 0x000fc40007000000 */
[----:B------:R-:W-:Y:S02]  /*2730*/  FSEL R148, R82, -INF , !P2 ;  /* 0xff80000052947808 */ /* 0x000fe40005000000 */
[----:B------:R-:W-:Y:S02]  /*2740*/  FSEL R156, R81, -INF , !P1 ;  /* 0xff800000519c7808 */ /* 0x000fe40004800000 */
[C---:B------:R-:W-:Y:S02]  /*2750*/  ISETP.GE.AND P6, PT, R32.reuse, R236, PT ;  /* 0x000000ec2000720c */ /* 0x040fe40003fc6270 */
[C---:B------:R-:W-:Y:S02]  /*2760*/  ISETP.GE.AND P2, PT, R32.reuse, R231, PT ;  /* 0x000000e72000720c */ /* 0x040fe40003f46270 */
[----:B------:R-:W-:Y:S02]  /*2770*/  ISETP.GE.AND P1, PT, R32, R229, PT ;  /* 0x000000e52000720c */ /* 0x000fe40003f26270 */
[----:B------:R-:W-:-:S02]  /*2780*/  IADD3 R32, R3, 0x28, RZ ;  /* 0x0000002803207810 */ /* 0x000fc40007ffe0ff */
[----:B------:R-:W-:Y:S02]  /*2790*/  FSEL R144, R12, -INF , !P4 ;  /* 0xff8000000c907808 */ /* 0x000fe40006000000 */
[----:B------:R-:W-:Y:S02]  /*27a0*/  ISETP.GE.AND P4, PT, R32, R231, PT ;  /* 0x000000e72000720c */ /* 0x000fe40003f86270 */
[C---:B------:R-:W-:Y:S02]  /*27b0*/  IADD3 R19, R3.reuse, 0x29, RZ ;  /* 0x0000002903137810 */ /* 0x040fe40007ffe0ff */
        /* <DEDUP_REMOVED lines=8> */
[----:B------:R-:W-:-:S02]  /*2840*/  FSEL R143, R13, -INF , !P2 ;  /* 0xff8000000d8f7808 */ /* 0x000fc40005000000 */
[----:B------:R-:W-:Y:S02]  /*2850*/  FSEL R160, R77, -INF , !P1 ;  /* 0xff8000004da07808 */ /* 0x000fe40004800000 */
[----:B------:R-:W-:Y:S02]  /*2860*/  FSEL R152, R4, -INF , !P4 ;  /* 0xff80000004987808 */ /* 0x000fe40006000000 */
[----:B------:R-:W-:Y:S02]  /*2870*/  ISETP.GE.AND P0, PT, R3, R231, PT ;  /* 0x000000e70300720c */ /* 0x000fe40003f06270 */
[C---:B------:R-:W-:Y:S02]  /*2880*/  ISETP.GE.AND P6, PT, R32.reuse, R237, PT ;  /* 0x000000ed2000720c */ /* 0x040fe40003fc6270 */
[C---:B------:R-:W-:Y:S02]  /*2890*/  ISETP.GE.AND P3, PT, R32.reuse, R236, PT ;  /* 0x000000ec2000720c */ /* 0x040fe40003f66270 */
[----:B------:R-:W-:-:S02]  /*28a0*/  ISETP.GE.AND P2, PT, R32, R229, PT ;  /* 0x000000e52000720c */ /* 0x000fc40003f46270 */
[----:B------:R-:W-:Y:S02]  /*28b0*/  ISETP.GE.AND P1, PT, R19, R229, PT ;  /* 0x000000e51300720c */ /* 0x000fe40003f26270 */
[C---:B------:R-:W-:Y:S02]  /*28c0*/  IADD3 R4, R3.reuse, 0x39, RZ ;  /* 0x0000003903047810 */ /* 0x040fe40007ffe0ff */
[----:B------:R-:W-:Y:S02]  /*28d0*/  IADD3 R8, R3, 0x31, RZ ;  /* 0x0000003103087810 */ /* 0x000fe40007ffe0ff */
[----:B------:R-:W-:Y:S02]  /*28e0*/  FSEL R28, R28, -INF , !P0 ;  /* 0xff8000001c1c7808 */ /* 0x000fe40004000000 */
[----:B------:R-:W-:Y:S02]  /*28f0*/  FSEL R162, R76, -INF , !P6 ;  /* 0xff8000004ca27808 */ /* 0x000fe40007000000 */
[----:B------:R-:W-:-:S02]  /*2900*/  FSEL R155, R78, -INF , !P3 ;  /* 0xff8000004e9b7808 */ /* 0x000fc40005800000 */
[----:B------:R-:W-:Y:S02]  /*2910*/  FSEL R25, R10, -INF , !P2 ;  /* 0xff8000000a197808 */ /* 0x000fe40005000000 */
[----:B------:R-:W-:Y:S02]  /*2920*/  FSEL R158, R11, -INF , !P1 ;  /* 0xff8000000b9e7808 */ /* 0x000fe40004800000 */
[----:B------:R-:W-:Y:S02]  /*2930*/  ISETP.GE.AND P0, PT, R4, R229, PT ;  /* 0x000000e50400720c */ /* 0x000fe40003f06270 */
[CC--:B------:R-:W-:Y:S02]  /*2940*/  ISETP.GE.AND P6, PT, R19.reuse, R236.reuse, PT ;  /* 0x000000ec1300720c */ /* 0x0c0fe40003fc6270 */
[----:B------:R-:W-:Y:S02]  /*2950*/  ISETP.GE.AND P3, PT, R19, R231, PT ;  /* 0x000000e71300720c */ /* 0x000fe40003f66270 */
[----:B------:R-:W-:-:S02]  /*2960*/  ISETP.GE.AND P2, PT, R12, R236, PT ;  /* 0x000000ec0c00720c */ /* 0x000fc40003f46270 */
[----:B------:R-:W-:Y:S02]  /*2970*/  ISETP.GE.AND P1, PT, R8, R237, PT ;  /* 0x000000ed0800720c */ /* 0x000fe40003f26270 */
[----:B------:R-:W-:Y:S02]  /*2980*/  FSEL R149, R71, -INF , !P0 ;  /* 0xff80000047957808 */ /* 0x000fe40004000000 */
[----:B------:R-:W-:Y:S02]  /*2990*/  FSEL R157, R79, -INF , !P6 ;  /* 0xff8000004f9d7808 */ /* 0x000fe40007000000 */
[----:B------:R-:W-:Y:S02]  /*29a0*/  FSEL R166, R9, -INF , !P3 ;  /* 0xff80000009a67808 */ /* 0x000fe40005800000 */
[----:B------:R-:W-:Y:S02]  /*29b0*/  FSEL R62, R74, -INF , !P2 ;  /* 0xff8000004a3e7808 */ /* 0x000fe40005000000 */
[----:B------:R-:W-:-:S02]  /*29c0*/  FSEL R137, R73, -INF , !P1 ;  /* 0xff80000049897808 */ /* 0x000fc40004800000 */
[----:B------:R-:W-:Y:S02]  /*29d0*/  ISETP.GE.AND P0, PT, R217, 0x2, PT ;  /* 0x00000002d900780c */ /* 0x000fe40003f06270 */
[C---:B------:R-:W-:Y:S02]  /*29e0*/  ISETP.GE.AND P6, PT, R12.reuse, R237, PT ;  /* 0x000000ed0c00720c */ /* 0x040fe40003fc6270 */
[----:B------:R-:W-:Y:S02]  /*29f0*/  ISETP.GE.AND P3, PT, R12, R229, PT ;  /* 0x000000e50c00720c */ /* 0x000fe40003f66270 */
[C---:B------:R-:W-:Y:S02]  /*2a00*/  ISETP.GE.AND P2, PT, R8.reuse, R231, PT ;  /* 0x000000e70800720c */ /* 0x040fe40003f46270 */
[----:B------:R-:W-:Y:S02]  /*2a10*/  ISETP.GE.AND P1, PT, R8, R229, PT ;  /* 0x000000e50800720c */ /* 0x000fe40003f26270 */
[----:B------:R-:W-:-:S02]  /*2a20*/  IADD3 R9, R3, 0x38, RZ ;  /* 0x0000003803097810 */ /* 0x000fc40007ffe0ff */
[----:B------:R-:W-:Y:S02]  /*2a30*/  FSEL R139, R72, -INF , !P6 ;  /* 0xff800000488b7808 */ /* 0x000fe40007000000 */
[----:B------:R-:W-:Y:S02]  /*2a40*/  FSEL R147, R6, -INF , !P3 ;  /* 0xff80000006937808 */ /* 0x000fe40005800000 */
[----:B------:R-:W-:Y:S02]  /*2a50*/  FSEL R151, R5, -INF , !P2 ;  /* 0xff80000005977808 */ /* 0x000fe40005000000 */
[----:B------:R-:W-:Y:S02]  /*2a60*/  FSEL R150, R7, -INF , !P1 ;  /* 0xff80000007967808 */ /* 0x000fe40004800000 */
[----:B------:R-:W-:Y:S02]  /*2a70*/  FSEL R97, R97, -INF , !P5 ;  /* 0xff80000061617808 */ /* 0x000fe40006800000 */
        /* <DEDUP_REMOVED lines=10> */
[C---:B------:R-:W-:Y:S02]  /*2b20*/  ISETP.GE.AND P6, PT, R9.reuse, R237, PT ;  /* 0x000000ed0900720c */ /* 0x040fe40003fc6270 */
[----:B------:R-:W-:Y:S02]  /*2b30*/  ISETP.GE.AND P4, PT, R9, R236, PT ;  /* 0x000000ec0900720c */ /* 0x000fe40003f86270 */
[----:B------:R-:W-:Y:S01]  /*2b40*/  ISETP.GE.AND P1, PT, R3, R229, PT ;  /* 0x000000e50300720c */ /* 0x000fe20003f26270 */
[----:B------:R-:W-:Y:S01]  /*2b50*/  IMAD.IADD R3, R121, 0x1, R119 ;  /* 0x0000000179037824 */ /* 0x000fe200078e0277 */
        /* <DEDUP_REMOVED lines=8> */
[----:B------:R-:W-:Y:S01]  /*2be0*/  FSEL R64, R51, -INF , !P3 ;  /* 0xff80000033407808 */ /* 0x000fe20005800000 */
[----:B------:R-:W-:Y:S05]  /*2bf0*/  @!P0 BRA `(.L_x_616) ;  /* 0x0000019000008947 */ /* 0x000fea0003800000 */
[----:B------:R-:W-:Y:S01]  /*2c00*/  IADD3 R6, R217, -0x2, RZ ;  /* 0xfffffffed9067810 */ /* 0x000fe20007ffe0ff */
[----:B------:R-:W-:-:S03]  /*2c10*/  USHF.L.U32 UR5, UR6, 0x5, URZ ;  /* 0x0000000506057899 */ /* 0x000fc6000800063f */
[----:B------:R-:W-:Y:S01]  /*2c20*/  SHF.R.S32.HI R5, RZ, 0x1f, R6 ;  /* 0x0000001fff057819 */ /* 0x000fe20000011406 */
[C---:B------:R-:W-:Y:S02]  /*2c30*/  IMAD R4, R6.reuse, UR7, RZ ;  /* 0x0000000706047c24 */ /* 0x040fe4000f8e02ff */
[----:B------:R-:W-:-:S04]  /*2c40*/  IMAD.WIDE.U32 R6, R6, UR8, R208 ;  /* 0x0000000806067c25 */ /* 0x000fc8000f8e00d0 */
[----:B------:R-:W-:Y:S01]  /*2c50*/  IMAD R5, R5, UR8, R4 ;  /* 0x0000000805057c24 */ /* 0x000fe2000f8e0204 */
[----:B------:R-:W-:Y:S01]  /*2c60*/  LEA R8, P2, R6, c[0x0][0x168], 0x1 ;  /* 0x00005a0006087a11 */ /* 0x000fe200078408ff */
[----:B------:R-:W-:Y:S02]  /*2c70*/  IMAD.U32 R4, RZ, RZ, UR6 ;  /* 0x00000006ff047e24 */ /* 0x000fe4000f8e00ff */
[----:B------:R-:W-:Y:S01]  /*2c80*/  IMAD.IADD R5, R7, 0x1, R5 ;  /* 0x0000000107057824 */ /* 0x000fe200078e0205 */
[----:B------:R-:W-:Y:S02]  /*2c90*/  IADD3 R10, P1, R8, UR5, RZ ;  /* 0x00000005080a7c10 */ /* 0x000fe4000ff3e0ff */
[----:B------:R-:W-:Y:S02]  /*2ca0*/  SHF.L.U64.HI R4, R4, 0x5, R117 ;  /* 0x0000000504047819 */ /* 0x000fe40000010275 */
[----:B------:R-:W-:Y:S02]  /*2cb0*/  LEA.HI.X R9, R6, c[0x0][0x16c], R5, 0x1, P2 ;  /* 0x00005b0006097a11 */ /* 0x000fe400010f0c05 */
[----:B------:R-:W-:-:S03]  /*2cc0*/  IADD3 R12, P2, R10, UR5, RZ ;  /* 0x000000050a0c7c10 */ /* 0x000fc6000ff5e0ff */
[----:B------:R-:W-:Y:S01]  /*2cd0*/  IMAD.X R11, R4, 0x1, R9, P1 ;  /* 0x00000001040b7824 */ /* 0x000fe200008e0609 */
[----:B------:R-:W-:Y:S01]  /*2ce0*/  IADD3 R6, P1, R12, UR5, RZ ;  /* 0x000000050c067c10 */ /* 0x000fe2000ff3e0ff */
[----:B------:R-:W-:Y:S01]  /*2cf0*/  @!PT LDS RZ, [RZ] ;  /* 0x00000000fffff984 */ /* 0x000fe20000000800 */
[----:B------:R-:W-:Y:S01]  /*2d00*/  @!PT LDS RZ, [RZ] ;  /* 0x00000000fffff984 */ /* 0x000fe20000000800 */
[----:B------:R-:W-:Y:S01]  /*2d10*/  @!PT LDS RZ, [RZ] ;  /* 0x00000000fffff984 */ /* 0x000fe20000000800 */
[----:B------:R1:W-:Y:S02]  /*2d20*/  LDGSTS.E.BYPASS.LTC128B.128 [R204+0x4000], [R8.64] ;  /* 0x0400000008cc7fae */ /* 0x0003e4000b901d56 */
[--C-:B------:R-:W-:Y:S02]  /*2d30*/  IMAD.X R13, R11, 0x1, R4.reuse, P2 ;  /* 0x000000010b0d7824 */ /* 0x100fe400010e0604 */
[----:B------:R1:W-:Y:S02]  /*2d40*/  LDGSTS.E.BYPASS.LTC128B.128 [R204+0x4800], [R10.64] ;  /* 0x048000000acc7fae */ /* 0x0003e4000b901d56 */
[----:B------:R-:W-:Y:S02]  /*2d50*/  IMAD.X R7, R13, 0x1, R4, P1 ;  /* 0x000000010d077824 */ /* 0x000fe400008e0604 */
[----:B------:R1:W-:Y:S04]  /*2d60*/  LDGSTS.E.BYPASS.LTC128B.128 [R204+0x5000], [R12.64] ;  /* 0x050000000ccc7fae */ /* 0x0003e8000b901d56 */
[----:B------:R1:W-:Y:S04]  /*2d70*/  LDGSTS.E.BYPASS.LTC128B.128 [R204+0x5800], [R6.64] ;  /* 0x0580000006cc7fae */ /* 0x0003e8000b901d56 */
[----:B------:R-:W0:Y:S02]  /*2d80*/  LDGDEPBAR ;  /* 0x00000000000079af */ /* 0x000e240000000000 */
.L_x_616:
[----:B------:R-:W-:Y:S01]  /*2d90*/  FMNMX.FTZ R4, R28, R42, !PT ;  /* 0x0000002a1c047209 */ /* 0x000fe20007810000 */
[----:B------:R-:W-:Y:S01]  /*2da0*/  IMAD.SHL.U32 R56, R216, 0x2, RZ ;  /* 0x00000002d8387824 */ /* 0x000fe200078e00ff */
[----:B-1----:R-:W-:Y:S01]  /*2db0*/  FMNMX.FTZ R11, R30, R43, !PT ;  /* 0x0000002b1e0b7209 */ /* 0x002fe20007810000 */
[----:B------:R-:W-:Y:S01]  /*2dc0*/  IMAD.WIDE.U32 R60, R222, -0x2daee0ad, RZ ;  /* 0xd2511f53de3c7825 */ /* 0x000fe200078e00ff */
[----:B------:R-:W-:Y:S01]  /*2dd0*/  FMNMX.FTZ R4, R45, R4, !PT ;  /* 0x000000042d047209 */ /* 0x000fe20007810000 */
[----:B------:R-:W-:Y:S01]  /*2de0*/  UIADD3 UR15, UR20, -0x61c88647, URZ ;  /* 0x9e3779b9140f7890 */ /* 0x000fe2000fffe03f */
[----:B------:R-:W-:Y:S01]  /*2df0*/  FMNMX.FTZ R11, R44, R11, !PT ;  /* 0x0000000b2c0b7209 */ /* 0x000fe20007810000 */
[----:B------:R-:W-:Y:S01]  /*2e00*/  IMAD.WIDE.U32 R26, R228, -0x326172a9, RZ ;  /* 0xcd9e8d57e41a7825 */ /* 0x000fe200078e00ff */
[----:B------:R-:W-:Y:S01]  /*2e10*/  FMNMX.FTZ R4, R46, R4, !PT ;  /* 0x000000042e047209 */ /* 0x000fe20007810000 */
[----:B------:R-:W-:Y:S01]  /*2e20*/  UIADD3 UR14, UR21, -0x4498517b, URZ ;  /* 0xbb67ae85150e7890 */ /* 0x000fe2000fffe03f */
        /* <DEDUP_REMOVED lines=16> */
[----:B------:R-:W-:Y:S01]  /*2f30*/  FMNMX.FTZ R11, R20, R11, !PT ;  /* 0x0000000b140b7209 */ /* 0x000fe20007810000 */
[----:B------:R-:W-:Y:S01]  /*2f40*/  IMAD.SHL.U32 R188, R3, 0x2, RZ ;  /* 0x0000000203bc7824 */ /* 0x000fe200078e00ff */
[----:B------:R-:W-:Y:S01]  /*2f50*/  FMNMX.FTZ R4, R144, R4, !PT ;  /* 0x0000000490047209 */ /* 0x000fe20007810000 */
[----:B------:R-:W-:Y:S01]  /*2f60*/  UIADD3 UR7, UR20, 0x1715609d, URZ ;  /* 0x1715609d14077890 */ /* 0x000fe2000fffe03f */
[----:B------:R-:W-:Y:S01]  /*2f70*/  FMNMX.FTZ R9, R96, R97, !PT ;  /* 0x0000006160097209 */ /* 0x000fe20007810000 */
[--C-:B------:R-:W-:Y:S01]  /*2f80*/  IMAD R185, R2, 0x2, R188.reuse ;  /* 0x0000000202b97824 */ /* 0x100fe200078e02bc */
[----:B------:R-:W-:Y:S01]  /*2f90*/  FMNMX.FTZ R4, R143, R4, !PT ;  /* 0x000000048f047209 */ /* 0x000fe20007810000 */
[----:B------:R-:W-:Y:S01]  /*2fa0*/  IMAD R186, R0, 0x2, R188 ;  /* 0x0000000200ba7824 */ /* 0x000fe200078e02bc */
[----:B------:R-:W-:Y:S01]  /*2fb0*/  FMNMX.FTZ R11, R154, R11, !PT ;  /* 0x0000000b9a0b7209 */ /* 0x000fe20007810000 */
[----:B------:R-:W-:Y:S01]  /*2fc0*/  IMAD R184, R0, 0x2, R185 ;  /* 0x0000000200b87824 */ /* 0x000fe200078e02b9 */
        /* <DEDUP_REMOVED lines=18> */
[----:B------:R-:W-:Y:S02]  /*30f0*/  IADD3 R230, R228, 0x4, RZ ;  /* 0x00000004e4e67810 */ /* 0x000fe40007ffe0ff */
[----:B------:R-:W-:Y:S02]  /*3100*/  FMNMX.FTZ R9, R53, R9, !PT ;  /* 0x0000000935097209 */ /* 0x000fe40007810000 */
[----:B------:R-:W-:Y:S01]  /*3110*/  FMNMX.FTZ R8, R140, R8, !PT ;  /* 0x000000088c087209 */ /* 0x000fe20007810000 */
[----:B------:R-:W-:Y:S01]  /*3120*/  IMAD.WIDE.U32 R170, R230, -0x326172a9, RZ ;  /* 0xcd9e8d57e6aa7825 */ /* 0x000fe200078e00ff */
[----:B------:R-:W-:Y:S02]  /*3130*/  FMNMX.FTZ R11, R147, R11, !PT ;  /* 0x0000000b930b7209 */ /* 0x000fe40007810000 */
[----:B------:R-:W-:-:S02]  /*3140*/  FMNMX.FTZ R9, R54, R9, !PT ;  /* 0x0000000936097209 */ /* 0x000fc40007810000 */
[----:B------:R-:W-:Y:S02]  /*3150*/  LOP3.LUT R223, R116, UR20, RZ, 0x3c, !PT ;  /* 0x0000001474df7c12 */ /* 0x000fe4000f8e3cff */
[----:B------:R-:W-:Y:S01]  /*3160*/  LOP3.LUT R178, R61, UR21, R56, 0x96, !PT ;  /* 0x000000153db27c12 */ /* 0x000fe2000f8e9638 */
[----:B------:R-:W-:Y:S01]  /*3170*/  LDSM.16.MT88.4 R116, [R188+0x6000] ;  /* 0x00600000bc74783b */ /* 0x000fe20000004200 */
[----:B------:R-:W-:Y:S02]  /*3180*/  FMNMX.FTZ R8, R63, R8, !PT ;  /* 0x000000083f087209 */ /* 0x000fe40007810000 */
[----:B------:R-:W-:Y:S01]  /*3190*/  FMNMX.FTZ R11, R150, R11, !PT ;  /* 0x0000000b960b7209 */ /* 0x000fe20007810000 */
[----:B------:R-:W-:Y:S01]  /*31a0*/  IMAD.WIDE.U32 R178, R178, -0x326172a9, RZ ;  /* 0xcd9e8d57b2b27825 */ /* 0x000fe200078e00ff */
[----:B------:R-:W-:Y:S02]  /*31b0*/  FMNMX.FTZ R9, R168, R9, !PT ;  /* 0x00000009a8097209 */ /* 0x000fe40007810000 */
[----:B-1----:R-:W-:-:S02]  /*31c0*/  FMNMX.FTZ R134, R4, R134, !PT ;  /* 0x0000008604867209 */ /* 0x002fc40007810000 */
[----:B------:R-:W-:Y:S02]  /*31d0*/  LOP3.LUT R238, R171, R223, RZ, 0x3c, !PT ;  /* 0x000000dfabee7212 */ /* 0x000fe400078e3cff */
[----:B------:R-:W-:Y:S01]  /*31e0*/  FMNMX.FTZ R8, R165, R8, !PT ;  /* 0x00000008a5087209 */ /* 0x000fe20007810000 */
[----:B------:R-:W1:Y:S01]  /*31f0*/  SHFL.BFLY PT, R7, R134, 0x1, 0x1f ;  /* 0x0c201f0086077f89 */ /* 0x000e6200000e0000 */
[----:B------:R-:W-:Y:S01]  /*3200*/  FMNMX.FTZ R11, R146, R11, !PT ;  /* 0x0000000b920b7209 */ /* 0x000fe20007810000 */
[----:B------:R-:W-:Y:S01]  /*3210*/  IMAD.WIDE.U32 R238, R238, -0x2daee0ad, RZ ;  /* 0xd2511f53eeee7825 */ /* 0x000fe200078e00ff */
[----:B------:R-:W-:Y:S02]  /*3220*/  FMNMX.FTZ R9, R159, R9, !PT ;  /* 0x000000099f097209 */ /* 0x000fe40007810000 */
[----:B------:R-:W-:Y:S02]  /*3230*/  FMNMX.FTZ R8, R145, R8, !PT ;  /* 0x0000000891087209 */ /* 0x000fe40007810000 */
[----:B------:R-:W-:-:S02]  /*3240*/  FMNMX.FTZ R11, R149, R11, !PT ;  /* 0x0000000b950b7209 */ /* 0x000fc40007810000 */
[----:B------:R-:W-:Y:S02]  /*3250*/  LOP3.LUT R6, R179, UR15, R26, 0x96, !PT ;  /* 0x0000000fb3067c12 */ /* 0x000fe4000f8e961a */
[----:B------:R-:W-:Y:S01]  /*3260*/  FMNMX.FTZ R9, R156, R9, !PT ;  /* 0x000000099c097209 */ /* 0x000fe20007810000 */
[----:B------:R-:W2:Y:S01]  /*3270*/  SHFL.BFLY PT, R4, R11, 0x2, 0x1f ;  /* 0x0c401f000b047f89 */ /* 0x000ea200000e0000 */
[----:B------:R-:W-:Y:S01]  /*3280*/  FMNMX.FTZ R8, R148, R8, !PT ;  /* 0x0000000894087209 */ /* 0x000fe20007810000 */
[----:B------:R-:W-:Y:S01]  /*3290*/  IMAD.WIDE.U32 R176, R6, -0x2daee0ad, RZ ;  /* 0xd2511f5306b07825 */ /* 0x000fe200078e00ff */
[----:B------:R-:W-:Y:S02]  /*32a0*/  LOP3.LUT R172, R239, UR14, R60, 0x96, !PT ;  /* 0x0000000eefac7c12 */ /* 0x000fe4000f8e963c */
[----:B------:R-:W-:Y:S02]  /*32b0*/  FMNMX.FTZ R9, R162, R9, !PT ;  /* 0x00000009a2097209 */ /* 0x000fe40007810000 */
[----:B------:R-:W-:Y:S01]  /*32c0*/  FMNMX.FTZ R6, R142, R8, !PT ;  /* 0x000000088e067209 */ /* 0x000fe20007810000 */
[----:B------:R-:W-:Y:S01]  /*32d0*/  IMAD.WIDE.U32 R172, R172, -0x326172a9, RZ ;  /* 0xcd9e8d57acac7825 */ /* 0x000fe200078e00ff */
[----:B------:R-:W-:-:S02]  /*32e0*/  LOP3.LUT R5, R179, UR15, R170, 0x96, !PT ;  /* 0x0000000fb3057c12 */ /* 0x000fc4000f8e96aa */
[----:B------:R-:W-:Y:S02]  /*32f0*/  FMNMX.FTZ R9, R160, R9, !PT ;  /* 0x00000009a0097209 */ /* 0x000fe40007810000 */
[----:B------:R-:W-:Y:S01]  /*3300*/  FMNMX.FTZ R6, R155, R6, !PT ;  /* 0x000000069b067209 */ /* 0x000fe20007810000 */
[----:B------:R-:W-:Y:S01]  /*3310*/  IMAD.WIDE.U32 R14, R5, -0x2daee0ad, RZ ;  /* 0xd2511f53050e7825 */ /* 0x000fe200078e00ff */
[----:B------:R-:W-:Y:S02]  /*3320*/  FMNMX.FTZ R9, R139, R9, !PT ;  /* 0x000000098b097209 */ /* 0x000fe40007810000 */
[----:B------:R-:W-:Y:S02]  /*3330*/  LOP3.LUT R242, R27, R223, RZ, 0x3c, !PT ;  /* 0x000000df1bf27212 */ /* 0x000fe400078e3cff */
[----:B------:R-:W-:Y:S02]  /*3340*/  LOP3.LUT R12, R173, UR13, R178, 0x96, !PT ;  /* 0x0000000dad0c7c12 */ /* 0x000fe4000f8e96b2 */
[----:B------:R-:W-:Y:S01]  /*3350*/  FMNMX.FTZ R6, R157, R6, !PT ;  /* 0x000000069d067209 */ /* 0x000fe20007810000 */
[----:B------:R-:W-:Y:S01]  /*3360*/  IMAD.WIDE.U32 R242, R242, -0x2daee0ad, RZ ;  /* 0xd2511f53f2f27825 */ /* 0x000fe200078e00ff */
[----:B------:R-:W-:-:S02]  /*3370*/  FMNMX.FTZ R9, R137, R9, !PT ;  /* 0x0000000989097209 */ /* 0x000fc40007810000 */
[----:B------:R-:W-:Y:S01]  /*3380*/  LOP3.LUT R5, R15, UR12, R238, 0x96, !PT ;  /* 0x0000000c0f057c12 */ /* 0x000fe2000f8e96ee */
[----:B------:R-:W-:Y:S01]  /*3390*/  IMAD.WIDE.U32 R12, R12, -0x2daee0ad, RZ ;  /* 0xd2511f530c0c7825 */ /* 0x000fe200078e00ff */
[----:B------:R-:W-:Y:S02]  /*33a0*/  FMNMX.FTZ R6, R62, R6, !PT ;  /* 0x000000063e067209 */ /* 0x000fe40007810000 */
[----:B-1----:R-:W-:Y:S01]  /*33b0*/  FMNMX.FTZ R134, R134, R7, !PT ;  /* 0x0000000786867209 */ /* 0x002fe20007810000 */
[----:B------:R-:W-:Y:S01]  /*33c0*/  IMAD.WIDE.U32 R32, R5, -0x326172a9, RZ ;  /* 0xcd9e8d5705207825 */ /* 0x000fe200078e00ff */
[----:B------:R-:W-:Y:S02]  /*33d0*/  FMNMX.FTZ R7, R138, R9, !PT ;  /* 0x000000098a077209 */ /* 0x000fe40007810000 */
[----:B------:R-:W-:Y:S01]  /*33e0*/  FMNMX.FTZ R6, R59, R6, !PT ;  /* 0x000000063b067209 */ /* 0x000fe20007810000 */
[----:B------:R-:W-:Y:S01]  /*33f0*/  FMUL.FTZ R164, R134, c[0x0][0x23c] ;  /* 0x00008f0086a47a20 */ /* 0x000fe20000410000 */
[----:B------:R-:W-:-:S02]  /*3400*/  LOP3.LUT R10, R13, UR10, R14, 0x96, !PT ;  /* 0x0000000a0d0a7c12 */ /* 0x000fc4000f8e960e */
[----:B------:R-:W-:Y:S02]  /*3410*/  LOP3.LUT R5, R177, UR12, R242, 0x96, !PT ;  /* 0x0000000cb1057c12 */ /* 0x000fe4000f8e96f2 */
[----:B------:R-:W-:Y:S02]  /*3420*/  FMNMX.FTZ R7, R67, R7, !PT ;  /* 0x0000000743077209 */ /* 0x000fe40007810000 */
[----:B------:R-:W-:Y:S01]  /*3430*/  FMNMX.FTZ R6, R66, R6, !PT ;  /* 0x0000000642067209 */ /* 0x000fe20007810000 */
[----:B------:R-:W-:Y:S01]  /*3440*/  IMAD.WIDE.U32 R174, R5, -0x326172a9, RZ ;  /* 0xcd9e8d5705ae7825 */ /* 0x000fe200078e00ff */
[----:B--2---:R-:W-:Y:S01]  /*3450*/  FMNMX.FTZ R4, R11, R4, !PT ;  /* 0x000000040b047209 */ /* 0x004fe20007810000 */
[----:B------:R-:W1:Y:S01]  /*3460*/  SHFL.BFLY PT, R136, R7, 0x2, 0x1f ;  /* 0x0c401f0007887f89 */ /* 0x000e6200000e0000 */
[----:B------:R-:W-:Y:S01]  /*3470*/  LOP3.LUT R8, R33, UR11, R172, 0x96, !PT ;  /* 0x0000000b21087c12 */ /* 0x000fe2000f8e96ac */
[----:B------:R-:W-:Y:S01]  /*3480*/  IMAD.WIDE.U32 R10, R10, -0x326172a9, RZ ;  /* 0xcd9e8d570a0a7825 */ /* 0x000fe200078e00ff */
[----:B------:R-:W-:Y:S01]  /*3490*/  FMNMX.FTZ R5, R64, R6, !PT ;  /* 0x0000000640057209 */ /* 0x000fe20007810000 */
[----:B------:R-:W2:Y:S01]  /*34a0*/  SHFL.BFLY PT, R133, R4, 0x1, 0x1f ;  /* 0x0c201f0004857f89 */ /* 0x000ea200000e0000 */
[----:B------:R-:W-:Y:S01]  /*34b0*/  LOP3.LUT R240, R243, UR14, R60, 0x96, !PT ;  /* 0x0000000ef3f07c12 */ /* 0x000fe2000f8e963c */
[----:B------:R-:W-:Y:S01]  /*34c0*/  IMAD.WIDE.U32 R14, R8, -0x2daee0ad, RZ ;  /* 0xd2511f53080e7825 */ /* 0x000fe200078e00ff */
[----:B------:R-:W-:Y:S01]  /*34d0*/  LOP3.LUT R8, R11, UR9, R32, 0x96, !PT ;  /* 0x000000090b087c12 */ /* 0x000fe2000f8e9620 */
[----:B------:R-:W3:Y:S01]  /*34e0*/  SHFL.BFLY PT, R135, R5, 0x2, 0x1f ;  /* 0x0c401f0005877f89 */ /* 0x000ee200000e0000 */
[----:B------:R-:W-:Y:S01]  /*34f0*/  FSETP.NEU.FTZ.AND P1, PT, R134, -INF , PT ;  /* 0xff8000008600780b */ /* 0x000fe20003f3d000 */
[----:B------:R-:W-:Y:S01]  /*3500*/  IMAD.WIDE.U32 R240, R240, -0x326172a9, RZ ;  /* 0xcd9e8d57f0f07825 */ /* 0x000fe200078e00ff */
[----:B------:R-:W-:-:S02]  /*3510*/  LOP3.LUT R12, R15, UR8, R12, 0x96, !PT ;  /* 0x000000080f0c7c12 */ /* 0x000fc4000f8e960c */
[----:B------:R-:W-:Y:S01]  /*3520*/  FSEL R164, R164, RZ, P1 ;  /* 0x000000ffa4a47208 */ /* 0x000fe20000800000 */
[----:B------:R-:W-:Y:S01]  /*3530*/  IMAD.WIDE.U32 R8, R8, -0x2daee0ad, RZ ;  /* 0xd2511f5308087825 */ /* 0x000fe200078e00ff */
[----:B------:R-:W-:-:S03]  /*3540*/  LOP3.LUT R178, R241, UR13, R178, 0x96, !PT ;  /* 0x0000000df1b27c12 */ /* 0x000fc6000f8e96b2 */
[----:B------:R-:W-:Y:S01]  /*3550*/  IMAD.WIDE.U32 R12, R12, -0x326172a9, RZ ;  /* 0xcd9e8d570c0c7825 */ /* 0x000fe200078e00ff */
[----:B------:R-:W-:Y:S02]  /*3560*/  LOP3.LUT R6, R9, UR6, R14, 0x96, !PT ;  /* 0x0000000609067c12 */ /* 0x000fe4000f8e960e */
[----:B------:R-:W-:Y:S01]  /*3570*/  LOP3.LUT R9, R175, UR11, R240, 0x96, !PT ;  /* 0x0000000baf097c12 */ /* 0x000fe2000f8e96f0 */
[--C-:B------:R-:W-:Y:S02]  /*3580*/  FFMA.FTZ R40, R28, c[0x0][0x23c], -R164.reuse ;  /* 0x00008f001c287a23 */ /* 0x100fe400000108a4 */
[----:B------:R-:W-:Y:S01]  /*3590*/  IMAD.WIDE.U32 R48, R6, -0x326172a9, RZ ;  /* 0xcd9e8d5706307825 */ /* 0x000fe200078e00ff */
[----:B-1----:R-:W-:Y:S02]  /*35a0*/  FMNMX.FTZ R136, R7, R136, !PT ;  /* 0x0000008807887209 */ /* 0x002fe40007810000 */
[----:B--2---:R-:W-:Y:S01]  /*35b0*/  FMNMX.FTZ R133, R4, R133, !PT ;  /* 0x0000008504857209 */ /* 0x004fe20007810000 */
[----:B------:R-:W-:Y:S01]  /*35c0*/  FFMA.FTZ R39, R42, c[0x0][0x23c], -R164 ;  /* 0x00008f002a277a23 */ /* 0x000fe200000108a4 */
[--C-:B------:R-:W-:Y:S01]  /*35d0*/  SHF.R.U32.HI R6, RZ, 0x10, R48.reuse ;  /* 0x00000010ff067819 */ /* 0x100fe20000011630 */
[----:B------:R-:W1:Y:S01]  /*35e0*/  SHFL.BFLY PT, R7, R136, 0x1, 0x1f ;  /* 0x0c201f0088077f89 */ /* 0x000e6200000e0000 */
[----:B------:R-:W-:Y:S01]  /*35f0*/  SHF.R.U32.HI R4, RZ, 0x18, R48 ;  /* 0x00000018ff047819 */ /* 0x000fe20000011630 */
[----:B------:R-:W-:Y:S01]  /*3600*/  IMAD.WIDE.U32 R178, R178, -0x2daee0ad, RZ ;  /* 0xd2511f53b2b27825 */ /* 0x000fe200078e00ff */
[----:B------:R-:W-:Y:S01]  /*3610*/  LOP3.LUT R6, R6, 0xff, RZ, 0xc0, !PT ;  /* 0x000000ff06067812 */ /* 0x000fe200078ec0ff */
[----:B------:R-:W-:Y:S01]  /*3620*/  MUFU.EX2 R40, R40 ;  /* 0x0000002800287308 */ /* 0x000fe20000000800 */
[----:B---3--:R-:W-:Y:S01]  /*3630*/  FMNMX.FTZ R135, R5, R135, !PT ;  /* 0x0000008705877209 */ /* 0x008fe20007810000 */
[----:B------:R-:W-:Y:S01]  /*3640*/  FMUL.FTZ R153, R133, c[0x0][0x23c] ;  /* 0x00008f0085997a20 */ /* 0x000fe20000410000 */
[----:B------:R-:W-:Y:S01]  /*3650*/  PRMT R4, R6, 0x5410, R4 ;  /* 0x0000541006047816 */ /* 0x000fe20000000004 */
[----:B------:R-:W-:Y:S01]  /*3660*/  FFMA.FTZ R34, R45, c[0x0][0x23c], -R164 ;  /* 0x00008f002d227a23 */ /* 0x000fe200000108a4 */
[----:B------:R-:W-:Y:S01]  /*3670*/  LOP3.LUT R14, R48, 0xffff, RZ, 0xc0, !PT ;  /* 0x0000ffff300e7812 */ /* 0x000fe200078ec0ff */
[----:B------:R-:W2:Y:S01]  /*3680*/  SHFL.BFLY PT, R6, R135, 0x1, 0x1f ;  /* 0x0c201f0087067f89 */ /* 0x000ea200000e0000 */
[----:B------:R-:W-:Y:S01]  /*3690*/  LOP3.LUT R12, R49, UR16, R12, 0x96, !PT ;  /* 0x00000010310c7c12 */ /* 0x000fe2000f8e960c */
[----:B------:R-:W3:Y:S01]  /*36a0*/  MUFU.EX2 R39, R39 ;  /* 0x0000002700277308 */ /* 0x000ee20000000800 */
[----:B------:R-:W-:Y:S01]  /*36b0*/  FSETP.NEU.FTZ.AND P1, PT, R133, -INF , PT ;  /* 0xff8000008500780b */ /* 0x000fe20003f3d000 */
[----:B------:R-:W-:Y:S01]  /*36c0*/  FFMA.FTZ R33, R46, c[0x0][0x23c], -R164 ;  /* 0x00008f002e217a23 */ /* 0x000fe200000108a4 */
[----:B------:R-:W-:Y:S01]  /*36d0*/  LOP3.LUT R176, R179, UR10, R176, 0x96, !PT ;  /* 0x0000000ab3b07c12 */ /* 0x000fe2000f8e96b0 */
[----:B------:R-:W-:Y:S01]  /*36e0*/  IMAD R60, R120, 0x10000, R120 ;  /* 0x00010000783c7824 */ /* 0x000fe200078e0278 */
[----:B------:R-:W-:Y:S01]  /*36f0*/  LOP3.LUT R11, R48, 0xff, RZ, 0xc0, !PT ;  /* 0x000000ff300b7812 */ /* 0x000fe200078ec0ff */
[----:B------:R-:W-:Y:S01]  /*3700*/  FFMA.FTZ R16, R16, c[0x0][0x23c], -R164 ;  /* 0x00008f0010107a23 */ /* 0x000fe200000108a4 */
[----:B------:R-:W-:Y:S01]  /*3710*/  SHF.R.U32.HI R14, RZ, 0x8, R14 ;  /* 0x00000008ff0e7819 */ /* 0x000fe2000001160e */
[----:B------:R-:W-:Y:S01]  /*3720*/  IMAD.WIDE.U32 R176, R176, -0x326172a9, RZ ;  /* 0xcd9e8d57b0b07825 */ /* 0x000fe200078e00ff */
[----:B------:R-:W-:Y:S01]  /*3730*/  LOP3.LUT R15, R12, 0xffff, RZ, 0xc0, !PT ;  /* 0x0000ffff0c0f7812 */ /* 0x000fe200078ec0ff */
[----:B------:R-:W-:Y:S01]  /*3740*/  MUFU.EX2 R34, R34 ;  /* 0x0000002200227308 */ /* 0x000fe20000000800 */
[----:B------:R-:W-:Y:S01]  /*3750*/  FSEL R153, R153, RZ, P1 ;  /* 0x000000ff99997208 */ /* 0x000fe20000800000 */
[--C-:B------:R-:W-:Y:S01]  /*3760*/  HSET2.LE.AND R4, R4, R60.reuse, PT ;  /* 0x0000003c04047233 */ /* 0x100fe20003803000 */
[----:B-1----:R-:W-:Y:S01]  /*3770*/  FMNMX.FTZ R136, R136, R7, !PT ;  /* 0x0000000788887209 */ /* 0x002fe20007810000 */
[----:B------:R-:W-:Y:S01]  /*3780*/  FFMA.FTZ R152, R152, c[0x0][0x23c], -R164 ;  /* 0x00008f0098987a23 */ /* 0x000fe200000108a4 */
[----:B------:R-:W-:Y:S01]  /*3790*/  PRMT R5, R11, 0x5410, R14 ;  /* 0x000054100b057816 */ /* 0x000fe2000000000e */
[--C-:B------:R-:W-:Y:S01]  /*37a0*/  FFMA.FTZ R32, R44, c[0x0][0x23c], -R153.reuse ;  /* 0x00008f002c207a23 */ /* 0x100fe20000010899 */
[----:B------:R-:W-:Y:S01]  /*37b0*/  LOP3.LUT R11, R12, 0xff, RZ, 0xc0, !PT ;  /* 0x000000ff0c0b7812 */ /* 0x000fe200078ec0ff */
[----:B------:R-:W-:Y:S01]  /*37c0*/  FFMA.FTZ R35, R38, c[0x0][0x23c], -R153 ;  /* 0x00008f0026237a23 */ /* 0x000fe20000010899 */
[----:B------:R-:W-:Y:S01]  /*37d0*/  SHF.R.U32.HI R15, RZ, 0x8, R15 ;  /* 0x00000008ff0f7819 */ /* 0x000fe2000001160f */
[----:B------:R-:W-:Y:S01]  /*37e0*/  FMUL.FTZ R141, R136, c[0x0][0x23c] ;  /* 0x00008f00888d7a20 */ /* 0x000fe20000410000 */
[----:B------:R-:W-:Y:S01]  /*37f0*/  SHF.R.U32.HI R14, RZ, 0x10, R12 ;  /* 0x00000010ff0e7819 */ /* 0x000fe2000001160c */
[--C-:B------:R-:W-:Y:S01]  /*3800*/  FFMA.FTZ R42, R30, c[0x0][0x23c], -R153.reuse ;  /* 0x00008f001e2a7a23 */ /* 0x100fe20000010899 */
[----:B--2---:R-:W-:Y:S01]  /*3810*/  FMNMX.FTZ R135, R135, R6, !PT ;  /* 0x0000000687877209 */ /* 0x004fe20007810000 */
[----:B------:R-:W-:Y:S01]  /*3820*/  FFMA.FTZ R43, R43, c[0x0][0x23c], -R153 ;  /* 0x00008f002b2b7a23 */ /* 0x000fe20000010899 */
[----:B------:R-:W-:Y:S01]  /*3830*/  FSETP.NEU.FTZ.AND P1, PT, R136, -INF , PT ;  /* 0xff8000008800780b */ /* 0x000fe20003f3d000 */
[----:B------:R-:W1:Y:S01]  /*3840*/  MUFU.EX2 R33, R33 ;  /* 0x0000002100217308 */ /* 0x000e620000000800 */
[----:B------:R-:W-:Y:S01]  /*3850*/  PRMT R11, R11, 0x5410, R15 ;  /* 0x000054100b0b7816 */ /* 0x000fe2000000000f */
[----:B------:R-:W-:Y:S01]  /*3860*/  FMUL.FTZ R65, R135, c[0x0][0x23c] ;  /* 0x00008f0087417a20 */ /* 0x000fe20000410000 */
[----:B------:R-:W-:Y:S01]  /*3870*/  LOP3.LUT R174, R177, UR9, R174, 0x96, !PT ;  /* 0x00000009b1ae7c12 */ /* 0x000fe2000f8e96ae */
[--C-:B------:R-:W-:Y:S01]  /*3880*/  HSET2.LE.AND R5, R5, R60.reuse, PT ;  /* 0x0000003c05057233 */ /* 0x100fe20003803000 */
[----:B------:R-:W-:Y:S01]  /*3890*/  SHF.R.U32.HI R12, RZ, 0x18, R12 ;  /* 0x00000018ff0c7819 */ /* 0x000fe2000001160c */
[----:B------:R-:W-:Y:S01]  /*38a0*/  HSET2.LE.AND R11, R11, R60, PT ;  /* 0x0000003c0b0b7233 */ /* 0x000fe20003803000 */
[----:B------:R-:W-:Y:S01]  /*38b0*/  LOP3.LUT R14, R14, 0xff, RZ, 0xc0, !PT ;  /* 0x000000ff0e0e7812 */ /* 0x000fe200078ec0ff */
[----:B------:R-:W-:Y:S01]  /*38c0*/  MUFU.EX2 R32, R32 ;  /* 0x0000002000207308 */ /* 0x000fe20000000800 */
[----:B------:R-:W-:Y:S01]  /*38d0*/  FSEL R141, R141, RZ, P1 ;  /* 0x000000ff8d8d7208 */ /* 0x000fe20000800000 */
[----:B------:R-:W-:Y:S01]  /*38e0*/  IMAD.WIDE.U32 R174, R174, -0x2daee0ad, RZ ;  /* 0xd2511f53aeae7825 */ /* 0x000fe200078e00ff */
[----:B------:R-:W-:-:S02]  /*38f0*/  FSETP.NEU.FTZ.AND P1, PT, R135, -INF , PT ;  /* 0xff8000008700780b */ /* 0x000fc40003f3d000 */
[----:B------:R-:W-:Y:S01]  /*3900*/  PRMT R3, R14, 0x5410, R12 ;  /* 0x000054100e037816 */ /* 0x000fe2000000000c */
[----:B------:R-:W-:Y:S01]  /*3910*/  IMAD.WIDE.U32 R14, R9, -0x2daee0ad, RZ ;  /* 0xd2511f53090e7825 */ /* 0x000fe200078e00ff */
[----:B---3--:R-:W-:Y:S01]  /*3920*/  F2FP.PACK_AB R0, R39, R40 ;  /* 0x000000282700723e */ /* 0x008fe200000000ff */
[----:B------:R-:W2:Y:S01]  /*3930*/  MUFU.EX2 R35, R35 ;  /* 0x0000002300237308 */ /* 0x000ea20000000800 */
[----:B------:R-:W-:Y:S01]  /*3940*/  FSEL R65, R65, RZ, P1 ;  /* 0x000000ff41417208 */ /* 0x000fe20000800000 */
[--C-:B------:R-:W-:Y:S01]  /*3950*/  FFMA.FTZ R49, R92, c[0x0][0x23c], -R141.reuse ;  /* 0x00008f005c317a23 */ /* 0x100fe2000001088d */
[----:B------:R-:W-:Y:S01]  /*3960*/  LOP3.LUT R92, R11, R0, RZ, 0xc0, !PT ;  /* 0x000000000b5c7212 */ /* 0x000fe200078ec0ff */
[----:B------:R-:W-:Y:S01]  /*3970*/  FFMA.FTZ R38, R37, c[0x0][0x23c], -R141 ;  /* 0x00008f0025267a23 */ /* 0x000fe2000001088d */
[----:B------:R-:W-:Y:S01]  /*3980*/  LOP3.LUT R0, R175, UR6, R14, 0x96, !PT ;  /* 0x00000006af007c12 */ /* 0x000fe2000f8e960e */
[--C-:B------:R-:W-:Y:S01]  /*3990*/  FFMA.FTZ R46, R36, c[0x0][0x23c], -R65.reuse ;  /* 0x00008f00242e7a23 */ /* 0x100fe20000010841 */
[----:B------:R-:W-:Y:S01]  /*39a0*/  LOP3.LUT R178, R15, UR8, R178, 0x96, !PT ;  /* 0x000000080fb27c12 */ /* 0x000fe2000f8e96b2 */
[----:B------:R-:W-:Y:S01]  /*39b0*/  MUFU.EX2 R42, R42 ;  /* 0x0000002a002a7308 */ /* 0x000fe20000000800 */
[----:B------:R-:W-:Y:S01]  /*39c0*/  FFMA.FTZ R37, R31, c[0x0][0x23c], -R65 ;  /* 0x00008f001f257a23 */ /* 0x000fe20000010841 */
[----:B-1----:R-:W-:Y:S01]  /*39d0*/  F2FP.PACK_AB R94, R33, R34 ;  /* 0x00000022215e723e */ /* 0x002fe200000000ff */
[----:B------:R-:W-:Y:S01]  /*39e0*/  IMAD.WIDE.U32 R14, R0, -0x326172a9, RZ ;  /* 0xcd9e8d57000e7825 */ /* 0x000fe200078e00ff */
[----:B------:R-:W-:Y:S01]  /*39f0*/  HSET2.LE.AND R3, R3, R60, PT ;  /* 0x0000003c03037233 */ /* 0x000fe20003803000 */
[----:B------:R-:W-:-:S02]  /*3a00*/  LOP3.LUT R9, R13, UR7, R10, 0x96, !PT ;  /* 0x000000070d097c12 */ /* 0x000fc4000f8e960a */
[----:B------:R-:W-:Y:S01]  /*3a10*/  IMAD.WIDE.U32 R178, R178, -0x326172a9, RZ ;  /* 0xcd9e8d57b2b27825 */ /* 0x000fe200078e00ff */
[----:B------:R-:W1:Y:S01]  /*3a20*/  MUFU.EX2 R43, R43 ;  /* 0x0000002b002b7308 */ /* 0x000e620000000800 */
[----:B--2---:R-:W-:Y:S02]  /*3a30*/  F2FP.PACK_AB R95, R35, R32 ;  /* 0x00000020235f723e */ /* 0x004fe400000000ff */
[--C-:B------:R-:W-:Y:S01]  /*3a40*/  FFMA.FTZ R48, R98, c[0x0][0x23c], -R65.reuse ;  /* 0x00008f0062307a23 */ /* 0x100fe20000010841 */
[----:B------:R-:W-:Y:S01]  /*3a50*/  SHF.R.U32.HI R0, RZ, 0x10, R14 ;  /* 0x00000010ff007819 */ /* 0x000fe2000001160e */
[----:B------:R-:W-:Y:S01]  /*3a60*/  FFMA.FTZ R47, R99, c[0x0][0x23c], -R65 ;  /* 0x00008f00632f7a23 */ /* 0x000fe20000010841 */
[----:B------:R-:W-:Y:S01]  /*3a70*/  LOP3.LUT R2, R15, UR16, R178, 0x96, !PT ;  /* 0x000000100f027c12 */ /* 0x000fe2000f8e96b2 */
[--C-:B------:R-:W-:Y:S01]  /*3a80*/  FFMA.FTZ R51, R96, c[0x0][0x23c], -R141.reuse ;  /* 0x00008f0060337a23 */ /* 0x100fe2000001088d */
[----:B------:R-:W-:Y:S01]  /*3a90*/  MUFU.EX2 R46, R46 ;  /* 0x0000002e002e7308 */ /* 0x000fe20000000800 */
[----:B------:R-:W-:Y:S01]  /*3aa0*/  FFMA.FTZ R50, R97, c[0x0][0x23c], -R141 ;  /* 0x00008f0061327a23 */ /* 0x000fe2000001088d */
[----:B------:R-:W-:Y:S01]  /*3ab0*/  LOP3.LUT R94, R5, R94, RZ, 0xc0, !PT ;  /* 0x0000005e055e7212 */ /* 0x000fe200078ec0ff */
[----:B------:R-:W-:Y:S01]  /*3ac0*/  FFMA.FTZ R36, R17, c[0x0][0x23c], -R164 ;  /* 0x00008f0011247a23 */ /* 0x000fe200000108a4 */
[----:B------:R-:W-:Y:S01]  /*3ad0*/  LOP3.LUT R95, R4, R95, RZ, 0xc0, !PT ;  /* 0x0000005f045f7212 */ /* 0x000fe200078ec0ff */
[--C-:B------:R-:W-:Y:S01]  /*3ae0*/  FFMA.FTZ R45, R22, c[0x0][0x23c], -R153.reuse ;  /* 0x00008f00162d7a23 */ /* 0x100fe20000010899 */
[----:B------:R-:W-:Y:S01]  /*3af0*/  LOP3.LUT R12, R14, 0xffff, RZ, 0xc0, !PT ;  /* 0x0000ffff0e0c7812 */ /* 0x000fe200078ec0ff */
[----:B------:R-:W2:Y:S01]  /*3b00*/  LDSM.16.MT88.4 R4, [R184+0x6000] ;  /* 0x00600000b804783b */ /* 0x000ea20000004200 */
[----:B------:R-:W3:Y:S01]  /*3b10*/  MUFU.EX2 R37, R37 ;  /* 0x0000002500257308 */ /* 0x000ee20000000800 */
[----:B-1----:R-:W-:Y:S01]  /*3b20*/  F2FP.PACK_AB R93, R43, R42 ;  /* 0x0000002a2b5d723e */ /* 0x002fe200000000ff */
[--C-:B------:R-:W-:Y:S01]  /*3b30*/  FFMA.FTZ R52, R23, c[0x0][0x23c], -R153.reuse ;  /* 0x00008f0017347a23 */ /* 0x100fe20000010899 */
[----:B------:R-:W-:Y:S01]  /*3b40*/  SHF.R.U32.HI R10, RZ, 0x18, R14 ;  /* 0x00000018ff0a7819 */ /* 0x000fe2000001160e */
[----:B------:R-:W-:Y:S01]  /*3b50*/  FFMA.FTZ R44, R20, c[0x0][0x23c], -R153 ;  /* 0x00008f00142c7a23 */ /* 0x000fe20000010899 */
[----:B------:R-:W-:Y:S01]  /*3b60*/  LOP3.LUT R0, R0, 0xff, RZ, 0xc0, !PT ;  /* 0x000000ff00007812 */ /* 0x000fe200078ec0ff */
[--C-:B------:R-:W-:Y:S01]  /*3b70*/  FFMA.FTZ R55, R29, c[0x0][0x23c], -R141.reuse ;  /* 0x00008f001d377a23 */ /* 0x100fe2000001088d */
[----:B------:R-:W-:Y:S01]  /*3b80*/  SHF.R.U32.HI R97, RZ, 0x10, R2 ;  /* 0x00000010ff617819 */ /* 0x000fe20000011602 */
[----:B------:R-:W-:Y:S01]  /*3b90*/  MUFU.EX2 R49, R49 ;  /* 0x0000003100317308 */ /* 0x000fe20000000800 */
[----:B------:R-:W-:Y:S01]  /*3ba0*/  LOP3.LUT R93, R3, R93, RZ, 0xc0, !PT ;  /* 0x0000005d035d7212 */ /* 0x000fe200078ec0ff */
[----:B------:R-:W-:Y:S01]  /*3bb0*/  LDSM.16.MT88.4 R28, [R184+0x6800] ;  /* 0x00680000b81c783b */ /* 0x000fe20000004200 */
[----:B------:R-:W-:Y:S01]  /*3bc0*/  LOP3.LUT R11, R14, 0xff, RZ, 0xc0, !PT ;  /* 0x000000ff0e0b7812 */ /* 0x000fe200078ec0ff */
[----:B------:R-:W-:Y:S01]  /*3bd0*/  FFMA.FTZ R54, R54, c[0x0][0x23c], -R141 ;  /* 0x00008f0036367a23 */ /* 0x000fe2000001088d */
[----:B------:R-:W-:Y:S01]  /*3be0*/  SHF.R.U32.HI R12, RZ, 0x8, R12 ;  /* 0x00000008ff0c7819 */ /* 0x000fe2000001160c */
[--C-:B------:R-:W-:Y:S01]  /*3bf0*/  FFMA.FTZ R58, R140, c[0x0][0x23c], -R65.reuse ;  /* 0x00008f008c3a7a23 */ /* 0x100fe20000010841 */
[----:B------:R-:W-:Y:S01]  /*3c00*/  LOP3.LUT R3, R2, 0xffff, RZ, 0xc0, !PT ;  /* 0x0000ffff02037812 */ /* 0x000fe200078ec0ff */
[----:B------:R-:W1:Y:S01]  /*3c10*/  MUFU.EX2 R38, R38 ;  /* 0x0000002600267308 */ /* 0x000e620000000800 */
[----:B------:R-:W-:Y:S01]  /*3c20*/  PRMT R0, R0, 0x5410, R10 ;  /* 0x0000541000007816 */ /* 0x000fe2000000000a */
[C---:B------:R-:W-:Y:S01]  /*3c30*/  HMMA.16816.F32 R124, R92.reuse, R116, RZ ;  /* 0x000000745c7c723c */ /* 0x040fe200000018ff */
[----:B------:R-:W-:Y:S01]  /*3c40*/  LOP3.LUT R96, R2, 0xff, RZ, 0xc0, !PT ;  /* 0x000000ff02607812 */ /* 0x000fe200078ec0ff */
[----:B------:R-:W-:Y:S01]  /*3c50*/  FFMA.FTZ R57, R165, c[0x0][0x23c], -R65 ;  /* 0x00008f00a5397a23 */ /* 0x000fe20000010841 */
[----:B------:R-:W-:Y:S01]  /*3c60*/  SHF.R.U32.HI R2, RZ, 0x18, R2 ;  /* 0x00000018ff027819 */ /* 0x000fe20000011602 */
[--C-:B------:R-:W-:Y:S01]  /*3c70*/  HSET2.LE.AND R99, R0, R60.reuse, PT ;  /* 0x0000003c00637233 */ /* 0x100fe20003803000 */
[----:B------:R-:W-:Y:S01]  /*3c80*/  LOP3.LUT R97, R97, 0xff, RZ, 0xc0, !PT ;  /* 0x000000ff61617812 */ /* 0x000fe200078ec0ff */
[----:B------:R-:W-:Y:S01]  /*3c90*/  MUFU.EX2 R48, R48 ;  /* 0x0000003000307308 */ /* 0x000fe20000000800 */
[----:B------:R-:W-:Y:S01]  /*3ca0*/  PRMT R98, R11, 0x5410, R12 ;  /* 0x000054100b627816 */ /* 0x000fe2000000000c */
[----:B------:R-:W-:Y:S01]  /*3cb0*/  IMAD.WIDE.U32 R12, R9, -0x2daee0ad, RZ ;  /* 0xd2511f53090c7825 */ /* 0x000fe200078e00ff */
[----:B------:R-:W-:Y:S01]  /*3cc0*/  SHF.R.U32.HI R3, RZ, 0x8, R3 ;  /* 0x00000008ff037819 */ /* 0x000fe20000011603 */
[C---:B------:R-:W-:Y:S01]  /*3cd0*/  HMMA.16816.F32 R68, R92.reuse, R108, RZ ;  /* 0x0000006c5c44723c */ /* 0x040fe200000018ff */
[----:B---3--:R-:W-:Y:S01]  /*3ce0*/  F2FP.PACK_AB R0, R37, R46 ;  /* 0x0000002e2500723e */ /* 0x008fe200000000ff */
[--C-:B------:R-:W-:Y:S01]  /*3cf0*/  HSET2.LE.AND R98, R98, R60.reuse, PT ;  /* 0x0000003c62627233 */ /* 0x100fe20003803000 */
[----:B------:R-:W-:Y:S01]  /*3d00*/  PRMT R97, R97, 0x5410, R2 ;  /* 0x0000541061617816 */ /* 0x000fe20000000002 */
[----:B------:R-:W3:Y:S01]  /*3d10*/  MUFU.EX2 R47, R47 ;  /* 0x0000002f002f7308 */ /* 0x000ee20000000800 */
[----:B------:R-:W-:Y:S01]  /*3d20*/  PRMT R96, R96, 0x5410, R3 ;  /* 0x0000541060607816 */ /* 0x000fe20000000003 */
[----:B------:R-:W-:Y:S01]  /*3d30*/  FFMA.FTZ R2, R21, c[0x0][0x23c], -R164 ;  /* 0x00008f0015027a23 */ /* 0x000fe200000108a4 */
[----:B-1----:R-:W-:Y:S01]  /*3d40*/  F2FP.PACK_AB R10, R38, R49 ;  /* 0x00000031260a723e */ /* 0x002fe200000000ff */
[--C-:B------:R-:W-:Y:S01]  /*3d50*/  HSET2.LE.AND R97, R97, R60.reuse, PT ;  /* 0x0000003c61617233 */ /* 0x100fe20003803000 */
[----:B------:R-:W-:Y:S01]  /*3d60*/  LOP3.LUT R99, R99, R0, RZ, 0xc0, !PT ;  /* 0x0000000063637212 */ /* 0x000fe200078ec0ff */
[--C-:B------:R-:W-:Y:S01]  /*3d70*/  HSET2.LE.AND R96, R96, R60.reuse, PT ;  /* 0x0000003c60607233 */ /* 0x100fe20003803000 */
[----:B------:R-:W-:Y:S01]  /*3d80*/  SHF.R.U32.HI R21, RZ, 0x10, R12 ;  /* 0x00000010ff157819 */ /* 0x000fe2000001160c */
[----:B------:R-:W-:Y:S01]  /*3d90*/  MUFU.EX2 R51, R51 ;  /* 0x0000003300337308 */ /* 0x000fe20000000800 */
[----:B------:R-:W-:Y:S01]  /*3da0*/  LOP3.LUT R98, R98, R10, RZ, 0xc0, !PT ;  /* 0x0000000a62627212 */ /* 0x000fe200078ec0ff */
[----:B------:R-:W-:Y:S01]  /*3db0*/  FFMA.FTZ R3, R41, c[0x0][0x23c], -R164 ;  /* 0x00008f0029037a23 */ /* 0x000fe200000108a4 */
[----:B------:R-:W-:Y:S01]  /*3dc0*/  SHF.R.U32.HI R9, RZ, 0x18, R12 ;  /* 0x00000018ff097819 */ /* 0x000fe2000001160c */
[----:B------:R-:W-:Y:S01]  /*3dd0*/  FFMA.FTZ R41, R18, c[0x0][0x23c], -R153 ;  /* 0x00008f0012297a23 */ /* 0x000fe20000010899 */
[----:B------:R-:W-:Y:S01]  /*3de0*/  LOP3.LUT R21, R21, 0xff, RZ, 0xc0, !PT ;  /* 0x000000ff15157812 */ /* 0x000fe200078ec0ff */
[C---:B--2---:R-:W-:Y:S01]  /*3df0*/  HMMA.16816.F32 R88, R92.reuse, R4, RZ ;  /* 0x000000045c58723c */ /* 0x044fe200000018ff */
[----:B------:R-:W-:Y:S01]  /*3e00*/  LOP3.LUT R27, R13, UR17, R8, 0x96, !PT ;  /* 0x000000110d1b7c12 */ /* 0x000fe2000f8e9608 */
[----:B------:R-:W1:Y:S01]  /*3e10*/  MUFU.EX2 R50, R50 ;  /* 0x0000003200327308 */ /* 0x000e620000000800 */
[----:B---3--:R-:W-:Y:S01]  /*3e20*/  F2FP.PACK_AB R0, R47, R48 ;  /* 0x000000302f00723e */ /* 0x008fe200000000ff */
[----:B------:R-:W-:Y:S01]  /*3e30*/  FFMA.FTZ R53, R53, c[0x0][0x23c], -R141 ;  /* 0x00008f0035357a23 */ /* 0x000fe2000001088d */
[----:B------:R-:W-:Y:S01]  /*3e40*/  PRMT R21, R21, 0x5410, R9 ;  /* 0x0000541015157816 */ /* 0x000fe20000000009 */
[----:B------:R-:W-:Y:S01]  /*3e50*/  FFMA.FTZ R63, R63, c[0x0][0x23c], -R65 ;  /* 0x00008f003f3f7a23 */ /* 0x000fe20000010841 */
[----:B------:R-:W-:Y:S01]  /*3e60*/  LOP3.LUT R97, R97, R0, RZ, 0xc0, !PT ;  /* 0x0000000061617212 */ /* 0x000fe200078ec0ff */
[C---:B------:R-:W-:Y:S01]  /*3e70*/  HMMA.16816.F32 R80, R92.reuse, R84, RZ ;  /* 0x000000545c50723c */ /* 0x040fe200000018ff */
[----:B------:R-:W-:Y:S01]  /*3e80*/  LOP3.LUT R9, R27, 0xffff, RZ, 0xc0, !PT ;  /* 0x0000ffff1b097812 */ /* 0x000fe200078ec0ff */
[----:B------:R2:W-:Y:S01]  /*3e90*/  MUFU.EX2 R0, R16 ;  /* 0x0000001000007308 */ /* 0x0005e20000000800 */
[----:B------:R-:W-:Y:S01]  /*3ea0*/  SHF.R.U32.HI R8, RZ, 0x10, R27 ;  /* 0x00000010ff087819 */ /* 0x000fe2000001161b */
[----:B------:R-:W-:Y:S01]  /*3eb0*/  FFMA.FTZ R154, R154, c[0x0][0x23c], -R153 ;  /* 0x00008f009a9a7a23 */ /* 0x000fe20000010899 */
[----:B------:R-:W-:Y:S01]  /*3ec0*/  LOP3.LUT R22, R12, 0xff, RZ, 0xc0, !PT ;  /* 0x000000ff0c167812 */ /* 0x000fe200078ec0ff */
[----:B------:R-:W-:Y:S01]  /*3ed0*/  FFMA.FTZ R155, R155, c[0x0][0x23c], -R65 ;  /* 0x00008f009b9b7a23 */ /* 0x000fe20000010841 */
[----:B------:R-:W-:Y:S01]  /*3ee0*/  LOP3.LUT R20, R27, 0xff, RZ, 0xc0, !PT ;  /* 0x000000ff1b147812 */ /* 0x000fe200078ec0ff */
[C---:B------:R-:W-:Y:S01]  /*3ef0*/  HMMA.16816.F32 R120, R92.reuse, R118, RZ ;  /* 0x000000765c78723c */ /* 0x040fe200000018ff */
[----:B------:R-:W-:Y:S01]  /*3f00*/  SHF.R.U32.HI R9, RZ, 0x8, R9 ;  /* 0x00000008ff097819 */ /* 0x000fe20000011609 */
[----:B------:R-:W3:Y:S01]  /*3f10*/  MUFU.EX2 R36, R36 ;  /* 0x0000002400247308 */ /* 0x000ee20000000800 */
[----:B-1----:R-:W-:Y:S01]  /*3f20*/  F2FP.PACK_AB R10, R50, R51 ;  /* 0x00000033320a723e */ /* 0x002fe200000000ff */
[----:B------:R-:W-:Y:S01]  /*3f30*/  FFMA.FTZ R157, R157, c[0x0][0x23c], -R65 ;  /* 0x00008f009d9d7a23 */ /* 0x000fe20000010841 */
[----:B------:R-:W-:Y:S01]  /*3f40*/  LOP3.LUT R8, R8, 0xff, RZ, 0xc0, !PT ;  /* 0x000000ff08087812 */ /* 0x000fe200078ec0ff */
[----:B------:R-:W-:Y:S01]  /*3f50*/  FFMA.FTZ R159, R159, c[0x0][0x23c], -R141 ;  /* 0x00008f009f9f7a23 */ /* 0x000fe2000001088d */
[----:B------:R-:W-:Y:S01]  /*3f60*/  LOP3.LUT R96, R96, R10, RZ, 0xc0, !PT ;  /* 0x0000000a60607212 */ /* 0x000fe200078ec0ff */
[----:B------:R-:W-:Y:S01]  /*3f70*/  HMMA.16816.F32 R72, R92, R110, RZ ;  /* 0x0000006e5c48723c */ /* 0x000fe200000018ff */
[----:B------:R-:W-:Y:S01]  /*3f80*/  LOP3.LUT R10, R12, 0xffff, RZ, 0xc0, !PT ;  /* 0x0000ffff0c0a7812 */ /* 0x000fe200078ec0ff */
[----:B------:R-:W-:Y:S01]  /*3f90*/  MUFU.EX2 R3, R3 ;  /* 0x0000000300037308 */ /* 0x000fe20000000800 */
[----:B------:R-:W-:Y:S01]  /*3fa0*/  SHF.R.U32.HI R27, RZ, 0x18, R27 ;  /* 0x00000018ff1b7819 */ /* 0x000fe2000001161b */
[----:B--2---:R-:W1:Y:S01]  /*3fb0*/  LDSM.16.MT88.4 R16, [R188+0x6800] ;  /* 0x00680000bc10783b */ /* 0x004e620000004200 */
[----:B------:R-:W-:Y:S01]  /*3fc0*/  SHF.R.U32.HI R10, RZ, 0x8, R10 ;  /* 0x00000008ff0a7819 */ /* 0x000fe2000001160a */
[----:B------:R-:W-:Y:S01]  /*3fd0*/  FFMA.FTZ R156, R156, c[0x0][0x23c], -R141 ;  /* 0x00008f009c9c7a23 */ /* 0x000fe2000001088d */
[----:B------:R-:W-:Y:S01]  /*3fe0*/  PRMT R20, R20, 0x5410, R9 ;  /* 0x0000541014147816 */ /* 0x000fe20000000009 */
[----:B------:R-:W2:Y:S01]  /*3ff0*/  LDSM.16.MT88.4 R12, [R186+0x6800] ;  /* 0x00680000ba0c783b */ /* 0x000ea20000004200 */
[----:B------:R-:W-:Y:S01]  /*4000*/  PRMT R22, R22, 0x5410, R10 ;  /* 0x0000541016167816 */ /* 0x000fe2000000000a */
[----:B------:R-:W4:Y:S01]  /*4010*/  MUFU.EX2 R2, R2 ;  /* 0x0000000200027308 */ /* 0x000f220000000800 */
[----:B------:R-:W-:Y:S01]  /*4020*/  PRMT R27, R8, 0x5410, R27 ;  /* 0x00005410081b7816 */ /* 0x000fe2000000001b */
[--C-:B------:R-:W-:Y:S01]  /*4030*/  HSET2.LE.AND R20, R20, R60.reuse, PT ;  /* 0x0000003c14147233 */ /* 0x100fe20003803000 */
[----:B------:R-:W-:Y:S01]  /*4040*/  IADD3 R177, R56, 0x1, RZ ;  /* 0x0000000138b17810 */ /* 0x000fe20007ffe0ff */
[----:B------:R-:W5:Y:S01]  /*4050*/  LDSM.16.MT88.4 R8, [R185+0x6800] ;  /* 0x00680000b908783b */ /* 0x000f620000004200 */
[----:B------:R-:W-:Y:S01]  /*4060*/  FFMA.FTZ R56, R168, c[0x0][0x23c], -R141 ;  /* 0x00008f00a8387a23 */ /* 0x000fe2000001088d */
[----:B------:R-:W-:Y:S01]  /*4070*/  LOP3.LUT R168, R179, UR7, R176, 0x96, !PT ;  /* 0x00000007b3a87c12 */ /* 0x000fe2000f8e96b0 */
[----:B------:R-:W-:Y:S01]  /*4080*/  HSET2.LE.AND R22, R22, R60, PT ;  /* 0x0000003c16167233 */ /* 0x000fe20003803000 */
[----:B------:R-:W-:Y:S01]  /*4090*/  MUFU.EX2 R45, R45 ;  /* 0x0000002d002d7308 */ /* 0x000fe20000000800 */
[----:B---3--:R-:W-:Y:S01]  /*40a0*/  F2FP.PACK_AB R23, R36, R0 ;  /* 0x000000002417723e */ /* 0x008fe200000000ff */
[----:B------:R-:W-:Y:S01]  /*40b0*/  HMMA.16816.F32 R100, R96, R4, RZ ;  /* 0x000000046064723c */ /* 0x000fe200000018ff */
[----:B------:R-:W-:Y:S01]  /*40c0*/  IMAD.WIDE.U32 R168, R168, -0x2daee0ad, RZ ;  /* 0xd2511f53a8a87825 */ /* 0x000fe200078e00ff */
[----:B------:R-:W-:-:S02]  /*40d0*/  LOP3.LUT R177, R61, UR21, R177, 0x96, !PT ;  /* 0x000000153db17c12 */ /* 0x000fc4000f8e96b1 */
[----:B------:R-:W-:Y:S01]  /*40e0*/  LOP3.LUT R22, R22, R23, RZ, 0xc0, !PT ;  /* 0x0000001716167212 */ /* 0x000fe200078ec0ff */
[--C-:B------:R-:W-:Y:S01]  /*40f0*/  HSET2.LE.AND R23, R21, R60.reuse, PT ;  /* 0x0000003c15177233 */ /* 0x100fe20003803000 */
[----:B------:R-:W3:Y:S01]  /*4100*/  MUFU.EX2 R52, R52 ;  /* 0x0000003400347308 */ /* 0x000ee20000000800 */
[----:B----4-:R-:W-:Y:S01]  /*4110*/  F2FP.PACK_AB R5, R2, R3 ;  /* 0x000000030205723e */ /* 0x010fe200000000ff */
[----:B------:R-:W-:Y:S01]  /*4120*/  HMMA.16816.F32 R104, R92, R86, RZ ;  /* 0x000000565c68723c */ /* 0x000fe200000018ff */
[----:B------:R-:W-:Y:S01]  /*4130*/  HSET2.LE.AND R21, R27, R60, PT ;  /* 0x0000003c1b157233 */ /* 0x000fe20003803000 */
[----:B------:R-:W-:Y:S01]  /*4140*/  LOP3.LUT R174, R169, UR17, R174, 0x96, !PT ;  /* 0x00000011a9ae7c12 */ /* 0x000fe2000f8e96ae */
[----:B------:R-:W-:Y:S01]  /*4150*/  IMAD.WIDE.U32 R176, R177, -0x326172a9, RZ ;  /* 0xcd9e8d57b1b07825 */ /* 0x000fe200078e00ff */
[----:B------:R-:W-:Y:S02]  /*4160*/  LOP3.LUT R20, R20, R5, RZ, 0xc0, !PT ;  /* 0x0000000514147212 */ /* 0x000fe400078ec0ff */
[----:B------:R-:W-:Y:S01]  /*4170*/  MUFU.EX2 R41, R41 ;  /* 0x0000002900297308 */ /* 0x000fe20000000800 */
[----:B------:R-:W-:Y:S01]  /*4180*/  SHF.R.U32.HI R5, RZ, 0x10, R168 ;  /* 0x00000010ff057819 */ /* 0x000fe200000116a8 */
[C---:B------:R-:W-:Y:S01]  /*4190*/  HMMA.16816.F32 R128, R96.reuse, R116, RZ ;  /* 0x000000746080723c */ /* 0x040fe200000018ff */
[--C-:B------:R-:W-:Y:S01]  /*41a0*/  FFMA.FTZ R61, R145, c[0x0][0x23c], -R65.reuse ;  /* 0x00008f00913d7a23 */ /* 0x100fe20000010841 */
[----:B------:R-:W-:Y:S01]  /*41b0*/  LOP3.LUT R170, R177, UR15, R170, 0x96, !PT ;  /* 0x0000000fb1aa7c12 */ /* 0x000fe2000f8e96aa */
[--C-:B------:R-:W-:Y:S01]  /*41c0*/  FFMA.FTZ R148, R148, c[0x0][0x23c], -R65.reuse ;  /* 0x00008f0094947a23 */ /* 0x100fe20000010841 */
[----:B------:R-:W-:Y:S01]  /*41d0*/  LOP3.LUT R5, R5, 0xff, RZ, 0xc0, !PT ;  /* 0x000000ff05057812 */ /* 0x000fe200078ec0ff */
[----:B------:R-:W-:Y:S01]  /*41e0*/  FFMA.FTZ R142, R142, c[0x0][0x23c], -R65 ;  /* 0x00008f008e8e7a23 */ /* 0x000fe20000010841 */
[----:B------:R-:W4:Y:S01]  /*41f0*/  MUFU.EX2 R44, R44 ;  /* 0x0000002c002c7308 */ /* 0x000f220000000800 */
[----:B---3--:R-:W-:Y:S01]  /*4200*/  F2FP.PACK_AB R4, R52, R45 ;  /* 0x0000002d3404723e */ /* 0x008fe200000000ff */
[----:B------:R-:W-:Y:S01]  /*4210*/  HMMA.16816.F32 R112, R96, R108, RZ ;  /* 0x0000006c6070723c */ /* 0x000fe200000018ff */
[----:B------:R-:W-:Y:S01]  /*4220*/  IMAD.WIDE.U32 R170, R170, -0x2daee0ad, RZ ;  /* 0xd2511f53aaaa7825 */ /* 0x000fe200078e00ff */
[----:B------:R-:W-:-:S02]  /*4230*/  LOP3.LUT R26, R177, UR15, R26, 0x96, !PT ;  /* 0x0000000fb11a7c12 */ /* 0x000fc4000f8e961a */
[----:B------:R-:W-:Y:S01]  /*4240*/  LOP3.LUT R21, R21, R4, RZ, 0xc0, !PT ;  /* 0x0000000415157212 */ /* 0x000fe200078ec0ff */
[--C-:B------:R-:W-:Y:S01]  /*4250*/  FFMA.FTZ R146, R146, c[0x0][0x23c], -R153.reuse ;  /* 0x00008f0092927a23 */ /* 0x100fe20000010899 */
[----:B------:R-:W-:Y:S01]  /*4260*/  MUFU.EX2 R54, R54 ;  /* 0x0000003600367308 */ /* 0x000fe20000000800 */
[----:B------:R-:W-:Y:S01]  /*4270*/  LOP3.LUT R4, R168, 0xff, RZ, 0xc0, !PT ;  /* 0x000000ffa8047812 */ /* 0x000fe200078ec0ff */
[C---:B------:R-:W-:Y:S01]  /*4280*/  HMMA.16816.F32 R76, R96.reuse, R84, RZ ;  /* 0x00000054604c723c */ /* 0x040fe200000018ff */
[--C-:B------:R-:W-:Y:S02]  /*4290*/  FFMA.FTZ R218, R149, c[0x0][0x23c], -R153.reuse ;  /* 0x00008f0095da7a23 */ /* 0x100fe40000010899 */
[--C-:B------:R-:W-:Y:S02]  /*42a0*/  FFMA.FTZ R151, R151, c[0x0][0x23c], -R164.reuse ;  /* 0x00008f0097977a23 */ /* 0x100fe400000108a4 */
[----:B------:R-:W-:Y:S01]  /*42b0*/  FFMA.FTZ R219, R163, c[0x0][0x23c], -R164 ;  /* 0x00008f00a3db7a23 */ /* 0x000fe200000108a4 */
[----:B------:R-:W3:Y:S01]  /*42c0*/  MUFU.EX2 R56, R56 ;  /* 0x0000003800387308 */ /* 0x000ee20000000800 */
[----:B----4-:R-:W-:Y:S01]  /*42d0*/  F2FP.PACK_AB R27, R44, R41 ;  /* 0x000000292c1b723e */ /* 0x010fe200000000ff */
[----:B------:R-:W-:Y:S01]  /*42e0*/  HMMA.16816.F32 R116, R96, R118, RZ ;  /* 0x000000766074723c */ /* 0x000fe200000018ff */
[----:B------:R-:W-:-:S02]  /*42f0*/  FFMA.FTZ R147, R147, c[0x0][0x23c], -R153 ;  /* 0x00008f0093937a23 */ /* 0x000fc40000010899 */
[----:B------:R-:W-:Y:S01]  /*4300*/  LOP3.LUT R23, R23, R27, RZ, 0xc0, !PT ;  /* 0x0000001b17177212 */ /* 0x000fe200078ec0ff */
[----:B------:R-:W-:Y:S01]  /*4310*/  FFMA.FTZ R150, R150, c[0x0][0x23c], -R153 ;  /* 0x00008f0096967a23 */ /* 0x000fe20000010899 */
[----:B------:R-:W-:Y:S01]  /*4320*/  LOP3.LUT R27, R174, 0xffff, RZ, 0xc0, !PT ;  /* 0x0000ffffae1b7812 */ /* 0x000fe200078ec0ff */
[----:B------:R-:W-:Y:S01]  /*4330*/  MUFU.EX2 R57, R57 ;  /* 0x0000003900397308 */ /* 0x000fe20000000800 */
[----:B------:R-:W-:Y:S01]  /*4340*/  FADD.FTZ R50, R51, R50 ;  /* 0x0000003233327221 */ /* 0x000fe20000010000 */
[C---:B------:R-:W-:Y:S01]  /*4350*/  HMMA.16816.F32 R108, R96.reuse, R110, RZ ;  /* 0x0000006e606c723c */ /* 0x040fe200000018ff */
[----:B------:R-:W-:Y:S01]  /*4360*/  SHF.R.U32.HI R140, RZ, 0x8, R27 ;  /* 0x00000008ff8c7819 */ /* 0x000fe2000001161b */
[----:B------:R-:W-:Y:S02]  /*4370*/  FADD.FTZ R47, R48, R47 ;  /* 0x0000002f302f7221 */ /* 0x000fe40000010000 */
[----:B------:R-:W-:Y:S01]  /*4380*/  FADD.FTZ R39, R40, R39 ;  /* 0x0000002728277221 */ /* 0x000fe20000010000 */
[----:B---3--:R-:W-:Y:S01]  /*4390*/  F2FP.PACK_AB R27, R56, R54 ;  /* 0x00000036381b723e */ /* 0x008fe200000000ff */
[----:B------:R-:W-:Y:S02]  /*43a0*/  MUFU.EX2 R61, R61 ;  /* 0x0000003d003d7308 */ /* 0x000fe40000000800 */
[----:B------:R-:W-:Y:S01]  /*43b0*/  HMMA.16816.F32 R84, R96, R86, RZ ;  /* 0x000000566054723c */ /* 0x000fe200000018ff */
[----:B------:R-:W-:-:S02]  /*43c0*/  FADD.FTZ R42, R42, R43 ;  /* 0x0000002b2a2a7221 */ /* 0x000fc40000010000 */
[----:B------:R-:W-:Y:S02]  /*43d0*/  FADD.FTZ R50, R49, R50 ;  /* 0x0000003231327221 */ /* 0x000fe40000010000 */
[----:B------:R-:W-:Y:S01]  /*43e0*/  FADD.FTZ R47, R46, R47 ;  /* 0x0000002f2e2f7221 */ /* 0x000fe20000010000 */
[----:B------:R-:W3:Y:S02]  /*43f0*/  MUFU.EX2 R55, R55 ;  /* 0x0000003700377308 */ /* 0x000ee40000000800 */
[-C--:B------:R-:W-:Y:S01]  /*4400*/  HMMA.16816.F32 R92, R92, R6.reuse, RZ ;  /* 0x000000065c5c723c */ /* 0x080fe200000018ff */
[----:B------:R-:W-:Y:S02]  /*4410*/  FADD.FTZ R39, R34, R39 ;  /* 0x0000002722277221 */ /* 0x000fe40000010000 */
[----:B------:R-:W-:Y:S02]  /*4420*/  FADD.FTZ R42, R32, R42 ;  /* 0x0000002a202a7221 */ /* 0x000fe40000010000 */
[----:B------:R-:W-:Y:S01]  /*4430*/  FADD.FTZ R50, R38, R50 ;  /* 0x0000003226327221 */ /* 0x000fe20000010000 */
[----:B------:R-:W-:Y:S02]  /*4440*/  MUFU.EX2 R53, R53 ;  /* 0x0000003500357308 */ /* 0x000fe40000000800 */
[----:B------:R-:W-:Y:S01]  /*4450*/  HMMA.16816.F32 R96, R96, R6, RZ ;  /* 0x000000066060723c */ /* 0x000fe200000018ff */
[----:B------:R-:W-:-:S02]  /*4460*/  FADD.FTZ R47, R37, R47 ;  /* 0x0000002f252f7221 */ /* 0x000fc40000010000 */
[----:B------:R-:W-:Y:S02]  /*4470*/  FADD.FTZ R39, R33, R39 ;  /* 0x0000002721277221 */ /* 0x000fe40000010000 */
[----:B------:R-:W-:Y:S02]  /*4480*/  FADD.FTZ R42, R35, R42 ;  /* 0x0000002a232a7221 */ /* 0x000fe40000010000 */
[----:B------:R-:W-:Y:S01]  /*4490*/  LOP3.LUT R7, R168, 0xffff, RZ, 0xc0, !PT ;  /* 0x0000ffffa8077812 */ /* 0x000fe200078ec0ff */
[----:B------:R-:W4:Y:S01]  /*44a0*/  MUFU.EX2 R58, R58 ;  /* 0x0000003a003a7308 */ /* 0x000f220000000800 */
[----:B------:R-:W-:Y:S01]  /*44b0*/  SHF.R.U32.HI R6, RZ, 0x18, R168 ;  /* 0x00000018ff067819 */ /* 0x000fe200000116a8 */
[C---:B-1----:R-:W-:Y:S01]  /*44c0*/  HMMA.16816.F32 R124, R20.reuse, R16, R124 ;  /* 0x00000010147c723c */ /* 0x042fe2000000187c */
[----:B------:R-:W-:Y:S01]  /*44d0*/  SHF.R.U32.HI R7, RZ, 0x8, R7 ;  /* 0x00000008ff077819 */ /* 0x000fe20000011607 */
[----:B---3--:R-:W-:Y:S02]  /*44e0*/  FADD.FTZ R50, R55, R50 ;  /* 0x0000003237327221 */ /* 0x008fe40000010000 */
[----:B------:R-:W-:Y:S01]  /*44f0*/  FADD.FTZ R39, R3, R39 ;  /* 0x0000002703277221 */ /* 0x000fe20000010000 */
[----:B------:R-:W-:Y:S01]  /*4500*/  PRMT R7, R4, 0x5410, R7 ;  /* 0x0000541004077816 */ /* 0x000fe20000000007 */
[----:B------:R-:W1:Y:S01]  /*4510*/  MUFU.EX2 R63, R63 ;  /* 0x0000003f003f7308 */ /* 0x000e620000000800 */
[----:B------:R-:W-:Y:S01]  /*4520*/  PRMT R4, R5, 0x5410, R6 ;  /* 0x0000541005047816 */ /* 0x000fe20000000006 */
[C---:B--2---:R-:W-:Y:S01]  /*4530*/  HMMA.16816.F32 R68, R20.reuse, R12, R68 ;  /* 0x0000000c1444723c */ /* 0x044fe20000001844 */
[--C-:B------:R-:W-:Y:S01]  /*4540*/  SHF.R.U32.HI R6, RZ, 0x10, R174.reuse ;  /* 0x00000010ff067819 */ /* 0x100fe200000116ae */
[--C-:B------:R-:W-:Y:S01]  /*4550*/  HSET2.LE.AND R7, R7, R60.reuse, PT ;  /* 0x0000003c07077233 */ /* 0x100fe20003803000 */
[----:B------:R-:W-:Y:S01]  /*4560*/  LOP3.LUT R5, R174, 0xff, RZ, 0xc0, !PT ;  /* 0x000000ffae057812 */ /* 0x000fe200078ec0ff */
[--C-:B------:R-:W-:Y:S01]  /*4570*/  HSET2.LE.AND R4, R4, R60.reuse, PT ;  /* 0x0000003c04047233 */ /* 0x100fe20003803000 */
[----:B------:R-:W-:Y:S01]  /*4580*/  SHF.R.U32.HI R174, RZ, 0x18, R174 ;  /* 0x00000018ffae7819 */ /* 0x000fe200000116ae */
[----:B------:R-:W-:Y:S01]  /*4590*/  MUFU.EX2 R154, R154 ;  /* 0x0000009a009a7308 */ /* 0x000fe20000000800 */
[----:B------:R-:W-:Y:S01]  /*45a0*/  LOP3.LUT R6, R6, 0xff, RZ, 0xc0, !PT ;  /* 0x000000ff06067812 */ /* 0x000fe200078ec0ff */
[C---:B-----5:R-:W-:Y:S01]  /*45b0*/  HMMA.16816.F32 R80, R20.reuse, R8, R80 ;  /* 0x000000081450723c */ /* 0x060fe20000001850 */
[----:B------:R-:W-:Y:S01]  /*45c0*/  PRMT R5, R5, 0x5410, R140 ;  /* 0x0000541005057816 */ /* 0x000fe2000000008c */
[----:B----4-:R-:W-:Y:S01]  /*45d0*/  FADD.FTZ R47, R58, R47 ;  /* 0x0000002f3a2f7221 */ /* 0x010fe20000010000 */
[----:B------:R-:W-:Y:S01]  /*45e0*/  PRMT R174, R6, 0x5410, R174 ;  /* 0x0000541006ae7816 */ /* 0x000fe200000000ae */
[----:B------:R-:W-:Y:S01]  /*45f0*/  FADD.FTZ R42, R45, R42 ;  /* 0x0000002a2d2a7221 */ /* 0x000fe20000010000 */
[----:B------:R-:W-:Y:S01]  /*4600*/  LOP3.LUT R6, R7, R27, RZ, 0xc0, !PT ;  /* 0x0000001b07067212 */ /* 0x000fe200078ec0ff */
[--C-:B------:R-:W-:Y:S01]  /*4610*/  HSET2.LE.AND R140, R5, R60.reuse, PT ;  /* 0x0000003c058c7233 */ /* 0x100fe20003803000 */
[----:B------:R-:W-:Y:S01]  /*4620*/  LOP3.LUT R27, R173, UR13, R176, 0x96, !PT ;  /* 0x0000000dad1b7c12 */ /* 0x000fe2000f8e96b0 */
[----:B------:R-:W-:Y:S01]  /*4630*/  HSET2.LE.AND R5, R174, R60, PT ;  /* 0x0000003cae057233 */ /* 0x000fe20003803000 */
[----:B------:R-:W-:Y:S01]  /*4640*/  HMMA.16816.F32 R88, R20, R28, R88 ;  /* 0x0000001c1458723c */ /* 0x000fe20000001858 */
[----:B------:R-:W-:Y:S01]  /*4650*/  F2FP.PACK_AB R7, R61, R57 ;  /* 0x000000393d07723e */ /* 0x000fe200000000ff */
[----:B------:R-:W-:Y:S01]  /*4660*/  MUFU.EX2 R155, R155 ;  /* 0x0000009b009b7308 */ /* 0x000fe20000000800 */
[----:B------:R-:W-:Y:S01]  /*4670*/  IMAD.WIDE.U32 R174, R27, -0x2daee0ad, RZ ;  /* 0xd2511f531bae7825 */ /* 0x000fe200078e00ff */
[----:B------:R-:W-:-:S02]  /*4680*/  F2FP.PACK_AB R165, R53, R55 ;  /* 0x0000003735a5723e */ /* 0x000fc400000000ff */
[----:B-1----:R-:W-:Y:S01]  /*4690*/  F2FP.PACK_AB R145, R63, R58 ;  /* 0x0000003a3f91723e */ /* 0x002fe200000000ff */
[----:B------:R-:W-:Y:S01]  /*46a0*/  IMAD.WIDE.U32 R26, R26, -0x2daee0ad, RZ ;  /* 0xd2511f531a1a7825 */ /* 0x000fe200078e00ff */
[C---:B------:R-:W-:Y:S01]  /*46b0*/  HMMA.16816.F32 R120, R20.reuse, R18, R120 ;  /* 0x000000121478723c */ /* 0x040fe20000001878 */
[----:B------:R-:W-:Y:S01]  /*46c0*/  LOP3.LUT R170, R175, UR10, R170, 0x96, !PT ;  /* 0x0000000aafaa7c12 */ /* 0x000fe2000f8e96aa */
[----:B------:R-:W-:Y:S01]  /*46d0*/  MUFU.EX2 R157, R157 ;  /* 0x0000009d009d7308 */ /* 0x000fe20000000800 */
[----:B------:R-:W-:Y:S01]  /*46e0*/  LOP3.LUT R7, R4, R7, RZ, 0xc0, !PT ;  /* 0x0000000704077212 */ /* 0x000fe200078ec0ff */
[----:B------:R-:W-:Y:S01]  /*46f0*/  FADD.FTZ R50, R53, R50 ;  /* 0x0000003235327221 */ /* 0x000fe20000010000 */
[----:B------:R-:W-:Y:S01]  /*4700*/  LOP3.LUT R4, R140, R165, RZ, 0xc0, !PT ;  /* 0x000000a58c047212 */ /* 0x000fe200078ec0ff */
[--C-:B------:R-:W-:Y:S01]  /*4710*/  FFMA.FTZ R140, R144, c[0x0][0x23c], -R164.reuse ;  /* 0x00008f00908c7a23 */ /* 0x100fe200000108a4 */
[----:B------:R-:W-:Y:S01]  /*4720*/  LOP3.LUT R5, R5, R145, RZ, 0xc0, !PT ;  /* 0x0000009105057212 */ /* 0x000fe200078ec0ff */
[----:B------:R-:W-:Y:S01]  /*4730*/  HMMA.16816.F32 R72, R20, R14, R72 ;  /* 0x0000000e1448723c */ /* 0x000fe20000001848 */
[----:B------:R-:W-:Y:S01]  /*4740*/  FFMA.FTZ R144, R143, c[0x0][0x23c], -R164 ;  /* 0x00008f008f907a23 */ /* 0x000fe200000108a4 */
[----:B------:R-:W-:Y:S01]  /*4750*/  LOP3.LUT R176, R241, UR13, R176, 0x96, !PT ;  /* 0x0000000df1b07c12 */ /* 0x000fe2000f8e96b0 */
[----:B------:R-:W-:Y:S01]  /*4760*/  FFMA.FTZ R145, R166, c[0x0][0x23c], -R164 ;  /* 0x00008f00a6917a23 */ /* 0x000fe200000108a4 */
[----:B------:R-:W-:Y:S01]  /*4770*/  MUFU.EX2 R140, R140 ;  /* 0x0000008c008c7308 */ /* 0x000fe20000000800 */
[----:B------:R-:W-:Y:S01]  /*4780*/  LOP3.LUT R165, R27, UR12, R242, 0x96, !PT ;  /* 0x0000000c1ba57c12 */ /* 0x000fe2000f8e96f2 */
[----:B------:R-:W-:-:S02]  /*4790*/  FFMA.FTZ R143, R167, c[0x0][0x23c], -R164 ;  /* 0x00008f00a78f7a23 */ /* 0x000fc400000108a4 */
[----:B------:R-:W-:Y:S01]  /*47a0*/  HMMA.16816.F32 R104, R20, R10, R104 ;  /* 0x0000000a1468723c */ /* 0x000fe20000001868 */
[----:B------:R-:W-:-:S03]  /*47b0*/  IMAD.WIDE.U32 R176, R176, -0x2daee0ad, RZ ;  /* 0xd2511f53b0b07825 */ /* 0x000fc600078e00ff */
[----:B------:R-:W1:Y:S01]  /*47c0*/  MUFU.EX2 R144, R144 ;  /* 0x0000009000907308 */ /* 0x000e620000000800 */
[----:B------:R-:W-:-:S03]  /*47d0*/  IMAD.WIDE.U32 R178, R165, -0x326172a9, RZ ;  /* 0xcd9e8d57a5b27825 */ /* 0x000fc600078e00ff */
[----:B------:R-:W-:Y:S01]  /*47e0*/  HMMA.16816.F32 R92, R20, R30, R92 ;  /* 0x0000001e145c723c */ /* 0x000fe2000000185c */
[----:B------:R-:W-:Y:S02]  /*47f0*/  FADD.FTZ R47, R63, R47 ;  /* 0x0000002f3f2f7221 */ /* 0x000fe40000010000 */
[----:B------:R-:W-:Y:S01]  /*4800*/  FADD.FTZ R39, R2, R39 ;  /* 0x0000002702277221 */ /* 0x000fe20000010000 */
[----:B------:R-:W-:Y:S01]  /*4810*/  MUFU.EX2 R143, R143 ;  /* 0x0000008f008f7308 */ /* 0x000fe20000000800 */
[----:B------:R-:W-:Y:S02]  /*4820*/  FADD.FTZ R42, R52, R42 ;  /* 0x0000002a342a7221 */ /* 0x000fe40000010000 */
[----:B------:R-:W-:Y:S01]  /*4830*/  LOP3.LUT R20, R171, UR12, R238, 0x96, !PT ;  /* 0x0000000cab147c12 */ /* 0x000fe2000f8e96ee */
[----:B------:R-:W-:Y:S01]  /*4840*/  IMAD.WIDE.U32 R170, R170, -0x326172a9, RZ ;  /* 0xcd9e8d57aaaa7825 */ /* 0x000fe200078e00ff */
[C---:B------:R-:W-:Y:S03]  /*4850*/  HMMA.16816.F32 R112, R4.reuse, R12, R112 ;  /* 0x0000000c0470723c */ /* 0x040fe60000001870 */
[----:B------:R-:W-:Y:S01]  /*4860*/  IMAD.WIDE.U32 R20, R20, -0x326172a9, RZ ;  /* 0xcd9e8d5714147825 */ /* 0x000fe200078e00ff */
[----:B-1----:R-:W-:Y:S01]  /*4870*/  F2FP.PACK_AB R166, R144, R140 ;  /* 0x0000008c90a6723e */ /* 0x002fe200000000ff */
[----:B------:R-:W-:Y:S02]  /*4880*/  MUFU.EX2 R145, R145 ;  /* 0x0000009100917308 */ /* 0x000fe40000000800 */
[--C-:B------:R-:W-:Y:S01]  /*4890*/  FFMA.FTZ R139, R139, c[0x0][0x23c], -R141.reuse ;  /* 0x00008f008b8b7a23 */ /* 0x100fe2000001088d */
[----:B------:R-:W-:Y:S01]  /*48a0*/  LOP3.LUT R172, R21, UR11, R172, 0x96, !PT ;  /* 0x0000000b15ac7c12 */ /* 0x000fe2000f8e96ac */
[----:B------:R-:W-:Y:S01]  /*48b0*/  HMMA.16816.F32 R76, R4, R8, R76 ;  /* 0x00000008044c723c */ /* 0x000fe2000000184c */
[----:B------:R-:W-:Y:S01]  /*48c0*/  LOP3.LUT R168, R171, UR9, R20, 0x96, !PT ;  /* 0x00000009aba87c12 */ /* 0x000fe2000f8e9614 */
[----:B------:R-:W-:-:S02]  /*48d0*/  FFMA.FTZ R137, R137, c[0x0][0x23c], -R141 ;  /* 0x00008f0089897a23 */ /* 0x000fc4000001088d */
[----:B------:R-:W-:Y:S01]  /*48e0*/  IMAD.WIDE.U32 R172, R172, -0x2daee0ad, RZ ;  /* 0xd2511f53acac7825 */ /* 0x000fe200078e00ff */
[----:B------:R-:W-:Y:S03]  /*48f0*/  MUFU.EX2 R159, R159 ;  /* 0x0000009f009f7308 */ /* 0x000fe60000000800 */
[----:B------:R-:W-:Y:S01]  /*4900*/  IMAD.WIDE.U32 R168, R168, -0x2daee0ad, RZ ;  /* 0xd2511f53a8a87825 */ /* 0x000fe200078e00ff */
[----:B------:R-:W-:Y:S01]  /*4910*/  LOP3.LUT R174, R173, UR8, R174, 0x96, !PT ;  /* 0x00000008adae7c12 */ /* 0x000fe2000f8e96ae */
[C---:B------:R-:W-:Y:S02]  /*4920*/  HMMA.16816.F32 R100, R4.reuse, R28, R100 ;  /* 0x0000001c0464723c */ /* 0x040fe40000001864 */
[----:B------:R-:W-:Y:S01]  /*4930*/  FFMA.FTZ R138, R138, c[0x0][0x23c], -R141 ;  /* 0x00008f008a8a7a23 */ /* 0x000fe2000001088d */
[----:B------:R-:W-:Y:S01]  /*4940*/  LOP3.LUT R12, R169, UR6, R172, 0x96, !PT ;  /* 0x00000006a90c7c12 */ /* 0x000fe2000f8e96ac */
[----:B------:R-:W-:Y:S01]  /*4950*/  IMAD.WIDE.U32 R174, R174, -0x326172a9, RZ ;  /* 0xcd9e8d57aeae7825 */ /* 0x000fe200078e00ff */
[----:B------:R-:W-:Y:S01]  /*4960*/  LOP3.LUT R172, R177, UR10, R26, 0x96, !PT ;  /* 0x0000000ab1ac7c12 */ /* 0x000fe2000f8e961a */
[----:B------:R-:W-:Y:S02]  /*4970*/  MUFU.EX2 R156, R156 ;  /* 0x0000009c009c7308 */ /* 0x000fe40000000800 */
[----:B------:R-:W-:Y:S01]  /*4980*/  IMAD.WIDE.U32 R20, R12, -0x326172a9, RZ ;  /* 0xcd9e8d570c147825 */ /* 0x000fe200078e00ff */
[----:B------:R-:W-:Y:S01]  /*4990*/  HMMA.16816.F32 R116, R4, R18, R116 ;  /* 0x000000120474723c */ /* 0x000fe20000001874 */
[----:B------:R-:W-:-:S02]  /*49a0*/  LOP3.LUT R170, R175, UR7, R170, 0x96, !PT ;  /* 0x00000007afaa7c12 */ /* 0x000fc4000f8e96aa */
[--C-:B------:R-:W-:Y:S01]  /*49b0*/  FFMA.FTZ R29, R158, c[0x0][0x23c], -R153.reuse ;  /* 0x00008f009e1d7a23 */ /* 0x100fe20000010899 */
[----:B------:R-:W-:Y:S01]  /*49c0*/  LOP3.LUT R9, R21, UR16, R174, 0x96, !PT ;  /* 0x0000001015097c12 */ /* 0x000fe2000f8e96ae */
[--C-:B------:R-:W-:Y:S01]  /*49d0*/  FFMA.FTZ R158, R24, c[0x0][0x23c], -R153.reuse ;  /* 0x00008f00189e7a23 */ /* 0x100fe20000010899 */
[----:B------:R-:W-:Y:S01]  /*49e0*/  LOP3.LUT R13, R20, 0xffff, RZ, 0xc0, !PT ;  /* 0x0000ffff140d7812 */ /* 0x000fe200078ec0ff */
[----:B------:R-:W-:Y:S01]  /*49f0*/  FFMA.FTZ R28, R25, c[0x0][0x23c], -R153 ;  /* 0x00008f00191c7a23 */ /* 0x000fe20000010899 */
[C---:B------:R-:W-:Y:S01]  /*4a00*/  LOP3.LUT R18, R9.reuse, 0xffff, RZ, 0xc0, !PT ;  /* 0x0000ffff09127812 */ /* 0x040fe200078ec0ff */
[----:B------:R-:W-:Y:S01]  /*4a10*/  HMMA.16816.F32 R128, R4, R16, R128 ;  /* 0x000000100480723c */ /* 0x000fe20000001880 */
[----:B------:R-:W-:Y:S01]  /*4a20*/  LOP3.LUT R26, R9, 0xff, RZ, 0xc0, !PT ;  /* 0x000000ff091a7812 */ /* 0x000fe200078ec0ff */
[----:B------:R-:W1:Y:S01]  /*4a30*/  MUFU.EX2 R158, R158 ;  /* 0x0000009e009e7308 */ /* 0x000e620000000800 */
[----:B------:R-:W-:Y:S01]  /*4a40*/  SHF.R.U32.HI R18, RZ, 0x8, R18 ;  /* 0x00000008ff127819 */ /* 0x000fe20000011612 */
[----:B------:R-:W-:Y:S01]  /*4a50*/  IMAD.WIDE.U32 R172, R172, -0x326172a9, RZ ;  /* 0xcd9e8d57acac7825 */ /* 0x000fe200078e00ff */
[----:B------:R-:W-:-:S02]  /*4a60*/  SHF.R.U32.HI R25, RZ, 0x18, R9 ;  /* 0x00000018ff197819 */ /* 0x000fc40000011609 */
[----:B------:R-:W-:Y:S01]  /*4a70*/  SHF.R.U32.HI R17, RZ, 0x8, R13 ;  /* 0x00000008ff117819 */ /* 0x000fe2000001160d */
[C---:B------:R-:W-:Y:S01]  /*4a80*/  HMMA.16816.F32 R108, R4.reuse, R14, R108 ;  /* 0x0000000e046c723c */ /* 0x040fe2000000186c */
[----:B------:R-:W-:Y:S01]  /*4a90*/  SHF.R.U32.HI R13, RZ, 0x10, R9 ;  /* 0x00000010ff0d7819 */ /* 0x000fe20000011609 */
[----:B------:R-:W-:Y:S01]  /*4aa0*/  MUFU.EX2 R28, R28 ;  /* 0x0000001c001c7308 */ /* 0x000fe20000000800 */
[----:B------:R-:W-:Y:S01]  /*4ab0*/  PRMT R26, R26, 0x5410, R18 ;  /* 0x000054101a1a7816 */ /* 0x000fe20000000012 */
[----:B------:R-:W-:Y:S01]  /*4ac0*/  IMAD.WIDE.U32 R170, R170, -0x2daee0ad, RZ ;  /* 0xd2511f53aaaa7825 */ /* 0x000fe200078e00ff */
[----:B------:R-:W-:Y:S02]  /*4ad0*/  LOP3.LUT R13, R13, 0xff, RZ, 0xc0, !PT ;  /* 0x000000ff0d0d7812 */ /* 0x000fe400078ec0ff */
[--C-:B------:R-:W-:Y:S01]  /*4ae0*/  SHF.R.U32.HI R16, RZ, 0x10, R20.reuse ;  /* 0x00000010ff107819 */ /* 0x100fe20000011614 */
[--C-:B------:R-:W-:Y:S01]  /*4af0*/  HSET2.LE.AND R24, R26, R60.reuse, PT ;  /* 0x0000003c1a187233 */ /* 0x100fe20003803000 */
[----:B------:R-:W-:Y:S01]  /*4b00*/  PRMT R25, R13, 0x5410, R25 ;  /* 0x000054100d197816 */ /* 0x000fe20000000019 */
[----:B------:R-:W2:Y:S01]  /*4b10*/  MUFU.EX2 R29, R29 ;  /* 0x0000001d001d7308 */ /* 0x000ea20000000800 */
[C---:B------:R-:W-:Y:S01]  /*4b20*/  HMMA.16816.F32 R84, R4.reuse, R10, R84 ;  /* 0x0000000a0454723c */ /* 0x040fe20000001854 */
[----:B------:R-:W-:Y:S01]  /*4b30*/  LOP3.LUT R12, R20, 0xff, RZ, 0xc0, !PT ;  /* 0x000000ff140c7812 */ /* 0x000fe200078ec0ff */
[----:B------:R-:W-:Y:S01]  /*4b40*/  FFMA.FTZ R221, R67, c[0x0][0x23c], -R141 ;  /* 0x00008f0043dd7a23 */ /* 0x000fe2000001088d */
[----:B------:R-:W-:Y:S01]  /*4b50*/  LOP3.LUT R24, R24, R166, RZ, 0xc0, !PT ;  /* 0x000000a618187212 */ /* 0x000fe200078ec0ff */
[----:B------:R-:W-:Y:S01]  /*4b60*/  HSET2.LE.AND R25, R25, R60, PT ;  /* 0x0000003c19197233 */ /* 0x000fe20003803000 */
[----:B-1----:R-:W-:Y:S01]  /*4b70*/  F2FP.PACK_AB R166, R158, R154 ;  /* 0x0000009a9ea6723e */ /* 0x002fe200000000ff */
[--C-:B------:R-:W-:Y:S01]  /*4b80*/  FFMA.FTZ R62, R62, c[0x0][0x23c], -R65.reuse ;  /* 0x00008f003e3e7a23 */ /* 0x100fe20000010841 */
[----:B------:R-:W-:Y:S01]  /*4b90*/  SHF.R.U32.HI R8, RZ, 0x18, R20 ;  /* 0x00000018ff087819 */ /* 0x000fe20000011614 */
[----:B------:R-:W-:Y:S01]  /*4ba0*/  HMMA.16816.F32 R96, R4, R30, R96 ;  /* 0x0000001e0460723c */ /* 0x000fe20000001860 */
[----:B------:R-:W-:Y:S01]  /*4bb0*/  LOP3.LUT R25, R25, R166, RZ, 0xc0, !PT ;  /* 0x000000a619197212 */ /* 0x000fe200078ec0ff */
[----:B------:R-:W1:Y:S01]  /*4bc0*/  LDSM.16.MT88.4 R20, [R188+0x7000] ;  /* 0x00700000bc14783b */ /* 0x000e620000004200 */
[----:B------:R-:W-:Y:S01]  /*4bd0*/  LOP3.LUT R166, R173, UR9, R178, 0x96, !PT ;  /* 0x00000009ada67c12 */ /* 0x000fe2000f8e96b2 */
[----:B------:R-:W-:Y:S01]  /*4be0*/  MUFU.EX2 R148, R148 ;  /* 0x0000009400947308 */ /* 0x000fe20000000800 */
[----:B------:R-:W-:Y:S01]  /*4bf0*/  LOP3.LUT R16, R16, 0xff, RZ, 0xc0, !PT ;  /* 0x000000ff10107812 */ /* 0x000fe200078ec0ff */
[----:B------:R-:W-:Y:S01]  /*4c00*/  FFMA.FTZ R66, R66, c[0x0][0x23c], -R65 ;  /* 0x00008f0042427a23 */ /* 0x000fe20000010841 */
[----:B------:R-:W-:Y:S01]  /*4c10*/  LOP3.LUT R4, R179, UR11, R240, 0x96, !PT ;  /* 0x0000000bb3047c12 */ /* 0x000fe2000f8e96f0 */
[----:B------:R-:W-:Y:S01]  /*4c20*/  IMAD.WIDE.U32 R166, R166, -0x2daee0ad, RZ ;  /* 0xd2511f53a6a67825 */ /* 0x000fe200078e00ff */
[----:B------:R-:W-:-:S02]  /*4c30*/  PRMT R9, R12, 0x5410, R17 ;  /* 0x000054100c097816 */ /* 0x000fc40000000011 */
[----:B------:R-:W-:Y:S01]  /*4c40*/  PRMT R8, R16, 0x5410, R8 ;  /* 0x0000541010087816 */ /* 0x000fe20000000008 */
[----:B------:R-:W-:Y:S01]  /*4c50*/  IMAD.WIDE.U32 R4, R4, -0x2daee0ad, RZ ;  /* 0xd2511f5304047825 */ /* 0x000fe200078e00ff */
[----:B------:R-:W3:Y:S01]  /*4c60*/  LDSM.16.MT88.4 R12, [R185+0x7000] ;  /* 0x00700000b90c783b */ /* 0x000ee20000004200 */
[--C-:B------:R-:W-:Y:S01]  /*4c70*/  HSET2.LE.AND R9, R9, R60.reuse, PT ;  /* 0x0000003c09097233 */ /* 0x100fe20003803000 */
[----:B------:R-:W-:Y:S01]  /*4c80*/  F2FP.PACK_AB R26, R145, R143 ;  /* 0x0000008f911a723e */ /* 0x000fe200000000ff */
[----:B------:R-:W-:Y:S01]  /*4c90*/  HSET2.LE.AND R8, R8, R60, PT ;  /* 0x0000003c08087233 */ /* 0x000fe20003803000 */
[----:B------:R-:W-:Y:S01]  /*4ca0*/  LOP3.LUT R4, R167, UR6, R4, 0x96, !PT ;  /* 0x00000006a7047c12 */ /* 0x000fe2000f8e9604 */
[----:B------:R-:W4:Y:S01]  /*4cb0*/  LDSM.16.MT88.4 R16, [R186+0x7000] ;  /* 0x00700000ba10783b */ /* 0x000f220000004200 */
[----:B--2---:R-:W-:Y:S01]  /*4cc0*/  F2FP.PACK_AB R27, R29, R28 ;  /* 0x0000001c1d1b723e */ /* 0x004fe200000000ff */
[--C-:B------:R-:W-:Y:S01]  /*4cd0*/  FFMA.FTZ R30, R162, c[0x0][0x23c], -R141.reuse ;  /* 0x00008f00a21e7a23 */ /* 0x100fe2000001088d */
[----:B------:R-:W-:Y:S01]  /*4ce0*/  LOP3.LUT R176, R5, UR8, R176, 0x96, !PT ;  /* 0x0000000805b07c12 */ /* 0x000fe2000f8e96b0 */
[----:B------:R-:W-:Y:S01]  /*4cf0*/  IMAD.WIDE.U32 R6, R4, -0x326172a9, RZ ;  /* 0xcd9e8d5704067825 */ /* 0x000fe200078e00ff */
[----:B------:R-:W-:Y:S01]  /*4d00*/  LOP3.LUT R26, R9, R26, RZ, 0xc0, !PT ;  /* 0x0000001a091a7212 */ /* 0x000fe200078ec0ff */
[----:B------:R-:W-:Y:S01]  /*4d10*/  MUFU.EX2 R142, R142 ;  /* 0x0000008e008e7308 */ /* 0x000fe20000000800 */
[----:B------:R-:W-:Y:S01]  /*4d20*/  LOP3.LUT R27, R8, R27, RZ, 0xc0, !PT ;  /* 0x0000001b081b7212 */ /* 0x000fe200078ec0ff */
[----:B------:R-:W-:Y:S01]  /*4d30*/  FFMA.FTZ R31, R160, c[0x0][0x23c], -R141 ;  /* 0x00008f00a01f7a23 */ /* 0x000fe2000001088d */
[----:B------:R-:W2:Y:S01]  /*4d40*/  LDSM.16.MT88.4 R8, [R184+0x7000] ;  /* 0x00700000b808783b */ /* 0x000ea20000004200 */
[----:B------:R-:W-:Y:S01]  /*4d50*/  IMAD.WIDE.U32 R176, R176, -0x326172a9, RZ ;  /* 0xcd9e8d57b0b07825 */ /* 0x000fe200078e00ff */
[----:B------:R-:W-:-:S02]  /*4d60*/  SHF.R.U32.HI R4, RZ, 0x10, R6 ;  /* 0x00000010ff047819 */ /* 0x000fc40000011606 */
[C---:B------:R-:W-:Y:S01]  /*4d70*/  LOP3.LUT R160, R6.reuse, 0xffff, RZ, 0xc0, !PT ;  /* 0x0000ffff06a07812 */ /* 0x040fe200078ec0ff */
[----:B------:R-:W-:Y:S01]  /*4d80*/  MUFU.EX2 R30, R30 ;  /* 0x0000001e001e7308 */ /* 0x000fe20000000800 */
[----:B------:R-:W-:Y:S01]  /*4d90*/  LOP3.LUT R5, R6, 0xff, RZ, 0xc0, !PT ;  /* 0x000000ff06057812 */ /* 0x000fe200078ec0ff */
[--C-:B------:R-:W-:Y:S01]  /*4da0*/  FFMA.FTZ R220, R64, c[0x0][0x23c], -R65.reuse ;  /* 0x00008f0040dc7a23 */ /* 0x100fe20000010841 */
[----:B------:R-:W-:Y:S01]  /*4db0*/  SHF.R.U32.HI R6, RZ, 0x18, R6 ;  /* 0x00000018ff067819 */ /* 0x000fe20000011606 */
[----:B------:R-:W-:Y:S01]  /*4dc0*/  FFMA.FTZ R59, R59, c[0x0][0x23c], -R65 ;  /* 0x00008f003b3b7a23 */ /* 0x000fe20000010841 */
[----:B------:R-:W-:Y:S01]  /*4dd0*/  LOP3.LUT R4, R4, 0xff, RZ, 0xc0, !PT ;  /* 0x000000ff04047812 */ /* 0x000fe200078ec0ff */
[----:B------:R-:W-:Y:S01]  /*4de0*/  FADD.FTZ R50, R54, R50 ;  /* 0x0000003236327221 */ /* 0x000fe20000010000 */
[----:B------:R-:W-:Y:S01]  /*4df0*/  LOP3.LUT R7, R7, UR16, R176, 0x96, !PT ;  /* 0x0000001007077c12 */ /* 0x000fe2000f8e96b0 */
[----:B------:R-:W5:Y:S01]  /*4e00*/  MUFU.EX2 R31, R31 ;  /* 0x0000001f001f7308 */ /* 0x000f620000000800 */
[----:B------:R-:W-:Y:S01]  /*4e10*/  SHF.R.U32.HI R160, RZ, 0x8, R160 ;  /* 0x00000008ffa07819 */ /* 0x000fe200000116a0 */
[C---:B-1----:R-:W-:Y:S01]  /*4e20*/  HMMA.16816.F32 R124, R24.reuse, R20, R124 ;  /* 0x00000014187c723c */ /* 0x042fe2000000187c */
[----:B------:R-:W-:Y:S01]  /*4e30*/  PRMT R4, R4, 0x5410, R6 ;  /* 0x0000541004047816 */ /* 0x000fe20000000006 */
[----:B------:R-:W-:Y:S01]  /*4e40*/  FADD.FTZ R47, R57, R47 ;  /* 0x0000002f392f7221 */ /* 0x000fe20000010000 */
[----:B------:R-:W-:Y:S01]  /*4e50*/  LOP3.LUT R6, R7, 0xffff, RZ, 0xc0, !PT ;  /* 0x0000ffff07067812 */ /* 0x000fe200078ec0ff */
[----:B------:R-:W-:Y:S01]  /*4e60*/  FADD.FTZ R39, R0, R39 ;  /* 0x0000002700277221 */ /* 0x000fe20000010000 */
[--C-:B------:R-:W-:Y:S01]  /*4e70*/  SHF.R.U32.HI R165, RZ, 0x10, R7.reuse ;  /* 0x00000010ffa57819 */ /* 0x100fe20000011607 */
[--C-:B------:R-:W-:Y:S01]  /*4e80*/  HSET2.LE.AND R4, R4, R60.reuse, PT ;  /* 0x0000003c04047233 */ /* 0x100fe20003803000 */
[----:B------:R-:W-:Y:S01]  /*4e90*/  PRMT R5, R5, 0x5410, R160 ;  /* 0x0000541005057816 */ /* 0x000fe200000000a0 */
[----:B------:R-:W-:Y:S01]  /*4ea0*/  MUFU.EX2 R146, R146 ;  /* 0x0000009200927308 */ /* 0x000fe20000000800 */
[----:B------:R-:W-:Y:S01]  /*4eb0*/  LOP3.LUT R160, R7, 0xff, RZ, 0xc0, !PT ;  /* 0x000000ff07a07812 */ /* 0x000fe200078ec0ff */
[C---:B------:R-:W-:Y:S01]  /*4ec0*/  HMMA.16816.F32 R120, R24.reuse, R22, R120 ;  /* 0x000000161878723c */ /* 0x040fe20000001878 */
[----:B------:R-:W-:Y:S01]  /*4ed0*/  SHF.R.U32.HI R162, RZ, 0x8, R6 ;  /* 0x00000008ffa27819 */ /* 0x000fe20000011606 */
[----:B------:R-:W-:Y:S01]  /*4ee0*/  FADD.FTZ R42, R41, R42 ;  /* 0x0000002a292a7221 */ /* 0x000fe20000010000 */
[----:B------:R-:W-:Y:S01]  /*4ef0*/  SHF.R.U32.HI R7, RZ, 0x18, R7 ;  /* 0x00000018ff077819 */ /* 0x000fe20000011607 */
[----:B------:R-:W-:Y:S01]  /*4f00*/  FADD.FTZ R50, R56, R50 ;  /* 0x0000003238327221 */ /* 0x000fe20000010000 */
[----:B------:R-:W-:Y:S01]  /*4f10*/  LOP3.LUT R6, R165, 0xff, RZ, 0xc0, !PT ;  /* 0x000000ffa5067812 */ /* 0x000fe200078ec0ff */
[--C-:B------:R-:W-:Y:S01]  /*4f20*/  HSET2.LE.AND R165, R5, R60.reuse, PT ;  /* 0x0000003c05a57233 */ /* 0x100fe20003803000 */
[----:B------:R-:W-:Y:S01]  /*4f30*/  PRMT R160, R160, 0x5410, R162 ;  /* 0x00005410a0a07816 */ /* 0x000fe200000000a2 */
[----:B------:R-:W-:Y:S01]  /*4f40*/  MUFU.EX2 R218, R218 ;  /* 0x000000da00da7308 */ /* 0x000fe20000000800 */
[----:B------:R-:W-:Y:S01]  /*4f50*/  PRMT R5, R6, 0x5410, R7 ;  /* 0x0000541006057816 */ /* 0x000fe20000000007 */
[C---:B---3--:R-:W-:Y:S01]  /*4f60*/  HMMA.16816.F32 R80, R24.reuse, R12, R80 ;  /* 0x0000000c1850723c */ /* 0x048fe20000001850 */
[----:B-----5:R-:W-:Y:S01]  /*4f70*/  F2FP.PACK_AB R167, R31, R30 ;  /* 0x0000001e1fa7723e */ /* 0x020fe200000000ff */
[--C-:B------:R-:W-:Y:S01]  /*4f80*/  HSET2.LE.AND R162, R160, R60.reuse, PT ;  /* 0x0000003ca0a27233 */ /* 0x100fe20003803000 */
[----:B------:R-:W-:Y:S01]  /*4f90*/  F2FP.PACK_AB R7, R157, R155 ;  /* 0x0000009b9d07723e */ /* 0x000fe200000000ff */
[----:B------:R-:W-:Y:S01]  /*4fa0*/  HSET2.LE.AND R5, R5, R60, PT ;  /* 0x0000003c05057233 */ /* 0x000fe20003803000 */
[----:B------:R-:W-:Y:S01]  /*4fb0*/  LOP3.LUT R6, R165, R167, RZ, 0xc0, !PT ;  /* 0x000000a7a5067212 */ /* 0x000fe200078ec0ff */
[----:B------:R-:W-:Y:S01]  /*4fc0*/  MUFU.EX2 R152, R152 ;  /* 0x0000009800987308 */ /* 0x000fe20000000800 */
[----:B------:R-:W-:Y:S01]  /*4fd0*/  F2FP.PACK_AB R165, R156, R159 ;  /* 0x0000009f9ca5723e */ /* 0x000fe200000000ff */
[C---:B----4-:R-:W-:Y:S01]  /*4fe0*/  HMMA.16816.F32 R68, R24.reuse, R16, R68 ;  /* 0x000000101844723c */ /* 0x050fe20000001844 */
[----:B------:R-:W-:Y:S01]  /*4ff0*/  F2FP.PACK_AB R160, R142, R148 ;  /* 0x000000948ea0723e */ /* 0x000fe200000000ff */
[----:B------:R-:W-:Y:S01]  /*5000*/  FADD.FTZ R47, R61, R47 ;  /* 0x0000002f3d2f7221 */ /* 0x000fe20000010000 */
[----:B------:R-:W-:Y:S01]  /*5010*/  LOP3.LUT R7, R4, R7, RZ, 0xc0, !PT ;  /* 0x0000000704077212 */ /* 0x000fe200078ec0ff */
[----:B------:R-:W-:Y:S01]  /*5020*/  FADD.FTZ R39, R36, R39 ;  /* 0x0000002724277221 */ /* 0x000fe20000010000 */
[----:B------:R-:W-:Y:S01]  /*5030*/  LOP3.LUT R4, R162, R165, RZ, 0xc0, !PT ;  /* 0x000000a5a2047212 */ /* 0x000fe200078ec0ff */
[----:B------:R-:W1:Y:S01]  /*5040*/  MUFU.EX2 R151, R151 ;  /* 0x0000009700977308 */ /* 0x000e620000000800 */
[----:B------:R-:W-:Y:S01]  /*5050*/  LOP3.LUT R5, R5, R160, RZ, 0xc0, !PT ;  /* 0x000000a005057212 */ /* 0x000fe200078ec0ff */
[----:B------:R-:W-:Y:S01]  /*5060*/  FFMA.FTZ R160, R161, c[0x0][0x23c], -R164 ;  /* 0x00008f00a1a07a23 */ /* 0x000fe200000108a4 */
[----:B------:R-:W-:Y:S01]  /*5070*/  LOP3.LUT R168, R171, UR17, R168, 0x96, !PT ;  /* 0x00000011aba87c12 */ /* 0x000fe2000f8e96a8 */
[----:B------:R-:W-:Y:S01]  /*5080*/  HMMA.16816.F32 R104, R24, R14, R104 ;  /* 0x0000000e1868723c */ /* 0x000fe20000001868 */
[----:B------:R-:W-:Y:S01]  /*5090*/  LOP3.LUT R172, R177, UR7, R172, 0x96, !PT ;  /* 0x00000007b1ac7c12 */ /* 0x000fe2000f8e96ac */
[----:B------:R-:W-:-:S02]  /*50a0*/  FADD.FTZ R42, R44, R42 ;  /* 0x0000002a2c2a7221 */ /* 0x000fc40000010000 */
[----:B------:R-:W-:Y:S01]  /*50b0*/  MUFU.EX2 R160, R160 ;  /* 0x000000a000a07308 */ /* 0x000fe20000000800 */
[----:B------:R-:W-:Y:S02]  /*50c0*/  FADD.FTZ R50, R159, R50 ;  /* 0x000000329f327221 */ /* 0x000fe40000010000 */
[----:B------:R-:W-:Y:S01]  /*50d0*/  IMAD.WIDE.U32 R172, R172, -0x2daee0ad, RZ ;  /* 0xd2511f53acac7825 */ /* 0x000fe200078e00ff */
[C---:B------:R-:W-:Y:S03]  /*50e0*/  HMMA.16816.F32 R76, R4.reuse, R12, R76 ;  /* 0x0000000c044c723c */ /* 0x040fe6000000184c */
[----:B------:R-:W-:Y:S01]  /*50f0*/  FADD.FTZ R47, R148, R47 ;  /* 0x0000002f942f7221 */ /* 0x000fe20000010000 */
[----:B------:R-:W-:Y:S01]  /*5100*/  MUFU.EX2 R219, R219 ;  /* 0x000000db00db7308 */ /* 0x000fe20000000800 */
[----:B------:R-:W-:Y:S01]  /*5110*/  LOP3.LUT R166, R173, UR17, R166, 0x96, !PT ;  /* 0x00000011ada67c12 */ /* 0x000fe2000f8e96a6 */
[----:B------:R-:W-:Y:S01]  /*5120*/  FADD.FTZ R39, R140, R39 ;  /* 0x000000278c277221 */ /* 0x000fe20000010000 */
[C---:B------:R-:W-:Y:S01]  /*5130*/  LOP3.LUT R13, R170.reuse, 0xffff, RZ, 0xc0, !PT ;  /* 0x0000ffffaa0d7812 */ /* 0x040fe200078ec0ff */
[C---:B------:R-:W-:Y:S01]  /*5140*/  HMMA.16816.F32 R112, R4.reuse, R16, R112 ;  /* 0x000000100470723c */ /* 0x040fe20000001870 */
[----:B------:R-:W-:Y:S01]  /*5150*/  LOP3.LUT R12, R170, 0xff, RZ, 0xc0, !PT ;  /* 0x000000ffaa0c7812 */ /* 0x000fe200078ec0ff */
[----:B------:R-:W-:Y:S01]  /*5160*/  FADD.FTZ R42, R154, R42 ;  /* 0x0000002a9a2a7221 */ /* 0x000fe20000010000 */
[----:B------:R-:W-:Y:S01]  /*5170*/  SHF.R.U32.HI R13, RZ, 0x8, R13 ;  /* 0x00000008ff0d7819 */ /* 0x000fe2000001160d */
[----:B------:R-:W-:Y:S01]  /*5180*/  MUFU.EX2 R147, R147 ;  /* 0x0000009300937308 */ /* 0x000fe20000000800 */
[----:B------:R-:W-:Y:S01]  /*5190*/  LOP3.LUT R65, R166, 0xffff, RZ, 0xc0, !PT ;  /* 0x0000ffffa6417812 */ /* 0x000fe200078ec0ff */
[----:B------:R-:W-:Y:S01]  /*51a0*/  FADD.FTZ R50, R156, R50 ;  /* 0x000000329c327221 */ /* 0x000fe20000010000 */
[----:B------:R-:W-:Y:S01]  /*51b0*/  SHF.R.U32.HI R16, RZ, 0x10, R170 ;  /* 0x00000010ff107819 */ /* 0x000fe200000116aa */
[----:B------:R-:W-:Y:S01]  /*51c0*/  HMMA.16816.F32 R84, R4, R14, R84 ;  /* 0x0000000e0454723c */ /* 0x000fe20000001854 */
[----:B------:R-:W-:Y:S01]  /*51d0*/  SHF.R.U32.HI R17, RZ, 0x10, R168 ;  /* 0x00000010ff117819 */ /* 0x000fe200000116a8 */
[----:B------:R-:W-:Y:S01]  /*51e0*/  FADD.FTZ R47, R142, R47 ;  /* 0x0000002f8e2f7221 */ /* 0x000fe20000010000 */
[----:B------:R-:W-:Y:S01]  /*51f0*/  LOP3.LUT R16, R16, 0xff, RZ, 0xc0, !PT ;  /* 0x000000ff10107812 */ /* 0x000fe200078ec0ff */
[----:B------:R-:W3:Y:S01]  /*5200*/  MUFU.EX2 R150, R150 ;  /* 0x0000009600967308 */ /* 0x000ee20000000800 */
[----:B------:R-:W-:Y:S01]  /*5210*/  LOP3.LUT R17, R17, 0xff, RZ, 0xc0, !PT ;  /* 0x000000ff11117812 */ /* 0x000fe200078ec0ff */
[----:B------:R-:W-:Y:S01]  /*5220*/  FADD.FTZ R39, R144, R39 ;  /* 0x0000002790277221 */ /* 0x000fe20000010000 */
[C---:B------:R-:W-:Y:S01]  /*5230*/  LOP3.LUT R15, R168.reuse, 0xffff, RZ, 0xc0, !PT ;  /* 0x0000ffffa80f7812 */ /* 0x040fe200078ec0ff */
[C---:B--2---:R-:W-:Y:S01]  /*5240*/  HMMA.16816.F32 R88, R24.reuse, R8, R88 ;  /* 0x000000081858723c */ /* 0x044fe20000001858 */
[----:B------:R-:W-:Y:S01]  /*5250*/  LOP3.LUT R14, R168, 0xff, RZ, 0xc0, !PT ;  /* 0x000000ffa80e7812 */ /* 0x000fe200078ec0ff */
[----:B------:R-:W-:Y:S01]  /*5260*/  FADD.FTZ R42, R158, R42 ;  /* 0x0000002a9e2a7221 */ /* 0x000fe20000010000 */
[----:B------:R-:W-:Y:S01]  /*5270*/  SHF.R.U32.HI R168, RZ, 0x18, R168 ;  /* 0x00000018ffa87819 */ /* 0x000fe200000116a8 */
[----:B------:R-:W2:Y:S01]  /*5280*/  MUFU.EX2 R139, R139 ;  /* 0x0000008b008b7308 */ /* 0x000ea20000000800 */
[----:B------:R-:W-:Y:S01]  /*5290*/  SHF.R.U32.HI R15, RZ, 0x8, R15 ;  /* 0x00000008ff0f7819 */ /* 0x000fe2000001160f */
[----:B------:R-:W-:Y:S01]  /*52a0*/  FADD.FTZ R50, R30, R50 ;  /* 0x000000321e327221 */ /* 0x000fe20000010000 */
[----:B------:R-:W-:Y:S01]  /*52b0*/  PRMT R12, R12, 0x5410, R13 ;  /* 0x000054100c0c7816 */ /* 0x000fe2000000000d */
[C---:B------:R-:W-:Y:S01]  /*52c0*/  HMMA.16816.F32 R72, R24.reuse, R18, R72 ;  /* 0x000000121848723c */ /* 0x040fe20000001848 */
[----:B------:R-:W-:Y:S01]  /*52d0*/  PRMT R14, R14, 0x5410, R15 ;  /* 0x000054100e0e7816 */ /* 0x000fe2000000000f */
[----:B------:R-:W-:Y:S01]  /*52e0*/  FADD.FTZ R47, R155, R47 ;  /* 0x0000002f9b2f7221 */ /* 0x000fe20000010000 */
[----:B------:R-:W-:Y:S01]  /*52f0*/  PRMT R13, R17, 0x5410, R168 ;  /* 0x00005410110d7816 */ /* 0x000fe200000000a8 */
[--C-:B------:R-:W-:Y:S01]  /*5300*/  HSET2.LE.AND R12, R12, R60.reuse, PT ;  /* 0x0000003c0c0c7233 */ /* 0x100fe20003803000 */
[----:B------:R-:W4:Y:S01]  /*5310*/  MUFU.EX2 R137, R137 ;  /* 0x0000008900897308 */ /* 0x000f220000000800 */
[--C-:B------:R-:W-:Y:S01]  /*5320*/  HSET2.LE.AND R14, R14, R60.reuse, PT ;  /* 0x0000003c0e0e7233 */ /* 0x100fe20003803000 */
[--C-:B------:R-:W-:Y:S01]  /*5330*/  SHF.R.U32.HI R67, RZ, 0x10, R166.reuse ;  /* 0x00000010ff437819 */ /* 0x100fe200000116a6 */
[----:B------:R-:W-:Y:S01]  /*5340*/  HMMA.16816.F32 R92, R24, R10, R92 ;  /* 0x0000000a185c723c */ /* 0x000fe2000000185c */
[--C-:B------:R-:W-:Y:S01]  /*5350*/  HSET2.LE.AND R13, R13, R60.reuse, PT ;  /* 0x0000003c0d0d7233 */ /* 0x100fe20003803000 */
[----:B------:R-:W-:Y:S01]  /*5360*/  LOP3.LUT R64, R166, 0xff, RZ, 0xc0, !PT ;  /* 0x000000ffa6407812 */ /* 0x000fe200078ec0ff */
[----:B------:R-:W-:Y:S01]  /*5370*/  FADD.FTZ R39, R143, R39 ;  /* 0x000000278f277221 */ /* 0x000fe20000010000 */
[----:B------:R-:W-:Y:S01]  /*5380*/  SHF.R.U32.HI R166, RZ, 0x18, R166 ;  /* 0x00000018ffa67819 */ /* 0x000fe200000116a6 */
[----:B------:R-:W-:Y:S01]  /*5390*/  MUFU.EX2 R138, R138 ;  /* 0x0000008a008a7308 */ /* 0x000fe20000000800 */
[----:B------:R-:W-:Y:S01]  /*53a0*/  SHF.R.U32.HI R65, RZ, 0x8, R65 ;  /* 0x00000008ff417819 */ /* 0x000fe20000011641 */
[----:B------:R-:W-:Y:S01]  /*53b0*/  FADD.FTZ R42, R28, R42 ;  /* 0x0000002a1c2a7221 */ /* 0x000fe20000010000 */
[----:B------:R-:W-:Y:S01]  /*53c0*/  SHF.R.U32.HI R27, RZ, 0x18, R170 ;  /* 0x00000018ff1b7819 */ /* 0x000fe200000116aa */
[C---:B------:R-:W-:Y:S01]  /*53d0*/  HMMA.16816.F32 R100, R4.reuse, R8, R100 ;  /* 0x000000080464723c */ /* 0x040fe20000001864 */
[----:B-1----:R-:W-:Y:S01]  /*53e0*/  F2FP.PACK_AB R24, R151, R152 ;  /* 0x000000989718723e */ /* 0x002fe200000000ff */
[----:B------:R-:W-:Y:S01]  /*53f0*/  FADD.FTZ R50, R31, R50 ;  /* 0x000000321f327221 */ /* 0x000fe20000010000 */
[----:B------:R-:W-:Y:S01]  /*5400*/  PRMT R27, R16, 0x5410, R27 ;  /* 0x00005410101b7816 */ /* 0x000fe2000000001b */
[----:B------:R-:W-:Y:S01]  /*5410*/  MUFU.EX2 R221, R221 ;  /* 0x000000dd00dd7308 */ /* 0x000fe20000000800 */
[----:B---3--:R-:W-:Y:S01]  /*5420*/  F2FP.PACK_AB R25, R150, R147 ;  /* 0x000000939619723e */ /* 0x008fe200000000ff */
[----:B------:R-:W-:Y:S01]  /*5430*/  FADD.FTZ R47, R157, R47 ;  /* 0x0000002f9d2f7221 */ /* 0x000fe20000010000 */
[----:B------:R-:W-:Y:S01]  /*5440*/  F2FP.PACK_AB R8, R218, R146 ;  /* 0x00000092da08723e */ /* 0x000fe200000000ff */
[----:B------:R-:W-:Y:S01]  /*5450*/  HSET2.LE.AND R27, R27, R60, PT ;  /* 0x0000003c1b1b7233 */ /* 0x000fe20003803000 */
[----:B------:R-:W-:Y:S01]  /*5460*/  F2FP.PACK_AB R26, R219, R160 ;  /* 0x000000a0db1a723e */ /* 0x000fe200000000ff */
[C---:B------:R-:W-:Y:S01]  /*5470*/  HMMA.16816.F32 R128, R4.reuse, R20, R128 ;  /* 0x000000140480723c */ /* 0x040fe20000001880 */
[----:B------:R-:W-:Y:S01]  /*5480*/  LOP3.LUT R24, R14, R24, RZ, 0xc0, !PT ;  /* 0x000000180e187212 */ /* 0x000fe200078ec0ff */
[----:B------:R-:W1:Y:S01]  /*5490*/  MUFU.EX2 R62, R62 ;  /* 0x0000003e003e7308 */ /* 0x000e620000000800 */
[----:B------:R-:W-:Y:S01]  /*54a0*/  LOP3.LUT R25, R13, R25, RZ, 0xc0, !PT ;  /* 0x000000190d197212 */ /* 0x000fe200078ec0ff */
[----:B------:R-:W-:Y:S01]  /*54b0*/  FADD.FTZ R39, R145, R39 ;  /* 0x0000002791277221 */ /* 0x000fe20000010000 */
[----:B------:R-:W-:Y:S01]  /*54c0*/  LOP3.LUT R26, R12, R26, RZ, 0xc0, !PT ;  /* 0x0000001a0c1a7212 */ /* 0x000fe200078ec0ff */
[----:B------:R-:W-:Y:S01]  /*54d0*/  FADD.FTZ R42, R29, R42 ;  /* 0x0000002a1d2a7221 */ /* 0x000fe20000010000 */
[----:B------:R-:W-:Y:S01]  /*54e0*/  LOP3.LUT R27, R27, R8, RZ, 0xc0, !PT ;  /* 0x000000081b1b7212 */ /* 0x000fe200078ec0ff */
[C---:B------:R-:W-:Y:S01]  /*54f0*/  HMMA.16816.F32 R116, R4.reuse, R22, R116 ;  /* 0x000000160474723c */ /* 0x040fe20000001874 */
[----:B------:R-:W3:Y:S01]  /*5500*/  LDSM.16.MT88.4 R20, [R188+0x7800] ;  /* 0x00780000bc14783b */ /* 0x000ee20000004200 */
[----:B------:R-:W-:Y:S01]  /*5510*/  MUFU.EX2 R66, R66 ;  /* 0x0000004200427308 */ /* 0x000fe20000000800 */
[----:B------:R-:W-:Y:S01]  /*5520*/  LOP3.LUT R67, R67, 0xff, RZ, 0xc0, !PT ;  /* 0x000000ff43437812 */ /* 0x000fe200078ec0ff */
[----:B--2---:R-:W-:Y:S01]  /*5530*/  FADD.FTZ R50, R139, R50 ;  /* 0x000000328b327221 */ /* 0x004fe20000010000 */
[----:B------:R-:W-:Y:S01]  /*5540*/  LDSM.16.MT88.4 R12, [R185+0x7800] ;  /* 0x00780000b90c783b */ /* 0x000fe20000004200 */
[----:B------:R-:W-:Y:S01]  /*5550*/  PRMT R64, R64, 0x5410, R65 ;  /* 0x0000541040407816 */ /* 0x000fe20000000041 */
[----:B------:R-:W-:Y:S01]  /*5560*/  FADD.FTZ R39, R152, R39 ;  /* 0x0000002798277221 */ /* 0x000fe20000010000 */
[----:B------:R-:W-:Y:S01]  /*5570*/  HMMA.16816.F32 R108, R4, R18, R108 ;  /* 0x00000012046c723c */ /* 0x000fe2000000186c */
[----:B------:R-:W2:Y:S01]  /*5580*/  LDSM.16.MT88.4 R16, [R186+0x7800] ;  /* 0x00780000ba10783b */ /* 0x000ea20000004200 */
[----:B------:R-:W-:Y:S01]  /*5590*/  MUFU.EX2 R220, R220 ;  /* 0x000000dc00dc7308 */ /* 0x000fe20000000800 */
[----:B----4-:R-:W-:Y:S01]  /*55a0*/  F2FP.PACK_AB R65, R137, R139 ;  /* 0x0000008b8941723e */ /* 0x010fe200000000ff */
[----:B-1----:R-:W-:-:S02]  /*55b0*/  FADD.FTZ R47, R62, R47 ;  /* 0x0000002f3e2f7221 */ /* 0x002fc40000010000 */
[----:B------:R-:W-:Y:S02]  /*55c0*/  FADD.FTZ R42, R147, R42 ;  /* 0x0000002a932a7221 */ /* 0x000fe40000010000 */
[----:B------:R-:W-:Y:S01]  /*55d0*/  HMMA.16816.F32 R96, R4, R10, R96 ;  /* 0x0000000a0460723c */ /* 0x000fe20000001860 */
[----:B------:R-:W1:Y:S01]  /*55e0*/  LDSM.16.MT88.4 R8, [R184+0x7800] ;  /* 0x00780000b808783b */ /* 0x000e620000004200 */
[----:B------:R-:W4:Y:S01]  /*55f0*/  MUFU.EX2 R59, R59 ;  /* 0x0000003b003b7308 */ /* 0x000f220000000800 */
[----:B------:R-:W-:Y:S02]  /*5600*/  FADD.FTZ R50, R137, R50 ;  /* 0x0000003289327221 */ /* 0x000fe40000010000 */
[----:B------:R-:W-:Y:S02]  /*5610*/  FADD.FTZ R39, R151, R39 ;  /* 0x0000002797277221 */ /* 0x000fe40000010000 */
[----:B------:R-:W-:Y:S01]  /*5620*/  LOP3.LUT R7, R172, 0xffff, RZ, 0xc0, !PT ;  /* 0x0000ffffac077812 */ /* 0x000fe200078ec0ff */
[----:B------:R-:W-:Y:S01]  /*5630*/  FADD.FTZ R42, R150, R42 ;  /* 0x0000002a962a7221 */ /* 0x000fe20000010000 */
        /* <DEDUP_REMOVED lines=9> */
[----:B----4-:R-:W-:Y:S01]  /*56d0*/  FADD.FTZ R47, R59, R47 ;  /* 0x0000002f3b2f7221 */ /* 0x010fe20000010000 */
[----:B------:R-:W-:Y:S01]  /*56e0*/  PRMT R4, R4, 0x5410, R7 ;  /* 0x0000541004047816 */ /* 0x000fe20000000007 */
[----:B------:R-:W-:Y:S01]  /*56f0*/  FADD.FTZ R218, R218, R42 ;  /* 0x0000002adada7221 */ /* 0x000fe20000010000 */
[----:B------:R-:W-:Y:S01]  /*5700*/  PRMT R7, R6, 0x5410, R5 ;  /* 0x0000541006077816 */ /* 0x000fe20000000005 */
[----:B------:R-:W-:Y:S01]  /*5710*/  FADD.FTZ R47, R66, R47 ;  /* 0x0000002f422f7221 */ /* 0x000fe20000010000 */
[----:B------:R-:W-:Y:S01]  /*5720*/  PRMT R5, R67, 0x5410, R166 ;  /* 0x0000541043057816 */ /* 0x000fe200000000a6 */
[--C-:B------:R-:W-:Y:S01]  /*5730*/  HSET2.LE.AND R6, R4, R60.reuse, PT ;  /* 0x0000003c04067233 */ /* 0x100fe20003803000 */
[----:B------:R-:W-:Y:S01]  /*5740*/  F2FP.PACK_AB R67, R220, R66 ;  /* 0x00000042dc43723e */ /* 0x000fe200000000ff */
[--C-:B------:R-:W-:Y:S01]  /*5750*/  HSET2.LE.AND R7, R7, R60.reuse, PT ;  /* 0x0000003c07077233 */ /* 0x100fe20003803000 */
[C---:B---3--:R-:W-:Y:S01]  /*5760*/  HMMA.16816.F32 R124, R24.reuse, R20, R124 ;  /* 0x00000014187c723c */ /* 0x048fe2000000187c */
        /* <DEDUP_REMOVED lines=30> */
[C---:B------:R-:W-:Y:S01]  /*5950*/  IMAD R0, R216.reuse, UR18, RZ ;  /* 0x00000012d8007c24 */ /* 0x040fe2000f8e02ff */
[----:B------:R-:W-:Y:S01]  /*5960*/  USHF.L.U32 UR5, UR4, 0x5, URZ ;  /* 0x0000000504057899 */ /* 0x000fe2000800063f */
[----:B------:R-:W-:Y:S01]  /*5970*/  IMAD.WIDE.U32 R4, R216, UR19, R234 ;  /* 0x00000013d8047c25 */ /* 0x000fe2000f8e00ea */
[----:B------:R-:W-:-:S03]  /*5980*/  ULDC.64 UR24, c[0x0][0x118] ;  /* 0x0000460000187ab9 */ /* 0x000fc60000000a00 */
[----:B------:R-:W-:Y:S01]  /*5990*/  IMAD R2, R2, UR19, R0 ;  /* 0x0000001302027c24 */ /* 0x000fe2000f8e0200 */
[----:B------:R-:W-:Y:S01]  /*59a0*/  BAR.SYNC.DEFER_BLOCKING 0x0 ;  /* 0x0000000000007b1d */ /* 0x000fe20000010000 */
[----:B------:R-:W-:Y:S01]  /*59b0*/  IMAD.U32 R0, RZ, RZ, UR4 ;  /* 0x00000004ff007e24 */ /* 0x000fe2000f8e00ff */
[----:B------:R-:W-:Y:S01]  /*59c0*/  LEA R6, P1, R4, c[0x0][0x170], 0x1 ;  /* 0x00005c0004067a11 */ /* 0x000fe200078208ff */
[----:B------:R-:W-:-:S03]  /*59d0*/  IMAD.IADD R2, R5, 0x1, R2 ;  /* 0x0000000105027824 */ /* 0x000fc600078e0202 */
[----:B------:R-:W-:Y:S02]  /*59e0*/  SHF.L.U64.HI R0, R0, 0x5, R132 ;  /* 0x0000000500007819 */ /* 0x000fe40000010284 */
[----:B------:R-:W-:Y:S02]  /*59f0*/  IADD3 R8, P0, R6, UR5, RZ ;  /* 0x0000000506087c10 */ /* 0x000fe4000ff1e0ff */
[----:B------:R-:W-:Y:S02]  /*5a00*/  LEA.HI.X R7, R4, c[0x0][0x174], R2, 0x1, P1 ;  /* 0x00005d0004077a11 */ /* 0x000fe400008f0c02 */
[----:B------:R-:W-:-:S03]  /*5a10*/  IADD3 R4, P1, R8, UR5, RZ ;  /* 0x0000000508047c10 */ /* 0x000fc6000ff3e0ff */
[----:B------:R-:W-:Y:S01]  /*5a20*/  IMAD.X R9, R0, 0x1, R7, P0 ;  /* 0x0000000100097824 */ /* 0x000fe200000e0607 */
[----:B------:R-:W-:-:S03]  /*5a30*/  IADD3 R2, P0, R4, UR5, RZ ;  /* 0x0000000504027c10 */ /* 0x000fc6000ff1e0ff */
[----:B------:R-:W-:-:S04]  /*5a40*/  IMAD.X R5, R9, 0x1, R0, P1 ;  /* 0x0000000109057824 */ /* 0x000fc800008e0600 */
[----:B------:R-:W-:Y:S01]  /*5a50*/  IMAD.X R3, R5, 0x1, R0, P0 ;  /* 0x0000000105037824 */ /* 0x000fe200000e0600 */
[----:B------:R-:W-:Y:S01]  /*5a60*/  @!PT LDS RZ, [RZ] ;  /* 0x00000000fffff984 */ /* 0x000fe20000000800 */
[----:B------:R-:W-:Y:S01]  /*5a70*/  @!PT LDS RZ, [RZ] ;  /* 0x00000000fffff984 */ /* 0x000fe20000000800 */
[----:B------:R-:W-:Y:S01]  /*5a80*/  @!PT LDS RZ, [RZ] ;  /* 0x00000000fffff984 */ /* 0x000fe20000000800 */
[----:B------:R1:W-:Y:S01]  /*5a90*/  LDGSTS.E.BYPASS.LTC128B.128 [R204+0x6000], [R6.64] ;  /* 0x0600000006cc7fae */ /* 0x0003e2000b901d56 */
[----:B------:R-:W-:-:S03]  /*5aa0*/  IADD3 R0, R217, -0x2, RZ ;  /* 0xfffffffed9007810 */ /* 0x000fc60007ffe0ff */
[----:B------:R2:W-:Y:S02]  /*5ab0*/  LDGSTS.E.BYPASS.LTC128B.128 [R204+0x6800], [R8.64] ;  /* 0x0680000008cc7fae */ /* 0x0005e4000b901d56 */
[----:B------:R-:W-:Y:S02]  /*5ac0*/  IMAD R0, R0, 0x40, R244 ;  /* 0x0000004000007824 */ /* 0x000fe400078e02f4 */
[----:B------:R1:W-:Y:S04]  /*5ad0*/  LDGSTS.E.BYPASS.LTC128B.128 [R204+0x7000], [R4.64] ;  /* 0x0700000004cc7fae */ /* 0x0003e8000b901d56 */
[----:B------:R3:W-:Y:S04]  /*5ae0*/  LDGSTS.E.BYPASS.LTC128B.128 [R204+0x7800], [R2.64] ;  /* 0x0780000002cc7fae */ /* 0x0007e8000b901d56 */
[----:B------:R-:W-:Y:S04]  /*5af0*/  LDSM.16.M88.4 R36, [R194+0x2000] ;  /* 0x00200000c224783b */ /* 0x000fe80000000200 */
[----:B------:R-:W-:Y:S04]  /*5b00*/  LDSM.16.M88.4 R32, [R194] ;  /* 0x00000000c220783b */ /* 0x000fe80000000200 */
[----:B------:R-:W4:Y:S04]  /*5b10*/  LDSM.16.M88.4 R64, [R193+0x4800] ;  /* 0x00480000c140783b */ /* 0x000f280000000200 */
[----:B------:R-:W5:Y:S04]  /*5b20*/  LDSM.16.M88.4 R48, [R193+0x5000] ;  /* 0x00500000c130783b */ /* 0x000f680000000200 */
[----:B------:R-:W-:Y:S04]  /*5b30*/  LDSM.16.M88.4 R160, [R193+0x5800] ;  /* 0x00580000c1a0783b */ /* 0x000fe80000000200 */
[----:B-1----:R-:W1:Y:S01]  /*5b40*/  LDSM.16.M88.4 R4, [R193+0x4000] ;  /* 0x00400000c104783b */ /* 0x002e620000000200 */
[----:B---3--:R-:W-:-:S03]  /*5b50*/  IADD3 R2, R0, 0x1, RZ ;  /* 0x0000000100027810 */ /* 0x008fc60007ffe0ff */
[----:B------:R-:W-:Y:S01]  /*5b60*/  LDSM.16.M88.4 R224, [R187+0x4000] ;  /* 0x00400000bbe0783b */ /* 0x000fe20000000200 */
[----:B------:R-:W-:Y:S02]  /*5b70*/  IADD3 R3, R0, 0x8, RZ ;  /* 0x0000000800037810 */ /* 0x000fe40007ffe0ff */
[C---:B------:R-:W-:Y:S01]  /*5b80*/  ISETP.GE.AND P4, PT, R2.reuse, R237, PT ;  /* 0x000000ed0200720c */ /* 0x040fe20003f86270 */
[----:B------:R-:W3:Y:S01]  /*5b90*/  LDSM.16.M88.4 R16, [R192] ;  /* 0x00000000c010783b */ /* 0x000ee20000000200 */
[CC--:B------:R-:W-:Y:S02]  /*5ba0*/  ISETP.GE.AND P3, PT, R2.reuse, R236.reuse, PT ;  /* 0x000000ec0200720c */ /* 0x0c0fe40003f66270 */
[C---:B------:R-:W-:Y:S01]  /*5bb0*/  ISETP.GE.AND P1, PT, R2.reuse, R231, PT ;  /* 0x000000e70200720c */ /* 0x040fe20003f26270 */
[----:B------:R-:W2:Y:S01]  /*5bc0*/  LDSM.16.M88.4 R156, [R192+0x2000] ;  /* 0x00200000c09c783b */ /* 0x000ea20000000200 */
[----:B------:R-:W-:Y:S02]  /*5bd0*/  ISETP.GE.AND P0, PT, R2, R229, PT ;  /* 0x000000e50200720c */ /* 0x000fe40003f06270 */
[C---:B------:R-:W-:Y:S01]  /*5be0*/  ISETP.GE.AND P5, PT, R3.reuse, R237, PT ;  /* 0x000000ed0300720c */ /* 0x040fe20003fa6270 */
[----:B------:R-:W3:Y:S01]  /*5bf0*/  LDSM.16.M88.4 R28, [R187+0x4800] ;  /* 0x00480000bb1c783b */ /* 0x000ee20000000200 */
[----:B------:R-:W-:-:S02]  /*5c00*/  ISETP.GE.AND P2, PT, R3, R236, PT ;  /* 0x000000ec0300720c */ /* 0x000fc40003f46270 */
[----:B------:R-:W-:Y:S01]  /*5c10*/  IADD3 R2, R0, 0x9, RZ ;  /* 0x0000000900027810 */ /* 0x000fe20007ffe0ff */
[----:B------:R-:W3:Y:S01]  /*5c20*/  LDSM.16.M88.4 R20, [R187+0x5800] ;  /* 0x00580000bb14783b */ /* 0x000ee20000000200 */
[----:B------:R-:W-:-:S03]  /*5c30*/  ISETP.GE.AND P6, PT, R3, R231, PT ;  /* 0x000000e70300720c */ /* 0x000fc60003fc6270 */
[----:B------:R-:W3:Y:S01]  /*5c40*/  LDSM.16.M88.4 R24, [R187+0x5000] ;  /* 0x00500000bb18783b */ /* 0x000ee20000000200 */
[C---:B----4-:R-:W-:Y:S03]  /*5c50*/  HMMA.16816.F32 R144, R36.reuse, R64, RZ ;  /* 0x000000402490723c */ /* 0x050fe600000018ff */
[----:B------:R-:W-:Y:S04]  /*5c60*/  LDSM.16.M88.4 R176, [R190] ;  /* 0x00000000beb0783b */ /* 0x000fe80000000200 */
[----:B------:R-:W4:Y:S01]  /*5c70*/  LDSM.16.M88.4 R172, [R191] ;  /* 0x00000000bfac783b */ /* 0x000f220000000200 */
[C---:B-----5:R-:W-:Y:S03]  /*5c80*/  HMMA.16816.F32 R56, R36.reuse, R48, RZ ;  /* 0x000000302438723c */ /* 0x060fe600000018ff */
[----:B------:R-:W5:Y:S04]  /*5c90*/  LDSM.16.M88.4 R168, [R191+0x2000] ;  /* 0x00200000bfa8783b */ /* 0x000f680000000200 */
[----:B------:R-:W3:Y:S01]  /*5ca0*/  LDSM.16.M88.4 R164, [R183] ;  /* 0x00000000b7a4783b */ /* 0x000ee20000000200 */
[C---:B-1----:R-:W-:Y:S03]  /*5cb0*/  HMMA.16816.F32 R12, R36.reuse, R4, RZ ;  /* 0x00000004240c723c */ /* 0x042fe600000018ff */
[----:B------:R-:W0:Y:S05]  /*5cc0*/  LDGDEPBAR ;  /* 0x00000000000079af */ /* 0x000e2a0000000000 */
[----:B--2---:R-:W-:Y:S08]  /*5cd0*/  HMMA.16816.F32 R8, R36, R6, RZ ;  /* 0x000000062408723c */ /* 0x004ff000000018ff */
[C---:B------:R-:W-:Y:S08]  /*5ce0*/  HMMA.16816.F32 R152, R32.reuse, R4, RZ ;  /* 0x000000042098723c */ /* 0x040ff000000018ff */
[----:B------:R-:W-:Y:S08]  /*5cf0*/  HMMA.16816.F32 R4, R32, R6, RZ ;  /* 0x000000062004723c */ /* 0x000ff000000018ff */
[C---:B------:R-:W-:Y:S08]  /*5d00*/  HMMA.16816.F32 R140, R36.reuse, R66, RZ ;  /* 0x00000042248c723c */ /* 0x040ff000000018ff */
[----:B------:R-:W-:Y:S08]  /*5d10*/  HMMA.16816.F32 R52, R36, R50, RZ ;  /* 0x000000322434723c */ /* 0x000ff000000018ff */
[C---:B------:R-:W-:Y:S08]  /*5d20*/  HMMA.16816.F32 R148, R32.reuse, R64, RZ ;  /* 0x000000402094723c */ /* 0x040ff000000018ff */
[----:B------:R-:W-:Y:S08]  /*5d30*/  HMMA.16816.F32 R60, R32, R48, RZ ;  /* 0x00000030203c723c */ /* 0x000ff000000018ff */
[----:B------:R-:W-:Y:S08]  /*5d40*/  HMMA.16816.F32 R40, R36, R160, RZ ;  /* 0x000000a02428723c */ /* 0x000ff000000018ff */
[C---:B------:R-:W-:Y:S08]  /*5d50*/  HMMA.16816.F32 R64, R32.reuse, R66, RZ ;  /* 0x000000422040723c */ /* 0x040ff000000018ff */
[C---:B------:R-:W-:Y:S08]  /*5d60*/  HMMA.16816.F32 R48, R32.reuse, R50, RZ ;  /* 0x000000322030723c */ /* 0x040ff000000018ff */
[----:B------:R-:W-:Y:S08]  /*5d70*/  HMMA.16816.F32 R44, R32, R160, RZ ;  /* 0x000000a0202c723c */ /* 0x000ff000000018ff */
[-C--:B------:R-:W-:Y:S08]  /*5d80*/  HMMA.16816.F32 R36, R36, R162.reuse, RZ ;  /* 0x000000a22424723c */ /* 0x080ff000000018ff */
[----:B------:R-:W-:Y:S01]  /*5d90*/  HMMA.16816.F32 R32, R32, R162, RZ ;  /* 0x000000a22020723c */ /* 0x000fe200000018ff */
[----:B------:R-:W-:Y:S07]  /*5da0*/  LDSM.16.M88.4 R160, [R182] ;  /* 0x00000000b6a0783b */ /* 0x000fee0000000200 */
[-C--:B---3--:R-:W-:Y:S08]  /*5db0*/  HMMA.16816.F32 R4, R16, R226.reuse, R4 ;  /* 0x000000e21004723c */ /* 0x088ff00000001804 */
[C---:B------:R-:W-:Y:S08]  /*5dc0*/  HMMA.16816.F32 R8, R156.reuse, R226, R8 ;  /* 0x000000e29c08723c */ /* 0x040ff00000001808 */
[C---:B------:R-:W-:Y:S08]  /*5dd0*/  HMMA.16816.F32 R144, R156.reuse, R28, R144 ;  /* 0x0000001c9c90723c */ /* 0x040ff00000001890 */
[C---:B------:R-:W-:Y:S08]  /*5de0*/  HMMA.16816.F32 R40, R156.reuse, R20, R40 ;  /* 0x000000149c28723c */ /* 0x040ff00000001828 */
[C---:B------:R-:W-:Y:S08]  /*5df0*/  HMMA.16816.F32 R140, R156.reuse, R30, R140 ;  /* 0x0000001e9c8c723c */ /* 0x040ff0000000188c */
[----:B------:R-:W-:Y:S08]  /*5e00*/  HMMA.16816.F32 R36, R156, R22, R36 ;  /* 0x000000169c24723c */ /* 0x000ff00000001824 */
[C---:B------:R-:W-:Y:S08]  /*5e10*/  HMMA.16816.F32 R148, R16.reuse, R28, R148 ;  /* 0x0000001c1094723c */ /* 0x040ff00000001894 */
[C---:B------:R-:W-:Y:S08]  /*5e20*/  HMMA.16816.F32 R44, R16.reuse, R20, R44 ;  /* 0x00000014102c723c */ /* 0x040ff0000000182c */
[C---:B------:R-:W-:Y:S01]  /*5e30*/  HMMA.16816.F32 R64, R16.reuse, R30, R64 ;  /* 0x0000001e1040723c */ /* 0x040fe20000001840 */
[----:B------:R-:W-:Y:S07]  /*5e40*/  LDSM.16.M88.4 R28, [R189] ;  /* 0x00000000bd1c783b */ /* 0x000fee0000000200 */
[----:B------:R-:W-:Y:S01]  /*5e50*/  HMMA.16816.F32 R32, R16, R22, R32 ;  /* 0x000000161020723c */ /* 0x000fe20000001820 */
[----:B------:R-:W1:Y:S07]  /*5e60*/  LDSM.16.M88.4 R20, [R180] ;  /* 0x00000000b414783b */ /* 0x000e6e0000000200 */
[C---:B------:R-:W-:Y:S08]  /*5e70*/  HMMA.16816.F32 R56, R156.reuse, R24, R56 ;  /* 0x000000189c38723c */ /* 0x040ff00000001838 */
[----:B------:R-:W-:Y:S08]  /*5e80*/  HMMA.16816.F32 R52, R156, R26, R52 ;  /* 0x0000001a9c34723c */ /* 0x000ff00000001834 */
[C---:B------:R-:W-:Y:S08]  /*5e90*/  HMMA.16816.F32 R60, R16.reuse, R24, R60 ;  /* 0x00000018103c723c */ /* 0x040ff0000000183c */
[----:B------:R-:W-:Y:S01]  /*5ea0*/  HMMA.16816.F32 R48, R16, R26, R48 ;  /* 0x0000001a1030723c */ /* 0x000fe20000001830 */
[----:B------:R-:W2:Y:S07]  /*5eb0*/  LDSM.16.M88.4 R24, [R189+0x2000] ;  /* 0x00200000bd18783b */ /* 0x000eae0000000200 */
[-C--:B------:R-:W-:Y:S01]  /*5ec0*/  HMMA.16816.F32 R12, R156, R224.reuse, R12 ;  /* 0x000000e09c0c723c */ /* 0x080fe2000000180c */
[----:B------:R-:W3:Y:S07]  /*5ed0*/  LDSM.16.M88.4 R156, [R181] ;  /* 0x00000000b59c783b */ /* 0x000eee0000000200 */
[----:B------:R-:W-:Y:S01]  /*5ee0*/  HMMA.16816.F32 R152, R16, R224, R152 ;  /* 0x000000e01098723c */ /* 0x000fe20000001898 */
[----:B------:R-:W2:Y:S07]  /*5ef0*/  LDSM.16.M88.4 R16, [R180+0x800] ;  /* 0x00080000b410783b */ /* 0x000eae0000000200 */
[-C--:B----4-:R-:W-:Y:S08]  /*5f00*/  HMMA.16816.F32 R4, R172, R178.reuse, R4 ;  /* 0x000000b2ac04723c */ /* 0x090ff00000001804 */
[----:B-----5:R-:W-:Y:S08]  /*5f10*/  HMMA.16816.F32 R8, R168, R178, R8 ;  /* 0x000000b2a808723c */ /* 0x020ff00000001808 */
[----:B------:R-:W-:Y:S08]  /*5f20*/  HMMA.16816.F32 R148, R172, R164, R148 ;  /* 0x000000a4ac94723c */ /* 0x000ff00000001894 */
[----:B-1----:R-:W-:Y:S08]  /*5f30*/  HMMA.16816.F32 R4, R28, R22, R4 ;  /* 0x000000161c04723c */ /* 0x002ff00000001804 */
[----:B------:R-:W-:Y:S08]  /*5f40*/  HMMA.16816.F32 R144, R168, R164, R144 ;  /* 0x000000a4a890723c */ /* 0x000ff00000001890 */
[----:B--2---:R-:W-:Y:S08]  /*5f50*/  HMMA.16816.F32 R8, R24, R22, R8 ;  /* 0x000000161808723c */ /* 0x004ff00000001808 */
[C---:B---3--:R-:W-:Y:S08]  /*5f60*/  HMMA.16816.F32 R40, R168.reuse, R156, R40 ;  /* 0x0000009ca828723c */ /* 0x048ff00000001828 */
[----:B------:R-:W-:Y:S08]  /*5f70*/  HMMA.16816.F32 R36, R168, R158, R36 ;  /* 0x0000009ea824723c */ /* 0x000ff00000001824 */
[----:B------:R-:W-:Y:S01]  /*5f80*/  HMMA.16816.F32 R44, R172, R156, R44 ;  /* 0x0000009cac2c723c */ /* 0x000fe2000000182c */
[----:B------:R-:W-:-:S02]  /*5f90*/  FSEL R8, R8, -INF , !P6 ;  /* 0xff80000008087808 */ /* 0x000fc40007000000 */
[----:B------:R-:W-:-:S04]  /*5fa0*/  ISETP.GE.AND P6, PT, R2, R237, PT ;  /* 0x000000ed0200720c */ /* 0x000fc80003fc6270 */
[----:B------:R-:W-:Y:S01]  /*5fb0*/  FSEL R224, R5, -INF , !P6 ;  /* 0xff80000005e07808 */ /* 0x000fe20007000000 */
[C---:B------:R-:W-:Y:S01]  /*5fc0*/  HMMA.16816.F32 R32, R172.reuse, R158, R32 ;  /* 0x0000009eac20723c */ /* 0x040fe20000001820 */
[----:B------:R-:W1:Y:S07]  /*5fd0*/  LDSM.16.M88.4 R156, [R180+0x1000] ;  /* 0x00100000b49c783b */ /* 0x000e6e0000000200 */
[----:B------:R-:W-:Y:S08]  /*5fe0*/  HMMA.16816.F32 R64, R172, R166, R64 ;  /* 0x000000a6ac40723c */ /* 0x000ff00000001840 */
[----:B------:R-:W-:Y:S08]  /*5ff0*/  HMMA.16816.F32 R148, R28, R16, R148 ;  /* 0x000000101c94723c */ /* 0x000ff00000001894 */
[----:B------:R-:W-:Y:S08]  /*6000*/  HMMA.16816.F32 R140, R168, R166, R140 ;  /* 0x000000a6a88c723c */ /* 0x000ff0000000188c */
[C---:B------:R-:W-:Y:S08]  /*6010*/  HMMA.16816.F32 R152, R172.reuse, R176, R152 ;  /* 0x000000b0ac98723c */ /* 0x040ff00000001898 */
[C---:B------:R-:W-:Y:S08]  /*6020*/  HMMA.16816.F32 R60, R172.reuse, R160, R60 ;  /* 0x000000a0ac3c723c */ /* 0x040ff0000000183c */
[----:B------:R-:W-:Y:S07]  /*6030*/  HMMA.16816.F32 R48, R172, R162, R48 ;  /* 0x000000a2ac30723c */ /* 0x000fee0000001830 */
[----:B------:R-:W-:Y:S01]  /*6040*/  FSEL R175, R4, -INF , !P5 ;  /* 0xff80000004af7808 */ /* 0x000fe20006800000 */
[----:B------:R-:W-:Y:S01]  /*6050*/  HMMA.16816.F32 R144, R24, R16, R144 ;  /* 0x000000101890723c */ /* 0x000fe20000001890 */
[----:B------:R-:W-:-:S02]  /*6060*/  FSEL R174, R6, -INF , !P2 ;  /* 0xff80000006ae7808 */ /* 0x000fc40005000000 */
[----:B------:R-:W-:Y:S02]  /*6070*/  ISETP.GE.AND P5, PT, R3, R229, PT ;  /* 0x000000e50300720c */ /* 0x000fe40003fa6270 */
[----:B------:R-:W-:Y:S02]  /*6080*/  ISETP.GE.AND P2, PT, R2, R231, PT ;  /* 0x000000e70200720c */ /* 0x000fe40003f46270 */
[----:B------:R-:W-:Y:S01]  /*6090*/  FSEL R10, R10, -INF , !P5 ;  /* 0xff8000000a0a7808 */ /* 0x000fe20006800000 */
[----:B------:R-:W-:Y:S01]  /*60a0*/  HMMA.16816.F32 R56, R168, R160, R56 ;  /* 0x000000a0a838723c */ /* 0x000fe20000001838 */
[----:B------:R-:W-:Y:S02]  /*60b0*/  FSEL R9, R9, -INF , !P2 ;  /* 0xff80000009097808 */ /* 0x000fe40005000000 */
[C---:B------:R-:W-:Y:S02]  /*60c0*/  ISETP.GE.AND P5, PT, R2.reuse, R229, PT ;  /* 0x000000e50200720c */ /* 0x040fe40003fa6270 */
[----:B------:R-:W-:-:S02]  /*60d0*/  ISETP.GE.AND P2, PT, R2, R236, PT ;  /* 0x000000ec0200720c */ /* 0x000fc40003f46270 */
[----:B------:R-:W-:Y:S01]  /*60e0*/  IADD3 R2, R0, 0x10, RZ ;  /* 0x0000001000027810 */ /* 0x000fe20007ffe0ff */
[-C--:B------:R-:W-:Y:S01]  /*60f0*/  HMMA.16816.F32 R64, R28, R18.reuse, R64 ;  /* 0x000000121c40723c */ /* 0x080fe20000001840 */
[----:B------:R-:W-:Y:S02]  /*6100*/  FSEL R11, R11, -INF , !P5 ;  /* 0xff8000000b0b7808 */ /* 0x000fe40006800000 */
[----:B------:R-:W-:Y:S02]  /*6110*/  ISETP.GE.AND P5, PT, R2, R237, PT ;  /* 0x000000ed0200720c */ /* 0x000fe40003fa6270 */
[----:B------:R-:W-:Y:S02]  /*6120*/  FSEL R178, R7, -INF , !P2 ;  /* 0xff80000007b27808 */ /* 0x000fe40005000000 */
[----:B------:R-:W-:Y:S01]  /*6130*/  FSEL R160, R148, -INF , !P5 ;  /* 0xff80000094a07808 */ /* 0x000fe20006800000 */
[----:B------:R-:W-:Y:S01]  /*6140*/  HMMA.16816.F32 R140, R24, R18, R140 ;  /* 0x00000012188c723c */ /* 0x000fe2000000188c */
[C---:B------:R-:W-:Y:S01]  /*6150*/  ISETP.GE.AND P2, PT, R2.reuse, R236, PT ;  /* 0x000000ec0200720c */ /* 0x040fe20003f46270 */
[----:B------:R-:W2:Y:S01]  /*6160*/  LDSM.16.M88.4 R4, [R180+0x1800] ;  /* 0x00180000b404783b */ /* 0x000ea20000000200 */
[----:B------:R-:W-:Y:S01]  /*6170*/  ISETP.GE.AND P6, PT, R2, R231, PT ;  /* 0x000000e70200720c */ /* 0x000fe20003fc6270 */
[----:B------:R-:W-:-:S04]  /*6180*/  DEPBAR.LE SB0, 0x0 ;  /* 0x000080000000791a */ /* 0x000fc80000000000 */
[----:B------:R-:W-:Y:S01]  /*6190*/  ISETP.GE.AND P5, PT, R2, R229, PT ;  /* 0x000000e50200720c */ /* 0x000fe20003fa6270 */
[----:B------:R-:W-:Y:S01]  /*61a0*/  HMMA.16816.F32 R52, R168, R162, R52 ;  /* 0x000000a2a834723c */ /* 0x000fe20000001834 */
[----:B------:R-:W-:Y:S02]  /*61b0*/  IADD3 R2, R0, 0x11, RZ ;  /* 0x0000001100027810 */ /* 0x000fe40007ffe0ff */
[----:B------:R-:W-:Y:S02]  /*61c0*/  FSEL R150, R150, -INF , !P2 ;  /* 0xff80000096967808 */ /* 0x000fe40005000000 */
[----:B------:R-:W-:Y:S02]  /*61d0*/  ISETP.GE.AND P2, PT, R2, R237, PT ;  /* 0x000000ed0200720c */ /* 0x000fe40003f46270 */
[----:B------:R-:W-:Y:S01]  /*61e0*/  IADD3 R3, R0, 0x18, RZ ;  /* 0x0000001800037810 */ /* 0x000fe20007ffe0ff */
[----:B-1----:R-:W-:Y:S01]  /*61f0*/  HMMA.16816.F32 R60, R28, R156, R60 ;  /* 0x0000009c1c3c723c */ /* 0x002fe2000000183c */
[----:B------:R-:W-:-:S02]  /*6200*/  FSEL R161, R149, -INF , !P2 ;  /* 0xff80000095a17808 */ /* 0x000fc40005000000 */
[----:B------:R-:W-:Y:S02]  /*6210*/  ISETP.GE.AND P2, PT, R2, R229, PT ;  /* 0x000000e50200720c */ /* 0x000fe40003f46270 */
[----:B------:R-:W-:Y:S02]  /*6220*/  FSEL R165, R146, -INF , !P5 ;  /* 0xff80000092a57808 */ /* 0x000fe40006800000 */
[----:B------:R-:W-:Y:S01]  /*6230*/  ISETP.GE.AND P5, PT, R2, R231, PT ;  /* 0x000000e70200720c */ /* 0x000fe20003fa6270 */
[----:B------:R-:W-:Y:S01]  /*6240*/  HMMA.16816.F32 R12, R168, R176, R12 ;  /* 0x000000b0a80c723c */ /* 0x000fe2000000180c */
[----:B------:R-:W-:Y:S02]  /*6250*/  FSEL R163, R147, -INF , !P2 ;  /* 0xff80000093a37808 */ /* 0x000fe40005000000 */
[----:B------:R-:W-:Y:S02]  /*6260*/  ISETP.GE.AND P2, PT, R3, R237, PT ;  /* 0x000000ed0300720c */ /* 0x000fe40003f46270 */
[----:B------:R-:W-:-:S02]  /*6270*/  FSEL R146, R145, -INF , !P5 ;  /* 0xff80000091927808 */ /* 0x000fc40006800000 */
[----:B------:R-:W-:Y:S01]  /*6280*/  FSEL R169, R144, -INF , !P6 ;  /* 0xff80000090a97808 */ /* 0x000fe20007000000 */
[----:B------:R-:W-:Y:S01]  /*6290*/  HMMA.16816.F32 R56, R24, R156, R56 ;  /* 0x0000009c1838723c */ /* 0x000fe20000001838 */
[-C--:B------:R-:W-:Y:S02]  /*62a0*/  ISETP.GE.AND P6, PT, R2, R236.reuse, PT ;  /* 0x000000ec0200720c */ /* 0x080fe40003fc6270 */
[C---:B------:R-:W-:Y:S02]  /*62b0*/  ISETP.GE.AND P5, PT, R3.reuse, R236, PT ;  /* 0x000000ec0300720c */ /* 0x040fe40003fa6270 */
[----:B------:R-:W-:Y:S02]  /*62c0*/  FSEL R162, R64, -INF , !P2 ;  /* 0xff80000040a27808 */ /* 0x000fe40005000000 */
[----:B------:R-:W-:Y:S01]  /*62d0*/  IADD3 R2, R0, 0x19, RZ ;  /* 0x0000001900027810 */ /* 0x000fe20007ffe0ff */
[----:B------:R-:W-:Y:S01]  /*62e0*/  HMMA.16816.F32 R48, R28, R158, R48 ;  /* 0x0000009e1c30723c */ /* 0x000fe20000001830 */
[----:B------:R-:W-:-:S02]  /*62f0*/  ISETP.GE.AND P2, PT, R3, R229, PT ;  /* 0x000000e50300720c */ /* 0x000fc40003f46270 */
[----:B------:R-:W-:Y:S02]  /*6300*/  FSEL R156, R66, -INF , !P5 ;  /* 0xff800000429c7808 */ /* 0x000fe40006800000 */
[----:B------:R-:W-:Y:S02]  /*6310*/  FSEL R151, R151, -INF , !P6 ;  /* 0xff80000097977808 */ /* 0x000fe40007000000 */
[-C--:B------:R-:W-:Y:S01]  /*6320*/  ISETP.GE.AND P5, PT, R2, R231.reuse, PT ;  /* 0x000000e70200720c */ /* 0x080fe20003fa6270 */
[----:B------:R-:W-:Y:S01]  /*6330*/  HMMA.16816.F32 R52, R24, R158, R52 ;  /* 0x0000009e1834723c */ /* 0x000fe20000001834 */
[----:B------:R-:W-:Y:S02]  /*6340*/  FSEL R166, R142, -INF , !P2 ;  /* 0xff8000008ea67808 */ /* 0x000fe40005000000 */
[----:B------:R-:W-:Y:S02]  /*6350*/  ISETP.GE.AND P6, PT, R3, R231, PT ;  /* 0x000000e70300720c */ /* 0x000fe40003fc6270 */
[----:B------:R-:W-:-:S02]  /*6360*/  ISETP.GE.AND P2, PT, R2, R229, PT ;  /* 0x000000e50200720c */ /* 0x000fc40003f46270 */
[----:B------:R-:W-:Y:S01]  /*6370*/  IADD3 R3, R0, 0x20, RZ ;  /* 0x0000002000037810 */ /* 0x000fe20007ffe0ff */
[----:B--2---:R-:W-:Y:S01]  /*6380*/  HMMA.16816.F32 R44, R28, R4, R44 ;  /* 0x000000041c2c723c */ /* 0x004fe2000000182c */
[----:B------:R-:W-:Y:S02]  /*6390*/  FSEL R147, R141, -INF , !P5 ;  /* 0xff8000008d937808 */ /* 0x000fe40006800000 */
[----:B------:R-:W-:Y:S02]  /*63a0*/  FSEL R171, R140, -INF , !P6 ;  /* 0xff8000008cab7808 */ /* 0x000fe40007000000 */
[C---:B------:R-:W-:Y:S02]  /*63b0*/  ISETP.GE.AND P5, PT, R2.reuse, R236, PT ;  /* 0x000000ec0200720c */ /* 0x040fe40003fa6270 */
[----:B------:R-:W-:Y:S01]  /*63c0*/  FSEL R167, R143, -INF , !P2 ;  /* 0xff8000008fa77808 */ /* 0x000fe20005000000 */
[----:B------:R-:W-:Y:S01]  /*63d0*/  HMMA.16816.F32 R12, R24, R20, R12 ;  /* 0x00000014180c723c */ /* 0x000fe2000000180c */
[----:B------:R-:W-:-:S02]  /*63e0*/  ISETP.GE.AND P6, PT, R2, R237, PT ;  /* 0x000000ed0200720c */ /* 0x000fc40003fc6270 */
[----:B------:R-:W-:Y:S02]  /*63f0*/  ISETP.GE.AND P2, PT, R3, R236, PT ;  /* 0x000000ec0300720c */ /* 0x000fe40003f46270 */
[----:B------:R-:W-:Y:S02]  /*6400*/  IADD3 R2, R0, 0x21, RZ ;  /* 0x0000002100027810 */ /* 0x000fe40007ffe0ff */
[----:B------:R-:W-:Y:S01]  /*6410*/  FSEL R159, R67, -INF , !P5 ;  /* 0xff800000439f7808 */ /* 0x000fe20006800000 */
[----:B------:R-:W-:Y:S01]  /*6420*/  HMMA.16816.F32 R40, R24, R4, R40 ;  /* 0x000000041828723c */ /* 0x000fe20000001828 */
[-C--:B------:R-:W-:Y:S02]  /*6430*/  ISETP.GE.AND P5, PT, R3, R237.reuse, PT ;  /* 0x000000ed0300720c */ /* 0x080fe40003fa6270 */
[----:B------:R-:W-:Y:S02]  /*6440*/  FSEL R62, R62, -INF , !P2 ;  /* 0xff8000003e3e7808 */ /* 0x000fe40005000000 */
[----:B------:R-:W-:-:S02]  /*6450*/  ISETP.GE.AND P2, PT, R2, R237, PT ;  /* 0x000000ed0200720c */ /* 0x000fc40003f46270 */
[----:B------:R-:W-:Y:S01]  /*6460*/  FSEL R60, R60, -INF , !P5 ;  /* 0xff8000003c3c7808 */ /* 0x000fe20006800000 */
[----:B------:R-:W-:Y:S01]  /*6470*/  HMMA.16816.F32 R152, R28, R20, R152 ;  /* 0x000000141c98723c */ /* 0x000fe20000001898 */
[----:B------:R-:W-:Y:S02]  /*6480*/  FSEL R164, R65, -INF , !P6 ;  /* 0xff80000041a47808 */ /* 0x000fe40007000000 */
[----:B------:R-:W-:Y:S02]  /*6490*/  ISETP.GE.AND P5, PT, R3, R229, PT ;  /* 0x000000e50300720c */ /* 0x000fe40003fa6270 */
[----:B------:R-:W-:Y:S02]  /*64a0*/  FSEL R61, R61, -INF , !P2 ;  /* 0xff8000003d3d7808 */ /* 0x000fe40005000000 */
[----:B------:R-:W-:Y:S01]  /*64b0*/  ISETP.GE.AND P6, PT, R3, R231, PT ;  /* 0x000000e70300720c */ /* 0x000fe20003fc6270 */
[----:B------:R-:W-:Y:S01]  /*64c0*/  HMMA.16816.F32 R36, R24, R6, R36 ;  /* 0x000000061824723c */ /* 0x000fe20000001824 */
[----:B------:R-:W-:-:S02]  /*64d0*/  ISETP.GE.AND P2, PT, R2, R229, PT ;  /* 0x000000e50200720c */ /* 0x000fc40003f46270 */
[----:B------:R-:W-:Y:S02]  /*64e0*/  IADD3 R3, R0, 0x28, RZ ;  /* 0x0000002800037810 */ /* 0x000fe40007ffe0ff */
[----:B------:R-:W-:Y:S02]  /*64f0*/  FSEL R140, R58, -INF , !P5 ;  /* 0xff8000003a8c7808 */ /* 0x000fe40006800000 */
[----:B------:R-:W-:Y:S01]  /*6500*/  ISETP.GE.AND P5, PT, R2, R231, PT ;  /* 0x000000e70200720c */ /* 0x000fe20003fa6270 */
[----:B------:R-:W-:Y:S01]  /*6510*/  HMMA.16816.F32 R32, R28, R6, R32 ;  /* 0x000000061c20723c */ /* 0x000fe20000001820 */
[----:B------:R-:W-:Y:S01]  /*6520*/  FSEL R144, R59, -INF , !P2 ;  /* 0xff8000003b907808 */ /* 0x000fe20005000000 */
[----:B------:R-:W-:Y:S01]  /*6530*/  BAR.SYNC.DEFER_BLOCKING 0x0 ;  /* 0x0000000000007b1d */ /* 0x000fe20000010000 */
[----:B------:R-:W-:Y:S02]  /*6540*/  ISETP.GE.AND P2, PT, R3, R237, PT ;  /* 0x000000ed0300720c */ /* 0x000fe40003f46270 */
[----:B------:R-:W-:-:S02]  /*6550*/  FSEL R145, R56, -INF , !P6 ;  /* 0xff80000038917808 */ /* 0x000fc40007000000 */
[----:B------:R-:W-:Y:S02]  /*6560*/  FSEL R149, R57, -INF , !P5 ;  /* 0xff80000039957808 */ /* 0x000fe40006800000 */
[-C--:B------:R-:W-:Y:S02]  /*6570*/  ISETP.GE.AND P6, PT, R2, R236.reuse, PT ;  /* 0x000000ec0200720c */ /* 0x080fe40003fc6270 */
[C---:B------:R-:W-:Y:S02]  /*6580*/  ISETP.GE.AND P5, PT, R3.reuse, R236, PT ;  /* 0x000000ec0300720c */ /* 0x040fe40003fa6270 */
[----:B------:R-:W-:Y:S02]  /*6590*/  FSEL R56, R48, -INF , !P2 ;  /* 0xff80000030387808 */ /* 0x000fe40005000000 */
[----:B------:R-:W-:Y:S02]  /*65a0*/  IADD3 R2, R0, 0x29, RZ ;  /* 0x0000002900027810 */ /* 0x000fe40007ffe0ff */
[----:B------:R-:W-:-:S02]  /*65b0*/  ISETP.GE.AND P2, PT, R3, R229, PT ;  /* 0x000000e50300720c */ /* 0x000fc40003f46270 */
[----:B------:R-:W-:Y:S02]  /*65c0*/  FSEL R50, R50, -INF , !P5 ;  /* 0xff80000032327808 */ /* 0x000fe40006800000 */
[----:B------:R-:W-:Y:S02]  /*65d0*/  FSEL R63, R63, -INF , !P6 ;  /* 0xff8000003f3f7808 */ /* 0x000fe40007000000 */
[-C--:B------:R-:W-:Y:S02]  /*65e0*/  ISETP.GE.AND P5, PT, R2, R231.reuse, PT ;  /* 0x000000e70200720c */ /* 0x080fe40003fa6270 */
[----:B------:R-:W-:Y:S02]  /*65f0*/  FSEL R143, R54, -INF , !P2 ;  /* 0xff800000368f7808 */ /* 0x000fe40005000000 */
[----:B------:R-:W-:Y:S02]  /*6600*/  ISETP.GE.AND P6, PT, R3, R231, PT ;  /* 0x000000e70300720c */ /* 0x000fe40003fc6270 */
[----:B------:R-:W-:-:S02]  /*6610*/  ISETP.GE.AND P2, PT, R2, R229, PT ;  /* 0x000000e50200720c */ /* 0x000fc40003f46270 */
[----:B------:R-:W-:Y:S02]  /*6620*/  IADD3 R3, R0, 0x30, RZ ;  /* 0x0000003000037810 */ /* 0x000fe40007ffe0ff */
[----:B------:R-:W-:Y:S02]  /*6630*/  FSEL R157, R53, -INF , !P5 ;  /* 0xff800000359d7808 */ /* 0x000fe40006800000 */
[----:B------:R-:W-:Y:S02]  /*6640*/  FSEL R158, R52, -INF , !P6 ;  /* 0xff800000349e7808 */ /* 0x000fe40007000000 */
[C---:B------:R-:W-:Y:S02]  /*6650*/  ISETP.GE.AND P5, PT, R2.reuse, R236, PT ;  /* 0x000000ec0200720c */ /* 0x040fe40003fa6270 */
[----:B------:R-:W-:Y:S02]  /*6660*/  FSEL R142, R55, -INF , !P2 ;  /* 0xff800000378e7808 */ /* 0x000fe40005000000 */
[----:B------:R-:W-:-:S02]  /*6670*/  ISETP.GE.AND P6, PT, R2, R237, PT ;  /* 0x000000ed0200720c */ /* 0x000fc40003fc6270 */
[----:B------:R-:W-:Y:S02]  /*6680*/  ISETP.GE.AND P2, PT, R3, R236, PT ;  /* 0x000000ec0300720c */ /* 0x000fe40003f46270 */
[----:B------:R-:W-:Y:S02]  /*6690*/  IADD3 R2, R0, 0x31, RZ ;  /* 0x0000003100027810 */ /* 0x000fe40007ffe0ff */
[----:B------:R-:W-:Y:S02]  /*66a0*/  FSEL R51, R51, -INF , !P5 ;  /* 0xff80000033337808 */ /* 0x000fe40006800000 */
[-C--:B------:R-:W-:Y:S02]  /*66b0*/  ISETP.GE.AND P5, PT, R3, R237.reuse, PT ;  /* 0x000000ed0300720c */ /* 0x080fe40003fa6270 */
[----:B------:R-:W-:Y:S02]  /*66c0*/  FSEL R46, R46, -INF , !P2 ;  /* 0xff8000002e2e7808 */ /* 0x000fe40005000000 */
[----:B------:R-:W-:-:S02]  /*66d0*/  ISETP.GE.AND P2, PT, R2, R237, PT ;  /* 0x000000ed0200720c */ /* 0x000fc40003f46270 */
[----:B------:R-:W-:Y:S02]  /*66e0*/  FSEL R44, R44, -INF , !P5 ;  /* 0xff8000002c2c7808 */ /* 0x000fe40006800000 */
[----:B------:R-:W-:Y:S02]  /*66f0*/  FSEL R15, R15, -INF , !P0 ;  /* 0xff8000000f0f7808 */ /* 0x000fe40004000000 */
[----:B------:R-:W-:Y:S02]  /*6700*/  FSEL R55, R49, -INF , !P6 ;  /* 0xff80000031377808 */ /* 0x000fe40007000000 */
[-C--:B------:R-:W-:Y:S02]  /*6710*/  ISETP.GE.AND P5, PT, R3, R229.reuse, PT ;  /* 0x000000e50300720c */ /* 0x080fe40003fa6270 */
[----:B------:R-:W-:Y:S02]  /*6720*/  FSEL R45, R45, -INF , !P2 ;  /* 0xff8000002d2d7808 */ /* 0x000fe40005000000 */
[----:B------:R-:W-:-:S02]  /*6730*/  ISETP.GE.AND P0, PT, R0, R229, PT ;  /* 0x000000e50000720c */ /* 0x000fc40003f06270 */
[----:B------:R-:W-:Y:S02]  /*6740*/  ISETP.GE.AND P6, PT, R3, R231, PT ;  /* 0x000000e70300720c */ /* 0x000fe40003fc6270 */
[----:B------:R-:W-:Y:S02]  /*6750*/  ISETP.GE.AND P2, PT, R2, R229, PT ;  /* 0x000000e50200720c */ /* 0x000fe40003f46270 */
[----:B------:R-:W-:Y:S02]  /*6760*/  FSEL R48, R42, -INF , !P5 ;  /* 0xff8000002a307808 */ /* 0x000fe40006800000 */
[----:B------:R-:W-:Y:S02]  /*6770*/  FSEL R14, R14, -INF , !P0 ;  /* 0xff8000000e0e7808 */ /* 0x000fe40004000000 */
[----:B------:R-:W-:Y:S02]  /*6780*/  FSEL R52, R40, -INF , !P6 ;  /* 0xff80000028347808 */ /* 0x000fe40007000000 */
[----:B------:R-:W-:-:S02]  /*6790*/  ISETP.GE.AND P5, PT, R2, R231, PT ;  /* 0x000000e70200720c */ /* 0x000fc40003fa6270 */
[----:B------:R-:W-:Y:S02]  /*67a0*/  FSEL R49, R43, -INF , !P2 ;  /* 0xff8000002b317808 */ /* 0x000fe40005000000 */
[----:B------:R-:W-:Y:S02]  /*67b0*/  ISETP.NE.AND P0, PT, R217, 0x2, PT ;  /* 0x00000002d900780c */ /* 0x000fe40003f05270 */
        /* <DEDUP_REMOVED lines=9> */
[----:B------:R-:W-:-:S02]  /*6850*/  IADD3 R0, R0, 0x39, RZ ;  /* 0x0000003900007810 */ /* 0x000fc40007ffe0ff */
[C---:B------:R-:W-:Y:S02]  /*6860*/  ISETP.GE.AND P3, PT, R2.reuse, R231, PT ;  /* 0x000000e70200720c */ /* 0x040fe40003f66270 */
        /* <DEDUP_REMOVED lines=21> */
[----:B------:R-:W-:Y:S02]  /*69c0*/  ULDC.64 UR4, c[0x0][0x198] ;  /* 0x0000660000047ab9 */ /* 0x000fe40000000a00 */
[----:B------:R-:W-:Y:S01]  /*69d0*/  USHF.L.U32 UR22, UR4, 0x5, URZ ;  /* 0x0000000504167899 */ /* 0x000fe2000800063f */
[----:B------:R-:W-:Y:S01]  /*69e0*/  SHF.R.S32.HI R0, RZ, 0x1f, R2 ;  /* 0x0000001fff007819 */ /* 0x000fe20000011402 */
[----:B------:R-:W-:Y:S01]  /*69f0*/  IMAD.WIDE.U32 R4, R2, c[0x0][0x198], RZ ;  /* 0x0000660002047a25 */ /* 0x000fe200078e00ff */
[----:B------:R-:W-:-:S03]  /*6a00*/  USHF.L.U64.HI UR5, UR4, 0x5, UR5 ;  /* 0x0000000504057899 */ /* 0x000fc60008010205 */
        /* <DEDUP_REMOVED lines=21> */
.L_x_618:
[----:B------:R-:W-:Y:S01]  /*6b60*/  FMNMX.FTZ R0, R134, R12, !PT ;  /* 0x0000000c86007209 */ /* 0x000fe20007810000 */
[----:B------:R-:W-:Y:S01]  /*6b70*/  IMAD.WIDE.U32 R226, R222, -0x2daee0ad, RZ ;  /* 0xd2511f53dee27825 */ /* 0x000fe200078e00ff */
[----:B-1----:R-:W-:Y:S01]  /*6b80*/  FMNMX.FTZ R5, R133, R14, !PT ;  /* 0x0000000e85057209 */ /* 0x002fe20007810000 */
[----:B------:R-:W-:Y:S01]  /*6b90*/  LDSM.16.MT88.4 R16, [R188+0x6000] ;  /* 0x00600000bc10783b */ /* 0x000fe20000004200 */
[----:B------:R-:W-:Y:S01]  /*6ba0*/  FMNMX.FTZ R0, R13, R0, !PT ;  /* 0x000000000d007209 */ /* 0x000fe20007810000 */
[----:B------:R-:W-:Y:S01]  /*6bb0*/  IMAD.SHL.U32 R179, R216, 0x2, RZ ;  /* 0x00000002d8b37824 */ /* 0x000fe200078e00ff */
[----:B------:R-:W-:Y:S01]  /*6bc0*/  FMNMX.FTZ R5, R15, R5, !PT ;  /* 0x000000050f057209 */ /* 0x000fe20007810000 */
[----:B------:R-:W-:Y:S01]  /*6bd0*/  IMAD R168, R230, -0x326172a9, RZ ;  /* 0xcd9e8d57e6a87824 */ /* 0x000fe200078e02ff */
        /* <DEDUP_REMOVED lines=29> */
[----:B------:R-:W-:Y:S01]  /*6db0*/  LOP3.LUT R64, R227, UR21, R179, 0x96, !PT ;  /* 0x00000015e3407c12 */ /* 0x000fe2000f8e96b3 */
[----:B------:R-:W1:Y:S01]  /*6dc0*/  SHFL.BFLY PT, R4, R0, 0x2, 0x1f ;  /* 0x0c401f0000047f89 */ /* 0x000e6200000e0000 */
[----:B------:R-:W-:-:S03]  /*6dd0*/  LOP3.LUT R172, R239, UR14, R226, 0x96, !PT ;  /* 0x0000000eefac7c12 */ /* 0x000fc6000f8e96e2 */
[----:B------:R-:W-:-:S04]  /*6de0*/  IMAD.WIDE.U32 R64, R64, -0x326172a9, RZ ;  /* 0xcd9e8d5740407825 */ /* 0x000fc800078e00ff */
[----:B------:R-:W-:Y:S01]  /*6df0*/  IMAD.WIDE.U32 R172, R172, -0x326172a9, RZ ;  /* 0xcd9e8d57acac7825 */ /* 0x000fe200078e00ff */
[----:B------:R-:W-:-:S04]  /*6e00*/  LOP3.LUT R2, R65, UR15, R168, 0x96, !PT ;  /* 0x0000000f41027c12 */ /* 0x000fc8000f8e96a8 */
[--C-:B------:R-:W-:Y:S01]  /*6e10*/  LOP3.LUT R26, R173, UR13, R64.reuse, 0x96, !PT ;  /* 0x0000000dad1a7c12 */ /* 0x100fe2000f8e9640 */
[----:B------:R-:W-:Y:S01]  /*6e20*/  IMAD.WIDE.U32 R152, R2, -0x2daee0ad, RZ ;  /* 0xd2511f5302987825 */ /* 0x000fe200078e00ff */
[----:B------:R-:W-:-:S03]  /*6e30*/  LOP3.LUT R64, R241, UR13, R64, 0x96, !PT ;  /* 0x0000000df1407c12 */ /* 0x000fc6000f8e9640 */
[----:B------:R-:W-:Y:S01]  /*6e40*/  IMAD.WIDE.U32 R26, R26, -0x2daee0ad, RZ ;  /* 0xd2511f531a1a7825 */ /* 0x000fe200078e00ff */
[----:B------:R-:W-:-:S04]  /*6e50*/  LOP3.LUT R2, R153, UR12, R238, 0x96, !PT ;  /* 0x0000000c99027c12 */ /* 0x000fc8000f8e96ee */
[----:B------:R-:W-:Y:S01]  /*6e60*/  LOP3.LUT R152, R27, UR10, R152, 0x96, !PT ;  /* 0x0000000a1b987c12 */ /* 0x000fe2000f8e9698 */
[----:B------:R-:W-:Y:S01]  /*6e70*/  IMAD.WIDE.U32 R24, R2, -0x326172a9, RZ ;  /* 0xcd9e8d5702187825 */ /* 0x000fe200078e00ff */
[----:B-1----:R-:W-:Y:S02]  /*6e80*/  FMNMX.FTZ R4, R0, R4, !PT ;  /* 0x0000000400047209 */ /* 0x002fe40007810000 */
[----:B------:R-:W1:Y:S01]  /*6e90*/  SHFL.BFLY PT, R0, R5, 0x2, 0x1f ;  /* 0x0c401f0005007f89 */ /* 0x000e6200000e0000 */
[----:B------:R-:W-:-:S03]  /*6ea0*/  IMAD.WIDE.U32 R152, R152, -0x326172a9, RZ ;  /* 0xcd9e8d5798987825 */ /* 0x000fc600078e00ff */
[----:B------:R-:W2:Y:S02]  /*6eb0*/  SHFL.BFLY PT, R3, R4, 0x1, 0x1f ;  /* 0x0c201f0004037f89 */ /* 0x000ea400000e0000 */
[----:B------:R-:W-:Y:S02]  /*6ec0*/  LOP3.LUT R24, R153, UR9, R24, 0x96, !PT ;  /* 0x0000000999187c12 */ /* 0x000fe4000f8e9618 */
[----:B-1----:R-:W-:Y:S02]  /*6ed0*/  FMNMX.FTZ R0, R5, R0, !PT ;  /* 0x0000000005007209 */ /* 0x002fe40007810000 */
[----:B--2---:R-:W-:-:S03]  /*6ee0*/  FMNMX.FTZ R3, R4, R3, !PT ;  /* 0x0000000304037209 */ /* 0x004fc60007810000 */
[----:B------:R-:W1:Y:S01]  /*6ef0*/  SHFL.BFLY PT, R2, R0, 0x1, 0x1f ;  /* 0x0c201f0000027f89 */ /* 0x000e6200000e0000 */
        /* <DEDUP_REMOVED lines=8> */
[----:B------:R-:W-:Y:S01]  /*6f80*/  LOP3.LUT R12, R25, UR6, R4, 0x96, !PT ;  /* 0x00000006190c7c12 */ /* 0x000fe2000f8e9604 */
[--C-:B------:R-:W-:Y:S02]  /*6f90*/  FFMA.FTZ R32, R13, c[0x0][0x23c], -R139.reuse ;  /* 0x00008f000d207a23 */ /* 0x100fe4000001088b */
[----:B------:R-:W-:Y:S02]  /*6fa0*/  IMAD.WIDE.U32 R26, R26, -0x326172a9, RZ ;  /* 0xcd9e8d571a1a7825 */ /* 0x000fe400078e00ff */
[----:B------:R-:W-:Y:S01]  /*6fb0*/  MUFU.EX2 R33, R33 ;  /* 0x0000002100217308 */ /* 0x000fe20000000800 */
[----:B-1----:R-:W-:Y:S01]  /*6fc0*/  FMNMX.FTZ R2, R0, R2, !PT ;  /* 0x0000000200027209 */ /* 0x002fe20007810000 */
[----:B------:R-:W-:Y:S01]  /*6fd0*/  IMAD.WIDE.U32 R12, R12, -0x326172a9, RZ ;  /* 0xcd9e8d570c0c7825 */ /* 0x000fe200078e00ff */
[----:B------:R-:W1:Y:S02]  /*6fe0*/  LDC.U8 R0, c[0x0][0x2d8] ;  /* 0x0000b600ff007b82 */ /* 0x000e640000000000 */
[C---:B------:R-:W-:Y:S01]  /*6ff0*/  FSETP.NEU.FTZ.AND P0, PT, R2.reuse, -INF , PT ;  /* 0xff8000000200780b */ /* 0x040fe20003f1d000 */
[----:B------:R-:W-:Y:S01]  /*7000*/  FMUL.FTZ R54, R2, c[0x0][0x23c] ;  /* 0x00008f0002367a20 */ /* 0x000fe20000410000 */
[----:B------:R-:W-:Y:S01]  /*7010*/  SHF.R.U32.HI R7, RZ, 0x10, R12 ;  /* 0x00000010ff077819 */ /* 0x000fe2000001160c */
[--C-:B------:R-:W-:Y:S01]  /*7020*/  FFMA.FTZ R31, R8, c[0x0][0x23c], -R139.reuse ;  /* 0x00008f00081f7a23 */ /* 0x100fe2000001088b */
[----:B------:R-:W-:Y:S01]  /*7030*/  LOP3.LUT R8, R12, 0xffff, RZ, 0xc0, !PT ;  /* 0x0000ffff0c087812 */ /* 0x000fe200078ec0ff */
[--C-:B------:R-:W-:Y:S01]  /*7040*/  FFMA.FTZ R30, R9, c[0x0][0x23c], -R139.reuse ;  /* 0x00008f00091e7a23 */ /* 0x100fe2000001088b */
[----:B------:R-:W-:Y:S01]  /*7050*/  FSEL R54, R54, RZ, P0 ;  /* 0x000000ff36367208 */ /* 0x000fe20000000000 */
[----:B------:R-:W-:Y:S01]  /*7060*/  MUFU.EX2 R32, R32 ;  /* 0x0000002000207308 */ /* 0x000fe20000000800 */
[----:B------:R-:W-:Y:S01]  /*7070*/  LOP3.LUT R6, R13, UR16, R26, 0x96, !PT ;  /* 0x000000100d067c12 */ /* 0x000fe2000f8e961a */
[--C-:B------:R-:W-:Y:S01]  /*7080*/  FFMA.FTZ R146, R146, c[0x0][0x23c], -R139.reuse ;  /* 0x00008f0092927a23 */ /* 0x100fe2000001088b */
[----:B------:R-:W-:Y:S01]  /*7090*/  LOP3.LUT R5, R12, 0xff, RZ, 0xc0, !PT ;  /* 0x000000ff0c057812 */ /* 0x000fe200078ec0ff */
[----:B------:R-:W-:Y:S01]  /*70a0*/  FFMA.FTZ R29, R10, c[0x0][0x23c], -R54 ;  /* 0x00008f000a1d7a23 */ /* 0x000fe20000010836 */
[----:B------:R-:W-:Y:S01]  /*70b0*/  SHF.R.U32.HI R8, RZ, 0x8, R8 ;  /* 0x00000008ff087819 */ /* 0x000fe20000011608 */
[----:B------:R-:W-:Y:S01]  /*70c0*/  FFMA.FTZ R28, R11, c[0x0][0x23c], -R54 ;  /* 0x00008f000b1c7a23 */ /* 0x000fe20000010836 */
[----:B------:R-:W-:Y:S01]  /*70d0*/  SHF.R.U32.HI R4, RZ, 0x18, R12 ;  /* 0x00000018ff047819 */ /* 0x000fe2000001160c */
[--C-:B------:R-:W-:Y:S01]  /*70e0*/  FFMA.FTZ R36, R14, c[0x0][0x23c], -R54.reuse ;  /* 0x00008f000e247a23 */ /* 0x100fe20000010836 */
[----:B------:R-:W-:Y:S01]  /*70f0*/  LOP3.LUT R7, R7, 0xff, RZ, 0xc0, !PT ;  /* 0x000000ff07077812 */ /* 0x000fe200078ec0ff */
[----:B------:R-:W-:Y:S01]  /*7100*/  FFMA.FTZ R35, R15, c[0x0][0x23c], -R54 ;  /* 0x00008f000f237a23 */ /* 0x000fe20000010836 */
[----:B------:R-:W-:Y:S01]  /*7110*/  SHF.R.U32.HI R21, RZ, 0x10, R6 ;  /* 0x00000010ff157819 */ /* 0x000fe20000011606 */
[----:B------:R-:W-:Y:S01]  /*7120*/  MUFU.EX2 R31, R31 ;  /* 0x0000001f001f7308 */ /* 0x000fe20000000800 */
[----:B------:R-:W-:Y:S01]  /*7130*/  PRMT R5, R5, 0x5410, R8 ;  /* 0x0000541005057816 */ /* 0x000fe20000000008 */
[----:B------:R-:W2:Y:S01]  /*7140*/  LDSM.16.MT88.4 R12, [R186+0x6000] ;  /* 0x00600000ba0c783b */ /* 0x000ea20000004200 */
[----:B------:R-:W-:Y:S01]  /*7150*/  PRMT R4, R7, 0x5410, R4 ;  /* 0x0000541007047816 */ /* 0x000fe20000000004 */
[--C-:B------:R-:W-:Y:S01]  /*7160*/  FFMA.FTZ R163, R163, c[0x0][0x23c], -R54.reuse ;  /* 0x00008f00a3a37a23 */ /* 0x100fe20000010836 */
[C---:B------:R-:W-:Y:S01]  /*7170*/  LOP3.LUT R8, R6.reuse, 0xffff, RZ, 0xc0, !PT ;  /* 0x0000ffff06087812 */ /* 0x040fe200078ec0ff */
[----:B------:R-:W-:Y:S01]  /*7180*/  FFMA.FTZ R153, R167, c[0x0][0x23c], -R54 ;  /* 0x00008f00a7997a23 */ /* 0x000fe20000010836 */
[----:B------:R-:W-:Y:S01]  /*7190*/  LOP3.LUT R20, R6, 0xff, RZ, 0xc0, !PT ;  /* 0x000000ff06147812 */ /* 0x000fe200078ec0ff */
[----:B------:R-:W3:Y:S01]  /*71a0*/  MUFU.EX2 R30, R30 ;  /* 0x0000001e001e7308 */ /* 0x000ee20000000800 */
        /* <DEDUP_REMOVED lines=10> */
[----:B------:R-:W-:Y:S01]  /*7250*/  FMNMX.FTZ R7, R135, R154, !PT ;  /* 0x0000009a87077209 */ /* 0x000fe20007810000 */
[--C-:B------:R-:W-:Y:S01]  /*7260*/  FFMA.FTZ R158, R158, c[0x0][0x23c], -R139.reuse ;  /* 0x00008f009e9e7a23 */ /* 0x100fe2000001088b */
[----:B------:R-:W-:Y:S01]  /*7270*/  PRMT R20, R20, 0x5410, R8 ;  /* 0x0000541014147816 */ /* 0x000fe20000000008 */
[----:B------:R-:W-:Y:S01]  /*7280*/  FMUL.FTZ R6, R6, c[0x0][0x23c] ;  /* 0x00008f0006067a20 */ /* 0x000fe20000410000 */
[----:B------:R-:W-:Y:S01]  /*7290*/  FMNMX.FTZ R8, R136, R59, !PT ;  /* 0x0000003b88087209 */ /* 0x000fe20007810000 */
[----:B------:R-:W4:Y:S01]  /*72a0*/  MUFU.EX2 R28, R28 ;  /* 0x0000001c001c7308 */ /* 0x000f220000000800 */
[----:B------:R-:W-:Y:S01]  /*72b0*/  FMNMX.FTZ R7, R155, R7, !PT ;  /* 0x000000079b077209 */ /* 0x000fe20007810000 */
[--C-:B------:R-:W-:Y:S01]  /*72c0*/  FFMA.FTZ R157, R157, c[0x0][0x23c], -R139.reuse ;  /* 0x00008f009d9d7a23 */ /* 0x100fe2000001088b */
[----:B-1----:R-:W-:Y:S01]  /*72d0*/  PRMT R41, R0, 0x7054, R0 ;  /* 0x0000705400297816 */ /* 0x002fe20000000000 */
[--C-:B------:R-:W-:Y:S01]  /*72e0*/  FFMA.FTZ R143, R143, c[0x0][0x23c], -R54.reuse ;  /* 0x00008f008f8f7a23 */ /* 0x100fe20000010836 */
[----:B------:R-:W-:Y:S01]  /*72f0*/  FMNMX.FTZ R8, R58, R8, !PT ;  /* 0x000000083a087209 */ /* 0x000fe20007810000 */
[--C-:B------:R-:W-:Y:S01]  /*7300*/  FFMA.FTZ R142, R142, c[0x0][0x23c], -R54.reuse ;  /* 0x00008f008e8e7a23 */ /* 0x100fe20000010836 */
[----:B------:R-:W-:Y:S01]  /*7310*/  FMNMX.FTZ R7, R174, R7, !PT ;  /* 0x00000007ae077209 */ /* 0x000fe20007810000 */
[----:B------:R-:W-:Y:S01]  /*7320*/  MUFU.EX2 R36, R36 ;  /* 0x0000002400247308 */ /* 0x000fe20000000800 */
[--C-:B------:R-:W-:Y:S01]  /*7330*/  HSET2.LE.AND R5, R5, R41.reuse, PT ;  /* 0x0000002905057233 */ /* 0x100fe20003803000 */
[----:B------:R-:W-:Y:S01]  /*7340*/  FMNMX.FTZ R8, R175, R8, !PT ;  /* 0x00000008af087209 */ /* 0x000fe20007810000 */
[--C-:B------:R-:W-:Y:S01]  /*7350*/  HSET2.LE.AND R4, R4, R41.reuse, PT ;  /* 0x0000002904047233 */ /* 0x100fe20003803000 */
[----:B------:R-:W-:Y:S01]  /*7360*/  FMNMX.FTZ R66, R178, R7, !PT ;  /* 0x00000007b2427209 */ /* 0x000fe20007810000 */
[--C-:B------:R-:W-:Y:S01]  /*7370*/  HSET2.LE.AND R20, R20, R41.reuse, PT ;  /* 0x0000002914147233 */ /* 0x100fe20003803000 */
[----:B---3--:R-:W-:Y:S01]  /*7380*/  F2FP.PACK_AB R22, R30, R31 ;  /* 0x0000001f1e16723e */ /* 0x008fe200000000ff */
[----:B------:R-:W-:Y:S01]  /*7390*/  HSET2.LE.AND R21, R21, R41, PT ;  /* 0x0000002915157233 */ /* 0x000fe20003803000 */
[----:B------:R-:W1:Y:S01]  /*73a0*/  MUFU.EX2 R35, R35 ;  /* 0x0000002300237308 */ /* 0x000e620000000800 */
[----:B----4-:R-:W-:Y:S01]  /*73b0*/  F2FP.PACK_AB R23, R28, R29 ;  /* 0x0000001d1c17723e */ /* 0x010fe200000000ff */
[--C-:B------:R-:W-:Y:S01]  /*73c0*/  FFMA.FTZ R140, R140, c[0x0][0x23c], -R54.reuse ;  /* 0x00008f008c8c7a23 */ /* 0x100fe20000010836 */
[----:B------:R-:W-:Y:S01]  /*73d0*/  FMNMX.FTZ R8, R224, R8, !PT ;  /* 0x00000008e0087209 */ /* 0x000fe20007810000 */
[--C-:B------:R-:W-:Y:S01]  /*73e0*/  FFMA.FTZ R144, R144, c[0x0][0x23c], -R54.reuse ;  /* 0x00008f0090907a23 */ /* 0x100fe20000010836 */
[----:B------:R-:W-:Y:S01]  /*73f0*/  FMNMX.FTZ R66, R150, R66, !PT ;  /* 0x0000004296427209 */ /* 0x000fe20007810000 */
[--C-:B------:R-:W-:Y:S01]  /*7400*/  FFMA.FTZ R43, R43, c[0x0][0x23c], -R54.reuse ;  /* 0x00008f002b2b7a23 */ /* 0x100fe20000010836 */
[----:B------:R-:W-:Y:S01]  /*7410*/  LOP3.LUT R22, R5, R22, RZ, 0xc0, !PT ;  /* 0x0000001605167212 */ /* 0x000fe200078ec0ff */
[----:B------:R3:W4:Y:S01]  /*7420*/  MUFU.EX2 R38, R6 ;  /* 0x0000000600267308 */ /* 0x0007220000000800 */
[----:B------:R-:W-:Y:S01]  /*7430*/  LOP3.LUT R23, R4, R23, RZ, 0xc0, !PT ;  /* 0x0000001704177212 */ /* 0x000fe200078ec0ff */
[--C-:B------:R-:W-:Y:S01]  /*7440*/  FFMA.FTZ R53, R53, c[0x0][0x23c], -R54.reuse ;  /* 0x00008f0035357a23 */ /* 0x100fe20000010836 */
[----:B------:R-:W-:Y:S01]  /*7450*/  F2FP.PACK_AB R5, R32, R33 ;  /* 0x000000212005723e */ /* 0x000fe200000000ff */
[----:B------:R-:W-:Y:S01]  /*7460*/  FFMA.FTZ R137, R137, c[0x0][0x23c], -R139 ;  /* 0x00008f0089897a23 */ /* 0x000fe2000001088b */
[----:B------:R-:W-:Y:S01]  /*7470*/  FMNMX.FTZ R25, R160, R8, !PT ;  /* 0x00000008a0197209 */ /* 0x000fe20007810000 */
[--C-:B------:R-:W-:Y:S01]  /*7480*/  FFMA.FTZ R48, R48, c[0x0][0x23c], -R54.reuse ;  /* 0x00008f0030307a23 */ /* 0x100fe20000010836 */
[----:B------:R-:W-:Y:S01]  /*7490*/  FMNMX.FTZ R66, R151, R66, !PT ;  /* 0x0000004297427209 */ /* 0x000fe20007810000 */
[----:B------:R-:W-:Y:S01]  /*74a0*/  LDSM.16.MT88.4 R8, [R185+0x6000] ;  /* 0x00600000b908783b */ /* 0x000fe20000004200 */
[----:B-1----:R-:W-:Y:S01]  /*74b0*/  F2FP.PACK_AB R4, R35, R36 ;  /* 0x000000242304723e */ /* 0x002fe200000000ff */
[----:B------:R-:W-:Y:S01]  /*74c0*/  MUFU.EX2 R146, R146 ;  /* 0x0000009200927308 */ /* 0x000fe20000000800 */
[----:B------:R-:W-:Y:S01]  /*74d0*/  LOP3.LUT R20, R20, R5, RZ, 0xc0, !PT ;  /* 0x0000000514147212 */ /* 0x000fe200078ec0ff */
[----:B------:R-:W-:Y:S01]  /*74e0*/  FFMA.FTZ R49, R49, c[0x0][0x23c], -R54 ;  /* 0x00008f0031317a23 */ /* 0x000fe20000010836 */
[----:B------:R-:W-:-:S02]  /*74f0*/  LOP3.LUT R21, R21, R4, RZ, 0xc0, !PT ;  /* 0x0000000415157212 */ /* 0x000fc400078ec0ff */
[----:B------:R-:W-:Y:S01]  /*7500*/  FMNMX.FTZ R25, R161, R25, !PT ;  /* 0x00000019a1197209 */ /* 0x000fe20007810000 */
[----:B---3--:R-:W-:Y:S01]  /*7510*/  LDSM.16.MT88.4 R4, [R184+0x6000] ;  /* 0x00600000b804783b */ /* 0x008fe20000004200 */
[----:B------:R-:W-:Y:S01]  /*7520*/  FMNMX.FTZ R66, R156, R66, !PT ;  /* 0x000000429c427209 */ /* 0x000fe20007810000 */
[-C--:B----4-:R-:W-:Y:S01]  /*7530*/  FMUL.FTZ R124, R124, R38.reuse ;  /* 0x000000267c7c7220 */ /* 0x090fe20000410000 */
[----:B------:R-:W-:Y:S01]  /*7540*/  FSEL R37, R2, RZ, P0 ;  /* 0x000000ff02257208 */ /* 0x000fe20000000000 */
[-C--:B------:R-:W-:Y:S01]  /*7550*/  FMUL.FTZ R125, R125, R38.reuse ;  /* 0x000000267d7d7220 */ /* 0x080fe20000410000 */
        /* <DEDUP_REMOVED lines=8> */
[----:B------:R-:W-:Y:S01]  /*75e0*/  FMNMX.FTZ R25, R60, R25, !PT ;  /* 0x000000193c197209 */ /* 0x000fe20007810000 */
[----:B------:R-:W-:Y:S01]  /*75f0*/  FMUL.FTZ R68, R68, R38 ;  /* 0x0000002644447220 */ /* 0x000fe20000410000 */
[----:B------:R-:W-:Y:S01]  /*7600*/  FMNMX.FTZ R66, R63, R66, !PT ;  /* 0x000000423f427209 */ /* 0x000fe20007810000 */
[----:B------:R-:W-:Y:S01]  /*7610*/  FMUL.FTZ R69, R69, R38 ;  /* 0x0000002645457220 */ /* 0x000fe20000410000 */
[----:B------:R-:W-:Y:S01]  /*7620*/  FMNMX.FTZ R25, R61, R25, !PT ;  /* 0x000000193d197209 */ /* 0x000fe20007810000 */
[----:B------:R-:W1:Y:S01]  /*7630*/  MUFU.EX2 R37, R37 ;  /* 0x0000002500257308 */ /* 0x000e620000000800 */
[----:B------:R-:W-:Y:S01]  /*7640*/  FMNMX.FTZ R66, R50, R66, !PT ;  /* 0x0000004232427209 */ /* 0x000fe20007810000 */
[-C--:B------:R-:W-:Y:S01]  /*7650*/  FMUL.FTZ R72, R72, R38.reuse ;  /* 0x0000002648487220 */ /* 0x080fe20000410000 */
[----:B------:R-:W-:Y:S01]  /*7660*/  FMNMX.FTZ R25, R56, R25, !PT ;  /* 0x0000001938197209 */ /* 0x000fe20007810000 */
[----:B------:R-:W-:Y:S01]  /*7670*/  FMUL.FTZ R73, R73, R38 ;  /* 0x0000002649497220 */ /* 0x000fe20000410000 */
        /* <DEDUP_REMOVED lines=9> */
[----:B------:R-:W-:Y:S01]  /*7710*/  FMUL.FTZ R88, R88, R38 ;  /* 0x0000002658587220 */ /* 0x000fe20000410000 */
[----:B------:R-:W-:Y:S01]  /*7720*/  FMNMX.FTZ R25, R45, R25, !PT ;  /* 0x000000192d197209 */ /* 0x000fe20007810000 */
[-C--:B-1----:R-:W-:Y:S01]  /*7730*/  FMUL.FTZ R126, R126, R37.reuse ;  /* 0x000000257e7e7220 */ /* 0x082fe20000410000 */
        /* <DEDUP_REMOVED lines=8> */
[----:B------:R-:W-:Y:S01]  /*77c0*/  HMMA.16816.F32 R124, R20, R16, R124 ;  /* 0x00000010147c723c */ /* 0x000fe2000000187c */
[-C--:B------:R-:W-:Y:S01]  /*77d0*/  FMUL.FTZ R71, R71, R37.reuse ;  /* 0x0000002547477220 */ /* 0x080fe20000410000 */
[----:B------:R-:W-:Y:S01]  /*77e0*/  MUFU.EX2 R163, R163 ;  /* 0x000000a300a37308 */ /* 0x000fe20000000800 */
[-C--:B------:R-:W-:Y:S01]  /*77f0*/  FMUL.FTZ R74, R74, R37.reuse ;  /* 0x000000254a4a7220 */ /* 0x080fe20000410000 */
[----:B------:R-:W1:Y:S01]  /*7800*/  SHFL.BFLY PT, R26, R25, 0x2, 0x1f ;  /* 0x0c401f00191a7f89 */ /* 0x000e6200000e0000 */
[----:B------:R-:W-:-:S02]  /*7810*/  FMUL.FTZ R75, R75, R37 ;  /* 0x000000254b4b7220 */ /* 0x000fc40000410000 */
[-C--:B------:R-:W-:Y:S01]  /*7820*/  FMUL.FTZ R82, R82, R37.reuse ;  /* 0x0000002552527220 */ /* 0x080fe20000410000 */
[C---:B------:R-:W-:Y:S01]  /*7830*/  HMMA.16816.F32 R120, R20.reuse, R18, R120 ;  /* 0x000000121478723c */ /* 0x040fe20000001878 */
[-C--:B------:R-:W-:Y:S01]  /*7840*/  FMUL.FTZ R83, R83, R37.reuse ;  /* 0x0000002553537220 */ /* 0x080fe20000410000 */
[----:B------:R-:W-:Y:S01]  /*7850*/  MUFU.EX2 R153, R153 ;  /* 0x0000009900997308 */ /* 0x000fe20000000800 */
[-C--:B------:R-:W-:Y:S02]  /*7860*/  FMUL.FTZ R106, R106, R37.reuse ;  /* 0x000000256a6a7220 */ /* 0x080fe40000410000 */
[-C--:B------:R-:W-:Y:S02]  /*7870*/  FMUL.FTZ R107, R107, R37.reuse ;  /* 0x000000256b6b7220 */ /* 0x080fe40000410000 */
[----:B------:R-:W-:Y:S01]  /*7880*/  FMUL.FTZ R89, R89, R38 ;  /* 0x0000002659597220 */ /* 0x000fe20000410000 */
[----:B--2---:R-:W-:Y:S01]  /*7890*/  HMMA.16816.F32 R68, R20, R12, R68 ;  /* 0x0000000c1444723c */ /* 0x004fe20000001844 */
[-C--:B------:R-:W-:Y:S01]  /*78a0*/  FMUL.FTZ R90, R90, R37.reuse ;  /* 0x000000255a5a7220 */ /* 0x080fe20000410000 */
[----:B------:R-:W-:Y:S01]  /*78b0*/  MUFU.EX2 R145, R145 ;  /* 0x0000009100917308 */ /* 0x000fe20000000800 */
[----:B------:R-:W-:-:S02]  /*78c0*/  FMUL.FTZ R91, R91, R37 ;  /* 0x000000255b5b7220 */ /* 0x000fc40000410000 */
[-C--:B------:R-:W-:Y:S02]  /*78d0*/  FMUL.FTZ R92, R92, R38.reuse ;  /* 0x000000265c5c7220 */ /* 0x080fe40000410000 */
[----:B------:R-:W-:Y:S01]  /*78e0*/  FMUL.FTZ R93, R93, R38 ;  /* 0x000000265d5d7220 */ /* 0x000fe20000410000 */
[C---:B------:R-:W-:Y:S01]  /*78f0*/  HMMA.16816.F32 R72, R20.reuse, R14, R72 ;  /* 0x0000000e1448723c */ /* 0x040fe20000001848 */
[-C--:B------:R-:W-:Y:S01]  /*7900*/  FMUL.FTZ R94, R94, R37.reuse ;  /* 0x000000255e5e7220 */ /* 0x080fe20000410000 */
[----:B------:R-:W-:Y:S01]  /*7910*/  MUFU.EX2 R149, R149 ;  /* 0x0000009500957308 */ /* 0x000fe20000000800 */
[-C--:B------:R-:W-:Y:S01]  /*7920*/  FMUL.FTZ R95, R95, R37.reuse ;  /* 0x000000255f5f7220 */ /* 0x080fe20000410000 */
[----:B-1----:R-:W-:Y:S01]  /*7930*/  FMNMX.FTZ R26, R25, R26, !PT ;  /* 0x0000001a191a7209 */ /* 0x002fe20007810000 */
[----:B------:R-:W-:Y:S02]  /*7940*/  FFMA.FTZ R33, R219, R38, R33 ;  /* 0x00000026db217223 */ /* 0x000fe40000010021 */
[----:B------:R-:W-:Y:S01]  /*7950*/  FFMA.FTZ R36, R218, R37, R36 ;  /* 0x00000025da247223 */ /* 0x000fe20000010024 */
[----:B------:R-:W-:Y:S01]  /*7960*/  HMMA.16816.F32 R80, R20, R8, R80 ;  /* 0x000000081450723c */ /* 0x000fe20000001850 */
[----:B------:R-:W1:Y:S01]  /*7970*/  SHFL.BFLY PT, R177, R26, 0x1, 0x1f ;  /* 0x0c201f001ab17f89 */ /* 0x000e6200000e0000 */
[----:B------:R-:W-:Y:S01]  /*7980*/  MUFU.EX2 R158, R158 ;  /* 0x0000009e009e7308 */ /* 0x000fe20000000800 */
[----:B------:R-:W-:-:S02]  /*7990*/  FADD.FTZ R33, R32, R33 ;  /* 0x0000002120217221 */ /* 0x000fc40000010000 */
[----:B------:R-:W-:Y:S02]  /*79a0*/  FADD.FTZ R36, R35, R36 ;  /* 0x0000002423247221 */ /* 0x000fe40000010000 */
[----:B------:R-:W-:Y:S01]  /*79b0*/  FADD.FTZ R33, R31, R33 ;  /* 0x000000211f217221 */ /* 0x000fe20000010000 */
[----:B------:R-:W-:Y:S01]  /*79c0*/  HMMA.16816.F32 R104, R20, R10, R104 ;  /* 0x0000000a1468723c */ /* 0x000fe20000001868 */
[----:B------:R-:W-:Y:S01]  /*79d0*/  FADD.FTZ R36, R29, R36 ;  /* 0x000000241d247221 */ /* 0x000fe20000010000 */
[----:B------:R-:W-:Y:S01]  /*79e0*/  MUFU.EX2 R157, R157 ;  /* 0x0000009d009d7308 */ /* 0x000fe20000000800 */
[----:B------:R-:W-:Y:S02]  /*79f0*/  FADD.FTZ R33, R30, R33 ;  /* 0x000000211e217221 */ /* 0x000fe40000010000 */
[----:B------:R-:W-:-:S03]  /*7a00*/  FADD.FTZ R36, R28, R36 ;  /* 0x000000241c247221 */ /* 0x000fc60000010000 */
[C---:B------:R-:W-:Y:S02]  /*7a10*/  HMMA.16816.F32 R88, R20.reuse, R4, R88 ;  /* 0x000000041458723c */ /* 0x040fe40000001858 */
[----:B------:R-:W-:Y:S06]  /*7a20*/  MUFU.EX2 R143, R143 ;  /* 0x0000008f008f7308 */ /* 0x000fec0000000800 */
[----:B------:R-:W-:Y:S01]  /*7a30*/  HMMA.16816.F32 R92, R20, R6, R92 ;  /* 0x00000006145c723c */ /* 0x000fe2000000185c */
[----:B------:R-:W2:Y:S01]  /*7a40*/  SHFL.BFLY PT, R20, R66, 0x2, 0x1f ;  /* 0x0c401f0042147f89 */ /* 0x000ea200000e0000 */
[----:B-1----:R-:W-:Y:S01]  /*7a50*/  FMNMX.FTZ R177, R26, R177, !PT ;  /* 0x000000b11ab17209 */ /* 0x002fe20007810000 */
[----:B------:R-:W-:Y:S03]  /*7a60*/  MUFU.EX2 R142, R142 ;  /* 0x0000008e008e7308 */ /* 0x000fe60000000800 */
[C---:B------:R-:W-:Y:S01]  /*7a70*/  FSETP.NEU.FTZ.AND P1, PT, R177.reuse, -INF , PT ;  /* 0xff800000b100780b */ /* 0x040fe20003f3d000 */
[----:B------:R-:W-:Y:S01]  /*7a80*/  FMUL.FTZ R148, R177, c[0x0][0x23c] ;  /* 0x00008f00b1947a20 */ /* 0x000fe20000410000 */
[----:B------:R-:W-:Y:S01]  /*7a90*/  LOP3.LUT R21, R65, UR15, R170, 0x96, !PT ;  /* 0x0000000f41157c12 */ /* 0x000fe2000f8e96aa */
[----:B------:R-:W-:-:S02]  /*7aa0*/  IMAD.WIDE.U32 R64, R64, -0x2daee0ad, RZ ;  /* 0xd2511f5340407825 */ /* 0x000fc400078e00ff */
[----:B------:R-:W-:Y:S01]  /*7ab0*/  MUFU.EX2 R140, R140 ;  /* 0x0000008c008c7308 */ /* 0x000fe20000000800 */
[----:B------:R-:W-:Y:S01]  /*7ac0*/  FSEL R148, R148, RZ, P1 ;  /* 0x000000ff94947208 */ /* 0x000fe20000800000 */
[----:B------:R-:W-:-:S04]  /*7ad0*/  IMAD.WIDE.U32 R250, R21, -0x2daee0ad, RZ ;  /* 0xd2511f5315fa7825 */ /* 0x000fc800078e00ff */
[----:B------:R-:W-:Y:S01]  /*7ae0*/  FFMA.FTZ R132, R59, c[0x0][0x23c], -R148 ;  /* 0x00008f003b847a23 */ /* 0x000fe20000010894 */
[----:B------:R-:W-:Y:S01]  /*7af0*/  LOP3.LUT R21, R251, UR12, R242, 0x96, !PT ;  /* 0x0000000cfb157c12 */ /* 0x000fe2000f8e96f2 */
[----:B------:R-:W-:Y:S01]  /*7b00*/  FFMA.FTZ R67, R58, c[0x0][0x23c], -R148 ;  /* 0x00008f003a437a23 */ /* 0x000fe20000010894 */
[----:B------:R-:W-:Y:S01]  /*7b10*/  LOP3.LUT R250, R65, UR10, R250, 0x96, !PT ;  /* 0x0000000a41fa7c12 */ /* 0x000fe2000f8e96fa */
[----:B------:R-:W-:Y:S01]  /*7b20*/  FFMA.FTZ R65, R224, c[0x0][0x23c], -R148 ;  /* 0x00008f00e0417a23 */ /* 0x000fe20000010894 */
[----:B------:R-:W-:Y:S01]  /*7b30*/  MUFU.EX2 R144, R144 ;  /* 0x0000009000907308 */ /* 0x000fe20000000800 */
[----:B------:R-:W-:Y:S01]  /*7b40*/  IMAD.WIDE.U32 R246, R21, -0x326172a9, RZ ;  /* 0xcd9e8d5715f67825 */ /* 0x000fe200078e00ff */
[----:B--2---:R-:W-:-:S03]  /*7b50*/  FMNMX.FTZ R66, R66, R20, !PT ;  /* 0x0000001442427209 */ /* 0x004fc60007810000 */
[----:B------:R-:W-:Y:S01]  /*7b60*/  IMAD.WIDE.U32 R250, R250, -0x326172a9, RZ ;  /* 0xcd9e8d57fafa7825 */ /* 0x000fe200078e00ff */
[----:B------:R-:W-:Y:S01]  /*7b70*/  LOP3.LUT R21, R247, UR11, R240, 0x96, !PT ;  /* 0x0000000bf7157c12 */ /* 0x000fe2000f8e96f0 */
[----:B------:R-:W1:Y:S01]  /*7b80*/  SHFL.BFLY PT, R176, R66, 0x1, 0x1f ;  /* 0x0c201f0042b07f89 */ /* 0x000e6200000e0000 */
[----:B------:R-:W-:Y:S02]  /*7b90*/  MUFU.EX2 R65, R65 ;  /* 0x0000004100417308 */ /* 0x000fe40000000800 */
[----:B------:R-:W-:Y:S01]  /*7ba0*/  LOP3.LUT R246, R251, UR9, R246, 0x96, !PT ;  /* 0x00000009fbf67c12 */ /* 0x000fe2000f8e96f6 */
[----:B------:R-:W-:-:S04]  /*7bb0*/  IMAD.WIDE.U32 R20, R21, -0x2daee0ad, RZ ;  /* 0xd2511f5315147825 */ /* 0x000fc800078e00ff */
[----:B------:R-:W-:Y:S01]  /*7bc0*/  IMAD.WIDE.U32 R246, R246, -0x2daee0ad, RZ ;  /* 0xd2511f53f6f67825 */ /* 0x000fe200078e00ff */
[----:B------:R-:W-:Y:S01]  /*7bd0*/  LOP3.LUT R248, R21, UR8, R64, 0x96, !PT ;  /* 0x0000000815f87c12 */ /* 0x000fe2000f8e9640 */
[----:B------:R-:W-:Y:S02]  /*7be0*/  MUFU.EX2 R132, R132 ;  /* 0x0000008400847308 */ /* 0x000fe40000000800 */
[----:B------:R-:W-:Y:S01]  /*7bf0*/  FFMA.FTZ R160, R160, c[0x0][0x23c], -R148 ;  /* 0x00008f00a0a07a23 */ /* 0x000fe20000010894 */
[----:B------:R-:W-:Y:S01]  /*7c00*/  LOP3.LUT R20, R247, UR6, R20, 0x96, !PT ;  /* 0x00000006f7147c12 */ /* 0x000fe2000f8e9614 */
[----:B------:R-:W-:-:S04]  /*7c10*/  IMAD.WIDE.U32 R248, R248, -0x326172a9, RZ ;  /* 0xcd9e8d57f8f87825 */ /* 0x000fc800078e00ff */
[----:B------:R-:W-:Y:S01]  /*7c20*/  IMAD.WIDE.U32 R22, R20, -0x326172a9, RZ ;  /* 0xcd9e8d5714167825 */ /* 0x000fe200078e00ff */
[----:B------:R-:W-:Y:S03]  /*7c30*/  MUFU.EX2 R67, R67 ;  /* 0x0000004300437308 */ /* 0x000fe60000000800 */
[--C-:B------:R-:W-:Y:S01]  /*7c40*/  FFMA.FTZ R56, R56, c[0x0][0x23c], -R148.reuse ;  /* 0x00008f0038387a23 */ /* 0x100fe20000010894 */
[C---:B------:R-:W-:Y:S01]  /*7c50*/  LOP3.LUT R20, R22.reuse, 0xffff, RZ, 0xc0, !PT ;  /* 0x0000ffff16147812 */ /* 0x040fe200078ec0ff */
[--C-:B------:R-:W-:Y:S01]  /*7c60*/  FFMA.FTZ R55, R55, c[0x0][0x23c], -R148.reuse ;  /* 0x00008f0037377a23 */ /* 0x100fe20000010894 */
[----:B------:R-:W-:Y:S01]  /*7c70*/  LOP3.LUT R21, R22, 0xff, RZ, 0xc0, !PT ;  /* 0x000000ff16157812 */ /* 0x000fe200078ec0ff */
[----:B------:R-:W-:Y:S01]  /*7c80*/  FFMA.FTZ R60, R60, c[0x0][0x23c], -R148 ;  /* 0x00008f003c3c7a23 */ /* 0x000fe20000010894 */
[----:B------:R-:W-:Y:S01]  /*7c90*/  SHF.R.U32.HI R20, RZ, 0x8, R20 ;  /* 0x00000008ff147819 */ /* 0x000fe20000011614 */
[----:B------:R-:W-:Y:S01]  /*7ca0*/  MUFU.EX2 R160, R160 ;  /* 0x000000a000a07308 */ /* 0x000fe20000000800 */
[----:B-1----:R-:W-:Y:S01]  /*7cb0*/  FMNMX.FTZ R176, R66, R176, !PT ;  /* 0x000000b042b07209 */ /* 0x002fe20007810000 */
[----:B------:R-:W-:Y:S01]  /*7cc0*/  FFMA.FTZ R66, R175, c[0x0][0x23c], -R148 ;  /* 0x00008f00af427a23 */ /* 0x000fe20000010894 */
[----:B------:R-:W-:Y:S01]  /*7cd0*/  PRMT R21, R21, 0x5410, R20 ;  /* 0x0000541015157816 */ /* 0x000fe20000000014 */
[----:B------:R-:W-:Y:S01]  /*7ce0*/  FFMA.FTZ R61, R61, c[0x0][0x23c], -R148 ;  /* 0x00008f003d3d7a23 */ /* 0x000fe20000010894 */
[--C-:B------:R-:W-:Y:S01]  /*7cf0*/  SHF.R.U32.HI R20, RZ, 0x10, R22.reuse ;  /* 0x00000010ff147819 */ /* 0x100fe20000011616 */
[----:B------:R-:W-:Y:S01]  /*7d00*/  FMUL.FTZ R141, R176, c[0x0][0x23c] ;  /* 0x00008f00b08d7a20 */ /* 0x000fe20000410000 */
[----:B------:R-:W-:Y:S01]  /*7d10*/  SHF.R.U32.HI R22, RZ, 0x18, R22 ;  /* 0x00000018ff167819 */ /* 0x000fe20000011616 */
[----:B------:R-:W1:Y:S01]  /*7d20*/  MUFU.EX2 R66, R66 ;  /* 0x0000004200427308 */ /* 0x000e620000000800 */
[----:B------:R-:W-:Y:S01]  /*7d30*/  LOP3.LUT R20, R20, 0xff, RZ, 0xc0, !PT ;  /* 0x000000ff14147812 */ /* 0x000fe200078ec0ff */
[--C-:B------:R-:W-:Y:S01]  /*7d40*/  HSET2.LE.AND R21, R21, R41.reuse, PT ;  /* 0x0000002915157233 */ /* 0x100fe20003803000 */
[----:B------:R-:W-:Y:S01]  /*7d50*/  FSETP.NEU.FTZ.AND P0, PT, R176, -INF , PT ;  /* 0xff800000b000780b */ /* 0x000fe20003f1d000 */
[----:B------:R-:W-:Y:S01]  /*7d60*/  FFMA.FTZ R44, R44, c[0x0][0x23c], -R148 ;  /* 0x00008f002c2c7a23 */ /* 0x000fe20000010894 */
[----:B------:R-:W-:Y:S01]  /*7d70*/  PRMT R20, R20, 0x5410, R22 ;  /* 0x0000541014147816 */ /* 0x000fe20000000016 */
[----:B------:R-:W-:Y:S01]  /*7d80*/  FFMA.FTZ R45, R45, c[0x0][0x23c], -R148 ;  /* 0x00008f002d2d7a23 */ /* 0x000fe20000010894 */
[----:B------:R-:W-:Y:S01]  /*7d90*/  LOP3.LUT R22, R23, UR16, R248, 0x96, !PT ;  /* 0x0000001017167c12 */ /* 0x000fe2000f8e96f8 */
[----:B------:R-:W-:Y:S01]  /*7da0*/  MUFU.EX2 R56, R56 ;  /* 0x0000003800387308 */ /* 0x000fe20000000800 */
[----:B------:R-:W-:Y:S01]  /*7db0*/  FSEL R141, R141, RZ, P0 ;  /* 0x000000ff8d8d7208 */ /* 0x000fe20000000000 */
[----:B------:R-:W-:Y:S01]  /*7dc0*/  HSET2.LE.AND R20, R20, R41, PT ;  /* 0x0000002914147233 */ /* 0x000fe20003803000 */
[----:B------:R-:W-:Y:S01]  /*7dd0*/  LOP3.LUT R25, R22, 0xffff, RZ, 0xc0, !PT ;  /* 0x0000ffff16197812 */ /* 0x000fe200078ec0ff */
[----:B------:R-:W-:Y:S01]  /*7de0*/  FFMA.FTZ R40, R40, c[0x0][0x23c], -R148 ;  /* 0x00008f0028287a23 */ /* 0x000fe20000010894 */
[----:B------:R-:W-:Y:S01]  /*7df0*/  LOP3.LUT R23, R22, 0xff, RZ, 0xc0, !PT ;  /* 0x000000ff16177812 */ /* 0x000fe200078ec0ff */
[----:B------:R-:W-:Y:S01]  /*7e00*/  FFMA.FTZ R59, R174, c[0x0][0x23c], -R141 ;  /* 0x00008f00ae3b7a23 */ /* 0x000fe2000001088d */
[----:B------:R-:W-:Y:S01]  /*7e10*/  SHF.R.U32.HI R25, RZ, 0x8, R25 ;  /* 0x00000008ff197819 */ /* 0x000fe20000011619 */
[--C-:B------:R-:W-:Y:S01]  /*7e20*/  FFMA.FTZ R58, R178, c[0x0][0x23c], -R141.reuse ;  /* 0x00008f00b23a7a23 */ /* 0x100fe2000001088d */
[--C-:B------:R-:W-:Y:S01]  /*7e30*/  SHF.R.U32.HI R26, RZ, 0x18, R22.reuse ;  /* 0x00000018ff1a7819 */ /* 0x100fe20000011616 */
[----:B------:R-:W-:Y:S01]  /*7e40*/  FFMA.FTZ R64, R154, c[0x0][0x23c], -R141 ;  /* 0x00008f009a407a23 */ /* 0x000fe2000001088d */
[----:B------:R-:W-:Y:S01]  /*7e50*/  PRMT R25, R23, 0x5410, R25 ;  /* 0x0000541017197816 */ /* 0x000fe20000000019 */
[----:B------:R-:W-:Y:S01]  /*7e60*/  MUFU.EX2 R59, R59 ;  /* 0x0000003b003b7308 */ /* 0x000fe20000000800 */
[----:B------:R-:W-:Y:S01]  /*7e70*/  SHF.R.U32.HI R23, RZ, 0x10, R22 ;  /* 0x00000010ff177819 */ /* 0x000fe20000011616 */
[----:B------:R-:W-:Y:S01]  /*7e80*/  FFMA.FTZ R133, R155, c[0x0][0x23c], -R141 ;  /* 0x00008f009b857a23 */ /* 0x000fe2000001088d */
[----:B------:R-:W-:Y:S01]  /*7e90*/  FSEL R22, R177, RZ, P1 ;  /* 0x000000ffb1167208 */ /* 0x000fe20000800000 */
[--C-:B------:R-:W-:Y:S01]  /*7ea0*/  FFMA.FTZ R155, R165, c[0x0][0x23c], -R54.reuse ;  /* 0x00008f00a59b7a23 */ /* 0x100fe20000010836 */
[----:B------:R-:W-:Y:S01]  /*7eb0*/  LOP3.LUT R23, R23, 0xff, RZ, 0xc0, !PT ;  /* 0x000000ff17177812 */ /* 0x000fe200078ec0ff */
[----:B------:R-:W-:Y:S01]  /*7ec0*/  FFMA.FTZ R154, R166, c[0x0][0x23c], -R54 ;  /* 0x00008f00a69a7a23 */ /* 0x000fe20000010836 */
[----:B------:R-:W-:Y:S01]  /*7ed0*/  LOP3.LUT R248, R249, UR7, R250, 0x96, !PT ;  /* 0x00000007f9f87c12 */ /* 0x000fe2000f8e96fa */
[----:B------:R-:W2:Y:S01]  /*7ee0*/  MUFU.EX2 R58, R58 ;  /* 0x0000003a003a7308 */ /* 0x000ea20000000800 */
[----:B------:R-:W-:Y:S01]  /*7ef0*/  PRMT R26, R23, 0x5410, R26 ;  /* 0x00005410171a7816 */ /* 0x000fe2000000001a */
[----:B------:R-:W-:Y:S01]  /*7f00*/  FADD.FTZ R22, R136, -R22 ;  /* 0x8000001688167221 */ /* 0x000fe20000010000 */
[----:B------:R-:W-:Y:S01]  /*7f10*/  FSEL R23, R176, RZ, P0 ;  /* 0x000000ffb0177208 */ /* 0x000fe20000000000 */
[----:B------:R-:W-:Y:S01]  /*7f20*/  FFMA.FTZ R136, R169, c[0x0][0x23c], -R139 ;  /* 0x00008f00a9887a23 */ /* 0x000fe2000001088b */
[----:B------:R-:W-:Y:S01]  /*7f30*/  IADD3 R174, R179, 0x1, RZ ;  /* 0x00000001b3ae7810 */ /* 0x000fe20007ffe0ff */
[----:B------:R-:W-:Y:S01]  /*7f40*/  FFMA.FTZ R165, R161, c[0x0][0x23c], -R148 ;  /* 0x00008f00a1a57a23 */ /* 0x000fe20000010894 */
[----:B------:R-:W-:Y:S01]  /*7f50*/  ISETP.GE.AND P0, PT, R217, 0x3, PT ;  /* 0x00000003d900780c */ /* 0x000fe20003f06270 */
[----:B------:R-:W-:Y:S01]  /*7f60*/  FADD.FTZ R23, R135, -R23 ;  /* 0x8000001787177221 */ /* 0x000fe20000010000 */
[----:B------:R-:W-:Y:S01]  /*7f70*/  MUFU.EX2 R64, R64 ;  /* 0x0000004000407308 */ /* 0x000fe20000000800 */
[----:B------:R-:W-:Y:S01]  /*7f80*/  FMUL.FTZ R135, R22, c[0x0][0x23c] ;  /* 0x00008f0016877a20 */ /* 0x000fe20000410000 */
[----:B-1----:R-:W-:Y:S01]  /*7f90*/  F2FP.PACK_AB R22, R65, R66 ;  /* 0x000000424116723e */ /* 0x002fe200000000ff */
[----:B------:R-:W-:Y:S01]  /*7fa0*/  FMUL.FTZ R134, R23, c[0x0][0x23c] ;  /* 0x00008f0017867a20 */ /* 0x000fe20000410000 */
[----:B------:R-:W-:Y:S01]  /*7fb0*/  LOP3.LUT R174, R227, UR21, R174, 0x96, !PT ;  /* 0x00000015e3ae7c12 */ /* 0x000fe2000f8e96ae */
[--C-:B------:R-:W-:Y:S01]  /*7fc0*/  FFMA.FTZ R161, R162, c[0x0][0x23c], -R148.reuse ;  /* 0x00008f00a2a17a23 */ /* 0x100fe20000010894 */
[----:B------:R-:W-:Y:S01]  /*7fd0*/  LOP3.LUT R22, R21, R22, RZ, 0xc0, !PT ;  /* 0x0000001615167212 */ /* 0x000fe200078ec0ff */
[----:B------:R-:W-:Y:S01]  /*7fe0*/  FFMA.FTZ R162, R164, c[0x0][0x23c], -R148 ;  /* 0x00008f00a4a27a23 */ /* 0x000fe20000010894 */
[----:B------:R-:W1:Y:S01]  /*7ff0*/  MUFU.EX2 R133, R133 ;  /* 0x0000008500857308 */ /* 0x000e620000000800 */
[----:B--2---:R-:W-:Y:S01]  /*8000*/  F2FP.PACK_AB R23, R58, R59 ;  /* 0x0000003b3a17723e */ /* 0x004fe200000000ff */
[----:B------:R-:W-:Y:S01]  /*8010*/  IMAD.WIDE.U32 R248, R248, -0x2daee0ad, RZ ;  /* 0xd2511f53f8f87825 */ /* 0x000fe200078e00ff */
[----:B------:R-:W-:-:S02]  /*8020*/  F2FP.PACK_AB R21, R67, R132 ;  /* 0x000000844315723e */ /* 0x000fc400000000ff */
[----:B------:R-:W-:Y:S01]  /*8030*/  LOP3.LUT R23, R20, R23, RZ, 0xc0, !PT ;  /* 0x0000001714177212 */ /* 0x000fe200078ec0ff */
[--C-:B------:R-:W-:Y:S01]  /*8040*/  HSET2.LE.AND R20, R25, R41.reuse, PT ;  /* 0x0000002919147233 */ /* 0x100fe20003803000 */
[--C-:B------:R-:W-:Y:S01]  /*8050*/  FFMA.FTZ R156, R156, c[0x0][0x23c], -R141.reuse ;  /* 0x00008f009c9c7a23 */ /* 0x100fe2000001088d */
[----:B------:R-:W2:Y:S01]  /*8060*/  MUFU.EX2 R135, R135 ;  /* 0x0000008700877308 */ /* 0x000ea20000000800 */
[--C-:B------:R-:W-:Y:S01]  /*8070*/  FFMA.FTZ R159, R159, c[0x0][0x23c], -R141.reuse ;  /* 0x00008f009f9f7a23 */ /* 0x100fe2000001088d */
[----:B------:R-:W-:Y:S01]  /*8080*/  LOP3.LUT R246, R249, UR17, R246, 0x96, !PT ;  /* 0x00000011f9f67c12 */ /* 0x000fe2000f8e96f6 */
[----:B------:R-:W-:Y:S01]  /*8090*/  FFMA.FTZ R150, R150, c[0x0][0x23c], -R141 ;  /* 0x00008f0096967a23 */ /* 0x000fe2000001088d */
[----:B------:R-:W-:Y:S01]  /*80a0*/  LOP3.LUT R20, R20, R21, RZ, 0xc0, !PT ;  /* 0x0000001514147212 */ /* 0x000fe200078ec0ff */
[----:B------:R-:W-:Y:S01]  /*80b0*/  HSET2.LE.AND R21, R26, R41, PT ;  /* 0x000000291a157233 */ /* 0x000fe20003803000 */
[----:B------:R-:W-:Y:S01]  /*80c0*/  LOP3.LUT R26, R27, UR7, R152, 0x96, !PT ;  /* 0x000000071b1a7c12 */ /* 0x000fe2000f8e9698 */
[----:B------:R-:W-:Y:S01]  /*80d0*/  FFMA.FTZ R152, R147, c[0x0][0x23c], -R139 ;  /* 0x00008f0093987a23 */ /* 0x000fe2000001088b */
[----:B------:R-:W3:Y:S01]  /*80e0*/  MUFU.EX2 R134, R134 ;  /* 0x0000008600867308 */ /* 0x000ee20000000800 */
[----:B-1----:R-:W-:Y:S01]  /*80f0*/  F2FP.PACK_AB R25, R133, R64 ;  /* 0x000000408519723e */ /* 0x002fe200000000ff */
[----:B------:R-:W-:Y:S01]  /*8100*/  FFMA.FTZ R151, R151, c[0x0][0x23c], -R141 ;  /* 0x00008f0097977a23 */ /* 0x000fe2000001088d */
[----:B------:R-:W-:Y:S01]  /*8110*/  LOP3.LUT R166, R246, 0xffff, RZ, 0xc0, !PT ;  /* 0x0000fffff6a67812 */ /* 0x000fe200078ec0ff */
[----:B------:R-:W-:Y:S01]  /*8120*/  IMAD.WIDE.U32 R26, R26, -0x2daee0ad, RZ ;  /* 0xd2511f531a1a7825 */ /* 0x000fe200078e00ff */
[----:B------:R-:W-:-:S02]  /*8130*/  LOP3.LUT R21, R21, R25, RZ, 0xc0, !PT ;  /* 0x0000001915157212 */ /* 0x000fc400078ec0ff */
[----:B------:R-:W-:Y:S01]  /*8140*/  SHF.R.U32.HI R164, RZ, 0x10, R246 ;  /* 0x00000010ffa47819 */ /* 0x000fe200000116f6 */
[-C--:B--2---:R-:W-:Y:S01]  /*8150*/  FMUL.FTZ R108, R108, R135.reuse ;  /* 0x000000876c6c7220 */ /* 0x084fe20000410000 */
[----:B------:R-:W-:Y:S01]  /*8160*/  MUFU.EX2 R136, R136 ;  /* 0x0000008800887308 */ /* 0x000fe20000000800 */
[-C--:B------:R-:W-:Y:S01]  /*8170*/  FMUL.FTZ R109, R109, R135.reuse ;  /* 0x000000876d6d7220 */ /* 0x080fe20000410000 */
[----:B------:R-:W-:Y:S01]  /*8180*/  SHF.R.U32.HI R166, RZ, 0x8, R166 ;  /* 0x00000008ffa67819 */ /* 0x000fe200000116a6 */
[-C--:B------:R-:W-:Y:S01]  /*8190*/  FMUL.FTZ R112, R112, R135.reuse ;  /* 0x0000008770707220 */ /* 0x080fe20000410000 */
[----:B------:R-:W-:Y:S01]  /*81a0*/  LOP3.LUT R164, R164, 0xff, RZ, 0xc0, !PT ;  /* 0x000000ffa4a47812 */ /* 0x000fe200078ec0ff */
[----:B------:R-:W-:Y:S02]  /*81b0*/  FMUL.FTZ R113, R113, R135 ;  /* 0x0000008771717220 */ /* 0x000fe40000410000 */
[-C--:B---3--:R-:W-:Y:S01]  /*81c0*/  FMUL.FTZ R110, R110, R134.reuse ;  /* 0x000000866e6e7220 */ /* 0x088fe20000410000 */
[----:B------:R-:W-:Y:S01]  /*81d0*/  MUFU.EX2 R155, R155 ;  /* 0x0000009b009b7308 */ /* 0x000fe20000000800 */
[----:B------:R-:W-:-:S02]  /*81e0*/  FMUL.FTZ R111, R111, R134 ;  /* 0x000000866f6f7220 */ /* 0x000fc40000410000 */
[-C--:B------:R-:W-:Y:S02]  /*81f0*/  FMUL.FTZ R114, R114, R134.reuse ;  /* 0x0000008672727220 */ /* 0x080fe40000410000 */
[-C--:B------:R-:W-:Y:S02]  /*8200*/  FMUL.FTZ R115, R115, R134.reuse ;  /* 0x0000008673737220 */ /* 0x080fe40000410000 */
[-C--:B------:R-:W-:Y:S01]  /*8210*/  FMUL.FTZ R84, R84, R135.reuse ;  /* 0x0000008754547220 */ /* 0x080fe20000410000 */
[----:B------:R-:W-:Y:S01]  /*8220*/  HMMA.16816.F32 R108, R20, R14, R108 ;  /* 0x0000000e146c723c */ /* 0x000fe2000000186c */
[----:B------:R-:W-:Y:S01]  /*8230*/  FMUL.FTZ R85, R85, R135 ;  /* 0x0000008755557220 */ /* 0x000fe20000410000 */
[----:B------:R-:W-:Y:S01]  /*8240*/  MUFU.EX2 R147, R171 ;  /* 0x000000ab00937308 */ /* 0x000fe20000000800 */
[-C--:B------:R-:W-:Y:S02]  /*8250*/  FMUL.FTZ R86, R86, R134.reuse ;  /* 0x0000008656567220 */ /* 0x080fe40000410000 */
[----:B------:R-:W-:-:S02]  /*8260*/  FMUL.FTZ R87, R87, R134 ;  /* 0x0000008657577220 */ /* 0x000fc40000410000 */
[-C--:B------:R-:W-:Y:S01]  /*8270*/  FMUL.FTZ R76, R76, R135.reuse ;  /* 0x000000874c4c7220 */ /* 0x080fe20000410000 */
[C---:B------:R-:W-:Y:S01]  /*8280*/  HMMA.16816.F32 R112, R20.reuse, R12, R112 ;  /* 0x0000000c1470723c */ /* 0x040fe20000001870 */
[-C--:B------:R-:W-:Y:S01]  /*8290*/  FMUL.FTZ R77, R77, R135.reuse ;  /* 0x000000874d4d7220 */ /* 0x080fe20000410000 */
[----:B------:R-:W-:Y:S01]  /*82a0*/  LOP3.LUT R14, R26, 0xffff, RZ, 0xc0, !PT ;  /* 0x0000ffff1a0e7812 */ /* 0x000fe200078ec0ff */
[-C--:B------:R-:W-:Y:S01]  /*82b0*/  FMUL.FTZ R78, R78, R134.reuse ;  /* 0x000000864e4e7220 */ /* 0x080fe20000410000 */
[----:B------:R-:W1:Y:S01]  /*82c0*/  MUFU.EX2 R152, R152 ;  /* 0x0000009800987308 */ /* 0x000e620000000800 */
[----:B------:R-:W-:Y:S02]  /*82d0*/  FMUL.FTZ R79, R79, R134 ;  /* 0x000000864f4f7220 */ /* 0x000fe40000410000 */
[----:B------:R-:W-:Y:S01]  /*82e0*/  LOP3.LUT R12, R27, UR17, R24, 0x96, !PT ;  /* 0x000000111b0c7c12 */ /* 0x000fe2000f8e9618 */
[----:B------:R-:W-:Y:S01]  /*82f0*/  HMMA.16816.F32 R84, R20, R10, R84 ;  /* 0x0000000a1454723c */ /* 0x000fe20000001854 */
[----:B------:R-:W-:Y:S01]  /*8300*/  SHF.R.U32.HI R13, RZ, 0x10, R26 ;  /* 0x00000010ff0d7819 */ /* 0x000fe2000001161a */
[-C--:B------:R-:W-:Y:S01]  /*8310*/  FMUL.FTZ R100, R100, R135.reuse ;  /* 0x0000008764647220 */ /* 0x080fe20000410000 */
[----:B------:R-:W-:Y:S01]  /*8320*/  SHF.R.U32.HI R15, RZ, 0x10, R12 ;  /* 0x00000010ff0f7819 */ /* 0x000fe2000001160c */
[----:B------:R-:W2:Y:S01]  /*8330*/  MUFU.EX2 R154, R154 ;  /* 0x0000009a009a7308 */ /* 0x000ea20000000800 */
[----:B------:R-:W-:-:S02]  /*8340*/  FMUL.FTZ R101, R101, R135 ;  /* 0x0000008765657220 */ /* 0x000fc40000410000 */
[----:B------:R-:W-:Y:S01]  /*8350*/  SHF.R.U32.HI R10, RZ, 0x8, R14 ;  /* 0x00000008ff0a7819 */ /* 0x000fe2000001160e */
[C---:B------:R-:W-:Y:S01]  /*8360*/  HMMA.16816.F32 R76, R20.reuse, R8, R76 ;  /* 0x00000008144c723c */ /* 0x040fe2000000184c */
[----:B------:R-:W-:Y:S01]  /*8370*/  LOP3.LUT R14, R12, 0xffff, RZ, 0xc0, !PT ;  /* 0x0000ffff0c0e7812 */ /* 0x000fe200078ec0ff */
[-C--:B------:R-:W-:Y:S01]  /*8380*/  FMUL.FTZ R102, R102, R134.reuse ;  /* 0x0000008666667220 */ /* 0x080fe20000410000 */
[----:B------:R-:W-:Y:S01]  /*8390*/  LOP3.LUT R11, R13, 0xff, RZ, 0xc0, !PT ;  /* 0x000000ff0d0b7812 */ /* 0x000fe200078ec0ff */
[-C--:B------:R-:W-:Y:S01]  /*83a0*/  FMUL.FTZ R103, R103, R134.reuse ;  /* 0x0000008667677220 */ /* 0x080fe20000410000 */
[----:B------:R-:W-:Y:S01]  /*83b0*/  LOP3.LUT R13, R12, 0xff, RZ, 0xc0, !PT ;  /* 0x000000ff0c0d7812 */ /* 0x000fe200078ec0ff */
[-C--:B------:R-:W-:Y:S01]  /*83c0*/  FMUL.FTZ R128, R128, R135.reuse ;  /* 0x0000008780807220 */ /* 0x080fe20000410000 */
[----:B------:R-:W-:Y:S01]  /*83d0*/  LOP3.LUT R9, R26, 0xff, RZ, 0xc0, !PT ;  /* 0x000000ff1a097812 */ /* 0x000fe200078ec0ff */
[-C--:B------:R-:W-:Y:S01]  /*83e0*/  FMUL.FTZ R129, R129, R135.reuse ;  /* 0x0000008781817220 */ /* 0x080fe20000410000 */
[----:B------:R-:W-:Y:S01]  /*83f0*/  SHF.R.U32.HI R8, RZ, 0x18, R26 ;  /* 0x00000018ff087819 */ /* 0x000fe2000001161a */
[-C--:B------:R-:W-:Y:S01]  /*8400*/  FMUL.FTZ R130, R130, R134.reuse ;  /* 0x0000008682827220 */ /* 0x080fe20000410000 */
[----:B------:R-:W-:Y:S01]  /*8410*/  SHF.R.U32.HI R12, RZ, 0x18, R12 ;  /* 0x00000018ff0c7819 */ /* 0x000fe2000001160c */
[-C--:B------:R-:W-:Y:S01]  /*8420*/  FMUL.FTZ R131, R131, R134.reuse ;  /* 0x0000008683837220 */ /* 0x080fe20000410000 */
[----:B------:R-:W-:Y:S01]  /*8430*/  SHF.R.U32.HI R14, RZ, 0x8, R14 ;  /* 0x00000008ff0e7819 */ /* 0x000fe2000001160e */
[-C--:B------:R-:W-:Y:S01]  /*8440*/  FMUL.FTZ R116, R116, R135.reuse ;  /* 0x0000008774747220 */ /* 0x080fe20000410000 */
[----:B------:R-:W-:Y:S01]  /*8450*/  LOP3.LUT R15, R15, 0xff, RZ, 0xc0, !PT ;  /* 0x000000ff0f0f7812 */ /* 0x000fe200078ec0ff */
[-C--:B------:R-:W-:Y:S01]  /*8460*/  FMUL.FTZ R117, R117, R135.reuse ;  /* 0x0000008775757220 */ /* 0x080fe20000410000 */
[----:B------:R-:W-:Y:S01]  /*8470*/  PRMT R10, R9, 0x5410, R10 ;  /* 0x00005410090a7816 */ /* 0x000fe2000000000a */
[-C--:B------:R-:W-:Y:S01]  /*8480*/  FMUL.FTZ R118, R118, R134.reuse ;  /* 0x0000008676767220 */ /* 0x080fe20000410000 */
[----:B------:R-:W-:Y:S01]  /*8490*/  PRMT R11, R11, 0x5410, R8 ;  /* 0x000054100b0b7816 */ /* 0x000fe20000000008 */
[-C--:B------:R-:W-:Y:S01]  /*84a0*/  FMUL.FTZ R119, R119, R134.reuse ;  /* 0x0000008677777220 */ /* 0x080fe20000410000 */
[----:B------:R-:W-:Y:S01]  /*84b0*/  PRMT R9, R13, 0x5410, R14 ;  /* 0x000054100d097816 */ /* 0x000fe2000000000e */
[-C--:B------:R-:W-:Y:S01]  /*84c0*/  FMUL.FTZ R96, R96, R135.reuse ;  /* 0x0000008760607220 */ /* 0x080fe20000410000 */
[----:B------:R-:W-:Y:S01]  /*84d0*/  PRMT R8, R15, 0x5410, R12 ;  /* 0x000054100f087816 */ /* 0x000fe2000000000c */
[----:B------:R-:W-:Y:S01]  /*84e0*/  FMUL.FTZ R97, R97, R135 ;  /* 0x0000008761617220 */ /* 0x000fe20000410000 */
[C---:B------:R-:W-:Y:S01]  /*84f0*/  HMMA.16816.F32 R100, R20.reuse, R4, R100 ;  /* 0x000000041464723c */ /* 0x040fe20000001864 */
[-C--:B------:R-:W-:Y:S01]  /*8500*/  FMUL.FTZ R98, R98, R134.reuse ;  /* 0x0000008662627220 */ /* 0x080fe20000410000 */
[--C-:B------:R-:W-:Y:S01]  /*8510*/  HSET2.LE.AND R10, R10, R41.reuse, PT ;  /* 0x000000290a0a7233 */ /* 0x100fe20003803000 */
[----:B------:R-:W-:Y:S01]  /*8520*/  FMUL.FTZ R99, R99, R134 ;  /* 0x0000008663637220 */ /* 0x000fe20000410000 */
[--C-:B------:R-:W-:Y:S01]  /*8530*/  HSET2.LE.AND R11, R11, R41.reuse, PT ;  /* 0x000000290b0b7233 */ /* 0x100fe20003803000 */
[----:B-1----:R-:W-:Y:S01]  /*8540*/  F2FP.PACK_AB R26, R152, R147 ;  /* 0x00000093981a723e */ /* 0x002fe200000000ff */
[--C-:B------:R-:W-:Y:S01]  /*8550*/  HSET2.LE.AND R24, R9, R41.reuse, PT ;  /* 0x0000002909187233 */ /* 0x100fe20003803000 */
[----:B------:R-:W-:Y:S01]  /*8560*/  F2FP.PACK_AB R5, R146, R136 ;  /* 0x000000889205723e */ /* 0x000fe200000000ff */
[----:B------:R-:W-:Y:S01]  /*8570*/  HSET2.LE.AND R25, R8, R41, PT ;  /* 0x0000002908197233 */ /* 0x000fe20003803000 */
[----:B------:R-:W-:Y:S01]  /*8580*/  F2FP.PACK_AB R4, R163, R155 ;  /* 0x0000009ba304723e */ /* 0x000fe200000000ff */
[C---:B------:R-:W-:Y:S01]  /*8590*/  HMMA.16816.F32 R128, R20.reuse, R16, R128 ;  /* 0x000000101480723c */ /* 0x040fe20000001880 */
[----:B--2---:R-:W-:Y:S01]  /*85a0*/  F2FP.PACK_AB R27, R153, R154 ;  /* 0x0000009a991b723e */ /* 0x004fe200000000ff */
[----:B------:R-:W1:Y:S01]  /*85b0*/  LDSM.16.MT88.4 R12, [R186+0x6800] ;  /* 0x00680000ba0c783b */ /* 0x000e620000004200 */
[----:B------:R-:W-:Y:S01]  /*85c0*/  LOP3.LUT R26, R10, R26, RZ, 0xc0, !PT ;  /* 0x0000001a0a1a7212 */ /* 0x000fe200078ec0ff */
[----:B------:R-:W-:Y:S01]  /*85d0*/  MUFU.EX2 R161, R161 ;  /* 0x000000a100a17308 */ /* 0x000fe20000000800 */
[----:B------:R-:W-:Y:S01]  /*85e0*/  LOP3.LUT R27, R11, R27, RZ, 0xc0, !PT ;  /* 0x0000001b0b1b7212 */ /* 0x000fe200078ec0ff */
[----:B------:R-:W-:Y:S01]  /*85f0*/  IMAD.WIDE.U32 R174, R174, -0x326172a9, RZ ;  /* 0xcd9e8d57aeae7825 */ /* 0x000fe200078e00ff */
[----:B------:R-:W-:Y:S01]  /*8600*/  LOP3.LUT R24, R24, R5, RZ, 0xc0, !PT ;  /* 0x0000000518187212 */ /* 0x000fe200078ec0ff */
[C---:B------:R-:W-:Y:S01]  /*8610*/  HMMA.16816.F32 R116, R20.reuse, R18, R116 ;  /* 0x000000121474723c */ /* 0x040fe20000001874 */
[----:B------:R-:W-:Y:S01]  /*8620*/  LOP3.LUT R25, R25, R4, RZ, 0xc0, !PT ;  /* 0x0000000419197212 */ /* 0x000fe200078ec0ff */
[----:B------:R-:W2:Y:S01]  /*8630*/  LDSM.16.MT88.4 R16, [R188+0x6800] ;  /* 0x00680000bc10783b */ /* 0x000ea20000004200 */
[C---:B------:R-:W-:Y:S01]  /*8640*/  LOP3.LUT R168, R175.reuse, UR15, R168, 0x96, !PT ;  /* 0x0000000fafa87c12 */ /* 0x040fe2000f8e96a8 */
[----:B------:R-:W3:Y:S01]  /*8650*/  MUFU.EX2 R162, R162 ;  /* 0x000000a200a27308 */ /* 0x000ee20000000800 */
[----:B------:R-:W-:Y:S01]  /*8660*/  LOP3.LUT R170, R175, UR15, R170, 0x96, !PT ;  /* 0x0000000fafaa7c12 */ /* 0x000fe2000f8e96aa */
[----:B------:R-:W4:Y:S01]  /*8670*/  LDSM.16.MT88.4 R8, [R185+0x6800] ;  /* 0x00680000b908783b */ /* 0x000f220000004200 */
[----:B------:R-:W-:Y:S01]  /*8680*/  LOP3.LUT R178, R241, UR13, R174, 0x96, !PT ;  /* 0x0000000df1b27c12 */ /* 0x000fe2000f8e96ae */
[----:B------:R-:W-:Y:S01]  /*8690*/  HMMA.16816.F32 R96, R20, R6, R96 ;  /* 0x000000061460723c */ /* 0x000fe20000001860 */
[----:B------:R-:W-:Y:S01]  /*86a0*/  IMAD.WIDE.U32 R168, R168, -0x2daee0ad, RZ ;  /* 0xd2511f53a8a87825 */ /* 0x000fe200078e00ff */
[----:B------:R-:W5:Y:S02]  /*86b0*/  LDSM.16.MT88.4 R4, [R184+0x6800] ;  /* 0x00680000b804783b */ /* 0x000f640000004200 */
[----:B------:R-:W-:Y:S01]  /*86c0*/  MUFU.EX2 R156, R156 ;  /* 0x0000009c009c7308 */ /* 0x000fe20000000800 */
[----:B------:R-:W-:-:S02]  /*86d0*/  IMAD.WIDE.U32 R170, R170, -0x2daee0ad, RZ ;  /* 0xd2511f53aaaa7825 */ /* 0x000fc400078e00ff */
[C---:B------:R-:W-:Y:S02]  /*86e0*/  LOP3.LUT R22, R248.reuse, 0xffff, RZ, 0xc0, !PT ;  /* 0x0000fffff8167812 */ /* 0x040fe400078ec0ff */
[----:B------:R-:W-:Y:S01]  /*86f0*/  LOP3.LUT R23, R248, 0xff, RZ, 0xc0, !PT ;  /* 0x000000fff8177812 */ /* 0x000fe200078ec0ff */
[----:B------:R-:W-:Y:S01]  /*8700*/  IMAD.WIDE.U32 R178, R178, -0x2daee0ad, RZ ;  /* 0xd2511f53b2b27825 */ /* 0x000fe200078e00ff */
[----:B------:R-:W-:Y:S01]  /*8710*/  SHF.R.U32.HI R22, RZ, 0x8, R22 ;  /* 0x00000008ff167819 */ /* 0x000fe20000011616 */
[----:B------:R-:W2:Y:S01]  /*8720*/  MUFU.EX2 R159, R159 ;  /* 0x0000009f009f7308 */ /* 0x000ea20000000800 */
[----:B------:R-:W-:Y:S01]  /*8730*/  SHF.R.U32.HI R20, RZ, 0x10, R248 ;  /* 0x00000010ff147819 */ /* 0x000fe200000116f8 */
[--C-:B------:R-:W-:Y:S01]  /*8740*/  FFMA.FTZ R62, R62, c[0x0][0x23c], -R141.reuse ;  /* 0x00008f003e3e7a23 */ /* 0x100fe2000001088d */
[----:B------:R-:W-:Y:S01]  /*8750*/  PRMT R23, R23, 0x5410, R22 ;  /* 0x0000541017177816 */ /* 0x000fe20000000016 */
[----:B------:R-:W-:Y:S01]  /*8760*/  FFMA.FTZ R63, R63, c[0x0][0x23c], -R141 ;  /* 0x00008f003f3f7a23 */ /* 0x000fe2000001088d */
[----:B------:R-:W-:Y:S01]  /*8770*/  SHF.R.U32.HI R21, RZ, 0x18, R248 ;  /* 0x00000018ff157819 */ /* 0x000fe200000116f8 */
[----:B------:R-:W-:Y:S01]  /*8780*/  FFMA.FTZ R132, R221, R135, R132 ;  /* 0x00000087dd847223 */ /* 0x000fe20000010084 */
[----:B------:R-:W-:Y:S01]  /*8790*/  LOP3.LUT R20, R20, 0xff, RZ, 0xc0, !PT ;  /* 0x000000ff14147812 */ /* 0x000fe200078ec0ff */
[----:B------:R-:W4:Y:S01]  /*87a0*/  MUFU.EX2 R165, R165 ;  /* 0x000000a500a57308 */ /* 0x000f220000000800 */
[----:B------:R-:W-:Y:S01]  /*87b0*/  LOP3.LUT R22, R246, 0xff, RZ, 0xc0, !PT ;  /* 0x000000fff6167812 */ /* 0x000fe200078ec0ff */
[--C-:B------:R-:W-:Y:S01]  /*87c0*/  HSET2.LE.AND R23, R23, R41.reuse, PT ;  /* 0x0000002917177233 */ /* 0x100fe20003803000 */
[----:B------:R-:W-:Y:S01]  /*87d0*/  SHF.R.U32.HI R246, RZ, 0x18, R246 ;  /* 0x00000018fff67819 */ /* 0x000fe200000116f6 */
[----:B------:R-:W-:Y:S01]  /*87e0*/  FFMA.FTZ R64, R220, R134, R64 ;  /* 0x00000086dc407223 */ /* 0x000fe20000010040 */
[----:B------:R-:W-:Y:S01]  /*87f0*/  PRMT R20, R20, 0x5410, R21 ;  /* 0x0000541014147816 */ /* 0x000fe20000000015 */
[C---:B-1----:R-:W-:Y:S01]  /*8800*/  HMMA.16816.F32 R68, R24.reuse, R12, R68 ;  /* 0x0000000c1844723c */ /* 0x042fe20000001844 */
[----:B---3--:R-:W-:Y:S01]  /*8810*/  F2FP.PACK_AB R167, R162, R161 ;  /* 0x000000a1a2a7723e */ /* 0x008fe200000000ff */
[----:B------:R-:W-:Y:S01]  /*8820*/  MUFU.EX2 R150, R150 ;  /* 0x0000009600967308 */ /* 0x000fe20000000800 */
[----:B------:R-:W-:Y:S01]  /*8830*/  PRMT R166, R22, 0x5410, R166 ;  /* 0x0000541016a67816 */ /* 0x000fe200000000a6 */
[--C-:B------:R-:W-:Y:S01]  /*8840*/  HSET2.LE.AND R20, R20, R41.reuse, PT ;  /* 0x0000002914147233 */ /* 0x100fe20003803000 */
[----:B------:R-:W-:Y:S01]  /*8850*/  PRMT R164, R164, 0x5410, R246 ;  /* 0x00005410a4a47816 */ /* 0x000fe200000000f6 */
[----:B------:R-:W-:Y:S01]  /*8860*/  FADD.FTZ R132, R67, R132 ;  /* 0x0000008443847221 */ /* 0x000fe20000010000 */
[----:B------:R-:W-:Y:S01]  /*8870*/  LOP3.LUT R22, R23, R167, RZ, 0xc0, !PT ;  /* 0x000000a717167212 */ /* 0x000fe200078ec0ff */
[--C-:B------:R-:W-:Y:S01]  /*8880*/  HSET2.LE.AND R166, R166, R41.reuse, PT ;  /* 0x00000029a6a67233 */ /* 0x100fe20003803000 */
[----:B--2---:R-:W-:Y:S01]  /*8890*/  F2FP.PACK_AB R23, R159, R156 ;  /* 0x0000009c9f17723e */ /* 0x004fe200000000ff */
[----:B------:R-:W1:Y:S01]  /*88a0*/  MUFU.EX2 R151, R151 ;  /* 0x0000009700977308 */ /* 0x000e620000000800 */
[----:B------:R-:W-:Y:S01]  /*88b0*/  HSET2.LE.AND R21, R164, R41, PT ;  /* 0x00000029a4157233 */ /* 0x000fe20003803000 */
[----:B----4-:R-:W-:Y:S01]  /*88c0*/  F2FP.PACK_AB R167, R165, R160 ;  /* 0x000000a0a5a7723e */ /* 0x010fe200000000ff */
[----:B------:R-:W-:Y:S01]  /*88d0*/  HMMA.16816.F32 R124, R24, R16, R124 ;  /* 0x00000010187c723c */ /* 0x000fe2000000187c */
[----:B------:R-:W-:Y:S01]  /*88e0*/  LOP3.LUT R23, R20, R23, RZ, 0xc0, !PT ;  /* 0x0000001714177212 */ /* 0x000fe200078ec0ff */
[----:B------:R-:W-:Y:S01]  /*88f0*/  FADD.FTZ R64, R133, R64 ;  /* 0x0000004085407221 */ /* 0x000fe20000010000 */
[----:B------:R-:W-:Y:S01]  /*8900*/  LOP3.LUT R20, R166, R167, RZ, 0xc0, !PT ;  /* 0x000000a7a6147212 */ /* 0x000fe200078ec0ff */
[----:B------:R-:W-:Y:S01]  /*8910*/  FADD.FTZ R132, R66, R132 ;  /* 0x0000008442847221 */ /* 0x000fe20000010000 */
[----:B------:R-:W-:Y:S01]  /*8920*/  MUFU.EX2 R55, R55 ;  /* 0x0000003700377308 */ /* 0x000fe20000000800 */
[----:B------:R-:W-:-:S02]  /*8930*/  FADD.FTZ R64, R59, R64 ;  /* 0x000000403b407221 */ /* 0x000fc40000010000 */
[C---:B------:R-:W-:Y:S01]  /*8940*/  HMMA.16816.F32 R120, R24.reuse, R18, R120 ;  /* 0x000000121878723c */ /* 0x040fe20000001878 */
[----:B------:R-:W-:Y:S02]  /*8950*/  FADD.FTZ R132, R65, R132 ;  /* 0x0000008441847221 */ /* 0x000fe40000010000 */
[----:B------:R-:W-:Y:S01]  /*8960*/  FADD.FTZ R64, R58, R64 ;  /* 0x000000403a407221 */ /* 0x000fe20000010000 */
[----:B-1----:R-:W-:Y:S01]  /*8970*/  F2FP.PACK_AB R164, R151, R150 ;  /* 0x0000009697a4723e */ /* 0x002fe200000000ff */
[----:B------:R-:W1:Y:S01]  /*8980*/  MUFU.EX2 R60, R60 ;  /* 0x0000003c003c7308 */ /* 0x000e620000000800 */
[----:B------:R-:W-:Y:S02]  /*8990*/  FADD.FTZ R132, R160, R132 ;  /* 0x00000084a0847221 */ /* 0x000fe40000010000 */
[----:B------:R-:W-:Y:S01]  /*89a0*/  HMMA.16816.F32 R72, R24, R14, R72 ;  /* 0x0000000e1848723c */ /* 0x000fe20000001848 */
[----:B------:R-:W-:Y:S01]  /*89b0*/  LOP3.LUT R21, R21, R164, RZ, 0xc0, !PT ;  /* 0x000000a415157212 */ /* 0x000fe200078ec0ff */
[----:B------:R-:W-:-:S02]  /*89c0*/  FADD.FTZ R64, R150, R64 ;  /* 0x0000004096407221 */ /* 0x000fc40000010000 */
[----:B------:R-:W-:Y:S01]  /*89d0*/  FADD.FTZ R33, R136, R33 ;  /* 0x0000002188217221 */ /* 0x000fe20000010000 */
[----:B------:R-:W-:Y:S01]  /*89e0*/  MUFU.EX2 R61, R61 ;  /* 0x0000003d003d7308 */ /* 0x000fe20000000800 */
[----:B------:R-:W-:Y:S02]  /*89f0*/  FADD.FTZ R36, R155, R36 ;  /* 0x000000249b247221 */ /* 0x000fe40000010000 */
[C---:B------:R-:W-:Y:S01]  /*8a00*/  HMMA.16816.F32 R80, R24.reuse, R8, R80 ;  /* 0x000000081850723c */ /* 0x040fe20000001850 */
[----:B------:R-:W-:Y:S02]  /*8a10*/  FADD.FTZ R132, R165, R132 ;  /* 0x00000084a5847221 */ /* 0x000fe40000010000 */
[----:B------:R-:W-:Y:S02]  /*8a20*/  FADD.FTZ R64, R151, R64 ;  /* 0x0000004097407221 */ /* 0x000fe40000010000 */
[----:B------:R-:W-:Y:S01]  /*8a30*/  FADD.FTZ R33, R146, R33 ;  /* 0x0000002192217221 */ /* 0x000fe20000010000 */
[----:B------:R-:W2:Y:S01]  /*8a40*/  MUFU.EX2 R62, R62 ;  /* 0x0000003e003e7308 */ /* 0x000ea20000000800 */
[----:B------:R-:W-:Y:S01]  /*8a50*/  FADD.FTZ R36, R163, R36 ;  /* 0x00000024a3247221 */ /* 0x000fe20000010000 */
[----:B------:R-:W-:Y:S01]  /*8a60*/  HMMA.16816.F32 R104, R24, R10, R104 ;  /* 0x0000000a1868723c */ /* 0x000fe20000001868 */
[----:B------:R-:W-:-:S02]  /*8a70*/  FFMA.FTZ R42, R42, c[0x0][0x23c], -R148 ;  /* 0x00008f002a2a7a23 */ /* 0x000fc40000010894 */
[--C-:B------:R-:W-:Y:S02]  /*8a80*/  FFMA.FTZ R46, R46, c[0x0][0x23c], -R141.reuse ;  /* 0x00008f002e2e7a23 */ /* 0x100fe4000001088d */
[--C-:B------:R-:W-:Y:S01]  /*8a90*/  FFMA.FTZ R34, R34, c[0x0][0x23c], -R141.reuse ;  /* 0x00008f0022227a23 */ /* 0x100fe2000001088d */
[----:B------:R-:W3:Y:S01]  /*8aa0*/  MUFU.EX2 R63, R63 ;  /* 0x0000003f003f7308 */ /* 0x000ee20000000800 */
[--C-:B------:R-:W-:Y:S01]  /*8ab0*/  FFMA.FTZ R39, R39, c[0x0][0x23c], -R141.reuse ;  /* 0x00008f0027277a23 */ /* 0x100fe2000001088d */
[C---:B-----5:R-:W-:Y:S01]  /*8ac0*/  HMMA.16816.F32 R88, R24.reuse, R4, R88 ;  /* 0x000000041858723c */ /* 0x060fe20000001858 */
[----:B------:R-:W-:Y:S02]  /*8ad0*/  FFMA.FTZ R47, R47, c[0x0][0x23c], -R141 ;  /* 0x00008f002f2f7a23 */ /* 0x000fe4000001088d */
[----:B------:R-:W-:Y:S02]  /*8ae0*/  FADD.FTZ R132, R161, R132 ;  /* 0x00000084a1847221 */ /* 0x000fe40000010000 */
[----:B------:R-:W-:Y:S01]  /*8af0*/  FADD.FTZ R64, R156, R64 ;  /* 0x000000409c407221 */ /* 0x000fe20000010000 */
[----:B------:R-:W-:Y:S01]  /*8b00*/  MUFU.EX2 R43, R43 ;  /* 0x0000002b002b7308 */ /* 0x000fe20000000800 */
[----:B------:R-:W-:Y:S01]  /*8b10*/  FADD.FTZ R33, R147, R33 ;  /* 0x0000002193217221 */ /* 0x000fe20000010000 */
[----:B------:R-:W-:Y:S01]  /*8b20*/  HMMA.16816.F32 R92, R24, R6, R92 ;  /* 0x00000006185c723c */ /* 0x000fe2000000185c */
[----:B------:R-:W-:-:S02]  /*8b30*/  FADD.FTZ R36, R154, R36 ;  /* 0x000000249a247221 */ /* 0x000fc40000010000 */
[----:B------:R-:W-:Y:S02]  /*8b40*/  FADD.FTZ R132, R162, R132 ;  /* 0x00000084a2847221 */ /* 0x000fe40000010000 */
[----:B------:R-:W-:Y:S01]  /*8b50*/  FADD.FTZ R64, R159, R64 ;  /* 0x000000409f407221 */ /* 0x000fe20000010000 */
[----:B------:R-:W-:Y:S01]  /*8b60*/  MUFU.EX2 R53, R53 ;  /* 0x0000003500357308 */ /* 0x000fe20000000800 */
[----:B------:R-:W-:Y:S01]  /*8b70*/  LOP3.LUT R24, R173, UR13, R174, 0x96, !PT ;  /* 0x0000000dad187c12 */ /* 0x000fe2000f8e96ae */
[C---:B------:R-:W-:Y:S01]  /*8b80*/  HMMA.16816.F32 R128, R20.reuse, R16, R128 ;  /* 0x000000101480723c */ /* 0x040fe20000001880 */
[----:B------:R-:W-:Y:S01]  /*8b90*/  LOP3.LUT R174, R179, UR10, R170, 0x96, !PT ;  /* 0x0000000ab3ae7c12 */ /* 0x000fe2000f8e96aa */
[----:B------:R-:W-:Y:S02]  /*8ba0*/  FADD.FTZ R33, R152, R33 ;  /* 0x0000002198217221 */ /* 0x000fe40000010000 */
[----:B------:R-:W-:Y:S02]  /*8bb0*/  IMAD.WIDE.U32 R24, R24, -0x2daee0ad, RZ ;  /* 0xd2511f5318187825 */ /* 0x000fe400078e00ff */
[----:B------:R-:W-:Y:S01]  /*8bc0*/  MUFU.EX2 R137, R137 ;  /* 0x0000008900897308 */ /* 0x000fe20000000800 */
[----:B------:R-:W-:Y:S01]  /*8bd0*/  LOP3.LUT R16, R169, UR12, R238, 0x96, !PT ;  /* 0x0000000ca9107c12 */ /* 0x000fe2000f8e96ee */
[----:B------:R-:W-:Y:S01]  /*8be0*/  HMMA.16816.F32 R112, R20, R12, R112 ;  /* 0x0000000c1470723c */ /* 0x000fe20000001870 */
[----:B------:R-:W-:Y:S01]  /*8bf0*/  LOP3.LUT R168, R25, UR10, R168, 0x96, !PT ;  /* 0x0000000a19a87c12 */ /* 0x000fe2000f8e96a8 */
[----:B------:R-:W-:-:S04]  /*8c00*/  IMAD.WIDE.U32 R174, R174, -0x326172a9, RZ ;  /* 0xcd9e8d57aeae7825 */ /* 0x000fc800078e00ff */
[----:B------:R-:W-:Y:S01]  /*8c10*/  IMAD.WIDE.U32 R16, R16, -0x326172a9, RZ ;  /* 0xcd9e8d5710107825 */ /* 0x000fe200078e00ff */
[----:B------:R-:W-:Y:S01]  /*8c20*/  MUFU.EX2 R48, R48 ;  /* 0x0000003000307308 */ /* 0x000fe20000000800 */
[----:B------:R-:W-:Y:S02]  /*8c30*/  HMMA.16816.F32 R108, R20, R14, R108 ;  /* 0x0000000e146c723c */ /* 0x000fe4000000186c */
[----:B------:R-:W-:Y:S01]  /*8c40*/  IMAD.WIDE.U32 R168, R168, -0x326172a9, RZ ;  /* 0xcd9e8d57a8a87825 */ /* 0x000fe200078e00ff */
[----:B------:R-:W-:-:S03]  /*8c50*/  LOP3.LUT R172, R17, UR11, R172, 0x96, !PT ;  /* 0x0000000b11ac7c12 */ /* 0x000fc6000f8e96ac */
[----:B------:R-:W-:Y:S01]  /*8c60*/  FADD.FTZ R36, R153, R36 ;  /* 0x0000002499247221 */ /* 0x000fe20000010000 */
[----:B------:R-:W-:Y:S01]  /*8c70*/  LOP3.LUT R166, R169, UR9, R16, 0x96, !PT ;  /* 0x00000009a9a67c12 */ /* 0x000fe2000f8e9610 */
[----:B------:R-:W-:Y:S01]  /*8c80*/  IMAD.WIDE.U32 R12, R172, -0x2daee0ad, RZ ;  /* 0xd2511f53ac0c7825 */ /* 0x000fe200078e00ff */
[----:B------:R-:W-:Y:S01]  /*8c90*/  HMMA.16816.F32 R84, R20, R10, R84 ;  /* 0x0000000a1454723c */ /* 0x000fe20000001854 */
[----:B------:R-:W-:Y:S02]  /*8ca0*/  MUFU.EX2 R49, R49 ;  /* 0x0000003100317308 */ /* 0x000fe40000000800 */
[----:B------:R-:W-:Y:S01]  /*8cb0*/  IMAD.WIDE.U32 R166, R166, -0x2daee0ad, RZ ;  /* 0xd2511f53a6a67825 */ /* 0x000fe200078e00ff */
[----:B------:R-:W-:-:S03]  /*8cc0*/  LOP3.LUT R172, R13, UR8, R24, 0x96, !PT ;  /* 0x000000080dac7c12 */ /* 0x000fc6000f8e9618 */
[----:B-1----:R-:W-:Y:S01]  /*8cd0*/  FADD.FTZ R132, R60, R132 ;  /* 0x000000843c847221 */ /* 0x002fe20000010000 */
[----:B------:R-:W-:Y:S01]  /*8ce0*/  LOP3.LUT R12, R167, UR6, R12, 0x96, !PT ;  /* 0x00000006a70c7c12 */ /* 0x000fe2000f8e960c */
[----:B------:R-:W-:Y:S01]  /*8cf0*/  IMAD.WIDE.U32 R172, R172, -0x326172a9, RZ ;  /* 0xcd9e8d57acac7825 */ /* 0x000fe200078e00ff */
[----:B------:R-:W-:Y:S01]  /*8d00*/  HMMA.16816.F32 R76, R20, R8, R76 ;  /* 0x00000008144c723c */ /* 0x000fe2000000184c */
[----:B------:R-:W-:Y:S01]  /*8d10*/  F2FP.PACK_AB R167, R144, R140 ;  /* 0x0000008c90a7723e */ /* 0x000fe200000000ff */
[----:B------:R-:W-:Y:S01]  /*8d20*/  MUFU.EX2 R44, R44 ;  /* 0x0000002c002c7308 */ /* 0x000fe20000000800 */
[----:B------:R-:W-:Y:S01]  /*8d30*/  IMAD.WIDE.U32 R14, R12, -0x326172a9, RZ ;  /* 0xcd9e8d570c0e7825 */ /* 0x000fe200078e00ff */
[----:B------:R-:W-:-:S03]  /*8d40*/  LOP3.LUT R168, R173, UR7, R168, 0x96, !PT ;  /* 0x00000007ada87c12 */ /* 0x000fc6000f8e96a8 */
[----:B--2---:R-:W-:Y:S01]  /*8d50*/  FADD.FTZ R64, R62, R64 ;  /* 0x000000403e407221 */ /* 0x004fe20000010000 */
[----:B------:R-:W-:Y:S01]  /*8d60*/  LOP3.LUT R24, R15, UR16, R172, 0x96, !PT ;  /* 0x000000100f187c12 */ /* 0x000fe2000f8e96ac */
[C---:B------:R-:W-:Y:S01]  /*8d70*/  HMMA.16816.F32 R100, R20.reuse, R4, R100 ;  /* 0x000000041464723c */ /* 0x040fe20000001864 */
[----:B------:R-:W-:Y:S01]  /*8d80*/  LOP3.LUT R27, R14, 0xffff, RZ, 0xc0, !PT ;  /* 0x0000ffff0e1b7812 */ /* 0x000fe200078ec0ff */
[----:B------:R-:W-:Y:S01]  /*8d90*/  IMAD.WIDE.U32 R168, R168, -0x2daee0ad, RZ ;  /* 0xd2511f53a8a87825 */ /* 0x000fe200078e00ff */
[----:B------:R-:W-:Y:S01]  /*8da0*/  SHF.R.U32.HI R10, RZ, 0x10, R24 ;  /* 0x00000010ff0a7819 */ /* 0x000fe20000011618 */
[----:B------:R-:W-:Y:S01]  /*8db0*/  MUFU.EX2 R45, R45 ;  /* 0x0000002d002d7308 */ /* 0x000fe20000000800 */
[C---:B------:R-:W-:Y:S01]  /*8dc0*/  LOP3.LUT R12, R24.reuse, 0xffff, RZ, 0xc0, !PT ;  /* 0x0000ffff180c7812 */ /* 0x040fe200078ec0ff */
[----:B------:R-:W-:Y:S01]  /*8dd0*/  FADD.FTZ R33, R145, R33 ;  /* 0x0000002191217221 */ /* 0x000fe20000010000 */
[----:B------:R-:W-:Y:S01]  /*8de0*/  SHF.R.U32.HI R25, RZ, 0x10, R14 ;  /* 0x00000010ff197819 */ /* 0x000fe2000001160e */
[C---:B------:R-:W-:Y:S01]  /*8df0*/  HMMA.16816.F32 R116, R20.reuse, R18, R116 ;  /* 0x000000121474723c */ /* 0x040fe20000001874 */
[----:B------:R-:W-:Y:S01]  /*8e00*/  LOP3.LUT R8, R24, 0xff, RZ, 0xc0, !PT ;  /* 0x000000ff18087812 */ /* 0x000fe200078ec0ff */
[----:B------:R-:W1:Y:S01]  /*8e10*/  LDSM.16.MT88.4 R16, [R188+0x7000] ;  /* 0x00700000bc10783b */ /* 0x000e620000004200 */
[----:B------:R-:W-:Y:S01]  /*8e20*/  SHF.R.U32.HI R11, RZ, 0x8, R27 ;  /* 0x00000008ff0b7819 */ /* 0x000fe2000001161b */
[----:B------:R-:W-:Y:S01]  /*8e30*/  MUFU.EX2 R40, R40 ;  /* 0x0000002800287308 */ /* 0x000fe20000000800 */
[----:B------:R-:W-:Y:S01]  /*8e40*/  SHF.R.U32.HI R24, RZ, 0x18, R24 ;  /* 0x00000018ff187819 */ /* 0x000fe20000011618 */
[----:B------:R-:W-:Y:S01]  /*8e50*/  FADD.FTZ R36, R140, R36 ;  /* 0x000000248c247221 */ /* 0x000fe20000010000 */
[----:B------:R-:W-:Y:S01]  /*8e60*/  LOP3.LUT R27, R10, 0xff, RZ, 0xc0, !PT ;  /* 0x000000ff0a1b7812 */ /* 0x000fe200078ec0ff */
[----:B------:R-:W-:Y:S01]  /*8e70*/  HMMA.16816.F32 R96, R20, R6, R96 ;  /* 0x000000061460723c */ /* 0x000fe20000001860 */
[----:B------:R-:W-:Y:S01]  /*8e80*/  SHF.R.U32.HI R12, RZ, 0x8, R12 ;  /* 0x00000008ff0c7819 */ /* 0x000fe2000001160c */
[----:B------:R-:W-:Y:S01]  /*8e90*/  FADD.FTZ R132, R61, R132 ;  /* 0x000000843d847221 */ /* 0x000fe20000010000 */
[----:B------:R-:W-:Y:S01]  /*8ea0*/  LOP3.LUT R26, R14, 0xff, RZ, 0xc0, !PT ;  /* 0x000000ff0e1a7812 */ /* 0x000fe200078ec0ff */
[----:B------:R-:W-:Y:S01]  /*8eb0*/  MUFU.EX2 R42, R42 ;  /* 0x0000002a002a7308 */ /* 0x000fe20000000800 */
[----:B------:R-:W-:Y:S01]  /*8ec0*/  SHF.R.U32.HI R9, RZ, 0x18, R14 ;  /* 0x00000018ff097819 */ /* 0x000fe2000001160e */
[----:B---3--:R-:W-:Y:S01]  /*8ed0*/  FADD.FTZ R64, R63, R64 ;  /* 0x000000403f407221 */ /* 0x008fe20000010000 */
[----:B------:R-:W-:Y:S01]  /*8ee0*/  LOP3.LUT R25, R25, 0xff, RZ, 0xc0, !PT ;  /* 0x000000ff19197812 */ /* 0x000fe200078ec0ff */
[----:B------:R-:W-:Y:S01]  /*8ef0*/  FADD.FTZ R33, R149, R33 ;  /* 0x0000002195217221 */ /* 0x000fe20000010000 */
[----:B------:R-:W-:Y:S01]  /*8f00*/  PRMT R27, R27, 0x5410, R24 ;  /* 0x000054101b1b7816 */ /* 0x000fe20000000018 */
[----:B------:R-:W-:Y:S01]  /*8f10*/  FADD.FTZ R36, R144, R36 ;  /* 0x0000002490247221 */ /* 0x000fe20000010000 */
[----:B------:R-:W-:Y:S01]  /*8f20*/  PRMT R8, R8, 0x5410, R12 ;  /* 0x0000541008087816 */ /* 0x000fe2000000000c */
[----:B------:R-:W-:Y:S01]  /*8f30*/  MUFU.EX2 R46, R46 ;  /* 0x0000002e002e7308 */ /* 0x000fe20000000800 */
        /* <DEDUP_REMOVED lines=9> */
[----:B------:R-:W2:Y:S01]  /*8fd0*/  LDSM.16.MT88.4 R12, [R186+0x7000] ;  /* 0x00700000ba0c783b */ /* 0x000ea20000004200 */
[----:B------:R-:W-:Y:S01]  /*8fe0*/  LOP3.LUT R24, R8, R10, RZ, 0xc0, !PT ;  /* 0x0000000a08187212 */ /* 0x000fe200078ec0ff */
[----:B------:R-:W-:Y:S01]  /*8ff0*/  MUFU.EX2 R34, R34 ;  /* 0x0000002200227308 */ /* 0x000fe20000000800 */
[----:B------:R-:W-:Y:S01]  /*9000*/  LOP3.LUT R26, R26, R5, RZ, 0xc0, !PT ;  /* 0x000000051a1a7212 */ /* 0x000fe200078ec0ff */
[----:B------:R-:W3:Y:S01]  /*9010*/  LDSM.16.MT88.4 R8, [R185+0x7000] ;  /* 0x00700000b908783b */ /* 0x000ee20000004200 */
[----:B------:R-:W-:Y:S01]  /*9020*/  LOP3.LUT R27, R27, R4, RZ, 0xc0, !PT ;  /* 0x000000041b1b7212 */ /* 0x000fe200078ec0ff */
[----:B------:R-:W-:Y:S01]  /*9030*/  FADD.FTZ R132, R56, R132 ;  /* 0x0000008438847221 */ /* 0x000fe20000010000 */
[----:B------:R-:W-:Y:S01]  /*9040*/  LOP3.LUT R20, R171, UR12, R242, 0x96, !PT ;  /* 0x0000000cab147c12 */ /* 0x000fe2000f8e96f2 */
[----:B------:R-:W4:Y:S01]  /*9050*/  LDSM.16.MT88.4 R4, [R184+0x7000] ;  /* 0x00700000b804783b */ /* 0x000f220000004200 */
[----:B------:R-:W-:Y:S01]  /*9060*/  LOP3.LUT R25, R164, R167, RZ, 0xc0, !PT ;  /* 0x000000a7a4197212 */ /* 0x000fe200078ec0ff */
[--C-:B------:R-:W-:Y:S01]  /*9070*/  FFMA.FTZ R164, R50, c[0x0][0x23c], -R141.reuse ;  /* 0x00008f0032a47a23 */ /* 0x100fe2000001088d */
[----:B------:R-:W-:Y:S01]  /*9080*/  LOP3.LUT R166, R169, UR17, R166, 0x96, !PT ;  /* 0x00000011a9a67c12 */ /* 0x000fe2000f8e96a6 */
[----:B------:R-:W-:Y:S01]  /*9090*/  IMAD.WIDE.U32 R170, R20, -0x326172a9, RZ ;  /* 0xcd9e8d5714aa7825 */ /* 0x000fe200078e00ff */
[----:B------:R-:W-:Y:S03]  /*90a0*/  MUFU.EX2 R39, R39 ;  /* 0x0000002700277308 */ /* 0x000fe60000000800 */
[----:B------:R-:W-:Y:S01]  /*90b0*/  FFMA.FTZ R50, R51, c[0x0][0x23c], -R141 ;  /* 0x00008f0033327a23 */ /* 0x000fe2000001088d */
[----:B------:R-:W-:Y:S01]  /*90c0*/  LOP3.LUT R20, R171, UR11, R240, 0x96, !PT ;  /* 0x0000000bab147c12 */ /* 0x000fe2000f8e96f0 */
[----:B-1----:R-:W-:Y:S01]  /*90d0*/  HMMA.16816.F32 R124, R24, R16, R124 ;  /* 0x00000010187c723c */ /* 0x002fe2000000187c */
[----:B------:R-:W-:Y:S01]  /*90e0*/  LOP3.LUT R170, R175, UR9, R170, 0x96, !PT ;  /* 0x00000009afaa7c12 */ /* 0x000fe2000f8e96aa */
[----:B------:R-:W-:Y:S01]  /*90f0*/  FFMA.FTZ R51, R52, c[0x0][0x23c], -R139 ;  /* 0x00008f0034337a23 */ /* 0x000fe2000001088b */
[----:B------:R-:W1:Y:S01]  /*9100*/  MUFU.EX2 R164, R164 ;  /* 0x000000a400a47308 */ /* 0x000e620000000800 */
[----:B------:R-:W-:-:S04]  /*9110*/  IMAD.WIDE.U32 R20, R20, -0x2daee0ad, RZ ;  /* 0xd2511f5314147825 */ /* 0x000fc800078e00ff */
[----:B------:R-:W-:Y:S01]  /*9120*/  IMAD.WIDE.U32 R170, R170, -0x2daee0ad, RZ ;  /* 0xd2511f53aaaa7825 */ /* 0x000fe200078e00ff */
[----:B------:R-:W-:Y:S01]  /*9130*/  LOP3.LUT R178, R21, UR8, R178, 0x96, !PT ;  /* 0x0000000815b27c12 */ /* 0x000fe2000f8e96b2 */
[----:B------:R-:W-:Y:S01]  /*9140*/  HMMA.16816.F32 R120, R24, R18, R120 ;  /* 0x000000121878723c */ /* 0x000fe20000001878 */
[----:B------:R-:W5:Y:S01]  /*9150*/  MUFU.EX2 R50, R50 ;  /* 0x0000003200327308 */ /* 0x000f620000000800 */
[----:B------:R-:W-:Y:S01]  /*9160*/  FFMA.FTZ R52, R57, c[0x0][0x23c], -R139 ;  /* 0x00008f0039347a23 */ /* 0x000fe2000001088b */
[----:B------:R-:W-:Y:S01]  /*9170*/  LOP3.LUT R20, R171, UR6, R20, 0x96, !PT ;  /* 0x00000006ab147c12 */ /* 0x000fe2000f8e9614 */
[----:B------:R-:W-:-:S04]  /*9180*/  IMAD.WIDE.U32 R178, R178, -0x326172a9, RZ ;  /* 0xcd9e8d57b2b27825 */ /* 0x000fc800078e00ff */
[----:B------:R-:W-:Y:S01]  /*9190*/  IMAD.WIDE.U32 R224, R20, -0x326172a9, RZ ;  /* 0xcd9e8d5714e07825 */ /* 0x000fe200078e00ff */
[----:B------:R-:W3:Y:S01]  /*91a0*/  MUFU.EX2 R51, R51 ;  /* 0x0000003300337308 */ /* 0x000ee20000000800 */
[----:B------:R-:W-:Y:S01]  /*91b0*/  LOP3.LUT R174, R179, UR7, R174, 0x96, !PT ;  /* 0x00000007b3ae7c12 */ /* 0x000fe2000f8e96ae */
[C---:B--2---:R-:W-:Y:S02]  /*91c0*/  HMMA.16816.F32 R68, R24.reuse, R12, R68 ;  /* 0x0000000c1844723c */ /* 0x044fe40000001844 */
[----:B------:R-:W-:Y:S01]  /*91d0*/  LOP3.LUT R23, R224, 0xffff, RZ, 0xc0, !PT ;  /* 0x0000ffffe0177812 */ /* 0x000fe200078ec0ff */
[----:B------:R-:W-:Y:S01]  /*91e0*/  FFMA.FTZ R57, R138, c[0x0][0x23c], -R139 ;  /* 0x00008f008a397a23 */ /* 0x000fe2000001088b */
[----:B------:R-:W-:Y:S01]  /*91f0*/  SHF.R.U32.HI R21, RZ, 0x10, R224 ;  /* 0x00000010ff157819 */ /* 0x000fe200000116e0 */
[----:B------:R-:W-:Y:S01]  /*9200*/  IMAD.WIDE.U32 R174, R174, -0x2daee0ad, RZ ;  /* 0xd2511f53aeae7825 */ /* 0x000fe200078e00ff */
[----:B------:R-:W-:Y:S01]  /*9210*/  LOP3.LUT R22, R224, 0xff, RZ, 0xc0, !PT ;  /* 0x000000ffe0167812 */ /* 0x000fe200078ec0ff */
[----:B------:R-:W-:Y:S01]  /*9220*/  MUFU.EX2 R52, R52 ;  /* 0x0000003400347308 */ /* 0x000fe20000000800 */
[----:B------:R-:W-:Y:S01]  /*9230*/  SHF.R.U32.HI R23, RZ, 0x8, R23 ;  /* 0x00000008ff177819 */ /* 0x000fe20000011617 */
[C---:B------:R-:W-:Y:S01]  /*9240*/  HMMA.16816.F32 R72, R24.reuse, R14, R72 ;  /* 0x0000000e1848723c */ /* 0x040fe20000001848 */
[----:B------:R-:W-:Y:S01]  /*9250*/  LOP3.LUT R21, R21, 0xff, RZ, 0xc0, !PT ;  /* 0x000000ff15157812 */ /* 0x000fe200078ec0ff */
[----:B-1----:R-:W-:Y:S01]  /*9260*/  FADD.FTZ R64, R164, R64 ;  /* 0x00000040a4407221 */ /* 0x002fe20000010000 */
[----:B------:R-:W-:Y:S01]  /*9270*/  SHF.R.U32.HI R20, RZ, 0x18, R224 ;  /* 0x00000018ff147819 */ /* 0x000fe200000116e0 */
[----:B------:R-:W-:Y:S01]  /*9280*/  FADD.FTZ R33, R158, R33 ;  /* 0x000000219e217221 */ /* 0x000fe20000010000 */
[----:B------:R-:W-:Y:S01]  /*9290*/  PRMT R22, R22, 0x5410, R23 ;  /* 0x0000541016167816 */ /* 0x000fe20000000017 */
[----:B------:R-:W-:Y:S01]  /*92a0*/  MUFU.EX2 R57, R57 ;  /* 0x0000003900397308 */ /* 0x000fe20000000800 */
[----:B------:R-:W-:Y:S01]  /*92b0*/  PRMT R21, R21, 0x5410, R20 ;  /* 0x0000541015157816 */ /* 0x000fe20000000014 */
[C---:B---3--:R-:W-:Y:S01]  /*92c0*/  HMMA.16816.F32 R80, R24.reuse, R8, R80 ;  /* 0x000000081850723c */ /* 0x048fe20000001850 */
[----:B------:R-:W-:Y:S01]  /*92d0*/  LOP3.LUT R170, R175, UR17, R170, 0x96, !PT ;  /* 0x00000011afaa7c12 */ /* 0x000fe2000f8e96aa */
[--C-:B------:R-:W-:Y:S01]  /*92e0*/  HSET2.LE.AND R22, R22, R41.reuse, PT ;  /* 0x0000002916167233 */ /* 0x100fe20003803000 */
[----:B------:R-:W-:Y:S01]  /*92f0*/  FADD.FTZ R36, R143, R36 ;  /* 0x000000248f247221 */ /* 0x000fe20000010000 */
[----:B------:R-:W-:Y:S01]  /*9300*/  HSET2.LE.AND R21, R21, R41, PT ;  /* 0x0000002915157233 */ /* 0x000fe20003803000 */
[C---:B------:R-:W-:Y:S01]  /*9310*/  LOP3.LUT R138, R170.reuse, 0xffff, RZ, 0xc0, !PT ;  /* 0x0000ffffaa8a7812 */ /* 0x040fe200078ec0ff */
[----:B------:R-:W1:Y:S01]  /*9320*/  MUFU.EX2 R47, R47 ;  /* 0x0000002f002f7308 */ /* 0x000e620000000800 */
[----:B------:R-:W-:Y:S01]  /*9330*/  SHF.R.U32.HI R139, RZ, 0x10, R170 ;  /* 0x00000010ff8b7819 */ /* 0x000fe200000116aa */
[C---:B------:R-:W-:Y:S01]  /*9340*/  HMMA.16816.F32 R104, R24.reuse, R10, R104 ;  /* 0x0000000a1868723c */ /* 0x040fe20000001868 */
[----:B------:R-:W-:Y:S01]  /*9350*/  LOP3.LUT R54, R170, 0xff, RZ, 0xc0, !PT ;  /* 0x000000ffaa367812 */ /* 0x000fe200078ec0ff */
[----:B------:R-:W-:Y:S01]  /*9360*/  FADD.FTZ R132, R55, R132 ;  /* 0x0000008437847221 */ /* 0x000fe20000010000 */
[----:B------:R-:W-:Y:S01]  /*9370*/  SHF.R.U32.HI R170, RZ, 0x18, R170 ;  /* 0x00000018ffaa7819 */ /* 0x000fe200000116aa */
[----:B-----5:R-:W-:Y:S01]  /*9380*/  FADD.FTZ R64, R50, R64 ;  /* 0x0000004032407221 */ /* 0x020fe20000010000 */
[----:B------:R-:W-:Y:S01]  /*9390*/  SHF.R.U32.HI R138, RZ, 0x8, R138 ;  /* 0x00000008ff8a7819 */ /* 0x000fe2000001168a */
[----:B------:R-:W-:Y:S01]  /*93a0*/  FADD.FTZ R33, R157, R33 ;  /* 0x000000219d217221 */ /* 0x000fe20000010000 */
[----:B------:R-:W-:Y:S01]  /*93b0*/  LOP3.LUT R139, R139, 0xff, RZ, 0xc0, !PT ;  /* 0x000000ff8b8b7812 */ /* 0x000fe200078ec0ff */
[----:B----4-:R-:W-:Y:S01]  /*93c0*/  HMMA.16816.F32 R88, R24, R4, R88 ;  /* 0x000000041858723c */ /* 0x010fe20000001858 */
[----:B------:R-:W-:Y:S01]  /*93d0*/  PRMT R54, R54, 0x5410, R138 ;  /* 0x0000541036367816 */ /* 0x000fe2000000008a */
[----:B------:R-:W-:Y:S01]  /*93e0*/  FADD.FTZ R36, R142, R36 ;  /* 0x000000248e247221 */ /* 0x000fe20000010000 */
[----:B------:R-:W-:Y:S01]  /*93f0*/  F2FP.PACK_AB R138, R45, R44 ;  /* 0x0000002c2d8a723e */ /* 0x000fe200000000ff */
[----:B------:R-:W-:-:S02]  /*9400*/  FADD.FTZ R132, R44, R132 ;  /* 0x000000842c847221 */ /* 0x000fc40000010000 */
[----:B------:R-:W-:Y:S02]  /*9410*/  FADD.FTZ R64, R46, R64 ;  /* 0x000000402e407221 */ /* 0x000fe40000010000 */
[----:B------:R-:W-:Y:S01]  /*9420*/  HMMA.16816.F32 R92, R24, R6, R92 ;  /* 0x00000006185c723c */ /* 0x000fe2000000185c */
[----:B------:R-:W-:Y:S02]  /*9430*/  FADD.FTZ R33, R51, R33 ;  /* 0x0000002133217221 */ /* 0x000fe40000010000 */
[----:B------:R-:W-:Y:S02]  /*9440*/  FADD.FTZ R36, R48, R36 ;  /* 0x0000002430247221 */ /* 0x000fe40000010000 */
[----:B------:R-:W-:Y:S02]  /*9450*/  FADD.FTZ R132, R45, R132 ;  /* 0x000000842d847221 */ /* 0x000fe40000010000 */
[----:B------:R-:W-:Y:S01]  /*9460*/  LOP3.LUT R24, R225, UR16, R178, 0x96, !PT ;  /* 0x00000010e1187c12 */ /* 0x000fe2000f8e96b2 */
[----:B-1----:R-:W-:Y:S01]  /*9470*/  FADD.FTZ R64, R47, R64 ;  /* 0x000000402f407221 */ /* 0x002fe20000010000 */
[----:B------:R-:W-:Y:S01]  /*9480*/  SHF.R.U32.HI R27, RZ, 0x18, R168 ;  /* 0x00000018ff1b7819 */ /* 0x000fe200000116a8 */
[----:B------:R-:W-:Y:S01]  /*9490*/  FADD.FTZ R33, R52, R33 ;  /* 0x0000002134217221 */ /* 0x000fe20000010000 */
[----:B------:R-:W-:Y:S01]  /*94a0*/  SHF.R.U32.HI R23, RZ, 0x10, R24 ;  /* 0x00000010ff177819 */ /* 0x000fe20000011618 */
[----:B------:R-:W-:Y:S01]  /*94b0*/  FADD.FTZ R36, R49, R36 ;  /* 0x0000002431247221 */ /* 0x000fe20000010000 */
[----:B------:R-:W-:Y:S01]  /*94c0*/  LOP3.LUT R25, R24, 0xffff, RZ, 0xc0, !PT ;  /* 0x0000ffff18197812 */ /* 0x000fe200078ec0ff */
[----:B------:R-:W-:Y:S01]  /*94d0*/  FADD.FTZ R132, R40, R132 ;  /* 0x0000008428847221 */ /* 0x000fe20000010000 */
        /* <DEDUP_REMOVED lines=8> */
[----:B------:R-:W-:Y:S01]  /*9560*/  PRMT R24, R23, 0x5410, R24 ;  /* 0x0000541017187816 */ /* 0x000fe20000000018 */
[----:B------:R-:W-:Y:S01]  /*9570*/  FADD.FTZ R220, R39, R64 ;  /* 0x0000004027dc7221 */ /* 0x000fe20000010000 */
[----:B------:R-:W-:Y:S01]  /*9580*/  PRMT R20, R20, 0x5410, R25 ;  /* 0x0000541014147816 */ /* 0x000fe20000000019 */
[----:B------:R-:W-:Y:S01]  /*9590*/  FADD.FTZ R219, R137, R33 ;  /* 0x0000002189db7221 */ /* 0x000fe20000010000 */
[----:B------:R-:W-:Y:S01]  /*95a0*/  F2FP.PACK_AB R23, R50, R164 ;  /* 0x000000a43217723e */ /* 0x000fe200000000ff */
[----:B------:R-:W-:Y:S01]  /*95b0*/  FADD.FTZ R218, R53, R36 ;  /* 0x0000002435da7221 */ /* 0x000fe20000010000 */
[----:B------:R-:W-:Y:S01]  /*95c0*/  F2FP.PACK_AB R25, R55, R56 ;  /* 0x000000383719723e */ /* 0x000fe200000000ff */
[--C-:B------:R-:W-:Y:S01]  /*95d0*/  HSET2.LE.AND R20, R20, R41.reuse, PT ;  /* 0x0000002914147233 */ /* 0x100fe20003803000 */
[----:B------:R-:W-:Y:S01]  /*95e0*/  LOP3.LUT R23, R21, R23, RZ, 0xc0, !PT ;  /* 0x0000001715177212 */ /* 0x000fe200078ec0ff */
[----:B------:R-:W-:Y:S01]  /*95f0*/  HSET2.LE.AND R21, R24, R41, PT ;  /* 0x0000002918157233 */ /* 0x000fe20003803000 */
[----:B------:R-:W-:Y:S01]  /*9600*/  LOP3.LUT R22, R22, R25, RZ, 0xc0, !PT ;  /* 0x0000001916167212 */ /* 0x000fe200078ec0ff */
[----:B------:R-:W-:Y:S01]  /*9610*/  IMAD.MOV.U32 R135, RZ, RZ, R176 ;  /* 0x000000ffff877224 */ /* 0x000fe200078e00b0 */
[----:B------:R-:W-:Y:S01]  /*9620*/  F2FP.PACK_AB R25, R61, R60 ;  /* 0x0000003c3d19723e */ /* 0x000fe200000000ff */
[----:B------:R-:W-:Y:S01]  /*9630*/  IMAD.MOV.U32 R136, RZ, RZ, R177 ;  /* 0x000000ffff887224 */ /* 0x000fe200078e00b1 */
[----:B------:R-:W-:Y:S01]  /*9640*/  F2FP.PACK_AB R24, R63, R62 ;  /* 0x0000003e3f18723e */ /* 0x000fe200000000ff */
[----:B------:R-:W-:Y:S01]  /*9650*/  IMAD.MOV.U32 R133, RZ, RZ, R2 ;  /* 0x000000ffff857224 */ /* 0x000fe200078e0002 */
[----:B------:R-:W-:Y:S01]  /*9660*/  LOP3.LUT R20, R20, R25, RZ, 0xc0, !PT ;  /* 0x0000001914147212 */ /* 0x000fe200078ec0ff */
[----:B------:R-:W-:Y:S01]  /*9670*/  IMAD.MOV.U32 R134, RZ, RZ, R3 ;  /* 0x000000ffff867224 */ /* 0x000fe200078e0003 */
[----:B------:R-:W-:-:S02]  /*9680*/  LOP3.LUT R21, R21, R24, RZ, 0xc0, !PT ;  /* 0x0000001815157212 */ /* 0x000fc400078ec0ff */
[----:B------:R-:W-:Y:S02]  /*9690*/  F2FP.PACK_AB R24, R52, R51 ;  /* 0x000000333418723e */ /* 0x000fe400000000ff */
[----:B------:R-:W-:Y:S02]  /*96a0*/  F2FP.PACK_AB R25, R49, R48 ;  /* 0x000000303119723e */ /* 0x000fe400000000ff */
[----:B------:R-:W-:Y:S01]  /*96b0*/  F2FP.PACK_AB R26, R137, R57 ;  /* 0x00000039891a723e */ /* 0x000fe200000000ff */
[C---:B------:R-:W-:Y:S07]  /*96c0*/  HMMA.16816.F32 R76, R20.reuse, R8, R76 ;  /* 0x00000008144c723c */ /* 0x040fee000000184c */
[----:B------:R-:W-:Y:S01]  /*96d0*/  SHF.R.U32.HI R9, RZ, 0x10, R168 ;  /* 0x00000010ff097819 */ /* 0x000fe200000116a8 */
[----:B------:R-:W-:Y:S01]  /*96e0*/  HMMA.16816.F32 R112, R20, R12, R112 ;  /* 0x0000000c1470723c */ /* 0x000fe20000001870 */
[----:B------:R-:W-:-:S02]  /*96f0*/  LOP3.LUT R8, R168, 0xff, RZ, 0xc0, !PT ;  /* 0x000000ffa8087812 */ /* 0x000fc400078ec0ff */
[----:B------:R-:W-:-:S04]  /*9700*/  LOP3.LUT R9, R9, 0xff, RZ, 0xc0, !PT ;  /* 0x000000ff09097812 */ /* 0x000fc800078ec0ff */
[----:B------:R-:W-:Y:S01]  /*9710*/  LOP3.LUT R12, R168, 0xffff, RZ, 0xc0, !PT ;  /* 0x0000ffffa80c7812 */ /* 0x000fe200078ec0ff */
[C---:B------:R-:W-:Y:S01]  /*9720*/  HMMA.16816.F32 R84, R20.reuse, R10, R84 ;  /* 0x0000000a1454723c */ /* 0x040fe20000001854 */
[C---:B------:R-:W-:Y:S02]  /*9730*/  LOP3.LUT R13, R166.reuse, 0xffff, RZ, 0xc0, !PT ;  /* 0x0000ffffa60d7812 */ /* 0x040fe400078ec0ff */
[----:B------:R-:W-:Y:S02]  /*9740*/  SHF.R.U32.HI R12, RZ, 0x8, R12 ;  /* 0x00000008ff0c7819 */ /* 0x000fe4000001160c */
[----:B------:R-:W-:Y:S02]  /*9750*/  SHF.R.U32.HI R13, RZ, 0x8, R13 ;  /* 0x00000008ff0d7819 */ /* 0x000fe4000001160d */
[----:B------:R-:W-:Y:S01]  /*9760*/  SHF.R.U32.HI R11, RZ, 0x10, R166 ;  /* 0x00000010ff0b7819 */ /* 0x000fe200000116a6 */
[----:B------:R-:W-:Y:S01]  /*9770*/  HMMA.16816.F32 R100, R20, R4, R100 ;  /* 0x000000041464723c */ /* 0x000fe20000001864 */
[----:B------:R-:W-:-:S02]  /*9780*/  LOP3.LUT R10, R166, 0xff, RZ, 0xc0, !PT ;  /* 0x000000ffa60a7812 */ /* 0x000fc400078ec0ff */
[----:B------:R-:W-:Y:S02]  /*9790*/  SHF.R.U32.HI R166, RZ, 0x18, R166 ;  /* 0x00000018ffa67819 */ /* 0x000fe400000116a6 */
[----:B------:R-:W-:Y:S02]  /*97a0*/  LOP3.LUT R11, R11, 0xff, RZ, 0xc0, !PT ;  /* 0x000000ff0b0b7812 */ /* 0x000fe400078ec0ff */
[----:B------:R-:W-:Y:S01]  /*97b0*/  PRMT R27, R9, 0x5410, R27 ;  /* 0x00005410091b7816 */ /* 0x000fe2000000001b */
[C---:B------:R-:W-:Y:S01]  /*97c0*/  HMMA.16816.F32 R128, R20.reuse, R16, R128 ;  /* 0x000000101480723c */ /* 0x040fe20000001880 */
[----:B------:R-:W-:Y:S02]  /*97d0*/  PRMT R8, R8, 0x5410, R12 ;  /* 0x0000541008087816 */ /* 0x000fe4000000000c */
[----:B------:R-:W-:Y:S01]  /*97e0*/  PRMT R10, R10, 0x5410, R13 ;  /* 0x000054100a0a7816 */ /* 0x000fe2000000000d */
[--C-:B------:R-:W-:Y:S01]  /*97f0*/  HSET2.LE.AND R27, R27, R41.reuse, PT ;  /* 0x000000291b1b7233 */ /* 0x100fe20003803000 */
[----:B------:R-:W-:Y:S01]  /*9800*/  PRMT R9, R11, 0x5410, R166 ;  /* 0x000054100b097816 */ /* 0x000fe200000000a6 */
[--C-:B------:R-:W-:Y:S01]  /*9810*/  HSET2.LE.AND R8, R8, R41.reuse, PT ;  /* 0x0000002908087233 */ /* 0x100fe20003803000 */
[----:B------:R-:W-:Y:S01]  /*9820*/  F2FP.PACK_AB R4, R53, R43 ;  /* 0x0000002b3504723e */ /* 0x000fe200000000ff */
[--C-:B------:R-:W-:Y:S01]  /*9830*/  HSET2.LE.AND R10, R10, R41.reuse, PT ;  /* 0x000000290a0a7233 */ /* 0x100fe20003803000 */
[----:B------:R-:W-:Y:S01]  /*9840*/  HMMA.16816.F32 R116, R20, R18, R116 ;  /* 0x000000121474723c */ /* 0x000fe20000001874 */
[----:B------:R-:W-:Y:S01]  /*9850*/  HSET2.LE.AND R9, R9, R41, PT ;  /* 0x0000002909097233 */ /* 0x000fe20003803000 */
[----:B------:R-:W-:Y:S01]  /*9860*/  LOP3.LUT R26, R8, R26, RZ, 0xc0, !PT ;  /* 0x0000001a081a7212 */ /* 0x000fe200078ec0ff */
[----:B------:R-:W1:Y:S01]  /*9870*/  LDSM.16.MT88.4 R16, [R188+0x7800] ;  /* 0x00780000bc10783b */ /* 0x000e620000004200 */
[----:B------:R-:W-:-:S02]  /*9880*/  LOP3.LUT R24, R10, R24, RZ, 0xc0, !PT ;  /* 0x000000180a187212 */ /* 0x000fc400078ec0ff */
[----:B------:R-:W-:Y:S02]  /*9890*/  LOP3.LUT R25, R9, R25, RZ, 0xc0, !PT ;  /* 0x0000001909197212 */ /* 0x000fe400078ec0ff */
[C---:B------:R-:W-:Y:S01]  /*98a0*/  HMMA.16816.F32 R108, R20.reuse, R14, R108 ;  /* 0x0000000e146c723c */ /* 0x040fe2000000186c */
[----:B------:R-:W-:Y:S01]  /*98b0*/  LOP3.LUT R27, R27, R4, RZ, 0xc0, !PT ;  /* 0x000000041b1b7212 */ /* 0x000fe200078ec0ff */
[----:B------:R-:W2:Y:S04]  /*98c0*/  LDSM.16.MT88.4 R12, [R186+0x7800] ;  /* 0x00780000ba0c783b */ /* 0x000ea80000004200 */
[----:B------:R-:W3:Y:S02]  /*98d0*/  LDSM.16.MT88.4 R8, [R185+0x7800] ;  /* 0x00780000b908783b */ /* 0x000ee40000004200 */
[----:B------:R-:W-:Y:S02]  /*98e0*/  HMMA.16816.F32 R96, R20, R6, R96 ;  /* 0x000000061460723c */ /* 0x000fe40000001860 */
[----:B------:R-:W4:Y:S05]  /*98f0*/  LDSM.16.MT88.4 R4, [R184+0x7800] ;  /* 0x00780000b804783b */ /* 0x000f2a0000004200 */
        /* <DEDUP_REMOVED lines=10> */
[----:B------:R-:W-:Y:S01]  /*99a0*/  F2FP.PACK_AB R139, R39, R34 ;  /* 0x00000022278b723e */ /* 0x000fe200000000ff */
[--C-:B------:R-:W-:Y:S01]  /*99b0*/  HSET2.LE.AND R23, R23, R41.reuse, PT ;  /* 0x0000002917177233 */ /* 0x100fe20003803000 */
[----:B-1----:R-:W-:Y:S01]  /*99c0*/  HMMA.16816.F32 R124, R24, R16, R124 ;  /* 0x00000010187c723c */ /* 0x002fe2000000187c */
[--C-:B------:R-:W-:Y:S01]  /*99d0*/  HSET2.LE.AND R20, R54, R41.reuse, PT ;  /* 0x0000002936147233 */ /* 0x100fe20003803000 */
[----:B------:R-:W-:Y:S01]  /*99e0*/  F2FP.PACK_AB R54, R42, R40 ;  /* 0x000000282a36723e */ /* 0x000fe200000000ff */
[----:B------:R-:W-:Y:S01]  /*99f0*/  HSET2.LE.AND R21, R21, R41, PT ;  /* 0x0000002915157233 */ /* 0x000fe20003803000 */
[----:B------:R-:W-:-:S02]  /*9a00*/  F2FP.PACK_AB R41, R47, R46 ;  /* 0x0000002e2f29723e */ /* 0x000fc400000000ff */
[----:B------:R-:W-:Y:S02]  /*9a10*/  LOP3.LUT R22, R22, R54, RZ, 0xc0, !PT ;  /* 0x0000003616167212 */ /* 0x000fe400078ec0ff */
[----:B------:R-:W-:Y:S01]  /*9a20*/  LOP3.LUT R23, R23, R139, RZ, 0xc0, !PT ;  /* 0x0000008b17177212 */ /* 0x000fe200078ec0ff */
[----:B------:R-:W-:Y:S01]  /*9a30*/  HMMA.16816.F32 R120, R24, R18, R120 ;  /* 0x000000121878723c */ /* 0x000fe20000001878 */
[----:B------:R-:W-:Y:S02]  /*9a40*/  LOP3.LUT R20, R20, R138, RZ, 0xc0, !PT ;  /* 0x0000008a14147212 */ /* 0x000fe400078ec0ff */
[----:B------:R-:W-:-:S05]  /*9a50*/  LOP3.LUT R21, R21, R41, RZ, 0xc0, !PT ;  /* 0x0000002915157212 */ /* 0x000fca00078ec0ff */
[C---:B--2---:R-:W-:Y:S08]  /*9a60*/  HMMA.16816.F32 R68, R24.reuse, R12, R68 ;  /* 0x0000000c1844723c */ /* 0x044ff00000001844 */
[C---:B------:R-:W-:Y:S08]  /*9a70*/  HMMA.16816.F32 R72, R24.reuse, R14, R72 ;  /* 0x0000000e1848723c */ /* 0x040ff00000001848 */
[C---:B---3--:R-:W-:Y:S08]  /*9a80*/  HMMA.16816.F32 R80, R24.reuse, R8, R80 ;  /* 0x000000081850723c */ /* 0x048ff00000001850 */
        /* <DEDUP_REMOVED lines=16> */
[----:B------:R-:W-:Y:S01]  /*9b90*/  IMAD.WIDE.U32 R6, R216, c[0x0][0x1a0], RZ ;  /* 0x00006800d8067a25 */ /* 0x000fe200078e00ff */
[----:B------:R-:W-:Y:S02]  /*9ba0*/  ULDC.64 UR4, c[0x0][0x1a0] ;  /* 0x0000680000047ab9 */ /* 0x000fe40000000a00 */
[----:B------:R-:W-:Y:S01]  /*9bb0*/  USHF.L.U32 UR22, UR4, 0x5, URZ ;  /* 0x0000000504167899 */ /* 0x000fe2000800063f */
[----:B------:R-:W-:Y:S01]  /*9bc0*/  IMAD R4, R4, c[0x0][0x1a0], RZ ;  /* 0x0000680004047a24 */ /* 0x000fe200078e02ff */
[----:B------:R-:W-:Y:S01]  /*9bd0*/  BAR.SYNC.DEFER_BLOCKING 0x0 ;  /* 0x0000000000007b1d */ /* 0x000fe20000010000 */
[----:B------:R-:W-:Y:S02]  /*9be0*/  LEA R5, P0, R6, R232, 0x6 ;  /* 0x000000e806057211 */ /* 0x000fe400078030ff */
[----:B------:R-:W-:Y:S02]  /*9bf0*/  IMAD R4, R216, c[0x0][0x1a4], R4 ;  /* 0x00006900d8047a24 */ /* 0x000fe400078e0204 */
[----:B------:R-:W-:Y:S01]  /*9c00*/  LEA R8, P1, R5, c[0x0][0x170], 0x1 ;  /* 0x00005c0005087a11 */ /* 0x000fe200078208ff */
[----:B------:R-:W-:Y:S01]  /*9c10*/  UMOV UR23, 0x5 ;  /* 0x0000000500177882 */ /* 0x000fe20000000000 */
[----:B------:R-:W-:Y:S01]  /*9c20*/  IMAD.IADD R4, R7, 0x1, R4 ;  /* 0x0000000107047824 */ /* 0x000fe200078e0204 */
[----:B------:R-:W-:-:S04]  /*9c30*/  USHF.L.U64.HI UR5, UR4, UR23, UR5 ;  /* 0x0000001704057299 */ /* 0x000fc80008010205 */
[----:B------:R-:W-:Y:S02]  /*9c40*/  LEA.HI.X R4, R6, R235, R4, 0x6, P0 ;  /* 0x000000eb06047211 */ /* 0x000fe400000f3404 */
[----:B------:R-:W-:Y:S02]  /*9c50*/  IADD3 R6, P0, R8, UR22, RZ ;  /* 0x0000001608067c10 */ /* 0x000fe4000ff1e0ff */
[----:B------:R-:W-:Y:S02]  /*9c60*/  LEA.HI.X R9, R5, c[0x0][0x174], R4, 0x1, P1 ;  /* 0x00005d0005097a11 */ /* 0x000fe400008f0c04 */
[----:B------:R-:W-:Y:S02]  /*9c70*/  IADD3 R10, P1, R6, UR22, RZ ;  /* 0x00000016060a7c10 */ /* 0x000fe4000ff3e0ff */
[----:B------:R-:W-:Y:S02]  /*9c80*/  IADD3.X R7, R9, UR5, RZ, P0, !PT ;  /* 0x0000000509077c10 */ /* 0x000fe400087fe4ff */
[----:B------:R-:W-:-:S02]  /*9c90*/  IADD3 R4, P0, R10, UR22, RZ ;  /* 0x000000160a047c10 */ /* 0x000fc4000ff1e0ff */
[----:B------:R-:W-:Y:S01]  /*9ca0*/  IADD3.X R11, R7, UR5, RZ, P1, !PT ;  /* 0x00000005070b7c10 */ /* 0x000fe20008ffe4ff */
[----:B------:R-:W-:Y:S01]  /*9cb0*/  @!PT LDS RZ, [RZ] ;  /* 0x00000000fffff984 */ /* 0x000fe20000000800 */
[----:B------:R-:W-:Y:S01]  /*9cc0*/  @!PT LDS RZ, [RZ] ;  /* 0x00000000fffff984 */ /* 0x000fe20000000800 */
[----:B------:R-:W-:Y:S01]  /*9cd0*/  @!PT LDS RZ, [RZ] ;  /* 0x00000000fffff984 */ /* 0x000fe20000000800 */
[----:B------:R1:W-:Y:S03]  /*9ce0*/  LDGSTS.E.BYPASS.LTC128B.128 [R204+0x6000], [R8.64] ;  /* 0x0600000008cc7fae */ /* 0x0003e6000b901d58 */
[----:B------:R-:W-:Y:S01]  /*9cf0*/  IADD3.X R5, R11, UR5, RZ, P0, !PT ;  /* 0x000000050b057c10 */ /* 0x000fe200087fe4ff */
[----:B------:R2:W-:Y:S04]  /*9d00*/  LDGSTS.E.BYPASS.LTC128B.128 [R204+0x6800], [R6.64] ;  /* 0x0680000006cc7fae */ /* 0x0005e8000b901d58 */
[----:B------:R1:W-:Y:S04]  /*9d10*/  LDGSTS.E.BYPASS.LTC128B.128 [R204+0x7000], [R10.64] ;  /* 0x070000000acc7fae */ /* 0x0003e8000b901d58 */
[----:B------:R2:W-:Y:S04]  /*9d20*/  LDGSTS.E.BYPASS.LTC128B.128 [R204+0x7800], [R4.64] ;  /* 0x0780000004cc7fae */ /* 0x0005e8000b901d58 */
[----:B------:R-:W-:Y:S04]  /*9d30*/  LDSM.16.M88.4 R60, [R193+0x4000] ;  /* 0x00400000c13c783b */ /* 0x000fe80000000200 */
[----:B------:R-:W3:Y:S04]  /*9d40*/  LDSM.16.M88.4 R16, [R194+0x2000] ;  /* 0x00200000c210783b */ /* 0x000ee80000000200 */
[----:B------:R-:W4:Y:S04]  /*9d50*/  LDSM.16.M88.4 R44, [R193+0x4800] ;  /* 0x00480000c12c783b */ /* 0x000f280000000200 */
[----:B------:R-:W5:Y:S04]  /*9d60*/  LDSM.16.M88.4 R28, [R193+0x5000] ;  /* 0x00500000c11c783b */ /* 0x000f680000000200 */
[----:B------:R-:W4:Y:S04]  /*9d70*/  LDSM.16.M88.4 R144, [R193+0x5800] ;  /* 0x00580000c190783b */ /* 0x000f280000000200 */
[----:B------:R-:W4:Y:S04]  /*9d80*/  LDSM.16.M88.4 R164, [R194] ;  /* 0x00000000c2a4783b */ /* 0x000f280000000200 */
[----:B------:R-:W-:Y:S04]  /*9d90*/  LDSM.16.M88.4 R12, [R187+0x4000] ;  /* 0x00400000bb0c783b */ /* 0x000fe80000000200 */
[----:B------:R-:W5:Y:S04]  /*9da0*/  LDSM.16.M88.4 R140, [R192+0x2000] ;  /* 0x00200000c08c783b */ /* 0x000f680000000200 */
[----:B-1----:R-:W1:Y:S04]  /*9db0*/  LDSM.16.M88.4 R8, [R187+0x4800] ;  /* 0x00480000bb08783b */ /* 0x002e680000000200 */
[----:B--2---:R-:W2:Y:S04]  /*9dc0*/  LDSM.16.M88.4 R4, [R187+0x5000] ;  /* 0x00500000bb04783b */ /* 0x004ea80000000200 */
[----:B------:R-:W1:Y:S01]  /*9dd0*/  LDSM.16.M88.4 R172, [R187+0x5800] ;  /* 0x00580000bbac783b */ /* 0x000e620000000200 */
[C---:B---3--:R-:W-:Y:S03]  /*9de0*/  HMMA.16816.F32 R132, R16.reuse, R60, RZ ;  /* 0x0000003c1084723c */ /* 0x048fe600000018ff */
[----:B------:R-:W3:Y:S04]  /*9df0*/  LDSM.16.M88.4 R168, [R192] ;  /* 0x00000000c0a8783b */ /* 0x000ee80000000200 */
[----:B------:R-:W-:Y:S01]  /*9e00*/  LDSM.16.M88.4 R160, [R191] ;  /* 0x00000000bfa0783b */ /* 0x000fe20000000200 */
[C---:B------:R-:W-:Y:S03]  /*9e10*/  HMMA.16816.F32 R64, R16.reuse, R62, RZ ;  /* 0x0000003e1040723c */ /* 0x040fe600000018ff */
[----:B------:R-:W-:Y:S04]  /*9e20*/  LDSM.16.M88.4 R156, [R191+0x2000] ;  /* 0x00200000bf9c783b */ /* 0x000fe80000000200 */
[----:B------:R-:W-:Y:S01]  /*9e30*/  LDSM.16.M88.4 R152, [R190] ;  /* 0x00000000be98783b */ /* 0x000fe20000000200 */
[C---:B----4-:R-:W-:Y:S03]  /*9e40*/  HMMA.16816.F32 R52, R16.reuse, R44, RZ ;  /* 0x0000002c1034723c */ /* 0x050fe600000018ff */
[----:B------:R-:W-:Y:S04]  /*9e50*/  LDSM.16.M88.4 R148, [R183] ;  /* 0x00000000b794783b */ /* 0x000fe80000000200 */
[----:B------:R-:W0:Y:S01]  /*9e60*/  LDGDEPBAR ;  /* 0x00000000000079af */ /* 0x000e220000000000 */
        /* <DEDUP_REMOVED lines=16> */
[C---:B-1----:R-:W-:Y:S08]  /*9f70*/  HMMA.16816.F32 R52, R140.reuse, R8, R52 ;  /* 0x000000088c34723c */ /* 0x042ff00000001834 */
[C---:B------:R-:W-:Y:S08]  /*9f80*/  HMMA.16816.F32 R48, R140.reuse, R10, R48 ;  /* 0x0000000a8c30723c */ /* 0x040ff00000001830 */
[C---:B--2---:R-:W-:Y:S08]  /*9f90*/  HMMA.16816.F32 R36, R140.reuse, R4, R36 ;  /* 0x000000048c24723c */ /* 0x044ff00000001824 */
[C---:B------:R-:W-:Y:S08]  /*9fa0*/  HMMA.16816.F32 R32, R140.reuse, R6, R32 ;  /* 0x000000068c20723c */ /* 0x040ff00000001820 */
[C---:B------:R-:W-:Y:S08]  /*9fb0*/  HMMA.16816.F32 R20, R140.reuse, R172, R20 ;  /* 0x000000ac8c14723c */ /* 0x040ff00000001814 */
[----:B------:R-:W-:Y:S01]  /*9fc0*/  HMMA.16816.F32 R16, R140, R174, R16 ;  /* 0x000000ae8c10723c */ /* 0x000fe20000001810 */
[----:B------:R-:W1:Y:S07]  /*9fd0*/  LDSM.16.M88.4 R140, [R181] ;  /* 0x00000000b58c783b */ /* 0x000e6e0000000200 */
[C---:B---3--:R-:W-:Y:S08]  /*9fe0*/  HMMA.16816.F32 R24, R168.reuse, R172, R24 ;  /* 0x000000aca818723c */ /* 0x048ff00000001818 */
[C---:B------:R-:W-:Y:S08]  /*9ff0*/  HMMA.16816.F32 R164, R168.reuse, R174, R164 ;  /* 0x000000aea8a4723c */ /* 0x040ff000000018a4 */
[C---:B------:R-:W-:Y:S08]  /*a000*/  HMMA.16816.F32 R136, R168.reuse, R12, R136 ;  /* 0x0000000ca888723c */ /* 0x040ff00000001888 */
[C---:B------:R-:W-:Y:S01]  /*a010*/  HMMA.16816.F32 R60, R168.reuse, R14, R60 ;  /* 0x0000000ea83c723c */ /* 0x040fe2000000183c */
[----:B------:R-:W-:Y:S07]  /*a020*/  LDSM.16.M88.4 R12, [R189] ;  /* 0x00000000bd0c783b */ /* 0x000fee0000000200 */
[C---:B------:R-:W-:Y:S08]  /*a030*/  HMMA.16816.F32 R40, R168.reuse, R4, R40 ;  /* 0x00000004a828723c */ /* 0x040ff00000001828 */
[C---:B------:R-:W-:Y:S01]  /*a040*/  HMMA.16816.F32 R28, R168.reuse, R6, R28 ;  /* 0x00000006a81c723c */ /* 0x040fe2000000181c */
[----:B------:R-:W2:Y:S07]  /*a050*/  LDSM.16.M88.4 R4, [R180] ;  /* 0x00000000b404783b */ /* 0x000eae0000000200 */
[C---:B------:R-:W-:Y:S08]  /*a060*/  HMMA.16816.F32 R56, R168.reuse, R8, R56 ;  /* 0x00000008a838723c */ /* 0x040ff00000001838 */
[----:B------:R-:W-:Y:S01]  /*a070*/  HMMA.16816.F32 R44, R168, R10, R44 ;  /* 0x0000000aa82c723c */ /* 0x000fe2000000182c */
[----:B------:R-:W3:Y:S07]  /*a080*/  LDSM.16.M88.4 R8, [R189+0x2000] ;  /* 0x00200000bd08783b */ /* 0x000eee0000000200 */
[C---:B-1----:R-:W-:Y:S08]  /*a090*/  HMMA.16816.F32 R20, R156.reuse, R140, R20 ;  /* 0x0000008c9c14723c */ /* 0x042ff00000001814 */
[----:B------:R-:W-:Y:S08]  /*a0a0*/  HMMA.16816.F32 R16, R156, R142, R16 ;  /* 0x0000008e9c10723c */ /* 0x000ff00000001810 */
[C---:B------:R-:W-:Y:S08]  /*a0b0*/  HMMA.16816.F32 R24, R160.reuse, R140, R24 ;  /* 0x0000008ca018723c */ /* 0x040ff00000001818 */
[C---:B------:R-:W-:Y:S01]  /*a0c0*/  HMMA.16816.F32 R164, R160.reuse, R142, R164 ;  /* 0x0000008ea0a4723c */ /* 0x040fe200000018a4 */
[----:B------:R-:W1:Y:S07]  /*a0d0*/  LDSM.16.M88.4 R140, [R180+0x800] ;  /* 0x00080000b48c783b */ /* 0x000e6e0000000200 */
[-C--:B------:R-:W-:Y:S08]  /*a0e0*/  HMMA.16816.F32 R136, R160, R152.reuse, R136 ;  /* 0x00000098a088723c */ /* 0x080ff00000001888 */
[C---:B------:R-:W-:Y:S08]  /*a0f0*/  HMMA.16816.F32 R132, R156.reuse, R152, R132 ;  /* 0x000000989c84723c */ /* 0x040ff00000001884 */
[-C--:B------:R-:W-:Y:S08]  /*a100*/  HMMA.16816.F32 R64, R156, R154.reuse, R64 ;  /* 0x0000009a9c40723c */ /* 0x080ff00000001840 */
[C---:B------:R-:W-:Y:S08]  /*a110*/  HMMA.16816.F32 R60, R160.reuse, R154, R60 ;  /* 0x0000009aa03c723c */ /* 0x040ff0000000183c */
[-C--:B------:R-:W-:Y:S08]  /*a120*/  HMMA.16816.F32 R56, R160, R148.reuse, R56 ;  /* 0x00000094a038723c */ /* 0x080ff00000001838 */
[----:B------:R-:W-:Y:S08]  /*a130*/  HMMA.16816.F32 R52, R156, R148, R52 ;  /* 0x000000949c34723c */ /* 0x000ff00000001834 */
[----:B--2---:R-:W-:Y:S08]  /*a140*/  HMMA.16816.F32 R136, R12, R4, R136 ;  /* 0x000000040c88723c */ /* 0x004ff00000001888 */
[-C--:B------:R-:W-:Y:S08]  /*a150*/  HMMA.16816.F32 R36, R156, R144.reuse, R36 ;  /* 0x000000909c24723c */ /* 0x080ff00000001824 */
[----:B------:R-:W-:Y:S07]  /*a160*/  HMMA.16816.F32 R40, R160, R144, R40 ;  /* 0x00000090a028723c */ /* 0x000fee0000001828 */
[----:B------:R-:W-:Y:S01]  /*a170*/  IADD3 R144, R217, -0x3, RZ ;  /* 0xfffffffdd9907810 */ /* 0x000fe20007ffe0ff */
[----:B---3--:R-:W-:Y:S04]  /*a180*/  HMMA.16816.F32 R132, R8, R4, R132 ;  /* 0x000000040884723c */ /* 0x008fe80000001884 */
[----:B------:R-:W-:-:S04]  /*a190*/  IMAD R244, R144, 0x40, R244 ;  /* 0x0000004090f47824 */ /* 0x000fc800078e02f4 */
[-C--:B------:R-:W-:Y:S01]  /*a1a0*/  HMMA.16816.F32 R64, R8, R6.reuse, R64 ;  /* 0x000000060840723c */ /* 0x080fe20000001840 */
[C---:B------:R-:W-:Y:S02]  /*a1b0*/  IADD3 R4, R244.reuse, 0x1, RZ ;  /* 0x00000001f4047810 */ /* 0x040fe40007ffe0ff */
[-C--:B------:R-:W-:Y:S02]  /*a1c0*/  ISETP.GE.AND P1, PT, R244, R236.reuse, PT ;  /* 0x000000ecf400720c */ /* 0x080fe40003f26270 */
[C---:B------:R-:W-:Y:S02]  /*a1d0*/  ISETP.GE.AND P2, PT, R4.reuse, R237, PT ;  /* 0x000000ed0400720c */ /* 0x040fe40003f46270 */
[C---:B------:R-:W-:Y:S01]  /*a1e0*/  ISETP.GE.AND P0, PT, R4.reuse, R236, PT ;  /* 0x000000ec0400720c */ /* 0x040fe20003f06270 */
[----:B------:R-:W-:Y:S01]  /*a1f0*/  HMMA.16816.F32 R60, R12, R6, R60 ;  /* 0x000000060c3c723c */ /* 0x000fe2000000183c */
[C---:B------:R-:W-:Y:S02]  /*a200*/  ISETP.GE.AND P5, PT, R4.reuse, R231, PT ;  /* 0x000000e70400720c */ /* 0x040fe40003fa6270 */
[----:B------:R-:W-:-:S02]  /*a210*/  ISETP.GE.AND P3, PT, R4, R229, PT ;  /* 0x000000e50400720c */ /* 0x000fc40003f66270 */
[C---:B------:R-:W-:Y:S02]  /*a220*/  IADD3 R4, R244.reuse, 0x8, RZ ;  /* 0x00000008f4047810 */ /* 0x040fe40007ffe0ff */
[-C--:B------:R-:W-:Y:S01]  /*a230*/  ISETP.GE.AND P4, PT, R244, R237.reuse, PT ;  /* 0x000000edf400720c */ /* 0x080fe20003f86270 */
[-C--:B-1----:R-:W-:Y:S01]  /*a240*/  HMMA.16816.F32 R56, R12, R140.reuse, R56 ;  /* 0x0000008c0c38723c */ /* 0x082fe20000001838 */
[----:B------:R-:W-:Y:S02]  /*a250*/  ISETP.GE.AND P6, PT, R4, R236, PT ;  /* 0x000000ec0400720c */ /* 0x000fe40003fc6270 */
[----:B------:R-:W-:Y:S02]  /*a260*/  FSEL R154, R136, -INF , !P4 ;  /* 0xff800000889a7808 */ /* 0x000fe40006000000 */
[----:B------:R-:W-:Y:S02]  /*a270*/  ISETP.GE.AND P4, PT, R4, R237, PT ;  /* 0x000000ed0400720c */ /* 0x000fe40003f86270 */
[----:B------:R-:W-:Y:S01]  /*a280*/  FSEL R135, R135, -INF , !P3 ;  /* 0xff80000087877808 */ /* 0x000fe20005800000 */
[----:B------:R-:W-:Y:S01]  /*a290*/  HMMA.16816.F32 R52, R8, R140, R52 ;  /* 0x0000008c0834723c */ /* 0x000fe20000001834 */
[----:B------:R-:W-:-:S07]  /*a2a0*/  FSEL R133, R133, -INF , !P5 ;  /* 0xff80000085857808 */ /* 0x000fce0006800000 */
[----:B------:R-:W-:Y:S01]  /*a2b0*/  HMMA.16816.F32 R44, R160, R150, R44 ;  /* 0x00000096a02c723c */ /* 0x000fe2000000182c */
[----:B------:R-:W-:Y:S02]  /*a2c0*/  FSEL R60, R60, -INF , !P4 ;  /* 0xff8000003c3c7808 */ /* 0x000fe40006000000 */
[----:B------:R-:W-:-:S05]  /*a2d0*/  FSEL R62, R62, -INF , !P6 ;  /* 0xff8000003e3e7808 */ /* 0x000fca0007000000 */
[-C--:B------:R-:W-:Y:S07]  /*a2e0*/  HMMA.16816.F32 R28, R160, R146.reuse, R28 ;  /* 0x00000092a01c723c */ /* 0x080fee000000181c */
[----:B------:R-:W-:Y:S01]  /*a2f0*/  FSEL R162, R138, -INF , !P1 ;  /* 0xff8000008aa27808 */ /* 0x000fe20004800000 */
[----:B------:R-:W-:Y:S01]  /*a300*/  HMMA.16816.F32 R32, R156, R146, R32 ;  /* 0x000000929c20723c */ /* 0x000fe20000001820 */
[----:B------:R-:W-:Y:S02]  /*a310*/  FSEL R161, R139, -INF , !P0 ;  /* 0xff8000008ba17808 */ /* 0x000fe40004000000 */
[----:B------:R-:W-:-:S02]  /*a320*/  FSEL R163, R137, -INF , !P2 ;  /* 0xff80000089a37808 */ /* 0x000fc40005000000 */
[-C--:B------:R-:W-:Y:S02]  /*a330*/  ISETP.GE.AND P1, PT, R244, R231.reuse, PT ;  /* 0x000000e7f400720c */ /* 0x080fe40003f26270 */
[----:B------:R-:W-:Y:S01]  /*a340*/  ISETP.GE.AND P0, PT, R4, R231, PT ;  /* 0x000000e70400720c */ /* 0x000fe20003f06270 */
[----:B------:R-:W-:Y:S01]  /*a350*/  HMMA.16816.F32 R48, R156, R150, R48 ;  /* 0x000000969c30723c */ /* 0x000fe20000001830 */
[----:B------:R-:W-:Y:S02]  /*a360*/  IADD3 R137, R244, 0x9, RZ ;  /* 0x00000009f4897810 */ /* 0x000fe40007ffe0ff */
[----:B------:R-:W-:Y:S02]  /*a370*/  FSEL R139, R132, -INF , !P1 ;  /* 0xff800000848b7808 */ /* 0x000fe40004800000 */
[----:B------:R-:W-:Y:S02]  /*a380*/  FSEL R147, R64, -INF , !P0 ;  /* 0xff80000040937808 */ /* 0x000fe40004000000 */
[-C--:B------:R-:W-:Y:S01]  /*a390*/  ISETP.GE.AND P2, PT, R4, R229.reuse, PT ;  /* 0x000000e50400720c */ /* 0x080fe20003f46270 */
[----:B------:R-:W-:Y:S01]  /*a3a0*/  HMMA.16816.F32 R44, R12, R142, R44 ;  /* 0x0000008e0c2c723c */ /* 0x000fe2000000182c */
[----:B------:R-:W-:Y:S01]  /*a3b0*/  ISETP.GE.AND P1, PT, R244, R229, PT ;  /* 0x000000e5f400720c */ /* 0x000fe20003f26270 */
[----:B------:R-:W1:Y:S01]  /*a3c0*/  LDSM.16.M88.4 R4, [R180+0x1000] ;  /* 0x00100000b404783b */ /* 0x000e620000000200 */
[----:B------:R-:W-:-:S02]  /*a3d0*/  ISETP.GE.AND P0, PT, R137, R237, PT ;  /* 0x000000ed8900720c */ /* 0x000fc40003f06270 */
[----:B------:R-:W-:Y:S02]  /*a3e0*/  IADD3 R64, R244, 0x10, RZ ;  /* 0x00000010f4407810 */ /* 0x000fe40007ffe0ff */
[----:B------:R-:W-:Y:S02]  /*a3f0*/  FSEL R136, R134, -INF , !P1 ;  /* 0xff80000086887808 */ /* 0x000fe40004800000 */
[----:B------:R-:W-:Y:S02]  /*a400*/  FSEL R61, R61, -INF , !P0 ;  /* 0xff8000003d3d7808 */ /* 0x000fe40004000000 */
[----:B------:R-:W-:Y:S02]  /*a410*/  FSEL R168, R66, -INF , !P2 ;  /* 0xff80000042a87808 */ /* 0x000fe40005000000 */
[----:B------:R-:W-:Y:S02]  /*a420*/  ISETP.GE.AND P1, PT, R137, R229, PT ;  /* 0x000000e58900720c */ /* 0x000fe40003f26270 */
[C---:B------:R-:W-:Y:S01]  /*a430*/  ISETP.GE.AND P3, PT, R64.reuse, R237, PT ;  /* 0x000000ed4000720c */ /* 0x040fe20003f66270 */
[----:B------:R-:W-:Y:S01]  /*a440*/  HMMA.16816.F32 R48, R8, R142, R48 ;  /* 0x0000008e0830723c */ /* 0x000fe20000001830 */
[----:B------:R-:W-:-:S02]  /*a450*/  ISETP.GE.AND P4, PT, R64, R236, PT ;  /* 0x000000ec4000720c */ /* 0x000fc40003f86270 */
[C---:B------:R-:W-:Y:S02]  /*a460*/  ISETP.GE.AND P0, PT, R64.reuse, R231, PT ;  /* 0x000000e74000720c */ /* 0x040fe40003f06270 */
[----:B------:R-:W-:Y:S02]  /*a470*/  ISETP.GE.AND P2, PT, R64, R229, PT ;  /* 0x000000e54000720c */ /* 0x000fe40003f46270 */
[----:B------:R-:W-:Y:S02]  /*a480*/  IADD3 R64, R244, 0x11, RZ ;  /* 0x00000011f4407810 */ /* 0x000fe40007ffe0ff */
[----:B------:R-:W-:Y:S02]  /*a490*/  FSEL R67, R67, -INF , !P1 ;  /* 0xff80000043437808 */ /* 0x000fe40004800000 */
[----:B------:R-:W-:Y:S02]  /*a4a0*/  FSEL R252, R56, -INF , !P3 ;  /* 0xff80000038fc7808 */ /* 0x000fe40005800000 */
[----:B------:R-:W-:-:S02]  /*a4b0*/  ISETP.GE.AND P6, PT, R64, R237, PT ;  /* 0x000000ed4000720c */ /* 0x000fc40003fc6270 */
[----:B------:R-:W-:Y:S02]  /*a4c0*/  ISETP.GE.AND P1, PT, R64, R236, PT ;  /* 0x000000ec4000720c */ /* 0x000fe40003f26270 */
[----:B------:R-:W-:Y:S02]  /*a4d0*/  IADD3 R56, R244, 0x18, RZ ;  /* 0x00000018f4387810 */ /* 0x000fe40007ffe0ff */
[----:B------:R-:W-:Y:S02]  /*a4e0*/  FSEL R152, R57, -INF , !P6 ;  /* 0xff80000039987808 */ /* 0x000fe40007000000 */
[----:B------:R-:W-:Y:S02]  /*a4f0*/  FSEL R245, R58, -INF , !P4 ;  /* 0xff8000003af57808 */ /* 0x000fe40006000000 */
[----:B------:R-:W-:Y:S02]  /*a500*/  FSEL R226, R59, -INF , !P1 ;  /* 0xff8000003be27808 */ /* 0x000fe40004800000 */
[----:B------:R-:W-:Y:S01]  /*a510*/  FSEL R66, R52, -INF , !P0 ;  /* 0xff80000034427808 */ /* 0x000fe20004000000 */
[----:B-1----:R-:W-:Y:S01]  /*a520*/  HMMA.16816.F32 R40, R12, R4, R40 ;  /* 0x000000040c28723c */ /* 0x002fe20000001828 */
[----:B------:R-:W-:-:S02]  /*a530*/  ISETP.GE.AND P4, PT, R56, R237, PT ;  /* 0x000000ed3800720c */ /* 0x000fc40003f86270 */
[C---:B------:R-:W-:Y:S02]  /*a540*/  ISETP.GE.AND P6, PT, R56.reuse, R236, PT ;  /* 0x000000ec3800720c */ /* 0x040fe40003fc6270 */
[C---:B------:R-:W-:Y:S02]  /*a550*/  ISETP.GE.AND P1, PT, R56.reuse, R231, PT ;  /* 0x000000e73800720c */ /* 0x040fe40003f26270 */
[----:B------:R-:W-:Y:S01]  /*a560*/  ISETP.GE.AND P0, PT, R56, R229, PT ;  /* 0x000000e53800720c */ /* 0x000fe20003f06270 */
[----:B------:R-:W-:Y:S01]  /*a570*/  HMMA.16816.F32 R36, R8, R4, R36 ;  /* 0x000000040824723c */ /* 0x000fe20000001824 */
[----:B------:R-:W1:Y:S01]  /*a580*/  LDSM.16.M88.4 R56, [R180+0x1800] ;  /* 0x00180000b438783b */ /* 0x000e620000000200 */
[----:B------:R-:W-:Y:S01]  /*a590*/  ISETP.GE.AND P5, PT, R137, R231, PT ;  /* 0x000000e78900720c */ /* 0x000fe20003fa6270 */
[----:B------:R-:W-:-:S04]  /*a5a0*/  DEPBAR.LE SB0, 0x0 ;  /* 0x000080000000791a */ /* 0x000fc80000000000 */
[----:B------:R-:W-:Y:S01]  /*a5b0*/  FSEL R146, R65, -INF , !P5 ;  /* 0xff80000041927808 */ /* 0x000fe20006800000 */
[-C--:B------:R-:W-:Y:S01]  /*a5c0*/  HMMA.16816.F32 R32, R8, R6.reuse, R32 ;  /* 0x000000060820723c */ /* 0x080fe20000001820 */
[----:B------:R-:W-:Y:S02]  /*a5d0*/  ISETP.GE.AND P5, PT, R137, R236, PT ;  /* 0x000000ec8900720c */ /* 0x000fe40003fa6270 */
[----:B------:R-:W-:Y:S02]  /*a5e0*/  IADD3 R132, R244, 0x19, RZ ;  /* 0x00000019f4847810 */ /* 0x000fe40007ffe0ff */
[----:B------:R-:W-:Y:S02]  /*a5f0*/  FSEL R63, R63, -INF , !P5 ;  /* 0xff8000003f3f7808 */ /* 0x000fe40006800000 */
[C---:B------:R-:W-:Y:S01]  /*a600*/  ISETP.GE.AND P5, PT, R64.reuse, R231, PT ;  /* 0x000000e74000720c */ /* 0x040fe20003fa6270 */
[----:B------:R-:W-:Y:S01]  /*a610*/  HMMA.16816.F32 R28, R12, R6, R28 ;  /* 0x000000060c1c723c */ /* 0x000fe2000000181c */
[----:B------:R-:W-:-:S02]  /*a620*/  ISETP.GE.AND P3, PT, R64, R229, PT ;  /* 0x000000e54000720c */ /* 0x000fc40003f66270 */
[----:B------:R-:W-:Y:S02]  /*a630*/  FSEL R65, R53, -INF , !P5 ;  /* 0xff80000035417808 */ /* 0x000fe40006800000 */
[----:B------:R-:W-:Y:S02]  /*a640*/  ISETP.GE.AND P5, PT, R132, R231, PT ;  /* 0x000000e78400720c */ /* 0x000fe40003fa6270 */
[----:B------:R-:W-:Y:S02]  /*a650*/  FSEL R64, R48, -INF , !P1 ;  /* 0xff80000030407808 */ /* 0x000fe40004800000 */
[----:B------:R-:W-:Y:S02]  /*a660*/  IADD3 R48, R244, 0x20, RZ ;  /* 0x00000020f4307810 */ /* 0x000fe40007ffe0ff */
[----:B------:R-:W-:Y:S02]  /*a670*/  FSEL R227, R49, -INF , !P5 ;  /* 0xff80000031e37808 */ /* 0x000fe40006800000 */
[----:B------:R-:W-:-:S02]  /*a680*/  FSEL R175, R54, -INF , !P2 ;  /* 0xff80000036af7808 */ /* 0x000fc40005000000 */
[----:B------:R-:W-:Y:S02]  /*a690*/  FSEL R144, R55, -INF , !P3 ;  /* 0xff80000037907808 */ /* 0x000fe40005800000 */
[C---:B------:R-:W-:Y:S02]  /*a6a0*/  ISETP.GE.AND P5, PT, R132.reuse, R236, PT ;  /* 0x000000ec8400720c */ /* 0x040fe40003fa6270 */
[----:B------:R-:W-:Y:S02]  /*a6b0*/  ISETP.GE.AND P2, PT, R132, R229, PT ;  /* 0x000000e58400720c */ /* 0x000fe40003f46270 */
        /* <DEDUP_REMOVED lines=9> */
[----:B------:R-:W-:Y:S02]  /*a750*/  ISETP.GE.AND P0, PT, R48, R229, PT ;  /* 0x000000e53000720c */ /* 0x000fe40003f06270 */
[----:B------:R-:W-:-:S02]  /*a760*/  ISETP.GE.AND P6, PT, R4, R237, PT ;  /* 0x000000ed0400720c */ /* 0x000fc40003fc6270 */
[C---:B------:R-:W-:Y:S01]  /*a770*/  ISETP.GE.AND P2, PT, R4.reuse, R236, PT ;  /* 0x000000ec0400720c */ /* 0x040fe20003f46270 */
[----:B------:R-:W-:Y:S01]  /*a780*/  HMMA.16816.F32 R20, R8, R56, R20 ;  /* 0x000000380814723c */ /* 0x000fe20000001814 */
[C---:B------:R-:W-:Y:S02]  /*a790*/  ISETP.GE.AND P5, PT, R4.reuse, R231, PT ;  /* 0x000000e70400720c */ /* 0x040fe40003fa6270 */
[----:B------:R-:W-:Y:S02]  /*a7a0*/  ISETP.GE.AND P3, PT, R4, R229, PT ;  /* 0x000000e50400720c */ /* 0x000fe40003f66270 */
[----:B------:R-:W-:Y:S02]  /*a7b0*/  ISETP.GE.AND P1, PT, R132, R237, PT ;  /* 0x000000ed8400720c */ /* 0x000fe40003f26270 */
[----:B------:R-:W-:Y:S01]  /*a7c0*/  IADD3 R4, R244, 0x29, RZ ;  /* 0x00000029f4047810 */ /* 0x000fe20007ffe0ff */
[----:B------:R-:W-:Y:S01]  /*a7d0*/  HMMA.16816.F32 R164, R12, R58, R164 ;  /* 0x0000003a0ca4723c */ /* 0x000fe200000018a4 */
[----:B------:R-:W-:-:S02]  /*a7e0*/  FSEL R173, R44, -INF , !P4 ;  /* 0xff8000002cad7808 */ /* 0x000fc40006000000 */
[----:B------:R-:W-:Y:S02]  /*a7f0*/  FSEL R247, R38, -INF , !P0 ;  /* 0xff80000026f77808 */ /* 0x000fe40004000000 */
[----:B------:R-:W-:Y:S02]  /*a800*/  FSEL R172, R45, -INF , !P1 ;  /* 0xff8000002dac7808 */ /* 0x000fe40004800000 */
[----:B------:R-:W-:Y:S02]  /*a810*/  ISETP.GE.AND P4, PT, R48, R236, PT ;  /* 0x000000ec3000720c */ /* 0x000fe40003f86270 */
[----:B------:R-:W-:Y:S02]  /*a820*/  ISETP.GE.AND P0, PT, R4, R229, PT ;  /* 0x000000e50400720c */ /* 0x000fe40003f06270 */
[----:B------:R-:W-:Y:S02]  /*a830*/  ISETP.GE.AND P1, PT, R48, R231, PT ;  /* 0x000000e73000720c */ /* 0x000fe40003f26270 */
[----:B------:R-:W-:-:S02]  /*a840*/  IADD3 R5, R244, 0x28, RZ ;  /* 0x00000028f4057810 */ /* 0x000fc40007ffe0ff */
[----:B------:R-:W-:Y:S02]  /*a850*/  IADD3 R6, R244, 0x31, RZ ;  /* 0x00000031f4067810 */ /* 0x000fe40007ffe0ff */
[----:B------:R-:W-:Y:S02]  /*a860*/  FSEL R174, R41, -INF , !P6 ;  /* 0xff80000029ae7808 */ /* 0x000fe40007000000 */
[----:B------:R-:W-:Y:S02]  /*a870*/  FSEL R150, R42, -INF , !P4 ;  /* 0xff8000002a967808 */ /* 0x000fe40006000000 */
[----:B------:R-:W-:Y:S02]  /*a880*/  FSEL R148, R43, -INF , !P2 ;  /* 0xff8000002b947808 */ /* 0x000fe40005000000 */
[----:B------:R-:W-:Y:S02]  /*a890*/  FSEL R251, R37, -INF , !P5 ;  /* 0xff80000025fb7808 */ /* 0x000fe40006800000 */
[----:B------:R-:W-:-:S02]  /*a8a0*/  FSEL R52, R35, -INF , !P0 ;  /* 0xff80000023347808 */ /* 0x000fc40004000000 */
[C---:B------:R-:W-:Y:S02]  /*a8b0*/  ISETP.GE.AND P6, PT, R5.reuse, R237, PT ;  /* 0x000000ed0500720c */ /* 0x040fe40003fc6270 */
[CC--:B------:R-:W-:Y:S02]  /*a8c0*/  ISETP.GE.AND P4, PT, R5.reuse, R236.reuse, PT ;  /* 0x000000ec0500720c */ /* 0x0c0fe40003f86270 */
[C---:B------:R-:W-:Y:S02]  /*a8d0*/  ISETP.GE.AND P2, PT, R5.reuse, R231, PT ;  /* 0x000000e70500720c */ /* 0x040fe40003f46270 */
[----:B------:R-:W-:Y:S02]  /*a8e0*/  FSEL R250, R36, -INF , !P1 ;  /* 0xff80000024fa7808 */ /* 0x000fe40004800000 */
[----:B------:R-:W-:Y:S02]  /*a8f0*/  ISETP.GE.AND P5, PT, R5, R229, PT ;  /* 0x000000e50500720c */ /* 0x000fe40003fa6270 */
[----:B------:R-:W-:-:S02]  /*a900*/  ISETP.GE.AND P0, PT, R6, R236, PT ;  /* 0x000000ec0600720c */ /* 0x000fc40003f06270 */
[-C--:B------:R-:W-:Y:S02]  /*a910*/  ISETP.GE.AND P1, PT, R4, R231.reuse, PT ;  /* 0x000000e70400720c */ /* 0x080fe40003f26270 */
[----:B------:R-:W-:Y:S02]  /*a920*/  IADD3 R5, R244, 0x38, RZ ;  /* 0x00000038f4057810 */ /* 0x000fe40007ffe0ff */
[----:B------:R-:W-:Y:S02]  /*a930*/  FSEL R137, R27, -INF , !P0 ;  /* 0xff8000001b897808 */ /* 0x000fe40004000000 */
[----:B------:R-:W-:Y:S02]  /*a940*/  FSEL R248, R32, -INF , !P2 ;  /* 0xff80000020f87808 */ /* 0x000fe40005000000 */
[----:B------:R-:W-:Y:S01]  /*a950*/  FSEL R246, R33, -INF , !P1 ;  /* 0xff80000021f67808 */ /* 0x000fe20004800000 */
[----:B------:R-:W-:Y:S01]  /*a960*/  BAR.SYNC.DEFER_BLOCKING 0x0 ;  /* 0x0000000000007b1d */ /* 0x000fe20000010000 */
[----:B------:R-:W-:-:S02]  /*a970*/  ISETP.GE.AND P0, PT, R5, R231, PT ;  /* 0x000000e70500720c */ /* 0x000fc40003f06270 */
[C---:B------:R-:W-:Y:S02]  /*a980*/  ISETP.GE.AND P2, PT, R4.reuse, R237, PT ;  /* 0x000000ed0400720c */ /* 0x040fe40003f46270 */
[----:B------:R-:W-:Y:S02]  /*a990*/  ISETP.GE.AND P1, PT, R4, R236, PT ;  /* 0x000000ec0400720c */ /* 0x000fe40003f26270 */
[----:B------:R-:W-:Y:S02]  /*a9a0*/  IADD3 R7, R244, 0x30, RZ ;  /* 0x00000030f4077810 */ /* 0x000fe40007ffe0ff */
[----:B------:R-:W-:Y:S02]  /*a9b0*/  FSEL R158, R16, -INF , !P0 ;  /* 0xff800000109e7808 */ /* 0x000fe40004000000 */
[----:B------:R-:W-:Y:S02]  /*a9c0*/  FSEL R224, R29, -INF , !P2 ;  /* 0xff8000001de07808 */ /* 0x000fe40005000000 */
[----:B------:R-:W-:-:S02]  /*a9d0*/  FSEL R178, R31, -INF , !P1 ;  /* 0xff8000001fb27808 */ /* 0x000fc40004800000 */
[C---:B------:R-:W-:Y:S02]  /*a9e0*/  ISETP.GE.AND P0, PT, R6.reuse, R229, PT ;  /* 0x000000e50600720c */ /* 0x040fe40003f06270 */
[----:B------:R-:W-:Y:S02]  /*a9f0*/  ISETP.GE.AND P2, PT, R6, R237, PT ;  /* 0x000000ed0600720c */ /* 0x000fe40003f46270 */
[----:B------:R-:W-:Y:S02]  /*aa00*/  ISETP.GE.AND P1, PT, R7, R236, PT ;  /* 0x000000ec0700720c */ /* 0x000fe40003f26270 */
[----:B------:R-:W-:Y:S02]  /*aa10*/  FSEL R153, R23, -INF , !P0 ;  /* 0xff80000017997808 */ /* 0x000fe40004000000 */
[----:B------:R-:W-:Y:S02]  /*aa20*/  FSEL R145, R25, -INF , !P2 ;  /* 0xff80000019917808 */ /* 0x000fe40005000000 */
[----:B------:R-:W-:-:S02]  /*aa30*/  FSEL R132, R26, -INF , !P1 ;  /* 0xff8000001a847808 */ /* 0x000fc40004800000 */
[----:B------:R-:W-:Y:S02]  /*aa40*/  ISETP.NE.AND P0, PT, R217, 0x3, PT ;  /* 0x00000003d900780c */ /* 0x000fe40003f05270 */
[-C--:B------:R-:W-:Y:S02]  /*aa50*/  ISETP.GE.AND P2, PT, R7, R231.reuse, PT ;  /* 0x000000e70700720c */ /* 0x080fe40003f46270 */
        /* <DEDUP_REMOVED lines=8> */
[----:B------:R-:W-:Y:S02]  /*aae0*/  FSEL R225, R28, -INF , !P6 ;  /* 0xff8000001ce17808 */ /* 0x000fe40007000000 */
[----:B------:R-:W-:-:S02]  /*aaf0*/  FSEL R244, R34, -INF , !P5 ;  /* 0xff80000022f47808 */ /* 0x000fc40006800000 */
[----:B------:R-:W-:Y:S02]  /*ab00*/  FSEL R179, R30, -INF , !P4 ;  /* 0xff8000001eb37808 */ /* 0x000fe40006000000 */
[----:B------:R-:W-:Y:S02]  /*ab10*/  FSEL R138, R24, -INF , !P3 ;  /* 0xff800000188a7808 */ /* 0x000fe40005800000 */
[----:B------:R-:W-:Y:S02]  /*ab20*/  FSEL R156, R17, -INF , !P2 ;  /* 0xff800000119c7808 */ /* 0x000fe40005000000 */
[----:B------:R-:W-:Y:S02]  /*ab30*/  FSEL R155, R22, -INF , !P1 ;  /* 0xff800000169b7808 */ /* 0x000fe40004800000 */
[-C--:B------:R-:W-:Y:S02]  /*ab40*/  ISETP.GE.AND P6, PT, R5, R237.reuse, PT ;  /* 0x000000ed0500720c */ /* 0x080fe40003fc6270 */
[----:B------:R-:W-:-:S02]  /*ab50*/  ISETP.GE.AND P5, PT, R4, R237, PT ;  /* 0x000000ed0400720c */ /* 0x000fc40003fa6270 */
[CC--:B------:R-:W-:Y:S02]  /*ab60*/  ISETP.GE.AND P4, PT, R5.reuse, R236.reuse, PT ;  /* 0x000000ec0500720c */ /* 0x0c0fe40003f86270 */
[C---:B------:R-:W-:Y:S02]  /*ab70*/  ISETP.GE.AND P3, PT, R4.reuse, R236, PT ;  /* 0x000000ec0400720c */ /* 0x040fe40003f66270 */
[-C--:B------:R-:W-:Y:S02]  /*ab80*/  ISETP.GE.AND P2, PT, R5, R229.reuse, PT ;  /* 0x000000e50500720c */ /* 0x080fe40003f46270 */
        /* <DEDUP_REMOVED lines=13> */
[----:B------:R-:W-:-:S02]  /*ac60*/  UMOV UR22, 0x5 ;  /* 0x0000000500167882 */ /* 0x000fc40000000000 */
[----:B------:R-:W-:Y:S01]  /*ac70*/  USHF.L.U64.HI UR5, UR4, UR22, UR5 ;  /* 0x0000001604057299 */ /* 0x000fe20008010205 */
        /* <DEDUP_REMOVED lines=9> */
[----:B------:R-:W-:Y:S02]  /*ad10*/  IADD3.X R7, R9, UR5, RZ, P0, !PT ;  /* 0x0000000509077c10 */ /* 0x000fe400087fe4ff */
[----:B------:R-:W-:Y:S01]  /*ad20*/  IADD3 R4, P0, R10, UR23, RZ ;  /* 0x000000170a047c10 */ /* 0x000fe2000ff1e0ff */
[----:B------:R-:W-:Y:S01]  /*ad30*/  ULDC.64 UR22, c[0x0][0x118] ;  /* 0x0000460000167ab9 */ /* 0x000fe20000000a00 */
        /* <DEDUP_REMOVED lines=9> */
[----:B------:R-:W0:Y:S02]  /*add0*/  LDGDEPBAR ;  /* 0x00000000000079af */ /* 0x000e240000000000 */
.L_x_619:
[----:B-1----:R-:W-:Y:S01]  /*ade0*/  FMNMX.FTZ R4, R3, R139, !PT ;  /* 0x0000008b03047209 */ /* 0x002fe20007810000 */
[----:B------:R-:W-:Y:S01]  /*adf0*/  IMAD.MOV.U32 R231, RZ, RZ, R144 ;  /* 0x000000ffffe77224 */ /* 0x000fe200078e0090 */
[----:B------:R-:W-:Y:S01]  /*ae00*/  FMNMX.FTZ R10, R2, R136, !PT ;  /* 0x00000088020a7209 */ /* 0x000fe20007810000 */
[----:B------:R-:W-:Y:S01]  /*ae10*/  IMAD.MOV.U32 R229, RZ, RZ, R134 ;  /* 0x000000ffffe57224 */ /* 0x000fe200078e0086 */
[----:B------:R-:W-:Y:S01]  /*ae20*/  FMNMX.FTZ R4, R133, R4, !PT ;  /* 0x0000000485047209 */ /* 0x000fe20007810000 */
[----:B------:R-:W-:Y:S01]  /*ae30*/  IMAD.SHL.U32 R5, R216, 0x2, RZ ;  /* 0x00000002d8057824 */ /* 0x000fe200078e00ff */
[----:B------:R-:W-:Y:S01]  /*ae40*/  FMNMX.FTZ R10, R135, R10, !PT ;  /* 0x0000000a870a7209 */ /* 0x000fe20007810000 */
[----:B------:R-:W-:Y:S01]  /*ae50*/  IMAD.WIDE.U32 R8, R222, -0x2daee0ad, RZ ;  /* 0xd2511f53de087825 */ /* 0x000fe200078e00ff */
[----:B------:R-:W-:-:S02]  /*ae60*/  FMNMX.FTZ R4, R147, R4, !PT ;  /* 0x0000000493047209 */ /* 0x000fc40007810000 */
[----:B------:R-:W-:Y:S01]  /*ae70*/  FMNMX.FTZ R10, R168, R10, !PT ;  /* 0x0000000aa80a7209 */ /* 0x000fe20007810000 */
[----:B------:R-:W-:Y:S01]  /*ae80*/  IMAD R6, R230, -0x326172a9, RZ ;  /* 0xcd9e8d57e6067824 */ /* 0x000fe200078e02ff */
[----:B------:R-:W-:Y:S01]  /*ae90*/  FMNMX.FTZ R4, R146, R4, !PT ;  /* 0x0000000492047209 */ /* 0x000fe20007810000 */
[----:B------:R-:W-:Y:S01]  /*aea0*/  IMAD.MOV.U32 R29, RZ, RZ, R152 ;  /* 0x000000ffff1d7224 */ /* 0x000fe200078e0098 */
        /* <DEDUP_REMOVED lines=25> */
[----:B------:R-:W-:Y:S01]  /*b040*/  LOP3.LUT R34, R9, UR21, R5, 0x96, !PT ;  /* 0x0000001509227c12 */ /* 0x000fe2000f8e9605 */
[----:B------:R-:W1:Y:S01]  /*b050*/  SHFL.BFLY PT, R7, R4, 0x2, 0x1f ;  /* 0x0c401f0004077f89 */ /* 0x000e6200000e0000 */
[----:B------:R-:W-:-:S03]  /*b060*/  FMNMX.FTZ R12, R177, R154, !PT ;  /* 0x0000009ab10c7209 */ /* 0x000fc60007810000 */
[----:B------:R-:W2:Y:S01]  /*b070*/  SHFL.BFLY PT, R5, R10, 0x2, 0x1f ;  /* 0x0c401f000a057f89 */ /* 0x000ea200000e0000 */
[----:B------:R-:W-:Y:S01]  /*b080*/  IMAD.WIDE.U32 R34, R34, -0x326172a9, RZ ;  /* 0xcd9e8d5722227825 */ /* 0x000fe200078e00ff */
[----:B------:R-:W-:-:S04]  /*b090*/  FMNMX.FTZ R12, R163, R12, !PT ;  /* 0x0000000ca30c7209 */ /* 0x000fc80007810000 */
[----:B------:R-:W-:-:S04]  /*b0a0*/  FMNMX.FTZ R12, R60, R12, !PT ;  /* 0x0000000c3c0c7209 */ /* 0x000fc80007810000 */
[----:B------:R-:W-:-:S04]  /*b0b0*/  FMNMX.FTZ R12, R61, R12, !PT ;  /* 0x0000000c3d0c7209 */ /* 0x000fc80007810000 */
[----:B------:R-:W-:-:S04]  /*b0c0*/  FMNMX.FTZ R12, R252, R12, !PT ;  /* 0x0000000cfc0c7209 */ /* 0x000fc80007810000 */
[----:B------:R-:W-:Y:S02]  /*b0d0*/  FMNMX.FTZ R12, R29, R12, !PT ;  /* 0x0000000c1d0c7209 */ /* 0x000fe40007810000 */
[----:B-1----:R-:W-:Y:S02]  /*b0e0*/  FMNMX.FTZ R7, R4, R7, !PT ;  /* 0x0000000704077209 */ /* 0x002fe40007810000 */
[----:B------:R-:W-:Y:S01]  /*b0f0*/  LOP3.LUT R4, R239, UR14, R8, 0x96, !PT ;  /* 0x0000000eef047c12 */ /* 0x000fe2000f8e9608 */
[----:B------:R-:W-:Y:S01]  /*b100*/  IMAD.MOV.U32 R239, RZ, RZ, R175 ;  /* 0x000000ffffef7224 */ /* 0x000fe200078e00af */
[----:B--2---:R-:W-:Y:S01]  /*b110*/  FMNMX.FTZ R5, R10, R5, !PT ;  /* 0x000000050a057209 */ /* 0x004fe20007810000 */
[----:B------:R-:W1:Y:S01]  /*b120*/  SHFL.BFLY PT, R134, R7, 0x1, 0x1f ;  /* 0x0c201f0007867f89 */ /* 0x000e6200000e0000 */
[----:B------:R-:W-:Y:S01]  /*b130*/  FMNMX.FTZ R12, R173, R12, !PT ;  /* 0x0000000cad0c7209 */ /* 0x000fe20007810000 */
[----:B------:R-:W-:Y:S01]  /*b140*/  IMAD.WIDE.U32 R20, R4, -0x326172a9, RZ ;  /* 0xcd9e8d5704147825 */ /* 0x000fe200078e00ff */
[----:B------:R-:W-:-:S02]  /*b150*/  LOP3.LUT R4, R35, UR15, R6, 0x96, !PT ;  /* 0x0000000f23047c12 */ /* 0x000fc4000f8e9606 */
[----:B------:R-:W-:Y:S02]  /*b160*/  FMNMX.FTZ R12, R172, R12, !PT ;  /* 0x0000000cac0c7209 */ /* 0x000fe40007810000 */
[----:B------:R-:W-:Y:S01]  /*b170*/  LOP3.LUT R8, R21, UR13, R34, 0x96, !PT ;  /* 0x0000000d15087c12 */ /* 0x000fe2000f8e9622 */
[----:B------:R-:W-:Y:S01]  /*b180*/  IMAD.WIDE.U32 R14, R4, -0x2daee0ad, RZ ;  /* 0xd2511f53040e7825 */ /* 0x000fe200078e00ff */
[----:B------:R-:W-:-:S03]  /*b190*/  FMNMX.FTZ R12, R160, R12, !PT ;  /* 0x0000000ca00c7209 */ /* 0x000fc60007810000 */
[----:B------:R-:W-:Y:S01]  /*b1a0*/  IMAD.WIDE.U32 R8, R8, -0x2daee0ad, RZ ;  /* 0xd2511f5308087825 */ /* 0x000fe200078e00ff */
[----:B------:R-:W-:Y:S02]  /*b1b0*/  FMNMX.FTZ R12, R174, R12, !PT ;  /* 0x0000000cae0c7209 */ /* 0x000fe40007810000 */
[----:B------:R-:W-:Y:S02]  /*b1c0*/  LOP3.LUT R6, R15, UR12, R238, 0x96, !PT ;  /* 0x0000000c0f067c12 */ /* 0x000fe4000f8e96ee */
[----:B------:R-:W-:Y:S02]  /*b1d0*/  LOP3.LUT R4, R9, UR10, R14, 0x96, !PT ;  /* 0x0000000a09047c12 */ /* 0x000fe4000f8e960e */
[----:B------:R-:W-:Y:S01]  /*b1e0*/  FMNMX.FTZ R14, R176, R162, !PT ;  /* 0x000000a2b00e7209 */ /* 0x000fe20007810000 */
[----:B------:R-:W-:Y:S01]  /*b1f0*/  IMAD.WIDE.U32 R236, R6, -0x326172a9, RZ ;  /* 0xcd9e8d5706ec7825 */ /* 0x000fe200078e00ff */
[----:B------:R-:W-:Y:S02]  /*b200*/  FMNMX.FTZ R12, R225, R12, !PT ;  /* 0x0000000ce10c7209 */ /* 0x000fe40007810000 */
[----:B------:R-:W-:Y:S01]  /*b210*/  FMNMX.FTZ R14, R161, R14, !PT ;  /* 0x0000000ea10e7209 */ /* 0x000fe20007810000 */
[----:B------:R-:W-:Y:S01]  /*b220*/  IMAD.WIDE.U32 R38, R4, -0x326172a9, RZ ;  /* 0xcd9e8d5704267825 */ /* 0x000fe200078e00ff */
[----:B-1----:R-:W-:Y:S01]  /*b230*/  FMNMX.FTZ R134, R7, R134, !PT ;  /* 0x0000008607867209 */ /* 0x002fe20007810000 */
[----:B------:R-:W1:Y:S01]  /*b240*/  SHFL.BFLY PT, R4, R5, 0x1, 0x1f ;  /* 0x0c201f0005047f89 */ /* 0x000e6200000e0000 */
[----:B------:R-:W-:-:S02]  /*b250*/  FMNMX.FTZ R14, R62, R14, !PT ;  /* 0x0000000e3e0e7209 */ /* 0x000fc40007810000 */
[C---:B------:R-:W-:Y:S01]  /*b260*/  FSETP.NEU.FTZ.AND P1, PT, R134.reuse, -INF , PT ;  /* 0xff8000008600780b */ /* 0x040fe20003f3d000 */
[----:B------:R-:W-:Y:S01]  /*b270*/  FMUL.FTZ R175, R134, c[0x0][0x23c] ;  /* 0x00008f0086af7a20 */ /* 0x000fe20000410000 */
[----:B------:R-:W-:Y:S02]  /*b280*/  FMNMX.FTZ R14, R63, R14, !PT ;  /* 0x0000000e3f0e7209 */ /* 0x000fe40007810000 */
[----:B------:R-:W-:Y:S02]  /*b290*/  FMNMX.FTZ R12, R224, R12, !PT ;  /* 0x0000000ce00c7209 */ /* 0x000fe40007810000 */
[----:B------:R-:W-:Y:S02]  /*b2a0*/  FMNMX.FTZ R14, R245, R14, !PT ;  /* 0x0000000ef50e7209 */ /* 0x000fe40007810000 */
[----:B------:R-:W-:Y:S02]  /*b2b0*/  FSEL R175, R175, RZ, P1 ;  /* 0x000000ffafaf7208 */ /* 0x000fe40000800000 */
[----:B------:R-:W-:-:S02]  /*b2c0*/  FMNMX.FTZ R14, R226, R14, !PT ;  /* 0x0000000ee20e7209 */ /* 0x000fc40007810000 */
[----:B------:R-:W-:Y:S01]  /*b2d0*/  FMNMX.FTZ R12, R138, R12, !PT ;  /* 0x0000000c8a0c7209 */ /* 0x000fe20007810000 */
[--C-:B------:R-:W-:Y:S01]  /*b2e0*/  FFMA.FTZ R143, R133, c[0x0][0x23c], -R175.reuse ;  /* 0x00008f00858f7a23 */ /* 0x100fe200000108af */
[----:B------:R-:W-:Y:S01]  /*b2f0*/  FMNMX.FTZ R14, R171, R14, !PT ;  /* 0x0000000eab0e7209 */ /* 0x000fe20007810000 */
[--C-:B------:R-:W-:Y:S01]  /*b300*/  FFMA.FTZ R144, R139, c[0x0][0x23c], -R175.reuse ;  /* 0x00008f008b907a23 */ /* 0x100fe200000108af */
[----:B------:R-:W-:Y:S01]  /*b310*/  FMNMX.FTZ R12, R145, R12, !PT ;  /* 0x0000000c910c7209 */ /* 0x000fe20007810000 */
[--C-:B------:R-:W-:Y:S01]  /*b320*/  FFMA.FTZ R141, R146, c[0x0][0x23c], -R175.reuse ;  /* 0x00008f00928d7a23 */ /* 0x100fe200000108af */
[----:B------:R-:W-:Y:S01]  /*b330*/  LOP3.LUT R6, R237, UR11, R20, 0x96, !PT ;  /* 0x0000000bed067c12 */ /* 0x000fe2000f8e9614 */
[----:B------:R-:W-:Y:S01]  /*b340*/  FFMA.FTZ R142, R147, c[0x0][0x23c], -R175 ;  /* 0x00008f00938e7a23 */ /* 0x000fe200000108af */
[----:B------:R-:W-:Y:S01]  /*b350*/  FMNMX.FTZ R14, R169, R14, !PT ;  /* 0x0000000ea90e7209 */ /* 0x000fe20007810000 */
[----:B------:R-:W-:Y:S01]  /*b360*/  MUFU.EX2 R144, R144 ;  /* 0x0000009000907308 */ /* 0x000fe20000000800 */
[----:B-1----:R-:W-:Y:S01]  /*b370*/  FMNMX.FTZ R133, R5, R4, !PT ;  /* 0x0000000405857209 */ /* 0x002fe20007810000 */
[----:B------:R-:W-:Y:S01]  /*b380*/  IMAD.WIDE.U32 R6, R6, -0x2daee0ad, RZ ;  /* 0xd2511f5306067825 */ /* 0x000fe200078e00ff */
[----:B------:R-:W-:-:S02]  /*b390*/  LOP3.LUT R236, R39, UR9, R236, 0x96, !PT ;  /* 0x0000000927ec7c12 */ /* 0x000fc4000f8e96ec */
[C---:B------:R-:W-:Y:S01]  /*b3a0*/  FSETP.NEU.FTZ.AND P0, PT, R133.reuse, -INF , PT ;  /* 0xff8000008500780b */ /* 0x040fe20003f1d000 */
[----:B------:R-:W-:Y:S01]  /*b3b0*/  FMUL.FTZ R152, R133, c[0x0][0x23c] ;  /* 0x00008f0085987a20 */ /* 0x000fe20000410000 */
[----:B------:R-:W-:Y:S01]  /*b3c0*/  FMNMX.FTZ R12, R164, R12, !PT ;  /* 0x0000000ca40c7209 */ /* 0x000fe20007810000 */
[----:B------:R-:W-:Y:S01]  /*b3d0*/  IMAD.WIDE.U32 R236, R236, -0x2daee0ad, RZ ;  /* 0xd2511f53ecec7825 */ /* 0x000fe200078e00ff */
[----:B------:R-:W-:Y:S01]  /*b3e0*/  FMNMX.FTZ R14, R150, R14, !PT ;  /* 0x0000000e960e7209 */ /* 0x000fe20007810000 */
[----:B------:R-:W-:Y:S01]  /*b3f0*/  MUFU.EX2 R143, R143 ;  /* 0x0000008f008f7308 */ /* 0x000fe20000000800 */
[----:B------:R-:W-:Y:S01]  /*b400*/  FSEL R152, R152, RZ, P0 ;  /* 0x000000ff98987208 */ /* 0x000fe20000000000 */
[--C-:B------:R-:W-:Y:S01]  /*b410*/  FFMA.FTZ R227, R227, c[0x0][0x23c], -R175.reuse ;  /* 0x00008f00e3e37a23 */ /* 0x100fe200000108af */
[----:B------:R-:W-:Y:S01]  /*b420*/  FMNMX.FTZ R12, R165, R12, !PT ;  /* 0x0000000ca50c7209 */ /* 0x000fe20007810000 */
[----:B------:R-:W-:Y:S01]  /*b430*/  FFMA.FTZ R248, R248, c[0x0][0x23c], -R175 ;  /* 0x00008f00f8f87a23 */ /* 0x000fe200000108af */
[----:B------:R-:W-:Y:S01]  /*b440*/  FMNMX.FTZ R14, R148, R14, !PT ;  /* 0x0000000e940e7209 */ /* 0x000fe20007810000 */
[----:B------:R-:W-:Y:S01]  /*b450*/  FFMA.FTZ R140, R136, c[0x0][0x23c], -R152 ;  /* 0x00008f00888c7a23 */ /* 0x000fe20000010898 */
[----:B------:R-:W-:Y:S01]  /*b460*/  LOP3.LUT R7, R7, UR8, R8, 0x96, !PT ;  /* 0x0000000807077c12 */ /* 0x000fe2000f8e9608 */
[----:B------:R-:W1:Y:S01]  /*b470*/  SHFL.BFLY PT, R136, R12, 0x2, 0x1f ;  /* 0x0c401f000c887f89 */ /* 0x000e6200000e0000 */
[----:B------:R-:W-:Y:S01]  /*b480*/  LOP3.LUT R6, R237, UR6, R6, 0x96, !PT ;  /* 0x00000006ed067c12 */ /* 0x000fe2000f8e9606 */
[----:B------:R-:W-:Y:S01]  /*b490*/  FFMA.FTZ R139, R135, c[0x0][0x23c], -R152 ;  /* 0x00008f00878b7a23 */ /* 0x000fe20000010898 */
[----:B------:R-:W-:Y:S01]  /*b4a0*/  FSEL R13, R134, RZ, P1 ;  /* 0x000000ff860d7208 */ /* 0x000fe20000800000 */
[----:B------:R-:W-:Y:S01]  /*b4b0*/  IMAD.WIDE.U32 R40, R7, -0x326172a9, RZ ;  /* 0xcd9e8d5707287825 */ /* 0x000fe200078e00ff */
[----:B------:R-:W-:Y:S01]  /*b4c0*/  FSEL R16, R133, RZ, P0 ;  /* 0x000000ff85107208 */ /* 0x000fe20000000000 */
[----:B------:R-:W-:Y:S01]  /*b4d0*/  MUFU.EX2 R142, R142 ;  /* 0x0000008e008e7308 */ /* 0x000fe20000000800 */
[----:B------:R-:W-:Y:S01]  /*b4e0*/  FMNMX.FTZ R14, R179, R14, !PT ;  /* 0x0000000eb30e7209 */ /* 0x000fe20007810000 */
[----:B------:R-:W-:Y:S01]  /*b4f0*/  IMAD.WIDE.U32 R6, R6, -0x326172a9, RZ ;  /* 0xcd9e8d5706067825 */ /* 0x000fe200078e00ff */
[----:B------:R-:W-:-:S02]  /*b500*/  PRMT R147, R0, 0x7054, R0 ;  /* 0x0000705400937816 */ /* 0x000fc40000000000 */
[----:B------:R-:W-:Y:S01]  /*b510*/  FMNMX.FTZ R14, R178, R14, !PT ;  /* 0x0000000eb20e7209 */ /* 0x000fe20007810000 */
[----:B------:R-:W-:Y:S01]  /*b520*/  FADD.FTZ R13, R3, -R13 ;  /* 0x8000000d030d7221 */ /* 0x000fe20000010000 */
[----:B------:R-:W-:Y:S01]  /*b530*/  LOP3.LUT R10, R7, UR16, R40, 0x96, !PT ;  /* 0x00000010070a7c12 */ /* 0x000fe2000f8e9628 */
[----:B------:R-:W-:Y:S01]  /*b540*/  FADD.FTZ R16, R2, -R16 ;  /* 0x8000001002107221 */ /* 0x000fe20000010000 */
[----:B------:R-:W-:Y:S01]  /*b550*/  FMNMX.FTZ R14, R132, R14, !PT ;  /* 0x0000000e840e7209 */ /* 0x000fe20007810000 */
[--C-:B------:R-:W-:Y:S01]  /*b560*/  FFMA.FTZ R146, R168, c[0x0][0x23c], -R152.reuse ;  /* 0x00008f00a8927a23 */ /* 0x100fe20000010898 */
[----:B------:R-:W2:Y:S01]  /*b570*/  MUFU.EX2 R141, R141 ;  /* 0x0000008d008d7308 */ /* 0x000ea20000000800 */
[----:B------:R-:W-:Y:S01]  /*b580*/  FFMA.FTZ R3, R67, c[0x0][0x23c], -R152 ;  /* 0x00008f0043037a23 */ /* 0x000fe20000010898 */
[----:B------:R-:W-:Y:S01]  /*b590*/  FMNMX.FTZ R32, R137, R14, !PT ;  /* 0x0000000e89207209 */ /* 0x000fe20007810000 */
[----:B------:R-:W-:Y:S01]  /*b5a0*/  FMUL.FTZ R0, R16, c[0x0][0x23c] ;  /* 0x00008f0010007a20 */ /* 0x000fe20000410000 */
[----:B------:R-:W-:Y:S01]  /*b5b0*/  LOP3.LUT R5, R6, 0xffff, RZ, 0xc0, !PT ;  /* 0x0000ffff06057812 */ /* 0x000fe200078ec0ff */
[----:B------:R-:W-:Y:S01]  /*b5c0*/  FMUL.FTZ R13, R13, c[0x0][0x23c] ;  /* 0x00008f000d0d7a20 */ /* 0x000fe20000410000 */
[----:B------:R-:W-:Y:S01]  /*b5d0*/  SHF.R.U32.HI R4, RZ, 0x10, R6 ;  /* 0x00000010ff047819 */ /* 0x000fe20000011606 */
[--C-:B------:R-:W-:Y:S01]  /*b5e0*/  FFMA.FTZ R231, R231, c[0x0][0x23c], -R152.reuse ;  /* 0x00008f00e7e77a23 */ /* 0x100fe20000010898 */
[----:B------:R-:W-:Y:S01]  /*b5f0*/  MUFU.EX2 R140, R140 ;  /* 0x0000008c008c7308 */ /* 0x000fe20000000800 */
[----:B------:R-:W-:Y:S01]  /*b600*/  LOP3.LUT R17, R10, 0xffff, RZ, 0xc0, !PT ;  /* 0x0000ffff0a117812 */ /* 0x000fe200078ec0ff */
[----:B------:R-:W-:Y:S01]  /*b610*/  FFMA.FTZ R244, R244, c[0x0][0x23c], -R152 ;  /* 0x00008f00f4f47a23 */ /* 0x000fe20000010898 */
[----:B------:R-:W-:Y:S01]  /*b620*/  SHF.R.U32.HI R15, RZ, 0x10, R10 ;  /* 0x00000010ff0f7819 */ /* 0x000fe2000001160a */
[--C-:B------:R-:W-:Y:S01]  /*b630*/  FFMA.FTZ R158, R158, c[0x0][0x23c], -R175.reuse ;  /* 0x00008f009e9e7a23 */ /* 0x100fe200000108af */
[----:B------:R-:W-:Y:S01]  /*b640*/  LOP3.LUT R11, R10, 0xff, RZ, 0xc0, !PT ;  /* 0x000000ff0a0b7812 */ /* 0x000fe200078ec0ff */
[--C-:B------:R-:W-:Y:S01]  /*b650*/  FFMA.FTZ R156, R156, c[0x0][0x23c], -R175.reuse ;  /* 0x00008f009c9c7a23 */ /* 0x100fe200000108af */
[----:B------:R-:W-:Y:S01]  /*b660*/  FMNMX.FTZ R32, R166, R32, !PT ;  /* 0x00000020a6207209 */ /* 0x000fe20007810000 */
[----:B------:R-:W3:Y:S01]  /*b670*/  MUFU.EX2 R139, R139 ;  /* 0x0000008b008b7308 */ /* 0x000ee20000000800 */
[----:B------:R-:W-:Y:S01]  /*b680*/  LOP3.LUT R8, R6, 0xff, RZ, 0xc0, !PT ;  /* 0x000000ff06087812 */ /* 0x000fe200078ec0ff */
[----:B------:R-:W-:Y:S01]  /*b690*/  FFMA.FTZ R159, R159, c[0x0][0x23c], -R175 ;  /* 0x00008f009f9f7a23 */ /* 0x000fe200000108af */
[----:B------:R-:W-:Y:S01]  /*b6a0*/  SHF.R.U32.HI R5, RZ, 0x8, R5 ;  /* 0x00000008ff057819 */ /* 0x000fe20000011605 */
[----:B------:R-:W-:Y:S01]  /*b6b0*/  FFMA.FTZ R157, R157, c[0x0][0x23c], -R175 ;  /* 0x00008f009d9d7a23 */ /* 0x000fe200000108af */
[----:B------:R-:W-:Y:S01]  /*b6c0*/  SHF.R.U32.HI R9, RZ, 0x18, R6 ;  /* 0x00000018ff097819 */ /* 0x000fe20000011606 */
[----:B------:R-:W-:Y:S01]  /*b6d0*/  FFMA.FTZ R155, R155, c[0x0][0x23c], -R152 ;  /* 0x00008f009b9b7a23 */ /* 0x000fe20000010898 */
[----:B------:R-:W-:Y:S01]  /*b6e0*/  LOP3.LUT R4, R4, 0xff, RZ, 0xc0, !PT ;  /* 0x000000ff04047812 */ /* 0x000fe200078ec0ff */
[----:B------:R-:W-:Y:S01]  /*b6f0*/  MUFU.EX2 R146, R146 ;  /* 0x0000009200927308 */ /* 0x000fe20000000800 */
[----:B------:R-:W-:Y:S01]  /*b700*/  SHF.R.U32.HI R10, RZ, 0x18, R10 ;  /* 0x00000018ff0a7819 */ /* 0x000fe2000001160a */
[----:B------:R-:W-:Y:S01]  /*b710*/  FFMA.FTZ R151, R151, c[0x0][0x23c], -R152 ;  /* 0x00008f0097977a23 */ /* 0x000fe20000010898 */
[----:B------:R-:W-:-:S02]  /*b720*/  SHF.R.U32.HI R17, RZ, 0x8, R17 ;  /* 0x00000008ff117819 */ /* 0x000fc40000011611 */
[----:B------:R-:W-:Y:S02]  /*b730*/  LOP3.LUT R15, R15, 0xff, RZ, 0xc0, !PT ;  /* 0x000000ff0f0f7812 */ /* 0x000fe400078ec0ff */
[----:B------:R-:W-:Y:S01]  /*b740*/  FMNMX.FTZ R32, R167, R32, !PT ;  /* 0x00000020a7207209 */ /* 0x000fe20007810000 */
[----:B------:R-:W4:Y:S01]  /*b750*/  MUFU.EX2 R3, R3 ;  /* 0x0000000300037308 */ /* 0x000f220000000800 */
[----:B------:R-:W-:Y:S02]  /*b760*/  PRMT R8, R8, 0x5410, R5 ;  /* 0x0000541008087816 */ /* 0x000fe40000000005 */
[----:B------:R-:W-:Y:S01]  /*b770*/  PRMT R9, R4, 0x5410, R9 ;  /* 0x0000541004097816 */ /* 0x000fe20000000009 */
[----:B------:R-:W5:Y:S01]  /*b780*/  SHFL.BFLY PT, R135, R32, 0x2, 0x1f ;  /* 0x0c401f0020877f89 */ /* 0x000f6200000e0000 */
[----:B------:R-:W-:Y:S01]  /*b790*/  PRMT R11, R11, 0x5410, R17 ;  /* 0x000054100b0b7816 */ /* 0x000fe20000000011 */
[--C-:B------:R-:W-:Y:S01]  /*b7a0*/  HSET2.LE.AND R8, R8, R147.reuse, PT ;  /* 0x0000009308087233 */ /* 0x100fe20003803000 */
[----:B------:R-:W-:Y:S01]  /*b7b0*/  PRMT R10, R15, 0x5410, R10 ;  /* 0x000054100f0a7816 */ /* 0x000fe2000000000a */
[----:B------:R-:W5:Y:S01]  /*b7c0*/  MUFU.EX2 R0, R0 ;  /* 0x0000000000007308 */ /* 0x000f620000000800 */
[----:B-1----:R-:W-:Y:S01]  /*b7d0*/  FMNMX.FTZ R136, R12, R136, !PT ;  /* 0x000000880c887209 */ /* 0x002fe20007810000 */
[--C-:B------:R-:W-:Y:S01]  /*b7e0*/  HSET2.LE.AND R9, R9, R147.reuse, PT ;  /* 0x0000009309097233 */ /* 0x100fe20003803000 */
[----:B--2---:R-:W-:Y:S01]  /*b7f0*/  F2FP.PACK_AB R50, R141, R142 ;  /* 0x0000008e8d32723e */ /* 0x004fe200000000ff */
[--C-:B------:R-:W-:Y:S01]  /*b800*/  HSET2.LE.AND R11, R11, R147.reuse, PT ;  /* 0x000000930b0b7233 */ /* 0x100fe20003803000 */
[----:B------:R-:W-:Y:S01]  /*b810*/  F2FP.PACK_AB R48, R143, R144 ;  /* 0x000000908f30723e */ /* 0x000fe200000000ff */
[----:B------:R-:W-:Y:S01]  /*b820*/  HSET2.LE.AND R10, R10, R147, PT ;  /* 0x000000930a0a7233 */ /* 0x000fe20003803000 */
[----:B---3--:R-:W-:Y:S01]  /*b830*/  F2FP.PACK_AB R49, R139, R140 ;  /* 0x0000008c8b31723e */ /* 0x008fe200000000ff */
[----:B------:R1:W2:Y:S01]  /*b840*/  MUFU.EX2 R2, R13 ;  /* 0x0000000d00027308 */ /* 0x0002a20000000800 */
[----:B----4-:R-:W-:Y:S01]  /*b850*/  F2FP.PACK_AB R51, R3, R146 ;  /* 0x000000920333723e */ /* 0x010fe200000000ff */
[----:B------:R-:W3:Y:S01]  /*b860*/  SHFL.BFLY PT, R36, R136, 0x1, 0x1f ;  /* 0x0c201f0088247f89 */ /* 0x000ee200000e0000 */
[----:B------:R-:W-:-:S02]  /*b870*/  LOP3.LUT R50, R8, R50, RZ, 0xc0, !PT ;  /* 0x0000003208327212 */ /* 0x000fc400078ec0ff */
[----:B------:R-:W-:Y:S01]  /*b880*/  LOP3.LUT R51, R9, R51, RZ, 0xc0, !PT ;  /* 0x0000003309337212 */ /* 0x000fe200078ec0ff */
[----:B------:R-:W-:Y:S01]  /*b890*/  LDSM.16.MT88.4 R4, [R188+0x6000] ;  /* 0x00600000bc04783b */ /* 0x000fe20000004200 */
[----:B------:R-:W-:Y:S01]  /*b8a0*/  LOP3.LUT R48, R11, R48, RZ, 0xc0, !PT ;  /* 0x000000300b307212 */ /* 0x000fe200078ec0ff */
[-C--:B-----5:R-:W-:Y:S01]  /*b8b0*/  FMUL.FTZ R18, R126, R0.reuse ;  /* 0x000000007e127220 */ /* 0x0a0fe20000410000 */
[----:B------:R-:W-:Y:S01]  /*b8c0*/  LOP3.LUT R49, R10, R49, RZ, 0xc0, !PT ;  /* 0x000000310a317212 */ /* 0x000fe200078ec0ff */
[----:B------:R-:W-:Y:S01]  /*b8d0*/  FMUL.FTZ R19, R127, R0 ;  /* 0x000000007f137220 */ /* 0x000fe20000410000 */
[----:B------:R-:W-:Y:S01]  /*b8e0*/  LDSM.16.MT88.4 R8, [R185+0x6000] ;  /* 0x00600000b908783b */ /* 0x000fe20000004200 */
[----:B------:R-:W-:Y:S01]  /*b8f0*/  IMAD.MOV.U32 R126, RZ, RZ, R20 ;  /* 0x000000ffff7e7224 */ /* 0x000fe200078e0014 */
[----:B------:R-:W-:Y:S01]  /*b900*/  FMNMX.FTZ R135, R32, R135, !PT ;  /* 0x0000008720877209 */ /* 0x000fe20007810000 */
[----:B------:R-:W-:Y:S01]  /*b910*/  IMAD.MOV.U32 R127, RZ, RZ, R21 ;  /* 0x000000ffff7f7224 */ /* 0x000fe200078e0015 */
[----:B------:R-:W-:Y:S01]  /*b920*/  MUFU.EX2 R227, R227 ;  /* 0x000000e300e37308 */ /* 0x000fe20000000800 */
[----:B-1----:R-:W-:Y:S01]  /*b930*/  LDSM.16.MT88.4 R12, [R186+0x6000] ;  /* 0x00600000ba0c783b */ /* 0x002fe20000004200 */
[----:B--2---:R-:W-:-:S02]  /*b940*/  FMUL.FTZ R24, R120, R2 ;  /* 0x0000000278187220 */ /* 0x004fc40000410000 */
[----:B------:R-:W-:Y:S01]  /*b950*/  IMAD R120, R228, -0x326172a9, RZ ;  /* 0xcd9e8d57e4787824 */ /* 0x000fe200078e02ff */
[----:B------:R-:W1:Y:S01]  /*b960*/  LDSM.16.MT88.4 R20, [R184+0x6000] ;  /* 0x00600000b814783b */ /* 0x000e620000004200 */
[----:B------:R-:W-:Y:S02]  /*b970*/  FMUL.FTZ R16, R124, R2 ;  /* 0x000000027c107220 */ /* 0x000fe40000410000 */
[----:B------:R-:W-:Y:S01]  /*b980*/  IMAD.MOV.U32 R124, RZ, RZ, R52 ;  /* 0x000000ffff7c7224 */ /* 0x000fe200078e0034 */
[----:B------:R-:W-:Y:S01]  /*b990*/  LOP3.LUT R37, R35, UR15, R120, 0x96, !PT ;  /* 0x0000000f23257c12 */ /* 0x000fe2000f8e9678 */
[----:B------:R-:W-:Y:S01]  /*b9a0*/  FMUL.FTZ R30, R70, R0 ;  /* 0x00000000461e7220 */ /* 0x000fe20000410000 */
[----:B------:R-:W-:Y:S01]  /*b9b0*/  LOP3.LUT R52, R241, UR13, R34, 0x96, !PT ;  /* 0x0000000df1347c12 */ /* 0x000fe2000f8e9622 */
[----:B------:R-:W-:Y:S01]  /*b9c0*/  IMAD.MOV.U32 R70, RZ, RZ, R40 ;  /* 0x000000ffff467224 */ /* 0x000fe200078e0028 */
[----:B---3--:R-:W-:Y:S01]  /*b9d0*/  FMNMX.FTZ R136, R136, R36, !PT ;  /* 0x0000002488887209 */ /* 0x008fe20007810000 */
[----:B------:R-:W-:Y:S01]  /*b9e0*/  IMAD.WIDE.U32 R46, R37, -0x2daee0ad, RZ ;  /* 0xd2511f53252e7825 */ /* 0x000fe200078e00ff */
[----:B------:R-:W-:Y:S02]  /*b9f0*/  MUFU.EX2 R231, R231 ;  /* 0x000000e700e77308 */ /* 0x000fe40000000800 */
[----:B------:R-:W-:Y:S01]  /*ba00*/  FSETP.NEU.FTZ.AND P1, PT, R136, -INF , PT ;  /* 0xff8000008800780b */ /* 0x000fe20003f3d000 */
[----:B------:R-:W-:Y:S01]  /*ba10*/  IMAD.WIDE.U32 R52, R52, -0x2daee0ad, RZ ;  /* 0xd2511f5334347825 */ /* 0x000fe200078e00ff */
[----:B------:R-:W-:-:S03]  /*ba20*/  LOP3.LUT R54, R47, UR12, R242, 0x96, !PT ;  /* 0x0000000c2f367c12 */ /* 0x000fc6000f8e96f2 */
[----:B------:R-:W-:Y:S01]  /*ba30*/  FMUL.FTZ R44, R136, c[0x0][0x23c] ;  /* 0x00008f00882c7a20 */ /* 0x000fe20000410000 */
[----:B------:R-:W-:Y:S01]  /*ba40*/  LOP3.LUT R55, R53, UR10, R46, 0x96, !PT ;  /* 0x0000000a35377c12 */ /* 0x000fe2000f8e962e */
[-C--:B------:R-:W-:Y:S01]  /*ba50*/  FMUL.FTZ R40, R104, R2.reuse ;  /* 0x0000000268287220 */ /* 0x080fe20000410000 */
[----:B------:R-:W2:Y:S01]  /*ba60*/  SHFL.BFLY PT, R53, R135, 0x1, 0x1f ;  /* 0x0c201f0087357f89 */ /* 0x000ea200000e0000 */
[----:B------:R-:W-:Y:S01]  /*ba70*/  FMUL.FTZ R28, R68, R2 ;  /* 0x00000002441c7220 */ /* 0x000fe20000410000 */
[----:B------:R-:W-:Y:S01]  /*ba80*/  FSEL R104, R44, RZ, P1 ;  /* 0x000000ff2c687208 */ /* 0x000fe20000800000 */
[----:B------:R-:W-:Y:S01]  /*ba90*/  FMUL.FTZ R31, R71, R0 ;  /* 0x00000000471f7220 */ /* 0x000fe20000410000 */
[----:B------:R-:W-:Y:S01]  /*baa0*/  MUFU.EX2 R244, R244 ;  /* 0x000000f400f47308 */ /* 0x000fe20000000800 */
[-C--:B------:R-:W-:Y:S02]  /*bab0*/  FMUL.FTZ R32, R72, R2.reuse ;  /* 0x0000000248207220 */ /* 0x080fe40000410000 */
[----:B------:R-:W-:-:S02]  /*bac0*/  FMUL.FTZ R33, R73, R2 ;  /* 0x0000000249217220 */ /* 0x000fc40000410000 */
[-C--:B------:R-:W-:Y:S02]  /*bad0*/  FMUL.FTZ R44, R88, R2.reuse ;  /* 0x00000002582c7220 */ /* 0x080fe40000410000 */
[----:B------:R-:W-:Y:S01]  /*bae0*/  FMUL.FTZ R45, R89, R2 ;  /* 0x00000002592d7220 */ /* 0x000fe20000410000 */
[----:B------:R-:W-:Y:S01]  /*baf0*/  MUFU.EX2 R158, R158 ;  /* 0x0000009e009e7308 */ /* 0x000fe20000000800 */
[-C--:B------:R-:W-:Y:S02]  /*bb00*/  FMUL.FTZ R46, R90, R0.reuse ;  /* 0x000000005a2e7220 */ /* 0x080fe40000410000 */
[----:B------:R-:W-:Y:S02]  /*bb10*/  FMUL.FTZ R47, R91, R0 ;  /* 0x000000005b2f7220 */ /* 0x000fe40000410000 */
[----:B------:R-:W-:Y:S02]  /*bb20*/  IMAD.MOV.U32 R68, RZ, RZ, R29 ;  /* 0x000000ffff447224 */ /* 0x000fe400078e001d */
[----:B------:R-:W-:Y:S01]  /*bb30*/  IMAD.MOV.U32 R71, RZ, RZ, R41 ;  /* 0x000000ffff477224 */ /* 0x000fe200078e0029 */
[----:B------:R-:W-:Y:S01]  /*bb40*/  MUFU.EX2 R156, R156 ;  /* 0x0000009c009c7308 */ /* 0x000fe20000000800 */
[----:B------:R-:W-:Y:S01]  /*bb50*/  IMAD.MOV.U32 R72, RZ, RZ, R38 ;  /* 0x000000ffff487224 */ /* 0x000fe200078e0026 */
[----:B-1----:R-:W-:Y:S01]  /*bb60*/  HMMA.16816.F32 R44, R48, R20, R44 ;  /* 0x00000014302c723c */ /* 0x002fe2000000182c */
[----:B------:R-:W-:Y:S01]  /*bb70*/  IMAD.MOV.U32 R73, RZ, RZ, R39 ;  /* 0x000000ffff497224 */ /* 0x000fe200078e0027 */
[----:B--2---:R-:W-:Y:S01]  /*bb80*/  FMNMX.FTZ R135, R135, R53, !PT ;  /* 0x0000003587877209 */ /* 0x004fe20007810000 */
[----:B------:R-:W-:Y:S01]  /*bb90*/  IMAD.WIDE.U32 R90, R54, -0x326172a9, RZ ;  /* 0xcd9e8d57365a7825 */ /* 0x000fe200078e00ff */
[----:B------:R-:W-:-:S02]  /*bba0*/  LOP3.LUT R67, R71, UR7, R72, 0x96, !PT ;  /* 0x0000000747437c12 */ /* 0x000fc4000f8e9648 */
[----:B------:R-:W-:Y:S01]  /*bbb0*/  FSETP.NEU.FTZ.AND P0, PT, R135, -INF , PT ;  /* 0xff8000008700780b */ /* 0x000fe20003f1d000 */
[----:B------:R-:W-:Y:S01]  /*bbc0*/  IMAD.WIDE.U32 R88, R55, -0x326172a9, RZ ;  /* 0xcd9e8d5737587825 */ /* 0x000fe200078e00ff */
[----:B------:R-:W-:Y:S01]  /*bbd0*/  LOP3.LUT R54, R91, UR11, R240, 0x96, !PT ;  /* 0x0000000b5b367c12 */ /* 0x000fe2000f8e96f0 */
[----:B------:R-:W-:Y:S01]  /*bbe0*/  MUFU.EX2 R159, R159 ;  /* 0x0000009f009f7308 */ /* 0x000fe20000000800 */
[----:B------:R-:W-:Y:S01]  /*bbf0*/  FSEL R59, R135, RZ, P0 ;  /* 0x000000ff873b7208 */ /* 0x000fe20000000000 */
[-C--:B------:R-:W-:Y:S01]  /*bc00*/  FMUL.FTZ R17, R125, R2.reuse ;  /* 0x000000027d117220 */ /* 0x080fe20000410000 */
[----:B------:R-:W-:Y:S01]  /*bc10*/  LOP3.LUT R90, R89, UR9, R90, 0x96, !PT ;  /* 0x00000009595a7c12 */ /* 0x000fe2000f8e965a */
[----:B------:R-:W-:Y:S02]  /*bc20*/  FMUL.FTZ R25, R121, R2 ;  /* 0x0000000279197220 */ /* 0x000fe40000410000 */
[-C--:B------:R-:W-:Y:S02]  /*bc30*/  FMUL.FTZ R26, R122, R0.reuse ;  /* 0x000000007a1a7220 */ /* 0x080fe40000410000 */
[----:B------:R-:W-:Y:S01]  /*bc40*/  FMUL.FTZ R27, R123, R0 ;  /* 0x000000007b1b7220 */ /* 0x000fe20000410000 */
[----:B------:R-:W-:Y:S01]  /*bc50*/  HMMA.16816.F32 R16, R48, R4, R16 ;  /* 0x000000043010723c */ /* 0x000fe20000001810 */
[----:B------:R-:W-:Y:S01]  /*bc60*/  FMUL.FTZ R29, R69, R2 ;  /* 0x00000002451d7220 */ /* 0x000fe20000410000 */
[----:B------:R-:W-:Y:S01]  /*bc70*/  MUFU.EX2 R157, R157 ;  /* 0x0000009d009d7308 */ /* 0x000fe20000000800 */
[----:B------:R-:W-:-:S02]  /*bc80*/  FMUL.FTZ R34, R74, R0 ;  /* 0x000000004a227220 */ /* 0x000fc40000410000 */
[----:B------:R-:W-:Y:S02]  /*bc90*/  FMUL.FTZ R35, R75, R0 ;  /* 0x000000004b237220 */ /* 0x000fe40000410000 */
[-C--:B------:R-:W-:Y:S01]  /*bca0*/  FMUL.FTZ R36, R80, R2.reuse ;  /* 0x0000000250247220 */ /* 0x080fe20000410000 */
[C---:B------:R-:W-:Y:S01]  /*bcb0*/  HMMA.16816.F32 R24, R48.reuse, R6, R24 ;  /* 0x000000063018723c */ /* 0x040fe20000001818 */
[----:B------:R-:W-:Y:S02]  /*bcc0*/  FMUL.FTZ R37, R81, R2 ;  /* 0x0000000251257220 */ /* 0x000fe40000410000 */
[-C--:B------:R-:W-:Y:S02]  /*bcd0*/  FMUL.FTZ R38, R82, R0.reuse ;  /* 0x0000000052267220 */ /* 0x080fe40000410000 */
[----:B------:R-:W-:Y:S02]  /*bce0*/  FMUL.FTZ R39, R83, R0 ;  /* 0x0000000053277220 */ /* 0x000fe40000410000 */
[----:B------:R-:W-:Y:S01]  /*bcf0*/  FMUL.FTZ R41, R105, R2 ;  /* 0x0000000269297220 */ /* 0x000fe20000410000 */
[----:B------:R-:W-:Y:S01]  /*bd00*/  HMMA.16816.F32 R28, R48, R12, R28 ;  /* 0x0000000c301c723c */ /* 0x000fe2000000181c */
[----:B------:R-:W-:-:S02]  /*bd10*/  FMUL.FTZ R42, R106, R0 ;  /* 0x000000006a2a7220 */ /* 0x000fc40000410000 */
[----:B------:R-:W-:Y:S02]  /*bd20*/  FMUL.FTZ R43, R107, R0 ;  /* 0x000000006b2b7220 */ /* 0x000fe40000410000 */
[-C--:B------:R-:W-:Y:S02]  /*bd30*/  FMUL.FTZ R92, R92, R2.reuse ;  /* 0x000000025c5c7220 */ /* 0x080fe40000410000 */
[----:B------:R-:W-:Y:S01]  /*bd40*/  FMUL.FTZ R93, R93, R2 ;  /* 0x000000025d5d7220 */ /* 0x000fe20000410000 */
[----:B------:R-:W-:Y:S01]  /*bd50*/  HMMA.16816.F32 R32, R48, R14, R32 ;  /* 0x0000000e3020723c */ /* 0x000fe20000001820 */
[-C--:B------:R-:W-:Y:S02]  /*bd60*/  FMUL.FTZ R94, R94, R0.reuse ;  /* 0x000000005e5e7220 */ /* 0x080fe40000410000 */
[----:B------:R-:W-:Y:S02]  /*bd70*/  FMUL.FTZ R95, R95, R0 ;  /* 0x000000005f5f7220 */ /* 0x000fe40000410000 */
[----:B------:R-:W-:-:S03]  /*bd80*/  IMAD.WIDE.U32 R90, R90, -0x2daee0ad, RZ ;  /* 0xd2511f535a5a7825 */ /* 0x000fc600078e00ff */
[C---:B------:R-:W-:Y:S01]  /*bd90*/  HMMA.16816.F32 R36, R48.reuse, R8, R36 ;  /* 0x000000083024723c */ /* 0x040fe20000001824 */
[----:B------:R-:W-:Y:S02]  /*bda0*/  FMUL.FTZ R105, R135, c[0x0][0x23c] ;  /* 0x00008f0087697a20 */ /* 0x000fe40000410000 */
[----:B------:R-:W-:Y:S02]  /*bdb0*/  IMAD.MOV.U32 R69, RZ, RZ, R170 ;  /* 0x000000ffff457224 */ /* 0x000fe400078e00aa */
[----:B------:R-:W-:Y:S01]  /*bdc0*/  FFMA.FTZ R170, R163, c[0x0][0x23c], -R104 ;  /* 0x00008f00a3aa7a23 */ /* 0x000fe20000010868 */
[----:B------:R-:W-:Y:S01]  /*bdd0*/  FSEL R105, R105, RZ, P0 ;  /* 0x000000ff69697208 */ /* 0x000fe20000000000 */
[----:B------:R-:W-:Y:S01]  /*bde0*/  IMAD.MOV.U32 R125, RZ, RZ, R169 ;  /* 0x000000ffff7d7224 */ /* 0x000fe200078e00a9 */
[----:B------:R-:W-:Y:S01]  /*bdf0*/  HMMA.16816.F32 R40, R48, R10, R40 ;  /* 0x0000000a3028723c */ /* 0x000fe20000001828 */
[----:B------:R-:W-:Y:S01]  /*be00*/  IMAD.MOV.U32 R121, RZ, RZ, R171 ;  /* 0x000000ffff797224 */ /* 0x000fe200078e00ab */
[----:B------:R-:W-:Y:S01]  /*be10*/  ISETP.GE.AND P0, PT, R217, 0x4, PT ;  /* 0x00000004d900780c */ /* 0x000fe20003f06270 */
[--C-:B------:R-:W-:Y:S01]  /*be20*/  FFMA.FTZ R163, R162, c[0x0][0x23c], -R105.reuse ;  /* 0x00008f00a2a37a23 */ /* 0x100fe20000010869 */
[----:B------:R-:W-:Y:S01]  /*be30*/  MUFU.EX2 R170, R170 ;  /* 0x000000aa00aa7308 */ /* 0x000fe20000000800 */
[----:B------:R-:W-:-:S02]  /*be40*/  FFMA.FTZ R162, R161, c[0x0][0x23c], -R105 ;  /* 0x00008f00a1a27a23 */ /* 0x000fc40000010869 */
[--C-:B------:R-:W-:Y:S01]  /*be50*/  FFMA.FTZ R169, R60, c[0x0][0x23c], -R104.reuse ;  /* 0x00008f003ca97a23 */ /* 0x100fe20000010868 */
[----:B------:R-:W-:Y:S01]  /*be60*/  HMMA.16816.F32 R48, R48, R22, R92 ;  /* 0x000000163030723c */ /* 0x000fe2000000185c */
[----:B------:R-:W-:Y:S02]  /*be70*/  FFMA.FTZ R168, R61, c[0x0][0x23c], -R104 ;  /* 0x00008f003da87a23 */ /* 0x000fe40000010868 */
[--C-:B------:R-:W-:Y:S01]  /*be80*/  FFMA.FTZ R161, R62, c[0x0][0x23c], -R105.reuse ;  /* 0x00008f003ea17a23 */ /* 0x100fe20000010869 */
[----:B------:R-:W-:Y:S01]  /*be90*/  MUFU.EX2 R163, R163 ;  /* 0x000000a300a37308 */ /* 0x000fe20000000800 */
[----:B------:R-:W-:Y:S02]  /*bea0*/  FFMA.FTZ R171, R63, c[0x0][0x23c], -R105 ;  /* 0x00008f003fab7a23 */ /* 0x000fe40000010869 */
[----:B------:R-:W-:Y:S01]  /*beb0*/  IMAD.WIDE.U32 R92, R54, -0x2daee0ad, RZ ;  /* 0xd2511f53365c7825 */ /* 0x000fe200078e00ff */
[----:B------:R-:W-:-:S03]  /*bec0*/  @P0 IADD3 R217, R217, -0x4, RZ ;  /* 0xfffffffcd9d90810 */ /* 0x000fc60007ffe0ff */
[----:B------:R-:W-:Y:S01]  /*bed0*/  FFMA.FTZ R154, R154, c[0x0][0x23c], -R104 ;  /* 0x00008f009a9a7a23 */ /* 0x000fe20000010868 */
[----:B------:R-:W-:Y:S01]  /*bee0*/  LOP3.LUT R53, R91, UR6, R92, 0x96, !PT ;  /* 0x000000065b357c12 */ /* 0x000fe2000f8e965c */
[----:B------:R-:W-:Y:S01]  /*bef0*/  MUFU.EX2 R169, R169 ;  /* 0x000000a900a97308 */ /* 0x000fe20000000800 */
[----:B------:R-:W-:Y:S01]  /*bf00*/  LOP3.LUT R92, R93, UR8, R52, 0x96, !PT ;  /* 0x000000085d5c7c12 */ /* 0x000fe2000f8e9634 */
[----:B------:R-:W-:Y:S02]  /*bf10*/  FADD.FTZ R59, R176, -R59 ;  /* 0x8000003bb03b7221 */ /* 0x000fe40000010000 */
[----:B------:R-:W-:-:S04]  /*bf20*/  IMAD.WIDE.U32 R54, R53, -0x326172a9, RZ ;  /* 0xcd9e8d5735367825 */ /* 0x000fc800078e00ff */
[----:B------:R-:W-:Y:S01]  /*bf30*/  IMAD.WIDE.U32 R92, R92, -0x326172a9, RZ ;  /* 0xcd9e8d575c5c7825 */ /* 0x000fe200078e00ff */
[C---:B------:R-:W-:Y:S01]  /*bf40*/  LOP3.LUT R53, R54.reuse, 0xffff, RZ, 0xc0, !PT ;  /* 0x0000ffff36357812 */ /* 0x040fe200078ec0ff */
[----:B------:R-:W1:Y:S01]  /*bf50*/  MUFU.EX2 R168, R168 ;  /* 0x000000a800a87308 */ /* 0x000e620000000800 */
[----:B------:R-:W-:Y:S01]  /*bf60*/  LOP3.LUT R52, R54, 0xff, RZ, 0xc0, !PT ;  /* 0x000000ff36347812 */ /* 0x000fe200078ec0ff */
[----:B------:R-:W-:Y:S01]  /*bf70*/  FMUL.FTZ R59, R59, c[0x0][0x23c] ;  /* 0x00008f003b3b7a20 */ /* 0x000fe20000410000 */
[----:B------:R-:W-:Y:S01]  /*bf80*/  SHF.R.U32.HI R53, RZ, 0x8, R53 ;  /* 0x00000008ff357819 */ /* 0x000fe20000011635 */
[----:B------:R-:W-:Y:S01]  /*bf90*/  IMAD.MOV.U32 R122, RZ, RZ, R172 ;  /* 0x000000ffff7a7224 */ /* 0x000fe200078e00ac */
[--C-:B------:R-:W-:Y:S01]  /*bfa0*/  SHF.R.U32.HI R56, RZ, 0x18, R54.reuse ;  /* 0x00000018ff387819 */ /* 0x100fe20000011636 */
[----:B------:R-:W-:Y:S01]  /*bfb0*/  IMAD.MOV.U32 R123, RZ, RZ, R173 ;  /* 0x000000ffff7b7224 */ /* 0x000fe200078e00ad */
[----:B------:R-:W-:Y:S01]  /*bfc0*/  PRMT R52, R52, 0x5410, R53 ;  /* 0x0000541034347816 */ /* 0x000fe20000000035 */
[----:B------:R-:W-:Y:S01]  /*bfd0*/  MUFU.EX2 R161, R161 ;  /* 0x000000a100a17308 */ /* 0x000fe20000000800 */
[----:B------:R-:W-:Y:S01]  /*bfe0*/  SHF.R.U32.HI R53, RZ, 0x10, R54 ;  /* 0x00000010ff357819 */ /* 0x000fe20000011636 */
[----:B------:R-:W-:Y:S01]  /*bff0*/  IMAD.MOV.U32 R75, RZ, RZ, R239 ;  /* 0x000000ffff4b7224 */ /* 0x000fe200078e00ef */
[----:B------:R-:W-:Y:S01]  /*c000*/  LOP3.LUT R54, R55, UR16, R92, 0x96, !PT ;  /* 0x0000001037367c12 */ /* 0x000fe2000f8e965c */
[----:B------:R-:W-:Y:S01]  /*c010*/  IMAD.MOV.U32 R239, RZ, RZ, R229 ;  /* 0x000000ffffef7224 */ /* 0x000fe200078e00e5 */
[----:B------:R-:W-:Y:S01]  /*c020*/  FSEL R55, R136, RZ, P1 ;  /* 0x000000ff88377208 */ /* 0x000fe20000800000 */
[----:B------:R-:W-:Y:S01]  /*c030*/  FFMA.FTZ R229, R64, c[0x0][0x23c], -R175 ;  /* 0x00008f0040e57a23 */ /* 0x000fe200000108af */
[----:B------:R-:W-:Y:S01]  /*c040*/  LOP3.LUT R53, R53, 0xff, RZ, 0xc0, !PT ;  /* 0x000000ff35357812 */ /* 0x000fe200078ec0ff */
[----:B------:R-:W-:Y:S01]  /*c050*/  MUFU.EX2 R171, R171 ;  /* 0x000000ab00ab7308 */ /* 0x000fe20000000800 */
[C---:B------:R-:W-:Y:S01]  /*c060*/  LOP3.LUT R58, R54.reuse, 0xffff, RZ, 0xc0, !PT ;  /* 0x0000ffff363a7812 */ /* 0x040fe200078ec0ff */
[----:B------:R-:W-:Y:S01]  /*c070*/  FADD.FTZ R55, R177, -R55 ;  /* 0x80000037b1377221 */ /* 0x000fe20000010000 */
[----:B------:R-:W-:Y:S01]  /*c080*/  PRMT R53, R53, 0x5410, R56 ;  /* 0x0000541035357816 */ /* 0x000fe20000000038 */
[--C-:B------:R-:W-:Y:S01]  /*c090*/  HSET2.LE.AND R52, R52, R147.reuse, PT ;  /* 0x0000009334347233 */ /* 0x100fe20003803000 */
[--C-:B------:R-:W-:Y:S01]  /*c0a0*/  SHF.R.U32.HI R56, RZ, 0x10, R54.reuse ;  /* 0x00000010ff387819 */ /* 0x100fe20000011636 */
[----:B------:R-:W-:Y:S01]  /*c0b0*/  FMUL.FTZ R55, R55, c[0x0][0x23c] ;  /* 0x00008f0037377a20 */ /* 0x000fe20000410000 */
[----:B------:R-:W-:Y:S01]  /*c0c0*/  LOP3.LUT R57, R54, 0xff, RZ, 0xc0, !PT ;  /* 0x000000ff36397812 */ /* 0x000fe200078ec0ff */
[----:B------:R-:W2:Y:S01]  /*c0d0*/  MUFU.EX2 R154, R154 ;  /* 0x0000009a009a7308 */ /* 0x000ea20000000800 */
[----:B------:R-:W-:Y:S01]  /*c0e0*/  SHF.R.U32.HI R54, RZ, 0x18, R54 ;  /* 0x00000018ff367819 */ /* 0x000fe20000011636 */
[--C-:B------:R-:W-:Y:S01]  /*c0f0*/  HSET2.LE.AND R53, R53, R147.reuse, PT ;  /* 0x0000009335357233 */ /* 0x100fe20003803000 */
[----:B------:R-:W-:Y:S01]  /*c100*/  LOP3.LUT R56, R56, 0xff, RZ, 0xc0, !PT ;  /* 0x000000ff38387812 */ /* 0x000fe200078ec0ff */
[----:B------:R-:W-:Y:S01]  /*c110*/  IMAD.MOV.U32 R73, RZ, RZ, R69 ;  /* 0x000000ffff497224 */ /* 0x000fe200078e0045 */
[----:B------:R-:W-:Y:S01]  /*c120*/  SHF.R.U32.HI R58, RZ, 0x8, R58 ;  /* 0x00000008ff3a7819 */ /* 0x000fe2000001163a */
[----:B------:R-:W-:Y:S01]  /*c130*/  IMAD.WIDE.U32 R70, R67, -0x2daee0ad, RZ ;  /* 0xd2511f5343467825 */ /* 0x000fe200078e00ff */
[----:B------:R-:W-:Y:S01]  /*c140*/  PRMT R56, R56, 0x5410, R54 ;  /* 0x0000541038387816 */ /* 0x000fe20000000036 */
[----:B------:R-:W-:Y:S01]  /*c150*/  MUFU.EX2 R162, R162 ;  /* 0x000000a200a27308 */ /* 0x000fe20000000800 */
[----:B------:R-:W-:Y:S01]  /*c160*/  PRMT R57, R57, 0x5410, R58 ;  /* 0x0000541039397816 */ /* 0x000fe2000000003a */
[--C-:B------:R-:W-:Y:S01]  /*c170*/  FFMA.FTZ R239, R239, c[0x0][0x23c], -R152.reuse ;  /* 0x00008f00efef7a23 */ /* 0x100fe20000010898 */
[----:B-1----:R-:W-:Y:S01]  /*c180*/  F2FP.PACK_AB R54, R168, R169 ;  /* 0x000000a9a836723e */ /* 0x002fe200000000ff */
[----:B------:R-:W-:Y:S01]  /*c190*/  FFMA.FTZ R237, R73, c[0x0][0x23c], -R152 ;  /* 0x00008f0049ed7a23 */ /* 0x000fe20000010898 */
[----:B------:R-:W-:Y:S01]  /*c1a0*/  LOP3.LUT R69, R70, 0xffff, RZ, 0xc0, !PT ;  /* 0x0000ffff46457812 */ /* 0x000fe200078ec0ff */
[--C-:B------:R-:W-:Y:S01]  /*c1b0*/  FFMA.FTZ R177, R66, c[0x0][0x23c], -R175.reuse ;  /* 0x00008f0042b17a23 */ /* 0x100fe200000108af */
[----:B------:R-:W-:Y:S01]  /*c1c0*/  LOP3.LUT R54, R52, R54, RZ, 0xc0, !PT ;  /* 0x0000003634367212 */ /* 0x000fe200078ec0ff */
[----:B------:R1:W3:Y:S01]  /*c1d0*/  MUFU.EX2 R173, R55 ;  /* 0x0000003700ad7308 */ /* 0x0002e20000000800 */
[--C-:B------:R-:W-:Y:S01]  /*c1e0*/  HSET2.LE.AND R52, R57, R147.reuse, PT ;  /* 0x0000009339347233 */ /* 0x100fe20003803000 */
[----:B--2---:R-:W-:Y:S01]  /*c1f0*/  F2FP.PACK_AB R57, R170, R154 ;  /* 0x0000009aaa39723e */ /* 0x004fe200000000ff */
[----:B------:R-:W-:Y:S01]  /*c200*/  FFMA.FTZ R176, R65, c[0x0][0x23c], -R175 ;  /* 0x00008f0041b07a23 */ /* 0x000fe200000108af */
[----:B------:R-:W-:Y:S01]  /*c210*/  LOP3.LUT R82, R70, 0xff, RZ, 0xc0, !PT ;  /* 0x000000ff46527812 */ /* 0x000fe200078ec0ff */
[----:B------:R-:W-:Y:S01]  /*c220*/  IMAD.MOV.U32 R74, RZ, RZ, R68 ;  /* 0x000000ffff4a7224 */ /* 0x000fe200078e0044 */
[----:B------:R-:W-:Y:S01]  /*c230*/  LOP3.LUT R52, R52, R57, RZ, 0xc0, !PT ;  /* 0x0000003934347212 */ /* 0x000fe200078ec0ff */
[----:B------:R-:W-:Y:S01]  /*c240*/  IMAD.SHL.U32 R106, R216, 0x2, RZ ;  /* 0x00000002d86a7824 */ /* 0x000fe200078e00ff */
[----:B------:R-:W2:Y:S01]  /*c250*/  MUFU.EX2 R172, R59 ;  /* 0x0000003b00ac7308 */ /* 0x000ea20000000800 */
[----:B------:R-:W-:Y:S01]  /*c260*/  SHF.R.U32.HI R69, RZ, 0x8, R69 ;  /* 0x00000008ff457819 */ /* 0x000fe20000011645 */
[----:B------:R-:W-:Y:S01]  /*c270*/  IMAD.MOV.U32 R243, RZ, RZ, R74 ;  /* 0x000000fffff37224 */ /* 0x000fe200078e004a */
[----:B------:R-:W-:Y:S01]  /*c280*/  SHF.R.U32.HI R68, RZ, 0x10, R70 ;  /* 0x00000010ff447819 */ /* 0x000fe20000011646 */
[----:B------:R-:W-:Y:S01]  /*c290*/  FFMA.FTZ R252, R252, c[0x0][0x23c], -R104 ;  /* 0x00008f00fcfc7a23 */ /* 0x000fe20000010868 */
[----:B------:R-:W-:Y:S01]  /*c2a0*/  LOP3.LUT R236, R71, UR17, R236, 0x96, !PT ;  /* 0x0000001147ec7c12 */ /* 0x000fe2000f8e96ec */
[----:B------:R-:W-:Y:S01]  /*c2b0*/  FFMA.FTZ R71, R75, c[0x0][0x23c], -R152 ;  /* 0x00008f004b477a23 */ /* 0x000fe20000010898 */
[----:B------:R-:W-:Y:S01]  /*c2c0*/  PRMT R82, R82, 0x5410, R69 ;  /* 0x0000541052527816 */ /* 0x000fe20000000045 */
[----:B------:R-:W4:Y:S01]  /*c2d0*/  MUFU.EX2 R229, R229 ;  /* 0x000000e500e57308 */ /* 0x000f220000000800 */
[----:B-1----:R-:W-:Y:S01]  /*c2e0*/  F2FP.PACK_AB R55, R171, R161 ;  /* 0x000000a1ab37723e */ /* 0x002fe200000000ff */
[-C--:B---3--:R-:W-:Y:S01]  /*c2f0*/  FMUL.FTZ R64, R76, R173.reuse ;  /* 0x000000ad4c407220 */ /* 0x088fe20000410000 */
[----:B------:R-:W-:Y:S01]  /*c300*/  SHF.R.U32.HI R83, RZ, 0x18, R70 ;  /* 0x00000018ff537819 */ /* 0x000fe20000011646 */
[----:B------:R-:W-:Y:S01]  /*c310*/  FMUL.FTZ R65, R77, R173 ;  /* 0x000000ad4d417220 */ /* 0x000fe20000410000 */
[----:B------:R-:W-:Y:S01]  /*c320*/  LOP3.LUT R55, R53, R55, RZ, 0xc0, !PT ;  /* 0x0000003735377212 */ /* 0x000fe200078ec0ff */
[--C-:B------:R-:W-:Y:S01]  /*c330*/  HSET2.LE.AND R53, R56, R147.reuse, PT ;  /* 0x0000009338357233 */ /* 0x100fe20003803000 */
[----:B------:R-:W-:Y:S01]  /*c340*/  F2FP.PACK_AB R56, R162, R163 ;  /* 0x000000a3a238723e */ /* 0x000fe200000000ff */
[----:B------:R-:W-:Y:S01]  /*c350*/  MUFU.EX2 R239, R239 ;  /* 0x000000ef00ef7308 */ /* 0x000fe20000000800 */
[-C--:B--2---:R-:W-:Y:S01]  /*c360*/  FMUL.FTZ R66, R78, R172.reuse ;  /* 0x000000ac4e427220 */ /* 0x084fe20000410000 */
[----:B------:R-:W-:Y:S01]  /*c370*/  LOP3.LUT R69, R68, 0xff, RZ, 0xc0, !PT ;  /* 0x000000ff44457812 */ /* 0x000fe200078ec0ff */
[----:B------:R-:W-:Y:S01]  /*c380*/  FMUL.FTZ R67, R79, R172 ;  /* 0x000000ac4f437220 */ /* 0x000fe20000410000 */
[----:B------:R-:W-:Y:S01]  /*c390*/  LOP3.LUT R53, R53, R56, RZ, 0xc0, !PT ;  /* 0x0000003835357212 */ /* 0x000fe200078ec0ff */
[-C--:B------:R-:W-:Y:S01]  /*c3a0*/  FMUL.FTZ R76, R100, R173.reuse ;  /* 0x000000ad644c7220 */ /* 0x080fe20000410000 */
[----:B------:R-:W-:Y:S01]  /*c3b0*/  LOP3.LUT R70, R236, 0xffff, RZ, 0xc0, !PT ;  /* 0x0000ffffec467812 */ /* 0x000fe200078ec0ff */
[-C--:B------:R-:W-:Y:S01]  /*c3c0*/  FMUL.FTZ R77, R101, R173.reuse ;  /* 0x000000ad654d7220 */ /* 0x080fe20000410000 */
[----:B------:R-:W1:Y:S01]  /*c3d0*/  MUFU.EX2 R237, R237 ;  /* 0x000000ed00ed7308 */ /* 0x000e620000000800 */
[-C--:B------:R-:W-:Y:S01]  /*c3e0*/  FMUL.FTZ R78, R102, R172.reuse ;  /* 0x000000ac664e7220 */ /* 0x080fe20000410000 */
[----:B------:R-:W-:Y:S01]  /*c3f0*/  LOP3.LUT R72, R236, 0xff, RZ, 0xc0, !PT ;  /* 0x000000ffec487812 */ /* 0x000fe200078ec0ff */
[-C--:B------:R-:W-:Y:S01]  /*c400*/  FMUL.FTZ R79, R103, R172.reuse ;  /* 0x000000ac674f7220 */ /* 0x080fe20000410000 */
[C---:B------:R-:W-:Y:S01]  /*c410*/  HMMA.16816.F32 R64, R52.reuse, R8, R64 ;  /* 0x000000083440723c */ /* 0x040fe20000001840 */
[----:B------:R-:W-:Y:S01]  /*c420*/  PRMT R83, R69, 0x5410, R83 ;  /* 0x0000541045537816 */ /* 0x000fe20000000053 */
[--C-:B------:R-:W-:Y:S01]  /*c430*/  HSET2.LE.AND R82, R82, R147.reuse, PT ;  /* 0x0000009352527233 */ /* 0x100fe20003803000 */
[-C--:B------:R-:W-:Y:S01]  /*c440*/  FMUL.FTZ R60, R112, R173.reuse ;  /* 0x000000ad703c7220 */ /* 0x080fe20000410000 */
[----:B------:R-:W-:Y:S01]  /*c450*/  MUFU.EX2 R177, R177 ;  /* 0x000000b100b17308 */ /* 0x000fe20000000800 */
[-C--:B------:R-:W-:Y:S01]  /*c460*/  FMUL.FTZ R61, R113, R173.reuse ;  /* 0x000000ad713d7220 */ /* 0x080fe20000410000 */
[--C-:B------:R-:W-:Y:S01]  /*c470*/  HSET2.LE.AND R83, R83, R147.reuse, PT ;  /* 0x0000009353537233 */ /* 0x100fe20003803000 */
[--C-:B------:R-:W-:Y:S01]  /*c480*/  SHF.R.U32.HI R8, RZ, 0x10, R236.reuse ;  /* 0x00000010ff087819 */ /* 0x100fe200000116ec */
[C---:B------:R-:W-:Y:S01]  /*c490*/  HMMA.16816.F32 R76, R52.reuse, R20, R76 ;  /* 0x00000014344c723c */ /* 0x040fe2000000184c */
[----:B------:R-:W-:Y:S01]  /*c4a0*/  SHF.R.U32.HI R9, RZ, 0x18, R236 ;  /* 0x00000018ff097819 */ /* 0x000fe200000116ec */
[-C--:B------:R-:W-:Y:S01]  /*c4b0*/  FMUL.FTZ R62, R114, R172.reuse ;  /* 0x000000ac723e7220 */ /* 0x080fe20000410000 */
[----:B------:R-:W-:Y:S01]  /*c4c0*/  SHF.R.U32.HI R68, RZ, 0x8, R70 ;  /* 0x00000008ff447819 */ /* 0x000fe20000011646 */
[----:B------:R2:W-:Y:S01]  /*c4d0*/  MUFU.EX2 R236, R71 ;  /* 0x0000004700ec7308 */ /* 0x0005e20000000800 */
[-C--:B------:R-:W-:Y:S01]  /*c4e0*/  FMUL.FTZ R63, R115, R172.reuse ;  /* 0x000000ac733f7220 */ /* 0x080fe20000410000 */
[----:B------:R-:W-:Y:S01]  /*c4f0*/  LOP3.LUT R8, R8, 0xff, RZ, 0xc0, !PT ;  /* 0x000000ff08087812 */ /* 0x000fe200078ec0ff */
[----:B------:R-:W-:Y:S01]  /*c500*/  FMUL.FTZ R108, R108, R173 ;  /* 0x000000ad6c6c7220 */ /* 0x000fe20000410000 */
[----:B----4-:R-:W-:Y:S01]  /*c510*/  F2FP.PACK_AB R20, R227, R229 ;  /* 0x000000e5e314723e */ /* 0x010fe200000000ff */
[----:B------:R-:W-:Y:S01]  /*c520*/  FMUL.FTZ R109, R109, R173 ;  /* 0x000000ad6d6d7220 */ /* 0x000fe20000410000 */
[----:B------:R-:W-:Y:S01]  /*c530*/  PRMT R72, R72, 0x5410, R68 ;  /* 0x0000541048487816 */ /* 0x000fe20000000044 */
[----:B------:R-:W-:Y:S01]  /*c540*/  FMUL.FTZ R110, R110, R172 ;  /* 0x000000ac6e6e7220 */ /* 0x000fe20000410000 */
[----:B------:R-:W3:Y:S01]  /*c550*/  MUFU.EX2 R176, R176 ;  /* 0x000000b000b07308 */ /* 0x000ee20000000800 */
[----:B------:R-:W-:Y:S01]  /*c560*/  LOP3.LUT R82, R82, R20, RZ, 0xc0, !PT ;  /* 0x0000001452527212 */ /* 0x000fe200078ec0ff */
[----:B------:R-:W-:Y:S01]  /*c570*/  FMUL.FTZ R111, R111, R172 ;  /* 0x000000ac6f6f7220 */ /* 0x000fe20000410000 */
[----:B-1----:R-:W-:Y:S01]  /*c580*/  F2FP.PACK_AB R20, R237, R239 ;  /* 0x000000efed14723e */ /* 0x002fe200000000ff */
[-C--:B------:R-:W-:Y:S01]  /*c590*/  FMUL.FTZ R84, R84, R173.reuse ;  /* 0x000000ad54547220 */ /* 0x080fe20000410000 */
[----:B------:R-:W-:Y:S01]  /*c5a0*/  PRMT R81, R8, 0x5410, R9 ;  /* 0x0000541008517816 */ /* 0x000fe20000000009 */
[-C--:B------:R-:W-:Y:S01]  /*c5b0*/  FMUL.FTZ R85, R85, R173.reuse ;  /* 0x000000ad55557220 */ /* 0x080fe20000410000 */
[----:B------:R-:W-:Y:S01]  /*c5c0*/  LOP3.LUT R83, R83, R20, RZ, 0xc0, !PT ;  /* 0x0000001453537212 */ /* 0x000fe200078ec0ff */
[-C--:B------:R-:W-:Y:S01]  /*c5d0*/  FMUL.FTZ R86, R86, R172.reuse ;  /* 0x000000ac56567220 */ /* 0x080fe20000410000 */
[C---:B------:R-:W-:Y:S01]  /*c5e0*/  HMMA.16816.F32 R60, R52.reuse, R12, R60 ;  /* 0x0000000c343c723c */ /* 0x040fe2000000183c */
[-C--:B------:R-:W-:Y:S01]  /*c5f0*/  FMUL.FTZ R87, R87, R172.reuse ;  /* 0x000000ac57577220 */ /* 0x080fe20000410000 */
[--C-:B------:R-:W-:Y:S01]  /*c600*/  HSET2.LE.AND R72, R72, R147.reuse, PT ;  /* 0x0000009348487233 */ /* 0x100fe20003803000 */
[----:B------:R-:W-:Y:S01]  /*c610*/  FFMA.FTZ R20, R123, c[0x0][0x23c], -R104 ;  /* 0x00008f007b147a23 */ /* 0x000fe20000010868 */
[----:B------:R-:W-:Y:S01]  /*c620*/  HSET2.LE.AND R81, R81, R147, PT ;  /* 0x0000009351517233 */ /* 0x000fe20003803000 */
[-C--:B------:R-:W-:Y:S01]  /*c630*/  FMUL.FTZ R56, R128, R173.reuse ;  /* 0x000000ad80387220 */ /* 0x080fe20000410000 */
[----:B--2---:R-:W1:Y:S01]  /*c640*/  LDSM.16.MT88.4 R68, [R188+0x6800] ;  /* 0x00680000bc44783b */ /* 0x004e620000004200 */
[----:B------:R-:W-:Y:S01]  /*c650*/  FMUL.FTZ R57, R129, R173 ;  /* 0x000000ad81397220 */ /* 0x000fe20000410000 */
[C---:B------:R-:W-:Y:S01]  /*c660*/  HMMA.16816.F32 R12, R52.reuse, R14, R108 ;  /* 0x0000000e340c723c */ /* 0x040fe2000000186c */
[-C--:B------:R-:W-:Y:S01]  /*c670*/  FMUL.FTZ R58, R130, R172.reuse ;  /* 0x000000ac823a7220 */ /* 0x080fe20000410000 */
[----:B------:R2:W-:Y:S01]  /*c680*/  MUFU.EX2 R108, R20 ;  /* 0x00000014006c7308 */ /* 0x0005e20000000800 */
[-C--:B------:R-:W-:Y:S01]  /*c690*/  FMUL.FTZ R59, R131, R172.reuse ;  /* 0x000000ac833b7220 */ /* 0x080fe20000410000 */
[----:B---3--:R-:W-:Y:S01]  /*c6a0*/  F2FP.PACK_AB R80, R176, R177 ;  /* 0x000000b1b050723e */ /* 0x008fe200000000ff */
[-C--:B------:R-:W-:Y:S01]  /*c6b0*/  FMUL.FTZ R116, R116, R173.reuse ;  /* 0x000000ad74747220 */ /* 0x080fe20000410000 */
[----:B------:R-:W-:Y:S01]  /*c6c0*/  LOP3.LUT R88, R93, UR7, R88, 0x96, !PT ;  /* 0x000000075d587c12 */ /* 0x000fe2000f8e9658 */
[-C--:B------:R-:W-:Y:S01]  /*c6d0*/  FMUL.FTZ R117, R117, R173.reuse ;  /* 0x000000ad75757220 */ /* 0x080fe20000410000 */
[C---:B------:R-:W-:Y:S01]  /*c6e0*/  HMMA.16816.F32 R8, R52.reuse, R10, R84 ;  /* 0x0000000a3408723c */ /* 0x040fe20000001854 */
[----:B------:R-:W-:Y:S01]  /*c6f0*/  FMUL.FTZ R118, R118, R172 ;  /* 0x000000ac76767220 */ /* 0x000fe20000410000 */
[----:B------:R-:W-:Y:S01]  /*c700*/  LOP3.LUT R80, R72, R80, RZ, 0xc0, !PT ;  /* 0x0000005048507212 */ /* 0x000fe200078ec0ff */
[----:B------:R-:W-:Y:S01]  /*c710*/  FMUL.FTZ R119, R119, R172 ;  /* 0x000000ac77777220 */ /* 0x000fe20000410000 */
[----:B------:R-:W3:Y:S01]  /*c720*/  LDSM.16.MT88.4 R72, [R186+0x6800] ;  /* 0x00680000ba48783b */ /* 0x000ee20000004200 */
[-C--:B------:R-:W-:Y:S01]  /*c730*/  FMUL.FTZ R96, R96, R173.reuse ;  /* 0x000000ad60607220 */ /* 0x080fe20000410000 */
[----:B------:R-:W-:Y:S01]  /*c740*/  IADD3 R89, R106, 0x1, RZ ;  /* 0x000000016a597810 */ /* 0x000fe20007ffe0ff */
[----:B------:R-:W-:Y:S01]  /*c750*/  FMUL.FTZ R97, R97, R173 ;  /* 0x000000ad61617220 */ /* 0x000fe20000410000 */
[----:B------:R-:W-:Y:S01]  /*c760*/  F2FP.PACK_AB R84, R231, R236 ;  /* 0x000000ece754723e */ /* 0x000fe200000000ff */
[-C--:B------:R-:W-:Y:S01]  /*c770*/  FMUL.FTZ R98, R98, R172.reuse ;  /* 0x000000ac62627220 */ /* 0x080fe20000410000 */
[C---:B------:R-:W-:Y:S01]  /*c780*/  HMMA.16816.F32 R56, R52.reuse, R4, R56 ;  /* 0x000000043438723c */ /* 0x040fe20000001838 */
[----:B------:R-:W-:Y:S01]  /*c790*/  FMUL.FTZ R99, R99, R172 ;  /* 0x000000ac63637220 */ /* 0x000fe20000410000 */
[----:B------:R-:W-:Y:S01]  /*c7a0*/  LOP3.LUT R81, R81, R84, RZ, 0xc0, !PT ;  /* 0x0000005451517212 */ /* 0x000fe200078ec0ff */
[--C-:B--2---:R-:W-:Y:S01]  /*c7b0*/  FFMA.FTZ R20, R122, c[0x0][0x23c], -R104.reuse ;  /* 0x00008f007a147a23 */ /* 0x104fe20000010868 */
[----:B------:R-:W2:Y:S01]  /*c7c0*/  LDSM.16.MT88.4 R84, [R185+0x6800] ;  /* 0x00680000b954783b */ /* 0x000ea20000004200 */
[----:B------:R-:W-:Y:S01]  /*c7d0*/  IMAD.WIDE.U32 R122, R222, -0x2daee0ad, RZ ;  /* 0xd2511f53de7a7825 */ /* 0x000fe200078e00ff */
[----:B------:R-:W-:Y:S02]  /*c7e0*/  MUFU.EX2 R252, R252 ;  /* 0x000000fc00fc7308 */ /* 0x000fe40000000800 */
[----:B------:R-:W-:Y:S01]  /*c7f0*/  HMMA.16816.F32 R4, R52, R6, R116 ;  /* 0x000000063404723c */ /* 0x000fe20000001874 */
[----:B------:R-:W-:Y:S01]  /*c800*/  FFMA.FTZ R243, R243, c[0x0][0x23c], -R104 ;  /* 0x00008f00f3f37a23 */ /* 0x000fe20000010868 */
[----:B------:R-:W-:Y:S01]  /*c810*/  LDSM.16.MT88.4 R116, [R188+0x7800] ;  /* 0x00780000bc74783b */ /* 0x000fe20000004200 */
[----:B------:R-:W-:-:S02]  /*c820*/  FFMA.FTZ R245, R245, c[0x0][0x23c], -R105 ;  /* 0x00008f00f5f57a23 */ /* 0x000fc40000010869 */
[--C-:B------:R-:W-:Y:S01]  /*c830*/  FFMA.FTZ R226, R226, c[0x0][0x23c], -R105.reuse ;  /* 0x00008f00e2e27a23 */ /* 0x100fe20000010869 */
[----:B------:R4:W5:Y:S01]  /*c840*/  MUFU.EX2 R107, R20 ;  /* 0x00000014006b7308 */ /* 0x0009620000000800 */
[----:B------:R-:W-:Y:S01]  /*c850*/  FFMA.FTZ R94, R125, c[0x0][0x23c], -R105 ;  /* 0x00008f007d5e7a23 */ /* 0x000fe20000010869 */
[----:B------:R-:W-:Y:S01]  /*c860*/  HMMA.16816.F32 R52, R52, R22, R96 ;  /* 0x000000163434723c */ /* 0x000fe20000001860 */
[----:B------:R-:W-:Y:S02]  /*c870*/  IMAD R125, R230, -0x326172a9, RZ ;  /* 0xcd9e8d57e67d7824 */ /* 0x000fe400078e02ff */
[--C-:B------:R-:W-:Y:S02]  /*c880*/  FFMA.FTZ R225, R225, c[0x0][0x23c], -R104.reuse ;  /* 0x00008f00e1e17a23 */ /* 0x100fe40000010868 */
[--C-:B------:R-:W-:Y:S01]  /*c890*/  FFMA.FTZ R224, R224, c[0x0][0x23c], -R104.reuse ;  /* 0x00008f00e0e07a23 */ /* 0x100fe20000010868 */
[----:B------:R2:W-:Y:S01]  /*c8a0*/  MUFU.EX2 R109, R94 ;  /* 0x0000005e006d7308 */ /* 0x0005e20000000800 */
[----:B------:R-:W-:Y:S01]  /*c8b0*/  IMAD.WIDE.U32 R96, R88, -0x2daee0ad, RZ ;  /* 0xd2511f5358607825 */ /* 0x000fe200078e00ff */
[----:B------:R-:W-:Y:S01]  /*c8c0*/  LOP3.LUT R88, R123, UR21, R89, 0x96, !PT ;  /* 0x000000157b587c12 */ /* 0x000fe2000f8e9659 */
[C---:B-1----:R-:W-:Y:S02]  /*c8d0*/  HMMA.16816.F32 R16, R80.reuse, R68, R16 ;  /* 0x000000445010723c */ /* 0x042fe40000001810 */
[----:B------:R-:W-:Y:S01]  /*c8e0*/  FFMA.FTZ R89, R121, c[0x0][0x23c], -R105 ;  /* 0x00008f0079597a23 */ /* 0x000fe20000010869 */
[----:B------:R-:W-:Y:S01]  /*c8f0*/  LOP3.LUT R91, R96, 0xffff, RZ, 0xc0, !PT ;  /* 0x0000ffff605b7812 */ /* 0x000fe200078ec0ff */
[----:B------:R-:W-:Y:S01]  /*c900*/  FFMA.FTZ R160, R160, c[0x0][0x23c], -R104 ;  /* 0x00008f00a0a07a23 */ /* 0x000fe20000010868 */
[----:B----4-:R-:W1:Y:S01]  /*c910*/  LDSM.16.MT88.4 R20, [R184+0x6800] ;  /* 0x00680000b814783b */ /* 0x010e620000004200 */
[----:B------:R-:W-:Y:S01]  /*c920*/  LOP3.LUT R92, R97, UR17, R90, 0x96, !PT ;  /* 0x00000011615c7c12 */ /* 0x000fe2000f8e965a */
[----:B------:R4:W4:Y:S01]  /*c930*/  MUFU.EX2 R106, R89 ;  /* 0x00000059006a7308 */ /* 0x0009220000000800 */
[----:B------:R-:W-:Y:S01]  /*c940*/  LOP3.LUT R93, R96, 0xff, RZ, 0xc0, !PT ;  /* 0x000000ff605d7812 */ /* 0x000fe200078ec0ff */
[C---:B------:R-:W-:Y:S01]  /*c950*/  HMMA.16816.F32 R24, R80.reuse, R70, R24 ;  /* 0x000000465018723c */ /* 0x040fe20000001818 */
[----:B------:R-:W-:Y:S01]  /*c960*/  SHF.R.U32.HI R91, RZ, 0x8, R91 ;  /* 0x00000008ff5b7819 */ /* 0x000fe2000001165b */
[----:B------:R-:W-:Y:S01]  /*c970*/  FFMA.FTZ R174, R174, c[0x0][0x23c], -R104 ;  /* 0x00008f00aeae7a23 */ /* 0x000fe20000010868 */
[----:B------:R-:W-:Y:S01]  /*c980*/  SHF.R.U32.HI R90, RZ, 0x18, R96 ;  /* 0x00000018ff5a7819 */ /* 0x000fe20000011660 */
[----:B------:R-:W-:Y:S01]  /*c990*/  FFMA.FTZ R179, R179, c[0x0][0x23c], -R105 ;  /* 0x00008f00b3b37a23 */ /* 0x000fe20000010869 */
[----:B------:R-:W-:Y:S01]  /*c9a0*/  PRMT R93, R93, 0x5410, R91 ;  /* 0x000054105d5d7816 */ /* 0x000fe2000000005b */
[----:B------:R-:W1:Y:S01]  /*c9b0*/  MUFU.EX2 R243, R243 ;  /* 0x000000f300f37308 */ /* 0x000e620000000800 */
[C---:B------:R-:W-:Y:S01]  /*c9c0*/  LOP3.LUT R95, R92.reuse, 0xffff, RZ, 0xc0, !PT ;  /* 0x0000ffff5c5f7812 */ /* 0x040fe200078ec0ff */
[C---:B---3--:R-:W-:Y:S01]  /*c9d0*/  HMMA.16816.F32 R28, R80.reuse, R72, R28 ;  /* 0x00000048501c723c */ /* 0x048fe2000000181c */
[----:B------:R-:W-:Y:S01]  /*c9e0*/  LOP3.LUT R91, R92, 0xff, RZ, 0xc0, !PT ;  /* 0x000000ff5c5b7812 */ /* 0x000fe200078ec0ff */
[--C-:B------:R-:W-:Y:S01]  /*c9f0*/  HSET2.LE.AND R93, R93, R147.reuse, PT ;  /* 0x000000935d5d7233 */ /* 0x100fe20003803000 */
[----:B--2---:R-:W-:Y:S01]  /*ca00*/  SHF.R.U32.HI R94, RZ, 0x18, R92 ;  /* 0x00000018ff5e7819 */ /* 0x004fe2000001165c */
[----:B------:R-:W-:Y:S01]  /*ca10*/  FFMA.FTZ R178, R178, c[0x0][0x23c], -R105 ;  /* 0x00008f00b2b27a23 */ /* 0x000fe20000010869 */
[----:B------:R-:W-:Y:S01]  /*ca20*/  SHF.R.U32.HI R95, RZ, 0x8, R95 ;  /* 0x00000008ff5f7819 */ /* 0x000fe2000001165f */
[----:B------:R-:W-:Y:S01]  /*ca30*/  MUFU.EX2 R245, R245 ;  /* 0x000000f500f57308 */ /* 0x000fe20000000800 */
[----:B----4-:R-:W-:Y:S01]  /*ca40*/  SHF.R.U32.HI R89, RZ, 0x10, R96 ;  /* 0x00000010ff597819 */ /* 0x010fe20000011660 */
[C---:B------:R-:W-:Y:S01]  /*ca50*/  HMMA.16816.F32 R32, R80.reuse, R74, R32 ;  /* 0x0000004a5020723c */ /* 0x040fe20000001820 */
[----:B------:R-:W-:Y:S01]  /*ca60*/  SHF.R.U32.HI R96, RZ, 0x10, R92 ;  /* 0x00000010ff607819 */ /* 0x000fe2000001165c */
[--C-:B------:R-:W-:Y:S01]  /*ca70*/  FFMA.FTZ R150, R150, c[0x0][0x23c], -R105.reuse ;  /* 0x00008f0096967a23 */ /* 0x100fe20000010869 */
[----:B------:R-:W-:Y:S01]  /*ca80*/  LOP3.LUT R89, R89, 0xff, RZ, 0xc0, !PT ;  /* 0x000000ff59597812 */ /* 0x000fe200078ec0ff */
[----:B------:R-:W-:Y:S01]  /*ca90*/  FFMA.FTZ R148, R148, c[0x0][0x23c], -R105 ;  /* 0x00008f0094947a23 */ /* 0x000fe20000010869 */
[----:B------:R-:W-:Y:S01]  /*caa0*/  LOP3.LUT R92, R96, 0xff, RZ, 0xc0, !PT ;  /* 0x000000ff605c7812 */ /* 0x000fe200078ec0ff */
[----:B------:R-:W2:Y:S01]  /*cab0*/  MUFU.EX2 R226, R226 ;  /* 0x000000e200e27308 */ /* 0x000ea20000000800 */
[----:B-----5:R-:W-:Y:S01]  /*cac0*/  F2FP.PACK_AB R96, R107, R108 ;  /* 0x0000006c6b60723e */ /* 0x020fe200000000ff */
[C---:B------:R-:W-:Y:S01]  /*cad0*/  HMMA.16816.F32 R36, R80.reuse, R84, R36 ;  /* 0x000000545024723c */ /* 0x040fe20000001824 */
[----:B------:R-:W-:Y:S01]  /*cae0*/  PRMT R89, R89, 0x5410, R90 ;  /* 0x0000541059597816 */ /* 0x000fe2000000005a */
[----:B------:R-:W-:Y:S01]  /*caf0*/  FFMA.FTZ R154, R221, R173, R154 ;  /* 0x000000addd9a7223 */ /* 0x000fe2000001009a */
[----:B------:R-:W-:Y:S01]  /*cb00*/  PRMT R91, R91, 0x5410, R95 ;  /* 0x000054105b5b7816 */ /* 0x000fe2000000005f */
[----:B------:R-:W-:Y:S01]  /*cb10*/  FFMA.FTZ R163, R220, R172, R163 ;  /* 0x000000acdca37223 */ /* 0x000fe200000100a3 */
[----:B------:R-:W-:Y:S01]  /*cb20*/  PRMT R94, R92, 0x5410, R94 ;  /* 0x000054105c5e7816 */ /* 0x000fe2000000005e */
[--C-:B------:R-:W-:Y:S01]  /*cb30*/  HSET2.LE.AND R89, R89, R147.reuse, PT ;  /* 0x0000009359597233 */ /* 0x100fe20003803000 */
[----:B------:R-:W-:Y:S01]  /*cb40*/  LOP3.LUT R90, R93, R96, RZ, 0xc0, !PT ;  /* 0x000000605d5a7212 */ /* 0x000fe200078ec0ff */
[----:B------:R-:W-:Y:S01]  /*cb50*/  IMAD.WIDE.U32 R92, R88, -0x326172a9, RZ ;  /* 0xcd9e8d57585c7825 */ /* 0x000fe200078e00ff */
[--C-:B------:R-:W-:Y:S01]  /*cb60*/  HSET2.LE.AND R88, R91, R147.reuse, PT ;  /* 0x000000935b587233 */ /* 0x100fe20003803000 */
[----:B------:R-:W-:Y:S01]  /*cb70*/  F2FP.PACK_AB R91, R109, R106 ;  /* 0x0000006a6d5b723e */ /* 0x000fe200000000ff */
[----:B------:R-:W-:Y:S01]  /*cb80*/  HSET2.LE.AND R94, R94, R147, PT ;  /* 0x000000935e5e7233 */ /* 0x000fe20003803000 */
[C---:B------:R-:W-:Y:S01]  /*cb90*/  HMMA.16816.F32 R40, R80.reuse, R86, R40 ;  /* 0x000000565028723c */ /* 0x040fe20000001828 */
[----:B-1----:R-:W-:Y:S01]  /*cba0*/  F2FP.PACK_AB R96, R243, R252 ;  /* 0x000000fcf360723e */ /* 0x002fe200000000ff */
[----:B------:R-:W-:Y:S01]  /*cbb0*/  MUFU.EX2 R225, R225 ;  /* 0x000000e100e17308 */ /* 0x000fe20000000800 */
[----:B--2---:R-:W-:Y:S01]  /*cbc0*/  F2FP.PACK_AB R95, R226, R245 ;  /* 0x000000f5e25f723e */ /* 0x004fe200000000ff */
[----:B------:R-:W-:Y:S01]  /*cbd0*/  FFMA.FTZ R2, R219, R2, R144 ;  /* 0x00000002db027223 */ /* 0x000fe20000010090 */
[----:B------:R-:W-:Y:S01]  /*cbe0*/  LOP3.LUT R91, R89, R91, RZ, 0xc0, !PT ;  /* 0x0000005b595b7212 */ /* 0x000fe200078ec0ff */
[----:B------:R-:W-:Y:S01]  /*cbf0*/  FFMA.FTZ R0, R218, R0, R140 ;  /* 0x00000000da007223 */ /* 0x000fe2000001008c */
[----:B------:R-:W-:Y:S01]  /*cc00*/  LOP3.LUT R88, R88, R96, RZ, 0xc0, !PT ;  /* 0x0000006058587212 */ /* 0x000fe200078ec0ff */
[----:B------:R-:W-:Y:S01]  /*cc10*/  HMMA.16816.F32 R44, R80, R20, R44 ;  /* 0x00000014502c723c */ /* 0x000fe2000000182c */
[----:B------:R-:W-:Y:S01]  /*cc20*/  LOP3.LUT R89, R94, R95, RZ, 0xc0, !PT ;  /* 0x0000005f5e597212 */ /* 0x000fe200078ec0ff */
[----:B------:R-:W-:Y:S01]  /*cc30*/  MUFU.EX2 R224, R224 ;  /* 0x000000e000e07308 */ /* 0x000fe20000000800 */
[----:B------:R-:W-:Y:S01]  /*cc40*/  LOP3.LUT R120, R93, UR15, R120, 0x96, !PT ;  /* 0x0000000f5d787c12 */ /* 0x000fe2000f8e9678 */
[----:B------:R-:W-:Y:S01]  /*cc50*/  FADD.FTZ R154, R170, R154 ;  /* 0x0000009aaa9a7221 */ /* 0x000fe20000010000 */
[----:B------:R-:W-:Y:S01]  /*cc60*/  LOP3.LUT R102, R241, UR13, R92, 0x96, !PT ;  /* 0x0000000df1667c12 */ /* 0x000fe2000f8e965c */
[----:B------:R-:W-:-:S02]  /*cc70*/  FADD.FTZ R163, R162, R163 ;  /* 0x000000a3a2a37221 */ /* 0x000fc40000010000 */
[----:B------:R-:W-:Y:S01]  /*cc80*/  HMMA.16816.F32 R48, R80, R22, R48 ;  /* 0x000000165030723c */ /* 0x000fe20000001830 */
[----:B------:R-:W-:Y:S01]  /*cc90*/  IMAD.WIDE.U32 R120, R120, -0x2daee0ad, RZ ;  /* 0xd2511f5378787825 */ /* 0x000fe200078e00ff */
[----:B------:R-:W-:Y:S03]  /*cca0*/  MUFU.EX2 R241, R248 ;  /* 0x000000f800f17308 */ /* 0x000fe60000000800 */
[----:B------:R-:W-:Y:S02]  /*ccb0*/  IMAD.WIDE.U32 R102, R102, -0x2daee0ad, RZ ;  /* 0xd2511f5366667825 */ /* 0x000fe400078e00ff */
[----:B------:R-:W-:Y:S01]  /*ccc0*/  LOP3.LUT R81, R93, UR15, R125, 0x96, !PT ;  /* 0x0000000f5d517c12 */ /* 0x000fe2000f8e967d */
[----:B------:R-:W-:Y:S01]  /*ccd0*/  HMMA.16816.F32 R56, R88, R68, R56 ;  /* 0x000000445838723c */ /* 0x000fe20000001838 */
[----:B------:R-:W-:Y:S01]  /*cce0*/  LOP3.LUT R80, R127, UR13, R92, 0x96, !PT ;  /* 0x0000000d7f507c12 */ /* 0x000fe2000f8e965c */
[----:B------:R-:W-:Y:S01]  /*ccf0*/  MUFU.EX2 R160, R160 ;  /* 0x000000a000a07308 */ /* 0x000fe20000000800 */
        /* <DEDUP_REMOVED lines=9> */
[----:B------:R-:W-:-:S03]  /*cd90*/  LOP3.LUT R81, R103, UR10, R120, 0x96, !PT ;  /* 0x0000000a67517c12 */ /* 0x000fc6000f8e9678 */
[----:B------:R-:W-:Y:S01]  /*cda0*/  IMAD.WIDE.U32 R96, R96, -0x326172a9, RZ ;  /* 0xcd9e8d5760607825 */ /* 0x000fe200078e00ff */
[----:B------:R-:W-:Y:S01]  /*cdb0*/  LOP3.LUT R68, R99, UR11, R126, 0x96, !PT ;  /* 0x0000000b63447c12 */ /* 0x000fe2000f8e967e */
[----:B------:R-:W1:Y:S01]  /*cdc0*/  MUFU.EX2 R242, R242 ;  /* 0x000000f200f27308 */ /* 0x000e620000000800 */
[----:B------:R-:W-:Y:S01]  /*cdd0*/  HMMA.16816.F32 R12, R88, R74, R12 ;  /* 0x0000004a580c723c */ /* 0x000fe2000000180c */
[----:B------:R-:W-:Y:S01]  /*cde0*/  FFMA.FTZ R238, R250, c[0x0][0x23c], -R175 ;  /* 0x00008f00faee7a23 */ /* 0x000fe200000108af */
[----:B------:R-:W-:Y:S01]  /*cdf0*/  LOP3.LUT R98, R97, UR9, R98, 0x96, !PT ;  /* 0x0000000961627c12 */ /* 0x000fe2000f8e9662 */
[----:B------:R-:W-:-:S04]  /*ce00*/  IMAD.WIDE.U32 R68, R68, -0x2daee0ad, RZ ;  /* 0xd2511f5344447825 */ /* 0x000fc800078e00ff */
        /* <DEDUP_REMOVED lines=8> */
[C---:B------:R-:W-:Y:S01]  /*ce90*/  HMMA.16816.F32 R64, R88.reuse, R84, R64 ;  /* 0x000000545840723c */ /* 0x040fe20000001840 */
[----:B-1----:R-:W-:Y:S01]  /*cea0*/  F2FP.PACK_AB R94, R242, R241 ;  /* 0x000000f1f25e723e */ /* 0x002fe200000000ff */
[----:B------:R-:W-:Y:S01]  /*ceb0*/  IMAD.WIDE.U32 R68, R68, -0x326172a9, RZ ;  /* 0xcd9e8d5744447825 */ /* 0x000fe200078e00ff */
[----:B------:R-:W-:Y:S01]  /*cec0*/  MUFU.EX2 R179, R179 ;  /* 0x000000b300b37308 */ /* 0x000fe20000000800 */
[----:B------:R-:W-:Y:S02]  /*ced0*/  LOP3.LUT R96, R101, UR7, R96, 0x96, !PT ;  /* 0x0000000765607c12 */ /* 0x000fe4000f8e9660 */
[----:B------:R-:W-:Y:S01]  /*cee0*/  FFMA.FTZ R250, R251, c[0x0][0x23c], -R175 ;  /* 0x00008f00fbfa7a23 */ /* 0x000fe200000108af */
[C---:B------:R-:W-:Y:S01]  /*cef0*/  LOP3.LUT R73, R68.reuse, 0xffff, RZ, 0xc0, !PT ;  /* 0x0000ffff44497812 */ /* 0x040fe200078ec0ff */
[----:B------:R-:W-:Y:S01]  /*cf00*/  FFMA.FTZ R240, R247, c[0x0][0x23c], -R152 ;  /* 0x00008f00f7f07a23 */ /* 0x000fe20000010898 */
[----:B------:R-:W-:Y:S01]  /*cf10*/  LOP3.LUT R74, R69, UR16, R100, 0x96, !PT ;  /* 0x00000010454a7c12 */ /* 0x000fe2000f8e9664 */
[--C-:B------:R-:W-:Y:S01]  /*cf20*/  FFMA.FTZ R246, R249, c[0x0][0x23c], -R152.reuse ;  /* 0x00008f00f9f67a23 */ /* 0x100fe20000010898 */
[C---:B------:R-:W-:Y:S01]  /*cf30*/  HMMA.16816.F32 R8, R88.reuse, R86, R8 ;  /* 0x000000565808723c */ /* 0x040fe20000001808 */
[----:B------:R-:W1:Y:S01]  /*cf40*/  MUFU.EX2 R250, R250 ;  /* 0x000000fa00fa7308 */ /* 0x000e620000000800 */
[----:B------:R-:W-:Y:S01]  /*cf50*/  LOP3.LUT R84, R68, 0xff, RZ, 0xc0, !PT ;  /* 0x000000ff44547812 */ /* 0x000fe200078ec0ff */
[----:B------:R-:W-:Y:S01]  /*cf60*/  FFMA.FTZ R247, R124, c[0x0][0x23c], -R152 ;  /* 0x00008f007cf77a23 */ /* 0x000fe20000010898 */
[----:B------:R-:W-:Y:S01]  /*cf70*/  SHF.R.U32.HI R92, RZ, 0x8, R73 ;  /* 0x00000008ff5c7819 */ /* 0x000fe20000011649 */
[----:B------:R-:W-:Y:S01]  /*cf80*/  IMAD.MOV.U32 R248, RZ, RZ, R107 ;  /* 0x000000fffff87224 */ /* 0x000fe200078e006b */
[----:B------:R-:W-:Y:S01]  /*cf90*/  SHF.R.U32.HI R72, RZ, 0x10, R68 ;  /* 0x00000010ff487819 */ /* 0x000fe20000011644 */
[----:B------:R-:W-:Y:S01]  /*cfa0*/  IMAD.MOV.U32 R249, RZ, RZ, R106 ;  /* 0x000000fffff97224 */ /* 0x000fe200078e006a */
[----:B------:R-:W-:Y:S01]  /*cfb0*/  HMMA.16816.F32 R76, R88, R20, R76 ;  /* 0x00000014584c723c */ /* 0x000fe2000000184c */
[----:B------:R-:W-:Y:S01]  /*cfc0*/  LOP3.LUT R87, R74, 0xffff, RZ, 0xc0, !PT ;  /* 0x0000ffff4a577812 */ /* 0x000fe200078ec0ff */
[----:B------:R-:W-:Y:S01]  /*cfd0*/  MUFU.EX2 R240, R240 ;  /* 0x000000f000f07308 */ /* 0x000fe20000000800 */
[----:B------:R-:W-:Y:S01]  /*cfe0*/  PRMT R84, R84, 0x5410, R92 ;  /* 0x0000541054547816 */ /* 0x000fe2000000005c */
[----:B------:R-:W-:Y:S01]  /*cff0*/  IMAD.WIDE.U32 R106, R80, -0x2daee0ad, RZ ;  /* 0xd2511f53506a7825 */ /* 0x000fe200078e00ff */
[----:B------:R-:W-:-:S02]  /*d000*/  LOP3.LUT R86, R74, 0xff, RZ, 0xc0, !PT ;  /* 0x000000ff4a567812 */ /* 0x000fc400078ec0ff */
[----:B------:R-:W-:Y:S01]  /*d010*/  SHF.R.U32.HI R73, RZ, 0x8, R87 ;  /* 0x00000008ff497819 */ /* 0x000fe20000011657 */
[----:B------:R-:W-:Y:S01]  /*d020*/  HMMA.16816.F32 R52, R88, R22, R52 ;  /* 0x000000165834723c */ /* 0x000fe20000001834 */
[--C-:B------:R-:W-:Y:S01]  /*d030*/  SHF.R.U32.HI R75, RZ, 0x10, R74.reuse ;  /* 0x00000010ff4b7819 */ /* 0x100fe2000001164a */
[----:B------:R-:W2:Y:S01]  /*d040*/  MUFU.EX2 R246, R246 ;  /* 0x000000f600f67308 */ /* 0x000ea20000000800 */
[----:B------:R-:W-:Y:S01]  /*d050*/  SHF.R.U32.HI R85, RZ, 0x18, R74 ;  /* 0x00000018ff557819 */ /* 0x000fe2000001164a */
[--C-:B------:R-:W-:Y:S01]  /*d060*/  HSET2.LE.AND R84, R84, R147.reuse, PT ;  /* 0x0000009354547233 */ /* 0x100fe20003803000 */
[----:B------:R-:W-:Y:S01]  /*d070*/  LOP3.LUT R74, R72, 0xff, RZ, 0xc0, !PT ;  /* 0x000000ff484a7812 */ /* 0x000fe200078ec0ff */
[----:B------:R-:W3:Y:S01]  /*d080*/  LDSM.16.MT88.4 R20, [R185+0x7000] ;  /* 0x00700000b914783b */ /* 0x000ee20000004200 */
[----:B------:R-:W-:Y:S01]  /*d090*/  IMAD.WIDE.U32 R90, R81, -0x326172a9, RZ ;  /* 0xcd9e8d57515a7825 */ /* 0x000fe200078e00ff */
[----:B------:R-:W-:Y:S02]  /*d0a0*/  PRMT R86, R86, 0x5410, R73 ;  /* 0x0000541056567816 */ /* 0x000fe40000000049 */
[----:B------:R-:W-:Y:S01]  /*d0b0*/  LOP3.LUT R72, R75, 0xff, RZ, 0xc0, !PT ;  /* 0x000000ff4b487812 */ /* 0x000fe200078ec0ff */
[----:B------:R-:W4:Y:S01]  /*d0c0*/  MUFU.EX2 R247, R247 ;  /* 0x000000f700f77308 */ /* 0x000f220000000800 */
[----:B------:R-:W-:Y:S01]  /*d0d0*/  LOP3.LUT R88, R91, UR9, R82, 0x96, !PT ;  /* 0x000000095b587c12 */ /* 0x000fe2000f8e9652 */
[--C-:B------:R-:W-:Y:S01]  /*d0e0*/  HSET2.LE.AND R86, R86, R147.reuse, PT ;  /* 0x0000009356567233 */ /* 0x100fe20003803000 */
[----:B------:R-:W-:Y:S01]  /*d0f0*/  PRMT R85, R72, 0x5410, R85 ;  /* 0x0000541048557816 */ /* 0x000fe20000000055 */
[----:B------:R-:W-:Y:S01]  /*d100*/  IMAD.MOV.U32 R251, RZ, RZ, R109 ;  /* 0x000000fffffb7224 */ /* 0x000fe200078e006d */
[----:B------:R-:W-:Y:S01]  /*d110*/  LOP3.LUT R94, R84, R94, RZ, 0xc0, !PT ;  /* 0x0000005e545e7212 */ /* 0x000fe200078ec0ff */
[----:B------:R-:W-:Y:S01]  /*d120*/  IMAD.WIDE.U32 R88, R88, -0x2daee0ad, RZ ;  /* 0xd2511f5358587825 */ /* 0x000fe200078e00ff */
[----:B-1----:R-:W-:Y:S01]  /*d130*/  F2FP.PACK_AB R92, R250, R238 ;  /* 0x000000eefa5c723e */ /* 0x002fe200000000ff */
[--C-:B------:R-:W-:Y:S01]  /*d140*/  HSET2.LE.AND R85, R85, R147.reuse, PT ;  /* 0x0000009355557233 */ /* 0x100fe20003803000 */
[----:B------:R-:W-:Y:S01]  /*d150*/  SHF.R.U32.HI R83, RZ, 0x18, R68 ;  /* 0x00000018ff537819 */ /* 0x000fe20000011644 */
[----:B------:R-:W1:Y:S01]  /*d160*/  MUFU.EX2 R178, R178 ;  /* 0x000000b200b27308 */ /* 0x000e620000000800 */
[----:B------:R-:W-:Y:S01]  /*d170*/  LOP3.LUT R84, R89, UR6, R106, 0x96, !PT ;  /* 0x0000000659547c12 */ /* 0x000fe2000f8e966a */
[----:B------:R-:W5:Y:S01]  /*d180*/  LDSM.16.MT88.4 R68, [R188+0x7000] ;  /* 0x00700000bc44783b */ /* 0x000f620000004200 */
[----:B------:R-:W-:Y:S01]  /*d190*/  LOP3.LUT R92, R86, R92, RZ, 0xc0, !PT ;  /* 0x0000005c565c7212 */ /* 0x000fe200078ec0ff */
[----:B------:R-:W-:Y:S01]  /*d1a0*/  IMAD.MOV.U32 R175, RZ, RZ, R108 ;  /* 0x000000ffffaf7224 */ /* 0x000fe200078e006c */
[----:B--2---:R-:W-:Y:S01]  /*d1b0*/  F2FP.PACK_AB R93, R246, R240 ;  /* 0x000000f0f65d723e */ /* 0x004fe200000000ff */
[----:B------:R-:W-:Y:S01]  /*d1c0*/  IMAD.WIDE.U32 R86, R84, -0x326172a9, RZ ;  /* 0xcd9e8d5754567825 */ /* 0x000fe200078e00ff */
[----:B------:R-:W-:Y:S01]  /*d1d0*/  PRMT R83, R74, 0x5410, R83 ;  /* 0x000054104a537816 */ /* 0x000fe20000000053 */
[----:B------:R-:W-:Y:S01]  /*d1e0*/  MUFU.EX2 R150, R150 ;  /* 0x0000009600967308 */ /* 0x000fe20000000800 */
[----:B------:R-:W-:Y:S01]  /*d1f0*/  LOP3.LUT R106, R107, UR8, R102, 0x96, !PT ;  /* 0x000000086b6a7c12 */ /* 0x000fe2000f8e9666 */
[----:B------:R-:W2:Y:S01]  /*d200*/  LDSM.16.MT88.4 R72, [R186+0x7000] ;  /* 0x00700000ba48783b */ /* 0x000ea20000004200 */
[----:B------:R-:W-:Y:S01]  /*d210*/  LOP3.LUT R93, R85, R93, RZ, 0xc0, !PT ;  /* 0x0000005d555d7212 */ /* 0x000fe200078ec0ff */
[--C-:B------:R-:W-:Y:S01]  /*d220*/  HSET2.LE.AND R83, R83, R147.reuse, PT ;  /* 0x0000009353537233 */ /* 0x100fe20003803000 */
[----:B------:R-:W-:Y:S01]  /*d230*/  LOP3.LUT R85, R86, 0xffff, RZ, 0xc0, !PT ;  /* 0x0000ffff56557812 */ /* 0x000fe200078ec0ff */
[----:B------:R-:W-:Y:S01]  /*d240*/  IMAD.WIDE.U32 R106, R106, -0x326172a9, RZ ;  /* 0xcd9e8d576a6a7825 */ /* 0x000fe200078e00ff */
[----:B------:R-:W-:Y:S01]  /*d250*/  LOP3.LUT R84, R86, 0xff, RZ, 0xc0, !PT ;  /* 0x000000ff56547812 */ /* 0x000fe200078ec0ff */
[----:B------:R-:W1:Y:S01]  /*d260*/  MUFU.EX2 R148, R148 ;  /* 0x0000009400947308 */ /* 0x000e620000000800 */
[----:B------:R-:W-:Y:S01]  /*d270*/  SHF.R.U32.HI R85, RZ, 0x8, R85 ;  /* 0x00000008ff557819 */ /* 0x000fe20000011655 */
[----:B------:R-:W-:Y:S01]  /*d280*/  LDSM.16.MT88.4 R108, [R186+0x7800] ;  /* 0x00780000ba6c783b */ /* 0x000fe20000004200 */
[----:B------:R-:W-:Y:S01]  /*d290*/  SHF.R.U32.HI R89, RZ, 0x10, R86 ;  /* 0x00000010ff597819 */ /* 0x000fe20000011656 */
[----:B------:R-:W-:Y:S01]  /*d2a0*/  FADD.FTZ R2, R143, R2 ;  /* 0x000000028f027221 */ /* 0x000fe20000010000 */
[----:B----4-:R-:W-:Y:S01]  /*d2b0*/  F2FP.PACK_AB R95, R247, R244 ;  /* 0x000000f4f75f723e */ /* 0x010fe200000000ff */
[----:B------:R-:W-:Y:S01]  /*d2c0*/  FADD.FTZ R0, R139, R0 ;  /* 0x000000008b007221 */ /* 0x000fe20000010000 */
[----:B------:R-:W-:Y:S01]  /*d2d0*/  LOP3.LUT R87, R87, UR16, R106, 0x96, !PT ;  /* 0x0000001057577c12 */ /* 0x000fe2000f8e966a */
[----:B------:R-:W-:Y:S01]  /*d2e0*/  FADD.FTZ R154, R169, R154 ;  /* 0x0000009aa99a7221 */ /* 0x000fe20000010000 */
[----:B------:R-:W-:Y:S01]  /*d2f0*/  PRMT R84, R84, 0x5410, R85 ;  /* 0x0000541054547816 */ /* 0x000fe20000000055 */
[----:B------:R-:W-:Y:S01]  /*d300*/  FADD.FTZ R163, R161, R163 ;  /* 0x000000a3a1a37221 */ /* 0x000fe20000010000 */
[----:B------:R-:W-:Y:S01]  /*d310*/  LOP3.LUT R85, R89, 0xff, RZ, 0xc0, !PT ;  /* 0x000000ff59557812 */ /* 0x000fe200078ec0ff */
[----:B------:R-:W-:Y:S01]  /*d320*/  FADD.FTZ R2, R142, R2 ;  /* 0x000000028e027221 */ /* 0x000fe20000010000 */
[----:B------:R-:W-:Y:S01]  /*d330*/  LOP3.LUT R95, R83, R95, RZ, 0xc0, !PT ;  /* 0x0000005f535f7212 */ /* 0x000fe200078ec0ff */
[--C-:B------:R-:W-:Y:S01]  /*d340*/  HSET2.LE.AND R84, R84, R147.reuse, PT ;  /* 0x0000009354547233 */ /* 0x100fe20003803000 */
[C---:B------:R-:W-:Y:S01]  /*d350*/  LOP3.LUT R89, R87.reuse, 0xffff, RZ, 0xc0, !PT ;  /* 0x0000ffff57597812 */ /* 0x040fe200078ec0ff */
[----:B------:R-:W4:Y:S01]  /*d360*/  LDSM.16.MT88.4 R80, [R184+0x7000] ;  /* 0x00700000b850783b */ /* 0x000f220000004200 */
[----:B------:R-:W-:Y:S01]  /*d370*/  SHF.R.U32.HI R99, RZ, 0x10, R87 ;  /* 0x00000010ff637819 */ /* 0x000fe20000011657 */
[----:B------:R-:W-:Y:S01]  /*d380*/  FADD.FTZ R0, R146, R0 ;  /* 0x0000000092007221 */ /* 0x000fe20000010000 */
[----:B------:R-:W-:Y:S01]  /*d390*/  SHF.R.U32.HI R86, RZ, 0x18, R86 ;  /* 0x00000018ff567819 */ /* 0x000fe20000011656 */
[C---:B---3--:R-:W-:Y:S01]  /*d3a0*/  HMMA.16816.F32 R36, R92.reuse, R20, R36 ;  /* 0x000000145c24723c */ /* 0x048fe20000001824 */
[----:B------:R-:W-:Y:S01]  /*d3b0*/  LOP3.LUT R91, R87, 0xff, RZ, 0xc0, !PT ;  /* 0x000000ff575b7812 */ /* 0x000fe200078ec0ff */
[----:B------:R-:W-:Y:S01]  /*d3c0*/  FADD.FTZ R154, R168, R154 ;  /* 0x0000009aa89a7221 */ /* 0x000fe20000010000 */
[----:B------:R-:W-:Y:S01]  /*d3d0*/  SHF.R.U32.HI R97, RZ, 0x8, R89 ;  /* 0x00000008ff617819 */ /* 0x000fe20000011659 */
[----:B------:R-:W-:Y:S01]  /*d3e0*/  FADD.FTZ R163, R171, R163 ;  /* 0x000000a3aba37221 */ /* 0x000fe20000010000 */
[----:B------:R-:W-:Y:S01]  /*d3f0*/  SHF.R.U32.HI R87, RZ, 0x18, R87 ;  /* 0x00000018ff577819 */ /* 0x000fe20000011657 */
[----:B------:R-:W-:Y:S01]  /*d400*/  FADD.FTZ R2, R141, R2 ;  /* 0x000000028d027221 */ /* 0x000fe20000010000 */
[----:B------:R-:W-:Y:S01]  /*d410*/  LOP3.LUT R89, R99, 0xff, RZ, 0xc0, !PT ;  /* 0x000000ff63597812 */ /* 0x000fe200078ec0ff */
[C---:B-----5:R-:W-:Y:S01]  /*d420*/  HMMA.16816.F32 R24, R92.reuse, R70, R24 ;  /* 0x000000465c18723c */ /* 0x060fe20000001818 */
        /* <DEDUP_REMOVED lines=10> */
[----:B-1----:R-:W-:Y:S01]  /*d4d0*/  F2FP.PACK_AB R99, R178, R179 ;  /* 0x000000b3b263723e */ /* 0x002fe200000000ff */
[----:B------:R-:W-:Y:S01]  /*d4e0*/  HSET2.LE.AND R89, R87, R147, PT ;  /* 0x0000009357597233 */ /* 0x000fe20003803000 */
[----:B------:R-:W-:Y:S01]  /*d4f0*/  F2FP.PACK_AB R97, R174, R160 ;  /* 0x000000a0ae61723e */ /* 0x000fe200000000ff */
[C---:B--2---:R-:W-:Y:S01]  /*d500*/  HMMA.16816.F32 R28, R92.reuse, R72, R28 ;  /* 0x000000485c1c723c */ /* 0x044fe2000000181c */
[----:B------:R-:W-:Y:S01]  /*d510*/  F2FP.PACK_AB R91, R148, R150 ;  /* 0x00000096945b723e */ /* 0x000fe200000000ff */
[----:B------:R-:W-:Y:S01]  /*d520*/  FADD.FTZ R2, R177, R2 ;  /* 0x00000002b1027221 */ /* 0x000fe20000010000 */
[----:B------:R-:W-:Y:S01]  /*d530*/  LOP3.LUT R87, R85, R99, RZ, 0xc0, !PT ;  /* 0x0000006355577212 */ /* 0x000fe200078ec0ff */
[----:B------:R-:W-:Y:S01]  /*d540*/  FADD.FTZ R0, R236, R0 ;  /* 0x00000000ec007221 */ /* 0x000fe20000010000 */
[----:B------:R-:W-:Y:S01]  /*d550*/  LOP3.LUT R84, R84, R97, RZ, 0xc0, !PT ;  /* 0x0000006154547212 */ /* 0x000fe200078ec0ff */
[----:B------:R-:W-:Y:S01]  /*d560*/  IMAD.WIDE.U32 R96, R96, -0x2daee0ad, RZ ;  /* 0xd2511f5360607825 */ /* 0x000fe200078e00ff */
[----:B------:R-:W-:Y:S01]  /*d570*/  LOP3.LUT R85, R89, R91, RZ, 0xc0, !PT ;  /* 0x0000005b59557212 */ /* 0x000fe200078ec0ff */
[----:B------:R-:W-:Y:S01]  /*d580*/  HMMA.16816.F32 R16, R92, R68, R16 ;  /* 0x000000445c10723c */ /* 0x000fe20000001810 */
[----:B------:R-:W-:Y:S01]  /*d590*/  LOP3.LUT R90, R107, UR7, R90, 0x96, !PT ;  /* 0x000000076b5a7c12 */ /* 0x000fe2000f8e965a */
[----:B------:R-:W-:Y:S01]  /*d5a0*/  FADD.FTZ R154, R243, R154 ;  /* 0x0000009af39a7221 */ /* 0x000fe20000010000 */
[----:B------:R-:W-:Y:S01]  /*d5b0*/  LOP3.LUT R98, R97, UR17, R98, 0x96, !PT ;  /* 0x0000001161627c12 */ /* 0x000fe2000f8e9662 */
[----:B------:R-:W-:-:S02]  /*d5c0*/  FADD.FTZ R163, R226, R163 ;  /* 0x000000a3e2a37221 */ /* 0x000fc40000010000 */
[----:B------:R-:W-:Y:S02]  /*d5d0*/  FADD.FTZ R2, R176, R2 ;  /* 0x00000002b0027221 */ /* 0x000fe40000010000 */
[C---:B------:R-:W-:Y:S01]  /*d5e0*/  HMMA.16816.F32 R4, R84.reuse, R70, R4 ;  /* 0x000000465404723c */ /* 0x040fe20000001804 */
[----:B------:R-:W-:Y:S02]  /*d5f0*/  FADD.FTZ R0, R231, R0 ;  /* 0x00000000e7007221 */ /* 0x000fe40000010000 */
[--C-:B------:R-:W-:Y:S02]  /*d600*/  FFMA.FTZ R138, R138, c[0x0][0x23c], -R104.reuse ;  /* 0x00008f008a8a7a23 */ /* 0x100fe40000010868 */
[----:B------:R-:W-:Y:S02]  /*d610*/  FFMA.FTZ R145, R145, c[0x0][0x23c], -R104 ;  /* 0x00008f0091917a23 */ /* 0x000fe40000010868 */
[----:B------:R-:W-:Y:S01]  /*d620*/  LOP3.LUT R70, R96, 0xffff, RZ, 0xc0, !PT ;  /* 0x0000ffff60467812 */ /* 0x000fe200078ec0ff */
[----:B------:R-:W-:Y:S01]  /*d630*/  HMMA.16816.F32 R60, R84, R72, R60 ;  /* 0x00000048543c723c */ /* 0x000fe2000000183c */
[----:B------:R-:W-:Y:S01]  /*d640*/  SHF.R.U32.HI R71, RZ, 0x10, R98 ;  /* 0x00000010ff477819 */ /* 0x000fe20000011662 */
[----:B------:R-:W-:Y:S01]  /*d650*/  FFMA.FTZ R166, R166, c[0x0][0x23c], -R105 ;  /* 0x00008f00a6a67a23 */ /* 0x000fe20000010869 */
[----:B------:R-:W-:Y:S01]  /*d660*/  SHF.R.U32.HI R70, RZ, 0x8, R70 ;  /* 0x00000008ff467819 */ /* 0x000fe20000011646 */
[----:B------:R-:W-:Y:S01]  /*d670*/  FADD.FTZ R154, R175, R154 ;  /* 0x0000009aaf9a7221 */ /* 0x000fe20000010000 */
[----:B------:R-:W-:Y:S01]  /*d680*/  LOP3.LUT R71, R71, 0xff, RZ, 0xc0, !PT ;  /* 0x000000ff47477812 */ /* 0x000fe200078ec0ff */
[----:B------:R-:W-:Y:S01]  /*d690*/  FADD.FTZ R163, R249, R163 ;  /* 0x000000a3f9a37221 */ /* 0x000fe20000010000 */
[----:B------:R-:W-:Y:S01]  /*d6a0*/  LOP3.LUT R72, R98, 0xffff, RZ, 0xc0, !PT ;  /* 0x0000ffff62487812 */ /* 0x000fe200078ec0ff */
[----:B------:R-:W-:Y:S01]  /*d6b0*/  HMMA.16816.F32 R40, R92, R22, R40 ;  /* 0x000000165c28723c */ /* 0x000fe20000001828 */
[----:B------:R-:W-:Y:S01]  /*d6c0*/  FADD.FTZ R2, R229, R2 ;  /* 0x00000002e5027221 */ /* 0x000fe20000010000 */
[----:B------:R-:W-:Y:S01]  /*d6d0*/  MUFU.EX2 R138, R138 ;  /* 0x0000008a008a7308 */ /* 0x000fe20000000800 */
[----:B------:R-:W-:Y:S01]  /*d6e0*/  SHF.R.U32.HI R72, RZ, 0x8, R72 ;  /* 0x00000008ff487819 */ /* 0x000fe20000011648 */
[----:B------:R-:W-:-:S02]  /*d6f0*/  FADD.FTZ R0, R239, R0 ;  /* 0x00000000ef007221 */ /* 0x000fc40000010000 */
[----:B------:R-:W-:Y:S02]  /*d700*/  FADD.FTZ R154, R248, R154 ;  /* 0x0000009af89a7221 */ /* 0x000fe40000010000 */
[C---:B------:R-:W-:Y:S01]  /*d710*/  HMMA.16816.F32 R56, R84.reuse, R68, R56 ;  /* 0x000000445438723c */ /* 0x040fe20000001838 */
[----:B------:R-:W-:Y:S01]  /*d720*/  FADD.FTZ R163, R251, R163 ;  /* 0x000000a3fba37221 */ /* 0x000fe20000010000 */
[----:B------:R-:W-:Y:S01]  /*d730*/  MUFU.EX2 R145, R145 ;  /* 0x0000009100917308 */ /* 0x000fe20000000800 */
[----:B------:R-:W-:Y:S02]  /*d740*/  FADD.FTZ R2, R227, R2 ;  /* 0x00000002e3027221 */ /* 0x000fe40000010000 */
[----:B------:R-:W-:Y:S02]  /*d750*/  FADD.FTZ R0, R237, R0 ;  /* 0x00000000ed007221 */ /* 0x000fe40000010000 */
[----:B------:R-:W-:Y:S01]  /*d760*/  LOP3.LUT R68, R96, 0xff, RZ, 0xc0, !PT ;  /* 0x000000ff60447812 */ /* 0x000fe200078ec0ff */
[----:B------:R-:W-:Y:S01]  /*d770*/  HMMA.16816.F32 R64, R84, R20, R64 ;  /* 0x000000145440723c */ /* 0x000fe20000001840 */
[----:B------:R-:W-:Y:S01]  /*d780*/  SHF.R.U32.HI R69, RZ, 0x10, R96 ;  /* 0x00000010ff457819 */ /* 0x000fe20000011660 */
[----:B------:R-:W-:Y:S01]  /*d790*/  MUFU.EX2 R20, R155 ;  /* 0x0000009b00147308 */ /* 0x000fe20000000800 */
[----:B------:R-:W-:Y:S01]  /*d7a0*/  PRMT R68, R68, 0x5410, R70 ;  /* 0x0000541044447816 */ /* 0x000fe20000000046 */
[----:B------:R-:W-:Y:S01]  /*d7b0*/  FADD.FTZ R154, R160, R154 ;  /* 0x0000009aa09a7221 */ /* 0x000fe20000010000 */
[----:B------:R-:W-:Y:S01]  /*d7c0*/  LOP3.LUT R69, R69, 0xff, RZ, 0xc0, !PT ;  /* 0x000000ff45457812 */ /* 0x000fe200078ec0ff */
[----:B------:R-:W-:-:S02]  /*d7d0*/  FADD.FTZ R163, R150, R163 ;  /* 0x000000a396a37221 */ /* 0x000fc40000010000 */
[----:B------:R-:W-:Y:S01]  /*d7e0*/  HMMA.16816.F32 R8, R84, R22, R8 ;  /* 0x000000165408723c */ /* 0x000fe20000001808 */
[----:B------:R-:W-:Y:S01]  /*d7f0*/  FFMA.FTZ R21, R153, c[0x0][0x23c], -R152 ;  /* 0x00008f0099157a23 */ /* 0x000fe20000010898 */
[----:B------:R-:W-:Y:S01]  /*d800*/  HSET2.LE.AND R68, R68, R147, PT ;  /* 0x0000009344447233 */ /* 0x000fe20003803000 */
[----:B------:R-:W-:Y:S02]  /*d810*/  FADD.FTZ R2, R238, R2 ;  /* 0x00000002ee027221 */ /* 0x000fe40000010000 */
[----:B------:R-:W-:Y:S02]  /*d820*/  FADD.FTZ R0, R240, R0 ;  /* 0x00000000f0007221 */ /* 0x000fe40000010000 */
[----:B------:R-:W-:Y:S01]  /*d830*/  LOP3.LUT R23, R98, 0xff, RZ, 0xc0, !PT ;  /* 0x000000ff62177812 */ /* 0x000fe200078ec0ff */
[----:B------:R-:W-:Y:S01]  /*d840*/  FFMA.FTZ R22, R149, c[0x0][0x23c], -R152 ;  /* 0x00008f0095167a23 */ /* 0x000fe20000010898 */
[----:B------:R-:W1:Y:S01]  /*d850*/  MUFU.EX2 R21, R21 ;  /* 0x0000001500157308 */ /* 0x000e620000000800 */
[----:B------:R-:W-:Y:S01]  /*d860*/  HMMA.16816.F32 R32, R92, R74, R32 ;  /* 0x0000004a5c20723c */ /* 0x000fe20000001820 */
[----:B------:R-:W-:Y:S01]  /*d870*/  PRMT R70, R23, 0x5410, R72 ;  /* 0x0000541017467816 */ /* 0x000fe20000000048 */
[----:B------:R-:W-:Y:S01]  /*d880*/  FFMA.FTZ R149, R164, c[0x0][0x23c], -R104 ;  /* 0x00008f00a4957a23 */ /* 0x000fe20000010868 */
[----:B------:R-:W-:Y:S01]  /*d890*/  SHF.R.U32.HI R98, RZ, 0x18, R98 ;  /* 0x00000018ff627819 */ /* 0x000fe20000011662 */
[----:B------:R-:W-:-:S02]  /*d8a0*/  FADD.FTZ R154, R174, R154 ;  /* 0x0000009aae9a7221 */ /* 0x000fc40000010000 */
[----:B------:R-:W-:Y:S01]  /*d8b0*/  HSET2.LE.AND R70, R70, R147, PT ;  /* 0x0000009346467233 */ /* 0x000fe20003803000 */
[----:B------:R-:W-:Y:S01]  /*d8c0*/  MUFU.EX2 R22, R22 ;  /* 0x0000001600167308 */ /* 0x000fe20000000800 */
[C---:B----4-:R-:W-:Y:S01]  /*d8d0*/  HMMA.16816.F32 R44, R92.reuse, R80, R44 ;  /* 0x000000505c2c723c */ /* 0x050fe2000000182c */
[----:B------:R-:W-:Y:S02]  /*d8e0*/  FADD.FTZ R163, R148, R163 ;  /* 0x000000a394a37221 */ /* 0x000fe40000010000 */
[----:B------:R-:W-:Y:S02]  /*d8f0*/  FADD.FTZ R2, R250, R2 ;  /* 0x00000002fa027221 */ /* 0x000fe40000010000 */
[----:B------:R-:W-:Y:S02]  /*d900*/  FADD.FTZ R0, R246, R0 ;  /* 0x00000000f6007221 */ /* 0x000fe40000010000 */
[----:B------:R-:W2:Y:S01]  /*d910*/  MUFU.EX2 R23, R151 ;  /* 0x0000009700177308 */ /* 0x000ea20000000800 */
[----:B------:R-:W-:Y:S01]  /*d920*/  HMMA.16816.F32 R48, R92, R82, R48 ;  /* 0x000000525c30723c */ /* 0x000fe20000001830 */
[----:B------:R-:W-:-:S02]  /*d930*/  FADD.FTZ R154, R225, R154 ;  /* 0x0000009ae19a7221 */ /* 0x000fc40000010000 */
[----:B------:R-:W-:Y:S02]  /*d940*/  FADD.FTZ R163, R179, R163 ;  /* 0x000000a3b3a37221 */ /* 0x000fe40000010000 */
[----:B------:R-:W-:Y:S02]  /*d950*/  FADD.FTZ R2, R241, R2 ;  /* 0x00000002f1027221 */ /* 0x000fe40000010000 */
[----:B------:R-:W-:Y:S01]  /*d960*/  SHF.R.U32.HI R95, RZ, 0x18, R96 ;  /* 0x00000018ff5f7819 */ /* 0x000fe20000011660 */
[C---:B------:R-:W-:Y:S01]  /*d970*/  HMMA.16816.F32 R12, R84.reuse, R74, R12 ;  /* 0x0000004a540c723c */ /* 0x040fe2000000180c */
[----:B------:R-:W-:Y:S01]  /*d980*/  F2FP.PACK_AB R94, R156, R158 ;  /* 0x0000009e9c5e723e */ /* 0x000fe200000000ff */
[----:B------:R-:W3:Y:S01]  /*d990*/  MUFU.EX2 R149, R149 ;  /* 0x0000009500957308 */ /* 0x000ee20000000800 */
[----:B------:R-:W-:Y:S01]  /*d9a0*/  PRMT R95, R69, 0x5410, R95 ;  /* 0x00005410455f7816 */ /* 0x000fe2000000005f */
[----:B------:R-:W-:Y:S01]  /*d9b0*/  FADD.FTZ R0, R244, R0 ;  /* 0x00000000f4007221 */ /* 0x000fe20000010000 */
[----:B------:R-:W-:Y:S01]  /*d9c0*/  PRMT R69, R71, 0x5410, R98 ;  /* 0x0000541047457816 */ /* 0x000fe20000000062 */
[----:B------:R-:W-:Y:S01]  /*d9d0*/  FADD.FTZ R154, R224, R154 ;  /* 0x0000009ae09a7221 */ /* 0x000fe20000010000 */
[----:B------:R-:W-:Y:S01]  /*d9e0*/  LOP3.LUT R94, R68, R94, RZ, 0xc0, !PT ;  /* 0x0000005e445e7212 */ /* 0x000fe200078ec0ff */
[--C-:B------:R-:W-:Y:S01]  /*d9f0*/  HSET2.LE.AND R95, R95, R147.reuse, PT ;  /* 0x000000935f5f7233 */ /* 0x100fe20003803000 */
[----:B------:R-:W-:Y:S01]  /*da00*/  F2FP.PACK_AB R92, R157, R159 ;  /* 0x0000009f9d5c723e */ /* 0x000fe200000000ff */
[----:B------:R-:W-:Y:S01]  /*da10*/  HSET2.LE.AND R69, R69, R147, PT ;  /* 0x0000009345457233 */ /* 0x000fe20003803000 */
[----:B-1----:R-:W-:Y:S01]  /*da20*/  F2FP.PACK_AB R93, R21, R20 ;  /* 0x00000014155d723e */ /* 0x002fe200000000ff */
[C---:B------:R-:W-:Y:S01]  /*da30*/  HMMA.16816.F32 R100, R84.reuse, R80, R76 ;  /* 0x000000505464723c */ /* 0x040fe2000000184c */
[----:B--2---:R-:W-:Y:S01]  /*da40*/  F2FP.PACK_AB R68, R23, R22 ;  /* 0x000000161744723e */ /* 0x004fe200000000ff */
[----:B------:R-:W-:Y:S01]  /*da50*/  LDSM.16.MT88.4 R96, [R184+0x7800] ;  /* 0x00780000b860783b */ /* 0x000fe20000004200 */
[----:B------:R-:W-:Y:S01]  /*da60*/  LOP3.LUT R92, R70, R92, RZ, 0xc0, !PT ;  /* 0x0000005c465c7212 */ /* 0x000fe200078ec0ff */
[----:B------:R-:W-:Y:S01]  /*da70*/  FFMA.FTZ R151, R165, c[0x0][0x23c], -R104 ;  /* 0x00008f00a5977a23 */ /* 0x000fe20000010868 */
[----:B------:R-:W-:Y:S01]  /*da80*/  LOP3.LUT R93, R69, R93, RZ, 0xc0, !PT ;  /* 0x0000005d455d7212 */ /* 0x000fe200078ec0ff */
[----:B------:R-:W-:Y:S01]  /*da90*/  FADD.FTZ R163, R178, R163 ;  /* 0x000000a3b2a37221 */ /* 0x000fe20000010000 */
[----:B------:R-:W-:Y:S01]  /*daa0*/  LOP3.LUT R95, R95, R68, RZ, 0xc0, !PT ;  /* 0x000000445f5f7212 */ /* 0x000fe200078ec0ff */
[----:B------:R-:W-:Y:S01]  /*dab0*/  HMMA.16816.F32 R52, R84, R82, R52 ;  /* 0x000000525434723c */ /* 0x000fe20000001834 */
[----:B------:R-:W1:Y:S01]  /*dac0*/  LDSM.16.MT88.4 R84, [R185+0x7800] ;  /* 0x00780000b954783b */ /* 0x000e620000004200 */
[----:B------:R-:W-:Y:S01]  /*dad0*/  MUFU.EX2 R151, R151 ;  /* 0x0000009700977308 */ /* 0x000fe20000000800 */
[----:B------:R-:W-:-:S02]  /*dae0*/  FADD.FTZ R2, R242, R2 ;  /* 0x00000002f2027221 */ /* 0x000fc40000010000 */
[----:B------:R-:W-:Y:S02]  /*daf0*/  FADD.FTZ R0, R247, R0 ;  /* 0x00000000f7007221 */ /* 0x000fe40000010000 */
[----:B------:R-:W-:Y:S01]  /*db00*/  FADD.FTZ R154, R138, R154 ;  /* 0x0000009a8a9a7221 */ /* 0x000fe20000010000 */
[C---:B------:R-:W-:Y:S01]  /*db10*/  HMMA.16816.F32 R120, R92.reuse, R118, R24 ;  /* 0x000000765c78723c */ /* 0x040fe20000001818 */
[----:B------:R-:W-:Y:S02]  /*db20*/  FADD.FTZ R2, R159, R2 ;  /* 0x000000029f027221 */ /* 0x000fe40000010000 */
[----:B------:R-:W-:Y:S02]  /*db30*/  FADD.FTZ R0, R20, R0 ;  /* 0x0000000014007221 */ /* 0x000fe40000010000 */
[----:B------:R-:W-:Y:S02]  /*db40*/  FADD.FTZ R154, R145, R154 ;  /* 0x0000009a919a7221 */ /* 0x000fe40000010000 */
[----:B------:R-:W-:Y:S01]  /*db50*/  IMAD.WIDE.U32 R26, R90, -0x2daee0ad, RZ ;  /* 0xd2511f535a1a7825 */ /* 0x000fe200078e00ff */
[----:B------:R-:W-:Y:S03]  /*db60*/  HMMA.16816.F32 R124, R92, R116, R16 ;  /* 0x000000745c7c723c */ /* 0x000fe60000001810 */
[--C-:B------:R-:W-:Y:S01]  /*db70*/  FFMA.FTZ R24, R132, c[0x0][0x23c], -R105.reuse ;  /* 0x00008f0084187a23 */ /* 0x100fe20000010869 */
[----:B------:R-:W-:Y:S01]  /*db80*/  LOP3.LUT R88, R27, UR17, R88, 0x96, !PT ;  /* 0x000000111b587c12 */ /* 0x000fe2000f8e9658 */
[----:B------:R-:W-:-:S02]  /*db90*/  FFMA.FTZ R25, R137, c[0x0][0x23c], -R105 ;  /* 0x00008f0089197a23 */ /* 0x000fc40000010869 */
[----:B------:R-:W-:Y:S01]  /*dba0*/  LOP3.LUT R19, R26, 0xffff, RZ, 0xc0, !PT ;  /* 0x0000ffff1a137812 */ /* 0x000fe200078ec0ff */
[----:B------:R-:W-:Y:S01]  /*dbb0*/  FFMA.FTZ R105, R167, c[0x0][0x23c], -R105 ;  /* 0x00008f00a7697a23 */ /* 0x000fe20000010869 */
[----:B------:R-:W-:Y:S01]  /*dbc0*/  LOP3.LUT R27, R88, 0xffff, RZ, 0xc0, !PT ;  /* 0x0000ffff581b7812 */ /* 0x000fe200078ec0ff */
[C---:B------:R-:W-:Y:S01]  /*dbd0*/  HMMA.16816.F32 R68, R92.reuse, R108, R28 ;  /* 0x0000006c5c44723c */ /* 0x040fe2000000181c */
[----:B------:R-:W-:Y:S01]  /*dbe0*/  LOP3.LUT R16, R26, 0xff, RZ, 0xc0, !PT ;  /* 0x000000ff1a107812 */ /* 0x000fe200078ec0ff */
[----:B------:R-:W2:Y:S01]  /*dbf0*/  MUFU.EX2 R24, R24 ;  /* 0x0000001800187308 */ /* 0x000ea20000000800 */
[----:B------:R-:W-:Y:S01]  /*dc00*/  SHF.R.U32.HI R18, RZ, 0x10, R26 ;  /* 0x00000010ff127819 */ /* 0x000fe2000001161a */
[----:B------:R-:W-:Y:S01]  /*dc10*/  FADD.FTZ R2, R157, R2 ;  /* 0x000000029d027221 */ /* 0x000fe20000010000 */
[----:B------:R-:W-:Y:S01]  /*dc20*/  SHF.R.U32.HI R17, RZ, 0x18, R26 ;  /* 0x00000018ff117819 */ /* 0x000fe2000001161a */
[----:B------:R-:W-:Y:S01]  /*dc30*/  FADD.FTZ R0, R21, R0 ;  /* 0x0000000015007221 */ /* 0x000fe20000010000 */
[----:B------:R-:W-:Y:S01]  /*dc40*/  SHF.R.U32.HI R30, RZ, 0x8, R19 ;  /* 0x00000008ff1e7819 */ /* 0x000fe20000011613 */
[C---:B------:R-:W-:Y:S01]  /*dc50*/  HMMA.16816.F32 R72, R92.reuse, R110, R32 ;  /* 0x0000006e5c48723c */ /* 0x040fe20000001820 */
[----:B------:R-:W-:Y:S01]  /*dc60*/  SHF.R.U32.HI R19, RZ, 0x8, R27 ;  /* 0x00000008ff137819 */ /* 0x000fe2000001161b */
[----:B------:R-:W4:Y:S01]  /*dc70*/  MUFU.EX2 R25, R25 ;  /* 0x0000001900197308 */ /* 0x000f220000000800 */
[----:B------:R-:W-:Y:S01]  /*dc80*/  SHF.R.U32.HI R29, RZ, 0x10, R88 ;  /* 0x00000010ff1d7819 */ /* 0x000fe20000011658 */
[----:B---3--:R-:W-:Y:S01]  /*dc90*/  FADD.FTZ R154, R149, R154 ;  /* 0x0000009a959a7221 */ /* 0x008fe20000010000 */
[----:B------:R-:W-:Y:S01]  /*dca0*/  LOP3.LUT R28, R88, 0xff, RZ, 0xc0, !PT ;  /* 0x000000ff581c7812 */ /* 0x000fe200078ec0ff */
[----:B------:R-:W-:Y:S01]  /*dcb0*/  FADD.FTZ R2, R158, R2 ;  /* 0x000000029e027221 */ /* 0x000fe20000010000 */
[----:B------:R-:W-:Y:S01]  /*dcc0*/  LOP3.LUT R18, R18, 0xff, RZ, 0xc0, !PT ;  /* 0x000000ff12127812 */ /* 0x000fe200078ec0ff */
[C---:B-1----:R-:W-:Y:S01]  /*dcd0*/  HMMA.16816.F32 R80, R92.reuse, R84, R36 ;  /* 0x000000545c50723c */ /* 0x042fe20000001824 */
[----:B------:R-:W-:Y:S01]  /*dce0*/  SHF.R.U32.HI R88, RZ, 0x18, R88 ;  /* 0x00000018ff587819 */ /* 0x000fe20000011658 */
[----:B------:R-:W1:Y:S01]  /*dcf0*/  MUFU.EX2 R26, R166 ;  /* 0x000000a6001a7308 */ /* 0x000e620000000800 */
[----:B------:R-:W-:Y:S01]  /*dd00*/  LOP3.LUT R29, R29, 0xff, RZ, 0xc0, !PT ;  /* 0x000000ff1d1d7812 */ /* 0x000fe200078ec0ff */
[----:B--2---:R-:W-:Y:S01]  /*dd10*/  FADD.FTZ R163, R24, R163 ;  /* 0x000000a318a37221 */ /* 0x004fe20000010000 */
[----:B------:R-:W-:Y:S01]  /*dd20*/  PRMT R16, R16, 0x5410, R30 ;  /* 0x0000541010107816 */ /* 0x000fe2000000001e */
[----:B------:R-:W-:Y:S01]  /*dd30*/  FADD.FTZ R0, R22, R0 ;  /* 0x0000000016007221 */ /* 0x000fe20000010000 */
[----:B------:R-:W-:Y:S01]  /*dd40*/  PRMT R17, R18, 0x5410, R17 ;  /* 0x0000541012117816 */ /* 0x000fe20000000011 */
[----:B------:R-:W-:Y:S01]  /*dd50*/  FADD.FTZ R221, R151, R154 ;  /* 0x0000009a97dd7221 */ /* 0x000fe20000010000 */
[----:B------:R-:W-:Y:S01]  /*dd60*/  PRMT R28, R28, 0x5410, R19 ;  /* 0x000054101c1c7816 */ /* 0x000fe20000000013 */
[----:B------:R-:W2:Y:S01]  /*dd70*/  MUFU.EX2 R27, R105 ;  /* 0x00000069001b7308 */ /* 0x000ea20000000800 */
[----:B------:R-:W-:Y:S01]  /*dd80*/  PRMT R29, R29, 0x5410, R88 ;  /* 0x000054101d1d7816 */ /* 0x000fe20000000058 */
[--C-:B------:R-:W-:Y:S01]  /*dd90*/  HSET2.LE.AND R18, R16, R147.reuse, PT ;  /* 0x0000009310127233 */ /* 0x100fe20003803000 */
[----:B----4-:R-:W-:Y:S01]  /*dda0*/  F2FP.PACK_AB R30, R25, R24 ;  /* 0x00000018191e723e */ /* 0x010fe200000000ff */
[--C-:B------:R-:W-:Y:S01]  /*ddb0*/  HSET2.LE.AND R19, R17, R147.reuse, PT ;  /* 0x0000009311137233 */ /* 0x100fe20003803000 */
[----:B------:R-:W-:Y:S01]  /*ddc0*/  F2FP.PACK_AB R17, R145, R138 ;  /* 0x0000008a9111723e */ /* 0x000fe200000000ff */
[--C-:B------:R-:W-:Y:S01]  /*ddd0*/  HSET2.LE.AND R16, R28, R147.reuse, PT ;  /* 0x000000931c107233 */ /* 0x100fe20003803000 */
[----:B------:R-:W-:Y:S01]  /*dde0*/  FADD.FTZ R163, R25, R163 ;  /* 0x000000a319a37221 */ /* 0x000fe20000010000 */
[----:B------:R-:W-:Y:S01]  /*ddf0*/  HSET2.LE.AND R147, R29, R147, PT ;  /* 0x000000931d937233 */ /* 0x000fe20003803000 */
[----:B------:R-:W-:Y:S01]  /*de00*/  F2FP.PACK_AB R29, R151, R149 ;  /* 0x00000095971d723e */ /* 0x000fe200000000ff */
[C---:B------:R-:W-:Y:S01]  /*de10*/  HMMA.16816.F32 R88, R92.reuse, R96, R44 ;  /* 0x000000605c58723c */ /* 0x040fe2000000182c */
[----:B------:R-:W-:Y:S01]  /*de20*/  LOP3.LUT R16, R16, R17, RZ, 0xc0, !PT ;  /* 0x0000001110107212 */ /* 0x000fe200078ec0ff */
[----:B-1----:R-:W-:Y:S01]  /*de30*/  FADD.FTZ R163, R26, R163 ;  /* 0x000000a31aa37221 */ /* 0x002fe20000010000 */
[----:B------:R-:W-:Y:S01]  /*de40*/  LOP3.LUT R17, R147, R30, RZ, 0xc0, !PT ;  /* 0x0000001e93117212 */ /* 0x000fe200078ec0ff */
[----:B------:R-:W-:Y:S01]  /*de50*/  FADD.FTZ R219, R156, R2 ;  /* 0x000000029cdb7221 */ /* 0x000fe20000010000 */
[----:B------:R-:W-:Y:S01]  /*de60*/  LOP3.LUT R18, R18, R29, RZ, 0xc0, !PT ;  /* 0x0000001d12127212 */ /* 0x000fe200078ec0ff */
[C---:B--2---:R-:W-:Y:S01]  /*de70*/  FADD.FTZ R220, R27.reuse, R163 ;  /* 0x000000a31bdc7221 */ /* 0x044fe20000010000 */
[----:B------:R-:W-:Y:S01]  /*de80*/  F2FP.PACK_AB R28, R27, R26 ;  /* 0x0000001a1b1c723e */ /* 0x000fe200000000ff */
[----:B------:R-:W-:Y:S01]  /*de90*/  HMMA.16816.F32 R104, R92, R86, R40 ;  /* 0x000000565c68723c */ /* 0x000fe20000001828 */
[----:B------:R-:W-:-:S02]  /*dea0*/  FADD.FTZ R218, R23, R0 ;  /* 0x0000000017da7221 */ /* 0x000fc40000010000 */
[----:B------:R-:W-:-:S05]  /*deb0*/  LOP3.LUT R19, R19, R28, RZ, 0xc0, !PT ;  /* 0x0000001c13137212 */ /* 0x000fca00078ec0ff */
        /* <DEDUP_REMOVED lines=11> */
.L_x_617:
[----:B------:R-:W-:-:S07]  /*df70*/  IADD3 R217, R216, -0x1, RZ ;  /* 0xffffffffd8d97810 */ /* 0x000fce0007ffe0ff */
.L_x_620:
[----:B------:R-:W-:Y:S01]  /*df80*/  ISETP.GE.AND P0, PT, R217, RZ, PT ;  /* 0x000000ffd900720c */ /* 0x000fe20003f06270 */
[----:B------:R-:W-:-:S12]  /*df90*/  ULDC.64 UR24, c[0x0][0x118] ;  /* 0x0000460000187ab9 */ /* 0x000fd80000000a00 */
[----:B------:R-:W-:Y:S05]  /*dfa0*/  @!P0 BRA `(.L_x_621) ;  /* 0x000039a000008947 */ /* 0x000fea0003800000 */
[----:B------:R-:W1:Y:S01]  /*dfb0*/  LDC.U8 R216, c[0x0][0x2d8] ;  /* 0x0000b600ffd87b82 */ /* 0x000e620000000000 */
[----:B------:R-:W-:Y:S01]  /*dfc0*/  IMAD.WIDE.U32 R228, R228, -0x326172a9, RZ ;  /* 0xcd9e8d57e4e47825 */ /* 0x000fe200078e00ff */
[----:B------:R-:W-:Y:S01]  /*dfd0*/  UMOV UR22, 0x5 ;  /* 0x0000000500167882 */ /* 0x000fe20000000000 */
[----:B------:R-:W-:Y:S01]  /*dfe0*/  MOV R3, R135 ;  /* 0x0000008700037202 */ /* 0x000fe20000000f00 */
[----:B------:R-:W-:Y:S01]  /*dff0*/  ULDC.64 UR4, c[0x0][0x1a0] ;  /* 0x0000680000047ab9 */ /* 0x000fe20000000a00 */
[----:B------:R-:W-:Y:S01]  /*e000*/  IMAD.WIDE.U32 R224, R230, -0x326172a9, RZ ;  /* 0xcd9e8d57e6e07825 */ /* 0x000fe200078e00ff */
[-C--:B------:R-:W-:Y:S01]  /*e010*/  LOP3.LUT R226, R229, R223.reuse, RZ, 0x3c, !PT ;  /* 0x000000dfe5e27212 */ /* 0x080fe200078e3cff */
[----:B------:R-:W-:Y:S01]  /*e020*/  USHF.L.U64.HI UR23, UR4, UR22, UR5 ;  /* 0x0000001604177299 */ /* 0x000fe20008010205 */
[----:B------:R-:W-:Y:S01]  /*e030*/  MOV R132, R136 ;  /* 0x0000008800847202 */ /* 0x000fe20000000f00 */
[----:B------:R-:W-:Y:S01]  /*e040*/  USHF.L.U32 UR26, UR4, 0x5, URZ ;  /* 0x00000005041a7899 */ /* 0x000fe2000800063f */
[----:B------:R-:W-:Y:S01]  /*e050*/  LOP3.LUT R223, R225, R223, RZ, 0x3c, !PT ;  /* 0x000000dfe1df7212 */ /* 0x000fe200078e3cff */
[----:B------:R-:W-:Y:S01]  /*e060*/  IMAD.WIDE.U32 R230, R222, -0x2daee0ad, RZ ;  /* 0xd2511f53dee67825 */ /* 0x000fe200078e00ff */
[----:B------:R-:W-:Y:S01]  /*e070*/  ULDC.64 UR4, c[0x0][0x198] ;  /* 0x0000660000047ab9 */ /* 0x000fe20000000a00 */
[----:B------:R-:W-:Y:S01]  /*e080*/  MOV R0, R133 ;  /* 0x0000008500007202 */ /* 0x000fe20000000f00 */
[----:B------:R-:W-:Y:S01]  /*e090*/  USHF.L.U64.HI UR5, UR4, UR22, UR5 ;  /* 0x0000001604057299 */ /* 0x000fe20008010205 */
[----:B------:R-:W-:Y:S01]  /*e0a0*/  MOV R2, R134 ;  /* 0x0000008600027202 */ /* 0x000fe20000000f00 */
[----:B------:R-:W-:Y:S01]  /*e0b0*/  IMAD.WIDE.U32 R226, R226, -0x2daee0ad, RZ ;  /* 0xd2511f53e2e27825 */ /* 0x000fe200078e00ff */
[----:B------:R-:W-:Y:S01]  /*e0c0*/  MOV R233, R235 ;  /* 0x000000eb00e97202 */ /* 0x000fe20000000f00 */
[----:B------:R-:W-:-:S02]  /*e0d0*/  USHF.L.U32 UR4, UR4, 0x5, URZ ;  /* 0x0000000504047899 */ /* 0x000fc4000800063f */
[----:B------:R-:W-:Y:S01]  /*e0e0*/  IMAD.WIDE.U32 R222, R223, -0x2daee0ad, RZ ;  /* 0xd2511f53dfde7825 */ /* 0x000fe200078e00ff */
[----:B-1----:R-:W-:Y:S01]  /*e0f0*/  PRMT R216, R216, 0x7054, R216 ;  /* 0x00007054d8d87816 */ /* 0x002fe200000000d8 */
[----:B------:R-:W-:Y:S05]  /*e100*/  BRA `(.L_x_622) ;  /* 0x0000019000007947 */ /* 0x000fea0003800000 */
.L_x_624:
        /* <DEDUP_REMOVED lines=25> */
.L_x_622:
        /* <DEDUP_REMOVED lines=24> */
[----:B------:R-:W2:Y:S07]  /*e420*/  LDSM.16.M88.4 R16, [R193+0x4000] ;  /* 0x00400000c110783b */ /* 0x000eae0000000200 */
        /* <DEDUP_REMOVED lines=8> */
[----:B------:R-:W1:Y:S03]  /*e4b0*/  LDSM.16.M88.4 R144, [R187+0x4000] ;  /* 0x00400000bb90783b */ /* 0x000e660000000200 */
        /* <DEDUP_REMOVED lines=81> */
.L_x_623:
        /* <DEDUP_REMOVED lines=105> */
[----:B------:R-:W-:Y:S01]  /*f060*/  FFMA.FTZ R152, R19, c[0x0][0x23c], -R173 ;  /* 0x00008f0013987a23 */ /* 0x000fe200000108ad */
        /* <DEDUP_REMOVED lines=88> */
[--C-:B------:R-:W-:Y:S01]  /*f5f0*/  FFMA.FTZ R243, R64, c[0x0][0x23c], -R175.reuse ;  /* 0x00008f0040f37a23 */ /* 0x100fe200000108af */
[----:B------:R-:W-:Y:S01]  /*f600*/  PRMT R142, R142, 0x5410, R12 ;  /* 0x000054108e8e7816 */ /* 0x000fe2000000000c */
[----:B------:R-:W-:Y:S01]  /*f610*/  FFMA.FTZ R247, R52, c[0x0][0x23c], -R175 ;  /* 0x00008f0034f77a23 */ /* 0x000fe200000108af */
[----:B------:R-:W-:Y:S01]  /*f620*/  SHF.R.U32.HI R151, RZ, 0x18, R14 ;  /* 0x00000018ff977819 */ /* 0x000fe2000001160e */
[----:B------:R-:W-:Y:S01]  /*f630*/  FFMA.FTZ R248, R54, c[0x0][0x23c], -R173 ;  /* 0x00008f0036f87a23 */ /* 0x000fe200000108ad */
[----:B------:R-:W-:Y:S01]  /*f640*/  PRMT R150, R150, 0x5410, R8 ;  /* 0x0000541096967816 */ /* 0x000fe20000000008 */
[--C-:B------:R-:W-:Y:S01]  /*f650*/  HSET2.LE.AND R142, R142, R216.reuse, PT ;  /* 0x000000d88e8e7233 */ /* 0x100fe20003803000 */
[----:B------:R-:W-:Y:S01]  /*f660*/  PRMT R151, R7, 0x5410, R151 ;  /* 0x0000541007977816 */ /* 0x000fe20000000097 */
[----:B------:R-:W-:Y:S01]  /*f670*/  FMUL.FTZ R8, R2, R124 ;  /* 0x0000007c02087220 */ /* 0x000fe20000410000 */
        /* <DEDUP_REMOVED lines=27> */
[----:B------:R-:W-:Y:S01]  /*f830*/  FFMA.FTZ R20, R20, c[0x0][0x23c], -R175 ;  /* 0x00008f0014147a23 */ /* 0x000fe200000108af */
[----:B------:R-:W-:Y:S01]  /*f840*/  PRMT R141, R141, 0x5410, R4 ;  /* 0x000054108d8d7816 */ /* 0x000fe20000000004 */
[----:B------:R-:W1:Y:S01]  /*f850*/  MUFU.EX2 R132, R132 ;  /* 0x0000008400847308 */ /* 0x000e620000000800 */
[----:B------:R-:W-:Y:S01]  /*f860*/  SHF.R.U32.HI R6, RZ, 0x8, R6 ;  /* 0x00000008ff067819 */ /* 0x000fe20000011606 */
[C---:B------:R-:W-:Y:S01]  /*f870*/  FMUL.FTZ R68, R2.reuse, R68 ;  /* 0x0000004402447220 */ /* 0x040fe20000410000 */
        /* <DEDUP_REMOVED lines=9> */
[----:B------:R-:W-:Y:S01]  /*f910*/  FMUL.FTZ R73, R2, R73 ;  /* 0x0000004902497220 */ /* 0x000fe20000410000 */
[----:B------:R-:W-:Y:S01]  /*f920*/  PRMT R149, R149, 0x5410, R5 ;  /* 0x0000541095957816 */ /* 0x000fe20000000005 */
[C---:B------:R-:W-:Y:S01]  /*f930*/  FMUL.FTZ R78, R3.reuse, R78 ;  /* 0x0000004e034e7220 */ /* 0x040fe20000410000 */
[----:B------:R-:W-:Y:S01]  /*f940*/  LOP3.LUT R142, R142, R4, RZ, 0xc0, !PT ;  /* 0x000000048e8e7212 */ /* 0x000fe200078ec0ff */
[--C-:B------:R-:W-:Y:S01]  /*f950*/  HSET2.LE.AND R148, R148, R216.reuse, PT ;  /* 0x000000d894947233 */ /* 0x100fe20003803000 */
[----:B------:R-:W-:Y:S01]  /*f960*/  F2FP.PACK_AB R6, R154, R153 ;  /* 0x000000999a06723e */ /* 0x000fe200000000ff */
[--C-:B------:R-:W-:Y:S01]  /*f970*/  HSET2.LE.AND R149, R149, R216.reuse, PT ;  /* 0x000000d895957233 */ /* 0x100fe20003803000 */
[----:B------:R-:W-:Y:S01]  /*f980*/  F2FP.PACK_AB R5, R156, R155 ;  /* 0x0000009b9c05723e */ /* 0x000fe200000000ff */
[----:B------:R-:W-:Y:S01]  /*f990*/  FMUL.FTZ R79, R3, R79 ;  /* 0x0000004f034f7220 */ /* 0x000fe20000410000 */
        /* <DEDUP_REMOVED lines=22> */
[----:B------:R-:W-:Y:S01]  /*fb00*/  FFMA.FTZ R242, R46, c[0x0][0x23c], -R167 ;  /* 0x00008f002ef27a23 */ /* 0x000fe200000108a7 */
[----:B------:R-:W-:Y:S01]  /*fb10*/  LOP3.LUT R120, R235, UR7, R170, 0x96, !PT ;  /* 0x00000007eb787c12 */ /* 0x000fe2000f8e96aa */
[--C-:B------:R-:W-:Y:S01]  /*fb20*/  FFMA.FTZ R245, R66, c[0x0][0x23c], -R173.reuse ;  /* 0x00008f0042f57a23 */ /* 0x100fe200000108ad */
[----:B------:R-:W-:Y:S01]  /*fb30*/  MUFU.EX2 R165, R165 ;  /* 0x000000a500a57308 */ /* 0x000fe20000000800 */
[-C--:B------:R-:W-:Y:S01]  /*fb40*/  HMMA.16816.F32 R4, R140, R144.reuse, R4 ;  /* 0x000000908c04723c */ /* 0x080fe20000001804 */
[C---:B------:R-:W-:Y:S02]  /*fb50*/  FMUL.FTZ R11, R0.reuse, R127 ;  /* 0x0000007f000b7220 */ /* 0x040fe40000410000 */
[--C-:B------:R-:W-:Y:S02]  /*fb60*/  FFMA.FTZ R170, R23, c[0x0][0x23c], -R173.reuse ;  /* 0x00008f0017aa7a23 */ /* 0x100fe400000108ad */
[----:B------:R-:W-:Y:S02]  /*fb70*/  FMUL.FTZ R23, R3, R111 ;  /* 0x0000006f03177220 */ /* 0x000fe40000410000 */
[C---:B------:R-:W-:Y:S01]  /*fb80*/  FMUL.FTZ R94, R0.reuse, R94 ;  /* 0x0000005e005e7220 */ /* 0x040fe20000410000 */
[C---:B------:R-:W-:Y:S01]  /*fb90*/  HMMA.16816.F32 R8, R148.reuse, R144, R8 ;  /* 0x000000909408723c */ /* 0x040fe20000001808 */
[----:B------:R2:W-:Y:S03]  /*fba0*/  MUFU.EX2 R144, R34 ;  /* 0x0000002200907308 */ /* 0x0005e60000000800 */
[C---:B------:R-:W-:Y:S02]  /*fbb0*/  FMUL.FTZ R14, R0.reuse, R122 ;  /* 0x0000007a000e7220 */ /* 0x040fe40000410000 */
[C---:B------:R-:W-:Y:S02]  /*fbc0*/  FMUL.FTZ R15, R0.reuse, R123 ;  /* 0x0000007b000f7220 */ /* 0x040fe40000410000 */
[----:B------:R-:W-:Y:S03]  /*fbd0*/  FFMA.FTZ R145, R35, c[0x0][0x23c], -R173 ;  /* 0x00008f0023917a23 */ /* 0x000fe600000108ad */
[----:B------:R-:W-:Y:S01]  /*fbe0*/  MUFU.EX2 R242, R242 ;  /* 0x000000f200f27308 */ /* 0x000fe20000000800 */
[C---:B------:R-:W-:Y:S01]  /*fbf0*/  FMUL.FTZ R35, R3.reuse, R115 ;  /* 0x0000007303237220 */ /* 0x040fe20000410000 */
[-C--:B------:R-:W-:Y:S01]  /*fc00*/  HMMA.16816.F32 R12, R148, R146.reuse, R12 ;  /* 0x00000092940c723c */ /* 0x080fe2000000180c */
[C---:B------:R-:W-:Y:S02]  /*fc10*/  FMUL.FTZ R95, R0.reuse, R95 ;  /* 0x0000005f005f7220 */ /* 0x040fe40000410000 */
        /* <DEDUP_REMOVED lines=12> */
[----:B------:R-:W-:Y:S02]  /*fce0*/  FMUL.FTZ R81, R2, R81 ;  /* 0x0000005102517220 */ /* 0x000fe40000410000 */
[C---:B------:R-:W-:Y:S02]  /*fcf0*/  FMUL.FTZ R82, R0.reuse, R82 ;  /* 0x0000005200527220 */ /* 0x040fe40000410000 */
[----:B------:R-:W-:Y:S01]  /*fd00*/  FMUL.FTZ R83, R0, R83 ;  /* 0x0000005300537220 */ /* 0x000fe20000410000 */
[C---:B------:R-:W-:Y:S01]  /*fd10*/  HMMA.16816.F32 R68, R148.reuse, R128, R68 ;  /* 0x000000809444723c */ /* 0x040fe20000001844 */
[----:B------:R-:W-:Y:S03]  /*fd20*/  IMAD.WIDE.U32 R120, R120, -0x2daee0ad, RZ ;  /* 0xd2511f5378787825 */ /* 0x000fe600078e00ff */
[----:B------:R-:W4:Y:S01]  /*fd30*/  MUFU.EX2 R145, R145 ;  /* 0x0000009100917308 */ /* 0x000f220000000800 */
[----:B------:R-:W-:Y:S01]  /*fd40*/  FFMA.FTZ R172, R25, c[0x0][0x23c], -R168 ;  /* 0x00008f0019ac7a23 */ /* 0x000fe200000108a8 */
[----:B------:R-:W-:Y:S01]  /*fd50*/  LOP3.LUT R118, R121, UR17, R176, 0x96, !PT ;  /* 0x0000001179767c12 */ /* 0x000fe2000f8e96b0 */
[----:B------:R-:W-:Y:S01]  /*fd60*/  FMUL.FTZ R25, R2, R105 ;  /* 0x0000006902197220 */ /* 0x000fe20000410000 */
[-C--:B------:R-:W-:Y:S01]  /*fd70*/  HMMA.16816.F32 R72, R148, R130.reuse, R72 ;  /* 0x000000829448723c */ /* 0x080fe20000001848 */
[----:B---3--:R-:W-:Y:S03]  /*fd80*/  FMUL.FTZ R20, R132, R108 ;  /* 0x0000006c84147220 */ /* 0x008fe60000410000 */
[--C-:B------:R-:W-:Y:S01]  /*fd90*/  FFMA.FTZ R174, R26, c[0x0][0x23c], -R167.reuse ;  /* 0x00008f001aae7a23 */ /* 0x100fe200000108a7 */
[----:B------:R-:W-:Y:S01]  /*fda0*/  SHF.R.U32.HI R119, RZ, 0x10, R120 ;  /* 0x00000010ff777819 */ /* 0x000fe20000011678 */
[----:B------:R-:W-:Y:S01]  /*fdb0*/  FMUL.FTZ R26, R0, R106 ;  /* 0x0000006a001a7220 */ /* 0x000fe20000410000 */
[----:B------:R-:W-:Y:S01]  /*fdc0*/  MUFU.EX2 R172, R172 ;  /* 0x000000ac00ac7308 */ /* 0x000fe20000000800 */
[C---:B------:R-:W-:Y:S01]  /*fdd0*/  HMMA.16816.F32 R20, R140.reuse, R130, R20 ;  /* 0x000000828c14723c */ /* 0x040fe20000001814 */
[----:B------:R-:W-:Y:S03]  /*fde0*/  FMUL.FTZ R77, R132, R77 ;  /* 0x0000004d844d7220 */ /* 0x000fe60000410000 */
[----:B------:R-:W-:Y:S04]  /*fdf0*/  IMAD.WIDE.U32 R116, R116, -0x2daee0ad, RZ ;  /* 0xd2511f5374747825 */ /* 0x000fe800078e00ff */
[----:B------:R-:W-:Y:S01]  /*fe00*/  FFMA.FTZ R177, R28, c[0x0][0x23c], -R168 ;  /* 0x00008f001cb17a23 */ /* 0x000fe200000108a8 */
[----:B------:R-:W-:Y:S01]  /*fe10*/  LOP3.LUT R108, R116, 0xffff, RZ, 0xc0, !PT ;  /* 0x0000ffff746c7812 */ /* 0x000fe200078ec0ff */
[----:B------:R-:W-:Y:S01]  /*fe20*/  MUFU.EX2 R174, R174 ;  /* 0x000000ae00ae7308 */ /* 0x000fe20000000800 */
[-C--:B--2---:R-:W-:Y:S01]  /*fe30*/  HMMA.16816.F32 R76, R140, R112.reuse, R76 ;  /* 0x000000708c4c723c */ /* 0x084fe2000000184c */
[----:B------:R-:W-:Y:S01]  /*fe40*/  SHF.R.U32.HI R109, RZ, 0x10, R116 ;  /* 0x00000010ff6d7819 */ /* 0x000fe20000011674 */
[----:B------:R-:W-:Y:S01]  /*fe50*/  FMUL.FTZ R28, R132, R100 ;  /* 0x00000064841c7220 */ /* 0x000fe20000410000 */
[----:B------:R-:W-:Y:S01]  /*fe60*/  SHF.R.U32.HI R108, RZ, 0x8, R108 ;  /* 0x00000008ff6c7819 */ /* 0x000fe2000001166c */
[C---:B------:R-:W-:Y:S01]  /*fe70*/  FMUL.FTZ R88, R2.reuse, R88 ;  /* 0x0000005802587220 */ /* 0x040fe20000410000 */
[----:B------:R-:W-:Y:S01]  /*fe80*/  LOP3.LUT R109, R109, 0xff, RZ, 0xc0, !PT ;  /* 0x000000ff6d6d7812 */ /* 0x000fe200078ec0ff */
[----:B------:R-:W-:Y:S01]  /*fe90*/  FMUL.FTZ R89, R2, R89 ;  /* 0x0000005902597220 */ /* 0x000fe20000410000 */
[----:B------:R-:W-:Y:S01]  /*fea0*/  LOP3.LUT R178, R117, UR17, R178, 0x96, !PT ;  /* 0x0000001175b27c12 */ /* 0x000fe2000f8e96b2 */
[C---:B------:R-:W-:Y:S01]  /*feb0*/  HMMA.16816.F32 R80, R148.reuse, R112, R80 ;  /* 0x000000709450723c */ /* 0x040fe20000001850 */
[----:B------:R-:W-:Y:S01]  /*fec0*/  FFMA.FTZ R171, R24, c[0x0][0x23c], -R168 ;  /* 0x00008f0018ab7a23 */ /* 0x000fe200000108a8 */
[----:B------:R-:W-:Y:S02]  /*fed0*/  MUFU.EX2 R147, R147 ;  /* 0x0000009300937308 */ /* 0x000fe40000000800 */
[----:B------:R-:W-:Y:S01]  /*fee0*/  LOP3.LUT R24, R120, 0xffff, RZ, 0xc0, !PT ;  /* 0x0000ffff78187812 */ /* 0x000fe200078ec0ff */
[--C-:B------:R-:W-:Y:S01]  /*fef0*/  FFMA.FTZ R176, R27, c[0x0][0x23c], -R167.reuse ;  /* 0x00008f001bb07a23 */ /* 0x100fe200000108a7 */
[----:B------:R-:W-:Y:S01]  /*ff00*/  LOP3.LUT R117, R116, 0xff, RZ, 0xc0, !PT ;  /* 0x000000ff74757812 */ /* 0x000fe200078ec0ff */
[----:B------:R-:W-:Y:S01]  /*ff10*/  FMUL.FTZ R27, R0, R107 ;  /* 0x0000006b001b7220 */ /* 0x000fe20000410000 */
[----:B------:R-:W-:Y:S01]  /*ff20*/  SHF.R.U32.HI R113, RZ, 0x8, R24 ;  /* 0x00000008ff717819 */ /* 0x000fe20000011618 */
[----:B------:R-:W-:Y:S03]  /*ff30*/  FMUL.FTZ R24, R2, R104 ;  /* 0x0000006802187220 */ /* 0x000fe60000410000 */
[----:B------:R-:W-:Y:S01]  /*ff40*/  PRMT R117, R117, 0x5410, R108 ;  /* 0x0000541075757816 */ /* 0x000fe2000000006c */
[----:B------:R-:W2:Y:S01]  /*ff50*/  MUFU.EX2 R171, R171 ;  /* 0x000000ab00ab7308 */ /* 0x000ea20000000800 */
[----:B------:R-:W-:Y:S01]  /*ff60*/  LOP3.LUT R106, R178, 0xff, RZ, 0xc0, !PT ;  /* 0x000000ffb26a7812 */ /* 0x000fe200078ec0ff */
[----:B------:R-:W-:Y:S01]  /*ff70*/  FMUL.FTZ R90, R0, R90 ;  /* 0x0000005a005a7220 */ /* 0x000fe20000410000 */
[-C--:B------:R-:W-:Y:S01]  /*ff80*/  HMMA.16816.F32 R24, R148, R114.reuse, R24 ;  /* 0x000000729418723c */ /* 0x080fe20000001818 */
[C---:B------:R-:W-:Y:S01]  /*ff90*/  FMUL.FTZ R84, R132.reuse, R84 ;  /* 0x0000005484547220 */ /* 0x040fe20000410000 */
[----:B------:R-:W-:Y:S01]  /*ffa0*/  SHF.R.U32.HI R116, RZ, 0x18, R116 ;  /* 0x00000018ff747819 */ /* 0x000fe20000011674 */
[----:B------:R-:W-:Y:S01]  /*ffb0*/  FMUL.FTZ R85, R132, R85 ;  /* 0x0000005584557220 */ /* 0x000fe20000410000 */
[----:B------:R-:W-:Y:S01]  /*ffc0*/  LOP3.LUT R121, R120, 0xff, RZ, 0xc0, !PT ;  /* 0x000000ff78797812 */ /* 0x000fe200078ec0ff */
[C---:B------:R-:W-:Y:S01]  /*ffd0*/  FMUL.FTZ R86, R3.reuse, R86 ;  /* 0x0000005603567220 */ /* 0x040fe20000410000 */
[----:B------:R-:W-:Y:S01]  /*ffe0*/  SHF.R.U32.HI R120, RZ, 0x18, R120 ;  /* 0x00000018ff787819 */ /* 0x000fe20000011678 */
[----:B------:R-:W-:Y:S01]  /*fff0*/  FMUL.FTZ R87, R3, R87 ;  /* 0x0000005703577220 */ /* 0x000fe20000410000 */
[----:B------:R-:W-:Y:S01]  /*10000*/  PRMT R116, R109, 0x5410, R116 ;  /* 0x000054106d747816 */ /* 0x000fe20000000074 */
[----:B------:R-:W3:Y:S01]  /*10010*/  MUFU.EX2 R176, R176 ;  /* 0x000000b000b07308 */ /* 0x000ee20000000800 */
[----:B------:R-:W5:Y:S02]  /*10020*/  LDSM.16.MT88.4 R108, [R184+0x6000] ;  /* 0x00600000b86c783b */ /* 0x000f640000004200 */
[----:B------:R-:W-:Y:S01]  /*10030*/  SHF.R.U32.HI R105, RZ, 0x18, R178 ;  /* 0x00000018ff697819 */ /* 0x000fe200000116b2 */
[----:B------:R-:W-:Y:S01]  /*10040*/  FMUL.FTZ R91, R0, R91 ;  /* 0x0000005b005b7220 */ /* 0x000fe20000410000 */
[C---:B------:R-:W-:Y:S01]  /*10050*/  HMMA.16816.F32 R84, R140.reuse, R114, R84 ;  /* 0x000000728c54723c */ /* 0x040fe20000001854 */
[----:B------:R-:W-:Y:S01]  /*10060*/  LOP3.LUT R112, R119, 0xff, RZ, 0xc0, !PT ;  /* 0x000000ff77707812 */ /* 0x000fe200078ec0ff */
[----:B------:R-:W-:Y:S01]  /*10070*/  FFMA.FTZ R29, R29, c[0x0][0x23c], -R168 ;  /* 0x00008f001d1d7a23 */ /* 0x000fe200000108a8 */
[----:B------:R-:W-:Y:S01]  /*10080*/  SHF.R.U32.HI R107, RZ, 0x10, R118 ;  /* 0x00000010ff6b7819 */ /* 0x000fe20000011676 */
[--C-:B------:R-:W-:Y:S01]  /*10090*/  FFMA.FTZ R179, R30, c[0x0][0x23c], -R167.reuse ;  /* 0x00008f001eb37a23 */ /* 0x100fe200000108a7 */
[----:B------:R-:W-:Y:S01]  /*100a0*/  PRMT R112, R112, 0x5410, R120 ;  /* 0x0000541070707816 */ /* 0x000fe20000000078 */
[----:B------:R-:W-:Y:S01]  /*100b0*/  FMUL.FTZ R30, R3, R102 ;  /* 0x00000066031e7220 */ /* 0x000fe20000410000 */
[----:B------:R-:W-:Y:S01]  /*100c0*/  SHF.R.U32.HI R120, RZ, 0x10, R178 ;  /* 0x00000010ff787819 */ /* 0x000fe200000116b2 */
[----:B------:R-:W-:Y:S01]  /*100d0*/  FFMA.FTZ R234, R31, c[0x0][0x23c], -R167 ;  /* 0x00008f001fea7a23 */ /* 0x000fe200000108a7 */
[----:B------:R-:W-:Y:S01]  /*100e0*/  LOP3.LUT R114, R178, 0xffff, RZ, 0xc0, !PT ;  /* 0x0000ffffb2727812 */ /* 0x000fe200078ec0ff */
[----:B------:R-:W-:Y:S02]  /*100f0*/  MUFU.EX2 R169, R169 ;  /* 0x000000a900a97308 */ /* 0x000fe40000000800 */
[C---:B------:R-:W-:Y:S01]  /*10100*/  LOP3.LUT R119, R118.reuse, 0xffff, RZ, 0xc0, !PT ;  /* 0x0000ffff76777812 */ /* 0x040fe200078ec0ff */
[----:B------:R-:W-:Y:S01]  /*10110*/  FMUL.FTZ R31, R3, R103 ;  /* 0x00000067031f7220 */ /* 0x000fe20000410000 */
[----:B------:R-:W-:Y:S01]  /*10120*/  LOP3.LUT R104, R118, 0xff, RZ, 0xc0, !PT ;  /* 0x000000ff76687812 */ /* 0x000fe200078ec0ff */
[--C-:B------:R-:W-:Y:S01]  /*10130*/  HSET2.LE.AND R102, R117, R216.reuse, PT ;  /* 0x000000d875667233 */ /* 0x100fe20003803000 */
[----:B------:R-:W-:Y:S01]  /*10140*/  LOP3.LUT R107, R107, 0xff, RZ, 0xc0, !PT ;  /* 0x000000ff6b6b7812 */ /* 0x000fe200078ec0ff */
[--C-:B------:R-:W-:Y:S01]  /*10150*/  HSET2.LE.AND R103, R116, R216.reuse, PT ;  /* 0x000000d874677233 */ /* 0x100fe20003803000 */
[----:B------:R-:W-:Y:S01]  /*10160*/  SHF.R.U32.HI R115, RZ, 0x18, R118 ;  /* 0x00000018ff737819 */ /* 0x000fe20000011676 */
[--C-:B------:R-:W-:Y:S01]  /*10170*/  FFMA.FTZ R235, R48, c[0x0][0x23c], -R175.reuse ;  /* 0x00008f0030eb7a23 */ /* 0x100fe200000108af */
[----:B------:R5:W-:Y:S01]  /*10180*/  MUFU.EX2 R178, R29 ;  /* 0x0000001d00b27308 */ /* 0x000be20000000800 */
[----:B------:R-:W-:Y:S01]  /*10190*/  SHF.R.U32.HI R114, RZ, 0x8, R114 ;  /* 0x00000008ff727819 */ /* 0x000fe20000011672 */
[----:B------:R-:W-:Y:S01]  /*101a0*/  FFMA.FTZ R236, R49, c[0x0][0x23c], -R175 ;  /* 0x00008f0031ec7a23 */ /* 0x000fe200000108af */
[----:B------:R-:W-:Y:S01]  /*101b0*/  SHF.R.U32.HI R118, RZ, 0x8, R119 ;  /* 0x00000008ff767819 */ /* 0x000fe20000011677 */
[--C-:B------:R-:W-:Y:S01]  /*101c0*/  FFMA.FTZ R116, R50, c[0x0][0x23c], -R173.reuse ;  /* 0x00008f0032747a23 */ /* 0x100fe200000108ad */
[----:B------:R-:W-:Y:S01]  /*101d0*/  PRMT R100, R106, 0x5410, R114 ;  /* 0x000054106a647816 */ /* 0x000fe20000000072 */
[----:B------:R-:W-:Y:S01]  /*101e0*/  FMUL.FTZ R50, R3, R98 ;  /* 0x0000006203327220 */ /* 0x000fe20000410000 */
[----:B------:R-:W-:Y:S01]  /*101f0*/  PRMT R118, R104, 0x5410, R118 ;  /* 0x0000541068767816 */ /* 0x000fe20000000076 */
[----:B------:R-:W-:Y:S01]  /*10200*/  FFMA.FTZ R114, R51, c[0x0][0x23c], -R173 ;  /* 0x00008f0033727a23 */ /* 0x000fe200000108ad */
[----:B------:R-:W-:Y:S01]  /*10210*/  PRMT R115, R107, 0x5410, R115 ;  /* 0x000054106b737816 */ /* 0x000fe20000000073 */
[----:B------:R-:W5:Y:S01]  /*10220*/  MUFU.EX2 R170, R170 ;  /* 0x000000aa00aa7308 */ /* 0x000f620000000800 */
[----:B-1----:R-:W-:Y:S01]  /*10230*/  F2FP.PACK_AB R49, R166, R165 ;  /* 0x000000a5a631723e */ /* 0x002fe200000000ff */
[----:B------:R-:W-:Y:S01]  /*10240*/  FMUL.FTZ R51, R3, R99 ;  /* 0x0000006303337220 */ /* 0x000fe20000410000 */
[----:B----4-:R-:W-:Y:S01]  /*10250*/  F2FP.PACK_AB R48, R145, R144 ;  /* 0x000000909130723e */ /* 0x010fe200000000ff */
[--C-:B------:R-:W-:Y:S01]  /*10260*/  HSET2.LE.AND R100, R100, R216.reuse, PT ;  /* 0x000000d864647233 */ /* 0x100fe20003803000 */
[----:B------:R-:W-:Y:S01]  /*10270*/  LOP3.LUT R102, R102, R49, RZ, 0xc0, !PT ;  /* 0x0000003166667212 */ /* 0x000fe200078ec0ff */
[C---:B------:R-:W-:Y:S01]  /*10280*/  FMUL.FTZ R49, R132.reuse, R97 ;  /* 0x0000006184317220 */ /* 0x040fe20000410000 */
[----:B------:R-:W-:Y:S01]  /*10290*/  LOP3.LUT R103, R103, R48, RZ, 0xc0, !PT ;  /* 0x0000003067677212 */ /* 0x000fe200078ec0ff */
[----:B------:R-:W-:Y:S01]  /*102a0*/  FMUL.FTZ R48, R132, R96 ;  /* 0x0000006084307220 */ /* 0x000fe20000410000 */
[----:B--2---:R-:W-:Y:S01]  /*102b0*/  F2FP.PACK_AB R96, R172, R171 ;  /* 0x000000abac60723e */ /* 0x004fe200000000ff */
[----:B------:R-:W1:Y:S01]  /*102c0*/  MUFU.EX2 R177, R177 ;  /* 0x000000b100b17308 */ /* 0x000e620000000800 */
[----:B---3--:R-:W-:Y:S01]  /*102d0*/  F2FP.PACK_AB R97, R176, R174 ;  /* 0x000000aeb061723e */ /* 0x008fe200000000ff */
[--C-:B------:R-:W-:Y:S01]  /*102e0*/  FFMA.FTZ R62, R62, c[0x0][0x23c], -R167.reuse ;  /* 0x00008f003e3e7a23 */ /* 0x100fe200000108a7 */
[----:B------:R-:W-:Y:S01]  /*102f0*/  F2FP.PACK_AB R99, R147, R146 ;  /* 0x000000929363723e */ /* 0x000fe200000000ff */
[----:B-----5:R-:W-:Y:S01]  /*10300*/  FMUL.FTZ R29, R132, R101 ;  /* 0x00000065841d7220 */ /* 0x020fe20000410000 */
[----:B------:R-:W-:Y:S01]  /*10310*/  LOP3.LUT R101, R120, 0xff, RZ, 0xc0, !PT ;  /* 0x000000ff78657812 */ /* 0x000fe200078ec0ff */
[----:B------:R-:W-:Y:S01]  /*10320*/  FFMA.FTZ R58, R58, c[0x0][0x23c], -R167 ;  /* 0x00008f003a3a7a23 */ /* 0x000fe200000108a7 */
[----:B------:R-:W-:Y:S01]  /*10330*/  PRMT R113, R121, 0x5410, R113 ;  /* 0x0000541079717816 */ /* 0x000fe20000000071 */
[----:B------:R-:W-:Y:S01]  /*10340*/  FFMA.FTZ R59, R59, c[0x0][0x23c], -R167 ;  /* 0x00008f003b3b7a23 */ /* 0x000fe200000108a7 */
[----:B------:R-:W-:Y:S01]  /*10350*/  PRMT R101, R101, 0x5410, R105 ;  /* 0x0000541065657816 */ /* 0x000fe20000000069 */
[----:B------:R-:W-:Y:S01]  /*10360*/  MUFU.EX2 R179, R179 ;  /* 0x000000b300b37308 */ /* 0x000fe20000000800 */
[-C--:B------:R-:W-:Y:S01]  /*10370*/  HMMA.16816.F32 R28, R140, R108.reuse, R28 ;  /* 0x0000006c8c1c723c */ /* 0x080fe2000000181c */
[----:B------:R-:W2:Y:S01]  /*10380*/  LDSM.16.MT88.4 R104, [R188+0x6800] ;  /* 0x00680000bc68783b */ /* 0x000ea20000004200 */
[----:B------:R-:W-:Y:S01]  /*10390*/  LOP3.LUT R100, R100, R99, RZ, 0xc0, !PT ;  /* 0x0000006364647212 */ /* 0x000fe200078ec0ff */
[--C-:B------:R-:W-:Y:S01]  /*103a0*/  HSET2.LE.AND R99, R112, R216.reuse, PT ;  /* 0x000000d870637233 */ /* 0x100fe20003803000 */
[----:B------:R-:W-:Y:S01]  /*103b0*/  F2FP.PACK_AB R98, R170, R169 ;  /* 0x000000a9aa62723e */ /* 0x000fe200000000ff */
[--C-:B------:R-:W-:Y:S01]  /*103c0*/  HSET2.LE.AND R101, R101, R216.reuse, PT ;  /* 0x000000d865657233 */ /* 0x100fe20003803000 */
[--C-:B------:R-:W-:Y:S02]  /*103d0*/  FFMA.FTZ R56, R56, c[0x0][0x23c], -R168.reuse ;  /* 0x00008f0038387a23 */ /* 0x100fe400000108a8 */
[C---:B------:R-:W-:Y:S01]  /*103e0*/  HMMA.16816.F32 R88, R148.reuse, R108, R88 ;  /* 0x0000006c9458723c */ /* 0x040fe20000001858 */
[----:B------:R-:W3:Y:S03]  /*103f0*/  MUFU.EX2 R234, R234 ;  /* 0x000000ea00ea7308 */ /* 0x000ee60000000800 */
[----:B------:R-:W-:Y:S01]  /*10400*/  LOP3.LUT R101, R101, R98, RZ, 0xc0, !PT ;  /* 0x0000006265657212 */ /* 0x000fe200078ec0ff */
[--C-:B------:R-:W-:Y:S01]  /*10410*/  HSET2.LE.AND R98, R113, R216.reuse, PT ;  /* 0x000000d871627233 */ /* 0x100fe20003803000 */
[----:B-1----:R-:W-:Y:S01]  /*10420*/  F2FP.PACK_AB R113, R178, R177 ;  /* 0x000000b1b271723e */ /* 0x002fe200000000ff */
[--C-:B------:R-:W-:Y:S01]  /*10430*/  HSET2.LE.AND R109, R118, R216.reuse, PT ;  /* 0x000000d8766d7233 */ /* 0x100fe20003803000 */
[-C--:B------:R-:W-:Y:S01]  /*10440*/  HMMA.16816.F32 R92, R148, R110.reuse, R92 ;  /* 0x0000006e945c723c */ /* 0x080fe2000000185c */
[--C-:B------:R-:W-:Y:S02]  /*10450*/  HSET2.LE.AND R108, R115, R216.reuse, PT ;  /* 0x000000d8736c7233 */ /* 0x100fe40003803000 */
[----:B------:R1:W-:Y:S01]  /*10460*/  MUFU.EX2 R148, R116 ;  /* 0x0000007400947308 */ /* 0x0003e20000000800 */
[----:B------:R-:W-:Y:S01]  /*10470*/  LOP3.LUT R96, R109, R96, RZ, 0xc0, !PT ;  /* 0x000000606d607212 */ /* 0x000fe200078ec0ff */
[--C-:B------:R-:W-:Y:S01]  /*10480*/  FFMA.FTZ R57, R57, c[0x0][0x23c], -R168.reuse ;  /* 0x00008f0039397a23 */ /* 0x100fe200000108a8 */
[----:B------:R-:W-:Y:S01]  /*10490*/  LOP3.LUT R97, R108, R97, RZ, 0xc0, !PT ;  /* 0x000000616c617212 */ /* 0x000fe200078ec0ff */
[----:B------:R-:W-:Y:S01]  /*104a0*/  FFMA.FTZ R149, R39, c[0x0][0x23c], -R173 ;  /* 0x00008f0027957a23 */ /* 0x000fe200000108ad */
[----:B------:R-:W-:Y:S01]  /*104b0*/  HMMA.16816.F32 R48, R140, R110, R48 ;  /* 0x0000006e8c30723c */ /* 0x000fe20000001830 */
[----:B------:R-:W4:Y:S03]  /*104c0*/  LDSM.16.MT88.4 R108, [R186+0x6800] ;  /* 0x00680000ba6c783b */ /* 0x000f260000004200 */
[----:B------:R-:W-:Y:S01]  /*104d0*/  LOP3.LUT R98, R98, R113, RZ, 0xc0, !PT ;  /* 0x0000007162627212 */ /* 0x000fe200078ec0ff */
[--C-:B------:R-:W-:Y:S01]  /*104e0*/  FFMA.FTZ R151, R41, c[0x0][0x23c], -R168.reuse ;  /* 0x00008f0029977a23 */ /* 0x100fe200000108a8 */
[----:B------:R-:W-:Y:S01]  /*104f0*/  MUFU.EX2 R140, R114 ;  /* 0x00000072008c7308 */ /* 0x000fe20000000800 */
[----:B------:R-:W-:Y:S01]  /*10500*/  FFMA.FTZ R141, R36, c[0x0][0x23c], -R175 ;  /* 0x00008f00248d7a23 */ /* 0x000fe200000108af */
[----:B---3--:R-:W-:Y:S01]  /*10510*/  F2FP.PACK_AB R112, R234, R179 ;  /* 0x000000b3ea70723e */ /* 0x008fe200000000ff */
[----:B------:R-:W-:Y:S03]  /*10520*/  FFMA.FTZ R143, R38, c[0x0][0x23c], -R173 ;  /* 0x00008f00268f7a23 */ /* 0x000fe600000108ad */
[----:B------:R-:W-:Y:S01]  /*10530*/  LOP3.LUT R99, R99, R112, RZ, 0xc0, !PT ;  /* 0x0000007063637212 */ /* 0x000fe200078ec0ff */
[--C-:B------:R-:W-:Y:S03]  /*10540*/  FFMA.FTZ R142, R37, c[0x0][0x23c], -R175.reuse ;  /* 0x00008f00258e7a23 */ /* 0x100fe600000108af */
[----:B------:R-:W-:Y:S01]  /*10550*/  MUFU.EX2 R141, R141 ;  /* 0x0000008d008d7308 */ /* 0x000fe20000000800 */
[-C--:B--2---:R-:W-:Y:S01]  /*10560*/  HMMA.16816.F32 R4, R100, R104.reuse, R4 ;  /* 0x000000686404723c */ /* 0x084fe20000001804 */
[----:B------:R-:W-:Y:S02]  /*10570*/  FFMA.FTZ R175, R53, c[0x0][0x23c], -R175 ;  /* 0x00008f0035af7a23 */ /* 0x000fe400000108af */
[--C-:B------:R-:W-:Y:S02]  /*10580*/  FFMA.FTZ R150, R40, c[0x0][0x23c], -R168.reuse ;  /* 0x00008f0028967a23 */ /* 0x100fe400000108a8 */
[----:B------:R-:W-:Y:S02]  /*10590*/  FFMA.FTZ R173, R55, c[0x0][0x23c], -R173 ;  /* 0x00008f0037ad7a23 */ /* 0x000fe400000108ad */
[----:B------:R-:W-:Y:S01]  /*105a0*/  FFMA.FTZ R60, R60, c[0x0][0x23c], -R168 ;  /* 0x00008f003c3c7a23 */ /* 0x000fe200000108a8 */
[C---:B------:R-:W-:Y:S01]  /*105b0*/  HMMA.16816.F32 R8, R96.reuse, R104, R8 ;  /* 0x000000686008723c */ /* 0x040fe20000001808 */
[----:B------:R-:W2:Y:S03]  /*105c0*/  MUFU.EX2 R142, R142 ;  /* 0x0000008e008e7308 */ /* 0x000ea60000000800 */
[----:B------:R-:W-:Y:S02]  /*105d0*/  FFMA.FTZ R153, R132, R221, R153 ;  /* 0x000000dd84997223 */ /* 0x000fe40000010099 */
[----:B------:R-:W-:Y:S02]  /*105e0*/  FFMA.FTZ R155, R3, R220, R155 ;  /* 0x000000dc039b7223 */ /* 0x000fe4000001009b */
[-C--:B------:R-:W-:Y:S01]  /*105f0*/  HMMA.16816.F32 R12, R96, R106.reuse, R12 ;  /* 0x0000006a600c723c */ /* 0x080fe2000000180c */
[----:B------:R-:W-:Y:S02]  /*10600*/  IMAD.WIDE.U32 R104, R237, -0x326172a9, RZ ;  /* 0xcd9e8d57ed687825 */ /* 0x000fe400078e00ff */
[----:B------:R-:W-:Y:S02]  /*10610*/  MUFU.EX2 R235, R235 ;  /* 0x000000eb00eb7308 */ /* 0x000fe40000000800 */
[----:B------:R-:W-:Y:S01]  /*10620*/  FFMA.FTZ R237, R42, c[0x0][0x23c], -R167 ;  /* 0x00008f002aed7a23 */ /* 0x000fe200000108a7 */
[----:B-1----:R-:W-:Y:S01]  /*10630*/  LOP3.LUT R116, R105, UR15, R228, 0x96, !PT ;  /* 0x0000000f69747c12 */ /* 0x002fe2000f8e96e4 */
[----:B------:R-:W-:Y:S01]  /*10640*/  FFMA.FTZ R161, R2, R219, R161 ;  /* 0x000000db02a17223 */ /* 0x000fe200000100a1 */
[C---:B------:R-:W-:Y:S01]  /*10650*/  HMMA.16816.F32 R16, R100.reuse, R106, R16 ;  /* 0x0000006a6410723c */ /* 0x040fe20000001810 */
[----:B------:R-:W-:Y:S03]  /*10660*/  LOP3.LUT R36, R241, UR13, R104, 0x96, !PT ;  /* 0x0000000df1247c12 */ /* 0x000fe6000f8e9668 */
[----:B------:R-:W-:Y:S01]  /*10670*/  LOP3.LUT R112, R105, UR15, R224, 0x96, !PT ;  /* 0x0000000f69707c12 */ /* 0x000fe2000f8e96e0 */
[----:B------:R-:W-:Y:S01]  /*10680*/  IMAD.WIDE.U32 R116, R116, -0x2daee0ad, RZ ;  /* 0xd2511f5374747825 */ /* 0x000fe200078e00ff */
[----:B------:R-:W-:Y:S01]  /*10690*/  LOP3.LUT R38, R239, UR13, R104, 0x96, !PT ;  /* 0x0000000def267c12 */ /* 0x000fe2000f8e9668 */
[----:B------:R-:W-:Y:S01]  /*106a0*/  MUFU.EX2 R237, R237 ;  /* 0x000000ed00ed7308 */ /* 0x000fe20000000800 */
[-C--:B----4-:R-:W-:Y:S01]  /*106b0*/  HMMA.16816.F32 R32, R100, R108.reuse, R32 ;  /* 0x0000006c6420723c */ /* 0x090fe20000001820 */
[----:B------:R-:W1:Y:S03]  /*106c0*/  LDSM.16.MT88.4 R104, [R185+0x6800] ;  /* 0x00680000b968783b */ /* 0x000e660000004200 */
[----:B------:R-:W-:Y:S01]  /*106d0*/  IMAD.WIDE.U32 R36, R36, -0x2daee0ad, RZ ;  /* 0xd2511f5324247825 */ /* 0x000fe200078e00ff */
[----:B------:R-:W-:Y:S02]  /*106e0*/  LOP3.LUT R113, R117, UR12, R226, 0x96, !PT ;  /* 0x0000000c75717c12 */ /* 0x000fe4000f8e96e2 */
[----:B--2---:R-:W-:Y:S01]  /*106f0*/  F2FP.PACK_AB R64, R142, R141 ;  /* 0x0000008d8e40723e */ /* 0x004fe200000000ff */
[C---:B------:R-:W-:Y:S01]  /*10700*/  HMMA.16816.F32 R68, R96.reuse, R108, R68 ;  /* 0x0000006c6044723c */ /* 0x040fe20000001844 */
[----:B------:R-:W-:Y:S01]  /*10710*/  IMAD.WIDE.U32 R118, R112, -0x2daee0ad, RZ ;  /* 0xd2511f5370767825 */ /* 0x000fe200078e00ff */
[----:B------:R-:W2:Y:S02]  /*10720*/  MUFU.EX2 R236, R236 ;  /* 0x000000ec00ec7308 */ /* 0x000ea40000000800 */
[----:B------:R-:W-:Y:S01]  /*10730*/  LOP3.LUT R116, R37, UR10, R116, 0x96, !PT ;  /* 0x0000000a25747c12 */ /* 0x000fe2000f8e9674 */
[----:B------:R-:W-:Y:S01]  /*10740*/  IMAD.WIDE.U32 R38, R38, -0x2daee0ad, RZ ;  /* 0xd2511f5326267825 */ /* 0x000fe200078e00ff */
[----:B------:R-:W-:Y:S02]  /*10750*/  LOP3.LUT R37, R119, UR12, R222, 0x96, !PT ;  /* 0x0000000c77257c12 */ /* 0x000fe4000f8e96de */
[-C--:B------:R-:W-:Y:S01]  /*10760*/  HMMA.16816.F32 R72, R96, R110.reuse, R72 ;  /* 0x0000006e6048723c */ /* 0x080fe20000001848 */
[----:B------:R-:W-:Y:S03]  /*10770*/  IMAD.WIDE.U32 R116, R116, -0x326172a9, RZ ;  /* 0xcd9e8d5774747825 */ /* 0x000fe600078e00ff */
[----:B------:R-:W-:Y:S01]  /*10780*/  LOP3.LUT R112, R39, UR10, R118, 0x96, !PT ;  /* 0x0000000a27707c12 */ /* 0x000fe2000f8e9676 */
[----:B------:R-:W-:Y:S01]  /*10790*/  IMAD.WIDE.U32 R114, R113, -0x326172a9, RZ ;  /* 0xcd9e8d5771727825 */ /* 0x000fe200078e00ff */
[----:B------:R-:W-:Y:S02]  /*107a0*/  MUFU.EX2 R150, R150 ;  /* 0x0000009600967308 */ /* 0x000fe40000000800 */
[C---:B------:R-:W-:Y:S01]  /*107b0*/  HMMA.16816.F32 R20, R100.reuse, R110, R20 ;  /* 0x0000006e6414723c */ /* 0x040fe20000001814 */
[----:B------:R-:W-:Y:S03]  /*107c0*/  IMAD.WIDE.U32 R118, R37, -0x326172a9, RZ ;  /* 0xcd9e8d5725767825 */ /* 0x000fe600078e00ff */
[----:B------:R-:W-:Y:S01]  /*107d0*/  LOP3.LUT R114, R117, UR9, R114, 0x96, !PT ;  /* 0x0000000975727c12 */ /* 0x000fe2000f8e9672 */
[----:B------:R-:W-:Y:S01]  /*107e0*/  IMAD.WIDE.U32 R112, R112, -0x326172a9, RZ ;  /* 0xcd9e8d5770707825 */ /* 0x000fe200078e00ff */
[----:B------:R-:W-:Y:S02]  /*107f0*/  LOP3.LUT R240, R115, UR11, R240, 0x96, !PT ;  /* 0x0000000b73f07c12 */ /* 0x000fe4000f8e96f0 */
[----:B------:R-:W-:Y:S01]  /*10800*/  LOP3.LUT R238, R119, UR11, R238, 0x96, !PT ;  /* 0x0000000b77ee7c12 */ /* 0x000fe2000f8e96ee */
[----:B------:R-:W-:Y:S01]  /*10810*/  IMAD.WIDE.U32 R114, R114, -0x2daee0ad, RZ ;  /* 0xd2511f5372727825 */ /* 0x000fe200078e00ff */
[----:B------:R-:W3:Y:S02]  /*10820*/  MUFU.EX2 R151, R151 ;  /* 0x0000009700977308 */ /* 0x000ee40000000800 */
[----:B------:R-:W-:Y:S01]  /*10830*/  LOP3.LUT R108, R113, UR9, R118, 0x96, !PT ;  /* 0x00000009716c7c12 */ /* 0x000fe2000f8e9676 */
[----:B------:R-:W-:Y:S01]  /*10840*/  IMAD.WIDE.U32 R240, R240, -0x2daee0ad, RZ ;  /* 0xd2511f53f0f07825 */ /* 0x000fe200078e00ff */
[-C--:B-1----:R-:W-:Y:S04]  /*10850*/  HMMA.16816.F32 R76, R100, R104.reuse, R76 ;  /* 0x00000068644c723c */ /* 0x082fe8000000184c */
[----:B------:R-:W-:Y:S01]  /*10860*/  LOP3.LUT R40, R241, UR8, R36, 0x96, !PT ;  /* 0x00000008f1287c12 */ /* 0x000fe2000f8e9624 */
[----:B------:R-:W-:Y:S01]  /*10870*/  IMAD.WIDE.U32 R238, R238, -0x2daee0ad, RZ ;  /* 0xd2511f53eeee7825 */ /* 0x000fe200078e00ff */
[----:B------:R-:W-:Y:S01]  /*10880*/  LOP3.LUT R36, R115, UR6, R240, 0x96, !PT ;  /* 0x0000000673247c12 */ /* 0x000fe2000f8e96f0 */
[----:B------:R-:W-:Y:S02]  /*10890*/  MUFU.EX2 R143, R143 ;  /* 0x0000008f008f7308 */ /* 0x000fe40000000800 */
[----:B------:R-:W-:Y:S03]  /*108a0*/  IMAD.WIDE.U32 R108, R108, -0x2daee0ad, RZ ;  /* 0xd2511f536c6c7825 */ /* 0x000fe600078e00ff */
[----:B------:R-:W-:Y:S01]  /*108b0*/  LOP3.LUT R41, R239, UR8, R38, 0x96, !PT ;  /* 0x00000008ef297c12 */ /* 0x000fe2000f8e9626 */
[C---:B------:R-:W-:Y:S01]  /*108c0*/  HMMA.16816.F32 R80, R96.reuse, R104, R80 ;  /* 0x000000686050723c */ /* 0x040fe20000001850 */
[----:B------:R-:W-:Y:S01]  /*108d0*/  IMAD.WIDE.U32 R120, R36, -0x326172a9, RZ ;  /* 0xcd9e8d5724787825 */ /* 0x000fe200078e00ff */
[----:B------:R-:W-:Y:S01]  /*108e0*/  LOP3.LUT R42, R109, UR6, R238, 0x96, !PT ;  /* 0x000000066d2a7c12 */ /* 0x000fe2000f8e96ee */
[----:B------:R-:W1:Y:S01]  /*108f0*/  LDSM.16.MT88.4 R36, [R184+0x6800] ;  /* 0x00680000b824783b */ /* 0x000e620000004200 */
[----:B------:R-:W4:Y:S04]  /*10900*/  MUFU.EX2 R149, R149 ;  /* 0x0000009500957308 */ /* 0x000f280000000800 */
[-C--:B------:R-:W-:Y:S01]  /*10910*/  HMMA.16816.F32 R24, R96, R106.reuse, R24 ;  /* 0x0000006a6018723c */ /* 0x080fe20000001818 */
[----:B------:R-:W-:Y:S03]  /*10920*/  IMAD.WIDE.U32 R110, R40, -0x326172a9, RZ ;  /* 0xcd9e8d57286e7825 */ /* 0x000fe600078e00ff */
[----:B------:R-:W-:Y:S01]  /*10930*/  LOP3.LUT R115, R120, 0xffff, RZ, 0xc0, !PT ;  /* 0x0000ffff78737812 */ /* 0x000fe200078ec0ff */
[----:B------:R-:W-:Y:S01]  /*10940*/  IMAD.WIDE.U32 R118, R42, -0x326172a9, RZ ;  /* 0xcd9e8d572a767825 */ /* 0x000fe200078e00ff */
[----:B------:R-:W-:Y:S02]  /*10950*/  LOP3.LUT R40, R121, UR16, R110, 0x96, !PT ;  /* 0x0000001079287c12 */ /* 0x000fe4000f8e966e */
[C---:B------:R-:W-:Y:S01]  /*10960*/  HMMA.16816.F32 R84, R100.reuse, R106, R84 ;  /* 0x0000006a6454723c */ /* 0x040fe20000001854 */
[----:B------:R-:W-:Y:S01]  /*10970*/  IMAD.WIDE.U32 R104, R41, -0x326172a9, RZ ;  /* 0xcd9e8d5729687825 */ /* 0x000fe200078e00ff */
[----:B------:R-:W-:Y:S02]  /*10980*/  MUFU.EX2 R243, R243 ;  /* 0x000000f300f37308 */ /* 0x000fe40000000800 */
[----:B------:R-:W-:Y:S01]  /*10990*/  SHF.R.U32.HI R117, RZ, 0x10, R118 ;  /* 0x00000010ff757819 */ /* 0x000fe20000011676 */
[--C-:B------:R-:W-:Y:S01]  /*109a0*/  FFMA.FTZ R239, R44, c[0x0][0x23c], -R168.reuse ;  /* 0x00008f002cef7a23 */ /* 0x100fe200000108a8 */
[C---:B------:R-:W-:Y:S01]  /*109b0*/  LOP3.LUT R110, R118.reuse, 0xffff, RZ, 0xc0, !PT ;  /* 0x0000ffff766e7812 */ /* 0x040fe200078ec0ff */
[----:B------:R-:W-:Y:S01]  /*109c0*/  FFMA.FTZ R240, R45, c[0x0][0x23c], -R168 ;  /* 0x00008f002df07a23 */ /* 0x000fe200000108a8 */
[----:B------:R-:W-:Y:S01]  /*109d0*/  SHF.R.U32.HI R44, RZ, 0x18, R118 ;  /* 0x00000018ff2c7819 */ /* 0x000fe20000011676 */
[--C-:B------:R-:W-:Y:S03]  /*109e0*/  FFMA.FTZ R238, R43, c[0x0][0x23c], -R167.reuse ;  /* 0x00008f002bee7a23 */ /* 0x100fe600000108a7 */
[----:B------:R-:W-:Y:S01]  /*109f0*/  LOP3.LUT R41, R119, UR16, R104, 0x96, !PT ;  /* 0x0000001077297c12 */ /* 0x000fe2000f8e9668 */
[--C-:B------:R-:W-:Y:S01]  /*10a00*/  FFMA.FTZ R241, R47, c[0x0][0x23c], -R167.reuse ;  /* 0x00008f002ff17a23 */ /* 0x100fe200000108a7 */
[----:B------:R-:W-:Y:S01]  /*10a10*/  LOP3.LUT R104, R117, 0xff, RZ, 0xc0, !PT ;  /* 0x000000ff75687812 */ /* 0x000fe200078ec0ff */
[----:B------:R-:W-:Y:S01]  /*10a20*/  MUFU.EX2 R239, R239 ;  /* 0x000000ef00ef7308 */ /* 0x000fe20000000800 */
[----:B------:R-:W-:Y:S01]  /*10a30*/  SHF.R.U32.HI R113, RZ, 0x10, R120 ;  /* 0x00000010ff717819 */ /* 0x000fe20000011678 */
[----:B------:R-:W-:Y:S01]  /*10a40*/  FFMA.FTZ R167, R63, c[0x0][0x23c], -R167 ;  /* 0x00008f003fa77a23 */ /* 0x000fe200000108a7 */
[----:B------:R-:W-:Y:S01]  /*10a50*/  LOP3.LUT R109, R118, 0xff, RZ, 0xc0, !PT ;  /* 0x000000ff766d7812 */ /* 0x000fe200078ec0ff */
[----:B------:R-:W-:Y:S01]  /*10a60*/  FFMA.FTZ R168, R61, c[0x0][0x23c], -R168 ;  /* 0x00008f003da87a23 */ /* 0x000fe200000108a8 */
[----:B------:R-:W-:Y:S01]  /*10a70*/  LOP3.LUT R45, R40, 0xffff, RZ, 0xc0, !PT ;  /* 0x0000ffff282d7812 */ /* 0x000fe200078ec0ff */
[----:B------:R-:W-:Y:S01]  /*10a80*/  FFMA.FTZ R163, R0, R218, R163 ;  /* 0x000000da00a37223 */ /* 0x000fe200000100a3 */
[----:B------:R-:W-:Y:S01]  /*10a90*/  SHF.R.U32.HI R110, RZ, 0x8, R110 ;  /* 0x00000008ff6e7819 */ /* 0x000fe2000001166e */
[----:B------:R-:W-:Y:S01]  /*10aa0*/  FADD.FTZ R153, R154, R153 ;  /* 0x000000999a997221 */ /* 0x000fe20000010000 */
[----:B------:R-:W-:Y:S01]  /*10ab0*/  PRMT R104, R104, 0x5410, R44 ;  /* 0x0000541068687816 */ /* 0x000fe2000000002c */
[----:B------:R-:W-:Y:S01]  /*10ac0*/  MUFU.EX2 R240, R240 ;  /* 0x000000f000f07308 */ /* 0x000fe20000000800 */
[----:B------:R-:W-:Y:S01]  /*10ad0*/  SHF.R.U32.HI R44, RZ, 0x10, R40 ;  /* 0x00000010ff2c7819 */ /* 0x000fe20000011628 */
[----:B------:R-:W-:Y:S01]  /*10ae0*/  FADD.FTZ R155, R156, R155 ;  /* 0x0000009b9c9b7221 */ /* 0x000fe20000010000 */
[----:B------:R-:W-:Y:S01]  /*10af0*/  SHF.R.U32.HI R115, RZ, 0x8, R115 ;  /* 0x00000008ff737819 */ /* 0x000fe20000011673 */
[----:B------:R-:W-:Y:S01]  /*10b00*/  FADD.FTZ R161, R162, R161 ;  /* 0x000000a1a2a17221 */ /* 0x000fe20000010000 */
[-C--:B-1----:R-:W-:Y:S01]  /*10b10*/  HMMA.16816.F32 R28, R100, R36.reuse, R28 ;  /* 0x00000024641c723c */ /* 0x082fe2000000181c */
[----:B------:R-:W-:Y:S01]  /*10b20*/  LOP3.LUT R113, R113, 0xff, RZ, 0xc0, !PT ;  /* 0x000000ff71717812 */ /* 0x000fe200078ec0ff */
[----:B------:R-:W-:Y:S01]  /*10b30*/  FADD.FTZ R163, R164, R163 ;  /* 0x000000a3a4a37221 */ /* 0x000fe20000010000 */
[----:B------:R-:W-:Y:S01]  /*10b40*/  LOP3.LUT R42, R120, 0xff, RZ, 0xc0, !PT ;  /* 0x000000ff782a7812 */ /* 0x000fe200078ec0ff */
[----:B------:R-:W-:Y:S01]  /*10b50*/  FADD.FTZ R153, R137, R153 ;  /* 0x0000009989997221 */ /* 0x000fe20000010000 */
[----:B------:R-:W-:Y:S01]  /*10b60*/  SHF.R.U32.HI R43, RZ, 0x18, R120 ;  /* 0x00000018ff2b7819 */ /* 0x000fe20000011678 */
[----:B------:R-:W1:Y:S01]  /*10b70*/  MUFU.EX2 R238, R238 ;  /* 0x000000ee00ee7308 */ /* 0x000e620000000800 */
[----:B------:R-:W-:Y:S01]  /*10b80*/  PRMT R109, R109, 0x5410, R110 ;  /* 0x000054106d6d7816 */ /* 0x000fe2000000006e */
[C---:B------:R-:W-:Y:S01]  /*10b90*/  HMMA.16816.F32 R88, R96.reuse, R36, R88 ;  /* 0x000000246058723c */ /* 0x040fe20000001858 */
[----:B------:R-:W-:Y:S03]  /*10ba0*/  LOP3.LUT R117, R40, 0xff, RZ, 0xc0, !PT ;  /* 0x000000ff28757812 */ /* 0x000fe600078ec0ff */
[----:B------:R-:W-:Y:S01]  /*10bb0*/  SHF.R.U32.HI R106, RZ, 0x10, R41 ;  /* 0x00000010ff6a7819 */ /* 0x000fe20000011629 */
[----:B------:R-:W-:Y:S01]  /*10bc0*/  FADD.FTZ R155, R139, R155 ;  /* 0x0000009b8b9b7221 */ /* 0x000fe20000010000 */
[----:B------:R-:W-:Y:S01]  /*10bd0*/  LOP3.LUT R107, R41, 0xff, RZ, 0xc0, !PT ;  /* 0x000000ff296b7812 */ /* 0x000fe200078ec0ff */
[----:B------:R-:W-:Y:S01]  /*10be0*/  FADD.FTZ R161, R157, R161 ;  /* 0x000000a19da17221 */ /* 0x000fe20000010000 */
[-C--:B------:R-:W-:Y:S01]  /*10bf0*/  HMMA.16816.F32 R92, R96, R38.reuse, R92 ;  /* 0x00000026605c723c */ /* 0x080fe2000000185c */
[----:B------:R-:W-:Y:S01]  /*10c00*/  SHF.R.U32.HI R110, RZ, 0x18, R41 ;  /* 0x00000018ff6e7819 */ /* 0x000fe20000011629 */
[----:B------:R-:W5:Y:S02]  /*10c10*/  MUFU.EX2 R241, R241 ;  /* 0x000000f100f17308 */ /* 0x000f640000000800 */
[----:B------:R-:W-:Y:S01]  /*10c20*/  PRMT R42, R42, 0x5410, R115 ;  /* 0x000054102a2a7816 */ /* 0x000fe20000000073 */
[----:B------:R-:W-:Y:S01]  /*10c30*/  FADD.FTZ R163, R159, R163 ;  /* 0x000000a39fa37221 */ /* 0x000fe20000010000 */
[----:B------:R-:W-:Y:S01]  /*10c40*/  SHF.R.U32.HI R115, RZ, 0x18, R40 ;  /* 0x00000018ff737819 */ /* 0x000fe20000011628 */
[----:B------:R-:W-:Y:S01]  /*10c50*/  FADD.FTZ R153, R138, R153 ;  /* 0x000000998a997221 */ /* 0x000fe20000010000 */
[----:B------:R-:W-:Y:S01]  /*10c60*/  HMMA.16816.F32 R48, R100, R38, R48 ;  /* 0x000000266430723c */ /* 0x000fe20000001830 */
[----:B------:R-:W-:Y:S03]  /*10c70*/  SHF.R.U32.HI R40, RZ, 0x8, R45 ;  /* 0x00000008ff287819 */ /* 0x000fe6000001162d */
[----:B------:R-:W-:Y:S01]  /*10c80*/  PRMT R43, R113, 0x5410, R43 ;  /* 0x00005410712b7816 */ /* 0x000fe2000000002b */
[--C-:B------:R-:W-:Y:S01]  /*10c90*/  HSET2.LE.AND R42, R42, R216.reuse, PT ;  /* 0x000000d82a2a7233 */ /* 0x100fe20003803000 */
[----:B------:R-:W-:Y:S01]  /*10ca0*/  LOP3.LUT R113, R41, 0xffff, RZ, 0xc0, !PT ;  /* 0x0000ffff29717812 */ /* 0x000fe200078ec0ff */
[--C-:B------:R-:W-:Y:S01]  /*10cb0*/  HSET2.LE.AND R38, R109, R216.reuse, PT ;  /* 0x000000d86d267233 */ /* 0x100fe20003803000 */
[----:B------:R-:W-:Y:S01]  /*10cc0*/  LOP3.LUT R41, R44, 0xff, RZ, 0xc0, !PT ;  /* 0x000000ff2c297812 */ /* 0x000fe200078ec0ff */
[--C-:B------:R-:W-:Y:S01]  /*10cd0*/  HSET2.LE.AND R43, R43, R216.reuse, PT ;  /* 0x000000d82b2b7233 */ /* 0x100fe20003803000 */
[----:B------:R-:W5:Y:S01]  /*10ce0*/  LDSM.16.MT88.4 R44, [R188+0x7000] ;  /* 0x00700000bc2c783b */ /* 0x000f620000004200 */
[----:B------:R-:W1:Y:S01]  /*10cf0*/  MUFU.EX2 R244, R244 ;  /* 0x000000f400f47308 */ /* 0x000e620000000800 */
[----:B------:R-:W-:Y:S01]  /*10d00*/  SHF.R.U32.HI R113, RZ, 0x8, R113 ;  /* 0x00000008ff717819 */ /* 0x000fe20000011671 */
[--C-:B------:R-:W-:Y:S01]  /*10d10*/  HSET2.LE.AND R39, R104, R216.reuse, PT ;  /* 0x000000d868277233 */ /* 0x100fe20003803000 */
[----:B------:R-:W-:Y:S01]  /*10d20*/  PRMT R40, R117, 0x5410, R40 ;  /* 0x0000541075287816 */ /* 0x000fe20000000028 */
[----:B------:R-:W-:Y:S01]  /*10d30*/  FADD.FTZ R155, R152, R155 ;  /* 0x0000009b989b7221 */ /* 0x000fe20000010000 */
[----:B------:R-:W-:Y:S01]  /*10d40*/  PRMT R107, R107, 0x5410, R113 ;  /* 0x000054106b6b7816 */ /* 0x000fe20000000071 */
[----:B------:R-:W-:Y:S01]  /*10d50*/  FADD.FTZ R161, R158, R161 ;  /* 0x000000a19ea17221 */ /* 0x000fe20000010000 */
[----:B------:R-:W-:Y:S01]  /*10d60*/  LOP3.LUT R106, R106, 0xff, RZ, 0xc0, !PT ;  /* 0x000000ff6a6a7812 */ /* 0x000fe200078ec0ff */
[--C-:B------:R-:W-:Y:S01]  /*10d70*/  HSET2.LE.AND R40, R40, R216.reuse, PT ;  /* 0x000000d828287233 */ /* 0x100fe20003803000 */
[----:B------:R-:W-:Y:S01]  /*10d80*/  F2FP.PACK_AB R36, R140, R148 ;  /* 0x000000948c24723e */ /* 0x000fe200000000ff */
[----:B------:R-:W-:Y:S01]  /*10d90*/  MUFU.EX2 R245, R245 ;  /* 0x000000f500f57308 */ /* 0x000fe20000000800 */
[----:B------:R-:W-:Y:S01]  /*10da0*/  PRMT R41, R41, 0x5410, R115 ;  /* 0x0000541029297816 */ /* 0x000fe20000000073 */
[----:B------:R-:W-:Y:S01]  /*10db0*/  FADD.FTZ R163, R160, R163 ;  /* 0x000000a3a0a37221 */ /* 0x000fe20000010000 */
[----:B--2---:R-:W-:Y:S01]  /*10dc0*/  F2FP.PACK_AB R37, R236, R235 ;  /* 0x000000ebec25723e */ /* 0x004fe200000000ff */
[----:B------:R-:W-:Y:S01]  /*10dd0*/  FADD.FTZ R153, R146, R153 ;  /* 0x0000009992997221 */ /* 0x000fe20000010000 */
[----:B------:R-:W-:Y:S01]  /*10de0*/  PRMT R106, R106, 0x5410, R110 ;  /* 0x000054106a6a7816 */ /* 0x000fe2000000006e */
[--C-:B------:R-:W-:Y:S01]  /*10df0*/  HSET2.LE.AND R41, R41, R216.reuse, PT ;  /* 0x000000d829297233 */ /* 0x100fe20003803000 */
[----:B------:R-:W-:Y:S01]  /*10e00*/  LOP3.LUT R43, R43, R36, RZ, 0xc0, !PT ;  /* 0x000000242b2b7212 */ /* 0x000fe200078ec0ff */
[--C-:B------:R-:W-:Y:S01]  /*10e10*/  HSET2.LE.AND R36, R107, R216.reuse, PT ;  /* 0x000000d86b247233 */ /* 0x100fe20003803000 */
[----:B------:R-:W-:Y:S01]  /*10e20*/  LOP3.LUT R42, R42, R37, RZ, 0xc0, !PT ;  /* 0x000000252a2a7212 */ /* 0x000fe200078ec0ff */
[----:B------:R-:W2:Y:S01]  /*10e30*/  MUFU.EX2 R246, R246 ;  /* 0x000000f600f67308 */ /* 0x000ea20000000800 */
[----:B---3--:R-:W-:Y:S01]  /*10e40*/  F2FP.PACK_AB R37, R151, R150 ;  /* 0x000000969725723e */ /* 0x008fe200000000ff */
[----:B------:R-:W-:Y:S01]  /*10e50*/  FADD.FTZ R155, R169, R155 ;  /* 0x0000009ba99b7221 */ /* 0x000fe20000010000 */
[----:B----4-:R-:W-:Y:S01]  /*10e60*/  F2FP.PACK_AB R96, R149, R143 ;  /* 0x0000008f9560723e */ /* 0x010fe200000000ff */
[----:B------:R-:W-:Y:S01]  /*10e70*/  FADD.FTZ R161, R171, R161 ;  /* 0x000000a1aba17221 */ /* 0x000fe20000010000 */
[----:B------:R-:W-:Y:S01]  /*10e80*/  LOP3.LUT R40, R40, R64, RZ, 0xc0, !PT ;  /* 0x0000004028287212 */ /* 0x000fe200078ec0ff */
[----:B------:R-:W-:Y:S01]  /*10e90*/  FADD.FTZ R163, R174, R163 ;  /* 0x000000a3aea37221 */ /* 0x000fe20000010000 */
[----:B------:R-:W3:Y:S01]  /*10ea0*/  LDSM.16.MT88.4 R64, [R186+0x7000] ;  /* 0x00700000ba40783b */ /* 0x000ee20000004200 */
[----:B------:R-:W-:Y:S01]  /*10eb0*/  LOP3.LUT R36, R36, R37, RZ, 0xc0, !PT ;  /* 0x0000002524247212 */ /* 0x000fe200078ec0ff */
[--C-:B------:R-:W-:Y:S01]  /*10ec0*/  HSET2.LE.AND R37, R106, R216.reuse, PT ;  /* 0x000000d86a257233 */ /* 0x100fe20003803000 */
[----:B------:R-:W-:Y:S01]  /*10ed0*/  LOP3.LUT R41, R41, R96, RZ, 0xc0, !PT ;  /* 0x0000006029297212 */ /* 0x000fe200078ec0ff */
[----:B------:R-:W4:Y:S01]  /*10ee0*/  MUFU.EX2 R247, R247 ;  /* 0x000000f700f77308 */ /* 0x000f220000000800 */
[----:B-1----:R-:W-:Y:S01]  /*10ef0*/  F2FP.PACK_AB R96, R238, R237 ;  /* 0x000000edee60723e */ /* 0x002fe200000000ff */
[----:B------:R-:W-:Y:S01]  /*10f00*/  FADD.FTZ R153, R147, R153 ;  /* 0x0000009993997221 */ /* 0x000fe20000010000 */
[----:B------:R-:W-:Y:S01]  /*10f10*/  F2FP.PACK_AB R97, R240, R239 ;  /* 0x000000eff061723e */ /* 0x000fe200000000ff */
[----:B------:R-:W-:Y:S01]  /*10f20*/  FADD.FTZ R155, R170, R155 ;  /* 0x0000009baa9b7221 */ /* 0x000fe20000010000 */
[----:B------:R-:W-:Y:S01]  /*10f30*/  LOP3.LUT R37, R37, R96, RZ, 0xc0, !PT ;  /* 0x0000006025257212 */ /* 0x000fe200078ec0ff */
[----:B------:R-:W-:Y:S01]  /*10f40*/  FADD.FTZ R161, R172, R161 ;  /* 0x000000a1aca17221 */ /* 0x000fe20000010000 */
[----:B-----5:R-:W-:Y:S01]  /*10f50*/  F2FP.PACK_AB R96, R241, R242 ;  /* 0x000000f2f160723e */ /* 0x020fe200000000ff */
[-C--:B------:R-:W-:Y:S01]  /*10f60*/  HMMA.16816.F32 R4, R40, R44.reuse, R4 ;  /* 0x0000002c2804723c */ /* 0x080fe20000001804 */
[----:B------:R-:W-:Y:S01]  /*10f70*/  LOP3.LUT R38, R38, R97, RZ, 0xc0, !PT ;  /* 0x0000006126267212 */ /* 0x000fe200078ec0ff */
[----:B------:R-:W1:Y:S01]  /*10f80*/  MUFU.EX2 R175, R175 ;  /* 0x000000af00af7308 */ /* 0x000e620000000800 */
[----:B------:R-:W-:Y:S01]  /*10f90*/  LOP3.LUT R39, R39, R96, RZ, 0xc0, !PT ;  /* 0x0000006027277212 */ /* 0x000fe200078ec0ff */
[----:B------:R-:W-:Y:S01]  /*10fa0*/  FADD.FTZ R163, R176, R163 ;  /* 0x000000a3b0a37221 */ /* 0x000fe20000010000 */
[----:B------:R-:W5:Y:S01]  /*10fb0*/  LDSM.16.MT88.4 R96, [R185+0x7000] ;  /* 0x00700000b960783b */ /* 0x000f620000004200 */
[----:B------:R-:W-:Y:S01]  /*10fc0*/  LOP3.LUT R110, R111, UR7, R116, 0x96, !PT ;  /* 0x000000076f6e7c12 */ /* 0x000fe2000f8e9674 */
[----:B------:R-:W-:Y:S01]  /*10fd0*/  FADD.FTZ R153, R165, R153 ;  /* 0x00000099a5997221 */ /* 0x000fe20000010000 */
[----:B------:R-:W-:Y:S01]  /*10fe0*/  LOP3.LUT R100, R105, UR7, R112, 0x96, !PT ;  /* 0x0000000769647c12 */ /* 0x000fe2000f8e9670 */
[----:B------:R-:W-:Y:S01]  /*10ff0*/  FADD.FTZ R155, R144, R155 ;  /* 0x0000009b909b7221 */ /* 0x000fe20000010000 */
[C---:B------:R-:W-:Y:S02]  /*11000*/  HMMA.16816.F32 R8, R36.reuse, R44, R8 ;  /* 0x0000002c2408723c */ /* 0x040fe40000001808 */
[----:B------:R-:W-:Y:S01]  /*11010*/  IMAD.WIDE.U32 R110, R110, -0x2daee0ad, RZ ;  /* 0xd2511f536e6e7825 */ /* 0x000fe200078e00ff */
[----:B------:R-:W-:Y:S01]  /*11020*/  LDSM.16.MT88.4 R116, [R188+0x7800] ;  /* 0x00780000bc74783b */ /* 0x000fe20000004200 */
[----:B------:R-:W1:Y:S02]  /*11030*/  MUFU.EX2 R248, R248 ;  /* 0x000000f800f87308 */ /* 0x000e640000000800 */
[----:B------:R-:W-:Y:S01]  /*11040*/  IMAD.WIDE.U32 R100, R100, -0x2daee0ad, RZ ;  /* 0xd2511f5364647825 */ /* 0x000fe200078e00ff */
[C---:B------:R-:W-:Y:S01]  /*11050*/  LOP3.LUT R54, R110.reuse, 0xffff, RZ, 0xc0, !PT ;  /* 0x0000ffff6e367812 */ /* 0x040fe200078ec0ff */
[-C--:B------:R-:W-:Y:S01]  /*11060*/  HMMA.16816.F32 R12, R36, R46.reuse, R12 ;  /* 0x0000002e240c723c */ /* 0x080fe2000000180c */
[----:B------:R-:W-:Y:S03]  /*11070*/  LOP3.LUT R114, R111, UR17, R114, 0x96, !PT ;  /* 0x000000116f727c12 */ /* 0x000fe6000f8e9672 */
[----:B------:R-:W-:Y:S01]  /*11080*/  LOP3.LUT R52, R101, UR17, R108, 0x96, !PT ;  /* 0x0000001165347c12 */ /* 0x000fe2000f8e966c */
[----:B------:R-:W-:Y:S01]  /*11090*/  FADD.FTZ R161, R177, R161 ;  /* 0x000000a1b1a17221 */ /* 0x000fe20000010000 */
[----:B------:R-:W-:Y:S01]  /*110a0*/  LOP3.LUT R53, R110, 0xff, RZ, 0xc0, !PT ;  /* 0x000000ff6e357812 */ /* 0x000fe200078ec0ff */
[----:B------:R-:W-:Y:S01]  /*110b0*/  MUFU.EX2 R173, R173 ;  /* 0x000000ad00ad7308 */ /* 0x000fe20000000800 */
[C---:B------:R-:W-:Y:S01]  /*110c0*/  HMMA.16816.F32 R16, R40.reuse, R46, R16 ;  /* 0x0000002e2810723c */ /* 0x040fe20000001810 */
[----:B------:R-:W1:Y:S03]  /*110d0*/  LDSM.16.MT88.4 R44, [R184+0x7000] ;  /* 0x00700000b82c783b */ /* 0x000e660000004200 */
[----:B------:R-:W-:Y:S01]  /*110e0*/  LOP3.LUT R63, R52, 0xff, RZ, 0xc0, !PT ;  /* 0x000000ff343f7812 */ /* 0x000fe200078ec0ff */
[----:B------:R-:W-:Y:S01]  /*110f0*/  FADD.FTZ R163, R179, R163 ;  /* 0x000000a3b3a37221 */ /* 0x000fe20000010000 */
[----:B------:R-:W-:Y:S01]  /*11100*/  LOP3.LUT R55, R100, 0xffff, RZ, 0xc0, !PT ;  /* 0x0000ffff64377812 */ /* 0x000fe200078ec0ff */
[----:B------:R-:W-:Y:S01]  /*11110*/  FADD.FTZ R153, R166, R153 ;  /* 0x00000099a6997221 */ /* 0x000fe20000010000 */
[-C--:B---3--:R-:W-:Y:S01]  /*11120*/  HMMA.16816.F32 R32, R40, R64.reuse, R32 ;  /* 0x000000402820723c */ /* 0x088fe20000001820 */
[----:B------:R-:W3:Y:S03]  /*11130*/  MUFU.EX2 R56, R56 ;  /* 0x0000003800387308 */ /* 0x000ee60000000800 */
[----:B------:R-:W-:Y:S01]  /*11140*/  SHF.R.U32.HI R55, RZ, 0x8, R55 ;  /* 0x00000008ff377819 */ /* 0x000fe20000011637 */
[----:B------:R-:W-:Y:S02]  /*11150*/  FADD.FTZ R155, R145, R155 ;  /* 0x0000009b919b7221 */ /* 0x000fe40000010000 */
[----:B------:R-:W-:Y:S01]  /*11160*/  FADD.FTZ R161, R178, R161 ;  /* 0x000000a1b2a17221 */ /* 0x000fe20000010000 */
[C---:B------:R-:W-:Y:S01]  /*11170*/  HMMA.16816.F32 R68, R36.reuse, R64, R68 ;  /* 0x000000402444723c */ /* 0x040fe20000001844 */
[----:B------:R-:W-:Y:S02]  /*11180*/  FADD.FTZ R163, R234, R163 ;  /* 0x000000a3eaa37221 */ /* 0x000fe40000010000 */
[----:B------:R-:W-:Y:S01]  /*11190*/  MUFU.EX2 R57, R57 ;  /* 0x0000003900397308 */ /* 0x000fe20000000800 */
[----:B------:R-:W-:Y:S02]  /*111a0*/  FADD.FTZ R153, R141, R153 ;  /* 0x000000998d997221 */ /* 0x000fe40000010000 */
[----:B------:R-:W-:Y:S01]  /*111b0*/  FADD.FTZ R155, R143, R155 ;  /* 0x0000009b8f9b7221 */ /* 0x000fe20000010000 */
[--C-:B------:R-:W-:Y:S01]  /*111c0*/  SHF.R.U32.HI R64, RZ, 0x10, R110.reuse ;  /* 0x00000010ff407819 */ /* 0x100fe2000001166e */
[-C--:B------:R-:W-:Y:S01]  /*111d0*/  HMMA.16816.F32 R72, R36, R66.reuse, R72 ;  /* 0x000000422448723c */ /* 0x080fe20000001848 */
[----:B------:R-:W-:Y:S02]  /*111e0*/  SHF.R.U32.HI R65, RZ, 0x18, R110 ;  /* 0x00000018ff417819 */ /* 0x000fe4000001166e */
[----:B------:R-:W1:Y:S01]  /*111f0*/  LDSM.16.MT88.4 R108, [R186+0x7800] ;  /* 0x00780000ba6c783b */ /* 0x000e620000004200 */
[----:B------:R-:W-:Y:S01]  /*11200*/  FADD.FTZ R161, R150, R161 ;  /* 0x000000a196a17221 */ /* 0x000fe20000010000 */
[----:B------:R-:W1:Y:S01]  /*11210*/  MUFU.EX2 R58, R58 ;  /* 0x0000003a003a7308 */ /* 0x000e620000000800 */
[----:B------:R-:W-:Y:S02]  /*11220*/  FADD.FTZ R163, R237, R163 ;  /* 0x000000a3eda37221 */ /* 0x000fe40000010000 */
[C---:B------:R-:W-:Y:S01]  /*11230*/  HMMA.16816.F32 R20, R40.reuse, R66, R20 ;  /* 0x000000422814723c */ /* 0x040fe20000001814 */
[----:B------:R-:W-:Y:S03]  /*11240*/  FADD.FTZ R153, R142, R153 ;  /* 0x000000998e997221 */ /* 0x000fe60000010000 */
[----:B------:R-:W-:Y:S02]  /*11250*/  FADD.FTZ R155, R149, R155 ;  /* 0x0000009b959b7221 */ /* 0x000fe40000010000 */
[----:B------:R-:W-:Y:S01]  /*11260*/  FADD.FTZ R161, R151, R161 ;  /* 0x000000a197a17221 */ /* 0x000fe20000010000 */
[----:B------:R-:W-:Y:S01]  /*11270*/  LOP3.LUT R67, R64, 0xff, RZ, 0xc0, !PT ;  /* 0x000000ff40437812 */ /* 0x000fe200078ec0ff */
[-C--:B-----5:R-:W-:Y:S01]  /*11280*/  HMMA.16816.F32 R76, R40, R96.reuse, R76 ;  /* 0x00000060284c723c */ /* 0x0a0fe2000000184c */
[----:B------:R-:W-:Y:S01]  /*11290*/  LOP3.LUT R64, R100, 0xff, RZ, 0xc0, !PT ;  /* 0x000000ff64407812 */ /* 0x000fe200078ec0ff */
[----:B------:R-:W5:Y:S02]  /*112a0*/  MUFU.EX2 R59, R59 ;  /* 0x0000003b003b7308 */ /* 0x000f640000000800 */
[----:B------:R-:W-:Y:S01]  /*112b0*/  PRMT R65, R67, 0x5410, R65 ;  /* 0x0000541043417816 */ /* 0x000fe20000000041 */
[----:B------:R-:W-:Y:S01]  /*112c0*/  FADD.FTZ R163, R238, R163 ;  /* 0x000000a3eea37221 */ /* 0x000fe20000010000 */
[----:B------:R-:W-:Y:S01]  /*112d0*/  PRMT R64, R64, 0x5410, R55 ;  /* 0x0000541040407816 */ /* 0x000fe20000000037 */
[----:B------:R-:W-:Y:S01]  /*112e0*/  FADD.FTZ R153, R235, R153 ;  /* 0x00000099eb997221 */ /* 0x000fe20000010000 */
[C---:B------:R-:W-:Y:S01]  /*112f0*/  HMMA.16816.F32 R80, R36.reuse, R96, R80 ;  /* 0x000000602450723c */ /* 0x040fe20000001850 */
[----:B------:R-:W-:Y:S03]  /*11300*/  SHF.R.U32.HI R66, RZ, 0x10, R100 ;  /* 0x00000010ff427819 */ /* 0x000fe60000011664 */
[----:B------:R-:W-:Y:S01]  /*11310*/  MUFU.EX2 R60, R60 ;  /* 0x0000003c003c7308 */ /* 0x000fe20000000800 */
[----:B------:R-:W-:Y:S01]  /*11320*/  LOP3.LUT R61, R66, 0xff, RZ, 0xc0, !PT ;  /* 0x000000ff423d7812 */ /* 0x000fe200078ec0ff */
[----:B------:R-:W-:Y:S01]  /*11330*/  FADD.FTZ R155, R148, R155 ;  /* 0x0000009b949b7221 */ /* 0x000fe20000010000 */
[----:B------:R-:W-:Y:S01]  /*11340*/  SHF.R.U32.HI R96, RZ, 0x8, R54 ;  /* 0x00000008ff607819 */ /* 0x000fe20000011636 */
[-C--:B------:R-:W-:Y:S01]  /*11350*/  HMMA.16816.F32 R24, R36, R98.reuse, R24 ;  /* 0x000000622418723c */ /* 0x080fe20000001818 */
[----:B------:R-:W-:Y:S03]  /*11360*/  SHF.R.U32.HI R54, RZ, 0x18, R100 ;  /* 0x00000018ff367819 */ /* 0x000fe60000011664 */
[----:B------:R-:W-:Y:S01]  /*11370*/  PRMT R53, R53, 0x5410, R96 ;  /* 0x0000541035357816 */ /* 0x000fe20000000060 */
[----:B------:R-:W-:Y:S01]  /*11380*/  FADD.FTZ R161, R239, R161 ;  /* 0x000000a1efa17221 */ /* 0x000fe20000010000 */
[----:B------:R-:W-:Y:S01]  /*11390*/  PRMT R61, R61, 0x5410, R54 ;  /* 0x000054103d3d7816 */ /* 0x000fe20000000036 */
[----:B------:R-:W2:Y:S01]  /*113a0*/  MUFU.EX2 R168, R168 ;  /* 0x000000a800a87308 */ /* 0x000ea20000000800 */
[C---:B------:R-:W-:Y:S01]  /*113b0*/  HMMA.16816.F32 R84, R40.reuse, R98, R84 ;  /* 0x000000622854723c */ /* 0x040fe20000001854 */
[----:B------:R-:W-:Y:S03]  /*113c0*/  LOP3.LUT R54, R52, 0xffff, RZ, 0xc0, !PT ;  /* 0x0000ffff34367812 */ /* 0x000fe600078ec0ff */
[----:B------:R-:W-:Y:S01]  /*113d0*/  LOP3.LUT R96, R114, 0xff, RZ, 0xc0, !PT ;  /* 0x000000ff72607812 */ /* 0x000fe200078ec0ff */
[----:B------:R-:W-:Y:S01]  /*113e0*/  FADD.FTZ R163, R242, R163 ;  /* 0x000000a3f2a37221 */ /* 0x000fe20000010000 */
[----:B------:R-:W-:Y:S01]  /*113f0*/  SHF.R.U32.HI R54, RZ, 0x8, R54 ;  /* 0x00000008ff367819 */ /* 0x000fe20000011636 */
[--C-:B------:R-:W-:Y:S01]  /*11400*/  HSET2.LE.AND R98, R53, R216.reuse, PT ;  /* 0x000000d835627233 */ /* 0x100fe20003803000 */
[-C--:B-1----:R-:W-:Y:S01]  /*11410*/  HMMA.16816.F32 R28, R40, R44.reuse, R28 ;  /* 0x0000002c281c723c */ /* 0x082fe2000000181c */
[--C-:B------:R-:W-:Y:S01]  /*11420*/  HSET2.LE.AND R99, R65, R216.reuse, PT ;  /* 0x000000d841637233 */ /* 0x100fe20003803000 */
[----:B------:R-:W-:Y:S02]  /*11430*/  MUFU.EX2 R167, R167 ;  /* 0x000000a700a77308 */ /* 0x000fe40000000800 */
[----:B------:R-:W-:Y:S01]  /*11440*/  PRMT R63, R63, 0x5410, R54 ;  /* 0x000054103f3f7816 */ /* 0x000fe20000000036 */
[----:B------:R-:W-:Y:S01]  /*11450*/  FADD.FTZ R153, R236, R153 ;  /* 0x00000099ec997221 */ /* 0x000fe20000010000 */
[----:B------:R-:W-:Y:S01]  /*11460*/  LOP3.LUT R66, R114, 0xffff, RZ, 0xc0, !PT ;  /* 0x0000ffff72427812 */ /* 0x000fe200078ec0ff */
[----:B------:R-:W-:Y:S01]  /*11470*/  FADD.FTZ R155, R140, R155 ;  /* 0x0000009b8c9b7221 */ /* 0x000fe20000010000 */
[C---:B------:R-:W-:Y:S01]  /*11480*/  HMMA.16816.F32 R88, R36.reuse, R44, R88 ;  /* 0x0000002c2458723c */ /* 0x040fe20000001858 */
[--C-:B------:R-:W-:Y:S03]  /*11490*/  SHF.R.U32.HI R97, RZ, 0x10, R114.reuse ;  /* 0x00000010ff617819 */ /* 0x100fe60000011672 */
[----:B------:R1:W1:Y:S01]  /*114a0*/  MUFU.EX2 R45, R62 ;  /* 0x0000003e002d7308 */ /* 0x0002620000000800 */
[----:B------:R-:W-:Y:S01]  /*114b0*/  SHF.R.U32.HI R114, RZ, 0x18, R114 ;  /* 0x00000018ff727819 */ /* 0x000fe20000011672 */
[----:B------:R-:W-:Y:S01]  /*114c0*/  FADD.FTZ R161, R240, R161 ;  /* 0x000000a1f0a17221 */ /* 0x000fe20000010000 */
[----:B------:R-:W-:Y:S01]  /*114d0*/  SHF.R.U32.HI R66, RZ, 0x8, R66 ;  /* 0x00000008ff427819 */ /* 0x000fe20000011642 */
[-C--:B------:R-:W-:Y:S01]  /*114e0*/  HMMA.16816.F32 R92, R36, R46.reuse, R92 ;  /* 0x0000002e245c723c */ /* 0x080fe2000000185c */
[----:B------:R-:W-:Y:S03]  /*114f0*/  LOP3.LUT R97, R97, 0xff, RZ, 0xc0, !PT ;  /* 0x000000ff61617812 */ /* 0x000fe600078ec0ff */
[----:B------:R-:W-:Y:S01]  /*11500*/  PRMT R96, R96, 0x5410, R66 ;  /* 0x0000541060607816 */ /* 0x000fe20000000042 */
[----:B------:R-:W-:Y:S01]  /*11510*/  FADD.FTZ R163, R241, R163 ;  /* 0x000000a3f1a37221 */ /* 0x000fe20000010000 */
[----:B------:R-:W-:Y:S01]  /*11520*/  PRMT R97, R97, 0x5410, R114 ;  /* 0x0000541061617816 */ /* 0x000fe20000000072 */
[--C-:B------:R-:W-:Y:S01]  /*11530*/  HSET2.LE.AND R36, R63, R216.reuse, PT ;  /* 0x000000d83f247233 */ /* 0x100fe20003803000 */
[----:B------:R-:W-:Y:S01]  /*11540*/  HMMA.16816.F32 R48, R40, R46, R48 ;  /* 0x0000002e2830723c */ /* 0x000fe20000001830 */
[----:B------:R-:W-:Y:S03]  /*11550*/  F2FP.PACK_AB R44, R244, R243 ;  /* 0x000000f3f42c723e */ /* 0x000fe600000000ff */
[--C-:B------:R-:W-:Y:S01]  /*11560*/  HSET2.LE.AND R96, R96, R216.reuse, PT ;  /* 0x000000d860607233 */ /* 0x100fe20003803000 */
[----:B------:R-:W-:Y:S01]  /*11570*/  LOP3.LUT R98, R98, R44, RZ, 0xc0, !PT ;  /* 0x0000002c62627212 */ /* 0x000fe200078ec0ff */
[--C-:B------:R-:W-:Y:S01]  /*11580*/  HSET2.LE.AND R97, R97, R216.reuse, PT ;  /* 0x000000d861617233 */ /* 0x100fe20003803000 */
[----:B--2---:R-:W-:Y:S01]  /*11590*/  F2FP.PACK_AB R44, R246, R245 ;  /* 0x000000f5f62c723e */ /* 0x004fe200000000ff */
[----:B----4-:R-:W-:Y:S01]  /*115a0*/  FADD.FTZ R153, R247, R153 ;  /* 0x00000099f7997221 */ /* 0x010fe20000010000 */
[----:B------:R-:W-:Y:S03]  /*115b0*/  F2FP.PACK_AB R39, R175, R247 ;  /* 0x000000f7af27723e */ /* 0x000fe600000000ff */
[--C-:B-1----:R-:W-:Y:S01]  /*115c0*/  SHF.R.U32.HI R62, RZ, 0x10, R52.reuse ;  /* 0x00000010ff3e7819 */ /* 0x102fe20000011634 */
[----:B------:R-:W-:Y:S01]  /*115d0*/  FADD.FTZ R155, R248, R155 ;  /* 0x0000009bf89b7221 */ /* 0x000fe20000010000 */
[----:B------:R-:W-:Y:S01]  /*115e0*/  SHF.R.U32.HI R52, RZ, 0x18, R52 ;  /* 0x00000018ff347819 */ /* 0x000fe20000011634 */
[----:B---3--:R-:W-:Y:S01]  /*115f0*/  FADD.FTZ R161, R56, R161 ;  /* 0x000000a138a17221 */ /* 0x008fe20000010000 */
[----:B------:R-:W-:Y:S01]  /*11600*/  LOP3.LUT R62, R62, 0xff, RZ, 0xc0, !PT ;  /* 0x000000ff3e3e7812 */ /* 0x000fe200078ec0ff */
[----:B------:R-:W-:Y:S01]  /*11610*/  FADD.FTZ R163, R58, R163 ;  /* 0x000000a33aa37221 */ /* 0x000fe20000010000 */
[----:B------:R-:W-:Y:S01]  /*11620*/  F2FP.PACK_AB R38, R173, R248 ;  /* 0x000000f8ad26723e */ /* 0x000fe200000000ff */
[----:B------:R-:W-:Y:S01]  /*11630*/  FADD.FTZ R153, R175, R153 ;  /* 0x00000099af997221 */ /* 0x000fe20000010000 */
[----:B------:R-:W-:Y:S01]  /*11640*/  PRMT R62, R62, 0x5410, R52 ;  /* 0x000054103e3e7816 */ /* 0x000fe20000000034 */
[----:B------:R-:W-:Y:S01]  /*11650*/  FADD.FTZ R155, R173, R155 ;  /* 0x0000009bad9b7221 */ /* 0x000fe20000010000 */
[----:B------:R-:W-:Y:S01]  /*11660*/  F2FP.PACK_AB R37, R57, R56 ;  /* 0x000000383925723e */ /* 0x000fe200000000ff */
[----:B------:R-:W1:Y:S01]  /*11670*/  LDSM.16.MT88.4 R52, [R185+0x7800] ;  /* 0x00780000b934783b */ /* 0x000e620000004200 */
        /* <DEDUP_REMOVED lines=8> */
[C---:B-----5:R-:W-:Y:S01]  /*11700*/  F2FP.PACK_AB R42, R59.reuse, R58 ;  /* 0x0000003a3b2a723e */ /* 0x060fe200000000ff */
[----:B------:R-:W-:Y:S01]  /*11710*/  FADD.FTZ R163, R59, R163 ;  /* 0x000000a33ba37221 */ /* 0x000fe20000010000 */
[----:B------:R-:W-:Y:S01]  /*11720*/  F2FP.PACK_AB R41, R168, R60 ;  /* 0x0000003ca829723e */ /* 0x000fe200000000ff */
        /* <DEDUP_REMOVED lines=16> */
[----:B------:R-:W-:Y:S03]  /*11830*/  IMAD.MOV.U32 R0, RZ, RZ, R133 ;  /* 0x000000ffff007224 */ /* 0x000fe600078e0085 */
[----:B------:R-:W-:Y:S02]  /*11840*/  IMAD.MOV.U32 R3, RZ, RZ, R135 ;  /* 0x000000ffff037224 */ /* 0x000fe400078e0087 */
[----:B------:R-:W-:Y:S02]  /*11850*/  IMAD.MOV.U32 R132, RZ, RZ, R136 ;  /* 0x000000ffff847224 */ /* 0x000fe400078e0088 */
[C---:B------:R-:W-:Y:S01]  /*11860*/  HMMA.16816.F32 R116, R96.reuse, R118, R16 ;  /* 0x000000766074723c */ /* 0x040fe20000001810 */
[----:B------:R-:W-:Y:S07]  /*11870*/  IMAD.MOV.U32 R2, RZ, RZ, R134 ;  /* 0x000000ffff027224 */ /* 0x000fee00078e0086 */
        /* <DEDUP_REMOVED lines=13> */
.L_x_621:
[----:B------:R-:W1:Y:S01]  /*11950*/  SHFL.BFLY PT, R0, R220, 0x2, 0x1f ;  /* 0x0c401f00dc007f89 */ /* 0x000e6200000e0000 */
[C---:B------:R-:W-:Y:S01]  /*11960*/  ISETP.NE.AND P0, PT, R196.reuse, -0x1, PT ;  /* 0xffffffffc400780c */ /* 0x040fe20003f05270 */
[----:B------:R-:W-:Y:S01]  /*11970*/  IMAD.MOV.U32 R12, RZ, RZ, 0x3f800000 ;  /* 0x3f800000ff0c7424 */ /* 0x000fe200078e00ff */
[----:B------:R-:W-:Y:S01]  /*11980*/  MOV R14, 0x3f800000 ;  /* 0x3f800000000e7802 */ /* 0x000fe20000000f00 */
[----:B------:R-:W2:Y:S01]  /*11990*/  SHFL.BFLY PT, R2, R221, 0x2, 0x1f ;  /* 0x0c401f00dd027f89 */ /* 0x000ea200000e0000 */
[----:B------:R-:W-:Y:S01]  /*119a0*/  MOV R13, 0x3f800000 ;  /* 0x3f800000000d7802 */ /* 0x000fe20000000f00 */
[----:B------:R-:W3:Y:S01]  /*119b0*/  LDC.U8 R20, c[0x0][0x328] ;  /* 0x0000ca00ff147b82 */ /* 0x000ee20000000000 */
[----:B------:R-:W-:Y:S01]  /*119c0*/  BSSY B0, `(.L_x_625) ;  /* 0x0000127000007945 */ /* 0x000fe20003800000 */
[----:B------:R-:W4:Y:S04]  /*119d0*/  SHFL.BFLY PT, R4, R219, 0x2, 0x1f ;  /* 0x0c401f00db047f89 */ /* 0x000f2800000e0000 */
[----:B------:R-:W5:Y:S02]  /*119e0*/  SHFL.BFLY PT, R3, R218, 0x2, 0x1f ;  /* 0x0c401f00da037f89 */ /* 0x000f6400000e0000 */
[----:B------:R-:W-:-:S04]  /*119f0*/  @P0 IMAD.WIDE.U32 R16, R196, c[0x0][0x1e8], RZ ;  /* 0x00007a00c4100a25 */ /* 0x000fc800078e00ff */
[----:B------:R-:W-:Y:S01]  /*11a00*/  @P0 IMAD R7, R196, c[0x0][0x1ec], R17 ;  /* 0x00007b00c4070a24 */ /* 0x000fe200078e0211 */
[----:B------:R-:W-:Y:S02]  /*11a10*/  @P0 MOV R8, R16 ;  /* 0x0000001000080202 */ /* 0x000fe40000000f00 */
[----:B------:R-:W-:Y:S01]  /*11a20*/  MOV R17, 0x20 ;  /* 0x0000002000117802 */ /* 0x000fe20000000f00 */
[----:B-1----:R-:W-:Y:S02]  /*11a30*/  FADD.FTZ R220, R0, R220 ;  /* 0x000000dc00dc7221 */ /* 0x002fe40000010000 */
[----:B------:R-:W1:Y:S01]  /*11a40*/  S2R R0, SR_TID.X ;  /* 0x0000000000007919 */ /* 0x000e620000002100 */
[----:B--2---:R-:W-:-:S03]  /*11a50*/  FADD.FTZ R221, R2, R221 ;  /* 0x000000dd02dd7221 */ /* 0x004fc60000010000 */
[----:B------:R-:W2:Y:S01]  /*11a60*/  SHFL.BFLY PT, R6, R220, 0x1, 0x1f ;  /* 0x0c201f00dc067f89 */ /* 0x000ea200000e0000 */
[----:B----4-:R-:W-:-:S03]  /*11a70*/  FADD.FTZ R219, R4, R219 ;  /* 0x000000db04db7221 */ /* 0x010fc60000010000 */
[----:B------:R-:W4:Y:S01]  /*11a80*/  SHFL.BFLY PT, R2, R221, 0x1, 0x1f ;  /* 0x0c201f00dd027f89 */ /* 0x000f2200000e0000 */
[----:B-----5:R-:W-:-:S03]  /*11a90*/  FADD.FTZ R218, R3, R218 ;  /* 0x000000da03da7221 */ /* 0x020fc60000010000 */
[----:B------:R-:W5:Y:S04]  /*11aa0*/  SHFL.BFLY PT, R5, R219, 0x1, 0x1f ;  /* 0x0c201f00db057f89 */ /* 0x000f6800000e0000 */
[----:B------:R-:W3:Y:S01]  /*11ab0*/  SHFL.BFLY PT, R4, R218, 0x1, 0x1f ;  /* 0x0c201f00da047f89 */ /* 0x000ee200000e0000 */
[----:B-1----:R-:W-:-:S04]  /*11ac0*/  SHF.R.S32.HI R3, RZ, 0x1f, R0 ;  /* 0x0000001fff037819 */ /* 0x002fc80000011400 */
[CC--:B------:R-:W-:Y:S01]  /*11ad0*/  LEA.HI R10, R3.reuse, R0.reuse, RZ, 0x2 ;  /* 0x00000000030a7211 */ /* 0x0c0fe200078f10ff */
[----:B--2---:R-:W-:Y:S01]  /*11ae0*/  FADD.FTZ R6, R220, R6 ;  /* 0x00000006dc067221 */ /* 0x004fe20000010000 */
[----:B------:R-:W-:Y:S02]  /*11af0*/  LEA.HI R16, R3, R0, RZ, 0x5 ;  /* 0x0000000003107211 */ /* 0x000fe400078f28ff */
[----:B------:R-:W-:Y:S01]  /*11b00*/  SHF.R.S32.HI R11, RZ, 0x2, R10 ;  /* 0x00000002ff0b7819 */ /* 0x000fe2000001140a */
[----:B----4-:R-:W-:Y:S01]  /*11b10*/  FADD.FTZ R2, R221, R2 ;  /* 0x00000002dd027221 */ /* 0x010fe20000010000 */
[----:B------:R-:W-:Y:S01]  /*11b20*/  SHF.R.S32.HI R9, RZ, 0x1f, R10 ;  /* 0x0000001fff097819 */ /* 0x000fe2000001140a */
[----:B-----5:R-:W-:Y:S01]  /*11b30*/  FADD.FTZ R5, R219, R5 ;  /* 0x00000005db057221 */ /* 0x020fe20000010000 */
[----:B------:R-:W-:Y:S02]  /*11b40*/  FSETP.NE.FTZ.AND P5, PT, R6, RZ, PT ;  /* 0x000000ff0600720b */ /* 0x000fe40003fb5000 */
[----:B------:R-:W-:Y:S01]  /*11b50*/  LEA.HI R9, R9, R11, RZ, 0x3 ;  /* 0x0000000b09097211 */ /* 0x000fe200078f18ff */
[----:B---3--:R-:W-:Y:S01]  /*11b60*/  FADD.FTZ R4, R218, R4 ;  /* 0x00000004da047221 */ /* 0x008fe20000010000 */
[----:B------:R-:W-:-:S02]  /*11b70*/  FSETP.NE.FTZ.AND P6, PT, R2, RZ, PT ;  /* 0x000000ff0200720b */ /* 0x000fc40003fd5000 */
[----:B------:R-:W-:Y:S02]  /*11b80*/  LOP3.LUT R9, R9, 0xfffffff8, RZ, 0xc0, !PT ;  /* 0xfffffff809097812 */ /* 0x000fe400078ec0ff */
[----:B------:R-:W-:Y:S02]  /*11b90*/  FSETP.NE.FTZ.AND P4, PT, R5, RZ, PT ;  /* 0x000000ff0500720b */ /* 0x000fe40003f95000 */
[----:B------:R-:W-:Y:S02]  /*11ba0*/  IADD3 R9, R11, -R9, RZ ;  /* 0x800000090b097210 */ /* 0x000fe40007ffe0ff */
[----:B------:R-:W-:Y:S01]  /*11bb0*/  FSETP.NE.FTZ.AND P3, PT, R4, RZ, PT ;  /* 0x000000ff0400720b */ /* 0x000fe20003f75000 */
[----:B------:R-:W1:Y:S01]  /*11bc0*/  @P5 MUFU.RCP R13, R6 ;  /* 0x00000006000d5308 */ /* 0x000e620000001000 */
[----:B------:R-:W-:Y:S02]  /*11bd0*/  LOP3.LUT R15, R9, 0x1, RZ, 0xc0, !PT ;  /* 0x00000001090f7812 */ /* 0x000fe400078ec0ff */
[----:B------:R-:W-:-:S02]  /*11be0*/  MOV R11, 0x3f800000 ;  /* 0x3f800000000b7802 */ /* 0x000fc40000000f00 */
[----:B------:R-:W-:Y:S02]  /*11bf0*/  ISETP.NE.U32.AND P1, PT, R15, 0x1, PT ;  /* 0x000000010f00780c */ /* 0x000fe40003f25070 */
[----:B------:R-:W-:Y:S01]  /*11c00*/  MOV R15, 0xfffffff0 ;  /* 0xfffffff0000f7802 */ /* 0x000fe20000000f00 */
[----:B------:R-:W2:Y:S01]  /*11c10*/  @P6 MUFU.RCP R14, R2 ;  /* 0x00000002000e6308 */ /* 0x000ea20000001000 */
[----:B------:R-:W-:Y:S02]  /*11c20*/  LOP3.LUT R10, R10, 0x3ffffffc, RZ, 0xc0, !PT ;  /* 0x3ffffffc0a0a7812 */ /* 0x000fe400078ec0ff */
[----:B------:R-:W-:Y:S02]  /*11c30*/  SEL R15, R15, 0x10, !P1 ;  /* 0x000000100f0f7807 */ /* 0x000fe40004800000 */
[C---:B------:R-:W-:Y:S02]  /*11c40*/  R2P PR, R9.reuse, 0x6 ;  /* 0x0000000609007804 */ /* 0x040fe40000000000 */
[----:B------:R-:W-:Y:S01]  /*11c50*/  SHF.L.U32 R9, R9, 0x6, RZ ;  /* 0x0000000609097819 */ /* 0x000fe200000006ff */
[----:B------:R-:W3:Y:S01]  /*11c60*/  @P4 MUFU.RCP R11, R5 ;  /* 0x00000005000b4308 */ /* 0x000ee20000001000 */
[----:B------:R-:W-:Y:S01]  /*11c70*/  SHF.R.S32.HI R3, RZ, 0x5, R16 ;  /* 0x00000005ff037819 */ /* 0x000fe20000011410 */
[----:B-1----:R-:W-:Y:S01]  /*11c80*/  FMUL.FTZ R13, R13, c[0x0][0x2dc] ;  /* 0x0000b7000d0d7a20 */ /* 0x002fe20000410000 */
[----:B------:R-:W-:-:S02]  /*11c90*/  IADD3 R10, -R10, R0, RZ ;  /* 0x000000000a0a7210 */ /* 0x000fc40007ffe1ff */
[----:B------:R-:W-:Y:S01]  /*11ca0*/  LOP3.LUT R9, R9, 0x1c0, RZ, 0xc0, !PT ;  /* 0x000001c009097812 */ /* 0x000fe200078ec0ff */
[----:B------:R-:W-:Y:S01]  /*11cb0*/  FMUL.FTZ R130, R13, R130 ;  /* 0x000000820d827220 */ /* 0x000fe20000410000 */
[----:B------:R-:W-:Y:S01]  /*11cc0*/  LEA R10, R3, R10, 0x9 ;  /* 0x0000000a030a7211 */ /* 0x000fe200078e48ff */
[----:B------:R-:W1:Y:S01]  /*11cd0*/  @P3 MUFU.RCP R12, R4 ;  /* 0x00000004000c3308 */ /* 0x000e620000001000 */
[----:B------:R-:W-:Y:S01]  /*11ce0*/  LEA.HI R9, R9, R9, RZ, 0x1d ;  /* 0x0000000909097211 */ /* 0x000fe200078fe8ff */
[----:B--2---:R-:W-:Y:S01]  /*11cf0*/  FMUL.FTZ R14, R14, c[0x0][0x2dc] ;  /* 0x0000b7000e0e7a20 */ /* 0x004fe20000410000 */
[----:B------:R-:W-:Y:S01]  /*11d00*/  SEL R18, R17, 0xffffffe0, !P1 ;  /* 0xffffffe011127807 */ /* 0x000fe20004800000 */
[----:B------:R-:W-:Y:S01]  /*11d10*/  FMUL.FTZ R131, R13, R131 ;  /* 0x000000830d837220 */ /* 0x000fe20000410000 */
[----:B------:R-:W-:Y:S01]  /*11d20*/  LOP3.LUT R46, R16, 0xffffffe0, RZ, 0xc0, !PT ;  /* 0xffffffe0102e7812 */ /* 0x000fe200078ec0ff */
[----:B------:R-:W-:Y:S02]  /*11d30*/  IMAD.U32 R9, R10, 0x2, R9 ;  /* 0x000000020a097824 */ /* 0x000fe400078e0009 */
[----:B---3--:R-:W-:Y:S01]  /*11d40*/  FMUL.FTZ R11, R11, c[0x0][0x2dc] ;  /* 0x0000b7000b0b7a20 */ /* 0x008fe20000410000 */
[----:B------:R-:W-:Y:S01]  /*11d50*/  F2FP.PACK_AB R130, R131, R130 ;  /* 0x000000828382723e */ /* 0x000fe200000000ff */
[C---:B------:R-:W-:Y:S01]  /*11d60*/  FMUL.FTZ R128, R14.reuse, R128 ;  /* 0x000000800e807220 */ /* 0x040fe20000410000 */
[----:B------:R-:W-:Y:S01]  /*11d70*/  SHF.L.U32 R9, R9, 0x1, RZ ;  /* 0x0000000109097819 */ /* 0x000fe200000006ff */
[C---:B------:R-:W-:Y:S01]  /*11d80*/  FMUL.FTZ R129, R14.reuse, R129 ;  /* 0x000000810e817220 */ /* 0x040fe20000410000 */
[----:B------:R2:W3:Y:S01]  /*11d90*/  @P6 MUFU.LG2 R45, R2 ;  /* 0x00000002002d6308 */ /* 0x0004e20000000c00 */
[----:B------:R-:W-:Y:S01]  /*11da0*/  FMUL.FTZ R116, R14, R116 ;  /* 0x000000740e747220 */ /* 0x000fe20000410000 */
[----:B------:R-:W-:Y:S01]  /*11db0*/  IADD3 R10, R9, R15, RZ ;  /* 0x0000000f090a7210 */ /* 0x000fe20007ffe0ff */
[----:B-1----:R-:W-:Y:S01]  /*11dc0*/  FMUL.FTZ R12, R12, c[0x0][0x2dc] ;  /* 0x0000b7000c0c7a20 */ /* 0x002fe20000410000 */
[----:B------:R-:W-:Y:S01]  /*11dd0*/  F2FP.PACK_AB R128, R129, R128 ;  /* 0x000000808180723e */ /* 0x000fe200000000ff */
[----:B------:R-:W-:Y:S01]  /*11de0*/  FMUL.FTZ R117, R14, R117 ;  /* 0x000000750e757220 */ /* 0x000fe20000410000 */
[----:B------:R-:W-:Y:S01]  /*11df0*/  STS [R9+0x400], R130 ;  /* 0x0004008209007388 */ /* 0x000fe20000000800 */
[----:B------:R-:W-:Y:S01]  /*11e00*/  FMUL.FTZ R118, R13, R118 ;  /* 0x000000760d767220 */ /* 0x000fe20000410000 */
[----:B------:R-:W-:Y:S01]  /*11e10*/  IADD3 R17, R9, 0x40, RZ ;  /* 0x0000004009117810 */ /* 0x000fe20007ffe0ff */
[----:B------:R-:W-:Y:S01]  /*11e20*/  FMUL.FTZ R119, R13, R119 ;  /* 0x000000770d777220 */ /* 0x000fe20000410000 */
[----:B------:R-:W-:Y:S01]  /*11e30*/  F2FP.PACK_AB R116, R117, R116 ;  /* 0x000000747574723e */ /* 0x000fe200000000ff */
[C---:B------:R-:W-:Y:S01]  /*11e40*/  FMUL.FTZ R124, R11.reuse, R124 ;  /* 0x0000007c0b7c7220 */ /* 0x040fe20000410000 */
[----:B------:R-:W-:Y:S01]  /*11e50*/  STS [R9], R128 ;  /* 0x0000008009007388 */ /* 0x000fe20000000800 */
        /* <DEDUP_REMOVED lines=11> */
[----:B------:R-:W-:Y:S01]  /*11f10*/  @P2 IADD3 R17, R9, -0x40, RZ ;  /* 0xffffffc009112810 */ /* 0x000fe20007ffe0ff */
[----:B------:R-:W-:Y:S01]  /*11f20*/  FMUL.FTZ R123, R12, R123 ;  /* 0x0000007b0c7b7220 */ /* 0x000fe20000410000 */
[----:B------:R-:W-:Y:S01]  /*11f30*/  F2FP.PACK_AB R120, R121, R120 ;  /* 0x000000787978723e */ /* 0x000fe200000000ff */
[C---:B------:R-:W-:Y:S01]  /*11f40*/  FMUL.FTZ R112, R14.reuse, R112 ;  /* 0x000000700e707220 */ /* 0x040fe20000410000 */
[----:B------:R-:W-:Y:S01]  /*11f50*/  STS [R9+0x2000], R124 ;  /* 0x0020007c09007388 */ /* 0x000fe20000000800 */
[C---:B------:R-:W-:Y:S01]  /*11f60*/  FMUL.FTZ R113, R14.reuse, R113 ;  /* 0x000000710e717220 */ /* 0x040fe20000410000 */
[----:B------:R-:W-:Y:S01]  /*11f70*/  F2FP.PACK_AB R122, R123, R122 ;  /* 0x0000007a7b7a723e */ /* 0x000fe200000000ff */
[----:B------:R-:W-:Y:S01]  /*11f80*/  FMUL.FTZ R114, R13, R114 ;  /* 0x000000720d727220 */ /* 0x000fe20000410000 */
[----:B------:R-:W-:Y:S01]  /*11f90*/  IADD3 R19, R9, R18, RZ ;  /* 0x0000001209137210 */ /* 0x000fe20007ffe0ff */
[----:B------:R-:W-:Y:S01]  /*11fa0*/  FMUL.FTZ R115, R13, R115 ;  /* 0x000000730d737220 */ /* 0x000fe20000410000 */
        /* <DEDUP_REMOVED lines=22> */
[----:B--2---:R-:W2:Y:S01]  /*12110*/  S2R R2, SR_CTAID.X ;  /* 0x0000000000027919 */ /* 0x004ea20000002500 */
[----:B------:R-:W-:Y:S01]  /*12120*/  FMUL.FTZ R105, R11, R105 ;  /* 0x000000690b697220 */ /* 0x000fe20000410000 */
[----:B------:R-:W-:Y:S01]  /*12130*/  F2FP.PACK_AB R80, R81, R80 ;  /* 0x000000505150723e */ /* 0x000fe200000000ff */
[C---:B------:R-:W-:Y:S01]  /*12140*/  FMUL.FTZ R88, R11.reuse, R88 ;  /* 0x000000580b587220 */ /* 0x040fe20000410000 */
[----:B------:R-:W-:Y:S01]  /*12150*/  @P3 MUFU.LG2 R4, R4 ;  /* 0x0000000400043308 */ /* 0x000fe20000000c00 */
[C---:B------:R-:W-:Y:S01]  /*12160*/  FMUL.FTZ R89, R11.reuse, R89 ;  /* 0x000000590b597220 */ /* 0x040fe20000410000 */
[----:B-1----:R-:W-:Y:S01]  /*12170*/  IADD3 R9, R10, R18, RZ ;  /* 0x000000120a097210 */ /* 0x002fe20007ffe0ff */
[----:B------:R-:W-:Y:S01]  /*12180*/  FMUL.FTZ R92, R11, R92 ;  /* 0x0000005c0b5c7220 */ /* 0x000fe20000410000 */
[----:B------:R-:W-:Y:S01]  /*12190*/  F2FP.PACK_AB R104, R105, R104 ;  /* 0x000000686968723e */ /* 0x000fe200000000ff */
[C---:B------:R-:W-:Y:S01]  /*121a0*/  FMUL.FTZ R70, R12.reuse, R70 ;  /* 0x000000460c467220 */ /* 0x040fe20000410000 */
[----:B------:R-:W-:Y:S01]  /*121b0*/  F2FP.PACK_AB R88, R89, R88 ;  /* 0x000000585958723e */ /* 0x000fe200000000ff */
[----:B------:R-:W-:Y:S01]  /*121c0*/  FMUL.FTZ R71, R12, R71 ;  /* 0x000000470c477220 */ /* 0x000fe20000410000 */
[----:B------:R-:W-:Y:S01]  /*121d0*/  STS [R9], R108 ;  /* 0x0000006c09007388 */ /* 0x000fe20000000800 */
[----:B------:R-:W-:Y:S01]  /*121e0*/  FMUL.FTZ R11, R11, R93 ;  /* 0x0000005d0b0b7220 */ /* 0x000fe20000410000 */
[----:B----4-:R-:W-:Y:S01]  /*121f0*/  IADD3 R10, R18, 0x400, R17 ;  /* 0x00000400120a7810 */ /* 0x010fe20007ffe011 */
[C---:B------:R-:W-:Y:S01]  /*12200*/  FMUL.FTZ R74, R12.reuse, R74 ;  /* 0x0000004a0c4a7220 */ /* 0x040fe20000410000 */
[----:B------:R-:W-:Y:S01]  /*12210*/  F2FP.PACK_AB R70, R71, R70 ;  /* 0x000000464746723e */ /* 0x000fe200000000ff */
[----:B------:R-:W-:Y:S01]  /*12220*/  FMUL.FTZ R75, R12, R75 ;  /* 0x0000004b0c4b7220 */ /* 0x000fe20000410000 */
[----:B------:R-:W-:Y:S01]  /*12230*/  F2FP.PACK_AB R92, R11, R92 ;  /* 0x0000005c0b5c723e */ /* 0x000fe200000000ff */
[C---:B------:R-:W-:Y:S01]  /*12240*/  FMUL.FTZ R76, R14.reuse, R76 ;  /* 0x0000004c0e4c7220 */ /* 0x040fe20000410000 */
[----:B------:R-:W1:Y:S01]  /*12250*/  LDC.U8 R11, c[0x0][0x329] ;  /* 0x0000ca40ff0b7b82 */ /* 0x000e620000000000 */
[C---:B------:R-:W-:Y:S01]  /*12260*/  FMUL.FTZ R77, R14.reuse, R77 ;  /* 0x0000004d0e4d7220 */ /* 0x040fe20000410000 */
[----:B------:R-:W-:Y:S01]  /*12270*/  STS [R9+0x400], R110 ;  /* 0x0004006e09007388 */ /* 0x000fe20000000800 */
[----:B------:R-:W-:Y:S01]  /*12280*/  FMUL.FTZ R78, R13, R78 ;  /* 0x0000004e0d4e7220 */ /* 0x000fe20000410000 */
[----:B------:R-:W-:Y:S01]  /*12290*/  F2FP.PACK_AB R74, R75, R74 ;  /* 0x0000004a4b4a723e */ /* 0x000fe200000000ff */
[----:B------:R-:W-:Y:S01]  /*122a0*/  FMUL.FTZ R79, R13, R79 ;  /* 0x0000004f0d4f7220 */ /* 0x000fe20000410000 */
[----:B------:R-:W-:Y:S01]  /*122b0*/  STS [R19+0x2000], R68 ;  /* 0x0020004413007388 */ /* 0x000fe20000000800 */
[C---:B------:R-:W-:Y:S01]  /*122c0*/  FMUL.FTZ R84, R14.reuse, R84 ;  /* 0x000000540e547220 */ /* 0x040fe20000410000 */
[----:B------:R-:W-:Y:S01]  /*122d0*/  F2FP.PACK_AB R76, R77, R76 ;  /* 0x0000004c4d4c723e */ /* 0x000fe200000000ff */
[----:B------:R-:W-:Y:S01]  /*122e0*/  FMUL.FTZ R85, R14, R85 ;  /* 0x000000550e557220 */ /* 0x000fe20000410000 */
[----:B------:R4:W-:Y:S01]  /*122f0*/  STS [R19+0x2400], R70 ;  /* 0x0024004613007388 */ /* 0x0009e20000000800 */
[----:B------:R-:W-:Y:S01]  /*12300*/  FMUL.FTZ R86, R13, R86 ;  /* 0x000000560d567220 */ /* 0x000fe20000410000 */
[----:B------:R-:W-:Y:S01]  /*12310*/  F2FP.PACK_AB R78, R79, R78 ;  /* 0x0000004e4f4e723e */ /* 0x000fe200000000ff */
        /* <DEDUP_REMOVED lines=19> */
[----:B-1----:R-:W-:Y:S01]  /*12450*/  ISETP.NE.AND P2, PT, R11, RZ, PT ;  /* 0x000000ff0b00720c */ /* 0x002fe20003f45270 */
[----:B------:R-:W-:Y:S01]  /*12460*/  FMUL.FTZ R14, R14, R97 ;  /* 0x000000610e0e7220 */ /* 0x000fe20000410000 */
[----:B------:R-:W1:Y:S01]  /*12470*/  @P5 MUFU.LG2 R6, R6 ;  /* 0x0000000600065308 */ /* 0x000e620000000c00 */
[C---:B----4-:R-:W-:Y:S01]  /*12480*/  IMAD.IADD R19, R15.reuse, 0x1, R10 ;  /* 0x000000010f137824 */ /* 0x050fe200078e020a */
[----:B------:R-:W-:Y:S01]  /*12490*/  IADD3 R15, R15, R17, RZ ;  /* 0x000000110f0f7210 */ /* 0x000fe20007ffe0ff */
        /* <DEDUP_REMOVED lines=12> */
[----:B------:R-:W-:Y:S01]  /*12560*/  @P2 IMAD.MOV.U32 R44, RZ, RZ, 0x1 ;  /* 0x00000001ff2c2424 */ /* 0x000fe200078e00ff */
[----:B------:R-:W-:Y:S01]  /*12570*/  STS [R17+0x2000], R80 ;  /* 0x0020005011007388 */ /* 0x000fe20000000800 */
[----:B------:R-:W-:Y:S01]  /*12580*/  @P2 MOV R10, c[0x0][0x210] ;  /* 0x00008400000a2a02 */ /* 0x000fe20000000f00 */
[----:B------:R-:W4:Y:S01]  /*12590*/  @P4 MUFU.LG2 R5, R5 ;  /* 0x0000000500054308 */ /* 0x000f220000000c00 */
[----:B------:R-:W-:Y:S01]  /*125a0*/  F2FP.PACK_AB R12, R12, R94 ;  /* 0x0000005e0c0c723e */ /* 0x000fe200000000ff */
[----:B------:R4:W-:Y:S01]  /*125b0*/  STS [R17+0x2400], R82 ;  /* 0x0024005211007388 */ /* 0x0009e20000000800 */
[----:B------:R-:W-:Y:S01]  /*125c0*/  @!P2 ISETP.NE.AND P1, PT, R20, RZ, PT ;  /* 0x000000ff1400a20c */ /* 0x000fe20003f25270 */
[----:B------:R-:W-:Y:S01]  /*125d0*/  @P2 IMAD R10, R10, c[0x0][0x214], RZ ;  /* 0x000085000a0a2a24 */ /* 0x000fe200078e02ff */
[----:B------:R-:W-:Y:S01]  /*125e0*/  IADD3 R46, -R46, R0, RZ ;  /* 0x000000002e2e7210 */ /* 0x000fe20007ffe1ff */
[----:B-----5:R-:W5:Y:S01]  /*125f0*/  S2R R9, SR_CTAID.Y ;  /* 0x0000000000097919 */ /* 0x020f620000002600 */
[----:B------:R-:W-:Y:S01]  /*12600*/  @P2 MOV R0, c[0x0][0x210] ;  /* 0x0000840000002a02 */ /* 0x000fe20000000f00 */
[----:B------:R-:W-:-:S02]  /*12610*/  @!P2 IMAD.MOV.U32 R0, RZ, RZ, 0x1 ;  /* 0x00000001ff00a424 */ /* 0x000fc400078e00ff */
[----:B------:R-:W-:Y:S01]  /*12620*/  STS [R15+0x2000], R104 ;  /* 0x002000680f007388 */ /* 0x000fe20000000800 */
[----:B---3--:R-:W-:Y:S02]  /*12630*/  @P6 FMUL.FTZ R45, R45, 0.69314718246459960938 ;  /* 0x3f3172182d2d6820 */ /* 0x008fe40000410000 */
[----:B--2---:R-:W-:Y:S01]  /*12640*/  IMAD R2, R2, R0, RZ ;  /* 0x0000000002027224 */ /* 0x004fe200078e02ff */
[----:B------:R2:W-:Y:S01]  /*12650*/  STS [R15+0x2400], R106 ;  /* 0x0024006a0f007388 */ /* 0x0005e20000000800 */
[----:B-1----:R-:W-:Y:S02]  /*12660*/  @P5 FMUL.FTZ R6, R6, 0.69314718246459960938 ;  /* 0x3f31721806065820 */ /* 0x002fe40000410000 */
[----:B----4-:R-:W-:Y:S01]  /*12670*/  @P4 FMUL.FTZ R5, R5, 0.69314718246459960938 ;  /* 0x3f31721805054820 */ /* 0x010fe20000410000 */
[----:B------:R-:W-:Y:S02]  /*12680*/  SHF.L.U32 R2, R2, 0x7, RZ ;  /* 0x0000000702027819 */ /* 0x000fe400000006ff */
[----:B------:R-:W-:-:S02]  /*12690*/  IADD3 R17, R18, R17, RZ ;  /* 0x0000001112117210 */ /* 0x000fc40007ffe0ff */
[----:B------:R-:W-:Y:S01]  /*126a0*/  IADD3 R18, R18, R15, RZ ;  /* 0x0000000f12127210 */ /* 0x000fe20007ffe0ff */
[----:B-----5:R-:W-:Y:S02]  /*126b0*/  @!P0 IMAD.WIDE.U32 R48, R9, c[0x0][0x1e0], RZ ;  /* 0x0000780009308a25 */ /* 0x020fe400078e00ff */
[----:B------:R-:W-:Y:S03]  /*126c0*/  STS [R17], R100 ;  /* 0x0000006411007388 */ /* 0x000fe60000000800 */
[----:B------:R-:W-:Y:S01]  /*126d0*/  @!P0 MOV R8, R48 ;  /* 0x0000003000088202 */ /* 0x000fe20000000f00 */
[----:B------:R-:W-:Y:S01]  /*126e0*/  STS [R17+0x400], R102 ;  /* 0x0004006611007388 */ /* 0x000fe20000000800 */
[----:B--2---:R-:W-:-:S03]  /*126f0*/  @!P2 MOV R15, c[0x0][0x214] ;  /* 0x00008500000faa02 */ /* 0x004fc60000000f00 */
[----:B------:R-:W-:Y:S01]  /*12700*/  STS [R18], R14 ;  /* 0x0000000e12007388 */ /* 0x000fe20000000800 */
[----:B------:R-:W-:-:S03]  /*12710*/  @!P2 SEL R10, R15, c[0x0][0x234], !P1 ;  /* 0x00008d000f0aaa07 */ /* 0x000fc60004800000 */
[----:B------:R1:W-:Y:S01]  /*12720*/  STS [R19], R13 ;  /* 0x0000000d13007388 */ /* 0x0003e20000000800 */
[----:B------:R-:W-:-:S03]  /*12730*/  ISETP.NE.AND P1, PT, R20, RZ, PT ;  /* 0x000000ff1400720c */ /* 0x000fc60003f25270 */
[----:B------:R2:W-:Y:S01]  /*12740*/  STS [R17+0x2000], R88 ;  /* 0x0020005811007388 */ /* 0x0005e20000000800 */
[----:B------:R-:W-:Y:S01]  /*12750*/  ISETP.EQ.AND P1, PT, R11, RZ, P1 ;  /* 0x000000ff0b00720c */ /* 0x000fe20000f22270 */
[----:B------:R-:W-:Y:S02]  /*12760*/  @!P2 IMAD R44, R10, c[0x0][0x1c0], RZ ;  /* 0x000070000a2caa24 */ /* 0x000fe400078e02ff */
[----:B------:R2:W-:Y:S02]  /*12770*/  STS [R17+0x2400], R90 ;  /* 0x0024005a11007388 */ /* 0x0005e40000000800 */
[C---:B------:R-:W-:Y:S02]  /*12780*/  IMAD R44, R9.reuse, R44, RZ ;  /* 0x0000002c092c7224 */ /* 0x040fe400078e02ff */
[----:B------:R2:W-:Y:S03]  /*12790*/  STS [R18+0x2000], R92 ;  /* 0x0020005c12007388 */ /* 0x0005e60000000800 */
[----:B------:R-:W-:Y:S01]  /*127a0*/  SEL R44, R44, RZ, !P1 ;  /* 0x000000ff2c2c7207 */ /* 0x000fe20004800000 */
[----:B------:R2:W-:Y:S02]  /*127b0*/  STS [R19+0x2000], R12 ;  /* 0x0020000c13007388 */ /* 0x0005e40000000800 */
[----:B------:R-:W-:Y:S01]  /*127c0*/  @P1 IMAD R48, R9, c[0x0][0x214], RZ ;  /* 0x0000850009301a24 */ /* 0x000fe200078e02ff */
[----:B------:R-:W-:Y:S01]  /*127d0*/  @!P1 CS2R R50, SRZ ;  /* 0x0000000000329805 */ /* 0x000fe2000001ff00 */
[----:B------:R-:W-:Y:S03]  /*127e0*/  BAR.SYNC.DEFER_BLOCKING 0x0 ;  /* 0x0000000000007b1d */ /* 0x000fe60000010000 */
[----:B------:R-:W-:-:S02]  /*127f0*/  @P1 SEL R48, R48, R196, !P0 ;  /* 0x000000c430301207 */ /* 0x000fc40004000000 */
[----:B-1----:R-:W-:Y:S01]  /*12800*/  @!P0 SHF.R.S32.HI R13, RZ, 0x1f, R9 ;  /* 0x0000001fff0d8819 */ /* 0x002fe20000011409 */
[----:B------:R-:W1:Y:S01]  /*12810*/  S2R R11, SR_CTAID.Z ;  /* 0x00000000000b7919 */ /* 0x000e620000002700 */
[----:B------:R-:W-:Y:S02]  /*12820*/  @P1 MOV R50, R48 ;  /* 0x0000003000321202 */ /* 0x000fe40000000f00 */
[----:B------:R-:W-:Y:S01]  /*12830*/  @P1 SHF.R.S32.HI R51, RZ, 0x1f, R48 ;  /* 0x0000001fff331819 */ /* 0x000fe20000011430 */
[----:B------:R-:W-:-:S04]  /*12840*/  @!P0 IMAD R13, R13, c[0x0][0x1e0], RZ ;  /* 0x000078000d0d8a24 */ /* 0x000fc800078e02ff */
[----:B------:R-:W-:Y:S01]  /*12850*/  @!P0 IMAD R47, R9, c[0x0][0x1e4], R13 ;  /* 0x00007900092f8a24 */ /* 0x000fe200078e020d */
[----:B------:R-:W-:Y:S01]  /*12860*/  MOV R9, 0x7f800000 ;  /* 0x7f80000000097802 */ /* 0x000fe20000000f00 */
[----:B------:R-:W-:Y:S01]  /*12870*/  @P6 FFMA.FTZ R9, R136, c[0x0][0x238], R45 ;  /* 0x00008e0088096a23 */ /* 0x000fe2000001002d */
[----:B------:R-:W-:Y:S02]  /*12880*/  MOV R45, 0x7f800000 ;  /* 0x7f800000002d7802 */ /* 0x000fe40000000f00 */
[----:B------:R-:W-:Y:S01]  /*12890*/  @!P0 IADD3 R7, R49, R47, RZ ;  /* 0x0000002f31078210 */ /* 0x000fe20007ffe0ff */
[----:B------:R-:W-:Y:S01]  /*128a0*/  @P3 FMUL.FTZ R47, R4, 0.69314718246459960938 ;  /* 0x3f317218042f3820 */ /* 0x000fe20000410000 */
[----:B------:R-:W-:Y:S02]  /*128b0*/  LOP3.LUT P0, RZ, R46, 0x3, RZ, 0xc0, !PT ;  /* 0x000000032eff7812 */ /* 0x000fe4000780c0ff */
[----:B------:R-:W-:Y:S01]  /*128c0*/  MOV R46, 0x7f800000 ;  /* 0x7f800000002e7802 */ /* 0x000fe20000000f00 */
[----:B------:R2:W3:Y:S01]  /*128d0*/  LDS.128 R36, [R204] ;  /* 0x00000000cc247984 */ /* 0x0004e20000000c00 */
[----:B------:R-:W-:-:S02]  /*128e0*/  @P5 FFMA.FTZ R46, R135, c[0x0][0x238], R6 ;  /* 0x00008e00872e5a23 */ /* 0x000fc40000010006 */
[----:B------:R-:W-:Y:S01]  /*128f0*/  @P3 FFMA.FTZ R45, R133, c[0x0][0x238], R47 ;  /* 0x00008e00852d3a23 */ /* 0x000fe2000001002f */
[----:B------:R2:W4:Y:S01]  /*12900*/  LDS.128 R32, [R204+0x800] ;  /* 0x00080000cc207984 */ /* 0x0005220000000c00 */
[----:B-1----:R-:W-:Y:S01]  /*12910*/  IMAD R44, R11, R10, R44 ;  /* 0x0000000a0b2c7224 */ /* 0x002fe200078e022c */
[----:B------:R-:W-:Y:S02]  /*12920*/  MOV R10, 0x7f800000 ;  /* 0x7f800000000a7802 */ /* 0x000fe40000000f00 */
[----:B------:R2:W1:Y:S01]  /*12930*/  LDS.128 R28, [R204+0x1000] ;  /* 0x00100000cc1c7984 */ /* 0x0004620000000c00 */
[----:B------:R-:W-:Y:S01]  /*12940*/  @P4 FFMA.FTZ R10, R134, c[0x0][0x238], R5 ;  /* 0x00008e00860a4a23 */ /* 0x000fe20000010005 */
[----:B------:R-:W-:Y:S02]  /*12950*/  IADD3 R4, P2, P1, R2, R50, R44 ;  /* 0x0000003202047210 */ /* 0x000fe4000795e02c */
[----:B------:R2:W1:Y:S01]  /*12960*/  LDS.128 R24, [R204+0x1800] ;  /* 0x00180000cc187984 */ /* 0x0004620000000c00 */
[----:B------:R-:W-:-:S02]  /*12970*/  SHF.R.S32.HI R2, RZ, 0x1f, R2 ;  /* 0x0000001fff027819 */ /* 0x000fc40000011402 */
[----:B------:R-:W-:Y:S01]  /*12980*/  SHF.R.S32.HI R44, RZ, 0x1f, R44 ;  /* 0x0000001fff2c7819 */ /* 0x000fe2000001142c */
[----:B------:R2:W1:Y:S03]  /*12990*/  LDS.128 R20, [R204+0x2000] ;  /* 0x00200000cc147984 */ /* 0x0004660000000c00 */
[----:B------:R-:W-:Y:S01]  /*129a0*/  IADD3.X R2, R2, R51, R44, P2, P1 ;  /* 0x0000003302027210 */ /* 0x000fe200017e242c */
[----:B------:R2:W1:Y:S04]  /*129b0*/  LDS.128 R16, [R204+0x2800] ;  /* 0x00280000cc107984 */ /* 0x0004680000000c00 */
[----:B------:R2:W1:Y:S04]  /*129c0*/  LDS.128 R12, [R204+0x3000] ;  /* 0x00300000cc0c7984 */ /* 0x0004680000000c00 */
        /* <DEDUP_REMOVED lines=38> */
.L_x_626:
[----:B------:R-:W-:Y:S05]  /*12c30*/  BSYNC B0 ;  /* 0x0000000000007941 */ /* 0x000fea0003800000 */
.L_x_625:
[----:B------:R-:W-:Y:S01]  /*12c40*/  IADD3 R4, P0, R210, R8, RZ ;  /* 0x00000008d2047210 */ /* 0x000fe20007f1e0ff */
[----:B------:R-:W-:Y:S01]  /*12c50*/  BSSY B0, `(.L_x_627) ;  /* 0x0000011000007945 */ /* 0x000fe20003800000 */
[----:B------:R-:W-:-:S02]  /*12c60*/  SHF.R.S32.HI R0, RZ, 0x1f, R11 ;  /* 0x0000001fff007819 */ /* 0x000fc4000001140b */
[----:B------:R-:W-:Y:S02]  /*12c70*/  IADD3.X R5, R211, R7, RZ, P0, !PT ;  /* 0x00000007d3057210 */ /* 0x000fe400007fe4ff */
[----:B------:R-:W-:Y:S01]  /*12c80*/  ISETP.GE.AND P0, PT, R214, R195, PT ;  /* 0x000000c3d600720c */ /* 0x000fe20003f06270 */
[----:B------:R-:W-:Y:S02]  /*12c90*/  IMAD R0, R0, c[0x0][0x1f0], RZ ;  /* 0x00007c0000007a24 */ /* 0x000fe400078e02ff */
[----:B------:R-:W-:-:S04]  /*12ca0*/  IMAD.WIDE.U32 R4, R11, c[0x0][0x1f0], R4 ;  /* 0x00007c000b047a25 */ /* 0x000fc800078e0004 */
[----:B------:R-:W-:-:S05]  /*12cb0*/  IMAD R0, R11, c[0x0][0x1f4], R0 ;  /* 0x00007d000b007a24 */ /* 0x000fca00078e0200 */
[----:B------:R-:W-:Y:S01]  /*12cc0*/  IADD3 R7, R5, R0, RZ ;  /* 0x0000000005077210 */ /* 0x000fe20007ffe0ff */
[----:B------:R-:W-:Y:S05]  /*12cd0*/  @P0 BRA `(.L_x_628) ;  /* 0x0000008000000947 */ /* 0x000fea0003800000 */
[----:B------:R-:W-:Y:S01]  /*12ce0*/  MOV R6, R4 ;  /* 0x0000000400067202 */ /* 0x000fe20000000f00 */
[----:B------:R-:W-:-:S04]  /*12cf0*/  IMAD R0, R213, c[0x0][0x1e8], RZ ;  /* 0x00007a00d5007a24 */ /* 0x000fc800078e02ff */
[----:B------:R-:W-:-:S04]  /*12d00*/  IMAD.WIDE.U32 R2, R212, c[0x0][0x1e8], R6 ;  /* 0x00007a00d4027a25 */ /* 0x000fc800078e0006 */
[----:B------:R-:W-:Y:S01]  /*12d10*/  IMAD R0, R212, c[0x0][0x1ec], R0 ;  /* 0x00007b00d4007a24 */ /* 0x000fe200078e0200 */
[----:B------:R-:W-:-:S04]  /*12d20*/  LEA R8, P0, R2, c[0x0][0x1d0], 0x1 ;  /* 0x0000740002087a11 */ /* 0x000fc800078008ff */
[----:B------:R-:W-:-:S04]  /*12d30*/  IADD3 R0, R3, R0, RZ ;  /* 0x0000000003007210 */ /* 0x000fc80007ffe0ff */
[----:B--2---:R-:W-:-:S05]  /*12d40*/  LEA.HI.X R9, R2, c[0x0][0x1d4], R0, 0x1, P0 ;  /* 0x0000750002097a11 */ /* 0x004fca00000f0c00 */
[----:B---3--:R2:W-:Y:S02]  /*12d50*/  STG.E.128 [R8.64], R36 ;  /* 0x0000002408007986 */ /* 0x0085e4000c101d18 */
.L_x_628:
[----:B------:R-:W-:Y:S05]  /*12d60*/  BSYNC B0 ;  /* 0x0000000000007941 */ /* 0x000fea0003800000 */
.L_x_627:
[----:B------:R-:W-:Y:S01]  /*12d70*/  ISETP.GE.AND P0, PT, R203, R195, PT ;  /* 0x000000c3cb00720c */ /* 0x000fe20003f06270 */
[----:B------:R-:W-:-:S12]  /*12d80*/  BSSY B0, `(.L_x_629) ;  /* 0x000000d000007945 */ /* 0x000fd80003800000 */
[----:B------:R-:W-:Y:S05]  /*12d90*/  @P0 BRA `(.L_x_630) ;  /* 0x000000b000000947 */ /* 0x000fea0003800000 */
[----:B------:R-:W-:Y:S01]  /*12da0*/  IADD3 R2, P0, R212, 0x10, RZ ;  /* 0x00000010d4027810 */ /* 0x000fe20007f1e0ff */
[----:B--2---:R-:W-:Y:S01]  /*12db0*/  IMAD.MOV.U32 R8, RZ, RZ, R4 ;  /* 0x000000ffff087224 */ /* 0x004fe200078e0004 */
        /* <DEDUP_REMOVED lines=8> */
[----:B----4-:R2:W-:Y:S02]  /*12e40*/  STG.E.128 [R2.64], R32 ;  /* 0x0000002002007986 */ /* 0x0105e4000c101d18 */
.L_x_630:
[----:B------:R-:W-:Y:S05]  /*12e50*/  BSYNC B0 ;  /* 0x0000000000007941 */ /* 0x000fea0003800000 */
.L_x_629:
[----:B------:R-:W-:Y:S01]  /*12e60*/  ISETP.GE.AND P0, PT, R202, R195, PT ;  /* 0x000000c3ca00720c */ /* 0x000fe20003f06270 */
        /* <DEDUP_REMOVED lines=13> */
.L_x_632:
[----:B------:R-:W-:Y:S05]  /*12f40*/  BSYNC B0 ;  /* 0x0000000000007941 */ /* 0x000fea0003800000 */
.L_x_631:
[----:B------:R-:W-:Y:S01]  /*12f50*/  ISETP.GE.AND P0, PT, R201, R195, PT ;  /* 0x000000c3c900720c */ /* 0x000fe20003f06270 */
        /* <DEDUP_REMOVED lines=13> */
.L_x_634:
[----:B------:R-:W-:Y:S05]  /*13030*/  BSYNC B0 ;  /* 0x0000000000007941 */ /* 0x000fea0003800000 */
.L_x_633:
        /* <DEDUP_REMOVED lines=14> */
.L_x_636:
[----:B------:R-:W-:Y:S05]  /*13120*/  BSYNC B0 ;  /* 0x0000000000007941 */ /* 0x000fea0003800000 */
.L_x_635:
        /* <DEDUP_REMOVED lines=14> */
.L_x_638:
[----:B------:R-:W-:Y:S05]  /*13210*/  BSYNC B0 ;  /* 0x0000000000007941 */ /* 0x000fea0003800000 */
.L_x_637:
        /* <DEDUP_REMOVED lines=14> */
.L_x_640:
[----:B------:R-:W-:Y:S05]  /*13300*/  BSYNC B0 ;  /* 0x0000000000007941 */ /* 0x000fea0003800000 */
.L_x_639:
[----:B------:R-:W-:-:S13]  /*13310*/  ISETP.GE.AND P0, PT, R197, R195, PT ;  /* 0x000000c3c500720c */ /* 0x000fda0003f06270 */
[----:B------:R-:W-:Y:S05]  /*13320*/  @P0 EXIT ;  /* 0x000000000000094d */ /* 0x000fea0003800000 */
[----:B------:R-:W-:Y:S01]  /*13330*/  IADD3 R0, P0, R212, 0x70, RZ ;  /* 0x00000070d4007810 */ /* 0x000fe20007f1e0ff */
[----:B-12---:R-:W-:Y:S01]  /*13340*/  IMAD.MOV.U32 R2, RZ, RZ, R4 ;  /* 0x000000ffff027224 */ /* 0x006fe200078e0004 */
        /* <DEDUP_REMOVED lines=8> */
[----:B------:R-:W-:Y:S01]  /*133d0*/  STG.E.128 [R4.64], R40 ;  /* 0x0000002804007986 */ /* 0x000fe2000c101d18 */
[----:B------:R-:W-:Y:S05]  /*133e0*/  EXIT ;  /* 0x000000000000794d */ /* 0x000fea0003800000 */
.L_x_613:
[----:B------:R-:W1:Y:S01]  /*133f0*/  LDC.U8 R2, c[0x0][0x329] ;  /* 0x0000ca40ff027b82 */ /* 0x000e620000000000 */
[----:B------:R-:W-:Y:S01]  /*13400*/  ISETP.NE.AND P4, PT, R196, -0x1, PT ;  /* 0xffffffffc400780c */ /* 0x000fe20003f85270 */
[----:B------:R-:W-:Y:S01]  /*13410*/  ULDC.64 UR4, c[0x0][0x118] ;  /* 0x0000460000047ab9 */ /* 0x000fe20000000a00 */
[----:B------:R-:W-:Y:S01]  /*13420*/  IADD3 R125, -R127, R125, RZ ;  /* 0x0000007d7f7d7210 */ /* 0x000fe20007ffe1ff */
[----:B------:R-:W-:Y:S01]  /*13430*/  BSSY B0, `(.L_x_641) ;  /* 0x000003c000007945 */ /* 0x000fe20003800000 */
[----:B------:R-:W-:-:S03]  /*13440*/  SHF.R.S32.HI R16, RZ, 0x1f, R18 ;  /* 0x0000001fff107819 */ /* 0x000fc60000011412 */
[----:B------:R-:W2:Y:S02]  /*13450*/  LDC.U8 R5, c[0x0][0x328] ;  /* 0x0000ca00ff057b82 */ /* 0x000ea40000000000 */
[----:B------:R-:W-:-:S04]  /*13460*/  IMAD R16, R16, c[0x0][0x1f0], RZ ;  /* 0x00007c0010107a24 */ /* 0x000fc800078e02ff */
[----:B------:R-:W-:-:S04]  /*13470*/  @P4 IMAD.WIDE.U32 R8, R196, c[0x0][0x1e8], RZ ;  /* 0x00007a00c4084a25 */ /* 0x000fc800078e00ff */
[----:B------:R-:W-:Y:S01]  /*13480*/  @P4 IMAD.MOV.U32 R4, RZ, RZ, R8 ;  /* 0x000000ffff044224 */ /* 0x000fe200078e0008 */
[----:B------:R-:W-:Y:S01]  /*13490*/  @!P4 SHF.R.S32.HI R8, RZ, 0x1f, R3 ;  /* 0x0000001fff08c819 */ /* 0x000fe20000011403 */
[----:B------:R-:W-:Y:S01]  /*134a0*/  @!P4 IMAD.WIDE.U32 R10, R3, c[0x0][0x1e0], RZ ;  /* 0x00007800030aca25 */ /* 0x000fe200078e00ff */
[----:B-1----:R-:W-:-:S03]  /*134b0*/  ISETP.NE.AND P3, PT, R2, RZ, PT ;  /* 0x000000ff0200720c */ /* 0x002fc60003f65270 */
[----:B------:R-:W-:Y:S02]  /*134c0*/  @!P4 IMAD R8, R8, c[0x0][0x1e0], RZ ;  /* 0x000078000808ca24 */ /* 0x000fe400078e02ff */
[----:B------:R-:W-:Y:S02]  /*134d0*/  @!P4 IMAD.MOV.U32 R4, RZ, RZ, R10 ;  /* 0x000000ffff04c224 */ /* 0x000fe400078e000a */
[----:B------:R-:W-:Y:S02]  /*134e0*/  @!P4 IMAD R8, R3, c[0x0][0x1e4], R8 ;  /* 0x000079000308ca24 */ /* 0x000fe400078e0208 */
[----:B------:R-:W-:Y:S01]  /*134f0*/  @P4 IMAD R0, R196, c[0x0][0x1ec], R9 ;  /* 0x00007b00c4004a24 */ /* 0x000fe200078e0209 */
[----:B--2---:R-:W-:Y:S01]  /*13500*/  ISETP.NE.AND P2, PT, R5, RZ, PT ;  /* 0x000000ff0500720c */ /* 0x004fe20003f45270 */
[----:B------:R-:W-:Y:S02]  /*13510*/  @!P4 IMAD.IADD R0, R11, 0x1, R8 ;  /* 0x000000010b00c824 */ /* 0x000fe400078e0208 */
[----:B------:R-:W-:Y:S01]  /*13520*/  IMAD R16, R18, c[0x0][0x1f4], R16 ;  /* 0x00007d0012107a24 */ /* 0x000fe200078e0210 */
[----:B------:R-:W-:Y:S01]  /*13530*/  ISETP.EQ.AND P2, PT, R2, RZ, P2 ;  /* 0x000000ff0200720c */ /* 0x000fe20001742270 */
[----:B------:R-:W-:Y:S01]  /*13540*/  @P3 IMAD.MOV.U32 R6, RZ, RZ, c[0x0][0x210] ;  /* 0x00008400ff063624 */ /* 0x000fe200078e00ff */
[----:B------:R-:W-:Y:S01]  /*13550*/  LEA.HI R2, R7, R126, RZ, 0x3 ;  /* 0x0000007e07027211 */ /* 0x000fe200078f18ff */
[----:B------:R-:W-:Y:S01]  /*13560*/  @!P3 IMAD.MOV.U32 R7, RZ, RZ, c[0x0][0x214] ;  /* 0x00008500ff07b624 */ /* 0x000fe200078e00ff */
[----:B------:R-:W-:Y:S01]  /*13570*/  @!P3 ISETP.NE.AND P1, PT, R5, RZ, PT ;  /* 0x000000ff0500b20c */ /* 0x000fe20003f25270 */
[----:B------:R-:W-:Y:S01]  /*13580*/  @P3 IMAD R6, R6, c[0x0][0x214], RZ ;  /* 0x0000850006063a24 */ /* 0x000fe200078e02ff */
[----:B------:R-:W-:-:S02]  /*13590*/  ISETP.NE.OR P0, PT, R196, -0x1, !P2 ;  /* 0xffffffffc400780c */ /* 0x000fc40005705670 */
[----:B------:R-:W-:Y:S02]  /*135a0*/  LOP3.LUT R5, R2, 0x1ffffff8, RZ, 0xc0, !PT ;  /* 0x1ffffff802057812 */ /* 0x000fe400078ec0ff */
[----:B------:R-:W-:Y:S02]  /*135b0*/  @!P3 SEL R6, R7, c[0x0][0x234], !P1 ;  /* 0x00008d000706ba07 */ /* 0x000fe40004800000 */
[----:B------:R-:W-:Y:S01]  /*135c0*/  IADD3 R5, -R5, R126, RZ ;  /* 0x0000007e05057210 */ /* 0x000fe20007ffe1ff */
[----:B------:R-:W-:Y:S01]  /*135d0*/  @!P2 CS2R R8, SRZ ;  /* 0x000000000008a805 */ /* 0x000fe2000001ff00 */
[----:B------:R-:W-:Y:S01]  /*135e0*/  @P3 MOV R7, 0x1 ;  /* 0x0000000100073802 */ /* 0x000fe20000000f00 */
[----:B------:R-:W-:Y:S01]  /*135f0*/  @!P3 IMAD R7, R6, c[0x0][0x1c0], RZ ;  /* 0x000070000607ba24 */ /* 0x000fe200078e02ff */
[----:B------:R-:W-:Y:S01]  /*13600*/  SHF.R.S32.HI R2, RZ, 0x3, R2 ;  /* 0x00000003ff027819 */ /* 0x000fe20000011402 */
[----:B------:R-:W-:Y:S02]  /*13610*/  IMAD.SHL.U32 R5, R5, 0x8, RZ ;  /* 0x0000000805057824 */ /* 0x000fe400078e00ff */
[----:B------:R-:W-:-:S02]  /*13620*/  @!P0 IMAD R196, R3, c[0x0][0x214], RZ ;  /* 0x0000850003c48a24 */ /* 0x000fc400078e02ff */
[----:B------:R-:W-:Y:S01]  /*13630*/  IMAD R3, R3, R7, RZ ;  /* 0x0000000703037224 */ /* 0x000fe200078e02ff */
[C---:B------:R-:W-:Y:S01]  /*13640*/  IADD3 R4, P1, R5.reuse, R4, RZ ;  /* 0x0000000405047210 */ /* 0x040fe20007f3e0ff */
[--C-:B------:R-:W-:Y:S01]  /*13650*/  @P2 IMAD.MOV.U32 R8, RZ, RZ, R196.reuse ;  /* 0x000000ffff082224 */ /* 0x100fe200078e00c4 */
[----:B------:R-:W-:Y:S02]  /*13660*/  @P2 SHF.R.S32.HI R9, RZ, 0x1f, R196 ;  /* 0x0000001fff092819 */ /* 0x000fe400000114c4 */
[----:B------:R-:W-:Y:S01]  /*13670*/  LEA.HI.X.SX32 R5, R5, R0, 0x1, P1 ;  /* 0x0000000005057211 */ /* 0x000fe200008f0eff */
[----:B------:R-:W-:Y:S01]  /*13680*/  @P3 IMAD.MOV.U32 R0, RZ, RZ, c[0x0][0x210] ;  /* 0x00008400ff003624 */ /* 0x000fe200078e00ff */
[----:B------:R-:W-:Y:S01]  /*13690*/  SEL R3, R3, RZ, !P2 ;  /* 0x000000ff03037207 */ /* 0x000fe20005000000 */
[----:B------:R-:W-:Y:S01]  /*136a0*/  @!P3 IMAD.MOV.U32 R0, RZ, RZ, 0x1 ;  /* 0x00000001ff00b424 */ /* 0x000fe200078e00ff */
[----:B------:R-:W-:Y:S01]  /*136b0*/  ISETP.GE.AND P2, PT, R2, R125, PT ;  /* 0x0000007d0200720c */ /* 0x000fe20003f46270 */
[----:B------:R-:W-:-:S04]  /*136c0*/  IMAD.WIDE.U32 R4, R18, c[0x0][0x1f0], R4 ;  /* 0x00007c0012047a25 */ /* 0x000fc800078e0004 */
[----:B------:R-:W-:Y:S01]  /*136d0*/  IMAD R127, R127, R0, RZ ;  /* 0x000000007f7f7224 */ /* 0x000fe200078e02ff */
[----:B------:R-:W-:Y:S01]  /*136e0*/  IADD3 R17, R16, R5, RZ ;  /* 0x0000000510117210 */ /* 0x000fe20007ffe0ff */
[----:B------:R-:W-:Y:S01]  /*136f0*/  IMAD R7, R18, R6, R3 ;  /* 0x0000000612077224 */ /* 0x000fe200078e0203 */
[--C-:B------:R-:W-:Y:S02]  /*13700*/  SHF.R.S32.HI R3, RZ, 0x1f, R2.reuse ;  /* 0x0000001fff037819 */ /* 0x100fe40000011402 */
[----:B------:R-:W-:Y:S02]  /*13710*/  SHF.R.S32.HI R15, RZ, 0x1f, R127 ;  /* 0x0000001fff0f7819 */ /* 0x000fe4000001147f */
[----:B------:R-:W-:Y:S01]  /*13720*/  IADD3 R6, P1, P0, R127, R8, R7 ;  /* 0x000000087f067210 */ /* 0x000fe2000783e007 */
[----:B------:R-:W-:Y:S01]  /*13730*/  IMAD.WIDE R18, R123, 0x80, R2 ;  /* 0x000000807b127825 */ /* 0x000fe200078e0202 */
[----:B------:R-:W-:-:S04]  /*13740*/  SHF.R.S32.HI R7, RZ, 0x1f, R7 ;  /* 0x0000001fff077819 */ /* 0x000fc80000011407 */
        /* <DEDUP_REMOVED lines=10> */
.L_x_642:
[----:B------:R-:W-:Y:S05]  /*137f0*/  BSYNC B0 ;  /* 0x0000000000007941 */ /* 0x000fea0003800000 */
.L_x_641:
[----:B------:R-:W-:Y:S01]  /*13800*/  IADD3 R14, R2, 0x10, RZ ;  /* 0x00000010020e7810 */ /* 0x000fe20007ffe0ff */
[----:B------:R-:W-:Y:S03]  /*13810*/  BSSY B0, `(.L_x_643) ;  /* 0x000000e000007945 */ /* 0x000fe60003800000 */
[----:B------:R-:W-:-:S13]  /*13820*/  ISETP.GE.AND P0, PT, R14, R125, PT ;  /* 0x0000007d0e00720c */ /* 0x000fda0003f06270 */
[----:B------:R-:W-:Y:S05]  /*13830*/  @P0 BRA `(.L_x_644) ;  /* 0x000000b000000947 */ /* 0x000fea0003800000 */
[----:B------:R-:W-:Y:S01]  /*13840*/  IADD3 R8, P0, R18, 0x10, RZ ;  /* 0x0000001012087810 */ /* 0x000fe20007f1e0ff */
[----:B-1----:R-:W-:Y:S01]  /*13850*/  IMAD.MOV.U32 R10, RZ, RZ, R4 ;  /* 0x000000ffff0a7224 */ /* 0x002fe200078e0004 */
        /* <DEDUP_REMOVED lines=8> */
[----:B------:R1:W-:Y:S02]  /*138e0*/  STG.E.128 [R8.64], RZ ;  /* 0x000000ff08007986 */ /* 0x0003e4000c101d04 */
.L_x_644:
[----:B------:R-:W-:Y:S05]  /*138f0*/  BSYNC B0 ;  /* 0x0000000000007941 */ /* 0x000fea0003800000 */
.L_x_643:
[----:B------:R-:W-:Y:S01]  /*13900*/  IADD3 R13, R2, 0x20, RZ ;  /* 0x00000020020d7810 */ /* 0x000fe20007ffe0ff */
[----:B------:R-:W-:Y:S03]  /*13910*/  BSSY B0, `(.L_x_645) ;  /* 0x000000e000007945 */ /* 0x000fe60003800000 */
[----:B------:R-:W-:-:S13]  /*13920*/  ISETP.GE.AND P0, PT, R13, R125, PT ;  /* 0x0000007d0d00720c */ /* 0x000fda0003f06270 */
[----:B------:R-:W-:Y:S05]  /*13930*/  @P0 BRA `(.L_x_646) ;  /* 0x000000b000000947 */ /* 0x000fea0003800000 */
[----:B-1----:R-:W-:Y:S01]  /*13940*/  IADD3 R8, P0, R18, 0x20, RZ ;  /* 0x0000002012087810 */ /* 0x002fe20007f1e0ff */
        /* <DEDUP_REMOVED lines=10> */
.L_x_646:
[----:B------:R-:W-:Y:S05]  /*139f0*/  BSYNC B0 ;  /* 0x0000000000007941 */ /* 0x000fea0003800000 */
.L_x_645:
        /* <DEDUP_REMOVED lines=15> */
.L_x_648:
[----:B------:R-:W-:Y:S05]  /*13af0*/  BSYNC B0 ;  /* 0x0000000000007941 */ /* 0x000fea0003800000 */
.L_x_647:
[----:B-1----:R-:W-:Y:S01]  /*13b00*/  IADD3 R11, R2, 0x40, RZ ;  /* 0x00000040020b7810 */ /* 0x002fe20007ffe0ff */
[----:B------:R-:W-:Y:S03]  /*13b10*/  BSSY B0, `(.L_x_649) ;  /* 0x000000e000007945 */ /* 0x000fe60003800000 */
[----:B------:R-:W-:-:S13]  /*13b20*/  ISETP.GE.AND P0, PT, R11, R125, PT ;  /* 0x0000007d0b00720c */ /* 0x000fda0003f06270 */
        /* <DEDUP_REMOVED lines=12> */
.L_x_650:
[----:B------:R-:W-:Y:S05]  /*13bf0*/  BSYNC B0 ;  /* 0x0000000000007941 */ /* 0x000fea0003800000 */
.L_x_649:
        /* <DEDUP_REMOVED lines=15> */
.L_x_652:
[----:B------:R-:W-:Y:S05]  /*13cf0*/  BSYNC B0 ;  /* 0x0000000000007941 */ /* 0x000fea0003800000 */
.L_x_651:
        /* <DEDUP_REMOVED lines=15> */
.L_x_654:
[----:B------:R-:W-:Y:S05]  /*13df0*/  BSYNC B0 ;  /* 0x0000000000007941 */ /* 0x000fea0003800000 */
.L_x_653:
[----:B------:R-:W-:Y:S01]  /*13e00*/  IADD3 R8, R2, 0x70, RZ ;  /* 0x0000007002087810 */ /* 0x000fe20007ffe0ff */
[----:B------:R-:W-:Y:S03]  /*13e10*/  BSSY B0, `(.L_x_655) ;  /* 0x000000d000007945 */ /* 0x000fe60003800000 */
[----:B------:R-:W-:-:S13]  /*13e20*/  ISETP.GE.AND P0, PT, R8, R125, PT ;  /* 0x0000007d0800720c */ /* 0x000fda0003f06270 */
        /* <DEDUP_REMOVED lines=10> */
[----:B------:R2:W-:Y:S02]  /*13ed0*/  STG.E.128 [R4.64], RZ ;  /* 0x000000ff04007986 */ /* 0x0005e4000c101d04 */
.L_x_656:
[----:B------:R-:W-:Y:S05]  /*13ee0*/  BSYNC B0 ;  /* 0x0000000000007941 */ /* 0x000fea0003800000 */
.L_x_655:
[----:B------:R-:W-:-:S04]  /*13ef0*/  LOP3.LUT P6, RZ, R126, 0x7, RZ, 0xc0, !PT ;  /* 0x000000077eff7812 */ /* 0x000fc800078cc0ff */
[-C--:B------:R-:W-:Y:S02]  /*13f00*/  ISETP.GE.OR P2, PT, R2, R125.reuse, P6 ;  /* 0x0000007d0200720c */ /* 0x080fe40003746670 */
[-C--:B------:R-:W-:Y:S02]  /*13f10*/  ISETP.GE.OR P1, PT, R14, R125.reuse, P6 ;  /* 0x0000007d0e00720c */ /* 0x080fe40003726670 */
[-C--:B------:R-:W-:Y:S02]  /*13f20*/  ISETP.GE.OR P5, PT, R13, R125.reuse, P6 ;  /* 0x0000007d0d00720c */ /* 0x080fe400037a6670 */
[-C--:B------:R-:W-:Y:S02]  /*13f30*/  ISETP.GE.OR P4, PT, R12, R125.reuse, P6 ;  /* 0x0000007d0c00720c */ /* 0x080fe40003786670 */
[----:B------:R-:W-:-:S05]  /*13f40*/  ISETP.GE.OR P3, PT, R11, R125, P6 ;  /* 0x0000007d0b00720c */ /* 0x000fca0003766670 */
[-C--:B------:R-:W-:Y:S02]  /*13f50*/  @!P2 IMAD R2, R2, R0.reuse, RZ ;  /* 0x000000000202a224 */ /* 0x080fe400078e02ff */
[-C--:B------:R-:W-:Y:S02]  /*13f60*/  @!P1 IMAD R14, R14, R0.reuse, RZ ;  /* 0x000000000e0e9224 */ /* 0x080fe400078e02ff */
[----:B------:R-:W-:Y:S01]  /*13f70*/  @!P5 IMAD R13, R13, R0, RZ ;  /* 0x000000000d0dd224 */ /* 0x000fe200078e02ff */
[----:B------:R-:W-:Y:S01]  /*13f80*/  @!P2 IADD3 R3, P0, R2, R6, RZ ;  /* 0x000000060203a210 */ /* 0x000fe20007f1e0ff */
[-C--:B------:R-:W-:Y:S02]  /*13f90*/  @!P4 IMAD R12, R12, R0.reuse, RZ ;  /* 0x000000000c0cc224 */ /* 0x080fe400078e02ff */
[----:B------:R-:W-:Y:S01]  /*13fa0*/  @!P3 IMAD R11, R11, R0, RZ ;  /* 0x000000000b0bb224 */ /* 0x000fe200078e02ff */
[----:B------:R-:W-:Y:S02]  /*13fb0*/  @!P2 LEA.HI.X.SX32 R2, R2, R15, 0x1, P0 ;  /* 0x0000000f0202a211 */ /* 0x000fe400000f0eff */
[----:B--2---:R-:W-:-:S04]  /*13fc0*/  @!P2 LEA R4, P0, R3, c[0x0][0x200], 0x2 ;  /* 0x000080000304aa11 */ /* 0x004fc800078010ff */
[----:B------:R-:W-:Y:S01]  /*13fd0*/  @!P2 LEA.HI.X R5, R3, c[0x0][0x204], R2, 0x2, P0 ;  /* 0x000081000305aa11 */ /* 0x000fe200000f1402 */
[----:B------:R-:W-:Y:S01]  /*13fe0*/  @!P2 IMAD.MOV.U32 R2, RZ, RZ, 0x7f800000 ;  /* 0x7f800000ff02a424 */ /* 0x000fe200078e00ff */
[----:B------:R-:W-:-:S04]  /*13ff0*/  @!P1 IADD3 R3, P0, R14, R6, RZ ;  /* 0x000000060e039210 */ /* 0x000fc80007f1e0ff */
[----:B------:R2:W-:Y:S01]  /*14000*/  @!P2 STG.E [R4.64], R2 ;  /* 0x000000020400a986 */ /* 0x0005e2000c101904 */
[-C--:B------:R-:W-:Y:S02]  /*14010*/  @!P1 LEA.HI.X.SX32 R14, R14, R15.reuse, 0x1, P0 ;  /* 0x0000000f0e0e9211 */ /* 0x080fe400000f0eff */
[----:B--2---:R-:W-:Y:S02]  /*14020*/  @!P1 LEA R4, P2, R3, c[0x0][0x200], 0x2 ;  /* 0x0000800003049a11 */ /* 0x004fe400078410ff */
[----:B------:R-:W-:Y:S02]  /*14030*/  @!P5 IADD3 R2, P0, R13, R6, RZ ;  /* 0x000000060d02d210 */ /* 0x000fe40007f1e0ff */
[----:B------:R-:W-:Y:S02]  /*14040*/  @!P1 LEA.HI.X R5, R3, c[0x0][0x204], R14, 0x2, P2 ;  /* 0x0000810003059a11 */ /* 0x000fe400010f140e */
[----:B------:R-:W-:Y:S02]  /*14050*/  @!P5 LEA.HI.X.SX32 R13, R13, R15, 0x1, P0 ;  /* 0x0000000f0d0dd211 */ /* 0x000fe400000f0eff */
[----:B------:R-:W-:-:S02]  /*14060*/  @!P5 LEA R16, P2, R2, c[0x0][0x200], 0x2 ;  /* 0x000080000210da11 */ /* 0x000fc400078410ff */
[----:B------:R-:W-:Y:S02]  /*14070*/  @!P4 IADD3 R3, P0, R12, R6, RZ ;  /* 0x000000060c03c210 */ /* 0x000fe40007f1e0ff */
[----:B------:R-:W-:Y:S01]  /*14080*/  @!P5 LEA.HI.X R17, R2, c[0x0][0x204], R13, 0x2, P2 ;  /* 0x000081000211da11 */ /* 0x000fe200010f140d */
[----:B------:R-:W-:Y:S01]  /*14090*/  @!P1 IMAD.MOV.U32 R2, RZ, RZ, 0x7f800000 ;  /* 0x7f800000ff029424 */ /* 0x000fe200078e00ff */
[----:B------:R-:W-:Y:S02]  /*140a0*/  ISETP.GE.OR P2, PT, R10, R125, P6 ;  /* 0x0000007d0a00720c */ /* 0x000fe40003746670 */
[----:B------:R-:W-:Y:S02]  /*140b0*/  @!P4 LEA.HI.X.SX32 R12, R12, R15, 0x1, P0 ;  /* 0x0000000f0c0cc211 */ /* 0x000fe400000f0eff */
[----:B------:R-:W-:Y:S01]  /*140c0*/  @!P4 LEA R18, P0, R3, c[0x0][0x200], 0x2 ;  /* 0x000080000312ca11 */ /* 0x000fe200078010ff */
[----:B------:R2:W-:Y:S01]  /*140d0*/  @!P1 STG.E [R4.64], R2 ;  /* 0x0000000204009986 */ /* 0x0005e2000c101904 */
[----:B------:R-:W-:-:S02]  /*140e0*/  ISETP.GE.OR P1, PT, R9, R125, P6 ;  /* 0x0000007d0900720c */ /* 0x000fc40003726670 */
[----:B------:R-:W-:Y:S01]  /*140f0*/  @!P4 LEA.HI.X R19, R3, c[0x0][0x204], R12, 0x2, P0 ;  /* 0x000081000313ca11 */ /* 0x000fe200000f140c */
[----:B------:R-:W-:Y:S01]  /*14100*/  @!P5 IMAD.MOV.U32 R3, RZ, RZ, 0x7f800000 ;  /* 0x7f800000ff03d424 */ /* 0x000fe200078e00ff */
[----:B------:R-:W-:-:S03]  /*14110*/  ISETP.GE.OR P6, PT, R8, R125, P6 ;  /* 0x0000007d0800720c */ /* 0x000fc600037c6670 */
[----:B------:R-:W-:Y:S01]  /*14120*/  @!P2 IMAD R10, R10, R0, RZ ;  /* 0x000000000a0aa224 */ /* 0x000fe200078e02ff */
[----:B------:R3:W-:Y:S01]  /*14130*/  @!P5 STG.E [R16.64], R3 ;  /* 0x000000031000d986 */ /* 0x0007e2000c101904 */
[----:B------:R-:W-:-:S04]  /*14140*/  @!P2 IMAD.MOV.U32 R7, RZ, RZ, 0x7f800000 ;  /* 0x7f800000ff07a424 */ /* 0x000fc800078e00ff */
[----:B------:R-:W-:Y:S01]  /*14150*/  @!P1 IMAD R9, R9, R0, RZ ;  /* 0x0000000009099224 */ /* 0x000fe200078e02ff */
[----:B--2---:R-:W-:-:S04]  /*14160*/  @!P3 IADD3 R2, P0, R11, R6, RZ ;  /* 0x000000060b02b210 */ /* 0x004fc80007f1e0ff */
[----:B------:R-:W-:Y:S02]  /*14170*/  @!P3 LEA.HI.X.SX32 R11, R11, R15, 0x1, P0 ;  /* 0x0000000f0b0bb211 */ /* 0x000fe400000f0eff */
[----:B------:R-:W-:Y:S01]  /*14180*/  @!P3 LEA R4, P0, R2, c[0x0][0x200], 0x2 ;  /* 0x000080000204ba11 */ /* 0x000fe200078010ff */
[----:B---3--:R-:W-:-:S03]  /*14190*/  @!P3 IMAD.MOV.U32 R3, RZ, RZ, 0x7f800000 ;  /* 0x7f800000ff03b424 */ /* 0x008fc600078e00ff */
[----:B------:R-:W-:Y:S02]  /*141a0*/  @!P3 LEA.HI.X R5, R2, c[0x0][0x204], R11, 0x2, P0 ;  /* 0x000081000205ba11 */ /* 0x000fe400000f140b */
        /* <DEDUP_REMOVED lines=8> */
[----:B------:R-:W-:-:S05]  /*14230*/  @!P4 IMAD.MOV.U32 R2, RZ, RZ, 0x7f800000 ;  /* 0x7f800000ff02c424 */ /* 0x000fca00078e00ff */
[----:B------:R2:W-:Y:S04]  /*14240*/  @!P4 STG.E [R18.64], R2 ;  /* 0x000000021200c986 */ /* 0x0005e8000c101904 */
[----:B------:R3:W-:Y:S04]  /*14250*/  @!P3 STG.E [R4.64], R3 ;  /* 0x000000030400b986 */ /* 0x0007e8000c101904 */
[----:B------:R3:W-:Y:S01]  /*14260*/  @!P2 STG.E [R12.64], R7 ;  /* 0x000000070c00a986 */ /* 0x0007e2000c101904 */
[----:B--2---:R-:W-:-:S05]  /*14270*/  @!P1 IMAD.MOV.U32 R2, RZ, RZ, 0x7f800000 ;  /* 0x7f800000ff029424 */ /* 0x004fca00078e00ff */
[----:B------:R3:W-:Y:S01]  /*14280*/  @!P1 STG.E [R10.64], R2 ;  /* 0x000000020a009986 */ /* 0x0007e2000c101904 */
[----:B------:R-:W-:Y:S05]  /*14290*/  @P6 EXIT ;  /* 0x000000000000694d */ /* 0x000fea0003800000 */
[----:B------:R-:W-:-:S05]  /*142a0*/  IMAD R0, R8, R0, RZ ;  /* 0x0000000008007224 */ /* 0x000fca00078e02ff */
[----:B------:R-:W-:-:S04]  /*142b0*/  IADD3 R6, P0, R0, R6, RZ ;  /* 0x0000000600067210 */ /* 0x000fc80007f1e0ff */
[----:B------:R-:W-:Y:S02]  /*142c0*/  LEA.HI.X.SX32 R0, R0, R15, 0x1, P0 ;  /* 0x0000000f00007211 */ /* 0x000fe400000f0eff */
[----:B---3--:R-:W-:-:S04]  /*142d0*/  LEA R2, P0, R6, c[0x0][0x200], 0x2 ;  /* 0x0000800006027a11 */ /* 0x008fc800078010ff */
[----:B------:R-:W-:Y:S01]  /*142e0*/  LEA.HI.X R3, R6, c[0x0][0x204], R0, 0x2, P0 ;  /* 0x0000810006037a11 */ /* 0x000fe200000f1400 */
[----:B------:R-:W-:-:S05]  /*142f0*/  IMAD.MOV.U32 R0, RZ, RZ, 0x7f800000 ;  /* 0x7f800000ff007424 */ /* 0x000fca00078e00ff */
[----:B------:R-:W-:Y:S01]  /*14300*/  STG.E [R2.64], R0 ;  /* 0x0000000002007986 */ /* 0x000fe2000c101904 */
[----:B------:R-:W-:Y:S05]  /*14310*/  EXIT ;  /* 0x000000000000794d */ /* 0x000fea0003800000 */
.L_x_657:
        /* <DEDUP_REMOVED lines=14> */
.L_x_1141:


//--------------------- .text._ZN5flash16flash_fwd_kernelI23Flash_fwd_kernel_traitsILi64ELi128ELi64ELi4ELb0ELb0EN7cutlass6half_tE19Flash_kernel_traitsILi64ELi128ELi64ELi4ES3_EELb0ELb1ELb0ELb0ELb0ELb1ELb1ELb0EEEvNS_16Flash_fwd_paramsE --------------------------
	.section	.text._ZN5flash16flash_fwd_kernelI23Flash_fwd_kernel_traitsILi64ELi128ELi64ELi4ELb0ELb0EN7cutlass6half_tE19Flash_kernel_traitsILi64ELi128ELi64ELi4ES3_EELb0ELb1ELb0ELb0ELb0ELb1ELb1ELb0EEEvNS_16Flash_fwd_paramsE,"ax",@progbits
	.sectioninfo	@"SHI_REGISTERS=255"
	.align	128
        .global         _ZN5flash16flash_fwd_kernelI23Flash_fwd_kernel_traitsILi64ELi128ELi64ELi4ELb0ELb0EN7cutlass6half_tE19Flash_kernel_traitsILi64ELi128ELi64ELi4ES3_EELb0ELb1ELb0ELb0ELb0ELb1ELb1ELb0EEEvNS_16Flash_fwd_paramsE
        .type           _ZN5flash16flash_fwd_kernelI23Flash_fwd_kernel_traitsILi64ELi128ELi64ELi4ELb0ELb0EN7cutlass6half_tE19Flash_kernel_traitsILi64ELi128ELi64ELi4ES3_EELb0ELb1ELb0ELb0ELb0ELb1ELb1ELb0EEEvNS_16Flash_fwd_paramsE,@function
        .size           _ZN5flash16flash_fwd_kernelI23Flash_fwd_kernel_traitsILi64ELi128ELi64ELi4ELb0ELb0EN7cutlass6half_tE19Flash_kernel_traitsILi64ELi128ELi64ELi4ES3_EELb0ELb1ELb0ELb0ELb0ELb1ELb1ELb0EEEvNS_16Flash_fwd_paramsE,(.L_x_1142 - _ZN5flash16flash_fwd_kernelI23Flash_fwd_kernel_traitsILi64ELi128ELi64ELi4ELb0ELb0EN7cutlass6half_tE19Flash_kernel_traitsILi64ELi128ELi64ELi4ES3_EELb0ELb1ELb0ELb0ELb0ELb1ELb1ELb0EEEvNS_16Flash_fwd_paramsE)
        .other          _ZN5flash16flash_fwd_kernelI23Flash_fwd_kernel_traitsILi64ELi128ELi64ELi4ELb0ELb0EN7cutlass6half_tE19Flash_kernel_traitsILi64ELi128ELi64ELi4ES3_EELb0ELb1ELb0ELb0ELb0ELb1ELb1ELb0EEEvNS_16Flash_fwd_paramsE,@"STO_CUDA_ENTRY STV_DEFAULT"
_ZN5flash16flash_fwd_kernelI23Flash_fwd_kernel_traitsILi64ELi128ELi64ELi4ELb0ELb0EN7cutlass6half_tE19Flash_kernel_traitsILi64ELi128ELi64ELi4ES3_EELb0ELb1ELb0ELb0ELb0ELb1ELb1ELb0EEEvNS_16Flash_fwd_paramsE:
.text._ZN5flash16flash_fwd_kernelI23Flash_fwd_kernel_traitsILi64ELi128ELi64ELi4ELb0ELb0EN7cutlass6half_tE19Flash_kernel_traitsILi64ELi128ELi64ELi4ES3_EELb0ELb1ELb0ELb0ELb0ELb1ELb1ELb0EEEvNS_16Flash_fwd_paramsE:
[----:B------:R-:W-:Y:S02]  /*0000*/  MOV R1, c[0x0][0x28] ;  /* 0x00000a0000017a02 */ /* 0x000fe40000000f00 */
[----:B------:R-:W1:Y:S01]  /*0010*/  LDC.U8 R3, c[0x0][0x312] ;  /* 0x0000c480ff037b82 */ /* 0x000e620000000000 */
[----:B------:R-:W2:Y:S01]  /*0020*/  S2R R2, SR_CTAID.Y ;  /* 0x0000000000027919 */ /* 0x000ea20000002600 */
[----:B------:R-:W-:Y:S01]  /*0030*/  ISETP.NE.U32.AND P2, PT, RZ, c[0x0][0x240], PT ;  /* 0x00009000ff007a0c */ /* 0x000fe20003f45070 */
[----:B------:R-:W-:Y:S01]  /*0040*/  IMAD.MOV.U32 R0, RZ, RZ, 0x4 ;  /* 0x00000004ff007424 */ /* 0x000fe200078e00ff */
[----:B------:R-:W-:Y:S01]  /*0050*/  ISETP.EQ.U32.AND P1, PT, RZ, c[0x0][0x248], PT ;  /* 0x00009200ff007a0c */ /* 0x000fe20003f22070 */
[----:B------:R-:W-:Y:S01]  /*0060*/  IMAD.MOV.U32 R202, RZ, RZ, -0x1 ;  /* 0xffffffffffca7424 */ /* 0x000fe200078e00ff */
[----:B------:R-:W-:Y:S01]  /*0070*/  ISETP.NE.AND.EX P2, PT, RZ, c[0x0][0x244], PT, P2 ;  /* 0x00009100ff007a0c */ /* 0x000fe20003f45320 */
[----:B------:R-:W-:Y:S01]  /*0080*/  ULDC.64 UR4, c[0x0][0x118] ;  /* 0x0000460000047ab9 */ /* 0x000fe20000000a00 */
[----:B------:R-:W-:Y:S01]  /*0090*/  IMAD.MOV.U32 R9, RZ, RZ, -0x1 ;  /* 0xffffffffff097424 */ /* 0x000fe200078e00ff */
[----:B------:R-:W-:-:S04]  /*00a0*/  ISETP.NE.U32.AND P0, PT, RZ, c[0x0][0x250], PT ;  /* 0x00009400ff007a0c */ /* 0x000fc80003f05070 */
[----:B------:R-:W-:Y:S02]  /*00b0*/  ISETP.NE.AND.EX P0, PT, RZ, c[0x0][0x254], PT, P0 ;  /* 0x00009500ff007a0c */ /* 0x000fe40003f05300 */
[----:B-1----:R-:W-:Y:S01]  /*00c0*/  ISETP.NE.AND P3, PT, R3, RZ, PT ;  /* 0x000000ff0300720c */ /* 0x002fe20003f65270 */
[----:B--2---:R-:W-:-:S03]  /*00d0*/  IMAD.WIDE R130, R2, R0, c[0x0][0x240] ;  /* 0x0000900002827625 */ /* 0x004fc600078e0200 */
[----:B------:R-:W-:Y:S01]  /*00e0*/  ISETP.EQ.OR.EX P1, PT, RZ, c[0x0][0x24c], !P3, P1 ;  /* 0x00009300ff007a0c */ /* 0x000fe20005f22710 */
[----:B------:R-:W-:Y:S01]  /*00f0*/  IMAD.WIDE R6, R2, R0, c[0x0][0x248] ;  /* 0x0000920002067625 */ /* 0x000fe200078e0200 */
[----:B------:R1:W2:Y:S11]  /*0100*/  @P2 LDG.E R202, [R130.64] ;  /* 0x0000000482ca2981 */ /* 0x0002b6000c1e1900 */
[----:B------:R3:W5:Y:S04]  /*0110*/  @!P1 LDG.E R9, [R6.64] ;  /* 0x0000000406099981 */ /* 0x000768000c1e1900 */
[----:B-1----:R-:W2:Y:S01]  /*0120*/  @P2 LDG.E R130, [R130.64+0x4] ;  /* 0x0000040482822981 */ /* 0x002ea2000c1e1900 */
[----:B------:R-:W-:-:S02]  /*0130*/  IMAD.MOV.U32 R4, RZ, RZ, RZ ;  /* 0x000000ffff047224 */ /* 0x000fc400078e00ff */
[----:B------:R-:W-:Y:S01]  /*0140*/  @P0 IMAD.WIDE R10, R2, R0, c[0x0][0x250] ;  /* 0x00009400020a0625 */ /* 0x000fe200078e0200 */
[----:B------:R-:W1:Y:S04]  /*0150*/  S2R R218, SR_CTAID.X ;  /* 0x0000000000da7919 */ /* 0x000e680000002500 */
[----:B------:R3:W5:Y:S01]  /*0160*/  @P0 LDG.E R4, [R10.64] ;  /* 0x000000040a040981 */ /* 0x000762000c1e1900 */
[----:B------:R-:W-:-:S03]  /*0170*/  ISETP.NE.U32.AND P0, PT, RZ, c[0x0][0x248], PT ;  /* 0x00009200ff007a0c */ /* 0x000fc60003f05070 */
[----:B------:R-:W4:Y:S01]  /*0180*/  S2R R16, SR_CTAID.Z ;  /* 0x0000000000107919 */ /* 0x000f220000002700 */
[----:B------:R-:W-:Y:S01]  /*0190*/  ISETP.NE.AND.EX P0, PT, RZ, c[0x0][0x24c], PT, P0 ;  /* 0x00009300ff007a0c */ /* 0x000fe20003f05300 */
[----:B--2---:R-:W-:Y:S02]  /*01a0*/  @P2 IMAD.IADD R130, R130, 0x1, -R202 ;  /* 0x0000000182822824 */ /* 0x004fe400078e0aca */
[----:B------:R-:W-:-:S10]  /*01b0*/  @!P2 IMAD.MOV.U32 R130, RZ, RZ, c[0x0][0x214] ;  /* 0x00008500ff82a624 */ /* 0x000fd400078e00ff */
[----:B------:R-:W-:Y:S05]  /*01c0*/  @!P0 BRA `(.L_x_658) ;  /* 0x0000004000008947 */ /* 0x000fea0003800000 */
[----:B-1-34-:R-:W2:Y:S02]  /*01d0*/  @P3 LDG.E R3, [R6.64+0x4] ;  /* 0x0000040406033981 */ /* 0x01aea4000c1e1900 */
[----:B--2--5:R-:W-:-:S06]  /*01e0*/  @P3 IADD3 R3, R3, -R9, RZ ;  /* 0x8000000903033210 */ /* 0x024fcc0007ffe0ff */
[----:B------:R1:W5:Y:S01]  /*01f0*/  @!P3 LDG.E R3, [R6.64] ;  /* 0x000000040603b981 */ /* 0x000362000c1e1900 */
[----:B------:R-:W-:Y:S05]  /*0200*/  BRA `(.L_x_659) ;  /* 0x0000001000007947 */ /* 0x000fea0003800000 */
.L_x_658:
[----:B-1-34-:R-:W-:Y:S02]  /*0210*/  MOV R3, c[0x0][0x218] ;  /* 0x0000860000037a02 */ /* 0x01afe40000000f00 */
.L_x_659:
        /* <DEDUP_REMOVED lines=12> */
[----:B------:R-:W-:Y:S01]  /*02e0*/  IADD3 R5, -R130, 0xbf, R132 ;  /* 0x000000bf82057810 */ /* 0x000fe20007ffe184 */
[----:B------:R-:W1:Y:S01]  /*02f0*/  S2R R129, SR_TID.X ;  /* 0x0000000000817919 */ /* 0x000e620000002100 */
        /* <DEDUP_REMOVED lines=11> */
[----:B-1----:R-:W-:Y:S02]  /*03b0*/  ISETP.NE.AND P1, PT, R202, -0x1, PT ;  /* 0xffffffffca00780c */ /* 0x002fe40003f25270 */
[----:B------:R-:W-:-:S11]  /*03c0*/  ISETP.NE.AND P0, PT, R9, -0x1, PT ;  /* 0xffffffff0900780c */ /* 0x000fd60003f05270 */
[----:B------:R-:W-:Y:S01]  /*03d0*/  @!P1 SHF.R.S32.HI R0, RZ, 0x1f, R2 ;  /* 0x0000001fff009819 */ /* 0x000fe20000011402 */
[----:B------:R-:W-:Y:S01]  /*03e0*/  @P1 IMAD.WIDE.U32 R6, R202, c[0x0][0x190], RZ ;  /* 0x00006400ca061a25 */ /* 0x000fe200078e00ff */
[----:B------:R-:W-:-:S03]  /*03f0*/  @P0 IADD3 R3, R4, R9, RZ ;  /* 0x0000000904030210 */ /* 0x000fc60007ffe0ff */
[----:B------:R-:W-:Y:S01]  /*0400*/  @!P1 IMAD R0, R0, c[0x0][0x178], RZ ;  /* 0x00005e0000009a24 */ /* 0x000fe200078e02ff */
[----:B------:R-:W-:Y:S01]  /*0410*/  @P1 MOV R8, R6 ;  /* 0x0000000600081202 */ /* 0x000fe20000000f00 */
[----:B------:R-:W-:Y:S02]  /*0420*/  @P1 IMAD R5, R202, c[0x0][0x194], R7 ;  /* 0x00006500ca051a24 */ /* 0x000fe400078e0207 */
[----:B------:R-:W-:-:S04]  /*0430*/  @!P1 IMAD.WIDE.U32 R6, R2, c[0x0][0x178], RZ ;  /* 0x00005e0002069a25 */ /* 0x000fc800078e00ff */
[----:B------:R-:W-:Y:S01]  /*0440*/  @!P1 IMAD R0, R2, c[0x0][0x17c], R0 ;  /* 0x00005f0002009a24 */ /* 0x000fe200078e0200 */
[----:B------:R-:W-:Y:S01]  /*0450*/  @!P1 MOV R8, R6 ;  /* 0x0000000600089202 */ /* 0x000fe20000000f00 */
[----:B------:R-:W-:-:S03]  /*0460*/  @P0 IMAD.WIDE.U32 R212, R3, c[0x0][0x198], RZ ;  /* 0x0000660003d40a25 */ /* 0x000fc600078e00ff */
[----:B------:R-:W-:Y:S01]  /*0470*/  @!P1 IADD3 R5, R7, R0, RZ ;  /* 0x0000000007059210 */ /* 0x000fe20007ffe0ff */
[----:B------:R-:W-:Y:S01]  /*0480*/  @P0 IMAD R3, R3, c[0x0][0x19c], R213 ;  /* 0x0000670003030a24 */ /* 0x000fe200078e02d5 */
        /* <DEDUP_REMOVED lines=12> */
.L_x_661:
[----:B------:R-:W-:-:S04]  /*0550*/  IABS R7, c[0x0][0x1c8] ;  /* 0x0000720000077a13 */ /* 0x000fc80000000000 */
        /* <DEDUP_REMOVED lines=10> */
[----:B------:R-:W-:-:S05]  /*0600*/  IMAD.HI.U32 R154, R10, R6, RZ ;  /* 0x000000060a9a7227 */ /* 0x000fca00078e00ff */
[----:B------:R-:W-:-:S05]  /*0610*/  IADD3 R0, -R154, RZ, RZ ;  /* 0x000000ff9a007210 */ /* 0x000fca0007ffe1ff */
[----:B------:R-:W-:Y:S02]  /*0620*/  IMAD R0, R7, R0, R6 ;  /* 0x0000000007007224 */ /* 0x000fe400078e0206 */
[----:B------:R-:W-:-:S03]  /*0630*/  @P0 IMAD.IADD R6, R4, 0x1, R9 ;  /* 0x0000000104060824 */ /* 0x000fc600078e0209 */
[----:B------:R-:W-:Y:S01]  /*0640*/  ISETP.GT.U32.AND P2, PT, R7, R0, PT ;  /* 0x000000000700720c */ /* 0x000fe20003f44070 */
[----:B------:R-:W-:-:S04]  /*0650*/  @P0 IMAD.WIDE.U32 R14, R6, c[0x0][0x1a0], RZ ;  /* 0x00006800060e0a25 */ /* 0x000fc800078e00ff */
[----:B------:R-:W-:-:S08]  /*0660*/  @P0 IMAD R6, R6, c[0x0][0x1a4], R15 ;  /* 0x0000690006060a24 */ /* 0x000fd000078e020f */
[----:B------:R-:W-:Y:S01]  /*0670*/  @!P2 IMAD.IADD R0, R0, 0x1, -R7 ;  /* 0x000000010000a824 */ /* 0x000fe200078e0a07 */
[----:B------:R-:W-:Y:S02]  /*0680*/  @!P2 IADD3 R154, R154, 0x1, RZ ;  /* 0x000000019a9aa810 */ /* 0x000fe40007ffe0ff */
[----:B------:R-:W-:Y:S02]  /*0690*/  ISETP.NE.AND P2, PT, RZ, c[0x0][0x1c8], PT ;  /* 0x00007200ff007a0c */ /* 0x000fe40003f45270 */
[----:B------:R-:W-:Y:S02]  /*06a0*/  ISETP.GE.U32.AND P3, PT, R0, R7, PT ;  /* 0x000000070000720c */ /* 0x000fe40003f66070 */
[----:B------:R-:W-:-:S04]  /*06b0*/  LOP3.LUT R0, R16, c[0x0][0x1c8], RZ, 0x3c, !PT ;  /* 0x0000720010007a12 */ /* 0x000fc800078e3cff */
[----:B------:R-:W-:Y:S02]  /*06c0*/  ISETP.GE.AND P1, PT, R0, RZ, PT ;  /* 0x000000ff0000720c */ /* 0x000fe40003f26270 */
[----:B------:R-:W-:-:S05]  /*06d0*/  SHF.R.S32.HI R0, RZ, 0x1f, R16 ;  /* 0x0000001fff007819 */ /* 0x000fca0000011410 */
[----:B------:R-:W-:-:S06]  /*06e0*/  @P3 IADD3 R154, R154, 0x1, RZ ;  /* 0x000000019a9a3810 */ /* 0x000fcc0007ffe0ff */
[----:B------:R-:W-:Y:S02]  /*06f0*/  @!P1 IADD3 R154, -R154, RZ, RZ ;  /* 0x000000ff9a9a9210 */ /* 0x000fe40007ffe1ff */
        /* <DEDUP_REMOVED lines=13> */
.L_x_662:
[----:B------:R-:W-:Y:S01]  /*07d0*/  SHF.R.S32.HI R133, RZ, 0x1f, R129 ;  /* 0x0000001fff857819 */ /* 0x000fe20000011481 */
[----:B------:R-:W-:Y:S01]  /*07e0*/  IMAD.IADD R199, R130, 0x1, -R132 ;  /* 0x0000000182c77824 */ /* 0x000fe200078e0a84 */
[----:B------:R-:W-:Y:S01]  /*07f0*/  SHF.R.S32.HI R158, RZ, 0x1f, R154 ;  /* 0x0000001fff9e7819 */ /* 0x000fe2000001149a */
[----:B------:R-:W-:Y:S01]  /*0800*/  IMAD R0, R0, c[0x0][0x1a8], RZ ;  /* 0x00006a0000007a24 */ /* 0x000fe200078e02ff */
[----:B------:R-:W-:Y:S01]  /*0810*/  LEA.HI R2, R133, R129, RZ, 0x3 ;  /* 0x0000008185027211 */ /* 0x000fe200078f18ff */
[----:B------:R-:W-:Y:S01]  /*0820*/  IMAD.MOV.U32 R152, RZ, RZ, c[0x0][0x198] ;  /* 0x00006600ff987624 */ /* 0x000fe200078e00ff */
[----:B------:R-:W-:Y:S01]  /*0830*/  IADD3 R126, R160, -0x1, RZ ;  /* 0xffffffffa07e7810 */ /* 0x000fe20007ffe0ff */
[----:B------:R-:W-:Y:S01]  /*0840*/  IMAD R0, R16, c[0x0][0x1ac], R0 ;  /* 0x00006b0010007a24 */ /* 0x000fe200078e0200 */
[----:B------:R-:W-:Y:S01]  /*0850*/  SHF.R.S32.HI R220, RZ, 0x3, R2 ;  /* 0x00000003ffdc7819 */ /* 0x000fe20000011402 */
[----:B------:R-:W-:Y:S01]  /*0860*/  IMAD.MOV.U32 R200, RZ, RZ, 0x6 ;  /* 0x00000006ffc87424 */ /* 0x000fe200078e00ff */
[----:B------:R-:W-:Y:S01]  /*0870*/  LOP3.LUT R2, R2, 0xfffffff8, RZ, 0xc0, !PT ;  /* 0xfffffff802027812 */ /* 0x000fe200078ec0ff */
[----:B------:R-:W-:Y:S01]  /*0880*/  IMAD R214, R158, c[0x0][0x1b0], RZ ;  /* 0x00006c009ed67a24 */ /* 0x000fe200078e02ff */
[C---:B------:R-:W-:Y:S01]  /*0890*/  IADD3 R208, R220.reuse, 0x20, RZ ;  /* 0x00000020dcd07810 */ /* 0x040fe20007ffe0ff */
[C---:B------:R-:W-:Y:S01]  /*08a0*/  IMAD.SHL.U32 R210, R220.reuse, 0x40, RZ ;  /* 0x00000040dcd27824 */ /* 0x040fe200078e00ff */
[----:B------:R-:W-:Y:S01]  /*08b0*/  IADD3 R209, R220, 0x10, RZ ;  /* 0x00000010dcd17810 */ /* 0x000fe20007ffe0ff */
[----:B------:R-:W-:Y:S01]  /*08c0*/  IMAD.IADD R2, R129, 0x1, -R2 ;  /* 0x0000000181027824 */ /* 0x000fe200078e0a02 */
[-C--:B------:R-:W-:Y:S01]  /*08d0*/  ISETP.GE.AND P0, PT, R208, R199.reuse, PT ;  /* 0x000000c7d000720c */ /* 0x080fe20003f06270 */
[----:B------:R-:W-:Y:S01]  /*08e0*/  IMAD R214, R154, c[0x0][0x1b4], R214 ;  /* 0x00006d009ad67a24 */ /* 0x000fe200078e02d6 */
[----:B------:R-:W-:Y:S01]  /*08f0*/  LOP3.LUT R210, R210, 0x1c0, RZ, 0xc0, !PT ;  /* 0x000001c0d2d27812 */ /* 0x000fe200078ec0ff */
[----:B------:R-:W-:Y:S01]  /*0900*/  IMAD.SHL.U32 R216, R2, 0x8, RZ ;  /* 0x0000000802d87824 */ /* 0x000fe200078e00ff */
[----:B------:R-:W-:Y:S01]  /*0910*/  ISETP.GE.AND P1, PT, R209, R199, PT ;  /* 0x000000c7d100720c */ /* 0x000fe20003f26270 */
[----:B------:R-:W-:Y:S01]  /*0920*/  IMAD.SHL.U32 R125, R152, 0x40, RZ ;  /* 0x00000040987d7824 */ /* 0x000fe200078e00ff */
[----:B------:R-:W-:Y:S01]  /*0930*/  SHF.R.S32.HI R221, RZ, 0x1f, R220 ;  /* 0x0000001fffdd7819 */ /* 0x000fe200000114dc */
[----:B------:R-:W-:Y:S01]  /*0940*/  IMAD.MOV.U32 R153, RZ, RZ, c[0x0][0x19c] ;  /* 0x00006700ff997624 */ /* 0x000fe200078e00ff */
[----:B------:R-:W-:Y:S01]  /*0950*/  LOP3.LUT R4, R210, 0x38, R216, 0xf8, !PT ;  /* 0x00000038d2047812 */ /* 0x000fe200078ef8d8 */
[----:B------:R-:W-:Y:S01]  /*0960*/  IMAD.MOV.U32 R156, RZ, RZ, c[0x0][0x1a0] ;  /* 0x00006800ff9c7624 */ /* 0x000fe200078e00ff */
[----:B------:R-:W-:Y:S01]  /*0970*/  SHF.R.U32.HI R210, RZ, 0x3, R210 ;  /* 0x00000003ffd27819 */ /* 0x000fe200000116d2 */
[----:B------:R-:W-:Y:S01]  /*0980*/  IMAD.WIDE R218, R218, 0x80, R220 ;  /* 0x00000080dada7825 */ /* 0x000fe200078e02dc */
[----:B------:R-:W-:-:S02]  /*0990*/  IADD3 R8, P3, R216, R8, RZ ;  /* 0x00000008d8087210 */ /* 0x000fc40007f7e0ff */
[----:B------:R-:W-:Y:S01]  /*09a0*/  SHF.R.S32.HI R217, RZ, 0x1f, R216 ;  /* 0x0000001fffd97819 */ /* 0x000fe200000114d8 */
[----:B------:R-:W-:Y:S01]  /*09b0*/  IMAD.SHL.U32 R197, R2, 0x40, RZ ;  /* 0x0000004002c57824 */ /* 0x000fe200078e00ff */
[----:B------:R-:W-:Y:S01]  /*09c0*/  IADD3 R207, R220, 0x30, RZ ;  /* 0x00000030dccf7810 */ /* 0x000fe20007ffe0ff */
[----:B------:R-:W-:Y:S01]  /*09d0*/  IMAD.SHL.U32 R201, R156, 0x40, RZ ;  /* 0x000000409cc97824 */ /* 0x000fe200078e00ff */
[----:B------:R-:W-:Y:S01]  /*09e0*/  LOP3.LUT R210, R4, R210, RZ, 0x3c, !PT ;  /* 0x000000d204d27212 */ /* 0x000fe200078e3cff */
[----:B------:R-:W-:Y:S01]  /*09f0*/  IMAD.X R9, R217, 0x1, R5, P3 ;  /* 0x00000001d9097824 */ /* 0x000fe200018e0605 */
[----:B------:R-:W-:Y:S01]  /*0a00*/  ISETP.GE.AND P2, PT, R220, R199, PT ;  /* 0x000000c7dc00720c */ /* 0x000fe20003f46270 */
[----:B------:R-:W-:Y:S01]  /*0a10*/  IMAD R158, R158, c[0x0][0x1b8], RZ ;  /* 0x00006e009e9e7a24 */ /* 0x000fe200078e02ff */
[----:B------:R-:W-:Y:S01]  /*0a20*/  LEA.HI R4, R133, R129, RZ, 0x6 ;  /* 0x0000008185047211 */ /* 0x000fe200078f30ff */
[----:B------:R-:W-:Y:S01]  /*0a30*/  IMAD.WIDE.U32 R16, R16, c[0x0][0x1a8], R8 ;  /* 0x00006a0010107a25 */ /* 0x000fe200078e0008 */
[----:B------:R-:W-:-:S02]  /*0a40*/  ISETP.GE.AND P5, PT, R207, R199, PT ;  /* 0x000000c7cf00720c */ /* 0x000fc40003fa6270 */
[----:B------:R-:W-:Y:S01]  /*0a50*/  @!P0 IADD3 R20, P4, R218, 0x20, RZ ;  /* 0x00000020da148810 */ /* 0x000fe20007f9e0ff */
[----:B------:R-:W-:Y:S01]  /*0a60*/  IMAD.SHL.U32 R4, R4, 0x8, RZ ;  /* 0x0000000804047824 */ /* 0x000fe200078e00ff */
[----:B------:R-:W-:Y:S01]  /*0a70*/  @!P1 IADD3 R22, P3, R218, 0x10, RZ ;  /* 0x00000010da169810 */ /* 0x000fe20007f7e0ff */
[----:B------:R-:W-:Y:S01]  /*0a80*/  IMAD.IADD R17, R17, 0x1, R0 ;  /* 0x0000000111117824 */ /* 0x000fe200078e0200 */
[----:B------:R-:W-:Y:S01]  /*0a90*/  IADD3 R206, R220, 0x40, RZ ;  /* 0x00000040dcce7810 */ /* 0x000fe20007ffe0ff */
[----:B------:R-:W-:Y:S01]  /*0aa0*/  @!P0 IMAD.MOV.U32 R10, RZ, RZ, R16 ;  /* 0x000000ffff0a8224 */ /* 0x000fe200078e0010 */
[----:B------:R-:W-:Y:S01]  /*0ab0*/  LOP3.LUT R210, R210, 0xfffffe00, R4, 0xf8, !PT ;  /* 0xfffffe00d2d27812 */ /* 0x000fe200078ef804 */
[--C-:B------:R-:W-:Y:S01]  /*0ac0*/  @!P0 IMAD.X R4, RZ, RZ, R219.reuse, P4 ;  /* 0x000000ffff048224 */ /* 0x100fe200020e06db */
[C---:B------:R-:W-:Y:S01]  /*0ad0*/  IADD3 R205, R220.reuse, 0x50, RZ ;  /* 0x00000050dccd7810 */ /* 0x040fe20007ffe0ff */
[----:B------:R-:W-:Y:S01]  /*0ae0*/  @!P1 IMAD.X R5, RZ, RZ, R219, P3 ;  /* 0x000000ffff059224 */ /* 0x000fe200018e06db */
[----:B------:R-:W-:Y:S01]  /*0af0*/  IADD3 R204, R220, 0x60, RZ ;  /* 0x00000060dccc7810 */ /* 0x000fe20007ffe0ff */
[----:B------:R-:W-:Y:S01]  /*0b00*/  @!P2 IMAD R7, R219, c[0x0][0x190], RZ ;  /* 0x00006400db07aa24 */ /* 0x000fe200078e02ff */
[----:B------:R-:W-:Y:S01]  /*0b10*/  @!P5 IADD3 R18, P3, R218, 0x30, RZ ;  /* 0x00000030da12d810 */ /* 0x000fe20007f7e0ff */
[----:B------:R-:W-:Y:S01]  /*0b20*/  @!P2 IMAD.MOV.U32 R8, RZ, RZ, R16 ;  /* 0x000000ffff08a224 */ /* 0x000fe200078e0010 */
[----:B------:R-:W-:Y:S01]  /*0b30*/  IADD3 R203, R220, 0x70, RZ ;  /* 0x00000070dccb7810 */ /* 0x000fe20007ffe0ff */
[----:B------:R-:W-:Y:S01]  /*0b40*/  @!P2 IMAD.MOV.U32 R9, RZ, RZ, R17 ;  /* 0x000000ffff09a224 */ /* 0x000fe200078e0011 */
[-C--:B------:R-:W-:Y:S01]  /*0b50*/  SHF.L.U64.HI R124, R152, R200.reuse, c[0x0][0x19c] ;  /* 0x00006700987c7619 */ /* 0x080fe200000102c8 */
[----:B------:R-:W-:Y:S01]  /*0b60*/  @!P0 IMAD R4, R4, c[0x0][0x190], RZ ;  /* 0x0000640004048a24 */ /* 0x000fe200078e02ff */
[----:B------:R-:W-:Y:S01]  /*0b70*/  SHF.L.U64.HI R200, R156, R200, c[0x0][0x1a4] ;  /* 0x000069009cc87619 */ /* 0x000fe200000102c8 */
[----:B------:R-:W-:Y:S01]  /*0b80*/  @!P1 IMAD R5, R5, c[0x0][0x190], RZ ;  /* 0x0000640005059a24 */ /* 0x000fe200078e02ff */
[----:B------:R-:W-:Y:S01]  /*0b90*/  LOP3.LUT R197, R197, 0x1c0, RZ, 0xc0, !PT ;  /* 0x000001c0c5c57812 */ /* 0x000fe200078ec0ff */
[----:B------:R-:W-:-:S02]  /*0ba0*/  @!P2 IMAD R7, R218, c[0x0][0x194], R7 ;  /* 0x00006500da07aa24 */ /* 0x000fc400078e0207 */
[----:B------:R-:W-:-:S04]  /*0bb0*/  @!P2 IMAD.WIDE.U32 R8, R218, c[0x0][0x190], R8 ;  /* 0x00006400da08aa25 */ /* 0x000fc800078e0008 */
[----:B------:R-:W-:Y:S02]  /*0bc0*/  @!P0 IMAD.MOV.U32 R11, RZ, RZ, R17 ;  /* 0x000000ffff0b8224 */ /* 0x000fe400078e0011 */
[----:B------:R-:W-:Y:S02]  /*0bd0*/  @!P0 IMAD R4, R20, c[0x0][0x194], R4 ;  /* 0x0000650014048a24 */ /* 0x000fe400078e0204 */
[----:B------:R-:W-:Y:S02]  /*0be0*/  @!P1 IMAD R5, R22, c[0x0][0x194], R5 ;  /* 0x0000650016059a24 */ /* 0x000fe400078e0205 */
[----:B------:R-:W-:Y:S02]  /*0bf0*/  @!P5 IMAD.X R0, RZ, RZ, R219, P3 ;  /* 0x000000ffff00d224 */ /* 0x000fe400018e06db */
[----:B------:R-:W-:Y:S01]  /*0c00*/  @!P0 IMAD.WIDE.U32 R20, R20, c[0x0][0x190], R10 ;  /* 0x0000640014148a25 */ /* 0x000fe200078e000a */
[----:B------:R-:W-:-:S03]  /*0c10*/  @!P2 LEA R10, P3, R8, c[0x0][0x160], 0x1 ;  /* 0x00005800080aaa11 */ /* 0x000fc600078608ff */
[----:B------:R-:W-:Y:S02]  /*0c20*/  @!P2 IMAD.IADD R7, R9, 0x1, R7 ;  /* 0x000000010907a824 */ /* 0x000fe400078e0207 */
[----:B------:R-:W-:-:S03]  /*0c30*/  @!P1 IMAD.WIDE.U32 R22, R22, c[0x0][0x190], R16 ;  /* 0x0000640016169a25 */ /* 0x000fc600078e0010 */
[----:B------:R-:W-:Y:S01]  /*0c40*/  @!P2 LEA.HI.X R11, R8, c[0x0][0x164], R7, 0x1, P3 ;  /* 0x00005900080baa11 */ /* 0x000fe200018f0c07 */
[----:B------:R-:W-:Y:S01]  /*0c50*/  @!P5 IMAD R0, R0, c[0x0][0x190], RZ ;  /* 0x000064000000da24 */ /* 0x000fe200078e02ff */
[----:B------:R-:W-:Y:S01]  /*0c60*/  @!P1 LEA R8, P4, R22, c[0x0][0x160], 0x1 ;  /* 0x0000580016089a11 */ /* 0x000fe200078808ff */
[----:B------:R-:W-:Y:S02]  /*0c70*/  @!P5 IMAD.MOV.U32 R12, RZ, RZ, R16 ;  /* 0x000000ffff0cd224 */ /* 0x000fe400078e0010 */
[----:B------:R-:W-:Y:S02]  /*0c80*/  @!P5 IMAD.MOV.U32 R13, RZ, RZ, R17 ;  /* 0x000000ffff0dd224 */ /* 0x000fe400078e0011 */
[----:B------:R-:W-:Y:S02]  /*0c90*/  @!P1 IMAD.IADD R5, R23, 0x1, R5 ;  /* 0x0000000117059824 */ /* 0x000fe400078e0205 */
[C---:B------:R-:W-:Y:S02]  /*0ca0*/  @!P5 IMAD R0, R18.reuse, c[0x0][0x194], R0 ;  /* 0x000065001200da24 */ /* 0x040fe400078e0200 */
[----:B------:R-:W-:Y:S01]  /*0cb0*/  @!P5 IMAD.WIDE.U32 R18, R18, c[0x0][0x190], R12 ;  /* 0x000064001212da25 */ /* 0x000fe200078e000c */
[----:B------:R-:W-:-:S02]  /*0cc0*/  @!P0 LEA R12, P3, R20, c[0x0][0x160], 0x1 ;  /* 0x00005800140c8a11 */ /* 0x000fc400078608ff */
[----:B------:R-:W-:Y:S01]  /*0cd0*/  @!P1 LEA.HI.X R9, R22, c[0x0][0x164], R5, 0x1, P4 ;  /* 0x0000590016099a11 */ /* 0x000fe200020f0c05 */
[----:B------:R-:W-:Y:S01]  /*0ce0*/  @!P0 IMAD.IADD R4, R21, 0x1, R4 ;  /* 0x0000000115048824 */ /* 0x000fe200078e0204 */
[-C--:B------:R-:W-:Y:S01]  /*0cf0*/  ISETP.GE.AND P4, PT, R206, R199.reuse, PT ;  /* 0x000000c7ce00720c */ /* 0x080fe20003f86270 */
[----:B------:R-:W-:Y:S02]  /*0d00*/  IMAD.SHL.U32 R210, R210, 0x2, RZ ;  /* 0x00000002d2d27824 */ /* 0x000fe400078e00ff */
[----:B------:R-:W-:Y:S01]  /*0d10*/  @!P5 IMAD.IADD R0, R19, 0x1, R0 ;  /* 0x000000011300d824 */ /* 0x000fe200078e0200 */
[----:B------:R-:W-:Y:S01]  /*0d20*/  @!P0 LEA.HI.X R13, R20, c[0x0][0x164], R4, 0x1, P3 ;  /* 0x00005900140d8a11 */ /* 0x000fe200018f0c04 */
[----:B------:R-:W-:Y:S01]  /*0d30*/  IMAD R158, R154, c[0x0][0x1bc], R158 ;  /* 0x00006f009a9e7a24 */ /* 0x000fe200078e029e */
[-C--:B------:R-:W-:Y:S01]  /*0d40*/  ISETP.GE.AND P3, PT, R205, R199.reuse, PT ;  /* 0x000000c7cd00720c */ /* 0x080fe20003f66270 */
[----:B------:R-:W-:Y:S01]  /*0d50*/  @!PT LDS RZ, [RZ] ;  /* 0x00000000fffff984 */ /* 0x000fe20000000800 */
[----:B------:R-:W-:Y:S01]  /*0d60*/  @!PT LDS RZ, [RZ] ;  /* 0x00000000fffff984 */ /* 0x000fe20000000800 */
[----:B------:R-:W-:Y:S01]  /*0d70*/  @!PT LDS RZ, [RZ] ;  /* 0x00000000fffff984 */ /* 0x000fe20000000800 */
[----:B------:R1:W-:Y:S01]  /*0d80*/  @!P2 LDGSTS.E.BYPASS.LTC128B.128 [R210], [R10.64] ;  /* 0x000000000ad2afae */ /* 0x0003e2000b901d44 */
[----:B------:R-:W-:Y:S01]  /*0d90*/  ISETP.GE.AND P2, PT, R204, R199, PT ;  /* 0x000000c7cc00720c */ /* 0x000fe20003f46270 */
[----:B------:R-:W-:-:S02]  /*0da0*/  IMAD.MOV.U32 R157, RZ, RZ, c[0x0][0x1a4] ;  /* 0x00006900ff9d7624 */ /* 0x000fc400078e00ff */
[----:B------:R2:W-:Y:S01]  /*0db0*/  @!P1 LDGSTS.E.BYPASS.LTC128B.128 [R210+0x800], [R8.64] ;  /* 0x0080000008d29fae */ /* 0x0005e2000b901d44 */
[----:B------:R-:W-:Y:S02]  /*0dc0*/  IMAD.SHL.U32 R165, R129, 0x2, RZ ;  /* 0x0000000281a57824 */ /* 0x000fe400078e00ff */
[--C-:B------:R-:W-:Y:S01]  /*0dd0*/  @!P4 IMAD.MOV.U32 R19, RZ, RZ, R17.reuse ;  /* 0x000000ffff13c224 */ /* 0x100fe200078e0011 */
[----:B------:R3:W-:Y:S02]  /*0de0*/  @!P0 LDGSTS.E.BYPASS.LTC128B.128 [R210+0x1000], [R12.64] ;  /* 0x010000000cd28fae */ /* 0x0007e4000b901d44 */
[----:B------:R-:W-:Y:S02]  /*0df0*/  LOP3.LUT R165, R165, 0x6, RZ, 0xc0, !PT ;  /* 0x00000006a5a57812 */ /* 0x000fe400078ec0ff */
[----:B------:R-:W-:Y:S02]  /*0e00*/  @!P3 IMAD.MOV.U32 R22, RZ, RZ, R16 ;  /* 0x000000ffff16b224 */ /* 0x000fe400078e0010 */
[----:B------:R-:W-:Y:S01]  /*0e10*/  @!P3 IMAD.MOV.U32 R23, RZ, RZ, R17 ;  /* 0x000000ffff17b224 */ /* 0x000fe200078e0011 */
[----:B-1----:R-:W-:-:S04]  /*0e20*/  @!P5 LEA R10, P6, R18, c[0x0][0x160], 0x1 ;  /* 0x00005800120ada11 */ /* 0x002fc800078c08ff */
[----:B------:R-:W-:Y:S01]  /*0e30*/  @!P5 LEA.HI.X R11, R18, c[0x0][0x164], R0, 0x1, P6 ;  /* 0x00005900120bda11 */ /* 0x000fe200030f0c00 */
[----:B------:R-:W-:Y:S01]  /*0e40*/  @!P4 IMAD.MOV.U32 R18, RZ, RZ, R16 ;  /* 0x000000ffff12c224 */ /* 0x000fe200078e0010 */
[C---:B------:R-:W-:Y:S02]  /*0e50*/  @!P4 IADD3 R7, P6, R218.reuse, 0x40, RZ ;  /* 0x00000040da07c810 */ /* 0x040fe40007fde0ff */
[----:B--2---:R-:W-:Y:S01]  /*0e60*/  @!P3 IADD3 R8, P1, R218, 0x50, RZ ;  /* 0x00000050da08b810 */ /* 0x004fe20007f3e0ff */
[----:B---3--:R-:W-:Y:S01]  /*0e70*/  IMAD.WIDE.U32 R12, R220, c[0x0][0x1a0], R216 ;  /* 0x00006800dc0c7a25 */ /* 0x008fe200078e00d8 */
[----:B------:R1:W-:Y:S03]  /*0e80*/  @!P5 LDGSTS.E.BYPASS.LTC128B.128 [R210+0x1800], [R10.64] ;  /* 0x018000000ad2dfae */ /* 0x0003e6000b901d44 */
[--C-:B------:R-:W-:Y:S01]  /*0e90*/  @!P4 IMAD.X R5, RZ, RZ, R219.reuse, P6 ;  /* 0x000000ffff05c224 */ /* 0x100fe200030e06db */
[----:B------:R-:W-:Y:S01]  /*0ea0*/  @!P2 IADD3 R4, P6, R218, 0x60, RZ ;  /* 0x00000060da04a810 */ /* 0x000fe20007fde0ff */
[----:B------:R-:W-:Y:S01]  /*0eb0*/  @!P3 IMAD.X R9, RZ, RZ, R219, P1 ;  /* 0x000000ffff09b224 */ /* 0x000fe200008e06db */
[----:B------:R-:W-:Y:S01]  /*0ec0*/  ISETP.GE.AND P1, PT, R203, R199, PT ;  /* 0x000000c7cb00720c */ /* 0x000fe20003f26270 */
[----:B------:R-:W-:-:S02]  /*0ed0*/  @!P4 IMAD R5, R5, c[0x0][0x190], RZ ;  /* 0x000064000505ca24 */ /* 0x000fc400078e02ff */
[----:B------:R-:W-:-:S04]  /*0ee0*/  @!P4 IMAD.WIDE.U32 R18, R7, c[0x0][0x190], R18 ;  /* 0x000064000712ca25 */ /* 0x000fc800078e0012 */
[----:B------:R-:W-:Y:S02]  /*0ef0*/  @!P4 IMAD R5, R7, c[0x0][0x194], R5 ;  /* 0x000065000705ca24 */ /* 0x000fe400078e0205 */
[----:B------:R-:W-:Y:S01]  /*0f00*/  @!P2 IMAD.X R0, RZ, RZ, R219, P6 ;  /* 0x000000ffff00a224 */ /* 0x000fe200030e06db */
[----:B------:R-:W-:Y:S01]  /*0f10*/  @!P4 LEA R20, P6, R18, c[0x0][0x160], 0x1 ;  /* 0x000058001214ca11 */ /* 0x000fe200078c08ff */
[----:B------:R-:W-:Y:S02]  /*0f20*/  @!P4 IMAD.IADD R5, R19, 0x1, R5 ;  /* 0x000000011305c824 */ /* 0x000fe400078e0205 */
[----:B------:R-:W-:Y:S02]  /*0f30*/  @!P3 IMAD R7, R9, c[0x0][0x190], RZ ;  /* 0x000064000907ba24 */ /* 0x000fe400078e02ff */
[----:B------:R-:W-:Y:S01]  /*0f40*/  @!P3 IMAD.WIDE.U32 R22, R8, c[0x0][0x190], R22 ;  /* 0x000064000816ba25 */ /* 0x000fe200078e0016 */
[----:B------:R-:W-:Y:S02]  /*0f50*/  @!P4 LEA.HI.X R21, R18, c[0x0][0x164], R5, 0x1, P6 ;  /* 0x000059001215ca11 */ /* 0x000fe400030f0c05 */
[----:B------:R-:W-:Y:S01]  /*0f60*/  @!P1 IADD3 R5, P6, R218, 0x70, RZ ;  /* 0x00000070da059810 */ /* 0x000fe20007fde0ff */
[----:B------:R-:W-:-:S02]  /*0f70*/  @!P3 IMAD R7, R8, c[0x0][0x194], R7 ;  /* 0x000065000807ba24 */ /* 0x000fc400078e0207 */
[----:B------:R-:W-:Y:S01]  /*0f80*/  @!P2 IMAD R0, R0, c[0x0][0x190], RZ ;  /* 0x000064000000aa24 */ /* 0x000fe200078e02ff */
[----:B------:R2:W-:Y:S01]  /*0f90*/  @!P4 LDGSTS.E.BYPASS.LTC128B.128 [R210+0x2000], [R20.64] ;  /* 0x0200000014d2cfae */ /* 0x0005e2000b901d44 */
[----:B------:R-:W-:Y:S02]  /*0fa0*/  @!P2 IMAD.MOV.U32 R8, RZ, RZ, R16 ;  /* 0x000000ffff08a224 */ /* 0x000fe400078e0010 */
[----:B------:R-:W-:Y:S02]  /*0fb0*/  @!P2 IMAD.MOV.U32 R9, RZ, RZ, R17 ;  /* 0x000000ffff09a224 */ /* 0x000fe400078e0011 */
[C---:B------:R-:W-:Y:S02]  /*0fc0*/  @!P2 IMAD R0, R4.reuse, c[0x0][0x194], R0 ;  /* 0x000065000400aa24 */ /* 0x040fe400078e0200 */
[----:B------:R-:W-:-:S04]  /*0fd0*/  @!P2 IMAD.WIDE.U32 R8, R4, c[0x0][0x190], R8 ;  /* 0x000064000408aa25 */ /* 0x000fc800078e0008 */
[----:B------:R-:W-:Y:S01]  /*0fe0*/  @!P1 IMAD.X R4, RZ, RZ, R219, P6 ;  /* 0x000000ffff049224 */ /* 0x000fe200030e06db */
[C---:B------:R-:W-:Y:S01]  /*0ff0*/  @!P3 LEA R18, P6, R22.reuse, c[0x0][0x160], 0x1 ;  /* 0x000058001612ba11 */ /* 0x040fe200078c08ff */
[----:B------:R-:W-:Y:S02]  /*1000*/  @!P3 IMAD.IADD R7, R23, 0x1, R7 ;  /* 0x000000011707b824 */ /* 0x000fe400078e0207 */
[----:B------:R-:W-:Y:S02]  /*1010*/  @!P1 IMAD.MOV.U32 R24, RZ, RZ, R16 ;  /* 0x000000ffff189224 */ /* 0x000fe400078e0010 */
[----:B------:R-:W-:Y:S01]  /*1020*/  @!P1 IMAD.MOV.U32 R25, RZ, RZ, R17 ;  /* 0x000000ffff199224 */ /* 0x000fe200078e0011 */
[----:B------:R-:W-:Y:S01]  /*1030*/  @!P3 LEA.HI.X R19, R22, c[0x0][0x164], R7, 0x1, P6 ;  /* 0x000059001613ba11 */ /* 0x000fe200030f0c07 */
[----:B------:R-:W-:Y:S01]  /*1040*/  @!P1 IMAD R4, R4, c[0x0][0x190], RZ ;  /* 0x0000640004049a24 */ /* 0x000fe200078e02ff */
[C---:B------:R-:W-:Y:S01]  /*1050*/  @!P2 LEA R16, P6, R8.reuse, c[0x0][0x160], 0x1 ;  /* 0x000058000810aa11 */ /* 0x040fe200078c08ff */
[----:B------:R-:W-:Y:S01]  /*1060*/  @!P2 IMAD.IADD R0, R9, 0x1, R0 ;  /* 0x000000010900a824 */ /* 0x000fe200078e0200 */
[----:B------:R-:W-:Y:S01]  /*1070*/  LEA.HI R7, R133, R129, RZ, 0x4 ;  /* 0x0000008185077211 */ /* 0x000fe200078f20ff */
[C---:B------:R-:W-:Y:S01]  /*1080*/  @!P1 IMAD R4, R5.reuse, c[0x0][0x194], R4 ;  /* 0x0000650005049a24 */ /* 0x040fe200078e0204 */
[----:B------:R3:W-:Y:S01]  /*1090*/  @!P3 LDGSTS.E.BYPASS.LTC128B.128 [R210+0x2800], [R18.64] ;  /* 0x0280000012d2bfae */ /* 0x0007e2000b901d44 */
[----:B------:R-:W-:Y:S01]  /*10a0*/  @!P1 IMAD.WIDE.U32 R24, R5, c[0x0][0x190], R24 ;  /* 0x0000640005189a25 */ /* 0x000fe200078e0018 */
[----:B------:R-:W-:-:S02]  /*10b0*/  @!P2 LEA.HI.X R17, R8, c[0x0][0x164], R0, 0x1, P6 ;  /* 0x000059000811aa11 */ /* 0x000fc400030f0c00 */
[----:B------:R-:W-:Y:S01]  /*10c0*/  LEA.HI R133, R133, R129, RZ, 0x5 ;  /* 0x0000008185857211 */ /* 0x000fe200078f28ff */
[----:B------:R-:W-:Y:S01]  /*10d0*/  @!P1 IMAD.IADD R4, R25, 0x1, R4 ;  /* 0x0000000119049824 */ /* 0x000fe200078e0204 */
[----:B------:R-:W-:Y:S01]  /*10e0*/  @!P1 LEA R8, P6, R24, c[0x0][0x160], 0x1 ;  /* 0x0000580018089a11 */ /* 0x000fe200078c08ff */
[C---:B------:R-:W-:Y:S01]  /*10f0*/  IMAD R0, R221.reuse, c[0x0][0x198], RZ ;  /* 0x00006600dd007a24 */ /* 0x040fe200078e02ff */
[----:B------:R4:W-:Y:S01]  /*1100*/  @!P2 LDGSTS.E.BYPASS.LTC128B.128 [R210+0x3000], [R16.64] ;  /* 0x0300000010d2afae */ /* 0x0009e2000b901d44 */
[----:B------:R-:W-:Y:S01]  /*1110*/  IMAD.WIDE.U32 R22, R220, c[0x0][0x198], R216 ;  /* 0x00006600dc167a25 */ /* 0x000fe200078e00d8 */
[----:B------:R-:W-:Y:S02]  /*1120*/  @!P1 LEA.HI.X R9, R24, c[0x0][0x164], R4, 0x1, P6 ;  /* 0x0000590018099a11 */ /* 0x000fe400030f0c04 */
[----:B------:R-:W-:Y:S01]  /*1130*/  SHF.R.S32.HI R4, RZ, 0x1f, R126 ;  /* 0x0000001fff047819 */ /* 0x000fe2000001147e */
[----:B------:R-:W-:Y:S01]  /*1140*/  IMAD R0, R220, c[0x0][0x19c], R0 ;  /* 0x00006700dc007a24 */ /* 0x000fe200078e0200 */
[----:B------:R-:W-:Y:S01]  /*1150*/  IADD3 R212, P6, R212, R22, RZ ;  /* 0x00000016d4d47210 */ /* 0x000fe20007fde0ff */
[----:B------:R-:W-:Y:S01]  /*1160*/  IMAD R5, R221, c[0x0][0x1a0], RZ ;  /* 0x00006800dd057a24 */ /* 0x000fe200078e02ff */
[----:B------:R5:W-:Y:S01]  /*1170*/  @!P1 LDGSTS.E.BYPASS.LTC128B.128 [R210+0x3800], [R8.64] ;  /* 0x0380000008d29fae */ /* 0x000be2000b901d44 */
[----:B------:R-:W-:-:S02]  /*1180*/  SHF.R.S32.HI R131, RZ, 0x5, R133 ;  /* 0x00000005ff837819 */ /* 0x000fc40000011485 */
[----:B------:R-:W-:Y:S01]  /*1190*/  IADD3.X R213, R3, R23, R0, P6, !PT ;  /* 0x0000001703d57210 */ /* 0x000fe200037fe400 */
[----:B------:R-:W-:Y:S01]  /*11a0*/  IMAD R3, R126, -0x40, R161 ;  /* 0xffffffc07e037824 */ /* 0x000fe200078e02a1 */
[----:B------:R-:W-:Y:S01]  /*11b0*/  IADD3 R14, P6, R14, R12, RZ ;  /* 0x0000000c0e0e7210 */ /* 0x000fe20007fde0ff */
[----:B------:R-:W-:Y:S01]  /*11c0*/  IMAD R5, R220, c[0x0][0x1a4], R5 ;  /* 0x00006900dc057a24 */ /* 0x000fe200078e0205 */
[----:B------:R-:W-:Y:S01]  /*11d0*/  LOP3.LUT R133, R133, 0xffffffe0, RZ, 0xc0, !PT ;  /* 0xffffffe085857812 */ /* 0x000fe200078ec0ff */
[----:B------:R-:W-:Y:S01]  /*11e0*/  IMAD.WIDE.U32 R212, R154, c[0x0][0x1b0], R212 ;  /* 0x00006c009ad47a25 */ /* 0x000fe200078e00d4 */
[----:B------:R-:W-:Y:S02]  /*11f0*/  ISETP.GE.AND P0, PT, R209, R3, PT ;  /* 0x00000003d100720c */ /* 0x000fe40003f06270 */
[----:B------:R-:W-:Y:S01]  /*1200*/  IADD3.X R15, R6, R13, R5, P6, !PT ;  /* 0x0000000d060f7210 */ /* 0x000fe200037fe405 */
[----:B------:R-:W-:Y:S01]  /*1210*/  IMAD.IADD R215, R213, 0x1, R214 ;  /* 0x00000001d5d77824 */ /* 0x000fe200078e02d6 */
[-C--:B------:R-:W-:Y:S01]  /*1220*/  ISETP.GE.AND P6, PT, R220, R3.reuse, PT ;  /* 0x00000003dc00720c */ /* 0x080fe20003fc6270 */
[----:B------:R-:W-:Y:S01]  /*1230*/  IMAD R0, R124, R126, RZ ;  /* 0x0000007e7c007224 */ /* 0x000fe200078e02ff */
[-C--:B------:R-:W-:Y:S01]  /*1240*/  ISETP.GE.AND P2, PT, R208, R3.reuse, PT ;  /* 0x00000003d000720c */ /* 0x080fe20003f46270 */
[----:B------:R-:W-:Y:S01]  /*1250*/  IMAD.MOV.U32 R214, RZ, RZ, R212 ;  /* 0x000000ffffd67224 */ /* 0x000fe200078e00d4 */
[C---:B------:R-:W-:Y:S01]  /*1260*/  ISETP.GE.AND P1, PT, R207.reuse, R3, PT ;  /* 0x00000003cf00720c */ /* 0x040fe20003f26270 */
[----:B------:R-:W-:Y:S01]  /*1270*/  IMAD R0, R4, R125, R0 ;  /* 0x0000007d04007224 */ /* 0x000fe200078e0200 */
[----:B------:R-:W-:Y:S01]  /*1280*/  ISETP.GE.AND P3, PT, R207, R3, PT ;  /* 0x00000003cf00720c */ /* 0x000fe20003f66270 */
[----:B------:R-:W-:-:S04]  /*1290*/  IMAD.WIDE.U32 R12, R126, R125, R214 ;  /* 0x0000007d7e0c7225 */ /* 0x000fc800078e00d6 */
[----:B------:R-:W-:Y:S01]  /*12a0*/  IMAD.IADD R13, R13, 0x1, R0 ;  /* 0x000000010d0d7824 */ /* 0x000fe200078e0200 */
[----:B------:R-:W-:Y:S01]  /*12b0*/  @!P0 LEA R5, P5, R152, R12, 0x4 ;  /* 0x0000000c98058211 */ /* 0x000fe200078a20ff */
[----:B------:R-:W-:Y:S01]  /*12c0*/  IMAD R6, R200, R126, RZ ;  /* 0x0000007ec8067224 */ /* 0x000fe200078e02ff */
[----:B--2---:R-:W-:Y:S01]  /*12d0*/  @!P6 LEA R20, P4, R12, c[0x0][0x168], 0x1 ;  /* 0x00005a000c14ea11 */ /* 0x004fe200078808ff */
[----:B-----5:R-:W-:Y:S01]  /*12e0*/  IMAD.SHL.U32 R9, R220, 0x8, RZ ;  /* 0x00000008dc097824 */ /* 0x020fe200078e00ff */
[----:B------:R-:W-:Y:S01]  /*12f0*/  @!P0 LEA.HI.X R0, R152, R13, R153, 0x4, P5 ;  /* 0x0000000d98008211 */ /* 0x000fe200028f2499 */
[----:B------:R-:W-:Y:S01]  /*1300*/  IMAD R4, R4, R201, R6 ;  /* 0x000000c904047224 */ /* 0x000fe200078e0206 */
[----:B-1----:R-:W-:Y:S01]  /*1310*/  @!P0 LEA R10, P5, R5, c[0x0][0x168], 0x1 ;  /* 0x00005a00050a8a11 */ /* 0x002fe200078a08ff */
[----:B------:R-:W-:Y:S01]  /*1320*/  IMAD.SHL.U32 R6, R153, 0x20, RZ ;  /* 0x0000002099067824 */ /* 0x000fe200078e00ff */
[----:B------:R-:W-:Y:S01]  /*1330*/  @!P6 LEA.HI.X R21, R12, c[0x0][0x16c], R13, 0x1, P4 ;  /* 0x00005b000c15ea11 */ /* 0x000fe200020f0c0d */
[----:B------:R-:W-:Y:S01]  /*1340*/  IMAD.WIDE.U32 R154, R154, c[0x0][0x1b8], R14 ;  /* 0x00006e009a9a7a25 */ /* 0x000fe200078e000e */
[----:B------:R-:W-:-:S02]  /*1350*/  @!P0 LEA.HI.X R11, R5, c[0x0][0x16c], R0, 0x1, P5 ;  /* 0x00005b00050b8a11 */ /* 0x000fc400028f0c00 */
[----:B------:R-:W-:Y:S01]  /*1360*/  LOP3.LUT R5, R7, 0xfffffff0, RZ, 0xc0, !PT ;  /* 0xfffffff007057812 */ /* 0x000fe200078ec0ff */
[----:B------:R1:W-:Y:S01]  /*1370*/  @!P6 LDGSTS.E.BYPASS.LTC128B.128 [R210+0x4000], [R20.64] ;  /* 0x0400000014d2efae */ /* 0x0003e2000b901d44 */
[----:B------:R-:W-:Y:S01]  /*1380*/  SHF.R.S32.HI R0, RZ, 0x4, R7 ;  /* 0x00000004ff007819 */ /* 0x000fe20000011407 */
[----:B------:R-:W-:Y:S01]  /*1390*/  IMAD.IADD R159, R155, 0x1, R158 ;  /* 0x000000019b9f7824 */ /* 0x000fe200078e029e */
[-C--:B------:R-:W-:Y:S01]  /*13a0*/  ISETP.GE.AND P6, PT, R220, R3.reuse, PT ;  /* 0x00000003dc00720c */ /* 0x080fe20003fc6270 */
[----:B------:R2:W-:Y:S01]  /*13b0*/  @!P0 LDGSTS.E.BYPASS.LTC128B.128 [R210+0x4800], [R10.64] ;  /* 0x048000000ad28fae */ /* 0x0005e2000b901d44 */
[-C--:B------:R-:W-:Y:S01]  /*13c0*/  ISETP.GE.AND P5, PT, R209, R3.reuse, PT ;  /* 0x00000003d100720c */ /* 0x080fe20003fa6270 */
[----:B------:R-:W-:Y:S01]  /*13d0*/  IMAD.MOV.U32 R158, RZ, RZ, R154 ;  /* 0x000000ffff9e7224 */ /* 0x000fe200078e009a */
[----:B------:R-:W-:Y:S01]  /*13e0*/  ISETP.GE.AND P4, PT, R208, R3, PT ;  /* 0x00000003d000720c */ /* 0x000fe20003f86270 */
[----:B------:R-:W-:Y:S01]  /*13f0*/  IMAD.IADD R3, R129, 0x1, -R5 ;  /* 0x0000000181037824 */ /* 0x000fe200078e0a05 */
[----:B------:R-:W-:Y:S01]  /*1400*/  LEA.HI R7, R7, R0, RZ, 0x1 ;  /* 0x0000000007077211 */ /* 0x000fe200078f08ff */
[----:B------:R-:W-:Y:S01]  /*1410*/  IMAD.WIDE.U32 R14, R126, R201, R158 ;  /* 0x000000c97e0e7225 */ /* 0x000fe200078e009e */
[----:B------:R-:W-:-:S02]  /*1420*/  LOP3.LUT R9, R197, 0x8, R9, 0xf8, !PT ;  /* 0x00000008c5097812 */ /* 0x000fc400078ef809 */
[----:B------:R-:W-:Y:S01]  /*1430*/  SHF.R.S32.HI R5, RZ, 0x1f, R3 ;  /* 0x0000001fff057819 */ /* 0x000fe20000011403 */
[----:B------:R-:W-:Y:S01]  /*1440*/  IMAD.IADD R15, R15, 0x1, R4 ;  /* 0x000000010f0f7824 */ /* 0x000fe200078e0204 */
[----:B------:R-:W-:Y:S01]  /*1450*/  LOP3.LUT R7, R7, 0xfffffffe, RZ, 0xc0, !PT ;  /* 0xfffffffe07077812 */ /* 0x000fe200078ec0ff */
[----:B------:R-:W-:Y:S01]  /*1460*/  IMAD.IADD R133, R129, 0x1, -R133 ;  /* 0x0000000181857824 */ /* 0x000fe200078e0a85 */
[----:B------:R-:W-:Y:S01]  /*1470*/  LEA.HI R5, R5, R3, RZ, 0x3 ;  /* 0x0000000305057211 */ /* 0x000fe200078f18ff */
[----:B----4-:R-:W-:Y:S01]  /*1480*/  @!P3 IMAD.WIDE.U32 R16, R156, 0x30, R14 ;  /* 0x000000309c10b825 */ /* 0x010fe200078e000e */
[----:B------:R-:W-:-:S03]  /*1490*/  SHF.R.U32.HI R197, RZ, 0x3, R197 ;  /* 0x00000003ffc57819 */ /* 0x000fc600000116c5 */
[----:B------:R-:W-:Y:S01]  /*14a0*/  IMAD.IADD R7, R0, 0x1, -R7 ;  /* 0x0000000100077824 */ /* 0x000fe200078e0a07 */
[C---:B------:R-:W-:Y:S01]  /*14b0*/  LOP3.LUT R0, R5.reuse, 0xfffffff8, RZ, 0xc0, !PT ;  /* 0xfffffff805007812 */ /* 0x040fe200078ec0ff */
[----:B------:R-:W-:Y:S01]  /*14c0*/  IMAD.SHL.U32 R128, R5, 0x40, RZ ;  /* 0x0000004005807824 */ /* 0x000fe200078e00ff */
[----:B------:R-:W-:Y:S01]  /*14d0*/  LOP3.LUT R197, R9, R197, RZ, 0x3c, !PT ;  /* 0x000000c509c57212 */ /* 0x000fe200078e3cff */
[----:B------:R-:W-:Y:S02]  /*14e0*/  IMAD.SHL.U32 R9, R7, 0x8, RZ ;  /* 0x0000000807097824 */ /* 0x000fe400078e00ff */
[----:B------:R-:W-:Y:S01]  /*14f0*/  IMAD.IADD R0, R3, 0x1, -R0 ;  /* 0x0000000103007824 */ /* 0x000fe200078e0a00 */
[----:B------:R-:W-:Y:S01]  /*1500*/  LOP3.LUT R128, R128, 0xfffffe00, RZ, 0xc0, !PT ;  /* 0xfffffe0080807812 */ /* 0x000fe200078ec0ff */
[----:B------:R-:W-:Y:S02]  /*1510*/  @!P1 IMAD R3, R153, 0x30, RZ ;  /* 0x0000003099039824 */ /* 0x000fe400078e02ff */
[----:B--2---:R-:W-:-:S04]  /*1520*/  IMAD.WIDE.U32 R10, R152, 0x20, RZ ;  /* 0x00000020980a7825 */ /* 0x004fc800078e00ff */
[----:B------:R-:W-:Y:S01]  /*1530*/  IMAD.SHL.U32 R127, R0, 0x40, RZ ;  /* 0x00000040007f7824 */ /* 0x000fe200078e00ff */
[----:B------:R-:W-:Y:S01]  /*1540*/  @!P2 IADD3 R8, P0, R12, R10, RZ ;  /* 0x0000000a0c08a210 */ /* 0x000fe20007f1e0ff */
[----:B------:R-:W-:Y:S02]  /*1550*/  IMAD R197, R7, 0x200, R197 ;  /* 0x0000020007c57824 */ /* 0x000fe400078e02c5 */
[----:B------:R-:W-:Y:S01]  /*1560*/  IMAD R198, R131, 0x400, R128 ;  /* 0x0000040083c67824 */ /* 0x000fe200078e0280 */
[----:B------:R-:W-:Y:S01]  /*1570*/  @!P2 IADD3.X R6, R13, R11, R6, P0, !PT ;  /* 0x0000000b0d06a210 */ /* 0x000fe200007fe406 */
[----:B------:R-:W-:Y:S01]  /*1580*/  @!P1 IMAD.WIDE.U32 R12, R152, 0x30, R12 ;  /* 0x00000030980c9825 */ /* 0x000fe200078e000c */
[C---:B------:R-:W-:Y:S02]  /*1590*/  @!P2 LEA R10, P0, R8.reuse, c[0x0][0x168], 0x1 ;  /* 0x00005a00080aaa11 */ /* 0x040fe400078008ff */
[----:B------:R-:W-:Y:S01]  /*15a0*/  LOP3.LUT R127, R127, 0x1c0, RZ, 0xc0, !PT ;  /* 0x000001c07f7f7812 */ /* 0x000fe200078ec0ff */
[----:B------:R-:W-:Y:S01]  /*15b0*/  @!P1 IMAD.IADD R3, R13, 0x1, R3 ;  /* 0x000000010d039824 */ /* 0x000fe200078e0203 */
[----:B------:R-:W-:Y:S01]  /*15c0*/  @!P2 LEA.HI.X R11, R8, c[0x0][0x16c], R6, 0x1, P0 ;  /* 0x00005b00080baa11 */ /* 0x000fe200000f0c06 */
[----:B------:R-:W-:Y:S01]  /*15d0*/  IMAD.SHL.U32 R197, R197, 0x2, RZ ;  /* 0x00000002c5c57824 */ /* 0x000fe200078e00ff */
[C---:B------:R-:W-:Y:S01]  /*15e0*/  @!P1 LEA R8, P0, R12.reuse, c[0x0][0x168], 0x1 ;  /* 0x00005a000c089a11 */ /* 0x040fe200078008ff */
[----:B------:R-:W-:Y:S01]  /*15f0*/  IMAD R131, R131, 0x10, R132 ;  /* 0x0000001083837824 */ /* 0x000fe200078e0284 */
[----:B------:R-:W-:Y:S01]  /*1600*/  LOP3.LUT R6, R127, 0x8, R9, 0xf8, !PT ;  /* 0x000000087f067812 */ /* 0x000fe200078ef809 */
[----:B------:R2:W-:Y:S01]  /*1610*/  @!P2 LDGSTS.E.BYPASS.LTC128B.128 [R210+0x5000], [R10.64] ;  /* 0x050000000ad2afae */ /* 0x0005e2000b901d44 */
[----:B------:R-:W-:Y:S01]  /*1620*/  @!P1 LEA.HI.X R9, R12, c[0x0][0x16c], R3, 0x1, P0 ;  /* 0x00005b000c099a11 */ /* 0x000fe200000f0c03 */
[----:B------:R-:W-:Y:S01]  /*1630*/  IMAD.SHL.U32 R3, R157, 0x20, RZ ;  /* 0x000000209d037824 */ /* 0x000fe200078e00ff */
[----:B------:R-:W-:-:S02]  /*1640*/  SHF.R.U32.HI R127, RZ, 0x3, R127 ;  /* 0x00000003ff7f7819 */ /* 0x000fc4000001167f */
[----:B------:R-:W-:Y:S01]  /*1650*/  @!P6 LEA R12, P2, R14, c[0x0][0x170], 0x1 ;  /* 0x00005c000e0cea11 */ /* 0x000fe200078408ff */
[----:B------:R4:W-:Y:S01]  /*1660*/  @!P1 LDGSTS.E.BYPASS.LTC128B.128 [R210+0x5800], [R8.64] ;  /* 0x0580000008d29fae */ /* 0x0009e2000b901d44 */
[----:B------:R-:W-:Y:S01]  /*1670*/  LOP3.LUT R127, R6, R127, RZ, 0x3c, !PT ;  /* 0x0000007f067f7212 */ /* 0x000fe200078e3cff */
[----:B------:R-:W-:Y:S01]  /*1680*/  @!P3 IMAD R6, R157, 0x30, RZ ;  /* 0x000000309d06b824 */ /* 0x000fe200078e02ff */
[----:B------:R-:W-:Y:S01]  /*1690*/  @!P6 LEA.HI.X R13, R14, c[0x0][0x174], R15, 0x1, P2 ;  /* 0x00005d000e0dea11 */ /* 0x000fe200010f0c0f */
[----:B------:R-:W0:Y:S01]  /*16a0*/  LDGDEPBAR ;  /* 0x00000000000079af */ /* 0x000e220000000000 */
[----:B------:R-:W-:Y:S01]  /*16b0*/  IADD3 R194, R197, 0x4040, RZ ;  /* 0x00004040c5c27810 */ /* 0x000fe20007ffe0ff */
[----:B------:R-:W-:Y:S02]  /*16c0*/  @!P3 IMAD.IADD R6, R17, 0x1, R6 ;  /* 0x000000011106b824 */ /* 0x000fe400078e0206 */
[----:B------:R-:W-:-:S04]  /*16d0*/  IMAD.IADD R198, R127, 0x1, R198 ;  /* 0x000000017fc67824 */ /* 0x000fc800078e02c6 */
[----:B------:R-:W-:Y:S02]  /*16e0*/  IMAD.SHL.U32 R198, R198, 0x2, RZ ;  /* 0x00000002c6c67824 */ /* 0x000fe400078e00ff */
[----:B--2---:R-:W-:-:S05]  /*16f0*/  IMAD.WIDE.U32 R10, R156, 0x20, RZ ;  /* 0x000000209c0a7825 */ /* 0x004fca00078e00ff */
[----:B------:R-:W-:Y:S01]  /*1700*/  @!P4 IADD3 R4, P0, R14, R10, RZ ;  /* 0x0000000a0e04c210 */ /* 0x000fe20007f1e0ff */
[----:B------:R-:W-:-:S04]  /*1710*/  DEPBAR.LE SB0, 0x0 ;  /* 0x000080000000791a */ /* 0x000fc80000000000 */
[----:B------:R-:W-:Y:S01]  /*1720*/  BAR.SYNC.DEFER_BLOCKING 0x0 ;  /* 0x0000000000007b1d */ /* 0x000fe20000010000 */
[C---:B----4-:R-:W-:Y:S02]  /*1730*/  @!P5 LEA R8, P1, R156.reuse, R14, 0x4 ;  /* 0x0000000e9c08d211 */ /* 0x050fe400078220ff */
[----:B------:R-:W-:Y:S02]  /*1740*/  @!P4 IADD3.X R3, R15, R11, R3, P0, !PT ;  /* 0x0000000b0f03c210 */ /* 0x000fe400007fe403 */
[----:B------:R-:W-:Y:S02]  /*1750*/  @!P5 LEA.HI.X R7, R156, R15, R157, 0x4, P1 ;  /* 0x0000000f9c07d211 */ /* 0x000fe400008f249d */
[----:B------:R-:W-:-:S04]  /*1760*/  @!P5 LEA R10, P1, R8, c[0x0][0x170], 0x1 ;  /* 0x00005c00080ada11 */ /* 0x000fc800078208ff */
[----:B------:R-:W-:Y:S02]  /*1770*/  @!P5 LEA.HI.X R11, R8, c[0x0][0x174], R7, 0x1, P1 ;  /* 0x00005d00080bda11 */ /* 0x000fe400008f0c07 */
[----:B------:R-:W-:Y:S02]  /*1780*/  @!P4 LEA R14, P1, R4, c[0x0][0x170], 0x1 ;  /* 0x00005c00040eca11 */ /* 0x000fe400078208ff */
[----:B------:R-:W-:Y:S02]  /*1790*/  @!P3 LEA R8, P0, R16, c[0x0][0x170], 0x1 ;  /* 0x00005c001008ba11 */ /* 0x000fe400078008ff */
[----:B------:R-:W-:Y:S01]  /*17a0*/  @!P4 LEA.HI.X R15, R4, c[0x0][0x174], R3, 0x1, P1 ;  /* 0x00005d00040fca11 */ /* 0x000fe200008f0c03 */
[----:B------:R-:W-:Y:S01]  /*17b0*/  IMAD.MOV.U32 R3, RZ, RZ, 0x10 ;  /* 0x00000010ff037424 */ /* 0x000fe200078e00ff */
[----:B------:R-:W-:Y:S02]  /*17c0*/  @!P3 LEA.HI.X R9, R16, c[0x0][0x174], R6, 0x1, P0 ;  /* 0x00005d001009ba11 */ /* 0x000fe400000f0c06 */
[----:B------:R-:W-:Y:S01]  /*17d0*/  IADD3 R4, R197, 0x4000, RZ ;  /* 0x00004000c5047810 */ /* 0x000fe20007ffe0ff */
[----:B------:R-:W-:Y:S04]  /*17e0*/  @P6 STS.128 [R210+0x6000], RZ ;  /* 0x006000ffd2006388 */ /* 0x000fe80000000c00 */
[----:B------:R-:W-:Y:S01]  /*17f0*/  @!PT LDS RZ, [RZ] ;  /* 0x00000000fffff984 */ /* 0x000fe20000000800 */
[----:B------:R-:W-:Y:S01]  /*1800*/  @!PT LDS RZ, [RZ] ;  /* 0x00000000fffff984 */ /* 0x000fe20000000800 */
[----:B------:R-:W-:Y:S01]  /*1810*/  @!PT LDS RZ, [RZ] ;  /* 0x00000000fffff984 */ /* 0x000fe20000000800 */
[----:B------:R2:W-:Y:S02]  /*1820*/  @!P6 LDGSTS.E.BYPASS.LTC128B.128 [R210+0x6000], [R12.64] ;  /* 0x060000000cd2efae */ /* 0x0005e4000b901d44 */
[----:B------:R-:W-:-:S02]  /*1830*/  R2P PR, R0, 0x6 ;  /* 0x0000000600007804 */ /* 0x000fc40000000000 */
[----:B------:R-:W-:Y:S01]  /*1840*/  LOP3.LUT P0, RZ, R2, 0x2, RZ, 0xc0, !PT ;  /* 0x0000000202ff7812 */ /* 0x000fe2000780c0ff */
[----:B------:R-:W-:Y:S02]  /*1850*/  @P5 STS.128 [R210+0x6800], RZ ;  /* 0x006800ffd2005388 */ /* 0x000fe40000000c00 */
[C---:B------:R-:W-:Y:S02]  /*1860*/  SEL R0, R3.reuse, 0xfffffff0, !P1 ;  /* 0xfffffff003007807 */ /* 0x040fe40004800000 */
[----:B------:R-:W-:Y:S01]  /*1870*/  @!PT LDS RZ, [RZ] ;  /* 0x00000000fffff984 */ /* 0x000fe20000000800 */
[----:B------:R-:W-:Y:S01]  /*1880*/  @!PT LDS RZ, [RZ] ;  /* 0x00000000fffff984 */ /* 0x000fe20000000800 */
[----:B------:R-:W-:Y:S01]  /*1890*/  @!PT LDS RZ, [RZ] ;  /* 0x00000000fffff984 */ /* 0x000fe20000000800 */
[----:B------:R4:W-:Y:S01]  /*18a0*/  @!P5 LDGSTS.E.BYPASS.LTC128B.128 [R210+0x6800], [R10.64] ;  /* 0x068000000ad2dfae */ /* 0x0009e2000b901d44 */
[----:B------:R-:W-:Y:S02]  /*18b0*/  SEL R3, R3, 0xfffffff0, !P0 ;  /* 0xfffffff003037807 */ /* 0x000fe40004000000 */
[----:B------:R-:W-:Y:S01]  /*18c0*/  IMAD R196, R0, 0x2, R198 ;  /* 0x0000000200c47824 */ /* 0x000fe200078e02c6 */
[----:B------:R-:W-:Y:S01]  /*18d0*/  @P4 STS.128 [R210+0x7000], RZ ;  /* 0x007000ffd2004388 */ /* 0x000fe20000000c00 */
[----:B------:R-:W-:Y:S01]  /*18e0*/  LOP3.LUT P0, RZ, R2, 0x4, RZ, 0xc0, !PT ;  /* 0x0000000402ff7812 */ /* 0x000fe2000780c0ff */
[----:B------:R-:W-:-:S02]  /*18f0*/  IMAD R191, R3, 0x2, R197 ;  /* 0x0000000203bf7824 */ /* 0x000fc400078e02c5 */
[----:B------:R-:W-:Y:S01]  /*1900*/  @!PT LDS RZ, [RZ] ;  /* 0x00000000fffff984 */ /* 0x000fe20000000800 */
[----:B------:R-:W-:Y:S01]  /*1910*/  @!PT LDS RZ, [RZ] ;  /* 0x00000000fffff984 */ /* 0x000fe20000000800 */
[----:B------:R-:W-:Y:S01]  /*1920*/  @!PT LDS RZ, [RZ] ;  /* 0x00000000fffff984 */ /* 0x000fe20000000800 */
[----:B------:R2:W-:Y:S01]  /*1930*/  @!P4 LDGSTS.E.BYPASS.LTC128B.128 [R210+0x7000], [R14.64] ;  /* 0x070000000ed2cfae */ /* 0x0005e2000b901d44 */
[----:B------:R-:W-:-:S03]  /*1940*/  IMAD.MOV.U32 R2, RZ, RZ, 0x20 ;  /* 0x00000020ff027424 */ /* 0x000fc600078e00ff */
[----:B------:R-:W-:Y:S02]  /*1950*/  @P3 STS.128 [R210+0x7800], RZ ;  /* 0x007800ffd2003388 */ /* 0x000fe40000000c00 */
[----:B------:R-:W-:Y:S02]  /*1960*/  SEL R2, R2, 0xffffffe0, !P2 ;  /* 0xffffffe002027807 */ /* 0x000fe40005000000 */
[----:B------:R-:W-:Y:S01]  /*1970*/  @!PT LDS RZ, [RZ] ;  /* 0x00000000fffff984 */ /* 0x000fe20000000800 */
[----:B------:R-:W-:Y:S01]  /*1980*/  @!PT LDS RZ, [RZ] ;  /* 0x00000000fffff984 */ /* 0x000fe20000000800 */
[----:B------:R-:W-:Y:S01]  /*1990*/  @!PT LDS RZ, [RZ] ;  /* 0x00000000fffff984 */ /* 0x000fe20000000800 */
[----:B------:R4:W-:Y:S02]  /*19a0*/  @!P3 LDGSTS.E.BYPASS.LTC128B.128 [R210+0x7800], [R8.64] ;  /* 0x0780000008d2bfae */ /* 0x0009e4000b901d44 */
[----:B------:R-:W-:Y:S01]  /*19b0*/  @P0 IADD3 R194, R4, -0x40, RZ ;  /* 0xffffffc004c20810 */ /* 0x000fe20007ffe0ff */
[----:B------:R-:W-:Y:S01]  /*19c0*/  IMAD R195, R2, 0x2, R198 ;  /* 0x0000000202c37824 */ /* 0x000fe200078e02c6 */
[----:B------:R-:W-:Y:S02]  /*19d0*/  LDSM.16.M88.4 R64, [R198] ;  /* 0x00000000c640783b */ /* 0x000fe40000000200 */
[----:B------:R-:W-:Y:S01]  /*19e0*/  IADD3 R187, R194, 0x800, RZ ;  /* 0x00000800c2bb7810 */ /* 0x000fe20007ffe0ff */
[----:B------:R-:W-:Y:S01]  /*19f0*/  IMAD R193, R0, 0x2, R195 ;  /* 0x0000000200c17824 */ /* 0x000fe200078e02c3 */
[----:B------:R-:W3:Y:S01]  /*1a00*/  LDSM.16.M88.4 R100, [R197+0x4000] ;  /* 0x00400000c564783b */ /* 0x000ee20000000200 */
[----:B------:R-:W-:Y:S01]  /*1a10*/  IMAD R184, R3, 0x2, R194 ;  /* 0x0000000203b87824 */ /* 0x000fe200078e02c2 */
[----:B------:R-:W-:-:S02]  /*1a20*/  SHF.R.S32.HI R3, RZ, 0x1f, R133 ;  /* 0x0000001fff037819 */ /* 0x000fc40000011485 */
[----:B------:R-:W-:Y:S01]  /*1a30*/  LDSM.16.M88.4 R120, [R191+0x4000] ;  /* 0x00400000bf78783b */ /* 0x000fe20000000200 */
[C---:B------:R-:W-:Y:S02]  /*1a40*/  IADD3 R186, R194.reuse, 0x1000, RZ ;  /* 0x00001000c2ba7810 */ /* 0x040fe40007ffe0ff */
[----:B------:R-:W-:Y:S01]  /*1a50*/  LEA.HI R3, R3, R133, RZ, 0x2 ;  /* 0x0000008503037211 */ /* 0x000fe200078f10ff */
[----:B------:R-:W5:Y:S01]  /*1a60*/  LDSM.16.M88.4 R56, [R197+0x4800] ;  /* 0x00480000c538783b */ /* 0x000f620000000200 */
[----:B------:R-:W-:Y:S02]  /*1a70*/  IADD3 R185, R194, 0x1800, RZ ;  /* 0x00001800c2b97810 */ /* 0x000fe40007ffe0ff */
[----:B------:R-:W-:Y:S01]  /*1a80*/  SHF.R.S32.HI R211, RZ, 0x2, R3 ;  /* 0x00000002ffd37819 */ /* 0x000fe20000011403 */
[----:B------:R-:W2:Y:S03]  /*1a90*/  LDSM.16.M88.4 R52, [R197+0x5000] ;  /* 0x00500000c534783b */ /* 0x000ea60000000200 */
[----:B------:R-:W-:Y:S01]  /*1aa0*/  IADD3 R131, R131, 0x1, R211 ;  /* 0x0000000183837810 */ /* 0x000fe20007ffe0d3 */
[----:B------:R-:W-:Y:S03]  /*1ab0*/  LDSM.16.M88.4 R116, [R194] ;  /* 0x00000000c274783b */ /* 0x000fe60000000200 */
[----:B------:R-:W-:Y:S01]  /*1ac0*/  IADD3 R130, R161, R131, -R130 ;  /* 0x00000083a1827210 */ /* 0x000fe20007ffe882 */
[----:B----4-:R-:W4:Y:S03]  /*1ad0*/  LDSM.16.M88.4 R8, [R196] ;  /* 0x00000000c408783b */ /* 0x010f260000000200 */
[----:B------:R-:W-:Y:S01]  /*1ae0*/  IADD3 R130, R130, c[0x0][0x2e8], RZ ;  /* 0x0000ba0082827a10 */ /* 0x000fe20007ffe0ff */
[----:B------:R-:W-:Y:S03]  /*1af0*/  LDSM.16.M88.4 R4, [R195] ;  /* 0x00000000c304783b */ /* 0x000fe60000000200 */
[C---:B------:R-:W-:Y:S01]  /*1b00*/  IADD3 R163, R130.reuse, 0x8, RZ ;  /* 0x0000000882a37810 */ /* 0x040fe20007ffe0ff */
[----:B------:R-:W4:Y:S01]  /*1b10*/  LDSM.16.M88.4 R60, [R198+0x2000] ;  /* 0x00200000c63c783b */ /* 0x000f220000000200 */
[----:B------:R-:W-:-:S02]  /*1b20*/  IADD3 R162, R130, 0x40, RZ ;  /* 0x0000004082a27810 */ /* 0x000fc40007ffe0ff */
[C---:B------:R-:W-:Y:S01]  /*1b30*/  IADD3 R3, R130.reuse, 0x48, RZ ;  /* 0x0000004882037810 */ /* 0x040fe20007ffe0ff */
[----:B------:R-:W4:Y:S01]  /*1b40*/  LDSM.16.M88.4 R44, [R191+0x4800] ;  /* 0x00480000bf2c783b */ /* 0x000f220000000200 */
[-C--:B------:R-:W-:Y:S02]  /*1b50*/  IMNMX R164, R130, R161.reuse, PT ;  /* 0x000000a182a47217 */ /* 0x080fe40003800200 */
[-C--:B------:R-:W-:Y:S01]  /*1b60*/  IMNMX R163, R163, R161.reuse, PT ;  /* 0x000000a1a3a37217 */ /* 0x080fe20003800200 */
[----:B------:R-:W4:Y:S01]  /*1b70*/  LDSM.16.M88.4 R48, [R197+0x5800] ;  /* 0x00580000c530783b */ /* 0x000f220000000200 */
[-C--:B------:R-:W-:Y:S02]  /*1b80*/  IMNMX R162, R162, R161.reuse, PT ;  /* 0x000000a1a2a27217 */ /* 0x080fe40003800200 */
[----:B------:R-:W-:Y:S01]  /*1b90*/  IMNMX R161, R3, R161, PT ;  /* 0x000000a103a17217 */ /* 0x000fe20003800200 */
[----:B---3--:R-:W-:Y:S01]  /*1ba0*/  HMMA.16816.F32 R16, R64, R100, RZ ;  /* 0x000000644010723c */ /* 0x008fe200000018ff */
[----:B------:R-:W3:Y:S01]  /*1bb0*/  LDSM.16.M88.4 R104, [R191+0x5000] ;  /* 0x00500000bf68783b */ /* 0x000ee20000000200 */
[----:B------:R-:W-:-:S03]  /*1bc0*/  IMAD.IADD R3, R128, 0x1, R127 ;  /* 0x0000000180037824 */ /* 0x000fc600078e027f */
[----:B-1----:R-:W-:Y:S03]  /*1bd0*/  LDSM.16.M88.4 R20, [R193] ;  /* 0x00000000c114783b */ /* 0x002fe60000000200 */
[C---:B-----5:R-:W-:Y:S01]  /*1be0*/  HMMA.16816.F32 R108, R64.reuse, R56, RZ ;  /* 0x00000038406c723c */ /* 0x060fe200000018ff */
[----:B------:R-:W1:Y:S04]  /*1bf0*/  LDSM.16.M88.4 R88, [R184] ;  /* 0x00000000b858783b */ /* 0x000e680000000200 */
[----:B------:R-:W5:Y:S03]  /*1c00*/  LDSM.16.M88.4 R36, [R196+0x2000] ;  /* 0x00200000c424783b */ /* 0x000f660000000200 */
[----:B--2---:R-:W-:Y:S01]  /*1c10*/  HMMA.16816.F32 R72, R64, R52, RZ ;  /* 0x000000344048723c */ /* 0x004fe200000018ff */
[----:B------:R-:W2:Y:S04]  /*1c20*/  LDSM.16.M88.4 R92, [R194+0x800] ;  /* 0x00080000c25c783b */ /* 0x000ea80000000200 */
[----:B------:R-:W1:Y:S03]  /*1c30*/  LDSM.16.M88.4 R32, [R191+0x5800] ;  /* 0x00580000bf20783b */ /* 0x000e660000000200 */
[----:B----4-:R-:W-:Y:S01]  /*1c40*/  HMMA.16816.F32 R16, R8, R120, R16 ;  /* 0x000000780810723c */ /* 0x010fe20000001810 */
[----:B------:R-:W4:Y:S04]  /*1c50*/  LDSM.16.M88.4 R68, [R194+0x1000] ;  /* 0x00100000c244783b */ /* 0x000f280000000200 */
[----:B------:R-:W1:Y:S03]  /*1c60*/  LDSM.16.M88.4 R28, [R195+0x2000] ;  /* 0x00200000c31c783b */ /* 0x000e660000000200 */
[----:B------:R-:W-:Y:S01]  /*1c70*/  HMMA.16816.F32 R80, R60, R100, RZ ;  /* 0x000000643c50723c */ /* 0x000fe200000018ff */
[----:B------:R-:W2:Y:S04]  /*1c80*/  LDSM.16.M88.4 R84, [R184+0x800] ;  /* 0x00080000b854783b */ /* 0x000ea80000000200 */
[----:B------:R-:W2:Y:S03]  /*1c90*/  LDSM.16.M88.4 R24, [R194+0x1800] ;  /* 0x00180000c218783b */ /* 0x000ea60000000200 */
[----:B------:R-:W-:Y:S01]  /*1ca0*/  HMMA.16816.F32 R108, R8, R44, R108 ;  /* 0x0000002c086c723c */ /* 0x000fe2000000186c */
[----:B------:R-:W2:Y:S04]  /*1cb0*/  LDSM.16.M88.4 R40, [R184+0x1000] ;  /* 0x00100000b828783b */ /* 0x000ea80000000200 */
[----:B------:R-:W2:Y:S03]  /*1cc0*/  LDSM.16.M88.4 R12, [R184+0x1800] ;  /* 0x00180000b80c783b */ /* 0x000ea60000000200 */
[----:B------:R-:W-:Y:S01]  /*1cd0*/  HMMA.16816.F32 R16, R4, R116, R16 ;  /* 0x000000740410723c */ /* 0x000fe20000001810 */
[----:B------:R-:W0:Y:S07]  /*1ce0*/  LDGDEPBAR ;  /* 0x00000000000079af */ /* 0x000e2e0000000000 */
[----:B------:R-:W-:Y:S08]  /*1cf0*/  HMMA.16816.F32 R76, R64, R48, RZ ;  /* 0x00000030404c723c */ /* 0x000ff000000018ff */
[----:B---3--:R-:W-:Y:S08]  /*1d00*/  HMMA.16816.F32 R72, R8, R104, R72 ;  /* 0x000000680848723c */ /* 0x008ff00000001848 */
[----:B-1----:R-:W-:Y:S08]  /*1d10*/  HMMA.16816.F32 R16, R20, R88, R16 ;  /* 0x000000581410723c */ /* 0x002ff00000001810 */
[----:B-----5:R-:W-:Y:S08]  /*1d20*/  HMMA.16816.F32 R80, R36, R120, R80 ;  /* 0x000000782450723c */ /* 0x020ff00000001850 */
[----:B--2---:R-:W-:Y:S08]  /*1d30*/  HMMA.16816.F32 R108, R4, R92, R108 ;  /* 0x0000005c046c723c */ /* 0x004ff0000000186c */
[----:B------:R-:W-:Y:S01]  /*1d40*/  HMMA.16816.F32 R76, R8, R32, R76 ;  /* 0x00000020084c723c */ /* 0x000fe2000000184c */
[----:B------:R-:W-:-:S02]  /*1d50*/  FMUL.FTZ R16, R16, c[0x0][0x2ec] ;  /* 0x0000bb0010107a20 */ /* 0x000fc40000410000 */
[----:B------:R-:W-:Y:S02]  /*1d60*/  FMUL.FTZ R17, R17, c[0x0][0x2ec] ;  /* 0x0000bb0011117a20 */ /* 0x000fe40000410000 */
[----:B------:R-:W-:Y:S01]  /*1d70*/  FMUL.FTZ R18, R18, c[0x0][0x2ec] ;  /* 0x0000bb0012127a20 */ /* 0x000fe20000410000 */
[----:B------:R-:W-:Y:S01]  /*1d80*/  MUFU.TANH R120, R16 ;  /* 0x0000001000787308 */ /* 0x000fe20000002400 */
[----:B------:R-:W-:Y:S01]  /*1d90*/  FMUL.FTZ R19, R19, c[0x0][0x2ec] ;  /* 0x0000bb0013137a20 */ /* 0x000fe20000410000 */
[----:B----4-:R-:W-:Y:S06]  /*1da0*/  HMMA.16816.F32 R72, R4, R68, R72 ;  /* 0x000000440448723c */ /* 0x010fec0000001848 */
[----:B------:R-:W1:Y:S02]  /*1db0*/  MUFU.TANH R121, R17 ;  /* 0x0000001100797308 */ /* 0x000e640000002400 */
[-C--:B------:R-:W-:Y:S06]  /*1dc0*/  HMMA.16816.F32 R96, R64, R102.reuse, RZ ;  /* 0x000000664060723c */ /* 0x080fec00000018ff */
[----:B------:R-:W2:Y:S02]  /*1dd0*/  MUFU.TANH R134, R19 ;  /* 0x0000001300867308 */ /* 0x000ea40000002400 */
[----:B------:R-:W-:Y:S08]  /*1de0*/  HMMA.16816.F32 R100, R60, R102, RZ ;  /* 0x000000663c64723c */ /* 0x000ff000000018ff */
[----:B------:R-:W-:Y:S01]  /*1df0*/  HMMA.16816.F32 R80, R28, R116, R80 ;  /* 0x000000741c50723c */ /* 0x000fe20000001850 */
[----:B------:R3:W-:Y:S07]  /*1e00*/  MUFU.TANH R116, R18 ;  /* 0x0000001200747308 */ /* 0x0007ee0000002400 */
[----:B------:R-:W-:Y:S08]  /*1e10*/  HMMA.16816.F32 R108, R20, R84, R108 ;  /* 0x00000054146c723c */ /* 0x000ff0000000186c */
[----:B------:R-:W-:Y:S01]  /*1e20*/  HMMA.16816.F32 R76, R4, R24, R76 ;  /* 0x00000018044c723c */ /* 0x000fe2000000184c */
[----:B---3--:R-:W3:Y:S01]  /*1e30*/  LDSM.16.M88.4 R16, [R193+0x2000] ;  /* 0x00200000c110783b */ /* 0x008ee20000000200 */
[----:B------:R-:W-:-:S06]  /*1e40*/  DEPBAR.LE SB0, 0x0 ;  /* 0x000080000000791a */ /* 0x000fcc0000000000 */
[----:B------:R-:W-:Y:S08]  /*1e50*/  HMMA.16816.F32 R72, R20, R40, R72 ;  /* 0x000000281448723c */ /* 0x000ff00000001848 */
[----:B------:R-:W-:Y:S01]  /*1e60*/  HMMA.16816.F32 R112, R60, R56, RZ ;  /* 0x000000383c70723c */ /* 0x000fe200000018ff */
[----:B------:R-:W-:-:S04]  /*1e70*/  FMUL.FTZ R108, R108, c[0x0][0x2ec] ;  /* 0x0000bb006c6c7a20 */ /* 0x000fc80000410000 */
[----:B------:R4:W-:Y:S03]  /*1e80*/  MUFU.TANH R117, R108 ;  /* 0x0000006c00757308 */ /* 0x0009e60000002400 */
[-C--:B------:R-:W-:Y:S08]  /*1e90*/  HMMA.16816.F32 R96, R8, R122.reuse, R96 ;  /* 0x0000007a0860723c */ /* 0x080ff00000001860 */
[----:B------:R-:W-:Y:S01]  /*1ea0*/  HMMA.16816.F32 R100, R36, R122, R100 ;  /* 0x0000007a2464723c */ /* 0x000fe20000001864 */
[----:B------:R-:W-:-:S02]  /*1eb0*/  FMUL.FTZ R72, R72, c[0x0][0x2ec] ;  /* 0x0000bb0048487a20 */ /* 0x000fc40000410000 */
[----:B------:R-:W-:Y:S02]  /*1ec0*/  FMUL.FTZ R73, R73, c[0x0][0x2ec] ;  /* 0x0000bb0049497a20 */ /* 0x000fe40000410000 */
[----:B------:R-:W-:Y:S02]  /*1ed0*/  FMUL.FTZ R74, R74, c[0x0][0x2ec] ;  /* 0x0000bb004a4a7a20 */ /* 0x000fe40000410000 */
[----:B------:R-:W-:Y:S01]  /*1ee0*/  FMUL.FTZ R75, R75, c[0x0][0x2ec] ;  /* 0x0000bb004b4b7a20 */ /* 0x000fe20000410000 */
[----:B------:R-:W-:Y:S01]  /*1ef0*/  HMMA.16816.F32 R76, R20, R12, R76 ;  /* 0x0000000c144c723c */ /* 0x000fe2000000184c */
[----:B----4-:R-:W-:Y:S01]  /*1f00*/  FMUL.FTZ R108, R109, c[0x0][0x2ec] ;  /* 0x0000bb006d6c7a20 */ /* 0x010fe20000410000 */
[----:B------:R-:W-:Y:S01]  /*1f10*/  MUFU.TANH R122, R73 ;  /* 0x00000049007a7308 */ /* 0x000fe20000002400 */
[----:B------:R-:W-:Y:S02]  /*1f20*/  FMUL.FTZ R109, R110, c[0x0][0x2ec] ;  /* 0x0000bb006e6d7a20 */ /* 0x000fe40000410000 */
[----:B------:R-:W-:-:S03]  /*1f30*/  FMUL.FTZ R110, R111, c[0x0][0x2ec] ;  /* 0x0000bb006f6e7a20 */ /* 0x000fc60000410000 */
[----:B---3--:R-:W-:Y:S02]  /*1f40*/  HMMA.16816.F32 R80, R16, R88, R80 ;  /* 0x000000581050723c */ /* 0x008fe40000001850 */
[----:B------:R-:W-:Y:S06]  /*1f50*/  MUFU.TANH R111, R72 ;  /* 0x00000048006f7308 */ /* 0x000fec0000002400 */
[----:B------:R-:W-:Y:S02]  /*1f60*/  HMMA.16816.F32 R112, R36, R44, R112 ;  /* 0x0000002c2470723c */ /* 0x000fe40000001870 */
[----:B------:R-:W-:Y:S06]  /*1f70*/  MUFU.TANH R123, R74 ;  /* 0x0000004a007b7308 */ /* 0x000fec0000002400 */
[----:B------:R-:W-:Y:S01]  /*1f80*/  HMMA.16816.F32 R96, R4, R118, R96 ;  /* 0x000000760460723c */ /* 0x000fe20000001860 */
[----:B------:R-:W-:Y:S01]  /*1f90*/  FMUL.FTZ R76, R76, c[0x0][0x2ec] ;  /* 0x0000bb004c4c7a20 */ /* 0x000fe20000410000 */
[----:B------:R3:W-:Y:S01]  /*1fa0*/  MUFU.TANH R88, R75 ;  /* 0x0000004b00587308 */ /* 0x0007e20000002400 */
[----:B------:R-:W-:-:S02]  /*1fb0*/  FMUL.FTZ R77, R77, c[0x0][0x2ec] ;  /* 0x0000bb004d4d7a20 */ /* 0x000fc40000410000 */
[----:B------:R-:W-:Y:S02]  /*1fc0*/  FMUL.FTZ R78, R78, c[0x0][0x2ec] ;  /* 0x0000bb004e4e7a20 */ /* 0x000fe40000410000 */
[----:B------:R-:W-:Y:S01]  /*1fd0*/  FMUL.FTZ R79, R79, c[0x0][0x2ec] ;  /* 0x0000bb004f4f7a20 */ /* 0x000fe20000410000 */
[C---:B------:R-:W-:Y:S01]  /*1fe0*/  HMMA.16816.F32 R100, R28.reuse, R118, R100 ;  /* 0x000000761c64723c */ /* 0x040fe20000001864 */
[----:B------:R-:W-:Y:S01]  /*1ff0*/  FMUL.FTZ R80, R80, c[0x0][0x2ec] ;  /* 0x0000bb0050507a20 */ /* 0x000fe20000410000 */
[----:B------:R-:W-:Y:S01]  /*2000*/  MUFU.TANH R89, R76 ;  /* 0x0000004c00597308 */ /* 0x000fe20000002400 */
[----:B------:R-:W-:Y:S02]  /*2010*/  FMUL.FTZ R81, R81, c[0x0][0x2ec] ;  /* 0x0000bb0051517a20 */ /* 0x000fe40000410000 */
[----:B------:R-:W-:Y:S02]  /*2020*/  FMUL.FTZ R82, R82, c[0x0][0x2ec] ;  /* 0x0000bb0052527a20 */ /* 0x000fe40000410000 */
[----:B------:R-:W-:Y:S01]  /*2030*/  FMUL.FTZ R83, R83, c[0x0][0x2ec] ;  /* 0x0000bb0053537a20 */ /* 0x000fe20000410000 */
[----:B------:R-:W-:Y:S02]  /*2040*/  HMMA.16816.F32 R112, R28, R92, R112 ;  /* 0x0000005c1c70723c */ /* 0x000fe40000001870 */
[----:B------:R-:W-:Y:S06]  /*2050*/  MUFU.TANH R118, R77 ;  /* 0x0000004d00767308 */ /* 0x000fec0000002400 */
[-C--:B---3--:R-:W-:Y:S02]  /*2060*/  HMMA.16816.F32 R72, R64, R58.reuse, RZ ;  /* 0x0000003a4048723c */ /* 0x088fe400000018ff */
[----:B------:R-:W-:Y:S06]  /*2070*/  MUFU.TANH R135, R78 ;  /* 0x0000004e00877308 */ /* 0x000fec0000002400 */
[----:B------:R-:W-:Y:S02]  /*2080*/  HMMA.16816.F32 R56, R60, R58, RZ ;  /* 0x0000003a3c38723c */ /* 0x000fe400000018ff */
[----:B------:R3:W-:Y:S06]  /*2090*/  MUFU.TANH R93, R79 ;  /* 0x0000004f005d7308 */ /* 0x0007ec0000002400 */
[-C--:B------:R-:W-:Y:S02]  /*20a0*/  HMMA.16816.F32 R96, R20, R90.reuse, R96 ;  /* 0x0000005a1460723c */ /* 0x080fe40000001860 */
[----:B------:R-:W-:Y:S06]  /*20b0*/  MUFU.TANH R92, R80 ;  /* 0x00000050005c7308 */ /* 0x000fec0000002400 */
[----:B------:R-:W-:Y:S02]  /*20c0*/  HMMA.16816.F32 R100, R16, R90, R100 ;  /* 0x0000005a1064723c */ /* 0x000fe40000001864 */
[----:B------:R-:W4:Y:S06]  /*20d0*/  MUFU.TANH R136, R81 ;  /* 0x0000005100887308 */ /* 0x000f2c0000002400 */
[----:B---3--:R-:W-:Y:S02]  /*20e0*/  HMMA.16816.F32 R76, R60, R52, RZ ;  /* 0x000000343c4c723c */ /* 0x008fe400000018ff */
[----:B------:R-:W-:Y:S06]  /*20f0*/  MUFU.TANH R119, R82 ;  /* 0x0000005200777308 */ /* 0x000fec0000002400 */
[----:B------:R-:W-:Y:S01]  /*2100*/  HMMA.16816.F32 R56, R36, R46, R56 ;  /* 0x0000002e2438723c */ /* 0x000fe20000001838 */
[----:B------:R-:W-:Y:S01]  /*2110*/  FMUL.FTZ R91, R96, c[0x0][0x2ec] ;  /* 0x0000bb00605b7a20 */ /* 0x000fe20000410000 */
[----:B------:R3:W5:Y:S01]  /*2120*/  MUFU.TANH R90, R83 ;  /* 0x00000053005a7308 */ /* 0x0007620000002400 */
[----:B------:R-:W-:-:S02]  /*2130*/  FMUL.FTZ R96, R97, c[0x0][0x2ec] ;  /* 0x0000bb0061607a20 */ /* 0x000fc40000410000 */
[----:B------:R-:W-:-:S03]  /*2140*/  FMUL.FTZ R97, R98, c[0x0][0x2ec] ;  /* 0x0000bb0062617a20 */ /* 0x000fc60000410000 */
[----:B------:R-:W-:Y:S01]  /*2150*/  HMMA.16816.F32 R72, R8, R46, R72 ;  /* 0x0000002e0848723c */ /* 0x000fe20000001848 */
[----:B------:R-:W-:Y:S01]  /*2160*/  FMUL.FTZ R98, R102, c[0x0][0x2ec] ;  /* 0x0000bb0066627a20 */ /* 0x000fe20000410000 */
[----:B------:R-:W1:Y:S06]  /*2170*/  MUFU.TANH R91, R91 ;  /* 0x0000005b005b7308 */ /* 0x000e6c0000002400 */
[C---:B------:R-:W-:Y:S02]  /*2180*/  HMMA.16816.F32 R44, R60.reuse, R48, RZ ;  /* 0x000000303c2c723c */ /* 0x040fe400000018ff */
[----:B------:R-:W-:Y:S06]  /*2190*/  MUFU.TANH R96, R96 ;  /* 0x0000006000607308 */ /* 0x000fec0000002400 */
[-C--:B---3--:R-:W-:Y:S02]  /*21a0*/  HMMA.16816.F32 R80, R60, R54.reuse, RZ ;  /* 0x000000363c50723c */ /* 0x088fe400000018ff */
[----:B------:R-:W3:Y:S06]  /*21b0*/  MUFU.TANH R97, R97 ;  /* 0x0000006100617308 */ /* 0x000eec0000002400 */
[C---:B------:R-:W-:Y:S02]  /*21c0*/  HMMA.16816.F32 R52, R64.reuse, R54, RZ ;  /* 0x000000364034723c */ /* 0x040fe400000018ff */
[----:B------:R-:W-:Y:S06]  /*21d0*/  MUFU.TANH R98, R98 ;  /* 0x0000006200627308 */ /* 0x000fec0000002400 */
[----:B------:R-:W-:Y:S02]  /*21e0*/  HMMA.16816.F32 R64, R64, R50, RZ ;  /* 0x000000324040723c */ /* 0x000fe400000018ff */
[----:B------:R-:W-:Y:S06]  /*21f0*/  MUFU.TANH R109, R109 ;  /* 0x0000006d006d7308 */ /* 0x000fec0000002400 */
[----:B------:R-:W-:Y:S02]  /*2200*/  HMMA.16816.F32 R76, R36, R104, R76 ;  /* 0x00000068244c723c */ /* 0x000fe4000000184c */
[----:B------:R-:W-:Y:S06]  /*2210*/  MUFU.TANH R108, R108 ;  /* 0x0000006c006c7308 */ /* 0x000fec0000002400 */
[----:B------:R-:W-:Y:S02]  /*2220*/  HMMA.16816.F32 R52, R8, R106, R52 ;  /* 0x0000006a0834723c */ /* 0x000fe40000001834 */
[----:B------:R-:W-:Y:S06]  /*2230*/  MUFU.TANH R110, R110 ;  /* 0x0000006e006e7308 */ /* 0x000fec0000002400 */
[-C--:B------:R-:W-:Y:S08]  /*2240*/  HMMA.16816.F32 R56, R28, R94.reuse, R56 ;  /* 0x0000005e1c38723c */ /* 0x080ff00000001838 */
[----:B------:R-:W-:Y:S07]  /*2250*/  HMMA.16816.F32 R72, R4, R94, R72 ;  /* 0x0000005e0448723c */ /* 0x000fee0000001848 */
[----:B------:R-:W-:Y:S01]  /*2260*/  FMUL.FTZ R94, R101, c[0x0][0x2ec] ;  /* 0x0000bb00655e7a20 */ /* 0x000fe20000410000 */
[----:B------:R-:W-:Y:S01]  /*2270*/  HMMA.16816.F32 R80, R36, R106, R80 ;  /* 0x0000006a2450723c */ /* 0x000fe20000001850 */
[----:B------:R-:W-:-:S04]  /*2280*/  FMUL.FTZ R95, R103, c[0x0][0x2ec] ;  /* 0x0000bb00675f7a20 */ /* 0x000fc80000410000 */
[----:B------:R-:W-:Y:S03]  /*2290*/  MUFU.TANH R94, R94 ;  /* 0x0000005e005e7308 */ /* 0x000fe60000002400 */
[----:B------:R-:W-:Y:S05]  /*22a0*/  HMMA.16816.F32 R60, R60, R50, RZ ;  /* 0x000000323c3c723c */ /* 0x000fea00000018ff */
[----:B------:R-:W-:Y:S03]  /*22b0*/  MUFU.TANH R95, R95 ;  /* 0x0000005f005f7308 */ /* 0x000fe60000002400 */
[----:B------:R-:W-:Y:S08]  /*22c0*/  HMMA.16816.F32 R44, R36, R32, R44 ;  /* 0x00000020242c723c */ /* 0x000ff0000000182c */
[----:B------:R-:W-:Y:S08]  /*22d0*/  HMMA.16816.F32 R64, R8, R34, R64 ;  /* 0x000000220840723c */ /* 0x000ff00000001840 */
[----:B------:R-:W-:Y:S08]  /*22e0*/  HMMA.16816.F32 R76, R28, R68, R76 ;  /* 0x000000441c4c723c */ /* 0x000ff0000000184c */
[----:B------:R-:W-:Y:S08]  /*22f0*/  HMMA.16816.F32 R52, R4, R70, R52 ;  /* 0x000000460434723c */ /* 0x000ff00000001834 */
[-C--:B------:R-:W-:Y:S08]  /*2300*/  HMMA.16816.F32 R56, R16, R86.reuse, R56 ;  /* 0x000000561038723c */ /* 0x080ff00000001838 */
[----:B------:R-:W-:Y:S08]  /*2310*/  HMMA.16816.F32 R72, R20, R86, R72 ;  /* 0x000000561448723c */ /* 0x000ff00000001848 */
[----:B------:R-:W-:Y:S08]  /*2320*/  HMMA.16816.F32 R80, R28, R70, R80 ;  /* 0x000000461c50723c */ /* 0x000ff00000001850 */
[----:B------:R-:W-:Y:S01]  /*2330*/  HMMA.16816.F32 R112, R16, R84, R112 ;  /* 0x000000541070723c */ /* 0x000fe20000001870 */
[----:B------:R-:W-:-:S06]  /*2340*/  FMUL.FTZ R56, R56, c[0x0][0x2ec] ;  /* 0x0000bb0038387a20 */ /* 0x000fcc0000410000 */
[----:B------:R-:W-:Y:S01]  /*2350*/  FMUL.FTZ R85, R100, c[0x0][0x2ec] ;  /* 0x0000bb0064557a20 */ /* 0x000fe20000410000 */
[----:B------:R-:W-:Y:S01]  /*2360*/  HMMA.16816.F32 R60, R36, R34, R60 ;  /* 0x00000022243c723c */ /* 0x000fe2000000183c */
[----:B------:R-:W-:Y:S02]  /*2370*/  FMUL.FTZ R84, R99, c[0x0][0x2ec] ;  /* 0x0000bb0063547a20 */ /* 0x000fe40000410000 */
[----:B------:R-:W-:Y:S02]  /*2380*/  FMUL.FTZ R69, R72, c[0x0][0x2ec] ;  /* 0x0000bb0048457a20 */ /* 0x000fe40000410000 */
[----:B------:R-:W1:Y:S01]  /*2390*/  MUFU.TANH R85, R85 ;  /* 0x0000005500557308 */ /* 0x000e620000002400 */
[----:B------:R-:W-:Y:S02]  /*23a0*/  FMUL.FTZ R68, R73, c[0x0][0x2ec] ;  /* 0x0000bb0049447a20 */ /* 0x000fe40000410000 */
[----:B------:R-:W-:Y:S01]  /*23b0*/  HMMA.16816.F32 R44, R28, R24, R44 ;  /* 0x000000181c2c723c */ /* 0x000fe2000000182c */
[----:B------:R-:W-:-:S02]  /*23c0*/  FMUL.FTZ R74, R74, c[0x0][0x2ec] ;  /* 0x0000bb004a4a7a20 */ /* 0x000fc40000410000 */
[----:B------:R-:W-:Y:S02]  /*23d0*/  FMUL.FTZ R75, R75, c[0x0][0x2ec] ;  /* 0x0000bb004b4b7a20 */ /* 0x000fe40000410000 */
[----:B------:R1:W-:Y:S03]  /*23e0*/  MUFU.TANH R72, R56 ;  /* 0x0000003800487308 */ /* 0x0003e60000002400 */
[----:B------:R-:W-:Y:S01]  /*23f0*/  HMMA.16816.F32 R64, R4, R26, R64 ;  /* 0x0000001a0440723c */ /* 0x000fe20000001840 */
[----:B------:R-:W-:Y:S02]  /*2400*/  FMUL.FTZ R49, R112, c[0x0][0x2ec] ;  /* 0x0000bb0070317a20 */ /* 0x000fe40000410000 */
[----:B------:R-:W-:Y:S02]  /*2410*/  FMUL.FTZ R99, R114, c[0x0][0x2ec] ;  /* 0x0000bb0072637a20 */ /* 0x000fe40000410000 */
[----:B------:R-:W2:Y:S01]  /*2420*/  MUFU.TANH R84, R84 ;  /* 0x0000005400547308 */ /* 0x000ea20000002400 */
[----:B------:R-:W-:-:S02]  /*2430*/  FMUL.FTZ R48, R113, c[0x0][0x2ec] ;  /* 0x0000bb0071307a20 */ /* 0x000fc40000410000 */
[----:B------:R-:W-:Y:S01]  /*2440*/  HMMA.16816.F32 R76, R16, R40, R76 ;  /* 0x00000028104c723c */ /* 0x000fe2000000184c */
[----:B------:R-:W-:-:S04]  /*2450*/  FMUL.FTZ R50, R115, c[0x0][0x2ec] ;  /* 0x0000bb0073327a20 */ /* 0x000fc80000410000 */
[----:B------:R-:W2:Y:S02]  /*2460*/  MUFU.TANH R49, R49 ;  /* 0x0000003100317308 */ /* 0x000ea40000002400 */
[----:B------:R-:W-:Y:S01]  /*2470*/  IMAD R40, R126, 0x40, R165 ;  /* 0x000000407e287824 */ /* 0x000fe200078e02a5 */
[-C--:B------:R-:W-:Y:S01]  /*2480*/  HMMA.16816.F32 R52, R20, R42.reuse, R52 ;  /* 0x0000002a1434723c */ /* 0x080fe20000001834 */
[----:B------:R-:W-:Y:S02]  /*2490*/  FMUL.FTZ R41, R57, c[0x0][0x2ec] ;  /* 0x0000bb0039297a20 */ /* 0x000fe40000410000 */
[----:B------:R-:W-:Y:S01]  /*24a0*/  FMUL.FTZ R57, R58, c[0x0][0x2ec] ;  /* 0x0000bb003a397a20 */ /* 0x000fe20000410000 */
[C---:B-1----:R-:W-:Y:S01]  /*24b0*/  IADD3 R56, R40.reuse, 0x1, RZ ;  /* 0x0000000128387810 */ /* 0x042fe20007ffe0ff */
[----:B------:R-:W1:Y:S01]  /*24c0*/  MUFU.TANH R99, R99 ;  /* 0x0000006300637308 */ /* 0x000e620000002400 */
[----:B------:R-:W-:Y:S01]  /*24d0*/  IADD3 R51, R40, 0x8, RZ ;  /* 0x0000000828337810 */ /* 0x000fe20007ffe0ff */
[----:B------:R-:W-:Y:S01]  /*24e0*/  FMUL.FTZ R58, R59, c[0x0][0x2ec] ;  /* 0x0000bb003b3a7a20 */ /* 0x000fe20000410000 */
[----:B------:R-:W-:Y:S01]  /*24f0*/  HMMA.16816.F32 R80, R16, R42, R80 ;  /* 0x0000002a1050723c */ /* 0x000fe20000001850 */
[----:B------:R-:W-:-:S02]  /*2500*/  ISETP.GE.AND P1, PT, R56, R164, PT ;  /* 0x000000a43800720c */ /* 0x000fc40003f26270 */
[C---:B------:R-:W-:Y:S02]  /*2510*/  ISETP.GE.AND P0, PT, R56.reuse, R163, PT ;  /* 0x000000a33800720c */ /* 0x040fe40003f06270 */
[C---:B------:R-:W-:Y:S01]  /*2520*/  ISETP.GE.AND P4, PT, R56.reuse, R162, PT ;  /* 0x000000a23800720c */ /* 0x040fe20003f86270 */
[----:B------:R-:W1:Y:S01]  /*2530*/  MUFU.TANH R48, R48 ;  /* 0x0000003000307308 */ /* 0x000e620000002400 */
[----:B------:R-:W-:Y:S01]  /*2540*/  ISETP.GE.AND P2, PT, R56, R161, PT ;  /* 0x000000a13800720c */ /* 0x000fe20003f46270 */
[----:B------:R-:W-:Y:S01]  /*2550*/  HMMA.16816.F32 R60, R28, R26, R60 ;  /* 0x0000001a1c3c723c */ /* 0x000fe2000000183c */
[----:B------:R-:W-:Y:S01]  /*2560*/  ISETP.GE.AND P6, PT, R51, R164, PT ;  /* 0x000000a43300720c */ /* 0x000fe20003fc6270 */
[----:B------:R-:W-:Y:S01]  /*2570*/  FMUL.FTZ R59, R78, c[0x0][0x2ec] ;  /* 0x0000bb004e3b7a20 */ /* 0x000fe20000410000 */
[----:B------:R-:W-:Y:S01]  /*2580*/  IADD3 R8, R40, 0x9, RZ ;  /* 0x0000000928087810 */ /* 0x000fe20007ffe0ff */
[----:B------:R-:W-:Y:S01]  /*2590*/  FMUL.FTZ R71, R79, c[0x0][0x2ec] ;  /* 0x0000bb004f477a20 */ /* 0x000fe20000410000 */
[----:B------:R-:W-:Y:S01]  /*25a0*/  FSEL R121, R121, -INF , !P1 ;  /* 0xff80000079797808 */ /* 0x000fe20004800000 */
[----:B------:R-:W1:Y:S01]  /*25b0*/  MUFU.TANH R50, R50 ;  /* 0x0000003200327308 */ /* 0x000e620000002400 */
[----:B--2---:R-:W-:Y:S01]  /*25c0*/  FSEL R10, R134, -INF , !P0 ;  /* 0xff800000860a7808 */ /* 0x004fe20004000000 */
[----:B------:R-:W-:Y:S01]  /*25d0*/  HMMA.16816.F32 R44, R16, R12, R44 ;  /* 0x0000000c102c723c */ /* 0x000fe2000000182c */
[----:B----4-:R-:W-:Y:S01]  /*25e0*/  FSEL R70, R136, -INF , !P4 ;  /* 0xff80000088467808 */ /* 0x010fe20006000000 */
[----:B------:R-:W-:Y:S01]  /*25f0*/  FMUL.FTZ R42, R52, c[0x0][0x2ec] ;  /* 0x0000bb00342a7a20 */ /* 0x000fe20000410000 */
[----:B-----5:R-:W-:Y:S01]  /*2600*/  FSEL R90, R90, -INF , !P2 ;  /* 0xff8000005a5a7808 */ /* 0x020fe20005000000 */
[----:B------:R-:W-:Y:S01]  /*2610*/  FMUL.FTZ R76, R76, c[0x0][0x2ec] ;  /* 0x0000bb004c4c7a20 */ /* 0x000fe20000410000 */
[----:B------:R-:W-:Y:S01]  /*2620*/  FSEL R91, R91, -INF , !P6 ;  /* 0xff8000005b5b7808 */ /* 0x000fe20007000000 */
[----:B------:R-:W2:Y:S01]  /*2630*/  MUFU.TANH R69, R69 ;  /* 0x0000004500457308 */ /* 0x000ea20000002400 */
[C---:B------:R-:W-:Y:S01]  /*2640*/  ISETP.GE.AND P5, PT, R51.reuse, R163, PT ;  /* 0x000000a33300720c */ /* 0x040fe20003fa6270 */
[-C--:B------:R-:W-:Y:S01]  /*2650*/  HMMA.16816.F32 R64, R20, R14.reuse, R64 ;  /* 0x0000000e1440723c */ /* 0x080fe20000001840 */
[----:B------:R-:W-:Y:S01]  /*2660*/  ISETP.GE.AND P3, PT, R51, R162, PT ;  /* 0x000000a23300720c */ /* 0x000fe20003f66270 */
[----:B------:R-:W-:Y:S01]  /*2670*/  FMUL.FTZ R77, R77, c[0x0][0x2ec] ;  /* 0x0000bb004d4d7a20 */ /* 0x000fe20000410000 */
[----:B------:R-:W-:Y:S01]  /*2680*/  ISETP.GE.AND P1, PT, R51, R161, PT ;  /* 0x000000a13300720c */ /* 0x000fe20003f26270 */
[----:B------:R-:W-:Y:S01]  /*2690*/  FMUL.FTZ R4, R80, c[0x0][0x2ec] ;  /* 0x0000bb0050047a20 */ /* 0x000fe20000410000 */
[C---:B------:R-:W-:Y:S01]  /*26a0*/  ISETP.GE.AND P0, PT, R8.reuse, R164, PT ;  /* 0x000000a40800720c */ /* 0x040fe20003f06270 */
[----:B------:R-:W4:Y:S01]  /*26b0*/  MUFU.TANH R57, R57 ;  /* 0x0000003900397308 */ /* 0x000f220000002400 */
[C---:B------:R-:W-:Y:S01]  /*26c0*/  ISETP.GE.AND P4, PT, R8.reuse, R163, PT ;  /* 0x000000a30800720c */ /* 0x040fe20003f86270 */
[----:B------:R-:W-:Y:S01]  /*26d0*/  FMUL.FTZ R53, R53, c[0x0][0x2ec] ;  /* 0x0000bb0035357a20 */ /* 0x000fe20000410000 */
[----:B------:R-:W-:Y:S01]  /*26e0*/  ISETP.GE.AND P2, PT, R8, R162, PT ;  /* 0x000000a20800720c */ /* 0x000fe20003f46270 */
[----:B------:R-:W-:Y:S01]  /*26f0*/  FMUL.FTZ R54, R54, c[0x0][0x2ec] ;  /* 0x0000bb0036367a20 */ /* 0x000fe20000410000 */
[----:B------:R-:W-:Y:S01]  /*2700*/  ISETP.GE.AND P6, PT, R8, R161, PT ;  /* 0x000000a10800720c */ /* 0x000fe20003fc6270 */
[----:B------:R-:W-:Y:S01]  /*2710*/  FMUL.FTZ R82, R82, c[0x0][0x2ec] ;  /* 0x0000bb0052527a20 */ /* 0x000fe20000410000 */
[----:B------:R-:W-:Y:S01]  /*2720*/  IADD3 R8, R40, 0x10, RZ ;  /* 0x0000001028087810 */ /* 0x000fe20007ffe0ff */
[----:B------:R-:W-:Y:S01]  /*2730*/  MUFU.TANH R68, R68 ;  /* 0x0000004400447308 */ /* 0x000fe20000002400 */
[----:B---3--:R-:W-:Y:S01]  /*2740*/  FSEL R11, R97, -INF , !P5 ;  /* 0xff800000610b7808 */ /* 0x008fe20006800000 */
[----:B------:R-:W-:Y:S01]  /*2750*/  HMMA.16816.F32 R60, R16, R14, R60 ;  /* 0x0000000e103c723c */ /* 0x000fe2000000183c */
[----:B------:R-:W-:Y:S01]  /*2760*/  FSEL R85, R85, -INF , !P3 ;  /* 0xff80000055557808 */ /* 0x000fe20005800000 */
[----:B------:R-:W-:Y:S01]  /*2770*/  FMUL.FTZ R83, R83, c[0x0][0x2ec] ;  /* 0x0000bb0053537a20 */ /* 0x000fe20000410000 */
[----:B------:R-:W-:Y:S01]  /*2780*/  FSEL R98, R98, -INF , !P1 ;  /* 0xff80000062627808 */ /* 0x000fe20004800000 */
[----:B------:R-:W-:Y:S01]  /*2790*/  FMUL.FTZ R45, R45, c[0x0][0x2ec] ;  /* 0x0000bb002d2d7a20 */ /* 0x000fe20000410000 */
[----:B------:R-:W-:Y:S01]  /*27a0*/  FSEL R96, R96, -INF , !P0 ;  /* 0xff80000060607808 */ /* 0x000fe20004000000 */
[----:B------:R-:W3:Y:S01]  /*27b0*/  MUFU.TANH R178, R74 ;  /* 0x0000004a00b27308 */ /* 0x000ee20000002400 */
[C---:B------:R-:W-:Y:S01]  /*27c0*/  ISETP.GE.AND P5, PT, R8.reuse, R164, PT ;  /* 0x000000a40800720c */ /* 0x040fe20003fa6270 */
[----:B------:R-:W-:Y:S01]  /*27d0*/  FMUL.FTZ R5, R81, c[0x0][0x2ec] ;  /* 0x0000bb0051057a20 */ /* 0x000fe20000410000 */
[----:B------:R-:W-:Y:S01]  /*27e0*/  ISETP.GE.AND P3, PT, R8, R163, PT ;  /* 0x000000a30800720c */ /* 0x000fe20003f66270 */
[----:B------:R-:W-:Y:S01]  /*27f0*/  FMUL.FTZ R169, R64, c[0x0][0x2ec] ;  /* 0x0000bb0040a97a20 */ /* 0x000fe20000410000 */
[C---:B------:R-:W-:Y:S01]  /*2800*/  ISETP.GE.AND P1, PT, R8.reuse, R162, PT ;  /* 0x000000a20800720c */ /* 0x040fe20003f26270 */
[----:B------:R-:W-:Y:S01]  /*2810*/  FMUL.FTZ R55, R55, c[0x0][0x2ec] ;  /* 0x0000bb0037377a20 */ /* 0x000fe20000410000 */
[----:B------:R-:W-:Y:S01]  /*2820*/  ISETP.GE.AND P0, PT, R8, R161, PT ;  /* 0x000000a10800720c */ /* 0x000fe20003f06270 */
[----:B------:R-:W5:Y:S01]  /*2830*/  MUFU.TANH R58, R58 ;  /* 0x0000003a003a7308 */ /* 0x000f620000002400 */
[----:B------:R-:W-:Y:S01]  /*2840*/  IADD3 R8, R40, 0x11, RZ ;  /* 0x0000001128087810 */ /* 0x000fe20007ffe0ff */
[----:B------:R-:W-:Y:S01]  /*2850*/  FMUL.FTZ R44, R44, c[0x0][0x2ec] ;  /* 0x0000bb002c2c7a20 */ /* 0x000fe20000410000 */
[----:B------:R-:W-:Y:S01]  /*2860*/  IADD3 R9, R40, 0x18, RZ ;  /* 0x0000001828097810 */ /* 0x000fe20007ffe0ff */
[----:B------:R-:W-:Y:S01]  /*2870*/  FMUL.FTZ R46, R46, c[0x0][0x2ec] ;  /* 0x0000bb002e2e7a20 */ /* 0x000fe20000410000 */
[----:B------:R-:W-:Y:S01]  /*2880*/  FSEL R24, R84, -INF , !P4 ;  /* 0xff80000054187808 */ /* 0x000fe20006000000 */
[----:B------:R-:W-:Y:S01]  /*2890*/  FMUL.FTZ R47, R47, c[0x0][0x2ec] ;  /* 0x0000bb002f2f7a20 */ /* 0x000fe20000410000 */
[----:B------:R-:W-:Y:S01]  /*28a0*/  ISETP.GE.AND P4, PT, R8, R164, PT ;  /* 0x000000a40800720c */ /* 0x000fe20003f86270 */
[----:B------:R-:W1:Y:S01]  /*28b0*/  MUFU.TANH R180, R75 ;  /* 0x0000004b00b47308 */ /* 0x000e620000002400 */
[----:B------:R-:W-:Y:S01]  /*28c0*/  FSEL R94, R94, -INF , !P2 ;  /* 0xff8000005e5e7808 */ /* 0x000fe20005000000 */
[----:B------:R-:W-:Y:S01]  /*28d0*/  FMUL.FTZ R66, R66, c[0x0][0x2ec] ;  /* 0x0000bb0042427a20 */ /* 0x000fe20000410000 */
[----:B------:R-:W-:Y:S01]  /*28e0*/  FSEL R95, R95, -INF , !P6 ;  /* 0xff8000005f5f7808 */ /* 0x000fe20007000000 */
[----:B------:R-:W-:Y:S01]  /*28f0*/  FMUL.FTZ R60, R60, c[0x0][0x2ec] ;  /* 0x0000bb003c3c7a20 */ /* 0x000fe20000410000 */
[----:B------:R-:W-:Y:S01]  /*2900*/  FSEL R51, R117, -INF , !P5 ;  /* 0xff80000075337808 */ /* 0x000fe20006800000 */
[----:B------:R-:W-:Y:S01]  /*2910*/  FMUL.FTZ R62, R62, c[0x0][0x2ec] ;  /* 0x0000bb003e3e7a20 */ /* 0x000fe20000410000 */
[----:B------:R-:W-:Y:S01]  /*2920*/  FSEL R138, R109, -INF , !P3 ;  /* 0xff8000006d8a7808 */ /* 0x000fe20005800000 */
[----:B------:R-:W2:Y:S01]  /*2930*/  MUFU.TANH R41, R41 ;  /* 0x0000002900297308 */ /* 0x000ea20000002400 */
[C---:B------:R-:W-:Y:S01]  /*2940*/  ISETP.GE.AND P2, PT, R8.reuse, R163, PT ;  /* 0x000000a30800720c */ /* 0x040fe20003f46270 */
[----:B------:R-:W-:Y:S01]  /*2950*/  FMUL.FTZ R67, R67, c[0x0][0x2ec] ;  /* 0x0000bb0043437a20 */ /* 0x000fe20000410000 */
[C---:B------:R-:W-:Y:S01]  /*2960*/  ISETP.GE.AND P6, PT, R8.reuse, R162, PT ;  /* 0x000000a20800720c */ /* 0x040fe20003fc6270 */
[----:B------:R-:W-:Y:S01]  /*2970*/  FMUL.FTZ R65, R65, c[0x0][0x2ec] ;  /* 0x0000bb0041417a20 */ /* 0x000fe20000410000 */
[----:B------:R-:W-:Y:S01]  /*2980*/  ISETP.GE.AND P5, PT, R8, R161, PT ;  /* 0x000000a10800720c */ /* 0x000fe20003fa6270 */
[----:B------:R-:W-:Y:S01]  /*2990*/  FMUL.FTZ R61, R61, c[0x0][0x2ec] ;  /* 0x0000bb003d3d7a20 */ /* 0x000fe20000410000 */
[----:B------:R-:W-:Y:S01]  /*29a0*/  ISETP.GE.AND P3, PT, R9, R164, PT ;  /* 0x000000a40900720c */ /* 0x000fe20003f66270 */
[----:B------:R-:W2:Y:S01]  /*29b0*/  MUFU.TANH R59, R59 ;  /* 0x0000003b003b7308 */ /* 0x000ea20000002400 */
[----:B------:R-:W-:Y:S01]  /*29c0*/  IADD3 R6, R40, 0x19, RZ ;  /* 0x0000001928067810 */ /* 0x000fe20007ffe0ff */
[----:B------:R-:W-:Y:S01]  /*29d0*/  FMUL.FTZ R63, R63, c[0x0][0x2ec] ;  /* 0x0000bb003f3f7a20 */ /* 0x000fe20000410000 */
[----:B------:R-:W-:Y:S01]  /*29e0*/  FSEL R25, R49, -INF , !P1 ;  /* 0xff80000031197808 */ /* 0x000fe20004800000 */
[----:B------:R-:W-:Y:S01]  /*29f0*/  IMAD.MOV.U32 R28, RZ, RZ, R126 ;  /* 0x000000ffff1c7224 */ /* 0x000fe200078e007e */
[----:B-1----:R-:W-:-:S02]  /*2a00*/  FSEL R8, R99, -INF , !P0 ;  /* 0xff80000063087808 */ /* 0x002fc40004000000 */
[----:B------:R-:W-:Y:S01]  /*2a10*/  FSEL R108, R108, -INF , !P4 ;  /* 0xff8000006c6c7808 */ /* 0x000fe20006000000 */
[----:B------:R-:W1:Y:S01]  /*2a20*/  MUFU.TANH R181, R76 ;  /* 0x0000004c00b57308 */ /* 0x000e620000002400 */
[C---:B------:R-:W-:Y:S02]  /*2a30*/  ISETP.GE.AND P1, PT, R9.reuse, R163, PT ;  /* 0x000000a30900720c */ /* 0x040fe40003f26270 */
[C---:B------:R-:W-:Y:S02]  /*2a40*/  ISETP.GE.AND P0, PT, R9.reuse, R162, PT ;  /* 0x000000a20900720c */ /* 0x040fe40003f06270 */
[----:B------:R-:W-:Y:S02]  /*2a50*/  ISETP.GE.AND P4, PT, R9, R161, PT ;  /* 0x000000a10900720c */ /* 0x000fe40003f86270 */
[----:B------:R-:W-:Y:S01]  /*2a60*/  FSEL R141, R110, -INF , !P2 ;  /* 0xff8000006e8d7808 */ /* 0x000fe20005000000 */
[----:B------:R-:W1:Y:S01]  /*2a70*/  MUFU.TANH R179, R77 ;  /* 0x0000004d00b37308 */ /* 0x000e620000002400 */
[----:B------:R-:W-:-:S02]  /*2a80*/  FSEL R43, R48, -INF , !P6 ;  /* 0xff800000302b7808 */ /* 0x000fc40007000000 */
[----:B------:R-:W-:Y:S02]  /*2a90*/  FSEL R9, R50, -INF , !P5 ;  /* 0xff80000032097808 */ /* 0x000fe40006800000 */
[----:B--2---:R-:W-:Y:S02]  /*2aa0*/  FSEL R56, R69, -INF , !P3 ;  /* 0xff80000045387808 */ /* 0x004fe40005800000 */
[C---:B------:R-:W-:Y:S01]  /*2ab0*/  ISETP.GE.AND P2, PT, R6.reuse, R164, PT ;  /* 0x000000a40600720c */ /* 0x040fe20003f46270 */
[----:B------:R-:W2:Y:S01]  /*2ac0*/  MUFU.TANH R71, R71 ;  /* 0x0000004700477308 */ /* 0x000ea20000002400 */
[C---:B------:R-:W-:Y:S02]  /*2ad0*/  ISETP.GE.AND P6, PT, R6.reuse, R163, PT ;  /* 0x000000a30600720c */ /* 0x040fe40003fc6270 */
[C---:B------:R-:W-:Y:S02]  /*2ae0*/  ISETP.GE.AND P5, PT, R6.reuse, R162, PT ;  /* 0x000000a20600720c */ /* 0x040fe40003fa6270 */
[----:B------:R-:W-:-:S02]  /*2af0*/  ISETP.GE.AND P3, PT, R6, R161, PT ;  /* 0x000000a10600720c */ /* 0x000fc40003f66270 */
[----:B------:R-:W-:Y:S01]  /*2b00*/  IADD3 R6, R40, 0x20, RZ ;  /* 0x0000002028067810 */ /* 0x000fe20007ffe0ff */
[----:B------:R-:W1:Y:S01]  /*2b10*/  MUFU.TANH R42, R42 ;  /* 0x0000002a002a7308 */ /* 0x000e620000002400 */
[----:B----4-:R-:W-:Y:S02]  /*2b20*/  FSEL R32, R57, -INF , !P4 ;  /* 0xff80000039207808 */ /* 0x010fe40006000000 */
[----:B---3--:R-:W-:Y:S02]  /*2b30*/  FSEL R178, R178, -INF , !P1 ;  /* 0xff800000b2b27808 */ /* 0x008fe40004800000 */
[----:B------:R-:W-:Y:S02]  /*2b40*/  FSEL R33, R72, -INF , !P0 ;  /* 0xff80000048217808 */ /* 0x000fe40004000000 */
[----:B------:R-:W-:Y:S01]  /*2b50*/  FSEL R57, R68, -INF , !P2 ;  /* 0xff80000044397808 */ /* 0x000fe20005000000 */
[----:B------:R-:W-:Y:S01]  /*2b60*/  MUFU.TANH R176, R53 ;  /* 0x0000003500b07308 */ /* 0x000fe20000002400 */
[----:B------:R-:W-:-:S02]  /*2b70*/  ISETP.GE.AND P1, PT, R6, R164, PT ;  /* 0x000000a40600720c */ /* 0x000fc40003f26270 */
[C---:B------:R-:W-:Y:S02]  /*2b80*/  ISETP.GE.AND P0, PT, R6.reuse, R163, PT ;  /* 0x000000a30600720c */ /* 0x040fe40003f06270 */
[C---:B------:R-:W-:Y:S02]  /*2b90*/  ISETP.GE.AND P4, PT, R6.reuse, R162, PT ;  /* 0x000000a20600720c */ /* 0x040fe40003f86270 */
[----:B------:R-:W-:Y:S01]  /*2ba0*/  ISETP.GE.AND P2, PT, R6, R161, PT ;  /* 0x000000a10600720c */ /* 0x000fe20003f46270 */
[----:B------:R-:W3:Y:S01]  /*2bb0*/  MUFU.TANH R175, R54 ;  /* 0x0000003600af7308 */ /* 0x000ee20000002400 */
[C---:B------:R-:W-:Y:S02]  /*2bc0*/  IADD3 R6, R40.reuse, 0x21, RZ ;  /* 0x0000002128067810 */ /* 0x040fe40007ffe0ff */
[----:B------:R-:W-:Y:S02]  /*2bd0*/  IADD3 R7, R40, 0x28, RZ ;  /* 0x0000002828077810 */ /* 0x000fe40007ffe0ff */
[----:B-----5:R-:W-:-:S02]  /*2be0*/  FSEL R20, R58, -INF , !P3 ;  /* 0xff8000003a147808 */ /* 0x020fc40005800000 */
[----:B------:R-:W-:Y:S01]  /*2bf0*/  FSEL R180, R180, -INF , !P6 ;  /* 0xff800000b4b47808 */ /* 0x000fe20007000000 */
[----:B------:R-:W4:Y:S01]  /*2c00*/  MUFU.TANH R4, R4 ;  /* 0x0000000400047308 */ /* 0x000f220000002400 */
[----:B------:R-:W-:Y:S02]  /*2c10*/  FSEL R21, R41, -INF , !P5 ;  /* 0xff80000029157808 */ /* 0x000fe40006800000 */
[----:B------:R-:W-:Y:S02]  /*2c20*/  FSEL R58, R111, -INF , !P1 ;  /* 0xff8000006f3a7808 */ /* 0x000fe40004800000 */
[----:B------:R-:W-:Y:S02]  /*2c30*/  FSEL R170, R123, -INF , !P0 ;  /* 0xff8000007baa7808 */ /* 0x000fe40004000000 */
[C---:B------:R-:W-:Y:S01]  /*2c40*/  ISETP.GE.AND P6, PT, R6.reuse, R164, PT ;  /* 0x000000a40600720c */ /* 0x040fe20003fc6270 */
[----:B------:R-:W5:Y:S01]  /*2c50*/  MUFU.TANH R145, R82 ;  /* 0x0000005200917308 */ /* 0x000f620000002400 */
[----:B------:R-:W-:-:S02]  /*2c60*/  ISETP.GE.AND P5, PT, R6, R163, PT ;  /* 0x000000a30600720c */ /* 0x000fc40003fa6270 */
[C---:B------:R-:W-:Y:S02]  /*2c70*/  ISETP.GE.AND P3, PT, R6.reuse, R162, PT ;  /* 0x000000a20600720c */ /* 0x040fe40003f66270 */
[----:B------:R-:W-:Y:S02]  /*2c80*/  ISETP.GE.AND P1, PT, R6, R161, PT ;  /* 0x000000a10600720c */ /* 0x000fe40003f26270 */
[----:B------:R-:W-:Y:S01]  /*2c90*/  ISETP.GE.AND P0, PT, R7, R164, PT ;  /* 0x000000a40700720c */ /* 0x000fe20003f06270 */
[----:B------:R-:W3:Y:S01]  /*2ca0*/  MUFU.TANH R147, R83 ;  /* 0x0000005300937308 */ /* 0x000ee20000002400 */
[----:B------:R-:W-:Y:S02]  /*2cb0*/  IADD3 R6, R40, 0x29, RZ ;  /* 0x0000002928067810 */ /* 0x000fe40007ffe0ff */
[----:B------:R-:W-:Y:S02]  /*2cc0*/  FSEL R13, R59, -INF , !P2 ;  /* 0xff8000003b0d7808 */ /* 0x000fe40005000000 */
[----:B-1----:R-:W-:-:S02]  /*2cd0*/  FSEL R181, R181, -INF , !P4 ;  /* 0xff800000b5b57808 */ /* 0x002fc40006000000 */
[----:B------:R-:W-:Y:S01]  /*2ce0*/  FSEL R59, R122, -INF , !P6 ;  /* 0xff8000007a3b7808 */ /* 0x000fe20007000000 */
[----:B------:R-:W1:Y:S01]  /*2cf0*/  MUFU.TANH R166, R45 ;  /* 0x0000002d00a67308 */ /* 0x000e620000002400 */
[----:B------:R-:W-:Y:S02]  /*2d00*/  FSEL R173, R88, -INF , !P5 ;  /* 0xff80000058ad7808 */ /* 0x000fe40006800000 */
[----:B------:R-:W-:Y:S02]  /*2d10*/  FSEL R179, R179, -INF , !P3 ;  /* 0xff800000b3b37808 */ /* 0x000fe40005800000 */
[----:B--2---:R-:W-:Y:S02]  /*2d20*/  FSEL R12, R71, -INF , !P1 ;  /* 0xff800000470c7808 */ /* 0x004fe40004800000 */
[----:B------:R-:W-:Y:S01]  /*2d30*/  FSEL R64, R42, -INF , !P0 ;  /* 0xff8000002a407808 */ /* 0x000fe20004000000 */
[----:B------:R-:W2:Y:S01]  /*2d40*/  MUFU.TANH R172, R55 ;  /* 0x0000003700ac7308 */ /* 0x000ea20000002400 */
[----:B------:R-:W-:-:S02]  /*2d50*/  ISETP.GE.AND P4, PT, R7, R163, PT ;  /* 0x000000a30700720c */ /* 0x000fc40003f86270 */
[C---:B------:R-:W-:Y:S02]  /*2d60*/  ISETP.GE.AND P2, PT, R7.reuse, R162, PT ;  /* 0x000000a20700720c */ /* 0x040fe40003f46270 */
[----:B------:R-:W-:Y:S02]  /*2d70*/  ISETP.GE.AND P6, PT, R7, R161, PT ;  /* 0x000000a10700720c */ /* 0x000fe40003fc6270 */
[C---:B------:R-:W-:Y:S01]  /*2d80*/  ISETP.GE.AND P5, PT, R6.reuse, R164, PT ;  /* 0x000000a40600720c */ /* 0x040fe20003fa6270 */
[----:B------:R-:W1:Y:S01]  /*2d90*/  MUFU.TANH R5, R5 ;  /* 0x0000000500057308 */ /* 0x000e620000002400 */
[C---:B------:R-:W-:Y:S02]  /*2da0*/  ISETP.GE.AND P3, PT, R6.reuse, R163, PT ;  /* 0x000000a30600720c */ /* 0x040fe40003f66270 */
[C---:B------:R-:W-:Y:S02]  /*2db0*/  ISETP.GE.AND P1, PT, R6.reuse, R162, PT ;  /* 0x000000a20600720c */ /* 0x040fe40003f26270 */
[----:B------:R-:W-:-:S02]  /*2dc0*/  ISETP.GE.AND P0, PT, R6, R161, PT ;  /* 0x000000a10600720c */ /* 0x000fc40003f06270 */
[----:B------:R-:W-:Y:S01]  /*2dd0*/  IADD3 R6, R40, 0x30, RZ ;  /* 0x0000003028067810 */ /* 0x000fe20007ffe0ff */
[----:B------:R-:W1:Y:S01]  /*2de0*/  MUFU.TANH R168, R44 ;  /* 0x0000002c00a87308 */ /* 0x000e620000002400 */
[----:B---3--:R-:W-:Y:S02]  /*2df0*/  FSEL R175, R175, -INF , !P4 ;  /* 0xff800000afaf7808 */ /* 0x008fe40006000000 */
[----:B----4-:R-:W-:Y:S02]  /*2e00*/  FSEL R15, R4, -INF , !P2 ;  /* 0xff800000040f7808 */ /* 0x010fe40005000000 */
[----:B-----5:R-:W-:Y:S02]  /*2e10*/  FSEL R145, R145, -INF , !P6 ;  /* 0xff80000091917808 */ /* 0x020fe40007000000 */
[----:B------:R-:W-:Y:S01]  /*2e20*/  FSEL R176, R176, -INF , !P5 ;  /* 0xff800000b0b07808 */ /* 0x000fe20006800000 */
[----:B------:R-:W3:Y:S01]  /*2e30*/  MUFU.TANH R148, R46 ;  /* 0x0000002e00947308 */ /* 0x000ee20000002400 */
[----:B------:R-:W-:-:S02]  /*2e40*/  ISETP.GE.AND P4, PT, R6, R164, PT ;  /* 0x000000a40600720c */ /* 0x000fc40003f86270 */
[C---:B------:R-:W-:Y:S02]  /*2e50*/  ISETP.GE.AND P2, PT, R6.reuse, R163, PT ;  /* 0x000000a30600720c */ /* 0x040fe40003f46270 */
[CC--:B------:R-:W-:Y:S02]  /*2e60*/  ISETP.GE.AND P6, PT, R6.reuse, R162.reuse, PT ;  /* 0x000000a20600720c */ /* 0x0c0fe40003fc6270 */
[----:B------:R-:W-:Y:S01]  /*2e70*/  ISETP.GE.AND P5, PT, R6, R161, PT ;  /* 0x000000a10600720c */ /* 0x000fe20003fa6270 */
[----:B------:R-:W4:Y:S01]  /*2e80*/  MUFU.TANH R146, R47 ;  /* 0x0000002f00927308 */ /* 0x000f220000002400 */
[----:B------:R-:W-:Y:S02]  /*2e90*/  IADD3 R6, R40, 0x31, RZ ;  /* 0x0000003128067810 */ /* 0x000fe40007ffe0ff */
[----:B------:R-:W-:Y:S02]  /*2ea0*/  FSEL R147, R147, -INF , !P0 ;  /* 0xff80000093937808 */ /* 0x000fe40004000000 */
[----:B------:R-:W-:-:S02]  /*2eb0*/  ISETP.GE.AND P0, PT, R6, R162, PT ;  /* 0x000000a20600720c */ /* 0x000fc40003f06270 */
[----:B------:R-:W-:Y:S01]  /*2ec0*/  IADD3 R4, R40, 0x38, RZ ;  /* 0x0000003828047810 */ /* 0x000fe20007ffe0ff */
[----:B------:R-:W5:Y:S01]  /*2ed0*/  MUFU.TANH R169, R169 ;  /* 0x000000a900a97308 */ /* 0x000f620000002400 */
[----:B-1----:R-:W-:Y:S02]  /*2ee0*/  FSEL R166, R166, -INF , !P0 ;  /* 0xff800000a6a67808 */ /* 0x002fe40004000000 */
[----:B------:R-:W-:Y:S02]  /*2ef0*/  ISETP.GE.AND P0, PT, R40, R163, PT ;  /* 0x000000a32800720c */ /* 0x000fe40003f06270 */
[----:B--2---:R-:W-:Y:S02]  /*2f00*/  FSEL R172, R172, -INF , !P3 ;  /* 0xff800000acac7808 */ /* 0x004fe40005800000 */
[----:B------:R-:W-:Y:S01]  /*2f10*/  FSEL R16, R116, -INF , !P0 ;  /* 0xff80000074107808 */ /* 0x000fe20004000000 */
[----:B------:R-:W1:Y:S01]  /*2f20*/  MUFU.TANH R137, R66 ;  /* 0x0000004200897308 */ /* 0x000e620000002400 */
[----:B------:R-:W-:-:S02]  /*2f30*/  FSEL R14, R5, -INF , !P1 ;  /* 0xff800000050e7808 */ /* 0x000fc40004800000 */
[----:B------:R-:W-:Y:S02]  /*2f40*/  FSEL R177, R89, -INF , !P4 ;  /* 0xff80000059b17808 */ /* 0x000fe40006000000 */
[----:B------:R-:W-:Y:S02]  /*2f50*/  FSEL R140, R135, -INF , !P2 ;  /* 0xff800000878c7808 */ /* 0x000fe40005000000 */
[----:B------:R-:W-:Y:S01]  /*2f60*/  ISETP.GE.AND P0, PT, R160, 0x2, PT ;  /* 0x00000002a000780c */ /* 0x000fe20003f06270 */
[----:B------:R-:W2:Y:S01]  /*2f70*/  MUFU.TANH R151, R60 ;  /* 0x0000003c00977308 */ /* 0x000ea20000002400 */
[C---:B------:R-:W-:Y:S02]  /*2f80*/  ISETP.GE.AND P3, PT, R6.reuse, R164, PT ;  /* 0x000000a40600720c */ /* 0x040fe40003f66270 */
[C---:B------:R-:W-:Y:S02]  /*2f90*/  ISETP.GE.AND P1, PT, R6.reuse, R163, PT ;  /* 0x000000a30600720c */ /* 0x040fe40003f26270 */
[----:B------:R-:W-:-:S02]  /*2fa0*/  ISETP.GE.AND P4, PT, R6, R161, PT ;  /* 0x000000a10600720c */ /* 0x000fc40003f86270 */
[----:B------:R-:W-:Y:S01]  /*2fb0*/  ISETP.GE.AND P2, PT, R4, R164, PT ;  /* 0x000000a40400720c */ /* 0x000fe20003f46270 */
[----:B------:R-:W1:Y:S01]  /*2fc0*/  MUFU.TANH R144, R62 ;  /* 0x0000003e00907308 */ /* 0x000e620000002400 */
[----:B------:R-:W-:Y:S02]  /*2fd0*/  FSEL R168, R168, -INF , !P6 ;  /* 0xff800000a8a87808 */ /* 0x000fe40007000000 */
[----:B---3--:R-:W-:Y:S02]  /*2fe0*/  FSEL R148, R148, -INF , !P5 ;  /* 0xff80000094947808 */ /* 0x008fe40006800000 */
[----:B------:R-:W-:Y:S02]  /*2ff0*/  FSEL R167, R118, -INF , !P3 ;  /* 0xff80000076a77808 */ /* 0x000fe40005800000 */
[----:B------:R-:W-:Y:S01]  /*3000*/  FSEL R139, R93, -INF , !P1 ;  /* 0xff8000005d8b7808 */ /* 0x000fe20004800000 */
[----:B------:R-:W3:Y:S01]  /*3010*/  MUFU.TANH R171, R65 ;  /* 0x0000004100ab7308 */ /* 0x000ee20000002400 */
[----:B----4-:R-:W-:-:S02]  /*3020*/  FSEL R146, R146, -INF , !P4 ;  /* 0xff80000092927808 */ /* 0x010fc40006000000 */
[----:B-----5:R-:W-:Y:S02]  /*3030*/  FSEL R169, R169, -INF , !P2 ;  /* 0xff800000a9a97808 */ /* 0x020fe40005000000 */
[C---:B------:R-:W-:Y:S02]  /*3040*/  ISETP.GE.AND P6, PT, R4.reuse, R163, PT ;  /* 0x000000a30400720c */ /* 0x040fe40003fc6270 */
[C---:B------:R-:W-:Y:S01]  /*3050*/  ISETP.GE.AND P5, PT, R4.reuse, R162, PT ;  /* 0x000000a20400720c */ /* 0x040fe20003fa6270 */
[----:B------:R-:W4:Y:S01]  /*3060*/  MUFU.TANH R67, R67 ;  /* 0x0000004300437308 */ /* 0x000f220000002400 */
[----:B------:R-:W-:Y:S02]  /*3070*/  ISETP.GE.AND P3, PT, R4, R161, PT ;  /* 0x000000a10400720c */ /* 0x000fe40003f66270 */
[C---:B------:R-:W-:Y:S02]  /*3080*/  ISETP.GE.AND P1, PT, R40.reuse, R164, PT ;  /* 0x000000a42800720c */ /* 0x040fe40003f26270 */
[----:B------:R-:W-:-:S02]  /*3090*/  ISETP.GE.AND P4, PT, R40, R162, PT ;  /* 0x000000a22800720c */ /* 0x000fc40003f86270 */
[C---:B------:R-:W-:Y:S01]  /*30a0*/  ISETP.GE.AND P2, PT, R40.reuse, R161, PT ;  /* 0x000000a12800720c */ /* 0x040fe20003f46270 */
[----:B------:R-:W5:Y:S01]  /*30b0*/  MUFU.TANH R149, R61 ;  /* 0x0000003d00957308 */ /* 0x000f620000002400 */
[----:B------:R-:W-:Y:S02]  /*30c0*/  IADD3 R40, R40, 0x39, RZ ;  /* 0x0000003928287810 */ /* 0x000fe40007ffe0ff */
[----:B-1----:R-:W-:Y:S02]  /*30d0*/  FSEL R137, R137, -INF , !P6 ;  /* 0xff80000089897808 */ /* 0x002fe40007000000 */
[----:B--2---:R-:W-:Y:S02]  /*30e0*/  FSEL R151, R151, -INF , !P5 ;  /* 0xff80000097977808 */ /* 0x004fe40006800000 */
[----:B------:R-:W-:Y:S01]  /*30f0*/  FSEL R144, R144, -INF , !P3 ;  /* 0xff80000090907808 */ /* 0x000fe20005800000 */
[----:B------:R-:W1:Y:S01]  /*3100*/  MUFU.TANH R142, R63 ;  /* 0x0000003f008e7308 */ /* 0x000e620000002400 */
[----:B------:R-:W-:Y:S01]  /*3110*/  FSEL R120, R120, -INF , !P1 ;  /* 0xff80000078787808 */ /* 0x000fe20004800000 */
[----:B------:R-:W-:Y:S01]  /*3120*/  BAR.SYNC.DEFER_BLOCKING 0x0 ;  /* 0x0000000000007b1d */ /* 0x000fe20000010000 */
[----:B------:R-:W-:-:S02]  /*3130*/  ISETP.GE.AND P6, PT, R40, R164, PT ;  /* 0x000000a42800720c */ /* 0x000fc40003fc6270 */
[C---:B------:R-:W-:Y:S02]  /*3140*/  ISETP.GE.AND P5, PT, R40.reuse, R163, PT ;  /* 0x000000a32800720c */ /* 0x040fe40003fa6270 */
[C---:B------:R-:W-:Y:S02]  /*3150*/  ISETP.GE.AND P3, PT, R40.reuse, R162, PT ;  /* 0x000000a22800720c */ /* 0x040fe40003f66270 */
[----:B------:R-:W-:Y:S02]  /*3160*/  ISETP.GE.AND P1, PT, R40, R161, PT ;  /* 0x000000a12800720c */ /* 0x000fe40003f26270 */
[----:B------:R-:W-:Y:S02]  /*3170*/  FSEL R92, R92, -INF , !P4 ;  /* 0xff8000005c5c7808 */ /* 0x000fe40006000000 */
[----:B------:R-:W-:Y:S02]  /*3180*/  FSEL R119, R119, -INF , !P2 ;  /* 0xff80000077777808 */ /* 0x000fe40005000000 */
[----:B---3--:R-:W-:-:S02]  /*3190*/  FSEL R171, R171, -INF , !P6 ;  /* 0xff800000abab7808 */ /* 0x008fc40007000000 */
[----:B----4-:R-:W-:Y:S02]  /*31a0*/  FSEL R67, R67, -INF , !P5 ;  /* 0xff80000043437808 */ /* 0x010fe40006800000 */
[----:B-----5:R-:W-:Y:S02]  /*31b0*/  FSEL R149, R149, -INF , !P3 ;  /* 0xff80000095957808 */ /* 0x020fe40005800000 */
[----:B-1----:R-:W-:Y:S01]  /*31c0*/  FSEL R142, R142, -INF , !P1 ;  /* 0xff8000008e8e7808 */ /* 0x002fe20004800000 */
[----:B------:R-:W-:Y:S05]  /*31d0*/  @!P0 BRA `(.L_x_663) ;  /* 0x0000018000008947 */ /* 0x000fea0003800000 */
[----:B------:R-:W-:Y:S01]  /*31e0*/  IADD3 R5, R160, -0x2, RZ ;  /* 0xfffffffea0057810 */ /* 0x000fe20007ffe0ff */
[----:B------:R-:W-:-:S03]  /*31f0*/  IMAD.SHL.U32 R6, R152, 0x20, RZ ;  /* 0x0000002098067824 */ /* 0x000fc600078e00ff */
[----:B------:R-:W-:Y:S01]  /*3200*/  SHF.R.S32.HI R4, RZ, 0x1f, R5 ;  /* 0x0000001fff047819 */ /* 0x000fe20000011405 */
[----:B------:R-:W-:Y:S02]  /*3210*/  IMAD R124, R124, R5, RZ ;  /* 0x000000057c7c7224 */ /* 0x000fe400078e02ff */
[----:B------:R-:W-:Y:S01]  /*3220*/  IMAD.WIDE.U32 R18, R5, R125, R214 ;  /* 0x0000007d05127225 */ /* 0x000fe200078e00d6 */
[----:B------:R-:W-:-:S03]  /*3230*/  SHF.L.U64.HI R5, R152, 0x5, R153 ;  /* 0x0000000598057819 */ /* 0x000fc60000010299 */
[----:B------:R-:W-:Y:S01]  /*3240*/  IMAD R4, R4, R125, R124 ;  /* 0x0000007d04047224 */ /* 0x000fe200078e027c */
[----:B------:R-:W-:-:S03]  /*3250*/  LEA R22, P2, R18, c[0x0][0x168], 0x1 ;  /* 0x00005a0012167a11 */ /* 0x000fc600078408ff */
[----:B------:R-:W-:Y:S01]  /*3260*/  IMAD.IADD R4, R19, 0x1, R4 ;  /* 0x0000000113047824 */ /* 0x000fe200078e0204 */
[----:B------:R-:W-:-:S04]  /*3270*/  IADD3 R26, P1, R6, R22, RZ ;  /* 0x00000016061a7210 */ /* 0x000fc80007f3e0ff */
[----:B------:R-:W-:Y:S02]  /*3280*/  LEA.HI.X R23, R18, c[0x0][0x16c], R4, 0x1, P2 ;  /* 0x00005b0012177a11 */ /* 0x000fe400010f0c04 */
[----:B------:R-:W-:-:S03]  /*3290*/  IADD3 R18, P2, R26, R6, RZ ;  /* 0x000000061a127210 */ /* 0x000fc60007f5e0ff */
[----:B------:R-:W-:Y:S01]  /*32a0*/  IMAD.X R27, R5, 0x1, R23, P1 ;  /* 0x00000001051b7824 */ /* 0x000fe200008e0617 */
[----:B------:R-:W-:Y:S01]  /*32b0*/  IADD3 R6, P1, R18, R6, RZ ;  /* 0x0000000612067210 */ /* 0x000fe20007f3e0ff */
        /* <DEDUP_REMOVED lines=10> */
.L_x_663:
        /* <DEDUP_REMOVED lines=44> */
[----:B-1----:R-:W-:Y:S01]  /*3620*/  FMNMX.FTZ R7, R5, R7, !PT ;  /* 0x0000000705077209 */ /* 0x002fe20007810000 */
[----:B------:R-:W1:Y:S01]  /*3630*/  SHFL.BFLY PT, R4, R17, 0x2, 0x1f ;  /* 0x0c401f0011047f89 */ /* 0x000e6200000e0000 */
[----:B------:R-:W-:-:S02]  /*3640*/  FMNMX.FTZ R5, R16, R10, !PT ;  /* 0x0000000a10057209 */ /* 0x000fc40007810000 */
[----:B------:R-:W-:Y:S01]  /*3650*/  FMNMX.FTZ R6, R144, R6, !PT ;  /* 0x0000000690067209 */ /* 0x000fe20007810000 */
[----:B------:R-:W2:Y:S01]  /*3660*/  SHFL.BFLY PT, R136, R7, 0x1, 0x1f ;  /* 0x0c201f0007887f89 */ /* 0x000ea200000e0000 */
[----:B------:R-:W-:Y:S02]  /*3670*/  FMNMX.FTZ R5, R11, R5, !PT ;  /* 0x000000050b057209 */ /* 0x000fe40007810000 */
[----:B------:R-:W-:Y:S02]  /*3680*/  FMNMX.FTZ R6, R142, R6, !PT ;  /* 0x000000068e067209 */ /* 0x000fe40007810000 */
[----:B------:R-:W-:Y:S02]  /*3690*/  FMNMX.FTZ R5, R24, R5, !PT ;  /* 0x0000000518057209 */ /* 0x000fe40007810000 */
[----:B------:R-:W-:Y:S01]  /*36a0*/  SHF.L.U32 R192, R3, 0x1, RZ ;  /* 0x0000000103c07819 */ /* 0x000fe200000006ff */
[----:B------:R-:W3:Y:S01]  /*36b0*/  SHFL.BFLY PT, R133, R6, 0x2, 0x1f ;  /* 0x0c401f0006857f89 */ /* 0x000ee200000e0000 */
[----:B------:R-:W-:-:S02]  /*36c0*/  FMNMX.FTZ R5, R138, R5, !PT ;  /* 0x000000058a057209 */ /* 0x000fc40007810000 */
[-C--:B------:R-:W-:Y:S02]  /*36d0*/  LEA R189, R2, R192.reuse, 0x1 ;  /* 0x000000c002bd7211 */ /* 0x080fe400078e08ff */
[----:B------:R-:W-:Y:S02]  /*36e0*/  FMNMX.FTZ R5, R141, R5, !PT ;  /* 0x000000058d057209 */ /* 0x000fe40007810000 */
[----:B------:R-:W-:Y:S02]  /*36f0*/  LEA R190, R0, R192, 0x1 ;  /* 0x000000c000be7211 */ /* 0x000fe400078e08ff */
[----:B------:R-:W-:Y:S02]  /*3700*/  FMNMX.FTZ R5, R178, R5, !PT ;  /* 0x00000005b2057209 */ /* 0x000fe40007810000 */
[----:B------:R-:W-:Y:S01]  /*3710*/  LEA R188, R0, R189, 0x1 ;  /* 0x000000bd00bc7211 */ /* 0x000fe200078e08ff */
[----:B------:R-:W-:Y:S01]  /*3720*/  LDSM.16.MT88.4 R100, [R190+0x6000] ;  /* 0x00600000be64783b */ /* 0x000fe20000004200 */
[----:B------:R-:W-:-:S02]  /*3730*/  FMNMX.FTZ R5, R180, R5, !PT ;  /* 0x00000005b4057209 */ /* 0x000fc40007810000 */
[----:B-1----:R-:W-:Y:S02]  /*3740*/  FMNMX.FTZ R4, R17, R4, !PT ;  /* 0x0000000411047209 */ /* 0x002fe40007810000 */
[----:B------:R-:W-:Y:S02]  /*3750*/  FMNMX.FTZ R5, R170, R5, !PT ;  /* 0x00000005aa057209 */ /* 0x000fe40007810000 */
[----:B--2---:R-:W-:Y:S01]  /*3760*/  FMNMX.FTZ R136, R7, R136, !PT ;  /* 0x0000008807887209 */ /* 0x004fe20007810000 */
[----:B------:R-:W1:Y:S01]  /*3770*/  SHFL.BFLY PT, R134, R4, 0x1, 0x1f ;  /* 0x0c201f0004867f89 */ /* 0x000e6200000e0000 */
[----:B------:R-:W-:Y:S02]  /*3780*/  FMNMX.FTZ R5, R173, R5, !PT ;  /* 0x00000005ad057209 */ /* 0x000fe40007810000 */
[C---:B------:R-:W-:Y:S01]  /*3790*/  FSETP.NEU.FTZ.AND P1, PT, R136.reuse, -INF , PT ;  /* 0xff8000008800780b */ /* 0x040fe20003f3d000 */
[----:B------:R-:W-:Y:S01]  /*37a0*/  FMUL.FTZ R174, R136, c[0x0][0x23c] ;  /* 0x00008f0088ae7a20 */ /* 0x000fe20000410000 */
[----:B------:R-:W-:-:S02]  /*37b0*/  FMNMX.FTZ R5, R175, R5, !PT ;  /* 0x00000005af057209 */ /* 0x000fc40007810000 */
[----:B---3--:R-:W-:Y:S02]  /*37c0*/  FMNMX.FTZ R133, R6, R133, !PT ;  /* 0x0000008506857209 */ /* 0x008fe40007810000 */
[----:B------:R-:W-:Y:S02]  /*37d0*/  FMNMX.FTZ R6, R172, R5, !PT ;  /* 0x00000005ac067209 */ /* 0x000fe40007810000 */
[----:B------:R-:W-:Y:S01]  /*37e0*/  FSEL R174, R174, RZ, P1 ;  /* 0x000000ffaeae7208 */ /* 0x000fe20000800000 */
[----:B------:R-:W2:Y:S01]  /*37f0*/  SHFL.BFLY PT, R5, R133, 0x1, 0x1f ;  /* 0x0c201f0085057f89 */ /* 0x000ea200000e0000 */
[----:B------:R-:W-:-:S03]  /*3800*/  FMNMX.FTZ R6, R140, R6, !PT ;  /* 0x000000068c067209 */ /* 0x000fc60007810000 */
[--C-:B------:R-:W-:Y:S01]  /*3810*/  FFMA.FTZ R36, R51, c[0x0][0x23c], -R174.reuse ;  /* 0x00008f0033247a23 */ /* 0x100fe200000108ae */
[----:B------:R-:W-:Y:S01]  /*3820*/  FMNMX.FTZ R135, R139, R6, !PT ;  /* 0x000000068b877209 */ /* 0x000fe20007810000 */
[--C-:B------:R-:W-:Y:S02]  /*3830*/  FFMA.FTZ R49, R120, c[0x0][0x23c], -R174.reuse ;  /* 0x00008f0078317a23 */ /* 0x100fe400000108ae */
[--C-:B------:R-:W-:Y:S01]  /*3840*/  FFMA.FTZ R48, R121, c[0x0][0x23c], -R174.reuse ;  /* 0x00008f0079307a23 */ /* 0x100fe200000108ae */
[----:B------:R-:W-:Y:S01]  /*3850*/  FMNMX.FTZ R135, R137, R135, !PT ;  /* 0x0000008789877209 */ /* 0x000fe20007810000 */
[--C-:B------:R-:W-:Y:S01]  /*3860*/  FFMA.FTZ R41, R91, c[0x0][0x23c], -R174.reuse ;  /* 0x00008f005b297a23 */ /* 0x100fe200000108ae */
[----:B------:R-:W-:Y:S01]  /*3870*/  MUFU.EX2 R36, R36 ;  /* 0x0000002400247308 */ /* 0x000fe20000000800 */
[----:B-1----:R-:W-:Y:S01]  /*3880*/  FMNMX.FTZ R134, R4, R134, !PT ;  /* 0x0000008604867209 */ /* 0x002fe20007810000 */
[--C-:B------:R-:W-:Y:S01]  /*3890*/  FFMA.FTZ R47, R96, c[0x0][0x23c], -R174.reuse ;  /* 0x00008f00602f7a23 */ /* 0x100fe200000108ae */
[----:B------:R-:W-:Y:S01]  /*38a0*/  FMNMX.FTZ R135, R67, R135, !PT ;  /* 0x0000008743877209 */ /* 0x000fe20007810000 */
[----:B------:R-:W-:Y:S01]  /*38b0*/  FFMA.FTZ R2, R108, c[0x0][0x23c], -R174 ;  /* 0x00008f006c027a23 */ /* 0x000fe200000108ae */
[C---:B------:R-:W-:Y:S01]  /*38c0*/  FSETP.NEU.FTZ.AND P1, PT, R134.reuse, -INF , PT ;  /* 0xff8000008600780b */ /* 0x040fe20003f3d000 */
[----:B------:R-:W-:-:S02]  /*38d0*/  FMUL.FTZ R150, R134, c[0x0][0x23c] ;  /* 0x00008f0086967a20 */ /* 0x000fc40000410000 */
[----:B------:R-:W1:Y:S01]  /*38e0*/  SHFL.BFLY PT, R4, R135, 0x2, 0x1f ;  /* 0x0c401f0087047f89 */ /* 0x000e6200000e0000 */
[----:B------:R-:W-:Y:S01]  /*38f0*/  MUFU.EX2 R49, R49 ;  /* 0x0000003100317308 */ /* 0x000fe20000000800 */
[--C-:B------:R-:W-:Y:S01]  /*3900*/  FFMA.FTZ R56, R56, c[0x0][0x23c], -R174.reuse ;  /* 0x00008f0038387a23 */ /* 0x100fe200000108ae */
[----:B------:R-:W-:Y:S01]  /*3910*/  FSEL R150, R150, RZ, P1 ;  /* 0x000000ff96967208 */ /* 0x000fe20000800000 */
[--C-:B------:R-:W-:Y:S01]  /*3920*/  FFMA.FTZ R57, R57, c[0x0][0x23c], -R174.reuse ;  /* 0x00008f0039397a23 */ /* 0x100fe200000108ae */
[----:B--2---:R-:W-:Y:S01]  /*3930*/  FMNMX.FTZ R133, R133, R5, !PT ;  /* 0x0000000585857209 */ /* 0x004fe20007810000 */
[----:B------:R-:W-:Y:S02]  /*3940*/  FFMA.FTZ R58, R58, c[0x0][0x23c], -R174 ;  /* 0x00008f003a3a7a23 */ /* 0x000fe400000108ae */
[--C-:B------:R-:W-:Y:S01]  /*3950*/  FFMA.FTZ R38, R85, c[0x0][0x23c], -R150.reuse ;  /* 0x00008f0055267a23 */ /* 0x100fe20000010896 */
[C---:B------:R-:W-:Y:S01]  /*3960*/  FSETP.NEU.FTZ.AND P1, PT, R133.reuse, -INF , PT ;  /* 0xff8000008500780b */ /* 0x040fe20003f3d000 */
[----:B------:R-:W-:Y:S01]  /*3970*/  FMUL.FTZ R143, R133, c[0x0][0x23c] ;  /* 0x00008f00858f7a20 */ /* 0x000fe20000410000 */
[----:B------:R-:W-:Y:S01]  /*3980*/  LDSM.16.MT88.4 R84, [R189+0x6000] ;  /* 0x00600000bd54783b */ /* 0x000fe20000004200 */
[--C-:B------:R-:W-:Y:S01]  /*3990*/  FFMA.FTZ R40, R92, c[0x0][0x23c], -R150.reuse ;  /* 0x00008f005c287a23 */ /* 0x100fe20000010896 */
[----:B------:R-:W2:Y:S01]  /*39a0*/  MUFU.EX2 R48, R48 ;  /* 0x0000003000307308 */ /* 0x000ea20000000800 */
[--C-:B------:R-:W-:Y:S01]  /*39b0*/  FFMA.FTZ R39, R70, c[0x0][0x23c], -R150.reuse ;  /* 0x00008f0046277a23 */ /* 0x100fe20000010896 */
[----:B------:R-:W-:Y:S01]  /*39c0*/  FSEL R143, R143, RZ, P1 ;  /* 0x000000ff8f8f7208 */ /* 0x000fe20000800000 */
[----:B------:R-:W-:-:S02]  /*39d0*/  FFMA.FTZ R29, R94, c[0x0][0x23c], -R150 ;  /* 0x00008f005e1d7a23 */ /* 0x000fc40000010896 */
[--C-:B------:R-:W-:Y:S02]  /*39e0*/  FFMA.FTZ R0, R43, c[0x0][0x23c], -R150.reuse ;  /* 0x00008f002b007a23 */ /* 0x100fe40000010896 */
[--C-:B------:R-:W-:Y:S01]  /*39f0*/  FFMA.FTZ R37, R119, c[0x0][0x23c], -R143.reuse ;  /* 0x00008f0077257a23 */ /* 0x100fe2000001088f */
[----:B------:R-:W-:Y:S01]  /*3a00*/  MUFU.EX2 R40, R40 ;  /* 0x0000002800287308 */ /* 0x000fe20000000800 */
[----:B------:R-:W-:Y:S01]  /*3a10*/  LDSM.16.MT88.4 R116, [R192+0x6000] ;  /* 0x00600000c074783b */ /* 0x000fe20000004200 */
[--C-:B------:R-:W-:Y:S01]  /*3a20*/  FFMA.FTZ R42, R90, c[0x0][0x23c], -R143.reuse ;  /* 0x00008f005a2a7a23 */ /* 0x100fe2000001088f */
[----:B-1----:R-:W-:Y:S01]  /*3a30*/  FMNMX.FTZ R135, R135, R4, !PT ;  /* 0x0000000487877209 */ /* 0x002fe20007810000 */
[--C-:B------:R-:W-:Y:S01]  /*3a40*/  FFMA.FTZ R44, R98, c[0x0][0x23c], -R143.reuse ;  /* 0x00008f00622c7a23 */ /* 0x100fe2000001088f */
[----:B------:R-:W-:Y:S01]  /*3a50*/  LDSM.16.MT88.4 R4, [R188+0x6000] ;  /* 0x00600000bc04783b */ /* 0x000fe20000004200 */
[----:B------:R-:W-:Y:S02]  /*3a60*/  FFMA.FTZ R3, R95, c[0x0][0x23c], -R143 ;  /* 0x00008f005f037a23 */ /* 0x000fe4000001088f */
[----:B------:R-:W1:Y:S01]  /*3a70*/  MUFU.EX2 R39, R39 ;  /* 0x0000002700277308 */ /* 0x000e620000000800 */
[----:B------:R-:W3:Y:S01]  /*3a80*/  SHFL.BFLY PT, R17, R135, 0x1, 0x1f ;  /* 0x0c201f0087117f89 */ /* 0x000ee200000e0000 */
[--C-:B------:R-:W-:Y:S01]  /*3a90*/  FFMA.FTZ R30, R25, c[0x0][0x23c], -R150.reuse ;  /* 0x00008f00191e7a23 */ /* 0x100fe20000010896 */
[----:B--2---:R-:W-:Y:S01]  /*3aa0*/  F2FP.PACK_AB R68, R48, R49 ;  /* 0x000000313044723e */ /* 0x004fe200000000ff */
[----:B------:R-:W-:-:S02]  /*3ab0*/  FFMA.FTZ R43, R33, c[0x0][0x23c], -R150 ;  /* 0x00008f00212b7a23 */ /* 0x000fc40000010896 */
[--C-:B------:R-:W-:Y:S02]  /*3ac0*/  FFMA.FTZ R45, R21, c[0x0][0x23c], -R150.reuse ;  /* 0x00008f00152d7a23 */ /* 0x100fe40000010896 */
[----:B------:R-:W-:Y:S01]  /*3ad0*/  MUFU.EX2 R38, R38 ;  /* 0x0000002600267308 */ /* 0x000fe20000000800 */
[--C-:B------:R-:W-:Y:S02]  /*3ae0*/  FFMA.FTZ R54, R8, c[0x0][0x23c], -R143.reuse ;  /* 0x00008f0008367a23 */ /* 0x100fe4000001088f */
[--C-:B------:R-:W-:Y:S02]  /*3af0*/  FFMA.FTZ R50, R9, c[0x0][0x23c], -R143.reuse ;  /* 0x00008f0009327a23 */ /* 0x100fe4000001088f */
[--C-:B------:R-:W-:Y:S02]  /*3b00*/  FFMA.FTZ R53, R32, c[0x0][0x23c], -R143.reuse ;  /* 0x00008f0020357a23 */ /* 0x100fe4000001088f */
[----:B------:R-:W-:Y:S01]  /*3b10*/  FFMA.FTZ R55, R20, c[0x0][0x23c], -R143 ;  /* 0x00008f0014377a23 */ /* 0x000fe2000001088f */
[----:B------:R-:W2:Y:S01]  /*3b20*/  MUFU.EX2 R29, R29 ;  /* 0x0000001d001d7308 */ /* 0x000ea20000000800 */
[----:B------:R-:W-:Y:S01]  /*3b30*/  LDSM.16.MT88.4 R32, [R189+0x6800] ;  /* 0x00680000bd20783b */ /* 0x000fe20000004200 */
[----:B-1----:R-:W-:Y:S01]  /*3b40*/  F2FP.PACK_AB R72, R39, R40 ;  /* 0x000000282748723e */ /* 0x002fe200000000ff */
[----:B------:R-:W-:-:S02]  /*3b50*/  FFMA.FTZ R66, R181, c[0x0][0x23c], -R150 ;  /* 0x00008f00b5427a23 */ /* 0x000fc40000010896 */
[----:B------:R-:W-:Y:S01]  /*3b60*/  LDSM.16.MT88.4 R20, [R188+0x6800] ;  /* 0x00680000bc14783b */ /* 0x000fe20000004200 */
[----:B------:R-:W-:Y:S02]  /*3b70*/  FFMA.FTZ R65, R179, c[0x0][0x23c], -R150 ;  /* 0x00008f00b3417a23 */ /* 0x000fe40000010896 */
[----:B------:R-:W-:Y:S01]  /*3b80*/  MUFU.EX2 R37, R37 ;  /* 0x0000002500257308 */ /* 0x000fe20000000800 */
[----:B---3--:R-:W-:Y:S01]  /*3b90*/  FMNMX.FTZ R135, R135, R17, !PT ;  /* 0x0000001187877209 */ /* 0x008fe20007810000 */
[--C-:B------:R-:W-:Y:S02]  /*3ba0*/  FFMA.FTZ R145, R145, c[0x0][0x23c], -R143.reuse ;  /* 0x00008f0091917a23 */ /* 0x100fe4000001088f */
[----:B------:R-:W-:Y:S01]  /*3bb0*/  FFMA.FTZ R147, R147, c[0x0][0x23c], -R143 ;  /* 0x00008f0093937a23 */ /* 0x000fe2000001088f */
[C---:B------:R-:W-:Y:S01]  /*3bc0*/  FSETP.NEU.FTZ.AND P1, PT, R135.reuse, -INF , PT ;  /* 0xff8000008700780b */ /* 0x040fe20003f3d000 */
[----:B------:R-:W-:Y:S02]  /*3bd0*/  FMUL.FTZ R132, R135, c[0x0][0x23c] ;  /* 0x00008f0087847a20 */ /* 0x000fe40000410000 */
[----:B------:R-:W1:Y:S01]  /*3be0*/  MUFU.EX2 R42, R42 ;  /* 0x0000002a002a7308 */ /* 0x000e620000000800 */
[----:B--2---:R-:W-:Y:S01]  /*3bf0*/  F2FP.PACK_AB R74, R29, R38 ;  /* 0x000000261d4a723e */ /* 0x004fe200000000ff */
[--C-:B------:R-:W-:Y:S01]  /*3c00*/  FFMA.FTZ R59, R59, c[0x0][0x23c], -R174.reuse ;  /* 0x00008f003b3b7a23 */ /* 0x100fe200000108ae */
[----:B------:R-:W-:Y:S01]  /*3c10*/  FSEL R132, R132, RZ, P1 ;  /* 0x000000ff84847208 */ /* 0x000fe20000800000 */
[----:B------:R-:W-:-:S02]  /*3c20*/  FFMA.FTZ R64, R64, c[0x0][0x23c], -R174 ;  /* 0x00008f0040407a23 */ /* 0x000fc400000108ae */
[----:B------:R-:W-:Y:S02]  /*3c30*/  FADD.FTZ R48, R49, R48 ;  /* 0x0000003031307221 */ /* 0x000fe40000010000 */
[----:B------:R-:W-:Y:S01]  /*3c40*/  MUFU.EX2 R44, R44 ;  /* 0x0000002c002c7308 */ /* 0x000fe20000000800 */
[--C-:B------:R-:W-:Y:S02]  /*3c50*/  FFMA.FTZ R52, R16, c[0x0][0x23c], -R132.reuse ;  /* 0x00008f0010347a23 */ /* 0x100fe40000010884 */
[--C-:B------:R-:W-:Y:S01]  /*3c60*/  FFMA.FTZ R51, R10, c[0x0][0x23c], -R132.reuse ;  /* 0x00008f000a337a23 */ /* 0x100fe20000010884 */
[----:B------:R-:W-:Y:S01]  /*3c70*/  LDSM.16.MT88.4 R16, [R192+0x7000] ;  /* 0x00700000c010783b */ /* 0x000fe20000004200 */
[--C-:B------:R-:W-:Y:S02]  /*3c80*/  FFMA.FTZ R46, R11, c[0x0][0x23c], -R132.reuse ;  /* 0x00008f000b2e7a23 */ /* 0x100fe40000010884 */
[--C-:B------:R-:W-:Y:S01]  /*3c90*/  FFMA.FTZ R31, R24, c[0x0][0x23c], -R132.reuse ;  /* 0x00008f00181f7a23 */ /* 0x100fe20000010884 */
[----:B------:R-:W2:Y:S01]  /*3ca0*/  MUFU.EX2 R3, R3 ;  /* 0x0000000300037308 */ /* 0x000ea20000000800 */
[----:B------:R-:W3:Y:S01]  /*3cb0*/  LDSM.16.MT88.4 R8, [R192+0x6800] ;  /* 0x00680000c008783b */ /* 0x000ee20000004200 */
[----:B-1----:R-:W-:Y:S01]  /*3cc0*/  F2FP.PACK_AB R73, R42, R37 ;  /* 0x000000252a49723e */ /* 0x002fe200000000ff */
[----:B------:R-:W-:-:S02]  /*3cd0*/  FFMA.FTZ R61, R138, c[0x0][0x23c], -R132 ;  /* 0x00008f008a3d7a23 */ /* 0x000fc40000010884 */
[----:B------:R-:W1:Y:S01]  /*3ce0*/  LDSM.16.MT88.4 R24, [R190+0x6800] ;  /* 0x00680000be18783b */ /* 0x000e620000004200 */
[--C-:B------:R-:W-:Y:S02]  /*3cf0*/  FFMA.FTZ R60, R141, c[0x0][0x23c], -R132.reuse ;  /* 0x00008f008d3c7a23 */ /* 0x100fe40000010884 */
[----:B------:R-:W-:Y:S01]  /*3d00*/  MUFU.EX2 R41, R41 ;  /* 0x0000002900297308 */ /* 0x000fe20000000800 */
[--C-:B------:R-:W-:Y:S02]  /*3d10*/  FFMA.FTZ R62, R178, c[0x0][0x23c], -R132.reuse ;  /* 0x00008f00b23e7a23 */ /* 0x100fe40000010884 */
[----:B------:R-:W-:Y:S02]  /*3d20*/  FFMA.FTZ R63, R180, c[0x0][0x23c], -R132 ;  /* 0x00008f00b43f7a23 */ /* 0x000fe40000010884 */
[--C-:B------:R-:W-:Y:S02]  /*3d30*/  FFMA.FTZ R138, R15, c[0x0][0x23c], -R150.reuse ;  /* 0x00008f000f8a7a23 */ /* 0x100fe40000010896 */
[----:B------:R-:W-:Y:S01]  /*3d40*/  FFMA.FTZ R141, R14, c[0x0][0x23c], -R150 ;  /* 0x00008f000e8d7a23 */ /* 0x000fe20000010896 */
[----:B------:R-:W4:Y:S01]  /*3d50*/  MUFU.EX2 R47, R47 ;  /* 0x0000002f002f7308 */ /* 0x000f220000000800 */
[----:B--2---:R-:W-:Y:S01]  /*3d60*/  F2FP.PACK_AB R75, R3, R44 ;  /* 0x0000002c034b723e */ /* 0x004fe200000000ff */
[----:B------:R-:W-:-:S02]  /*3d70*/  FFMA.FTZ R170, R170, c[0x0][0x23c], -R132 ;  /* 0x00008f00aaaa7a23 */ /* 0x000fc40000010884 */
[--C-:B------:R-:W-:Y:S02]  /*3d80*/  FFMA.FTZ R173, R173, c[0x0][0x23c], -R132.reuse ;  /* 0x00008f00adad7a23 */ /* 0x100fe40000010884 */
[--C-:B------:R-:W-:Y:S02]  /*3d90*/  FFMA.FTZ R175, R175, c[0x0][0x23c], -R132.reuse ;  /* 0x00008f00afaf7a23 */ /* 0x100fe40000010884 */
[----:B------:R-:W-:Y:S01]  /*3da0*/  MUFU.EX2 R52, R52 ;  /* 0x0000003400347308 */ /* 0x000fe20000000800 */
[----:B------:R-:W-:Y:S01]  /*3db0*/  HMMA.16816.F32 R124, R72, R116, RZ ;  /* 0x00000074487c723c */ /* 0x000fe200000018ff */
[----:B------:R-:W-:Y:S02]  /*3dc0*/  FFMA.FTZ R172, R172, c[0x0][0x23c], -R132 ;  /* 0x00008f00acac7a23 */ /* 0x000fe40000010884 */
[----:B------:R-:W-:Y:S02]  /*3dd0*/  FADD.FTZ R39, R40, R39 ;  /* 0x0000002728277221 */ /* 0x000fe40000010000 */
[----:B------:R-:W-:-:S02]  /*3de0*/  FADD.FTZ R37, R37, R42 ;  /* 0x0000002a25257221 */ /* 0x000fc40000010000 */
[----:B------:R-:W2:Y:S01]  /*3df0*/  MUFU.EX2 R51, R51 ;  /* 0x0000003300337308 */ /* 0x000ea20000000800 */
[C---:B------:R-:W-:Y:S01]  /*3e00*/  HMMA.16816.F32 R108, R72.reuse, R100, RZ ;  /* 0x00000064486c723c */ /* 0x040fe200000018ff */
[----:B----4-:R-:W-:Y:S01]  /*3e10*/  F2FP.PACK_AB R70, R47, R41 ;  /* 0x000000292f46723e */ /* 0x010fe200000000ff */
[----:B------:R-:W-:Y:S02]  /*3e20*/  FADD.FTZ R48, R41, R48 ;  /* 0x0000003029307221 */ /* 0x000fe40000010000 */
[----:B------:R-:W-:Y:S02]  /*3e30*/  FADD.FTZ R39, R38, R39 ;  /* 0x0000002726277221 */ /* 0x000fe40000010000 */
[----:B------:R-:W-:Y:S01]  /*3e40*/  FADD.FTZ R37, R44, R37 ;  /* 0x000000252c257221 */ /* 0x000fe20000010000 */
[----:B------:R-:W4:Y:S01]  /*3e50*/  MUFU.EX2 R46, R46 ;  /* 0x0000002e002e7308 */ /* 0x000f220000000800 */
[----:B------:R-:W-:Y:S01]  /*3e60*/  HMMA.16816.F32 R92, R72, R84, RZ ;  /* 0x00000054485c723c */ /* 0x000fe200000018ff */
[----:B------:R-:W-:-:S02]  /*3e70*/  FADD.FTZ R48, R47, R48 ;  /* 0x000000302f307221 */ /* 0x000fc40000010000 */
[----:B------:R-:W-:Y:S02]  /*3e80*/  FADD.FTZ R39, R29, R39 ;  /* 0x000000271d277221 */ /* 0x000fe40000010000 */
[----:B------:R-:W-:Y:S02]  /*3e90*/  FADD.FTZ R37, R3, R37 ;  /* 0x0000002503257221 */ /* 0x000fe40000010000 */
[----:B------:R-:W5:Y:S01]  /*3ea0*/  MUFU.EX2 R31, R31 ;  /* 0x0000001f001f7308 */ /* 0x000f620000000800 */
[C---:B------:R-:W-:Y:S01]  /*3eb0*/  HMMA.16816.F32 R76, R72.reuse, R4, RZ ;  /* 0x00000004484c723c */ /* 0x040fe200000018ff */
[----:B--2---:R-:W-:Y:S01]  /*3ec0*/  F2FP.PACK_AB R69, R51, R52 ;  /* 0x000000343345723e */ /* 0x004fe200000000ff */
[----:B------:R-:W-:Y:S02]  /*3ed0*/  FADD.FTZ R51, R52, R51 ;  /* 0x0000003334337221 */ /* 0x000fe40000010000 */
[----:B------:R-:W-:Y:S02]  /*3ee0*/  FADD.FTZ R48, R36, R48 ;  /* 0x0000003024307221 */ /* 0x000fe40000010000 */
[----:B------:R-:W-:Y:S01]  /*3ef0*/  FFMA.FTZ R168, R168, c[0x0][0x23c], -R150 ;  /* 0x00008f00a8a87a23 */ /* 0x000fe20000010896 */
[----:B------:R-:W2:Y:S01]  /*3f00*/  MUFU.EX2 R30, R30 ;  /* 0x0000001e001e7308 */ /* 0x000ea20000000800 */
[----:B------:R-:W-:Y:S01]  /*3f10*/  HMMA.16816.F32 R120, R72, R118, RZ ;  /* 0x000000764878723c */ /* 0x000fe200000018ff */
[----:B----4-:R-:W-:-:S02]  /*3f20*/  FADD.FTZ R51, R46, R51 ;  /* 0x000000332e337221 */ /* 0x010fc40000010000 */
[--C-:B------:R-:W-:Y:S02]  /*3f30*/  FFMA.FTZ R166, R166, c[0x0][0x23c], -R150.reuse ;  /* 0x00008f00a6a67a23 */ /* 0x100fe40000010896 */
[--C-:B------:R-:W-:Y:S02]  /*3f40*/  FFMA.FTZ R151, R151, c[0x0][0x23c], -R150.reuse ;  /* 0x00008f0097977a23 */ /* 0x100fe40000010896 */
[----:B------:R-:W4:Y:S01]  /*3f50*/  MUFU.EX2 R0, R0 ;  /* 0x0000000000007308 */ /* 0x000f220000000800 */
[C---:B------:R-:W-:Y:S01]  /*3f60*/  HMMA.16816.F32 R104, R72.reuse, R102, RZ ;  /* 0x000000664868723c */ /* 0x040fe200000018ff */
[C---:B-----5:R-:W-:Y:S01]  /*3f70*/  F2FP.PACK_AB R71, R31.reuse, R46 ;  /* 0x0000002e1f47723e */ /* 0x060fe200000000ff */
[----:B------:R-:W-:Y:S02]  /*3f80*/  FADD.FTZ R51, R31, R51 ;  /* 0x000000331f337221 */ /* 0x000fe40000010000 */
[----:B------:R-:W-:Y:S02]  /*3f90*/  FFMA.FTZ R228, R149, c[0x0][0x23c], -R150 ;  /* 0x00008f0095e47a23 */ /* 0x000fe40000010896 */
[----:B------:R-:W-:Y:S01]  /*3fa0*/  FFMA.FTZ R148, R148, c[0x0][0x23c], -R143 ;  /* 0x00008f0094947a23 */ /* 0x000fe2000001088f */
[----:B------:R-:W5:Y:S01]  /*3fb0*/  MUFU.EX2 R43, R43 ;  /* 0x0000002b002b7308 */ /* 0x000f620000000800 */
[----:B------:R-:W-:Y:S01]  /*3fc0*/  HMMA.16816.F32 R88, R72, R86, RZ ;  /* 0x000000564858723c */ /* 0x000fe200000018ff */
[----:B--2---:R-:W-:-:S02]  /*3fd0*/  FADD.FTZ R39, R30, R39 ;  /* 0x000000271e277221 */ /* 0x004fc40000010000 */
[--C-:B------:R-:W-:Y:S02]  /*3fe0*/  FFMA.FTZ R146, R146, c[0x0][0x23c], -R143.reuse ;  /* 0x00008f0092927a23 */ /* 0x100fe4000001088f */
[--C-:B------:R-:W-:Y:S02]  /*3ff0*/  FFMA.FTZ R144, R144, c[0x0][0x23c], -R143.reuse ;  /* 0x00008f0090907a23 */ /* 0x100fe4000001088f */
[----:B------:R-:W2:Y:S01]  /*4000*/  MUFU.EX2 R45, R45 ;  /* 0x0000002d002d7308 */ /* 0x000ea20000000800 */
[----:B------:R-:W-:Y:S01]  /*4010*/  HMMA.16816.F32 R72, R72, R6, RZ ;  /* 0x000000064848723c */ /* 0x000fe200000018ff */
[----:B------:R-:W-:Y:S02]  /*4020*/  FFMA.FTZ R227, R142, c[0x0][0x23c], -R143 ;  /* 0x00008f008ee37a23 */ /* 0x000fe4000001088f */
[----:B----4-:R-:W-:Y:S02]  /*4030*/  FADD.FTZ R39, R0, R39 ;  /* 0x0000002700277221 */ /* 0x010fe40000010000 */
[----:B------:R-:W-:-:S02]  /*4040*/  FFMA.FTZ R167, R167, c[0x0][0x23c], -R174 ;  /* 0x00008f00a7a77a23 */ /* 0x000fc400000108ae */
[----:B------:R-:W4:Y:S01]  /*4050*/  MUFU.EX2 R54, R54 ;  /* 0x0000003600367308 */ /* 0x000f220000000800 */
[C---:B------:R-:W-:Y:S01]  /*4060*/  HMMA.16816.F32 R128, R68.reuse, R116, RZ ;  /* 0x000000744480723c */ /* 0x040fe200000018ff */
[----:B-----5:R-:W-:Y:S02]  /*4070*/  FADD.FTZ R39, R43, R39 ;  /* 0x000000272b277221 */ /* 0x020fe40000010000 */
[--C-:B------:R-:W-:Y:S02]  /*4080*/  FFMA.FTZ R169, R169, c[0x0][0x23c], -R174.reuse ;  /* 0x00008f00a9a97a23 */ /* 0x100fe400000108ae */
[----:B------:R-:W-:Y:S02]  /*4090*/  FFMA.FTZ R230, R171, c[0x0][0x23c], -R174 ;  /* 0x00008f00abe67a23 */ /* 0x000fe400000108ae */
[----:B------:R-:W5:Y:S01]  /*40a0*/  MUFU.EX2 R50, R50 ;  /* 0x0000003200327308 */ /* 0x000f620000000800 */
[----:B------:R-:W-:Y:S01]  /*40b0*/  HMMA.16816.F32 R112, R68, R100, RZ ;  /* 0x000000644470723c */ /* 0x000fe200000018ff */
[----:B------:R-:W-:-:S02]  /*40c0*/  FFMA.FTZ R229, R67, c[0x0][0x23c], -R132 ;  /* 0x00008f0043e57a23 */ /* 0x000fc40000010884 */
[----:B--2---:R-:W-:-:S04]  /*40d0*/  FADD.FTZ R39, R45, R39 ;  /* 0x000000272d277221 */ /* 0x004fc80000010000 */
[----:B------:R-:W2:Y:S01]  /*40e0*/  MUFU.EX2 R53, R53 ;  /* 0x0000003500357308 */ /* 0x000ea20000000800 */
[----:B------:R-:W-:Y:S01]  /*40f0*/  HMMA.16816.F32 R96, R68, R84, RZ ;  /* 0x000000544460723c */ /* 0x000fe200000018ff */
[----:B----4-:R-:W-:-:S06]  /*4100*/  FADD.FTZ R37, R54, R37 ;  /* 0x0000002536257221 */ /* 0x010fcc0000010000 */
[----:B------:R-:W4:Y:S01]  /*4110*/  MUFU.EX2 R55, R55 ;  /* 0x0000003700377308 */ /* 0x000f220000000800 */
[----:B------:R-:W-:Y:S01]  /*4120*/  HMMA.16816.F32 R116, R68, R118, RZ ;  /* 0x000000764474723c */ /* 0x000fe200000018ff */
[----:B-----5:R-:W-:-:S06]  /*4130*/  FADD.FTZ R37, R50, R37 ;  /* 0x0000002532257221 */ /* 0x020fcc0000010000 */
[----:B------:R-:W5:Y:S01]  /*4140*/  MUFU.EX2 R2, R2 ;  /* 0x0000000200027308 */ /* 0x000f620000000800 */
[----:B------:R-:W-:Y:S01]  /*4150*/  HMMA.16816.F32 R100, R68, R102, RZ ;  /* 0x000000664464723c */ /* 0x000fe200000018ff */
[----:B--2---:R-:W-:-:S06]  /*4160*/  FADD.FTZ R37, R53, R37 ;  /* 0x0000002535257221 */ /* 0x004fcc0000010000 */
        /* <DEDUP_REMOVED lines=8> */
[----:B------:R-:W-:Y:S01]  /*41f0*/  F2FP.PACK_AB R4, R0, R30 ;  /* 0x0000001e0004723e */ /* 0x000fe200000000ff */
[----:B--2---:R-:W-:Y:S01]  /*4200*/  FADD.FTZ R48, R56, R48 ;  /* 0x0000003038307221 */ /* 0x004fe20000010000 */
[----:B------:R-:W-:-:S04]  /*4210*/  F2FP.PACK_AB R5, R50, R54 ;  /* 0x000000363205723e */ /* 0x000fc800000000ff */
[----:B------:R-:W2:Y:S01]  /*4220*/  MUFU.EX2 R60, R60 ;  /* 0x0000003c003c7308 */ /* 0x000ea20000000800 */
[----:B------:R-:W-:Y:S01]  /*4230*/  F2FP.PACK_AB R6, R45, R43 ;  /* 0x0000002b2d06723e */ /* 0x000fe200000000ff */
[----:B----4-:R-:W-:Y:S01]  /*4240*/  FADD.FTZ R48, R57, R48 ;  /* 0x0000003039307221 */ /* 0x010fe20000010000 */
[----:B------:R-:W-:-:S05]  /*4250*/  F2FP.PACK_AB R7, R55, R53 ;  /* 0x000000353707723e */ /* 0x000fca00000000ff */
[----:B------:R-:W4:Y:S01]  /*4260*/  MUFU.EX2 R62, R62 ;  /* 0x0000003e003e7308 */ /* 0x000f220000000800 */
[----:B-----5:R-:W-:Y:S01]  /*4270*/  FADD.FTZ R51, R61, R51 ;  /* 0x000000333d337221 */ /* 0x020fe20000010000 */
[C---:B---3--:R-:W-:Y:S06]  /*4280*/  HMMA.16816.F32 R124, R4.reuse, R8, R124 ;  /* 0x00000008047c723c */ /* 0x048fec000000187c */
[----:B------:R-:W3:Y:S01]  /*4290*/  MUFU.EX2 R63, R63 ;  /* 0x0000003f003f7308 */ /* 0x000ee20000000800 */
[----:B--2---:R-:W-:Y:S01]  /*42a0*/  FADD.FTZ R51, R60, R51 ;  /* 0x000000333c337221 */ /* 0x004fe20000010000 */
[C---:B-1----:R-:W-:Y:S06]  /*42b0*/  HMMA.16816.F32 R108, R4.reuse, R24, R108 ;  /* 0x00000018046c723c */ /* 0x042fec000000186c */
[----:B------:R-:W1:Y:S01]  /*42c0*/  MUFU.EX2 R66, R66 ;  /* 0x0000004200427308 */ /* 0x000e620000000800 */
[----:B----4-:R-:W-:Y:S01]  /*42d0*/  FADD.FTZ R51, R62, R51 ;  /* 0x000000333e337221 */ /* 0x010fe20000010000 */
[C---:B------:R-:W-:Y:S06]  /*42e0*/  HMMA.16816.F32 R92, R4.reuse, R32, R92 ;  /* 0x00000020045c723c */ /* 0x040fec000000185c */
[----:B------:R-:W2:Y:S01]  /*42f0*/  MUFU.EX2 R65, R65 ;  /* 0x0000004100417308 */ /* 0x000ea20000000800 */
[----:B---3--:R-:W-:Y:S01]  /*4300*/  FADD.FTZ R51, R63, R51 ;  /* 0x000000333f337221 */ /* 0x008fe20000010000 */
[C---:B------:R-:W-:Y:S06]  /*4310*/  HMMA.16816.F32 R76, R4.reuse, R20, R76 ;  /* 0x00000014044c723c */ /* 0x040fec000000184c */
[----:B------:R-:W3:Y:S01]  /*4320*/  MUFU.EX2 R138, R138 ;  /* 0x0000008a008a7308 */ /* 0x000ee20000000800 */
[----:B-1----:R-:W-:Y:S01]  /*4330*/  FADD.FTZ R39, R66, R39 ;  /* 0x0000002742277221 */ /* 0x002fe20000010000 */
[C---:B------:R-:W-:Y:S06]  /*4340*/  HMMA.16816.F32 R120, R4.reuse, R10, R120 ;  /* 0x0000000a0478723c */ /* 0x040fec0000001878 */
[----:B------:R-:W1:Y:S01]  /*4350*/  MUFU.EX2 R141, R141 ;  /* 0x0000008d008d7308 */ /* 0x000e620000000800 */
[----:B--2---:R-:W-:Y:S01]  /*4360*/  FADD.FTZ R39, R65, R39 ;  /* 0x0000002741277221 */ /* 0x004fe20000010000 */
[C---:B------:R-:W-:Y:S06]  /*4370*/  HMMA.16816.F32 R104, R4.reuse, R26, R104 ;  /* 0x0000001a0468723c */ /* 0x040fec0000001868 */
[----:B------:R-:W-:Y:S01]  /*4380*/  MUFU.EX2 R145, R145 ;  /* 0x0000009100917308 */ /* 0x000fe20000000800 */
[----:B---3--:R-:W-:Y:S01]  /*4390*/  FADD.FTZ R39, R138, R39 ;  /* 0x000000278a277221 */ /* 0x008fe20000010000 */
[C---:B------:R-:W-:Y:S06]  /*43a0*/  HMMA.16816.F32 R88, R4.reuse, R34, R88 ;  /* 0x000000220458723c */ /* 0x040fec0000001858 */
[----:B------:R-:W-:Y:S01]  /*43b0*/  MUFU.EX2 R147, R147 ;  /* 0x0000009300937308 */ /* 0x000fe20000000800 */
[----:B-1----:R-:W-:Y:S01]  /*43c0*/  FADD.FTZ R39, R141, R39 ;  /* 0x000000278d277221 */ /* 0x002fe20000010000 */
[----:B------:R-:W-:Y:S06]  /*43d0*/  HMMA.16816.F32 R72, R4, R22, R72 ;  /* 0x000000160448723c */ /* 0x000fec0000001848 */
[----:B------:R-:W1:Y:S01]  /*43e0*/  MUFU.EX2 R58, R58 ;  /* 0x0000003a003a7308 */ /* 0x000e620000000800 */
[----:B------:R-:W-:-:S02]  /*43f0*/  F2FP.PACK_AB R4, R2, R36 ;  /* 0x000000240204723e */ /* 0x000fc400000000ff */
[----:B------:R-:W-:Y:S02]  /*4400*/  F2FP.PACK_AB R5, R60, R61 ;  /* 0x0000003d3c05723e */ /* 0x000fe400000000ff */
[----:B------:R-:W-:Y:S02]  /*4410*/  F2FP.PACK_AB R6, R57, R56 ;  /* 0x000000383906723e */ /* 0x000fe400000000ff */
[----:B------:R-:W-:Y:S01]  /*4420*/  F2FP.PACK_AB R7, R63, R62 ;  /* 0x0000003e3f07723e */ /* 0x000fe200000000ff */
[----:B------:R-:W2:Y:S06]  /*4430*/  MUFU.EX2 R59, R59 ;  /* 0x0000003b003b7308 */ /* 0x000eac0000000800 */
[----:B------:R-:W-:Y:S02]  /*4440*/  HMMA.16816.F32 R96, R4, R32, R96 ;  /* 0x000000200460723c */ /* 0x000fe40000001860 */
[----:B------:R-:W3:Y:S01]  /*4450*/  MUFU.EX2 R64, R64 ;  /* 0x0000004000407308 */ /* 0x000ee20000000800 */
[----:B-1----:R-:W-:-:S04]  /*4460*/  FADD.FTZ R48, R58, R48 ;  /* 0x000000303a307221 */ /* 0x002fc80000010000 */
[--C-:B------:R-:W-:Y:S01]  /*4470*/  FFMA.FTZ R32, R13, c[0x0][0x23c], -R143.reuse ;  /* 0x00008f000d207a23 */ /* 0x100fe2000001088f */
[----:B------:R-:W-:Y:S01]  /*4480*/  HMMA.16816.F32 R128, R4, R8, R128 ;  /* 0x000000080480723c */ /* 0x000fe20000001880 */
[----:B------:R-:W-:Y:S01]  /*4490*/  FFMA.FTZ R33, R12, c[0x0][0x23c], -R143 ;  /* 0x00008f000c217a23 */ /* 0x000fe2000001088f */
[----:B------:R-:W1:Y:S01]  /*44a0*/  MUFU.EX2 R170, R170 ;  /* 0x000000aa00aa7308 */ /* 0x000e620000000800 */
[----:B------:R-:W4:Y:S01]  /*44b0*/  LDSM.16.MT88.4 R12, [R190+0x7000] ;  /* 0x00700000be0c783b */ /* 0x000f220000004200 */
[----:B--2---:R-:W-:-:S04]  /*44c0*/  FADD.FTZ R48, R59, R48 ;  /* 0x000000303b307221 */ /* 0x004fc80000010000 */
[----:B------:R-:W-:Y:S02]  /*44d0*/  HMMA.16816.F32 R112, R4, R24, R112 ;  /* 0x000000180470723c */ /* 0x000fe40000001870 */
[----:B------:R-:W2:Y:S01]  /*44e0*/  MUFU.EX2 R32, R32 ;  /* 0x0000002000207308 */ /* 0x000ea20000000800 */
[----:B---3--:R-:W-:-:S05]  /*44f0*/  FADD.FTZ R48, R64, R48 ;  /* 0x0000003040307221 */ /* 0x008fca0000010000 */
[----:B------:R-:W-:Y:S01]  /*4500*/  HMMA.16816.F32 R116, R4, R10, R116 ;  /* 0x0000000a0474723c */ /* 0x000fe20000001874 */
[----:B------:R-:W3:Y:S01]  /*4510*/  LDSM.16.MT88.4 R8, [R189+0x7000] ;  /* 0x00700000bd08783b */ /* 0x000ee20000004200 */
[----:B------:R-:W5:Y:S01]  /*4520*/  MUFU.EX2 R33, R33 ;  /* 0x0000002100217308 */ /* 0x000f620000000800 */
[----:B-1----:R-:W-:-:S05]  /*4530*/  FADD.FTZ R51, R170, R51 ;  /* 0x00000033aa337221 */ /* 0x002fca0000010000 */
[----:B------:R-:W-:Y:S01]  /*4540*/  HMMA.16816.F32 R100, R4, R26, R100 ;  /* 0x0000001a0464723c */ /* 0x000fe20000001864 */
[----:B------:R-:W1:Y:S01]  /*4550*/  LDSM.16.MT88.4 R24, [R188+0x7000] ;  /* 0x00700000bc18783b */ /* 0x000e620000004200 */
[----:B------:R-:W4:Y:S01]  /*4560*/  MUFU.EX2 R173, R173 ;  /* 0x000000ad00ad7308 */ /* 0x000f220000000800 */
[----:B--2---:R-:W-:-:S05]  /*4570*/  FADD.FTZ R37, R32, R37 ;  /* 0x0000002520257221 */ /* 0x004fca0000010000 */
[----:B------:R-:W-:Y:S02]  /*4580*/  HMMA.16816.F32 R84, R4, R34, R84 ;  /* 0x000000220454723c */ /* 0x000fe40000001854 */
[----:B------:R-:W2:Y:S01]  /*4590*/  MUFU.EX2 R175, R175 ;  /* 0x000000af00af7308 */ /* 0x000ea20000000800 */
[----:B-----5:R-:W-:-:S04]  /*45a0*/  FADD.FTZ R37, R33, R37 ;  /* 0x0000002521257221 */ /* 0x020fc80000010000 */
[--C-:B------:R-:W-:Y:S01]  /*45b0*/  FFMA.FTZ R34, R176, c[0x0][0x23c], -R174.reuse ;  /* 0x00008f00b0227a23 */ /* 0x100fe200000108ae */
[----:B------:R-:W-:Y:S01]  /*45c0*/  HMMA.16816.F32 R80, R4, R20, R80 ;  /* 0x000000140450723c */ /* 0x000fe20000001850 */
[----:B------:R-:W-:Y:S01]  /*45d0*/  FFMA.FTZ R35, R177, c[0x0][0x23c], -R174 ;  /* 0x00008f00b1237a23 */ /* 0x000fe200000108ae */
[----:B------:R-:W5:Y:S01]  /*45e0*/  MUFU.EX2 R172, R172 ;  /* 0x000000ac00ac7308 */ /* 0x000f620000000800 */
[----:B----4-:R-:W-:Y:S02]  /*45f0*/  FADD.FTZ R51, R173, R51 ;  /* 0x00000033ad337221 */ /* 0x010fe40000010000 */
[----:B------:R-:W-:-:S03]  /*4600*/  FADD.FTZ R37, R145, R37 ;  /* 0x0000002591257221 */ /* 0x000fc60000010000 */
[----:B------:R-:W-:Y:S01]  /*4610*/  HMMA.16816.F32 R68, R4, R22, R68 ;  /* 0x000000160444723c */ /* 0x000fe20000001844 */
[----:B------:R-:W4:Y:S01]  /*4620*/  LDSM.16.MT88.4 R20, [R192+0x7800] ;  /* 0x00780000c014783b */ /* 0x000f220000004200 */
[----:B------:R-:W1:Y:S01]  /*4630*/  MUFU.EX2 R34, R34 ;  /* 0x0000002200227308 */ /* 0x000e620000000800 */
[----:B--2---:R-:W-:Y:S02]  /*4640*/  FADD.FTZ R51, R175, R51 ;  /* 0x00000033af337221 */ /* 0x004fe40000010000 */
[----:B------:R-:W-:Y:S02]  /*4650*/  FADD.FTZ R37, R147, R37 ;  /* 0x0000002593257221 */ /* 0x000fe40000010000 */
[----:B------:R-:W-:Y:S02]  /*4660*/  F2FP.PACK_AB R4, R65, R66 ;  /* 0x000000424104723e */ /* 0x000fe400000000ff */
[----:B------:R-:W-:Y:S01]  /*4670*/  F2FP.PACK_AB R5, R33, R32 ;  /* 0x000000202105723e */ /* 0x000fe200000000ff */
[----:B------:R-:W2:Y:S01]  /*4680*/  MUFU.EX2 R168, R168 ;  /* 0x000000a800a87308 */ /* 0x000ea20000000800 */
[----:B------:R-:W-:Y:S01]  /*4690*/  F2FP.PACK_AB R6, R141, R138 ;  /* 0x0000008a8d06723e */ /* 0x000fe200000000ff */
[----:B-----5:R-:W-:Y:S01]  /*46a0*/  FADD.FTZ R51, R172, R51 ;  /* 0x00000033ac337221 */ /* 0x020fe20000010000 */
[----:B------:R-:W-:-:S05]  /*46b0*/  F2FP.PACK_AB R7, R147, R145 ;  /* 0x000000919307723e */ /* 0x000fca00000000ff */
[----:B------:R-:W5:Y:S01]  /*46c0*/  MUFU.EX2 R166, R166 ;  /* 0x000000a600a67308 */ /* 0x000f620000000800 */
[----:B-1----:R-:W-:Y:S01]  /*46d0*/  FADD.FTZ R48, R34, R48 ;  /* 0x0000003022307221 */ /* 0x002fe20000010000 */
[C---:B------:R-:W-:Y:S06]  /*46e0*/  HMMA.16816.F32 R124, R4.reuse, R16, R124 ;  /* 0x00000010047c723c */ /* 0x040fec000000187c */
[----:B------:R-:W1:Y:S01]  /*46f0*/  MUFU.EX2 R151, R151 ;  /* 0x0000009700977308 */ /* 0x000e620000000800 */
[----:B--2---:R-:W-:Y:S01]  /*4700*/  FADD.FTZ R39, R168, R39 ;  /* 0x00000027a8277221 */ /* 0x004fe20000010000 */
[C---:B------:R-:W-:Y:S06]  /*4710*/  HMMA.16816.F32 R108, R4.reuse, R12, R108 ;  /* 0x0000000c046c723c */ /* 0x040fec000000186c */
[----:B------:R-:W-:Y:S01]  /*4720*/  MUFU.EX2 R228, R228 ;  /* 0x000000e400e47308 */ /* 0x000fe20000000800 */
[----:B-----5:R-:W-:Y:S01]  /*4730*/  FADD.FTZ R39, R166, R39 ;  /* 0x00000027a6277221 */ /* 0x020fe20000010000 */
[C---:B---3--:R-:W-:Y:S06]  /*4740*/  HMMA.16816.F32 R92, R4.reuse, R8, R92 ;  /* 0x00000008045c723c */ /* 0x048fec000000185c */
[----:B------:R-:W2:Y:S01]  /*4750*/  MUFU.EX2 R148, R148 ;  /* 0x0000009400947308 */ /* 0x000ea20000000800 */
[----:B-1----:R-:W-:Y:S01]  /*4760*/  FADD.FTZ R39, R151, R39 ;  /* 0x0000002797277221 */ /* 0x002fe20000010000 */
[C---:B------:R-:W-:Y:S06]  /*4770*/  HMMA.16816.F32 R76, R4.reuse, R24, R76 ;  /* 0x00000018044c723c */ /* 0x040fec000000184c */
[----:B------:R-:W1:Y:S02]  /*4780*/  MUFU.EX2 R146, R146 ;  /* 0x0000009200927308 */ /* 0x000e640000000800 */
[C---:B------:R-:W-:Y:S06]  /*4790*/  HMMA.16816.F32 R120, R4.reuse, R18, R120 ;  /* 0x000000120478723c */ /* 0x040fec0000001878 */
[----:B------:R-:W3:Y:S01]  /*47a0*/  MUFU.EX2 R144, R144 ;  /* 0x0000009000907308 */ /* 0x000ee20000000800 */
[----:B--2---:R-:W-:Y:S01]  /*47b0*/  FADD.FTZ R37, R148, R37 ;  /* 0x0000002594257221 */ /* 0x004fe20000010000 */
[C---:B------:R-:W-:Y:S06]  /*47c0*/  HMMA.16816.F32 R104, R4.reuse, R14, R104 ;  /* 0x0000000e0468723c */ /* 0x040fec0000001868 */
[----:B------:R-:W-:Y:S01]  /*47d0*/  MUFU.EX2 R227, R227 ;  /* 0x000000e300e37308 */ /* 0x000fe20000000800 */
[----:B-1----:R-:W-:Y:S01]  /*47e0*/  FADD.FTZ R37, R146, R37 ;  /* 0x0000002592257221 */ /* 0x002fe20000010000 */
[C---:B------:R-:W-:Y:S06]  /*47f0*/  HMMA.16816.F32 R88, R4.reuse, R10, R88 ;  /* 0x0000000a0458723c */ /* 0x040fec0000001858 */
[----:B------:R-:W1:Y:S01]  /*4800*/  MUFU.EX2 R35, R35 ;  /* 0x0000002300237308 */ /* 0x000e620000000800 */
[----:B---3--:R-:W-:Y:S01]  /*4810*/  FADD.FTZ R37, R144, R37 ;  /* 0x0000002590257221 */ /* 0x008fe20000010000 */
[----:B------:R-:W-:Y:S06]  /*4820*/  HMMA.16816.F32 R72, R4, R26, R72 ;  /* 0x0000001a0448723c */ /* 0x000fec0000001848 */
[----:B------:R-:W2:Y:S01]  /*4830*/  MUFU.EX2 R167, R167 ;  /* 0x000000a700a77308 */ /* 0x000ea20000000800 */
[----:B------:R-:W-:-:S02]  /*4840*/  F2FP.PACK_AB R4, R59, R58 ;  /* 0x0000003a3b04723e */ /* 0x000fc400000000ff */
[----:B------:R-:W-:Y:S02]  /*4850*/  F2FP.PACK_AB R5, R173, R170 ;  /* 0x000000aaad05723e */ /* 0x000fe400000000ff */
[----:B------:R-:W-:Y:S02]  /*4860*/  F2FP.PACK_AB R6, R34, R64 ;  /* 0x000000402206723e */ /* 0x000fe400000000ff */
[----:B------:R-:W-:Y:S01]  /*4870*/  F2FP.PACK_AB R7, R172, R175 ;  /* 0x000000afac07723e */ /* 0x000fe200000000ff */
[----:B------:R-:W3:Y:S01]  /*4880*/  MUFU.EX2 R169, R169 ;  /* 0x000000a900a97308 */ /* 0x000ee20000000800 */
[----:B-1----:R-:W-:-:S05]  /*4890*/  FADD.FTZ R48, R35, R48 ;  /* 0x0000003023307221 */ /* 0x002fca0000010000 */
[----:B------:R-:W-:Y:S02]  /*48a0*/  HMMA.16816.F32 R128, R4, R16, R128 ;  /* 0x000000100480723c */ /* 0x000fe40000001880 */
[----:B------:R-:W-:Y:S01]  /*48b0*/  MUFU.EX2 R230, R230 ;  /* 0x000000e600e67308 */ /* 0x000fe20000000800 */
[----:B--2---:R-:W-:-:S05]  /*48c0*/  FADD.FTZ R48, R167, R48 ;  /* 0x00000030a7307221 */ /* 0x004fca0000010000 */
[----:B------:R-:W-:Y:S01]  /*48d0*/  HMMA.16816.F32 R116, R4, R18, R116 ;  /* 0x000000120474723c */ /* 0x000fe20000001874 */
[----:B------:R-:W1:Y:S01]  /*48e0*/  LDSM.16.MT88.4 R16, [R190+0x7800] ;  /* 0x00780000be10783b */ /* 0x000e620000004200 */
[----:B------:R-:W-:Y:S01]  /*48f0*/  MUFU.EX2 R229, R229 ;  /* 0x000000e500e57308 */ /* 0x000fe20000000800 */
[----:B---3--:R-:W-:-:S05]  /*4900*/  FADD.FTZ R48, R169, R48 ;  /* 0x00000030a9307221 */ /* 0x008fca0000010000 */
[C---:B------:R-:W-:Y:S08]  /*4910*/  HMMA.16816.F32 R112, R4.reuse, R12, R112 ;  /* 0x0000000c0470723c */ /* 0x040ff00000001870 */
[C---:B------:R-:W-:Y:S01]  /*4920*/  HMMA.16816.F32 R100, R4.reuse, R14, R100 ;  /* 0x0000000e0464723c */ /* 0x040fe20000001864 */
[----:B------:R-:W2:Y:S07]  /*4930*/  LDSM.16.MT88.4 R12, [R189+0x7800] ;  /* 0x00780000bd0c783b */ /* 0x000eae0000004200 */
[C---:B------:R-:W-:Y:S08]  /*4940*/  HMMA.16816.F32 R96, R4.reuse, R8, R96 ;  /* 0x000000080460723c */ /* 0x040ff00000001860 */
[C---:B------:R-:W-:Y:S01]  /*4950*/  HMMA.16816.F32 R84, R4.reuse, R10, R84 ;  /* 0x0000000a0454723c */ /* 0x040fe20000001854 */
[----:B------:R-:W3:Y:S07]  /*4960*/  LDSM.16.MT88.4 R8, [R188+0x7800] ;  /* 0x00780000bc08783b */ /* 0x000eee0000004200 */
[C---:B------:R-:W-:Y:S07]  /*4970*/  HMMA.16816.F32 R80, R4.reuse, R24, R80 ;  /* 0x000000180450723c */ /* 0x040fee0000001850 */
[--C-:B------:R-:W-:Y:S01]  /*4980*/  FFMA.FTZ R24, R140, c[0x0][0x23c], -R132.reuse ;  /* 0x00008f008c187a23 */ /* 0x100fe20000010884 */
[----:B------:R-:W-:Y:S01]  /*4990*/  HMMA.16816.F32 R68, R4, R26, R68 ;  /* 0x0000001a0444723c */ /* 0x000fe20000001844 */
[----:B------:R-:W-:-:S04]  /*49a0*/  FFMA.FTZ R25, R139, c[0x0][0x23c], -R132 ;  /* 0x00008f008b197a23 */ /* 0x000fc80000010884 */
[----:B------:R-:W5:Y:S02]  /*49b0*/  MUFU.EX2 R24, R24 ;  /* 0x0000001800187308 */ /* 0x000f640000000800 */
[----:B------:R-:W-:Y:S01]  /*49c0*/  FFMA.FTZ R26, R137, c[0x0][0x23c], -R132 ;  /* 0x00008f00891a7a23 */ /* 0x000fe20000010884 */
[----:B------:R-:W-:Y:S02]  /*49d0*/  F2FP.PACK_AB R4, R166, R168 ;  /* 0x000000a8a604723e */ /* 0x000fe400000000ff */
[----:B------:R-:W-:Y:S02]  /*49e0*/  F2FP.PACK_AB R5, R146, R148 ;  /* 0x000000949205723e */ /* 0x000fe400000000ff */
[C---:B------:R-:W-:Y:S01]  /*49f0*/  F2FP.PACK_AB R6, R228.reuse, R151 ;  /* 0x00000097e406723e */ /* 0x040fe200000000ff */
[----:B------:R-:W1:Y:S01]  /*4a00*/  MUFU.EX2 R25, R25 ;  /* 0x0000001900197308 */ /* 0x000e620000000800 */
[----:B------:R-:W-:Y:S01]  /*4a10*/  F2FP.PACK_AB R7, R227, R144 ;  /* 0x00000090e307723e */ /* 0x000fe200000000ff */
[----:B------:R-:W-:-:S02]  /*4a20*/  FADD.FTZ R228, R228, R39 ;  /* 0x00000027e4e47221 */ /* 0x000fc40000010000 */
[----:B------:R-:W-:-:S04]  /*4a30*/  FADD.FTZ R227, R227, R37 ;  /* 0x00000025e3e37221 */ /* 0x000fc80000010000 */
[----:B------:R-:W2:Y:S01]  /*4a40*/  MUFU.EX2 R26, R26 ;  /* 0x0000001a001a7308 */ /* 0x000ea20000000800 */
[----:B-----5:R-:W-:Y:S01]  /*4a50*/  FADD.FTZ R51, R24, R51 ;  /* 0x0000003318337221 */ /* 0x020fe20000010000 */
[----:B----4-:R-:W-:Y:S03]  /*4a60*/  HMMA.16816.F32 R124, R4, R20, R124 ;  /* 0x00000014047c723c */ /* 0x010fe6000000187c */
[----:B-1----:R-:W-:-:S05]  /*4a70*/  FADD.FTZ R51, R25, R51 ;  /* 0x0000003319337221 */ /* 0x002fca0000010000 */
[----:B------:R-:W-:Y:S01]  /*4a80*/  HMMA.16816.F32 R120, R4, R22, R120 ;  /* 0x000000160478723c */ /* 0x000fe20000001878 */
[----:B--2---:R-:W-:-:S07]  /*4a90*/  FADD.FTZ R51, R26, R51 ;  /* 0x000000331a337221 */ /* 0x004fce0000010000 */
[C---:B------:R-:W-:Y:S08]  /*4aa0*/  HMMA.16816.F32 R108, R4.reuse, R16, R108 ;  /* 0x00000010046c723c */ /* 0x040ff0000000186c */
[C---:B------:R-:W-:Y:S08]  /*4ab0*/  HMMA.16816.F32 R104, R4.reuse, R18, R104 ;  /* 0x000000120468723c */ /* 0x040ff00000001868 */
[C---:B------:R-:W-:Y:S08]  /*4ac0*/  HMMA.16816.F32 R92, R4.reuse, R12, R92 ;  /* 0x0000000c045c723c */ /* 0x040ff0000000185c */
[C---:B------:R-:W-:Y:S08]  /*4ad0*/  HMMA.16816.F32 R88, R4.reuse, R14, R88 ;  /* 0x0000000e0458723c */ /* 0x040ff00000001858 */
[C---:B---3--:R-:W-:Y:S08]  /*4ae0*/  HMMA.16816.F32 R76, R4.reuse, R8, R76 ;  /* 0x00000008044c723c */ /* 0x048ff0000000184c */
[----:B------:R-:W-:Y:S07]  /*4af0*/  HMMA.16816.F32 R72, R4, R10, R72 ;  /* 0x0000000a0448723c */ /* 0x000fee0000001848 */
[----:B------:R-:W-:-:S02]  /*4b00*/  F2FP.PACK_AB R4, R167, R35 ;  /* 0x00000023a704723e */ /* 0x000fc400000000ff */
[----:B------:R-:W-:Y:S02]  /*4b10*/  F2FP.PACK_AB R5, R25, R24 ;  /* 0x000000181905723e */ /* 0x000fe400000000ff */
[C---:B------:R-:W-:Y:S01]  /*4b20*/  F2FP.PACK_AB R6, R230.reuse, R169 ;  /* 0x000000a9e606723e */ /* 0x040fe200000000ff */
[----:B------:R-:W-:Y:S01]  /*4b30*/  FADD.FTZ R230, R230, R48 ;  /* 0x00000030e6e67221 */ /* 0x000fe20000010000 */
[C---:B------:R-:W-:Y:S01]  /*4b40*/  F2FP.PACK_AB R7, R229.reuse, R26 ;  /* 0x0000001ae507723e */ /* 0x040fe200000000ff */
[----:B------:R-:W-:-:S06]  /*4b50*/  FADD.FTZ R229, R229, R51 ;  /* 0x00000033e5e57221 */ /* 0x000fcc0000010000 */
        /* <DEDUP_REMOVED lines=13> */
[----:B------:R-:W-:Y:S02]  /*4c30*/  IMAD R2, R200, R0, RZ ;  /* 0x00000000c8027224 */ /* 0x000fe400078e02ff */
[----:B------:R-:W-:-:S04]  /*4c40*/  IMAD.WIDE.U32 R6, R0, R201, R158 ;  /* 0x000000c900067225 */ /* 0x000fc800078e009e */
[----:B------:R-:W-:Y:S01]  /*4c50*/  IMAD R4, R4, R201, R2 ;  /* 0x000000c904047224 */ /* 0x000fe200078e0202 */
[----:B------:R-:W-:Y:S01]  /*4c60*/  BAR.SYNC.DEFER_BLOCKING 0x0 ;  /* 0x0000000000007b1d */ /* 0x000fe20000010000 */
[----:B------:R-:W-:Y:S01]  /*4c70*/  IMAD.SHL.U32 R3, R156, 0x20, RZ ;  /* 0x000000209c037824 */ /* 0x000fe200078e00ff */
[----:B------:R-:W-:Y:S01]  /*4c80*/  LEA R8, P1, R6, c[0x0][0x170], 0x1 ;  /* 0x00005c0006087a11 */ /* 0x000fe200078208ff */
[----:B------:R-:W-:Y:S01]  /*4c90*/  IMAD.IADD R4, R7, 0x1, R4 ;  /* 0x0000000107047824 */ /* 0x000fe200078e0204 */
[----:B------:R-:W-:Y:S02]  /*4ca0*/  SHF.L.U64.HI R2, R156, 0x5, R157 ;  /* 0x000000059c027819 */ /* 0x000fe4000001029d */
[----:B------:R-:W-:Y:S02]  /*4cb0*/  IADD3 R10, P0, R3, R8, RZ ;  /* 0x00000008030a7210 */ /* 0x000fe40007f1e0ff */
[----:B------:R-:W-:Y:S02]  /*4cc0*/  LEA.HI.X R9, R6, c[0x0][0x174], R4, 0x1, P1 ;  /* 0x00005d0006097a11 */ /* 0x000fe400008f0c04 */
[----:B------:R-:W-:-:S03]  /*4cd0*/  IADD3 R6, P1, R10, R3, RZ ;  /* 0x000000030a067210 */ /* 0x000fc60007f3e0ff */
[----:B------:R-:W-:Y:S01]  /*4ce0*/  IMAD.X R11, R2, 0x1, R9, P0 ;  /* 0x00000001020b7824 */ /* 0x000fe200000e0609 */
[----:B------:R-:W-:-:S03]  /*4cf0*/  IADD3 R4, P0, R6, R3, RZ ;  /* 0x0000000306047210 */ /* 0x000fc60007f1e0ff */
[----:B------:R-:W-:-:S04]  /*4d00*/  IMAD.X R7, R11, 0x1, R2, P1 ;  /* 0x000000010b077824 */ /* 0x000fc800008e0602 */
[----:B------:R-:W-:Y:S01]  /*4d10*/  IMAD.X R5, R7, 0x1, R2, P0 ;  /* 0x0000000107057824 */ /* 0x000fe200000e0602 */
[----:B------:R-:W-:Y:S01]  /*4d20*/  @!PT LDS RZ, [RZ] ;  /* 0x00000000fffff984 */ /* 0x000fe20000000800 */
[----:B------:R-:W-:Y:S01]  /*4d30*/  @!PT LDS RZ, [RZ] ;  /* 0x00000000fffff984 */ /* 0x000fe20000000800 */
[----:B------:R-:W-:Y:S01]  /*4d40*/  @!PT LDS RZ, [RZ] ;  /* 0x00000000fffff984 */ /* 0x000fe20000000800 */
[----:B------:R1:W-:Y:S04]  /*4d50*/  LDGSTS.E.BYPASS.LTC128B.128 [R210+0x6000], [R8.64] ;  /* 0x0600000008d27fae */ /* 0x0003e8000b901d44 */
[----:B------:R1:W-:Y:S04]  /*4d60*/  LDGSTS.E.BYPASS.LTC128B.128 [R210+0x6800], [R10.64] ;  /* 0x068000000ad27fae */ /* 0x0003e8000b901d44 */
[----:B------:R2:W-:Y:S04]  /*4d70*/  LDGSTS.E.BYPASS.LTC128B.128 [R210+0x7000], [R6.64] ;  /* 0x0700000006d27fae */ /* 0x0005e8000b901d44 */
[----:B------:R2:W-:Y:S04]  /*4d80*/  LDGSTS.E.BYPASS.LTC128B.128 [R210+0x7800], [R4.64] ;  /* 0x0780000004d27fae */ /* 0x0005e8000b901d44 */
[----:B------:R-:W-:Y:S04]  /*4d90*/  LDSM.16.M88.4 R20, [R197+0x4000] ;  /* 0x00400000c514783b */ /* 0x000fe80000000200 */
[----:B------:R-:W2:Y:S04]  /*4da0*/  LDSM.16.M88.4 R56, [R198+0x2000] ;  /* 0x00200000c638783b */ /* 0x000ea80000000200 */
[----:B------:R-:W3:Y:S04]  /*4db0*/  LDSM.16.M88.4 R60, [R198] ;  /* 0x00000000c63c783b */ /* 0x000ee80000000200 */
[----:B------:R-:W-:Y:S04]  /*4dc0*/  LDSM.16.M88.4 R24, [R191+0x4000] ;  /* 0x00400000bf18783b */ /* 0x000fe80000000200 */
[----:B------:R-:W4:Y:S04]  /*4dd0*/  LDSM.16.M88.4 R48, [R196+0x2000] ;  /* 0x00200000c430783b */ /* 0x000f280000000200 */
[----:B------:R-:W5:Y:S04]  /*4de0*/  LDSM.16.M88.4 R52, [R196] ;  /* 0x00000000c434783b */ /* 0x000f680000000200 */
[----:B------:R-:W-:Y:S04]  /*4df0*/  LDSM.16.M88.4 R148, [R194] ;  /* 0x00000000c294783b */ /* 0x000fe80000000200 */
[----:B------:R-:W4:Y:S04]  /*4e00*/  LDSM.16.M88.4 R28, [R195+0x2000] ;  /* 0x00200000c31c783b */ /* 0x000f280000000200 */
[----:B------:R-:W5:Y:S04]  /*4e10*/  LDSM.16.M88.4 R32, [R195] ;  /* 0x00000000c320783b */ /* 0x000f680000000200 */
[----:B------:R-:W-:Y:S04]  /*4e20*/  LDSM.16.M88.4 R144, [R184] ;  /* 0x00000000b890783b */ /* 0x000fe80000000200 */
[----:B------:R-:W5:Y:S01]  /*4e30*/  LDSM.16.M88.4 R12, [R193+0x2000] ;  /* 0x00200000c10c783b */ /* 0x000f620000000200 */
[-C--:B--2---:R-:W-:Y:S03]  /*4e40*/  HMMA.16816.F32 R4, R56, R20.reuse, RZ ;  /* 0x000000143804723c */ /* 0x084fe600000018ff */
[----:B------:R-:W2:Y:S04]  /*4e50*/  LDSM.16.M88.4 R140, [R197+0x4800] ;  /* 0x00480000c58c783b */ /* 0x000ea80000000200 */
[----:B------:R-:W2:Y:S01]  /*4e60*/  LDSM.16.M88.4 R16, [R193] ;  /* 0x00000000c110783b */ /* 0x000ea20000000200 */
[C---:B---3--:R-:W-:Y:S03]  /*4e70*/  HMMA.16816.F32 R64, R60.reuse, R20, RZ ;  /* 0x000000143c40723c */ /* 0x048fe600000018ff */
[----:B------:R-:W3:Y:S04]  /*4e80*/  LDSM.16.M88.4 R44, [R191+0x4800] ;  /* 0x00480000bf2c783b */ /* 0x000ee80000000200 */
[----:B------:R-:W0:Y:S01]  /*4e90*/  LDGDEPBAR ;  /* 0x00000000000079af */ /* 0x000e220000000000 */
[----:B-1----:R-:W-:Y:S08]  /*4ea0*/  HMMA.16816.F32 R8, R60, R22, RZ ;  /* 0x000000163c08723c */ /* 0x002ff000000018ff */
[-C--:B----4-:R-:W-:Y:S08]  /*4eb0*/  HMMA.16816.F32 R4, R48, R24.reuse, R4 ;  /* 0x000000183004723c */ /* 0x090ff00000001804 */
[----:B-----5:R-:W-:Y:S08]  /*4ec0*/  HMMA.16816.F32 R64, R52, R24, R64 ;  /* 0x000000183440723c */ /* 0x020ff00000001840 */
[----:B------:R-:W-:Y:S08]  /*4ed0*/  HMMA.16816.F32 R20, R56, R22, RZ ;  /* 0x000000163814723c */ /* 0x000ff000000018ff */
[----:B------:R-:W-:Y:S08]  /*4ee0*/  HMMA.16816.F32 R4, R28, R148, R4 ;  /* 0x000000941c04723c */ /* 0x000ff00000001804 */
[----:B------:R-:W-:Y:S08]  /*4ef0*/  HMMA.16816.F32 R8, R52, R26, R8 ;  /* 0x0000001a3408723c */ /* 0x000ff00000001808 */
[----:B------:R-:W-:Y:S08]  /*4f00*/  HMMA.16816.F32 R64, R32, R148, R64 ;  /* 0x000000942040723c */ /* 0x000ff00000001840 */
[----:B------:R-:W-:Y:S01]  /*4f10*/  HMMA.16816.F32 R20, R48, R26, R20 ;  /* 0x0000001a3014723c */ /* 0x000fe20000001814 */
[----:B------:R-:W1:Y:S07]  /*4f20*/  LDSM.16.M88.4 R24, [R187] ;  /* 0x00000000bb18783b */ /* 0x000e6e0000000200 */
[----:B------:R-:W-:Y:S08]  /*4f30*/  HMMA.16816.F32 R4, R12, R144, R4 ;  /* 0x000000900c04723c */ /* 0x000ff00000001804 */
[----:B--2---:R-:W-:Y:S08]  /*4f40*/  HMMA.16816.F32 R40, R60, R140, RZ ;  /* 0x0000008c3c28723c */ /* 0x004ff000000018ff */
[----:B------:R-:W-:Y:S08]  /*4f50*/  HMMA.16816.F32 R8, R32, R150, R8 ;  /* 0x000000962008723c */ /* 0x000ff00000001808 */
[----:B------:R-:W-:Y:S01]  /*4f60*/  HMMA.16816.F32 R64, R16, R144, R64 ;  /* 0x000000901040723c */ /* 0x000fe20000001840 */
[----:B------:R-:W-:-:S02]  /*4f70*/  FMUL.FTZ R4, R4, c[0x0][0x2ec] ;  /* 0x0000bb0004047a20 */ /* 0x000fc40000410000 */
[----:B------:R-:W-:Y:S02]  /*4f80*/  FMUL.FTZ R5, R5, c[0x0][0x2ec] ;  /* 0x0000bb0005057a20 */ /* 0x000fe40000410000 */
[----:B------:R-:W-:Y:S01]  /*4f90*/  FMUL.FTZ R6, R6, c[0x0][0x2ec] ;  /* 0x0000bb0006067a20 */ /* 0x000fe20000410000 */
[----:B------:R-:W-:Y:S01]  /*4fa0*/  MUFU.TANH R149, R4 ;  /* 0x0000000400957308 */ /* 0x000fe20000002400 */
[----:B------:R-:W-:Y:S01]  /*4fb0*/  FMUL.FTZ R7, R7, c[0x0][0x2ec] ;  /* 0x0000bb0007077a20 */ /* 0x000fe20000410000 */
[----:B------:R-:W-:Y:S06]  /*4fc0*/  HMMA.16816.F32 R20, R28, R150, R20 ;  /* 0x000000961c14723c */ /* 0x000fec0000001814 */
[----:B------:R-:W-:Y:S02]  /*4fd0*/  MUFU.TANH R148, R5 ;  /* 0x0000000500947308 */ /* 0x000fe40000002400 */
[----:B---3--:R-:W-:Y:S06]  /*4fe0*/  HMMA.16816.F32 R40, R52, R44, R40 ;  /* 0x0000002c3428723c */ /* 0x008fec0000001828 */
[----:B------:R-:W-:Y:S02]  /*4ff0*/  MUFU.TANH R150, R6 ;  /* 0x0000000600967308 */ /* 0x000fe40000002400 */
[----:B------:R-:W-:Y:S01]  /*5000*/  HMMA.16816.F32 R8, R16, R146, R8 ;  /* 0x000000921008723c */ /* 0x000fe20000001808 */
[----:B------:R-:W-:-:S02]  /*5010*/  FMUL.FTZ R64, R64, c[0x0][0x2ec] ;  /* 0x0000bb0040407a20 */ /* 0x000fc40000410000 */
[----:B------:R-:W-:Y:S02]  /*5020*/  FMUL.FTZ R65, R65, c[0x0][0x2ec] ;  /* 0x0000bb0041417a20 */ /* 0x000fe40000410000 */
[----:B------:R-:W-:Y:S01]  /*5030*/  FMUL.FTZ R66, R66, c[0x0][0x2ec] ;  /* 0x0000bb0042427a20 */ /* 0x000fe20000410000 */
[----:B------:R2:W-:Y:S01]  /*5040*/  MUFU.TANH R151, R7 ;  /* 0x0000000700977308 */ /* 0x0005e20000002400 */
[----:B------:R-:W-:Y:S01]  /*5050*/  FMUL.FTZ R67, R67, c[0x0][0x2ec] ;  /* 0x0000bb0043437a20 */ /* 0x000fe20000410000 */
[----:B------:R-:W-:Y:S06]  /*5060*/  HMMA.16816.F32 R36, R56, R140, RZ ;  /* 0x0000008c3824723c */ /* 0x000fec00000018ff */
[----:B------:R-:W-:Y:S02]  /*5070*/  MUFU.TANH R132, R64 ;  /* 0x0000004000847308 */ /* 0x000fe40000002400 */
[----:B------:R-:W-:Y:S01]  /*5080*/  HMMA.16816.F32 R20, R12, R146, R20 ;  /* 0x000000920c14723c */ /* 0x000fe20000001814 */
[----:B--2---:R-:W2:Y:S05]  /*5090*/  LDSM.16.M88.4 R4, [R197+0x5000] ;  /* 0x00500000c504783b */ /* 0x004eaa0000000200 */
[----:B------:R-:W-:Y:S02]  /*50a0*/  MUFU.TANH R137, R65 ;  /* 0x0000004100897308 */ /* 0x000fe40000002400 */
[----:B------:R-:W-:Y:S01]  /*50b0*/  HMMA.16816.F32 R144, R60, R142, RZ ;  /* 0x0000008e3c90723c */ /* 0x000fe200000018ff */
[----:B------:R-:W-:-:S02]  /*50c0*/  FMUL.FTZ R8, R8, c[0x0][0x2ec] ;  /* 0x0000bb0008087a20 */ /* 0x000fc40000410000 */
[----:B------:R-:W-:Y:S02]  /*50d0*/  FMUL.FTZ R9, R9, c[0x0][0x2ec] ;  /* 0x0000bb0009097a20 */ /* 0x000fe40000410000 */
[----:B------:R-:W-:Y:S01]  /*50e0*/  FMUL.FTZ R10, R10, c[0x0][0x2ec] ;  /* 0x0000bb000a0a7a20 */ /* 0x000fe20000410000 */
[----:B------:R-:W-:Y:S02]  /*50f0*/  MUFU.TANH R139, R66 ;  /* 0x00000042008b7308 */ /* 0x000fe40000002400 */
[----:B------:R-:W-:Y:S01]  /*5100*/  HMMA.16816.F32 R140, R56, R142, RZ ;  /* 0x0000008e388c723c */ /* 0x000fe200000018ff */
[----:B------:R-:W-:-:S05]  /*5110*/  FMUL.FTZ R11, R11, c[0x0][0x2ec] ;  /* 0x0000bb000b0b7a20 */ /* 0x000fca0000410000 */
[----:B------:R3:W4:Y:S02]  /*5120*/  MUFU.TANH R138, R67 ;  /* 0x00000043008a7308 */ /* 0x0007240000002400 */
[----:B-1----:R-:W-:Y:S01]  /*5130*/  HMMA.16816.F32 R40, R32, R24, R40 ;  /* 0x000000182028723c */ /* 0x002fe20000001828 */
[----:B------:R-:W-:Y:S02]  /*5140*/  FMUL.FTZ R20, R20, c[0x0][0x2ec] ;  /* 0x0000bb0014147a20 */ /* 0x000fe40000410000 */
[----:B------:R-:W-:Y:S02]  /*5150*/  FMUL.FTZ R21, R21, c[0x0][0x2ec] ;  /* 0x0000bb0015157a20 */ /* 0x000fe40000410000 */
[----:B------:R-:W-:Y:S01]  /*5160*/  FMUL.FTZ R22, R22, c[0x0][0x2ec] ;  /* 0x0000bb0016167a20 */ /* 0x000fe20000410000 */
[----:B------:R-:W-:Y:S02]  /*5170*/  MUFU.TANH R167, R8 ;  /* 0x0000000800a77308 */ /* 0x000fe40000002400 */
[----:B------:R-:W-:Y:S01]  /*5180*/  HMMA.16816.F32 R36, R48, R44, R36 ;  /* 0x0000002c3024723c */ /* 0x000fe20000001824 */
[----:B------:R-:W-:Y:S01]  /*5190*/  FMUL.FTZ R23, R23, c[0x0][0x2ec] ;  /* 0x0000bb0017177a20 */ /* 0x000fe20000410000 */
[----:B---3--:R-:W1:Y:S04]  /*51a0*/  LDSM.16.M88.4 R64, [R184+0x800] ;  /* 0x00080000b840783b */ /* 0x008e680000000200 */
[----:B------:R-:W-:Y:S02]  /*51b0*/  MUFU.TANH R166, R9 ;  /* 0x0000000900a67308 */ /* 0x000fe40000002400 */
[-C--:B------:R-:W-:Y:S06]  /*51c0*/  HMMA.16816.F32 R144, R52, R46.reuse, R144 ;  /* 0x0000002e3490723c */ /* 0x080fec0000001890 */
[----:B------:R-:W3:Y:S02]  /*51d0*/  MUFU.TANH R169, R10 ;  /* 0x0000000a00a97308 */ /* 0x000ee40000002400 */
[----:B------:R-:W-:Y:S06]  /*51e0*/  HMMA.16816.F32 R140, R48, R46, R140 ;  /* 0x0000002e308c723c */ /* 0x000fec000000188c */
[----:B------:R5:W-:Y:S02]  /*51f0*/  MUFU.TANH R168, R11 ;  /* 0x0000000b00a87308 */ /* 0x000be40000002400 */
[----:B--2---:R-:W-:Y:S06]  /*5200*/  HMMA.16816.F32 R44, R60, R4, RZ ;  /* 0x000000043c2c723c */ /* 0x004fec00000018ff */
[----:B------:R-:W2:Y:S02]  /*5210*/  MUFU.TANH R170, R20 ;  /* 0x0000001400aa7308 */ /* 0x000ea40000002400 */
[C---:B------:R-:W-:Y:S01]  /*5220*/  HMMA.16816.F32 R36, R28.reuse, R24, R36 ;  /* 0x000000181c24723c */ /* 0x040fe20000001824 */
[----:B-----5:R-:W5:Y:S05]  /*5230*/  LDSM.16.M88.4 R8, [R191+0x5000] ;  /* 0x00500000bf08783b */ /* 0x020f6a0000000200 */
[----:B------:R-:W-:Y:S02]  /*5240*/  MUFU.TANH R171, R21 ;  /* 0x0000001500ab7308 */ /* 0x000fe40000002400 */
[----:B------:R-:W-:Y:S06]  /*5250*/  HMMA.16816.F32 R140, R28, R26, R140 ;  /* 0x0000001a1c8c723c */ /* 0x000fec000000188c */
[----:B------:R-:W2:Y:S02]  /*5260*/  MUFU.TANH R173, R22 ;  /* 0x0000001600ad7308 */ /* 0x000ea40000002400 */
[----:B-1----:R-:W-:Y:S06]  /*5270*/  HMMA.16816.F32 R40, R16, R64, R40 ;  /* 0x000000401028723c */ /* 0x002fec0000001828 */
[----:B------:R1:W1:Y:S02]  /*5280*/  MUFU.TANH R172, R23 ;  /* 0x0000001700ac7308 */ /* 0x0002640000002400 */
[----:B------:R-:W-:Y:S08]  /*5290*/  HMMA.16816.F32 R144, R32, R26, R144 ;  /* 0x0000001a2090723c */ /* 0x000ff00000001890 */
[----:B------:R-:W-:Y:S01]  /*52a0*/  HMMA.16816.F32 R24, R56, R4, RZ ;  /* 0x000000043818723c */ /* 0x000fe200000018ff */
[----:B-1----:R-:W1:Y:S07]  /*52b0*/  LDSM.16.M88.4 R20, [R186] ;  /* 0x00000000ba14783b */ /* 0x002e6e0000000200 */
[----:B------:R-:W-:Y:S01]  /*52c0*/  FMUL.FTZ R40, R40, c[0x0][0x2ec] ;  /* 0x0000bb0028287a20 */ /* 0x000fe20000410000 */
[----:B------:R-:W-:Y:S01]  /*52d0*/  HMMA.16816.F32 R36, R12, R64, R36 ;  /* 0x000000400c24723c */ /* 0x000fe20000001824 */
[----:B------:R-:W-:-:S02]  /*52e0*/  FMUL.FTZ R41, R41, c[0x0][0x2ec] ;  /* 0x0000bb0029297a20 */ /* 0x000fc40000410000 */
[----:B------:R-:W-:Y:S01]  /*52f0*/  FMUL.FTZ R42, R42, c[0x0][0x2ec] ;  /* 0x0000bb002a2a7a20 */ /* 0x000fe20000410000 */
[----:B------:R-:W1:Y:S01]  /*5300*/  MUFU.TANH R175, R40 ;  /* 0x0000002800af7308 */ /* 0x000e620000002400 */
[----:B------:R-:W-:-:S03]  /*5310*/  FMUL.FTZ R43, R43, c[0x0][0x2ec] ;  /* 0x0000bb002b2b7a20 */ /* 0x000fc60000410000 */
[----:B-----5:R-:W-:Y:S04]  /*5320*/  HMMA.16816.F32 R44, R52, R8, R44 ;  /* 0x00000008342c723c */ /* 0x020fe8000000182c */
[----:B------:R-:W-:Y:S04]  /*5330*/  MUFU.TANH R174, R41 ;  /* 0x0000002900ae7308 */ /* 0x000fe80000002400 */
[----:B------:R-:W-:Y:S04]  /*5340*/  HMMA.16816.F32 R140, R12, R66, R140 ;  /* 0x000000420c8c723c */ /* 0x000fe8000000188c */
[----:B------:R-:W-:Y:S04]  /*5350*/  MUFU.TANH R177, R42 ;  /* 0x0000002a00b17308 */ /* 0x000fe80000002400 */
[----:B------:R-:W-:Y:S01]  /*5360*/  HMMA.16816.F32 R24, R48, R8, R24 ;  /* 0x000000083018723c */ /* 0x000fe20000001818 */
[----:B------:R-:W-:-:S02]  /*5370*/  FMUL.FTZ R36, R36, c[0x0][0x2ec] ;  /* 0x0000bb0024247a20 */ /* 0x000fc40000410000 */
[----:B------:R-:W-:Y:S01]  /*5380*/  FMUL.FTZ R37, R37, c[0x0][0x2ec] ;  /* 0x0000bb0025257a20 */ /* 0x000fe20000410000 */
[----:B------:R5:W-:Y:S01]  /*5390*/  MUFU.TANH R176, R43 ;  /* 0x0000002b00b07308 */ /* 0x000be20000002400 */
[----:B------:R-:W-:Y:S02]  /*53a0*/  FMUL.FTZ R38, R38, c[0x0][0x2ec] ;  /* 0x0000bb0026267a20 */ /* 0x000fe40000410000 */
[----:B------:R-:W-:Y:S01]  /*53b0*/  FMUL.FTZ R39, R39, c[0x0][0x2ec] ;  /* 0x0000bb0027277a20 */ /* 0x000fe20000410000 */
[----:B------:R-:W-:Y:S01]  /*53c0*/  HMMA.16816.F32 R144, R16, R66, R144 ;  /* 0x000000421090723c */ /* 0x000fe20000001890 */
[----:B------:R-:W-:Y:S03]  /*53d0*/  LDSM.16.M88.4 R64, [R197+0x5800] ;  /* 0x00580000c540783b */ /* 0x000fe60000000200 */
[----:B------:R-:W2:Y:S04]  /*53e0*/  MUFU.TANH R178, R36 ;  /* 0x0000002400b27308 */ /* 0x000ea80000002400 */
[----:B-1----:R-:W-:Y:S01]  /*53f0*/  HMMA.16816.F32 R44, R32, R20, R44 ;  /* 0x00000014202c723c */ /* 0x002fe2000000182c */
[----:B------:R-:W-:-:S02]  /*5400*/  FMUL.FTZ R140, R140, c[0x0][0x2ec] ;  /* 0x0000bb008c8c7a20 */ /* 0x000fc40000410000 */
[----:B------:R-:W-:Y:S01]  /*5410*/  FMUL.FTZ R141, R141, c[0x0][0x2ec] ;  /* 0x0000bb008d8d7a20 */ /* 0x000fe20000410000 */
[----:B-----5:R-:W1:Y:S01]  /*5420*/  LDSM.16.M88.4 R40, [R184+0x1000] ;  /* 0x00100000b828783b */ /* 0x020e620000000200 */
[----:B------:R-:W-:Y:S01]  /*5430*/  MUFU.TANH R183, R37 ;  /* 0x0000002500b77308 */ /* 0x000fe20000002400 */
[----:B------:R-:W-:Y:S02]  /*5440*/  FMUL.FTZ R142, R142, c[0x0][0x2ec] ;  /* 0x0000bb008e8e7a20 */ /* 0x000fe40000410000 */
[----:B------:R-:W-:Y:S01]  /*5450*/  FMUL.FTZ R143, R143, c[0x0][0x2ec] ;  /* 0x0000bb008f8f7a20 */ /* 0x000fe20000410000 */
[----:B------:R-:W-:Y:S04]  /*5460*/  HMMA.16816.F32 R24, R28, R20, R24 ;  /* 0x000000141c18723c */ /* 0x000fe80000001818 */
[----:B------:R-:W5:Y:S03]  /*5470*/  MUFU.TANH R180, R38 ;  /* 0x0000002600b47308 */ /* 0x000f660000002400 */
[----:B------:R-:W-:-:S02]  /*5480*/  FMUL.FTZ R144, R144, c[0x0][0x2ec] ;  /* 0x0000bb0090907a20 */ /* 0x000fc40000410000 */
[----:B------:R-:W-:Y:S02]  /*5490*/  FMUL.FTZ R145, R145, c[0x0][0x2ec] ;  /* 0x0000bb0091917a20 */ /* 0x000fe40000410000 */
[----:B------:R-:W-:Y:S01]  /*54a0*/  FMUL.FTZ R146, R146, c[0x0][0x2ec] ;  /* 0x0000bb0092927a20 */ /* 0x000fe20000410000 */
[----:B------:R2:W-:Y:S01]  /*54b0*/  MUFU.TANH R182, R39 ;  /* 0x0000002700b67308 */ /* 0x0005e20000002400 */
[----:B------:R-:W-:-:S07]  /*54c0*/  FMUL.FTZ R147, R147, c[0x0][0x2ec] ;  /* 0x0000bb0093937a20 */ /* 0x000fce0000410000 */
[----:B------:R-:W-:Y:S01]  /*54d0*/  MUFU.TANH R226, R140 ;  /* 0x0000008c00e27308 */ /* 0x000fe20000002400 */
[-C--:B--2---:R-:W-:Y:S07]  /*54e0*/  HMMA.16816.F32 R36, R60, R6.reuse, RZ ;  /* 0x000000063c24723c */ /* 0x084fee00000018ff */
[----:B------:R-:W-:Y:S01]  /*54f0*/  MUFU.TANH R225, R141 ;  /* 0x0000008d00e17308 */ /* 0x000fe20000002400 */
[----:B------:R-:W-:Y:S07]  /*5500*/  HMMA.16816.F32 R4, R56, R6, RZ ;  /* 0x000000063804723c */ /* 0x000fee00000018ff */
[----:B------:R-:W-:Y:S01]  /*5510*/  MUFU.TANH R232, R142 ;  /* 0x0000008e00e87308 */ /* 0x000fe20000002400 */
[----:B-1----:R-:W-:Y:S07]  /*5520*/  HMMA.16816.F32 R44, R16, R40, R44 ;  /* 0x00000028102c723c */ /* 0x002fee000000182c */
[----:B------:R1:W-:Y:S01]  /*5530*/  MUFU.TANH R231, R143 ;  /* 0x0000008f00e77308 */ /* 0x0003e20000002400 */
[-C--:B------:R-:W-:Y:S07]  /*5540*/  HMMA.16816.F32 R36, R52, R10.reuse, R36 ;  /* 0x0000000a3424723c */ /* 0x080fee0000001824 */
[----:B------:R-:W-:Y:S01]  /*5550*/  MUFU.TANH R223, R144 ;  /* 0x0000009000df7308 */ /* 0x000fe20000002400 */
[----:B------:R-:W-:Y:S01]  /*5560*/  HMMA.16816.F32 R4, R48, R10, R4 ;  /* 0x0000000a3004723c */ /* 0x000fe20000001804 */
[----:B-1----:R-:W1:Y:S06]  /*5570*/  LDSM.16.M88.4 R140, [R191+0x5800] ;  /* 0x00580000bf8c783b */ /* 0x002e6c0000000200 */
[----:B------:R-:W-:Y:S01]  /*5580*/  MUFU.TANH R179, R145 ;  /* 0x0000009100b37308 */ /* 0x000fe20000002400 */
[----:B------:R-:W-:Y:S01]  /*5590*/  HMMA.16816.F32 R8, R56, R64, RZ ;  /* 0x000000403808723c */ /* 0x000fe200000018ff */
[----:B------:R-:W-:-:S06]  /*55a0*/  FMUL.FTZ R46, R46, c[0x0][0x2ec] ;  /* 0x0000bb002e2e7a20 */ /* 0x000fcc0000410000 */
[----:B------:R-:W2:Y:S01]  /*55b0*/  MUFU.TANH R222, R146 ;  /* 0x0000009200de7308 */ /* 0x000ea20000002400 */
[----:B------:R-:W-:Y:S01]  /*55c0*/  FMUL.FTZ R47, R47, c[0x0][0x2ec] ;  /* 0x0000bb002f2f7a20 */ /* 0x000fe20000410000 */
[----:B------:R-:W-:Y:S06]  /*55d0*/  HMMA.16816.F32 R24, R12, R40, R24 ;  /* 0x000000280c18723c */ /* 0x000fec0000001818 */
[----:B------:R2:W1:Y:S01]  /*55e0*/  MUFU.TANH R181, R147 ;  /* 0x0000009300b57308 */ /* 0x0004620000002400 */
[----:B------:R-:W-:Y:S01]  /*55f0*/  FMUL.FTZ R41, R44, c[0x0][0x2ec] ;  /* 0x0000bb002c297a20 */ /* 0x000fe20000410000 */
[----:B------:R-:W-:Y:S01]  /*5600*/  HMMA.16816.F32 R56, R56, R66, RZ ;  /* 0x000000423838723c */ /* 0x000fe200000018ff */
[----:B------:R-:W-:-:S05]  /*5610*/  FMUL.FTZ R40, R45, c[0x0][0x2ec] ;  /* 0x0000bb002d287a20 */ /* 0x000fca0000410000 */
[----:B------:R-:W-:Y:S02]  /*5620*/  MUFU.TANH R233, R46 ;  /* 0x0000002e00e97308 */ /* 0x000fe40000002400 */
[----:B------:R-:W-:Y:S06]  /*5630*/  HMMA.16816.F32 R36, R32, R22, R36 ;  /* 0x000000162024723c */ /* 0x000fec0000001824 */
[----:B------:R-:W1:Y:S02]  /*5640*/  MUFU.TANH R41, R41 ;  /* 0x0000002900297308 */ /* 0x000e640000002400 */
[----:B--2---:R-:W-:Y:S01]  /*5650*/  HMMA.16816.F32 R144, R60, R64, RZ ;  /* 0x000000403c90723c */ /* 0x004fe200000018ff */
[----:B------:R-:W-:-:S05]  /*5660*/  FMUL.FTZ R24, R24, c[0x0][0x2ec] ;  /* 0x0000bb0018187a20 */ /* 0x000fca0000410000 */
[----:B------:R2:W-:Y:S01]  /*5670*/  MUFU.TANH R65, R47 ;  /* 0x0000002f00417308 */ /* 0x0005e20000002400 */
[----:B------:R-:W-:Y:S02]  /*5680*/  FMUL.FTZ R25, R25, c[0x0][0x2ec] ;  /* 0x0000bb0019197a20 */ /* 0x000fe40000410000 */
[----:B------:R-:W-:Y:S02]  /*5690*/  FMUL.FTZ R26, R26, c[0x0][0x2ec] ;  /* 0x0000bb001a1a7a20 */ /* 0x000fe40000410000 */
[----:B------:R-:W-:Y:S01]  /*56a0*/  FMUL.FTZ R27, R27, c[0x0][0x2ec] ;  /* 0x0000bb001b1b7a20 */ /* 0x000fe20000410000 */
[----:B------:R-:W-:Y:S02]  /*56b0*/  HMMA.16816.F32 R60, R60, R66, RZ ;  /* 0x000000423c3c723c */ /* 0x000fe400000018ff */
[----:B------:R3:W-:Y:S06]  /*56c0*/  MUFU.TANH R66, R24 ;  /* 0x0000001800427308 */ /* 0x0007ec0000002400 */
[----:B------:R-:W-:Y:S01]  /*56d0*/  HMMA.16816.F32 R4, R28, R22, R4 ;  /* 0x000000161c04723c */ /* 0x000fe20000001804 */
[----:B--2---:R-:W2:Y:S01]  /*56e0*/  LDSM.16.M88.4 R44, [R185] ;  /* 0x00000000b92c783b */ /* 0x004ea20000000200 */
[----:B------:R2:W-:Y:S06]  /*56f0*/  MUFU.TANH R234, R25 ;  /* 0x0000001900ea7308 */ /* 0x0005ec0000002400 */
[----:B-1----:R-:W-:Y:S01]  /*5700*/  HMMA.16816.F32 R20, R48, R140, R8 ;  /* 0x0000008c3014723c */ /* 0x002fe20000001808 */
[----:B------:R-:W1:Y:S01]  /*5710*/  LDSM.16.M88.4 R8, [R184+0x1800] ;  /* 0x00180000b808783b */ /* 0x000e620000000200 */
[----:B------:R-:W-:-:S04]  /*5720*/  DEPBAR.LE SB0, 0x0 ;  /* 0x000080000000791a */ /* 0x000fc80000000000 */
[----:B------:R-:W1:Y:S02]  /*5730*/  MUFU.TANH R235, R26 ;  /* 0x0000001a00eb7308 */ /* 0x000e640000002400 */
[C---:B------:R-:W-:Y:S06]  /*5740*/  HMMA.16816.F32 R144, R52.reuse, R140, R144 ;  /* 0x0000008c3490723c */ /* 0x040fec0000001890 */
[----:B------:R-:W-:Y:S02]  /*5750*/  MUFU.TANH R236, R27 ;  /* 0x0000001b00ec7308 */ /* 0x000fe40000002400 */
[-C--:B------:R-:W-:Y:S06]  /*5760*/  HMMA.16816.F32 R60, R52, R142.reuse, R60 ;  /* 0x0000008e343c723c */ /* 0x080fec000000183c */
[----:B------:R-:W-:Y:S02]  /*5770*/  MUFU.TANH R40, R40 ;  /* 0x0000002800287308 */ /* 0x000fe40000002400 */
[----:B------:R-:W-:Y:S08]  /*5780*/  HMMA.16816.F32 R56, R48, R142, R56 ;  /* 0x0000008e3038723c */ /* 0x000ff00000001838 */
[----:B------:R-:W-:Y:S08]  /*5790*/  HMMA.16816.F32 R36, R16, R42, R36 ;  /* 0x0000002a1024723c */ /* 0x000ff00000001824 */
[-C--:B--2---:R-:W-:Y:S08]  /*57a0*/  HMMA.16816.F32 R20, R28, R44.reuse, R20 ;  /* 0x0000002c1c14723c */ /* 0x084ff00000001814 */
[C---:B------:R-:W-:Y:S08]  /*57b0*/  HMMA.16816.F32 R144, R32.reuse, R44, R144 ;  /* 0x0000002c2090723c */ /* 0x040ff00000001890 */
[----:B------:R-:W-:Y:S01]  /*57c0*/  HMMA.16816.F32 R60, R32, R46, R60 ;  /* 0x0000002e203c723c */ /* 0x000fe2000000183c */
[----:B------:R-:W-:-:S02]  /*57d0*/  FMUL.FTZ R140, R36, c[0x0][0x2ec] ;  /* 0x0000bb00248c7a20 */ /* 0x000fc40000410000 */
[----:B------:R-:W-:Y:S02]  /*57e0*/  IMAD R36, R0, 0x40, R165 ;  /* 0x0000004000247824 */ /* 0x000fe400078e02a5 */
[----:B------:R-:W-:Y:S02]  /*57f0*/  FMUL.FTZ R38, R38, c[0x0][0x2ec] ;  /* 0x0000bb0026267a20 */ /* 0x000fe40000410000 */
[----:B------:R-:W-:Y:S01]  /*5800*/  FMUL.FTZ R39, R39, c[0x0][0x2ec] ;  /* 0x0000bb0027277a20 */ /* 0x000fe20000410000 */
[----:B------:R-:W-:Y:S01]  /*5810*/  HMMA.16816.F32 R4, R12, R42, R4 ;  /* 0x0000002a0c04723c */ /* 0x000fe20000001804 */
[C---:B---3--:R-:W-:Y:S01]  /*5820*/  IADD3 R24, R36.reuse, 0x1, RZ ;  /* 0x0000000124187810 */ /* 0x048fe20007ffe0ff */
[----:B------:R2:W-:Y:S01]  /*5830*/  MUFU.TANH R141, R38 ;  /* 0x00000026008d7308 */ /* 0x0005e20000002400 */
[----:B------:R-:W-:Y:S01]  /*5840*/  IADD3 R25, R36, 0x8, RZ ;  /* 0x0000000824197810 */ /* 0x000fe20007ffe0ff */
[----:B------:R-:W-:Y:S01]  /*5850*/  FMUL.FTZ R37, R37, c[0x0][0x2ec] ;  /* 0x0000bb0025257a20 */ /* 0x000fe20000410000 */
[----:B------:R-:W-:-:S02]  /*5860*/  ISETP.GE.AND P1, PT, R24, R164, PT ;  /* 0x000000a41800720c */ /* 0x000fc40003f26270 */
[CC--:B------:R-:W-:Y:S01]  /*5870*/  ISETP.GE.AND P0, PT, R24.reuse, R163.reuse, PT ;  /* 0x000000a31800720c */ /* 0x0c0fe20003f06270 */
[----:B------:R-:W-:Y:S01]  /*5880*/  HMMA.16816.F32 R56, R28, R46, R56 ;  /* 0x0000002e1c38723c */ /* 0x000fe20000001838 */
[C---:B------:R-:W-:Y:S01]  /*5890*/  ISETP.GE.AND P6, PT, R25.reuse, R164, PT ;  /* 0x000000a41900720c */ /* 0x040fe20003fc6270 */
[----:B------:R-:W-:Y:S01]  /*58a0*/  MUFU.TANH R43, R37 ;  /* 0x00000025002b7308 */ /* 0x000fe20000002400 */
[C---:B------:R-:W-:Y:S02]  /*58b0*/  ISETP.GE.AND P5, PT, R25.reuse, R163, PT ;  /* 0x000000a31900720c */ /* 0x040fe40003fa6270 */
[-C--:B------:R-:W-:Y:S02]  /*58c0*/  ISETP.GE.AND P3, PT, R25, R162.reuse, PT ;  /* 0x000000a21900720c */ /* 0x080fe40003f66270 */
[----:B------:R-:W-:Y:S01]  /*58d0*/  ISETP.GE.AND P4, PT, R24, R162, PT ;  /* 0x000000a21800720c */ /* 0x000fe20003f86270 */
[----:B-1----:R-:W-:Y:S01]  /*58e0*/  HMMA.16816.F32 R20, R12, R8, R20 ;  /* 0x000000080c14723c */ /* 0x002fe20000001814 */
[----:B----4-:R-:W-:Y:S01]  /*58f0*/  FSEL R45, R138, -INF , !P0 ;  /* 0xff8000008a2d7808 */ /* 0x010fe20004000000 */
[----:B------:R-:W1:Y:S01]  /*5900*/  MUFU.TANH R140, R140 ;  /* 0x0000008c008c7308 */ /* 0x000e620000002400 */
[----:B--2---:R-:W-:Y:S01]  /*5910*/  FSEL R38, R137, -INF , !P1 ;  /* 0xff80000089267808 */ /* 0x004fe20004800000 */
[----:B------:R-:W-:Y:S01]  /*5920*/  IMAD.MOV.U32 R28, RZ, RZ, R0 ;  /* 0x000000ffff1c7224 */ /* 0x000fe200078e0000 */
[----:B------:R-:W-:-:S02]  /*5930*/  ISETP.GE.AND P1, PT, R25, R161, PT ;  /* 0x000000a11900720c */ /* 0x000fc40003f26270 */
[----:B------:R-:W-:Y:S01]  /*5940*/  IADD3 R25, R36, 0x9, RZ ;  /* 0x0000000924197810 */ /* 0x000fe20007ffe0ff */
[C---:B------:R-:W-:Y:S01]  /*5950*/  HMMA.16816.F32 R144, R16.reuse, R8, R144 ;  /* 0x000000081090723c */ /* 0x040fe20000001890 */
[----:B------:R-:W-:Y:S01]  /*5960*/  ISETP.GE.AND P2, PT, R24, R161, PT ;  /* 0x000000a11800720c */ /* 0x000fe20003f46270 */
[----:B------:R2:W-:Y:S01]  /*5970*/  MUFU.TANH R138, R39 ;  /* 0x00000027008a7308 */ /* 0x0005e20000002400 */
[----:B------:R-:W-:Y:S01]  /*5980*/  ISETP.GE.AND P0, PT, R25, R164, PT ;  /* 0x000000a41900720c */ /* 0x000fe20003f06270 */
[----:B------:R-:W-:Y:S01]  /*5990*/  FMUL.FTZ R44, R4, c[0x0][0x2ec] ;  /* 0x0000bb00042c7a20 */ /* 0x000fe20000410000 */
[----:B------:R-:W-:Y:S01]  /*59a0*/  IADD3 R24, R36, 0x10, RZ ;  /* 0x0000001024187810 */ /* 0x000fe20007ffe0ff */
[----:B------:R-:W-:Y:S01]  /*59b0*/  FMUL.FTZ R6, R6, c[0x0][0x2ec] ;  /* 0x0000bb0006067a20 */ /* 0x000fe20000410000 */
[----:B------:R-:W-:Y:S01]  /*59c0*/  FSEL R42, R148, -INF , !P4 ;  /* 0xff800000942a7808 */ /* 0x000fe20006000000 */
[----:B------:R-:W-:Y:S01]  /*59d0*/  HMMA.16816.F32 R60, R16, R10, R60 ;  /* 0x0000000a103c723c */ /* 0x000fe2000000183c */
[----:B------:R-:W-:Y:S01]  /*59e0*/  FMUL.FTZ R148, R5, c[0x0][0x2ec] ;  /* 0x0000bb0005947a20 */ /* 0x000fe20000410000 */
[----:B------:R-:W-:Y:S01]  /*59f0*/  FSEL R224, R169, -INF , !P5 ;  /* 0xff800000a9e07808 */ /* 0x000fe20006800000 */
[----:B------:R-:W3:Y:S01]  /*5a00*/  MUFU.TANH R44, R44 ;  /* 0x0000002c002c7308 */ /* 0x000ee20000002400 */
[----:B------:R-:W-:Y:S01]  /*5a10*/  FSEL R237, R170, -INF , !P3 ;  /* 0xff800000aaed7808 */ /* 0x000fe20005800000 */
[----:B------:R-:W-:Y:S01]  /*5a20*/  FMUL.FTZ R170, R7, c[0x0][0x2ec] ;  /* 0x0000bb0007aa7a20 */ /* 0x000fe20000410000 */
[----:B------:R-:W-:-:S02]  /*5a30*/  FSEL R5, R173, -INF , !P1 ;  /* 0xff800000ad057808 */ /* 0x000fc40004800000 */
[----:B------:R-:W-:Y:S01]  /*5a40*/  HMMA.16816.F32 R56, R12, R10, R56 ;  /* 0x0000000a0c38723c */ /* 0x000fe20000001838 */
[-C--:B------:R-:W-:Y:S01]  /*5a50*/  ISETP.GE.AND P4, PT, R25, R163.reuse, PT ;  /* 0x000000a31900720c */ /* 0x080fe20003f86270 */
[----:B------:R-:W-:Y:S01]  /*5a60*/  FMUL.FTZ R16, R21, c[0x0][0x2ec] ;  /* 0x0000bb0015107a20 */ /* 0x000fe20000410000 */
[----:B--2---:R-:W-:Y:S01]  /*5a70*/  FSEL R39, R166, -INF , !P0 ;  /* 0xff800000a6277808 */ /* 0x004fe20004000000 */
[----:B------:R2:W-:Y:S01]  /*5a80*/  MUFU.TANH R173, R6 ;  /* 0x0000000600ad7308 */ /* 0x0005e20000002400 */
[----:B------:R-:W-:Y:S01]  /*5a90*/  ISETP.GE.AND P5, PT, R24, R164, PT ;  /* 0x000000a41800720c */ /* 0x000fe20003fa6270 */
[----:B------:R-:W-:Y:S01]  /*5aa0*/  FMUL.FTZ R32, R20, c[0x0][0x2ec] ;  /* 0x0000bb0014207a20 */ /* 0x000fe20000410000 */
[----:B------:R-:W-:Y:S01]  /*5ab0*/  ISETP.GE.AND P3, PT, R24, R163, PT ;  /* 0x000000a31800720c */ /* 0x000fe20003f66270 */
[----:B------:R-:W-:Y:S01]  /*5ac0*/  FMUL.FTZ R144, R144, c[0x0][0x2ec] ;  /* 0x0000bb0090907a20 */ /* 0x000fe20000410000 */
[-C--:B------:R-:W-:Y:S01]  /*5ad0*/  ISETP.GE.AND P1, PT, R24, R162.reuse, PT ;  /* 0x000000a21800720c */ /* 0x080fe20003f26270 */
[----:B------:R-:W-:Y:S01]  /*5ae0*/  FMUL.FTZ R146, R146, c[0x0][0x2ec] ;  /* 0x0000bb0092927a20 */ /* 0x000fe20000410000 */
[-C--:B------:R-:W-:Y:S01]  /*5af0*/  ISETP.GE.AND P0, PT, R24, R161.reuse, PT ;  /* 0x000000a11800720c */ /* 0x080fe20003f06270 */
[----:B------:R-:W4:Y:S01]  /*5b00*/  MUFU.TANH R170, R170 ;  /* 0x000000aa00aa7308 */ /* 0x000f220000002400 */
[----:B------:R-:W-:Y:S01]  /*5b10*/  FSEL R37, R151, -INF , !P2 ;  /* 0xff80000097257808 */ /* 0x000fe20005000000 */
[----:B------:R-:W-:Y:S01]  /*5b20*/  FMUL.FTZ R8, R145, c[0x0][0x2ec] ;  /* 0x0000bb0091087a20 */ /* 0x000fe20000410000 */
[----:B------:R-:W-:Y:S01]  /*5b30*/  FSEL R4, R167, -INF , !P6 ;  /* 0xff800000a7047808 */ /* 0x000fe20007000000 */
[----:B------:R-:W-:Y:S01]  /*5b40*/  FMUL.FTZ R61, R61, c[0x0][0x2ec] ;  /* 0x0000bb003d3d7a20 */ /* 0x000fe20000410000 */
[----:B------:R-:W-:Y:S01]  /*5b50*/  IADD3 R24, R36, 0x11, RZ ;  /* 0x0000001124187810 */ /* 0x000fe20007ffe0ff */
[----:B------:R-:W-:Y:S01]  /*5b60*/  FMUL.FTZ R49, R147, c[0x0][0x2ec] ;  /* 0x0000bb0093317a20 */ /* 0x000fe20000410000 */
[C---:B------:R-:W-:Y:S01]  /*5b70*/  ISETP.GE.AND P2, PT, R25.reuse, R162, PT ;  /* 0x000000a21900720c */ /* 0x040fe20003f46270 */
[----:B------:R-:W1:Y:S01]  /*5b80*/  MUFU.TANH R16, R16 ;  /* 0x0000001000107308 */ /* 0x000e620000002400 */
[----:B------:R-:W-:Y:S01]  /*5b90*/  ISETP.GE.AND P6, PT, R25, R161, PT ;  /* 0x000000a11900720c */ /* 0x000fe20003fc6270 */
[----:B------:R-:W-:Y:S01]  /*5ba0*/  FMUL.FTZ R19, R22, c[0x0][0x2ec] ;  /* 0x0000bb0016137a20 */ /* 0x000fe20000410000 */
[----:B------:R-:W-:Y:S01]  /*5bb0*/  FSEL R52, R168, -INF , !P4 ;  /* 0xff800000a8347808 */ /* 0x000fe20006000000 */
[----:B------:R-:W-:Y:S01]  /*5bc0*/  FMUL.FTZ R56, R56, c[0x0][0x2ec] ;  /* 0x0000bb0038387a20 */ /* 0x000fe20000410000 */
[----:B------:R-:W-:Y:S01]  /*5bd0*/  IADD3 R25, R36, 0x18, RZ ;  /* 0x0000001824197810 */ /* 0x000fe20007ffe0ff */
[----:B------:R-:W-:Y:S01]  /*5be0*/  FMUL.FTZ R23, R23, c[0x0][0x2ec] ;  /* 0x0000bb0017177a20 */ /* 0x000fe20000410000 */
[----:B------:R-:W-:Y:S01]  /*5bf0*/  ISETP.GE.AND P4, PT, R24, R164, PT ;  /* 0x000000a41800720c */ /* 0x000fe20003f86270 */
[----:B------:R-:W1:Y:S01]  /*5c00*/  MUFU.TANH R148, R148 ;  /* 0x0000009400947308 */ /* 0x000e620000002400 */
[----:B------:R-:W-:Y:S01]  /*5c10*/  FSEL R7, R171, -INF , !P2 ;  /* 0xff800000ab077808 */ /* 0x000fe20005000000 */
[----:B------:R-:W-:Y:S01]  /*5c20*/  FMUL.FTZ R60, R60, c[0x0][0x2ec] ;  /* 0x0000bb003c3c7a20 */ /* 0x000fe20000410000 */
[----:B--2---:R-:W-:Y:S01]  /*5c30*/  FSEL R6, R172, -INF , !P6 ;  /* 0xff800000ac067808 */ /* 0x004fe20007000000 */
[----:B------:R-:W-:Y:S01]  /*5c40*/  FMUL.FTZ R53, R59, c[0x0][0x2ec] ;  /* 0x0000bb003b357a20 */ /* 0x000fe20000410000 */
[----:B------:R-:W-:-:S02]  /*5c50*/  FSEL R64, R175, -INF , !P5 ;  /* 0xff800000af407808 */ /* 0x000fc40006800000 */
[C---:B------:R-:W-:Y:S01]  /*5c60*/  ISETP.GE.AND P2, PT, R24.reuse, R163, PT ;  /* 0x000000a31800720c */ /* 0x040fe20003f46270 */
[----:B------:R-:W2:Y:S01]  /*5c70*/  MUFU.TANH R166, R144 ;  /* 0x0000009000a67308 */ /* 0x000ea20000002400 */
[C---:B------:R-:W-:Y:S02]  /*5c80*/  ISETP.GE.AND P6, PT, R24.reuse, R162, PT ;  /* 0x000000a21800720c */ /* 0x040fe40003fc6270 */
[----:B------:R-:W-:Y:S02]  /*5c90*/  ISETP.GE.AND P5, PT, R24, R161, PT ;  /* 0x000000a11800720c */ /* 0x000fe40003fa6270 */
[----:B------:R-:W-:Y:S02]  /*5ca0*/  FSEL R67, R178, -INF , !P1 ;  /* 0xff800000b2437808 */ /* 0x000fe40004800000 */
[----:B------:R-:W-:Y:S01]  /*5cb0*/  FSEL R24, R177, -INF , !P3 ;  /* 0xff800000b1187808 */ /* 0x000fe20005800000 */
[----:B------:R-:W-:Y:S01]  /*5cc0*/  MUFU.TANH R10, R61 ;  /* 0x0000003d000a7308 */ /* 0x000fe20000002400 */
[----:B------:R-:W-:-:S02]  /*5cd0*/  ISETP.GE.AND P1, PT, R25, R163, PT ;  /* 0x000000a31900720c */ /* 0x000fc40003f26270 */
[----:B-----5:R-:W-:Y:S02]  /*5ce0*/  FSEL R175, R180, -INF , !P0 ;  /* 0xff800000b4af7808 */ /* 0x020fe40004000000 */
[----:B------:R-:W-:Y:S02]  /*5cf0*/  IADD3 R9, R36, 0x19, RZ ;  /* 0x0000001924097810 */ /* 0x000fe40007ffe0ff */
[C---:B------:R-:W-:Y:S01]  /*5d00*/  ISETP.GE.AND P3, PT, R25.reuse, R164, PT ;  /* 0x000000a41900720c */ /* 0x040fe20003f66270 */
[----:B------:R5:W-:Y:S01]  /*5d10*/  MUFU.TANH R61, R56 ;  /* 0x00000038003d7308 */ /* 0x000be20000002400 */
[C---:B------:R-:W-:Y:S02]  /*5d20*/  ISETP.GE.AND P0, PT, R25.reuse, R162, PT ;  /* 0x000000a21900720c */ /* 0x040fe40003f06270 */
[----:B------:R-:W-:Y:S02]  /*5d30*/  FSEL R167, R174, -INF , !P4 ;  /* 0xff800000aea77808 */ /* 0x000fe40006000000 */
[----:B------:R-:W-:-:S02]  /*5d40*/  ISETP.GE.AND P4, PT, R25, R161, PT ;  /* 0x000000a11900720c */ /* 0x000fc40003f86270 */
[----:B------:R-:W-:Y:S01]  /*5d50*/  IADD3 R27, R36, 0x20, RZ ;  /* 0x00000020241b7810 */ /* 0x000fe20007ffe0ff */
[----:B------:R-:W-:Y:S01]  /*5d60*/  MUFU.TANH R8, R8 ;  /* 0x0000000800087308 */ /* 0x000fe20000002400 */
[----:B------:R-:W-:Y:S02]  /*5d70*/  FSEL R25, R176, -INF , !P2 ;  /* 0xff800000b0197808 */ /* 0x000fe40005000000 */
[----:B------:R-:W-:Y:S02]  /*5d80*/  ISETP.GE.AND P2, PT, R9, R164, PT ;  /* 0x000000a40900720c */ /* 0x000fe40003f46270 */
[----:B------:R-:W-:Y:S02]  /*5d90*/  FSEL R26, R222, -INF , !P1 ;  /* 0xff800000de1a7808 */ /* 0x000fe40004800000 */
[----:B------:R-:W-:Y:S01]  /*5da0*/  FSEL R183, R183, -INF , !P6 ;  /* 0xff800000b7b77808 */ /* 0x000fe20007000000 */
[----:B-----5:R-:W-:Y:S01]  /*5db0*/  FMUL.FTZ R56, R58, c[0x0][0x2ec] ;  /* 0x0000bb003a387a20 */ /* 0x020fe20000410000 */
[----:B------:R-:W-:Y:S01]  /*5dc0*/  FSEL R182, R182, -INF , !P5 ;  /* 0xff800000b6b67808 */ /* 0x000fe20006800000 */
[----:B------:R-:W-:Y:S01]  /*5dd0*/  MUFU.TANH R49, R49 ;  /* 0x0000003100317308 */ /* 0x000fe20000002400 */
[----:B------:R-:W-:Y:S01]  /*5de0*/  FSEL R172, R223, -INF , !P3 ;  /* 0xff800000dfac7808 */ /* 0x000fe20005800000 */
[----:B------:R-:W-:Y:S01]  /*5df0*/  FMUL.FTZ R58, R57, c[0x0][0x2ec] ;  /* 0x0000bb00393a7a20 */ /* 0x000fe20000410000 */
[----:B------:R-:W-:-:S02]  /*5e00*/  FSEL R222, R226, -INF , !P0 ;  /* 0xff800000e2de7808 */ /* 0x000fc40004000000 */
[C---:B------:R-:W-:Y:S02]  /*5e10*/  ISETP.GE.AND P6, PT, R9.reuse, R163, PT ;  /* 0x000000a30900720c */ /* 0x040fe40003fc6270 */
[C---:B------:R-:W-:Y:S01]  /*5e20*/  ISETP.GE.AND P5, PT, R9.reuse, R162, PT ;  /* 0x000000a20900720c */ /* 0x040fe20003fa6270 */
[----:B------:R-:W-:Y:S01]  /*5e30*/  MUFU.TANH R17, R32 ;  /* 0x0000002000117308 */ /* 0x000fe20000002400 */
[----:B------:R-:W-:Y:S02]  /*5e40*/  ISETP.GE.AND P3, PT, R9, R161, PT ;  /* 0x000000a10900720c */ /* 0x000fe40003f66270 */
[C---:B------:R-:W-:Y:S02]  /*5e50*/  ISETP.GE.AND P1, PT, R27.reuse, R164, PT ;  /* 0x000000a41b00720c */ /* 0x040fe40003f26270 */
[----:B------:R-:W-:Y:S02]  /*5e60*/  ISETP.GE.AND P0, PT, R27, R163, PT ;  /* 0x000000a31b00720c */ /* 0x000fe40003f06270 */
[C---:B------:R-:W-:Y:S01]  /*5e70*/  IADD3 R20, R36.reuse, 0x21, RZ ;  /* 0x0000002124147810 */ /* 0x040fe20007ffe0ff */
[----:B------:R-:W5:Y:S01]  /*5e80*/  MUFU.TANH R9, R146 ;  /* 0x0000009200097308 */ /* 0x000f620000002400 */
[----:B------:R-:W-:-:S02]  /*5e90*/  IADD3 R18, R36, 0x28, RZ ;  /* 0x0000002824127810 */ /* 0x000fc40007ffe0ff */
[----:B------:R-:W-:Y:S02]  /*5ea0*/  FSEL R142, R232, -INF , !P4 ;  /* 0xff800000e88e7808 */ /* 0x000fe40006000000 */
[----:B------:R-:W-:Y:S02]  /*5eb0*/  FSEL R169, R179, -INF , !P2 ;  /* 0xff800000b3a97808 */ /* 0x000fe40005000000 */
[C---:B------:R-:W-:Y:S01]  /*5ec0*/  ISETP.GE.AND P4, PT, R27.reuse, R162, PT ;  /* 0x000000a21b00720c */ /* 0x040fe20003f86270 */
[----:B------:R-:W1:Y:S01]  /*5ed0*/  MUFU.TANH R19, R19 ;  /* 0x0000001300137308 */ /* 0x000e620000002400 */
[----:B------:R-:W-:Y:S02]  /*5ee0*/  ISETP.GE.AND P2, PT, R27, R161, PT ;  /* 0x000000a11b00720c */ /* 0x000fe40003f46270 */
[----:B------:R-:W-:Y:S02]  /*5ef0*/  FSEL R27, R181, -INF , !P6 ;  /* 0xff800000b51b7808 */ /* 0x000fe40007000000 */
[----:B------:R-:W-:-:S02]  /*5f00*/  FSEL R223, R225, -INF , !P5 ;  /* 0xff800000e1df7808 */ /* 0x000fc40006800000 */
[----:B------:R-:W-:Y:S01]  /*5f10*/  FSEL R143, R231, -INF , !P3 ;  /* 0xff800000e78f7808 */ /* 0x000fe20005800000 */
[----:B------:R1:W-:Y:S01]  /*5f20*/  MUFU.TANH R147, R60 ;  /* 0x0000003c00937308 */ /* 0x0003e20000002400 */
[----:B------:R-:W-:Y:S02]  /*5f30*/  FSEL R174, R41, -INF , !P1 ;  /* 0xff80000029ae7808 */ /* 0x000fe40004800000 */
[----:B------:R-:W-:Y:S02]  /*5f40*/  FSEL R137, R233, -INF , !P0 ;  /* 0xff800000e9897808 */ /* 0x000fe40004000000 */
[C---:B------:R-:W-:Y:S02]  /*5f50*/  ISETP.GE.AND P6, PT, R20.reuse, R164, PT ;  /* 0x000000a41400720c */ /* 0x040fe40003fc6270 */
[C---:B------:R-:W-:Y:S01]  /*5f60*/  ISETP.GE.AND P5, PT, R20.reuse, R163, PT ;  /* 0x000000a31400720c */ /* 0x040fe20003fa6270 */
[----:B------:R-:W-:Y:S01]  /*5f70*/  MUFU.TANH R56, R56 ;  /* 0x0000003800387308 */ /* 0x000fe20000002400 */
[----:B------:R-:W-:-:S02]  /*5f80*/  ISETP.GE.AND P3, PT, R20, R162, PT ;  /* 0x000000a21400720c */ /* 0x000fc40003f66270 */
[----:B------:R-:W-:Y:S02]  /*5f90*/  ISETP.GE.AND P1, PT, R20, R161, PT ;  /* 0x000000a11400720c */ /* 0x000fe40003f26270 */
[----:B------:R-:W-:Y:S02]  /*5fa0*/  ISETP.GE.AND P0, PT, R18, R164, PT ;  /* 0x000000a41200720c */ /* 0x000fe40003f06270 */
[----:B------:R-:W-:Y:S01]  /*5fb0*/  IADD3 R20, R36, 0x29, RZ ;  /* 0x0000002924147810 */ /* 0x000fe20007ffe0ff */
[----:B------:R-:W-:Y:S01]  /*5fc0*/  MUFU.TANH R58, R58 ;  /* 0x0000003a003a7308 */ /* 0x000fe20000002400 */
[----:B------:R-:W-:Y:S02]  /*5fd0*/  FSEL R171, R235, -INF , !P2 ;  /* 0xff800000ebab7808 */ /* 0x000fe40005000000 */
[----:B------:R-:W-:Y:S02]  /*5fe0*/  ISETP.GE.AND P2, PT, R18, R162, PT ;  /* 0x000000a21200720c */ /* 0x000fe40003f46270 */
[----:B-1----:R-:W-:-:S02]  /*5ff0*/  FSEL R181, R140, -INF , !P0 ;  /* 0xff8000008cb57808 */ /* 0x002fc40004000000 */
[----:B------:R-:W-:Y:S01]  /*6000*/  ISETP.GE.AND P0, PT, R20, R161, PT ;  /* 0x000000a11400720c */ /* 0x000fe20003f06270 */
[----:B------:R-:W-:Y:S01]  /*6010*/  MUFU.TANH R53, R53 ;  /* 0x0000003500357308 */ /* 0x000fe20000002400 */
[----:B------:R-:W-:Y:S02]  /*6020*/  FSEL R177, R66, -INF , !P4 ;  /* 0xff80000042b17808 */ /* 0x000fe40006000000 */
[----:B------:R-:W-:Y:S02]  /*6030*/  IADD3 R12, R36, 0x31, RZ ;  /* 0x00000031240c7810 */ /* 0x000fe40007ffe0ff */
[----:B------:R-:W-:Y:S02]  /*6040*/  FSEL R178, R40, -INF , !P6 ;  /* 0xff80000028b27808 */ /* 0x000fe40007000000 */
[----:B------:R-:W-:Y:S02]  /*6050*/  FSEL R66, R65, -INF , !P5 ;  /* 0xff80000041427808 */ /* 0x000fe40006800000 */
[----:B---3--:R-:W-:Y:S01]  /*6060*/  FSEL R180, R44, -INF , !P2 ;  /* 0xff8000002cb47808 */ /* 0x008fe20005000000 */
[----:B------:R-:W-:Y:S01]  /*6070*/  FMUL.FTZ R44, R62, c[0x0][0x2ec] ;  /* 0x0000bb003e2c7a20 */ /* 0x000fe20000410000 */
[----:B------:R-:W-:-:S02]  /*6080*/  ISETP.GE.AND P4, PT, R18, R163, PT ;  /* 0x000000a31200720c */ /* 0x000fc40003f86270 */
[----:B------:R-:W-:Y:S02]  /*6090*/  ISETP.GE.AND P6, PT, R18, R161, PT ;  /* 0x000000a11200720c */ /* 0x000fe40003fc6270 */
[----:B------:R-:W-:Y:S01]  /*60a0*/  ISETP.GE.AND P5, PT, R20, R164, PT ;  /* 0x000000a41400720c */ /* 0x000fe20003fa6270 */
[----:B------:R-:W1:Y:S01]  /*60b0*/  MUFU.TANH R18, R23 ;  /* 0x0000001700127308 */ /* 0x000e620000002400 */
[----:B----4-:R-:W-:Y:S02]  /*60c0*/  FSEL R170, R170, -INF , !P0 ;  /* 0xff800000aaaa7808 */ /* 0x010fe40004000000 */
[----:B------:R-:W-:Y:S02]  /*60d0*/  FSEL R176, R234, -INF , !P3 ;  /* 0xff800000eab07808 */ /* 0x000fe40005800000 */
[----:B------:R-:W-:Y:S02]  /*60e0*/  FSEL R168, R236, -INF , !P1 ;  /* 0xff800000eca87808 */ /* 0x000fe40004800000 */
[----:B------:R-:W-:Y:S01]  /*60f0*/  ISETP.GE.AND P0, PT, R12, R162, PT ;  /* 0x000000a20c00720c */ /* 0x000fe20003f06270 */
[----:B------:R-:W3:Y:S01]  /*6100*/  MUFU.TANH R44, R44 ;  /* 0x0000002c002c7308 */ /* 0x000ee20000002400 */
[----:B------:R-:W-:Y:S01]  /*6110*/  BAR.SYNC.DEFER_BLOCKING 0x0 ;  /* 0x0000000000007b1d */ /* 0x000fe20000010000 */
[----:B------:R-:W-:-:S02]  /*6120*/  ISETP.GE.AND P3, PT, R20, R163, PT ;  /* 0x000000a31400720c */ /* 0x000fc40003f66270 */
[----:B------:R-:W-:Y:S02]  /*6130*/  ISETP.GE.AND P1, PT, R20, R162, PT ;  /* 0x000000a21400720c */ /* 0x000fe40003f26270 */
[----:B------:R-:W-:Y:S02]  /*6140*/  IADD3 R20, R36, 0x30, RZ ;  /* 0x0000003024147810 */ /* 0x000fe40007ffe0ff */
[----:B------:R-:W-:Y:S01]  /*6150*/  FSEL R151, R43, -INF , !P5 ;  /* 0xff8000002b977808 */ /* 0x000fe20006800000 */
[----:B------:R-:W-:Y:S01]  /*6160*/  FMUL.FTZ R43, R63, c[0x0][0x2ec] ;  /* 0x0000bb003f2b7a20 */ /* 0x000fe20000410000 */
[----:B------:R-:W-:Y:S02]  /*6170*/  FSEL R62, R16, -INF , !P0 ;  /* 0xff800000103e7808 */ /* 0x000fe40004000000 */
[----:B------:R-:W-:Y:S02]  /*6180*/  FSEL R141, R141, -INF , !P4 ;  /* 0xff8000008d8d7808 */ /* 0x000fe40006000000 */
[----:B------:R-:W-:Y:S01]  /*6190*/  ISETP.GE.AND P0, PT, R36, R163, PT ;  /* 0x000000a32400720c */ /* 0x000fe20003f06270 */
[----:B------:R-:W4:Y:S01]  /*61a0*/  MUFU.TANH R43, R43 ;  /* 0x0000002b002b7308 */ /* 0x000f220000002400 */
[----:B------:R-:W-:-:S02]  /*61b0*/  ISETP.GE.AND P4, PT, R20, R164, PT ;  /* 0x000000a41400720c */ /* 0x000fc40003f86270 */
[----:B------:R-:W-:Y:S02]  /*61c0*/  ISETP.GE.AND P2, PT, R20, R163, PT ;  /* 0x000000a31400720c */ /* 0x000fe40003f46270 */
[----:B------:R-:W-:Y:S02]  /*61d0*/  IADD3 R11, R36, 0x38, RZ ;  /* 0x00000038240b7810 */ /* 0x000fe40007ffe0ff */
[----:B------:R-:W-:Y:S02]  /*61e0*/  FSEL R48, R139, -INF , !P0 ;  /* 0xff8000008b307808 */ /* 0x000fe40004000000 */
[----:B------:R-:W-:Y:S02]  /*61f0*/  FSEL R173, R173, -INF , !P6 ;  /* 0xff800000adad7808 */ /* 0x000fe40007000000 */
[----:B------:R-:W-:Y:S02]  /*6200*/  FSEL R138, R138, -INF , !P3 ;  /* 0xff8000008a8a7808 */ /* 0x000fe40005800000 */
[----:B------:R-:W-:-:S02]  /*6210*/  FSEL R179, R148, -INF , !P1 ;  /* 0xff80000094b37808 */ /* 0x000fc40004800000 */
[----:B--2---:R-:W-:Y:S02]  /*6220*/  FSEL R166, R166, -INF , !P4 ;  /* 0xff800000a6a67808 */ /* 0x004fe40006000000 */
[----:B-----5:R-:W-:Y:S02]  /*6230*/  FSEL R47, R9, -INF , !P2 ;  /* 0xff800000092f7808 */ /* 0x020fe40005000000 */
[----:B------:R-:W-:Y:S02]  /*6240*/  ISETP.NE.AND P0, PT, R160, 0x2, PT ;  /* 0x00000002a000780c */ /* 0x000fe40003f05270 */
[C---:B------:R-:W-:Y:S02]  /*6250*/  ISETP.GE.AND P6, PT, R20.reuse, R162, PT ;  /* 0x000000a21400720c */ /* 0x040fe40003fc6270 */
[----:B------:R-:W-:Y:S02]  /*6260*/  ISETP.GE.AND P5, PT, R20, R161, PT ;  /* 0x000000a11400720c */ /* 0x000fe40003fa6270 */
[----:B------:R-:W-:-:S02]  /*6270*/  ISETP.GE.AND P3, PT, R12, R164, PT ;  /* 0x000000a40c00720c */ /* 0x000fc40003f66270 */
[C---:B------:R-:W-:Y:S02]  /*6280*/  ISETP.GE.AND P1, PT, R12.reuse, R163, PT ;  /* 0x000000a30c00720c */ /* 0x040fe40003f26270 */
[----:B------:R-:W-:Y:S02]  /*6290*/  ISETP.GE.AND P4, PT, R12, R161, PT ;  /* 0x000000a10c00720c */ /* 0x000fe40003f86270 */
[----:B------:R-:W-:Y:S02]  /*62a0*/  ISETP.GE.AND P2, PT, R11, R164, PT ;  /* 0x000000a40b00720c */ /* 0x000fe40003f46270 */
[----:B------:R-:W-:Y:S02]  /*62b0*/  FSEL R65, R17, -INF , !P6 ;  /* 0xff80000011417808 */ /* 0x000fe40007000000 */
[----:B------:R-:W-:Y:S02]  /*62c0*/  FSEL R60, R19, -INF , !P5 ;  /* 0xff800000133c7808 */ /* 0x000fe40006800000 */
[----:B------:R-:W-:-:S02]  /*62d0*/  FSEL R148, R8, -INF , !P3 ;  /* 0xff80000008947808 */ /* 0x000fc40005800000 */
[----:B------:R-:W-:Y:S02]  /*62e0*/  FSEL R49, R49, -INF , !P1 ;  /* 0xff80000031317808 */ /* 0x000fe40004800000 */
[----:B-1----:R-:W-:Y:S02]  /*62f0*/  FSEL R57, R18, -INF , !P4 ;  /* 0xff80000012397808 */ /* 0x002fe40006000000 */
[----:B------:R-:W-:Y:S02]  /*6300*/  FSEL R147, R147, -INF , !P2 ;  /* 0xff80000093937808 */ /* 0x000fe40005000000 */
[C---:B------:R-:W-:Y:S02]  /*6310*/  ISETP.GE.AND P6, PT, R11.reuse, R163, PT ;  /* 0x000000a30b00720c */ /* 0x040fe40003fc6270 */
[C---:B------:R-:W-:Y:S02]  /*6320*/  ISETP.GE.AND P5, PT, R11.reuse, R162, PT ;  /* 0x000000a20b00720c */ /* 0x040fe40003fa6270 */
[----:B------:R-:W-:-:S02]  /*6330*/  ISETP.GE.AND P3, PT, R11, R161, PT ;  /* 0x000000a10b00720c */ /* 0x000fc40003f66270 */
[C---:B------:R-:W-:Y:S02]  /*6340*/  ISETP.GE.AND P1, PT, R36.reuse, R164, PT ;  /* 0x000000a42400720c */ /* 0x040fe40003f26270 */
[C---:B------:R-:W-:Y:S02]  /*6350*/  ISETP.GE.AND P4, PT, R36.reuse, R162, PT ;  /* 0x000000a22400720c */ /* 0x040fe40003f86270 */
[C---:B------:R-:W-:Y:S02]  /*6360*/  ISETP.GE.AND P2, PT, R36.reuse, R161, PT ;  /* 0x000000a12400720c */ /* 0x040fe40003f46270 */
[----:B------:R-:W-:Y:S02]  /*6370*/  IADD3 R36, R36, 0x39, RZ ;  /* 0x0000003924247810 */ /* 0x000fe40007ffe0ff */
[----:B---3--:R-:W-:Y:S02]  /*6380*/  FSEL R44, R44, -INF , !P6 ;  /* 0xff8000002c2c7808 */ /* 0x008fe40007000000 */
[----:B------:R-:W-:-:S02]  /*6390*/  FSEL R61, R61, -INF , !P5 ;  /* 0xff8000003d3d7808 */ /* 0x000fc40006800000 */
[----:B------:R-:W-:Y:S02]  /*63a0*/  FSEL R56, R56, -INF , !P3 ;  /* 0xff80000038387808 */ /* 0x000fe40005800000 */
[----:B------:R-:W-:Y:S02]  /*63b0*/  FSEL R132, R132, -INF , !P1 ;  /* 0xff80000084847808 */ /* 0x000fe40004800000 */
[C---:B------:R-:W-:Y:S02]  /*63c0*/  ISETP.GE.AND P6, PT, R36.reuse, R164, PT ;  /* 0x000000a42400720c */ /* 0x040fe40003fc6270 */
[C---:B------:R-:W-:Y:S02]  /*63d0*/  ISETP.GE.AND P5, PT, R36.reuse, R163, PT ;  /* 0x000000a32400720c */ /* 0x040fe40003fa6270 */
[C---:B------:R-:W-:Y:S02]  /*63e0*/  ISETP.GE.AND P3, PT, R36.reuse, R162, PT ;  /* 0x000000a22400720c */ /* 0x040fe40003f66270 */
[----:B------:R-:W-:-:S02]  /*63f0*/  ISETP.GE.AND P1, PT, R36, R161, PT ;  /* 0x000000a12400720c */ /* 0x000fc40003f26270 */
[----:B------:R-:W-:Y:S02]  /*6400*/  FSEL R149, R149, -INF , !P4 ;  /* 0xff80000095957808 */ /* 0x000fe40006000000 */
[----:B------:R-:W-:Y:S02]  /*6410*/  FSEL R150, R150, -INF , !P2 ;  /* 0xff80000096967808 */ /* 0x000fe40005000000 */
[----:B------:R-:W-:Y:S02]  /*6420*/  FSEL R139, R10, -INF , !P6 ;  /* 0xff8000000a8b7808 */ /* 0x000fe40007000000 */
[----:B----4-:R-:W-:Y:S02]  /*6430*/  FSEL R43, R43, -INF , !P5 ;  /* 0xff8000002b2b7808 */ /* 0x010fe40006800000 */
[----:B------:R-:W-:Y:S02]  /*6440*/  FSEL R58, R58, -INF , !P3 ;  /* 0xff8000003a3a7808 */ /* 0x000fe40005800000 */
[----:B------:R-:W-:Y:S01]  /*6450*/  FSEL R53, R53, -INF , !P1 ;  /* 0xff80000035357808 */ /* 0x000fe20004800000 */
[----:B------:R-:W-:Y:S05]  /*6460*/  @!P0 BRA `(.L_x_665) ;  /* 0x000001a000008947 */ /* 0x000fea0003800000 */
[----:B------:R-:W-:Y:S02]  /*6470*/  IADD3 R0, R160, -0x3, RZ ;  /* 0xfffffffda0007810 */ /* 0x000fe40007ffe0ff */
[----:B------:R-:W-:-:S02]  /*6480*/  SHF.L.U64.HI R8, R152, 0x5, R153 ;  /* 0x0000000598087819 */ /* 0x000fc40000010299 */
[----:B------:R-:W-:Y:S01]  /*6490*/  SHF.R.S32.HI R9, RZ, 0x1f, R0 ;  /* 0x0000001fff097819 */ /* 0x000fe20000011400 */
[----:B------:R-:W-:-:S04]  /*64a0*/  IMAD.WIDE.U32 R12, R0, c[0x0][0x198], RZ ;  /* 0x00006600000c7a25 */ /* 0x000fc800078e00ff */
[----:B------:R-:W-:Y:S01]  /*64b0*/  IMAD R9, R9, c[0x0][0x198], RZ ;  /* 0x0000660009097a24 */ /* 0x000fe200078e02ff */
[----:B------:R-:W-:-:S03]  /*64c0*/  LEA R10, P0, R12, R212, 0x6 ;  /* 0x000000d40c0a7211 */ /* 0x000fc600078030ff */
[----:B------:R-:W-:Y:S01]  /*64d0*/  IMAD R9, R0, c[0x0][0x19c], R9 ;  /* 0x0000670000097a24 */ /* 0x000fe200078e0209 */
[----:B------:R-:W-:Y:S01]  /*64e0*/  LEA R14, P1, R10, c[0x0][0x168], 0x1 ;  /* 0x00005a000a0e7a11 */ /* 0x000fe200078208ff */
[----:B------:R-:W-:Y:S02]  /*64f0*/  IMAD.SHL.U32 R0, R152, 0x20, RZ ;  /* 0x0000002098007824 */ /* 0x000fe400078e00ff */
[----:B------:R-:W-:-:S05]  /*6500*/  IMAD.IADD R9, R13, 0x1, R9 ;  /* 0x000000010d097824 */ /* 0x000fca00078e0209 */
[----:B------:R-:W-:Y:S02]  /*6510*/  LEA.HI.X R9, R12, R215, R9, 0x6, P0 ;  /* 0x000000d70c097211 */ /* 0x000fe400000f3409 */
[-C--:B------:R-:W-:Y:S02]  /*6520*/  IADD3 R12, P0, R14, R0.reuse, RZ ;  /* 0x000000000e0c7210 */ /* 0x080fe40007f1e0ff */
[----:B------:R-:W-:Y:S02]  /*6530*/  LEA.HI.X R15, R10, c[0x0][0x16c], R9, 0x1, P1 ;  /* 0x00005b000a0f7a11 */ /* 0x000fe400008f0c09 */
[----:B------:R-:W-:-:S03]  /*6540*/  IADD3 R10, P1, R12, R0, RZ ;  /* 0x000000000c0a7210 */ /* 0x000fc60007f3e0ff */
[--C-:B------:R-:W-:Y:S01]  /*6550*/  IMAD.X R13, R15, 0x1, R8.reuse, P0 ;  /* 0x000000010f0d7824 */ /* 0x100fe200000e0608 */
        /* <DEDUP_REMOVED lines=11> */
.L_x_665:
[----:B------:R-:W-:Y:S01]  /*6610*/  FMNMX.FTZ R0, R136, R132, !PT ;  /* 0x0000008488007209 */ /* 0x000fe20007810000 */
[----:B------:R-:W-:Y:S01]  /*6620*/  LDSM.16.MT88.4 R20, [R192+0x6000] ;  /* 0x00600000c014783b */ /* 0x000fe20000004200 */
        /* <DEDUP_REMOVED lines=46> */
[----:B------:R-:W1:Y:S01]  /*6910*/  SHFL.BFLY PT, R0, R11, 0x2, 0x1f ;  /* 0x0c401f000b007f89 */ /* 0x000e6200000e0000 */
[----:B------:R-:W-:Y:S02]  /*6920*/  FMNMX.FTZ R12, R177, R12, !PT ;  /* 0x0000000cb10c7209 */ /* 0x000fe40007810000 */
[----:B------:R-:W-:Y:S01]  /*6930*/  FMNMX.FTZ R10, R25, R10, !PT ;  /* 0x0000000a190a7209 */ /* 0x000fe20007810000 */
[----:B------:R-:W2:Y:S01]  /*6940*/  SHFL.BFLY PT, R144, R8, 0x1, 0x1f ;  /* 0x0c201f0008907f89 */ /* 0x000ea200000e0000 */
        /* <DEDUP_REMOVED lines=11> */
[----:B--2---:R-:W-:Y:S01]  /*6a00*/  FMNMX.FTZ R144, R8, R144, !PT ;  /* 0x0000009008907209 */ /* 0x004fe20007810000 */
[----:B------:R-:W1:Y:S01]  /*6a10*/  SHFL.BFLY PT, R145, R0, 0x1, 0x1f ;  /* 0x0c201f0000917f89 */ /* 0x000e6200000e0000 */
[----:B------:R-:W-:Y:S02]  /*6a20*/  FMNMX.FTZ R8, R141, R10, !PT ;  /* 0x0000000a8d087209 */ /* 0x000fe40007810000 */
[----:B------:R-:W-:Y:S01]  /*6a30*/  FMNMX.FTZ R12, R58, R12, !PT ;  /* 0x0000000c3a0c7209 */ /* 0x000fe20007810000 */
[----:B------:R-:W-:Y:S01]  /*6a40*/  FMUL.FTZ R140, R144, c[0x0][0x23c] ;  /* 0x00008f00908c7a20 */ /* 0x000fe20000410000 */
[----:B------:R-:W-:-:S02]  /*6a50*/  FMNMX.FTZ R8, R138, R8, !PT ;  /* 0x000000088a087209 */ /* 0x000fc40007810000 */
[----:B------:R-:W-:Y:S01]  /*6a60*/  FSETP.NEU.FTZ.AND P2, PT, R144, -INF , PT ;  /* 0xff8000009000780b */ /* 0x000fe20003f5d000 */
[----:B------:R-:W2:Y:S01]  /*6a70*/  SHFL.BFLY PT, R9, R12, 0x2, 0x1f ;  /* 0x0c401f000c097f89 */ /* 0x000ea200000e0000 */
[----:B------:R-:W-:Y:S02]  /*6a80*/  FMNMX.FTZ R8, R47, R8, !PT ;  /* 0x000000082f087209 */ /* 0x000fe40007810000 */
[----:B------:R-:W-:Y:S02]  /*6a90*/  FSEL R140, R140, RZ, P2 ;  /* 0x000000ff8c8c7208 */ /* 0x000fe40001000000 */
[----:B------:R-:W-:Y:S02]  /*6aa0*/  FMNMX.FTZ R8, R49, R8, !PT ;  /* 0x0000000831087209 */ /* 0x000fe40007810000 */
[----:B------:R-:W-:Y:S01]  /*6ab0*/  FSEL R51, R144, RZ, P2 ;  /* 0x000000ff90337208 */ /* 0x000fe20001000000 */
[--C-:B------:R-:W-:Y:S01]  /*6ac0*/  FFMA.FTZ R40, R38, c[0x0][0x23c], -R140.reuse ;  /* 0x00008f0026287a23 */ /* 0x100fe2000001088c */
[----:B------:R-:W-:Y:S01]  /*6ad0*/  FMNMX.FTZ R8, R44, R8, !PT ;  /* 0x000000082c087209 */ /* 0x000fe20007810000 */
[----:B------:R-:W-:-:S02]  /*6ae0*/  FFMA.FTZ R38, R39, c[0x0][0x23c], -R140 ;  /* 0x00008f0027267a23 */ /* 0x000fc4000001088c */
[----:B------:R-:W-:Y:S01]  /*6af0*/  FADD.FTZ R51, R136, -R51 ;  /* 0x8000003388337221 */ /* 0x000fe20000010000 */
[----:B------:R-:W-:Y:S01]  /*6b00*/  FMNMX.FTZ R8, R43, R8, !PT ;  /* 0x000000082b087209 */ /* 0x000fe20007810000 */
[--C-:B------:R-:W-:Y:S01]  /*6b10*/  FFMA.FTZ R36, R132, c[0x0][0x23c], -R140.reuse ;  /* 0x00008f0084247a23 */ /* 0x100fe2000001088c */
[----:B------:R-:W-:Y:S01]  /*6b20*/  MUFU.EX2 R40, R40 ;  /* 0x0000002800287308 */ /* 0x000fe20000000800 */
[----:B-1----:R-:W-:Y:S01]  /*6b30*/  FMNMX.FTZ R145, R0, R145, !PT ;  /* 0x0000009100917209 */ /* 0x002fe20007810000 */
[----:B------:R-:W-:Y:S01]  /*6b40*/  FMUL.FTZ R63, R51, c[0x0][0x23c] ;  /* 0x00008f00333f7a20 */ /* 0x000fe20000410000 */
[----:B------:R-:W1:Y:S01]  /*6b50*/  SHFL.BFLY PT, R0, R8, 0x2, 0x1f ;  /* 0x0c401f0008007f89 */ /* 0x000e6200000e0000 */
[--C-:B------:R-:W-:Y:S01]  /*6b60*/  FFMA.FTZ R64, R64, c[0x0][0x23c], -R140.reuse ;  /* 0x00008f0040407a23 */ /* 0x100fe2000001088c */
[C---:B------:R-:W-:Y:S01]  /*6b70*/  FSETP.NEU.FTZ.AND P0, PT, R145.reuse, -INF , PT ;  /* 0xff8000009100780b */ /* 0x040fe20003f1d000 */
[----:B------:R-:W-:Y:S02]  /*6b80*/  FMUL.FTZ R54, R145, c[0x0][0x23c] ;  /* 0x00008f0091367a20 */ /* 0x000fe40000410000 */
[----:B------:R-:W-:Y:S01]  /*6b90*/  MUFU.EX2 R36, R36 ;  /* 0x0000002400247308 */ /* 0x000fe20000000800 */
[----:B--2---:R-:W-:Y:S01]  /*6ba0*/  FMNMX.FTZ R9, R12, R9, !PT ;  /* 0x000000090c097209 */ /* 0x004fe20007810000 */
[--C-:B------:R-:W-:Y:S01]  /*6bb0*/  FFMA.FTZ R178, R178, c[0x0][0x23c], -R140.reuse ;  /* 0x00008f00b2b27a23 */ /* 0x100fe2000001088c */
[----:B------:R-:W-:Y:S01]  /*6bc0*/  FSEL R54, R54, RZ, P0 ;  /* 0x000000ff36367208 */ /* 0x000fe20000000000 */
[----:B------:R-:W-:Y:S01]  /*6bd0*/  LDSM.16.MT88.4 R12, [R190+0x6000] ;  /* 0x00600000be0c783b */ /* 0x000fe20000004200 */
[----:B------:R-:W-:-:S02]  /*6be0*/  FFMA.FTZ R181, R181, c[0x0][0x23c], -R140 ;  /* 0x00008f00b5b57a23 */ /* 0x000fc4000001088c */
[----:B------:R-:W-:Y:S01]  /*6bf0*/  FFMA.FTZ R151, R151, c[0x0][0x23c], -R140 ;  /* 0x00008f0097977a23 */ /* 0x000fe2000001088c */
[----:B------:R-:W2:Y:S01]  /*6c00*/  SHFL.BFLY PT, R146, R9, 0x1, 0x1f ;  /* 0x0c201f0009927f89 */ /* 0x000ea200000e0000 */
[--C-:B------:R-:W-:Y:S01]  /*6c10*/  FFMA.FTZ R29, R5, c[0x0][0x23c], -R54.reuse ;  /* 0x00008f00051d7a23 */ /* 0x100fe20000010836 */
[----:B------:R-:W-:Y:S01]  /*6c20*/  MUFU.EX2 R38, R38 ;  /* 0x0000002600267308 */ /* 0x000fe20000000800 */
[--C-:B------:R-:W-:Y:S02]  /*6c30*/  FFMA.FTZ R30, R37, c[0x0][0x23c], -R54.reuse ;  /* 0x00008f00251e7a23 */ /* 0x100fe40000010836 */
[--C-:B------:R-:W-:Y:S01]  /*6c40*/  FFMA.FTZ R37, R6, c[0x0][0x23c], -R54.reuse ;  /* 0x00008f0006257a23 */ /* 0x100fe20000010836 */
[----:B------:R-:W-:Y:S01]  /*6c50*/  FSEL R6, R145, RZ, P0 ;  /* 0x000000ff91067208 */ /* 0x000fe20000000000 */
[----:B------:R-:W-:Y:S02]  /*6c60*/  FFMA.FTZ R31, R150, c[0x0][0x23c], -R54 ;  /* 0x00008f00961f7a23 */ /* 0x000fe40000010836 */
[----:B------:R-:W-:Y:S01]  /*6c70*/  FFMA.FTZ R150, R169, c[0x0][0x23c], -R140 ;  /* 0x00008f00a9967a23 */ /* 0x000fe2000001088c */
[----:B------:R-:W-:Y:S01]  /*6c80*/  MUFU.EX2 R30, R30 ;  /* 0x0000001e001e7308 */ /* 0x000fe20000000800 */
[----:B-1----:R-:W-:Y:S01]  /*6c90*/  FMNMX.FTZ R0, R8, R0, !PT ;  /* 0x0000000008007209 */ /* 0x002fe20007810000 */
[----:B------:R-:W-:-:S02]  /*6ca0*/  FADD.FTZ R6, R133, -R6 ;  /* 0x8000000685067221 */ /* 0x000fc40000010000 */
[----:B------:R-:W-:Y:S02]  /*6cb0*/  FFMA.FTZ R8, R4, c[0x0][0x23c], -R140 ;  /* 0x00008f0004087a23 */ /* 0x000fe4000001088c */
[----:B------:R-:W1:Y:S01]  /*6cc0*/  SHFL.BFLY PT, R5, R0, 0x1, 0x1f ;  /* 0x0c201f0000057f89 */ /* 0x000e6200000e0000 */
[----:B------:R-:W-:Y:S01]  /*6cd0*/  FMUL.FTZ R6, R6, c[0x0][0x23c] ;  /* 0x00008f0006067a20 */ /* 0x000fe20000410000 */
[----:B------:R3:W-:Y:S01]  /*6ce0*/  MUFU.EX2 R39, R8 ;  /* 0x0000000800277308 */ /* 0x0007e20000000800 */
[--C-:B------:R-:W-:Y:S02]  /*6cf0*/  FFMA.FTZ R133, R175, c[0x0][0x23c], -R54.reuse ;  /* 0x00008f00af857a23 */ /* 0x100fe40000010836 */
[--C-:B------:R-:W-:Y:S02]  /*6d00*/  FFMA.FTZ R136, R182, c[0x0][0x23c], -R54.reuse ;  /* 0x00008f00b6887a23 */ /* 0x100fe40000010836 */
[--C-:B------:R-:W-:Y:S01]  /*6d10*/  FFMA.FTZ R171, R171, c[0x0][0x23c], -R54.reuse ;  /* 0x00008f00abab7a23 */ /* 0x100fe20000010836 */
[----:B--2---:R-:W-:Y:S01]  /*6d20*/  FMNMX.FTZ R146, R9, R146, !PT ;  /* 0x0000009209927209 */ /* 0x004fe20007810000 */
[--C-:B------:R-:W-:Y:S01]  /*6d30*/  FFMA.FTZ R168, R168, c[0x0][0x23c], -R54.reuse ;  /* 0x00008f00a8a87a23 */ /* 0x100fe20000010836 */
[----:B------:R2:W-:Y:S01]  /*6d40*/  MUFU.EX2 R41, R6 ;  /* 0x0000000600297308 */ /* 0x0005e20000000800 */
[----:B------:R-:W-:Y:S01]  /*6d50*/  FFMA.FTZ R173, R173, c[0x0][0x23c], -R54 ;  /* 0x00008f00adad7a23 */ /* 0x000fe20000010836 */
[C---:B------:R-:W-:Y:S01]  /*6d60*/  FSETP.NEU.FTZ.AND P1, PT, R146.reuse, -INF , PT ;  /* 0xff8000009200780b */ /* 0x040fe20003f3d000 */
[----:B------:R-:W-:-:S02]  /*6d70*/  FMUL.FTZ R59, R146, c[0x0][0x23c] ;  /* 0x00008f00923b7a20 */ /* 0x000fc40000410000 */
[--C-:B------:R-:W-:Y:S02]  /*6d80*/  FFMA.FTZ R170, R170, c[0x0][0x23c], -R54.reuse ;  /* 0x00008f00aaaa7a23 */ /* 0x100fe40000010836 */
[--C-:B------:R-:W-:Y:S01]  /*6d90*/  FFMA.FTZ R57, R57, c[0x0][0x23c], -R54.reuse ;  /* 0x00008f0039397a23 */ /* 0x100fe20000010836 */
[----:B------:R-:W-:Y:S01]  /*6da0*/  FSEL R59, R59, RZ, P1 ;  /* 0x000000ff3b3b7208 */ /* 0x000fe20000800000 */
[----:B---3--:R-:W-:Y:S01]  /*6db0*/  LDSM.16.MT88.4 R8, [R188+0x6000] ;  /* 0x00600000bc08783b */ /* 0x008fe20000004200 */
[----:B------:R-:W3:Y:S01]  /*6dc0*/  MUFU.EX2 R31, R31 ;  /* 0x0000001f001f7308 */ /* 0x000ee20000000800 */
[----:B------:R-:W-:Y:S02]  /*6dd0*/  FFMA.FTZ R56, R56, c[0x0][0x23c], -R54 ;  /* 0x00008f0038387a23 */ /* 0x000fe40000010836 */
[--C-:B------:R-:W-:Y:S01]  /*6de0*/  FFMA.FTZ R32, R7, c[0x0][0x23c], -R59.reuse ;  /* 0x00008f0007207a23 */ /* 0x100fe2000001083b */
[----:B-1----:R-:W-:Y:S01]  /*6df0*/  FMNMX.FTZ R0, R0, R5, !PT ;  /* 0x0000000500007209 */ /* 0x002fe20007810000 */
[--C-:B------:R-:W-:Y:S01]  /*6e00*/  FFMA.FTZ R34, R42, c[0x0][0x23c], -R59.reuse ;  /* 0x00008f002a227a23 */ /* 0x100fe2000001083b */
[----:B--2---:R-:W1:Y:S01]  /*6e10*/  LDSM.16.MT88.4 R4, [R189+0x6000] ;  /* 0x00600000bd04783b */ /* 0x004e620000004200 */
[----:B------:R-:W-:Y:S01]  /*6e20*/  FSEL R42, R146, RZ, P1 ;  /* 0x000000ff922a7208 */ /* 0x000fe20000800000 */
[--C-:B------:R-:W-:Y:S01]  /*6e30*/  FFMA.FTZ R35, R149, c[0x0][0x23c], -R59.reuse ;  /* 0x00008f0095237a23 */ /* 0x100fe2000001083b */
[C---:B------:R-:W-:Y:S01]  /*6e40*/  FSETP.NEU.FTZ.AND P0, PT, R0.reuse, -INF , PT ;  /* 0xff8000000000780b */ /* 0x040fe20003f1d000 */
[----:B------:R-:W-:Y:S01]  /*6e50*/  FMUL.FTZ R46, R0, c[0x0][0x23c] ;  /* 0x00008f00002e7a20 */ /* 0x000fe20000410000 */
[----:B------:R-:W-:Y:S01]  /*6e60*/  MUFU.EX2 R34, R34 ;  /* 0x0000002200227308 */ /* 0x000fe20000000800 */
[----:B------:R-:W-:Y:S01]  /*6e70*/  FADD.FTZ R42, R134, -R42 ;  /* 0x8000002a862a7221 */ /* 0x000fe20000010000 */
[----:B------:R-:W-:Y:S01]  /*6e80*/  FSEL R55, R0, RZ, P0 ;  /* 0x000000ff00377208 */ /* 0x000fe20000000000 */
[----:B------:R-:W-:Y:S01]  /*6e90*/  FFMA.FTZ R33, R237, c[0x0][0x23c], -R59 ;  /* 0x00008f00ed217a23 */ /* 0x000fe2000001083b */
[----:B------:R-:W-:Y:S01]  /*6ea0*/  FSEL R46, R46, RZ, P0 ;  /* 0x000000ff2e2e7208 */ /* 0x000fe20000000000 */
[----:B------:R-:W-:Y:S01]  /*6eb0*/  FMUL.FTZ R42, R42, c[0x0][0x23c] ;  /* 0x00008f002a2a7a20 */ /* 0x000fe20000410000 */
[----:B---3--:R-:W-:Y:S01]  /*6ec0*/  F2FP.PACK_AB R17, R30, R31 ;  /* 0x0000001f1e11723e */ /* 0x008fe200000000ff */
[----:B------:R-:W-:Y:S01]  /*6ed0*/  FADD.FTZ R55, R135, -R55 ;  /* 0x8000003787377221 */ /* 0x000fe20000010000 */
[----:B------:R-:W2:Y:S01]  /*6ee0*/  MUFU.EX2 R35, R35 ;  /* 0x0000002300237308 */ /* 0x000ea20000000800 */
[--C-:B------:R-:W-:Y:S01]  /*6ef0*/  FFMA.FTZ R50, R48, c[0x0][0x23c], -R46.reuse ;  /* 0x00008f0030327a23 */ /* 0x100fe2000001082e */
[----:B------:R-:W-:Y:S01]  /*6f00*/  ISETP.GE.AND P0, PT, R160, 0x3, PT ;  /* 0x00000003a000780c */ /* 0x000fe20003f06270 */
[----:B------:R-:W-:-:S02]  /*6f10*/  FFMA.FTZ R48, R45, c[0x0][0x23c], -R46 ;  /* 0x00008f002d307a23 */ /* 0x000fc4000001082e */
[----:B------:R-:W-:Y:S02]  /*6f20*/  FFMA.FTZ R52, R52, c[0x0][0x23c], -R46 ;  /* 0x00008f0034347a23 */ /* 0x000fe4000001082e */
[----:B------:R-:W-:Y:S01]  /*6f30*/  FMUL.FTZ R55, R55, c[0x0][0x23c] ;  /* 0x00008f0037377a20 */ /* 0x000fe20000410000 */
[----:B------:R-:W-:Y:S01]  /*6f40*/  MUFU.EX2 R33, R33 ;  /* 0x0000002100217308 */ /* 0x000fe20000000800 */
[-C--:B------:R-:W-:Y:S02]  /*6f50*/  FMUL.FTZ R126, R126, R41.reuse ;  /* 0x000000297e7e7220 */ /* 0x080fe40000410000 */
[-C--:B------:R-:W-:Y:S02]  /*6f60*/  FMUL.FTZ R127, R127, R41.reuse ;  /* 0x000000297f7f7220 */ /* 0x080fe40000410000 */
[-C--:B------:R-:W-:Y:S02]  /*6f70*/  FMUL.FTZ R122, R122, R41.reuse ;  /* 0x000000297a7a7220 */ /* 0x080fe40000410000 */
[----:B------:R-:W-:Y:S01]  /*6f80*/  FMUL.FTZ R123, R123, R41 ;  /* 0x000000297b7b7220 */ /* 0x000fe20000410000 */
[----:B------:R-:W3:Y:S01]  /*6f90*/  MUFU.EX2 R32, R32 ;  /* 0x0000002000207308 */ /* 0x000ee20000000800 */
[----:B--2---:R-:W-:Y:S01]  /*6fa0*/  F2FP.PACK_AB R16, R34, R35 ;  /* 0x000000232210723e */ /* 0x004fe200000000ff */
[----:B------:R-:W-:-:S02]  /*6fb0*/  FMUL.FTZ R110, R110, R41 ;  /* 0x000000296e6e7220 */ /* 0x000fc40000410000 */
[-C--:B------:R-:W-:Y:S02]  /*6fc0*/  FMUL.FTZ R111, R111, R41.reuse ;  /* 0x000000296f6f7220 */ /* 0x080fe40000410000 */
[-C--:B------:R-:W-:Y:S02]  /*6fd0*/  FMUL.FTZ R106, R106, R41.reuse ;  /* 0x000000296a6a7220 */ /* 0x080fe40000410000 */
[----:B------:R-:W-:Y:S01]  /*6fe0*/  MUFU.EX2 R29, R29 ;  /* 0x0000001d001d7308 */ /* 0x000fe20000000800 */
[-C--:B------:R-:W-:Y:S02]  /*6ff0*/  FMUL.FTZ R107, R107, R41.reuse ;  /* 0x000000296b6b7220 */ /* 0x080fe40000410000 */
[-C--:B------:R-:W-:Y:S02]  /*7000*/  FMUL.FTZ R94, R94, R41.reuse ;  /* 0x000000295e5e7220 */ /* 0x080fe40000410000 */
[-C--:B------:R-:W-:Y:S02]  /*7010*/  FMUL.FTZ R95, R95, R41.reuse ;  /* 0x000000295f5f7220 */ /* 0x080fe40000410000 */
[----:B------:R-:W-:Y:S01]  /*7020*/  FMUL.FTZ R90, R90, R41 ;  /* 0x000000295a5a7220 */ /* 0x000fe20000410000 */
[----:B------:R-:W2:Y:S01]  /*7030*/  MUFU.EX2 R37, R37 ;  /* 0x0000002500257308 */ /* 0x000ea20000000800 */
[----:B---3--:R-:W-:Y:S01]  /*7040*/  F2FP.PACK_AB R18, R32, R33 ;  /* 0x000000212012723e */ /* 0x008fe200000000ff */
[----:B------:R-:W-:-:S02]  /*7050*/  FMUL.FTZ R91, R91, R41 ;  /* 0x000000295b5b7220 */ /* 0x000fc40000410000 */
[-C--:B------:R-:W-:Y:S02]  /*7060*/  FMUL.FTZ R78, R78, R41.reuse ;  /* 0x000000294e4e7220 */ /* 0x080fe40000410000 */
[-C--:B------:R-:W-:Y:S02]  /*7070*/  FMUL.FTZ R79, R79, R41.reuse ;  /* 0x000000294f4f7220 */ /* 0x080fe40000410000 */
[----:B------:R-:W3:Y:S01]  /*7080*/  MUFU.EX2 R42, R42 ;  /* 0x0000002a002a7308 */ /* 0x000ee20000000800 */
[-C--:B------:R-:W-:Y:S02]  /*7090*/  FMUL.FTZ R74, R74, R41.reuse ;  /* 0x000000294a4a7220 */ /* 0x080fe40000410000 */
[----:B------:R-:W-:Y:S02]  /*70a0*/  FMUL.FTZ R75, R75, R41 ;  /* 0x000000294b4b7220 */ /* 0x000fe40000410000 */
[--C-:B------:R-:W-:Y:S02]  /*70b0*/  FFMA.FTZ R135, R142, c[0x0][0x23c], -R54.reuse ;  /* 0x00008f008e877a23 */ /* 0x100fe40000010836 */
[----:B------:R-:W-:Y:S01]  /*70c0*/  FFMA.FTZ R142, R143, c[0x0][0x23c], -R54 ;  /* 0x00008f008f8e7a23 */ /* 0x000fe20000010836 */
[----:B------:R4:W-:Y:S01]  /*70d0*/  MUFU.EX2 R45, R50 ;  /* 0x00000032002d7308 */ /* 0x0009e20000000800 */
[----:B--2---:R-:W-:Y:S01]  /*70e0*/  F2FP.PACK_AB R19, R37, R29 ;  /* 0x0000001d2513723e */ /* 0x004fe200000000ff */
[----:B------:R-:W-:-:S02]  /*70f0*/  FFMA.FTZ R143, R167, c[0x0][0x23c], -R140 ;  /* 0x00008f00a78f7a23 */ /* 0x000fc4000001088c */
[--C-:B------:R-:W-:Y:S02]  /*7100*/  FFMA.FTZ R149, R172, c[0x0][0x23c], -R140.reuse ;  /* 0x00008f00ac957a23 */ /* 0x100fe4000001088c */
[----:B------:R-:W-:Y:S02]  /*7110*/  FFMA.FTZ R167, R174, c[0x0][0x23c], -R140 ;  /* 0x00008f00aea77a23 */ /* 0x000fe4000001088c */
[----:B------:R-:W-:Y:S01]  /*7120*/  MUFU.EX2 R51, R52 ;  /* 0x0000003400337308 */ /* 0x000fe20000000800 */
[-C--:B---3--:R-:W-:Y:S02]  /*7130*/  FMUL.FTZ R124, R124, R42.reuse ;  /* 0x0000002a7c7c7220 */ /* 0x088fe40000410000 */
[-C--:B------:R-:W-:Y:S02]  /*7140*/  FMUL.FTZ R125, R125, R42.reuse ;  /* 0x0000002a7d7d7220 */ /* 0x080fe40000410000 */
[-C--:B------:R-:W-:Y:S02]  /*7150*/  FMUL.FTZ R120, R120, R42.reuse ;  /* 0x0000002a78787220 */ /* 0x080fe40000410000 */
[-C--:B------:R-:W-:Y:S01]  /*7160*/  FMUL.FTZ R121, R121, R42.reuse ;  /* 0x0000002a79797220 */ /* 0x080fe20000410000 */
[----:B------:R-:W-:Y:S01]  /*7170*/  MUFU.EX2 R48, R48 ;  /* 0x0000003000307308 */ /* 0x000fe20000000800 */
[----:B----4-:R-:W-:Y:S01]  /*7180*/  FFMA.FTZ R50, R224, c[0x0][0x23c], -R46 ;  /* 0x00008f00e0327a23 */ /* 0x010fe2000001082e */
[----:B------:R-:W-:Y:S01]  /*7190*/  HMMA.16816.F32 R124, R16, R20, R124 ;  /* 0x00000014107c723c */ /* 0x000fe2000000187c */
[----:B------:R-:W-:-:S02]  /*71a0*/  FMUL.FTZ R108, R108, R42 ;  /* 0x0000002a6c6c7220 */ /* 0x000fc40000410000 */
[-C--:B------:R-:W-:Y:S02]  /*71b0*/  FMUL.FTZ R109, R109, R42.reuse ;  /* 0x0000002a6d6d7220 */ /* 0x080fe40000410000 */
[-C--:B------:R-:W-:Y:S01]  /*71c0*/  FMUL.FTZ R104, R104, R42.reuse ;  /* 0x0000002a68687220 */ /* 0x080fe20000410000 */
[----:B------:R-:W-:Y:S01]  /*71d0*/  MUFU.EX2 R50, R50 ;  /* 0x0000003200327308 */ /* 0x000fe20000000800 */
[-C--:B------:R-:W-:Y:S01]  /*71e0*/  FMUL.FTZ R105, R105, R42.reuse ;  /* 0x0000002a69697220 */ /* 0x080fe20000410000 */
[C---:B------:R-:W-:Y:S01]  /*71f0*/  HMMA.16816.F32 R120, R16.reuse, R22, R120 ;  /* 0x000000161078723c */ /* 0x040fe20000001878 */
[-C--:B------:R-:W-:Y:S02]  /*7200*/  FMUL.FTZ R92, R92, R42.reuse ;  /* 0x0000002a5c5c7220 */ /* 0x080fe40000410000 */
[-C--:B------:R-:W-:Y:S02]  /*7210*/  FMUL.FTZ R93, R93, R42.reuse ;  /* 0x0000002a5d5d7220 */ /* 0x080fe40000410000 */
[-C--:B------:R-:W-:Y:S01]  /*7220*/  FMUL.FTZ R88, R88, R42.reuse ;  /* 0x0000002a58587220 */ /* 0x080fe20000410000 */
[----:B------:R-:W2:Y:S01]  /*7230*/  MUFU.EX2 R52, R63 ;  /* 0x0000003f00347308 */ /* 0x000ea20000000800 */
[-C--:B------:R-:W-:Y:S01]  /*7240*/  FMUL.FTZ R89, R89, R42.reuse ;  /* 0x0000002a59597220 */ /* 0x080fe20000410000 */
[----:B------:R-:W-:Y:S01]  /*7250*/  HMMA.16816.F32 R108, R16, R12, R108 ;  /* 0x0000000c106c723c */ /* 0x000fe2000000186c */
[----:B------:R-:W-:-:S02]  /*7260*/  FMUL.FTZ R76, R76, R42 ;  /* 0x0000002a4c4c7220 */ /* 0x000fc40000410000 */
[-C--:B------:R-:W-:Y:S02]  /*7270*/  FMUL.FTZ R77, R77, R42.reuse ;  /* 0x0000002a4d4d7220 */ /* 0x080fe40000410000 */
[-C--:B------:R-:W-:Y:S01]  /*7280*/  FMUL.FTZ R72, R72, R42.reuse ;  /* 0x0000002a48487220 */ /* 0x080fe20000410000 */
[----:B------:R-:W3:Y:S01]  /*7290*/  MUFU.EX2 R55, R55 ;  /* 0x0000003700377308 */ /* 0x000ee20000000800 */
[----:B------:R-:W-:Y:S01]  /*72a0*/  FMUL.FTZ R73, R73, R42 ;  /* 0x0000002a49497220 */ /* 0x000fe20000410000 */
[C---:B------:R-:W-:Y:S01]  /*72b0*/  HMMA.16816.F32 R104, R16.reuse, R14, R104 ;  /* 0x0000000e1068723c */ /* 0x040fe20000001868 */
[--C-:B------:R-:W-:Y:S02]  /*72c0*/  FFMA.FTZ R132, R183, c[0x0][0x23c], -R59.reuse ;  /* 0x00008f00b7847a23 */ /* 0x100fe4000001083b */
[----:B------:R-:W-:Y:S02]  /*72d0*/  FFMA.FTZ R134, R223, c[0x0][0x23c], -R59 ;  /* 0x00008f00df867a23 */ /* 0x000fe4000001083b */
[----:B------:R-:W-:Y:S01]  /*72e0*/  FFMA.FTZ R169, R24, c[0x0][0x23c], -R46 ;  /* 0x00008f0018a97a23 */ /* 0x000fe2000001082e */
[----:B------:R-:W-:Y:S01]  /*72f0*/  MUFU.EX2 R64, R64 ;  /* 0x0000004000407308 */ /* 0x000fe20000000800 */
[-C--:B--2---:R-:W-:Y:S01]  /*7300*/  FMUL.FTZ R128, R128, R52.reuse ;  /* 0x0000003480807220 */ /* 0x084fe20000410000 */
[----:B-1----:R-:W-:Y:S01]  /*7310*/  HMMA.16816.F32 R92, R16, R4, R92 ;  /* 0x00000004105c723c */ /* 0x002fe2000000185c */
[----:B------:R-:W-:-:S02]  /*7320*/  FMUL.FTZ R129, R129, R52 ;  /* 0x0000003481817220 */ /* 0x000fc40000410000 */
[-C--:B------:R-:W-:Y:S02]  /*7330*/  FMUL.FTZ R116, R116, R52.reuse ;  /* 0x0000003474747220 */ /* 0x080fe40000410000 */
[-C--:B------:R-:W-:Y:S01]  /*7340*/  FMUL.FTZ R117, R117, R52.reuse ;  /* 0x0000003475757220 */ /* 0x080fe20000410000 */
[----:B------:R-:W-:Y:S01]  /*7350*/  MUFU.EX2 R132, R132 ;  /* 0x0000008400847308 */ /* 0x000fe20000000800 */
[-C--:B---3--:R-:W-:Y:S01]  /*7360*/  FMUL.FTZ R130, R130, R55.reuse ;  /* 0x0000003782827220 */ /* 0x088fe20000410000 */
        /* <DEDUP_REMOVED lines=12> */
[----:B------:R-:W-:Y:S01]  /*7430*/  HMMA.16816.F32 R72, R16, R10, R72 ;  /* 0x0000000a1048723c */ /* 0x000fe20000001848 */
[----:B------:R-:W-:Y:S02]  /*7440*/  FMUL.FTZ R101, R101, R52 ;  /* 0x0000003465657220 */ /* 0x000fe40000410000 */
[-C--:B------:R-:W-:Y:S02]  /*7450*/  FMUL.FTZ R102, R102, R55.reuse ;  /* 0x0000003766667220 */ /* 0x080fe40000410000 */
[----:B------:R-:W-:Y:S01]  /*7460*/  FMUL.FTZ R103, R103, R55 ;  /* 0x0000003767677220 */ /* 0x000fe20000410000 */
[----:B------:R-:W-:Y:S01]  /*7470*/  MUFU.EX2 R136, R136 ;  /* 0x0000008800887308 */ /* 0x000fe20000000800 */
[----:B------:R-:W-:Y:S01]  /*7480*/  F2FP.PACK_AB R16, R40, R36 ;  /* 0x000000242810723e */ /* 0x000fe200000000ff */
[-C--:B------:R-:W-:Y:S01]  /*7490*/  FMUL.FTZ R96, R96, R52.reuse ;  /* 0x0000003460607220 */ /* 0x080fe20000410000 */
[----:B------:R-:W-:Y:S01]  /*74a0*/  F2FP.PACK_AB R17, R48, R45 ;  /* 0x0000002d3011723e */ /* 0x000fe200000000ff */
[----:B------:R-:W-:Y:S01]  /*74b0*/  FMUL.FTZ R97, R97, R52 ;  /* 0x0000003461617220 */ /* 0x000fe20000410000 */
[----:B------:R-:W-:Y:S01]  /*74c0*/  F2FP.PACK_AB R18, R38, R39 ;  /* 0x000000272612723e */ /* 0x000fe200000000ff */
[-C--:B------:R-:W-:Y:S01]  /*74d0*/  FMUL.FTZ R98, R98, R55.reuse ;  /* 0x0000003762627220 */ /* 0x080fe20000410000 */
        /* <DEDUP_REMOVED lines=16> */
[----:B------:R-:W2:Y:S01]  /*75e0*/  MUFU.EX2 R143, R143 ;  /* 0x0000008f008f7308 */ /* 0x000ea20000000800 */
[----:B------:R-:W-:-:S02]  /*75f0*/  FMUL.FTZ R69, R69, R52 ;  /* 0x0000003445457220 */ /* 0x000fc40000410000 */
[-C--:B------:R-:W-:Y:S01]  /*7600*/  FMUL.FTZ R70, R70, R55.reuse ;  /* 0x0000003746467220 */ /* 0x080fe20000410000 */
[C---:B------:R-:W-:Y:S01]  /*7610*/  HMMA.16816.F32 R112, R16.reuse, R12, R112 ;  /* 0x0000000c1070723c */ /* 0x040fe20000001870 */
[----:B------:R-:W-:Y:S02]  /*7620*/  FMUL.FTZ R71, R71, R55 ;  /* 0x0000003747477220 */ /* 0x000fe40000410000 */
[--C-:B------:R-:W-:Y:S01]  /*7630*/  FFMA.FTZ R63, R67, c[0x0][0x23c], -R59.reuse ;  /* 0x00008f00433f7a23 */ /* 0x100fe2000001083b */
[----:B------:R-:W-:Y:S01]  /*7640*/  MUFU.EX2 R149, R149 ;  /* 0x0000009500957308 */ /* 0x000fe20000000800 */
[----:B------:R-:W-:Y:S02]  /*7650*/  FFMA.FTZ R67, R222, c[0x0][0x23c], -R59 ;  /* 0x00008f00de437a23 */ /* 0x000fe4000001083b */
[--C-:B------:R-:W-:Y:S01]  /*7660*/  FFMA.FTZ R172, R25, c[0x0][0x23c], -R46.reuse ;  /* 0x00008f0019ac7a23 */ /* 0x100fe2000001082e */
[----:B------:R-:W-:Y:S01]  /*7670*/  HMMA.16816.F32 R100, R16, R14, R100 ;  /* 0x0000000e1064723c */ /* 0x000fe20000001864 */
[----:B------:R-:W3:Y:S01]  /*7680*/  LDSM.16.MT88.4 R12, [R190+0x6800] ;  /* 0x00680000be0c783b */ /* 0x000ee20000004200 */
[----:B------:R-:W-:-:S02]  /*7690*/  FFMA.FTZ R174, R26, c[0x0][0x23c], -R46 ;  /* 0x00008f001aae7a23 */ /* 0x000fc4000001082e */
[----:B------:R-:W-:Y:S01]  /*76a0*/  FFMA.FTZ R175, R27, c[0x0][0x23c], -R46 ;  /* 0x00008f001baf7a23 */ /* 0x000fe2000001082e */
[----:B------:R-:W4:Y:S01]  /*76b0*/  MUFU.EX2 R63, R63 ;  /* 0x0000003f003f7308 */ /* 0x000f220000000800 */
[----:B--2---:R-:W-:Y:S01]  /*76c0*/  F2FP.PACK_AB R24, R143, R64 ;  /* 0x000000408f18723e */ /* 0x004fe200000000ff */
[--C-:B------:R-:W-:Y:S01]  /*76d0*/  FFMA.FTZ R177, R177, c[0x0][0x23c], -R59.reuse ;  /* 0x00008f00b1b17a23 */ /* 0x100fe2000001083b */
[----:B------:R-:W-:Y:S01]  /*76e0*/  HMMA.16816.F32 R96, R16, R4, R96 ;  /* 0x000000041060723c */ /* 0x000fe20000001860 */
[--C-:B------:R-:W-:Y:S02]  /*76f0*/  FFMA.FTZ R176, R176, c[0x0][0x23c], -R59.reuse ;  /* 0x00008f00b0b07a23 */ /* 0x100fe4000001083b */
[--C-:B------:R-:W-:Y:S02]  /*7700*/  FFMA.FTZ R180, R180, c[0x0][0x23c], -R59.reuse ;  /* 0x00008f00b4b47a23 */ /* 0x100fe4000001083b */
[----:B------:R-:W-:Y:S01]  /*7710*/  MUFU.EX2 R67, R67 ;  /* 0x0000004300437308 */ /* 0x000fe20000000800 */
[----:B------:R-:W-:-:S02]  /*7720*/  FFMA.FTZ R179, R179, c[0x0][0x23c], -R59 ;  /* 0x00008f00b3b37a23 */ /* 0x000fc4000001083b */
[C---:B------:R-:W-:Y:S01]  /*7730*/  HMMA.16816.F32 R84, R16.reuse, R6, R84 ;  /* 0x000000061054723c */ /* 0x040fe20000001854 */
[----:B------:R-:W2:Y:S01]  /*7740*/  LDSM.16.MT88.4 R4, [R189+0x6800] ;  /* 0x00680000bd04783b */ /* 0x000ea20000004200 */
[--C-:B------:R-:W-:Y:S02]  /*7750*/  FFMA.FTZ R137, R137, c[0x0][0x23c], -R46.reuse ;  /* 0x00008f0089897a23 */ /* 0x100fe4000001082e */
[--C-:B------:R-:W-:Y:S01]  /*7760*/  FFMA.FTZ R66, R66, c[0x0][0x23c], -R46.reuse ;  /* 0x00008f0042427a23 */ /* 0x100fe2000001082e */
[----:B------:R-:W5:Y:S01]  /*7770*/  MUFU.EX2 R150, R150 ;  /* 0x0000009600967308 */ /* 0x000f620000000800 */
[--C-:B------:R-:W-:Y:S02]  /*7780*/  FFMA.FTZ R141, R141, c[0x0][0x23c], -R46.reuse ;  /* 0x00008f008d8d7a23 */ /* 0x100fe4000001082e */
[----:B------:R-:W-:Y:S01]  /*7790*/  HMMA.16816.F32 R80, R16, R8, R80 ;  /* 0x000000081050723c */ /* 0x000fe20000001850 */
[----:B------:R-:W-:Y:S02]  /*77a0*/  FFMA.FTZ R138, R138, c[0x0][0x23c], -R46 ;  /* 0x00008f008a8a7a23 */ /* 0x000fe4000001082e */
[----:B------:R-:W-:-:S02]  /*77b0*/  FFMA.FTZ R36, R230, R52, R36 ;  /* 0x00000034e6247223 */ /* 0x000fc40000010024 */
[----:B------:R-:W-:Y:S01]  /*77c0*/  MUFU.EX2 R169, R169 ;  /* 0x000000a900a97308 */ /* 0x000fe20000000800 */
[----:B------:R-:W-:Y:S01]  /*77d0*/  FFMA.FTZ R45, R229, R55, R45 ;  /* 0x00000037e52d7223 */ /* 0x000fe2000001002d */
[----:B----4-:R-:W-:Y:S01]  /*77e0*/  F2FP.PACK_AB R8, R132, R63 ;  /* 0x0000003f8408723e */ /* 0x010fe200000000ff */
[----:B------:R-:W-:Y:S01]  /*77f0*/  HMMA.16816.F32 R68, R16, R10, R68 ;  /* 0x0000000a1044723c */ /* 0x000fe20000001844 */
[----:B------:R-:W4:Y:S01]  /*7800*/  LDSM.16.MT88.4 R16, [R188+0x6800] ;  /* 0x00680000bc10783b */ /* 0x000f220000004200 */
[----:B------:R-:W-:Y:S01]  /*7810*/  F2FP.PACK_AB R9, R136, R133 ;  /* 0x000000858809723e */ /* 0x000fe200000000ff */
[----:B------:R-:W-:Y:S02]  /*7820*/  FFMA.FTZ R35, R228, R42, R35 ;  /* 0x0000002ae4237223 */ /* 0x000fe40000010023 */
[----:B------:R-:W3:Y:S01]  /*7830*/  MUFU.EX2 R172, R172 ;  /* 0x000000ac00ac7308 */ /* 0x000ee20000000800 */
[----:B-----5:R-:W-:Y:S01]  /*7840*/  F2FP.PACK_AB R26, R150, R149 ;  /* 0x00000095961a723e */ /* 0x020fe200000000ff */
[----:B------:R-:W-:Y:S01]  /*7850*/  FFMA.FTZ R31, R227, R41, R31 ;  /* 0x00000029e31f7223 */ /* 0x000fe2000001001f */
[----:B------:R-:W-:Y:S01]  /*7860*/  F2FP.PACK_AB R10, R134, R67 ;  /* 0x00000043860a723e */ /* 0x000fe200000000ff */
[----:B------:R-:W-:Y:S01]  /*7870*/  FADD.FTZ R36, R40, R36 ;  /* 0x0000002428247221 */ /* 0x000fe20000010000 */
[----:B------:R-:W-:Y:S01]  /*7880*/  F2FP.PACK_AB R11, R142, R135 ;  /* 0x000000878e0b723e */ /* 0x000fe200000000ff */
[----:B------:R-:W-:-:S02]  /*7890*/  FADD.FTZ R45, R48, R45 ;  /* 0x0000002d302d7221 */ /* 0x000fc40000010000 */
[----:B------:R-:W-:Y:S01]  /*78a0*/  MUFU.EX2 R174, R174 ;  /* 0x000000ae00ae7308 */ /* 0x000fe20000000800 */
[----:B------:R-:W-:Y:S02]  /*78b0*/  FADD.FTZ R35, R34, R35 ;  /* 0x0000002322237221 */ /* 0x000fe40000010000 */
[----:B------:R-:W-:Y:S01]  /*78c0*/  FADD.FTZ R31, R30, R31 ;  /* 0x0000001f1e1f7221 */ /* 0x000fe20000010000 */
[----:B-1----:R-:W-:Y:S01]  /*78d0*/  HMMA.16816.F32 R124, R8, R20, R124 ;  /* 0x00000014087c723c */ /* 0x002fe2000000187c */
[----:B------:R-:W-:Y:S02]  /*78e0*/  FADD.FTZ R36, R39, R36 ;  /* 0x0000002427247221 */ /* 0x000fe40000010000 */
[----:B------:R-:W-:Y:S01]  /*78f0*/  FADD.FTZ R45, R50, R45 ;  /* 0x0000002d322d7221 */ /* 0x000fe20000010000 */
[----:B------:R-:W1:Y:S01]  /*7900*/  MUFU.EX2 R175, R175 ;  /* 0x000000af00af7308 */ /* 0x000e620000000800 */
[----:B---3--:R-:W-:Y:S01]  /*7910*/  F2FP.PACK_AB R25, R172, R169 ;  /* 0x000000a9ac19723e */ /* 0x008fe200000000ff */
[----:B------:R-:W-:-:S02]  /*7920*/  FADD.FTZ R35, R33, R35 ;  /* 0x0000002321237221 */ /* 0x000fc40000010000 */
[C---:B------:R-:W-:Y:S01]  /*7930*/  HMMA.16816.F32 R120, R8.reuse, R22, R120 ;  /* 0x000000160878723c */ /* 0x040fe20000001878 */
[----:B------:R-:W-:Y:S02]  /*7940*/  FADD.FTZ R31, R29, R31 ;  /* 0x0000001f1d1f7221 */ /* 0x000fe40000010000 */
[----:B------:R-:W-:Y:S01]  /*7950*/  FADD.FTZ R36, R38, R36 ;  /* 0x0000002426247221 */ /* 0x000fe20000010000 */
[----:B------:R-:W3:Y:S01]  /*7960*/  MUFU.EX2 R167, R167 ;  /* 0x000000a700a77308 */ /* 0x000ee20000000800 */
[----:B------:R-:W-:Y:S02]  /*7970*/  FADD.FTZ R45, R51, R45 ;  /* 0x0000002d332d7221 */ /* 0x000fe40000010000 */
[----:B------:R-:W-:Y:S01]  /*7980*/  FADD.FTZ R35, R32, R35 ;  /* 0x0000002320237221 */ /* 0x000fe20000010000 */
[----:B------:R-:W-:Y:S01]  /*7990*/  HMMA.16816.F32 R108, R8, R12, R108 ;  /* 0x0000000c086c723c */ /* 0x000fe2000000186c */
[----:B------:R-:W-:Y:S02]  /*79a0*/  FADD.FTZ R31, R37, R31 ;  /* 0x0000001f251f7221 */ /* 0x000fe40000010000 */
[----:B------:R-:W-:Y:S01]  /*79b0*/  FADD.FTZ R36, R64, R36 ;  /* 0x0000002440247221 */ /* 0x000fe20000010000 */
[----:B-1----:R-:W-:Y:S01]  /*79c0*/  F2FP.PACK_AB R27, R175, R174 ;  /* 0x000000aeaf1b723e */ /* 0x002fe200000000ff */
[----:B------:R-:W-:Y:S01]  /*79d0*/  MUFU.EX2 R178, R178 ;  /* 0x000000b200b27308 */ /* 0x000fe20000000800 */
[----:B------:R-:W-:-:S02]  /*79e0*/  FADD.FTZ R45, R169, R45 ;  /* 0x0000002da92d7221 */ /* 0x000fc40000010000 */
[C---:B------:R-:W-:Y:S01]  /*79f0*/  HMMA.16816.F32 R104, R8.reuse, R14, R104 ;  /* 0x0000000e0868723c */ /* 0x040fe20000001868 */
[----:B------:R-:W-:Y:S02]  /*7a00*/  FADD.FTZ R35, R63, R35 ;  /* 0x000000233f237221 */ /* 0x000fe40000010000 */
[----:B------:R-:W-:Y:S01]  /*7a10*/  FADD.FTZ R31, R133, R31 ;  /* 0x0000001f851f7221 */ /* 0x000fe20000010000 */
[----:B------:R-:W-:Y:S01]  /*7a20*/  MOV R133, R145 ;  /* 0x0000009100857202 */ /* 0x000fe20000000f00 */
[----:B------:R-:W-:Y:S01]  /*7a30*/  MUFU.EX2 R181, R181 ;  /* 0x000000b500b57308 */ /* 0x000fe20000000800 */
[--C-:B------:R-:W-:Y:S02]  /*7a40*/  FFMA.FTZ R65, R65, c[0x0][0x23c], -R59.reuse ;  /* 0x00008f0041417a23 */ /* 0x100fe4000001083b */
[----:B--2---:R-:W-:Y:S01]  /*7a50*/  HMMA.16816.F32 R92, R8, R4, R92 ;  /* 0x00000004085c723c */ /* 0x004fe2000000185c */
[--C-:B------:R-:W-:Y:S02]  /*7a60*/  FFMA.FTZ R62, R62, c[0x0][0x23c], -R59.reuse ;  /* 0x00008f003e3e7a23 */ /* 0x100fe4000001083b */
[----:B------:R-:W-:-:S02]  /*7a70*/  FFMA.FTZ R61, R61, c[0x0][0x23c], -R59 ;  /* 0x00008f003d3d7a23 */ /* 0x000fc4000001083b */
[----:B------:R-:W1:Y:S01]  /*7a80*/  MUFU.EX2 R177, R177 ;  /* 0x000000b100b17308 */ /* 0x000e620000000800 */
[----:B------:R-:W-:Y:S02]  /*7a90*/  FFMA.FTZ R58, R58, c[0x0][0x23c], -R59 ;  /* 0x00008f003a3a7a23 */ /* 0x000fe4000001083b */
[C---:B------:R-:W-:Y:S01]  /*7aa0*/  HMMA.16816.F32 R88, R8.reuse, R6, R88 ;  /* 0x000000060858723c */ /* 0x040fe20000001858 */
[--C-:B------:R-:W-:Y:S02]  /*7ab0*/  FFMA.FTZ R59, R60, c[0x0][0x23c], -R54.reuse ;  /* 0x00008f003c3b7a23 */ /* 0x100fe40000010836 */
[----:B------:R-:W-:Y:S02]  /*7ac0*/  FFMA.FTZ R53, R53, c[0x0][0x23c], -R54 ;  /* 0x00008f0035357a23 */ /* 0x000fe40000010836 */
[----:B------:R-:W-:Y:S01]  /*7ad0*/  MUFU.EX2 R176, R176 ;  /* 0x000000b000b07308 */ /* 0x000fe20000000800 */
[----:B------:R-:W-:Y:S02]  /*7ae0*/  FADD.FTZ R36, R143, R36 ;  /* 0x000000248f247221 */ /* 0x000fe40000010000 */
[----:B----4-:R-:W-:Y:S01]  /*7af0*/  HMMA.16816.F32 R76, R8, R16, R76 ;  /* 0x00000010084c723c */ /* 0x010fe2000000184c */
[----:B------:R-:W-:-:S02]  /*7b00*/  FADD.FTZ R45, R172, R45 ;  /* 0x0000002dac2d7221 */ /* 0x000fc40000010000 */
[----:B------:R-:W-:Y:S02]  /*7b10*/  FADD.FTZ R35, R132, R35 ;  /* 0x0000002384237221 */ /* 0x000fe40000010000 */
[----:B------:R-:W-:Y:S01]  /*7b20*/  MUFU.EX2 R180, R180 ;  /* 0x000000b400b47308 */ /* 0x000fe20000000800 */
[----:B------:R-:W-:Y:S01]  /*7b30*/  FADD.FTZ R31, R136, R31 ;  /* 0x0000001f881f7221 */ /* 0x000fe20000010000 */
[----:B------:R-:W-:Y:S01]  /*7b40*/  MOV R136, R144 ;  /* 0x0000009000887202 */ /* 0x000fe20000000f00 */
[----:B------:R-:W-:Y:S01]  /*7b50*/  HMMA.16816.F32 R72, R8, R18, R72 ;  /* 0x000000120848723c */ /* 0x000fe20000001848 */
[----:B------:R-:W-:Y:S01]  /*7b60*/  LDSM.16.MT88.4 R8, [R190+0x7000] ;  /* 0x00700000be08783b */ /* 0x000fe20000004200 */
[----:B------:R-:W-:Y:S02]  /*7b70*/  FADD.FTZ R36, R149, R36 ;  /* 0x0000002495247221 */ /* 0x000fe40000010000 */
[----:B------:R-:W-:Y:S01]  /*7b80*/  FADD.FTZ R45, R174, R45 ;  /* 0x0000002dae2d7221 */ /* 0x000fe20000010000 */
[----:B------:R-:W-:Y:S01]  /*7b90*/  MUFU.EX2 R179, R179 ;  /* 0x000000b300b37308 */ /* 0x000fe20000000800 */
[----:B------:R-:W-:-:S02]  /*7ba0*/  FADD.FTZ R35, R67, R35 ;  /* 0x0000002343237221 */ /* 0x000fc40000010000 */
[C---:B------:R-:W-:Y:S01]  /*7bb0*/  HMMA.16816.F32 R128, R24.reuse, R20, R128 ;  /* 0x000000141880723c */ /* 0x040fe20000001880 */
[----:B------:R-:W-:Y:S01]  /*7bc0*/  FADD.FTZ R31, R135, R31 ;  /* 0x0000001f871f7221 */ /* 0x000fe20000010000 */
[----:B------:R-:W-:Y:S01]  /*7bd0*/  MOV R135, R0 ;  /* 0x0000000000877202 */ /* 0x000fe20000000f00 */
[----:B------:R-:W-:Y:S02]  /*7be0*/  FFMA.FTZ R166, R166, c[0x0][0x23c], -R140 ;  /* 0x00008f00a6a67a23 */ /* 0x000fe4000001088c */
[----:B------:R-:W2:Y:S01]  /*7bf0*/  MUFU.EX2 R171, R171 ;  /* 0x000000ab00ab7308 */ /* 0x000ea20000000800 */
[----:B------:R-:W-:Y:S02]  /*7c00*/  FFMA.FTZ R47, R47, c[0x0][0x23c], -R46 ;  /* 0x00008f002f2f7a23 */ /* 0x000fe4000001082e */
[----:B------:R-:W-:Y:S01]  /*7c10*/  HMMA.16816.F32 R116, R24, R22, R116 ;  /* 0x000000161874723c */ /* 0x000fe20000001874 */
[----:B------:R-:W-:Y:S01]  /*7c20*/  LDSM.16.MT88.4 R20, [R188+0x7000] ;  /* 0x00700000bc14783b */ /* 0x000fe20000004200 */
[----:B------:R-:W-:-:S02]  /*7c30*/  FFMA.FTZ R148, R148, c[0x0][0x23c], -R140 ;  /* 0x00008f0094947a23 */ /* 0x000fc4000001088c */
[--C-:B------:R-:W-:Y:S01]  /*7c40*/  FFMA.FTZ R147, R147, c[0x0][0x23c], -R140.reuse ;  /* 0x00008f0093937a23 */ /* 0x100fe2000001088c */
[----:B------:R-:W4:Y:S01]  /*7c50*/  MUFU.EX2 R168, R168 ;  /* 0x000000a800a87308 */ /* 0x000f220000000800 */
[----:B------:R-:W-:Y:S02]  /*7c60*/  FFMA.FTZ R139, R139, c[0x0][0x23c], -R140 ;  /* 0x00008f008b8b7a23 */ /* 0x000fe4000001088c */
[C---:B------:R-:W-:Y:S01]  /*7c70*/  HMMA.16816.F32 R112, R24.reuse, R12, R112 ;  /* 0x0000000c1870723c */ /* 0x040fe20000001870 */
[----:B------:R-:W-:Y:S02]  /*7c80*/  FADD.FTZ R36, R150, R36 ;  /* 0x0000002496247221 */ /* 0x000fe40000010000 */
[----:B------:R-:W-:Y:S02]  /*7c90*/  FADD.FTZ R45, R175, R45 ;  /* 0x0000002daf2d7221 */ /* 0x000fe40000010000 */
[----:B------:R-:W5:Y:S01]  /*7ca0*/  MUFU.EX2 R173, R173 ;  /* 0x000000ad00ad7308 */ /* 0x000f620000000800 */
[----:B------:R-:W-:Y:S01]  /*7cb0*/  FADD.FTZ R35, R134, R35 ;  /* 0x0000002386237221 */ /* 0x000fe20000010000 */
[----:B------:R-:W-:Y:S01]  /*7cc0*/  MOV R134, R146 ;  /* 0x0000009200867202 */ /* 0x000fe20000000f00 */
[----:B------:R-:W-:Y:S01]  /*7cd0*/  HMMA.16816.F32 R100, R24, R14, R100 ;  /* 0x0000000e1864723c */ /* 0x000fe20000001864 */
[----:B------:R-:W5:Y:S01]  /*7ce0*/  LDSM.16.MT88.4 R12, [R192+0x7000] ;  /* 0x00700000c00c783b */ /* 0x000f620000004200 */
[----:B------:R-:W-:-:S02]  /*7cf0*/  FADD.FTZ R31, R142, R31 ;  /* 0x0000001f8e1f7221 */ /* 0x000fc40000010000 */
[----:B------:R-:W-:Y:S01]  /*7d00*/  FFMA.FTZ R49, R49, c[0x0][0x23c], -R46 ;  /* 0x00008f0031317a23 */ /* 0x000fe2000001082e */
[----:B------:R-:W-:Y:S01]  /*7d10*/  MUFU.EX2 R170, R170 ;  /* 0x000000aa00aa7308 */ /* 0x000fe20000000800 */
[----:B---3--:R-:W-:Y:S02]  /*7d20*/  FADD.FTZ R36, R167, R36 ;  /* 0x00000024a7247221 */ /* 0x008fe40000010000 */
[----:B------:R-:W-:Y:S01]  /*7d30*/  HMMA.16816.F32 R96, R24, R4, R96 ;  /* 0x000000041860723c */ /* 0x000fe20000001860 */
[----:B-1----:R-:W-:Y:S02]  /*7d40*/  FADD.FTZ R35, R177, R35 ;  /* 0x00000023b1237221 */ /* 0x002fe40000010000 */
[----:B--2---:R-:W-:Y:S02]  /*7d50*/  FADD.FTZ R31, R171, R31 ;  /* 0x0000001fab1f7221 */ /* 0x004fe40000010000 */
[----:B------:R-:W1:Y:S01]  /*7d60*/  MUFU.EX2 R151, R151 ;  /* 0x0000009700977308 */ /* 0x000e620000000800 */
[----:B------:R-:W-:-:S02]  /*7d70*/  FADD.FTZ R36, R178, R36 ;  /* 0x00000024b2247221 */ /* 0x000fc40000010000 */
[C---:B------:R-:W-:Y:S01]  /*7d80*/  HMMA.16816.F32 R84, R24.reuse, R6, R84 ;  /* 0x000000061854723c */ /* 0x040fe20000001854 */
[----:B------:R-:W2:Y:S01]  /*7d90*/  LDSM.16.MT88.4 R4, [R189+0x7000] ;  /* 0x00700000bd04783b */ /* 0x000ea20000004200 */
[----:B------:R-:W-:Y:S02]  /*7da0*/  FADD.FTZ R35, R176, R35 ;  /* 0x00000023b0237221 */ /* 0x000fe40000010000 */
[----:B----4-:R-:W-:Y:S01]  /*7db0*/  FADD.FTZ R31, R168, R31 ;  /* 0x0000001fa81f7221 */ /* 0x010fe20000010000 */
[----:B------:R-:W3:Y:S01]  /*7dc0*/  MUFU.EX2 R137, R137 ;  /* 0x0000008900897308 */ /* 0x000ee20000000800 */
[----:B------:R-:W-:Y:S02]  /*7dd0*/  FADD.FTZ R36, R181, R36 ;  /* 0x00000024b5247221 */ /* 0x000fe40000010000 */
[----:B------:R-:W-:Y:S01]  /*7de0*/  HMMA.16816.F32 R80, R24, R16, R80 ;  /* 0x000000101850723c */ /* 0x000fe20000001850 */
[----:B------:R-:W-:Y:S02]  /*7df0*/  FADD.FTZ R35, R180, R35 ;  /* 0x00000023b4237221 */ /* 0x000fe40000010000 */
[----:B-----5:R-:W-:-:S02]  /*7e00*/  FADD.FTZ R31, R173, R31 ;  /* 0x0000001fad1f7221 */ /* 0x020fc40000010000 */
[----:B------:R-:W4:Y:S01]  /*7e10*/  MUFU.EX2 R66, R66 ;  /* 0x0000004200427308 */ /* 0x000f220000000800 */
[----:B-1----:R-:W-:Y:S01]  /*7e20*/  FADD.FTZ R36, R151, R36 ;  /* 0x0000002497247221 */ /* 0x002fe20000010000 */
[----:B------:R-:W-:Y:S01]  /*7e30*/  F2FP.PACK_AB R16, R176, R177 ;  /* 0x000000b1b010723e */ /* 0x000fe200000000ff */
[----:B------:R-:W-:Y:S01]  /*7e40*/  HMMA.16816.F32 R68, R24, R18, R68 ;  /* 0x000000121844723c */ /* 0x000fe20000001844 */
[----:B------:R-:W-:Y:S01]  /*7e50*/  F2FP.PACK_AB R17, R168, R171 ;  /* 0x000000aba811723e */ /* 0x000fe200000000ff */
[----:B------:R-:W-:Y:S02]  /*7e60*/  FADD.FTZ R35, R179, R35 ;  /* 0x00000023b3237221 */ /* 0x000fe40000010000 */
[----:B------:R-:W-:Y:S01]  /*7e70*/  FADD.FTZ R31, R170, R31 ;  /* 0x0000001faa1f7221 */ /* 0x000fe20000010000 */
[----:B------:R-:W1:Y:S01]  /*7e80*/  MUFU.EX2 R141, R141 ;  /* 0x0000008d008d7308 */ /* 0x000e620000000800 */
[----:B---3--:R-:W-:Y:S01]  /*7e90*/  FADD.FTZ R45, R137, R45 ;  /* 0x0000002d892d7221 */ /* 0x008fe20000010000 */
[----:B------:R-:W-:-:S02]  /*7ea0*/  F2FP.PACK_AB R18, R179, R180 ;  /* 0x000000b4b312723e */ /* 0x000fc400000000ff */
[----:B------:R-:W-:Y:S02]  /*7eb0*/  F2FP.PACK_AB R19, R170, R173 ;  /* 0x000000adaa13723e */ /* 0x000fe400000000ff */
[----:B------:R-:W-:Y:S02]  /*7ec0*/  F2FP.PACK_AB R24, R178, R167 ;  /* 0x000000a7b218723e */ /* 0x000fe400000000ff */
[----:B------:R-:W3:Y:S01]  /*7ed0*/  MUFU.EX2 R138, R138 ;  /* 0x0000008a008a7308 */ /* 0x000ee20000000800 */
[C---:B----4-:R-:W-:Y:S01]  /*7ee0*/  F2FP.PACK_AB R25, R66.reuse, R137 ;  /* 0x000000894219723e */ /* 0x050fe200000000ff */
[----:B------:R-:W-:Y:S01]  /*7ef0*/  FADD.FTZ R45, R66, R45 ;  /* 0x0000002d422d7221 */ /* 0x000fe20000010000 */
[----:B------:R-:W-:Y:S01]  /*7f00*/  F2FP.PACK_AB R26, R151, R181 ;  /* 0x000000b5971a723e */ /* 0x000fe200000000ff */
[----:B------:R-:W-:Y:S04]  /*7f10*/  HMMA.16816.F32 R124, R16, R12, R124 ;  /* 0x0000000c107c723c */ /* 0x000fe8000000187c */
[----:B------:R-:W4:Y:S01]  /*7f20*/  MUFU.EX2 R65, R65 ;  /* 0x0000004100417308 */ /* 0x000f220000000800 */
[----:B-1----:R-:W-:-:S03]  /*7f30*/  FADD.FTZ R45, R141, R45 ;  /* 0x0000002d8d2d7221 */ /* 0x002fc60000010000 */
[----:B------:R-:W-:Y:S01]  /*7f40*/  HMMA.16816.F32 R120, R16, R14, R120 ;  /* 0x0000000e1078723c */ /* 0x000fe20000001878 */
[----:B---3--:R-:W-:-:S03]  /*7f50*/  F2FP.PACK_AB R27, R138, R141 ;  /* 0x0000008d8a1b723e */ /* 0x008fc600000000ff */
[----:B------:R-:W1:Y:S01]  /*7f60*/  MUFU.EX2 R62, R62 ;  /* 0x0000003e003e7308 */ /* 0x000e620000000800 */
[----:B------:R-:W-:-:S03]  /*7f70*/  FADD.FTZ R45, R138, R45 ;  /* 0x0000002d8a2d7221 */ /* 0x000fc60000010000 */
[----:B------:R-:W-:Y:S01]  /*7f80*/  HMMA.16816.F32 R108, R16, R8, R108 ;  /* 0x00000008106c723c */ /* 0x000fe2000000186c */
[----:B----4-:R-:W-:-:S03]  /*7f90*/  FADD.FTZ R35, R65, R35 ;  /* 0x0000002341237221 */ /* 0x010fc60000010000 */
[----:B------:R-:W3:Y:S04]  /*7fa0*/  MUFU.EX2 R61, R61 ;  /* 0x0000003d003d7308 */ /* 0x000ee80000000800 */
[----:B------:R-:W-:Y:S04]  /*7fb0*/  HMMA.16816.F32 R104, R16, R10, R104 ;  /* 0x0000000a1068723c */ /* 0x000fe80000001868 */
[----:B------:R-:W4:Y:S01]  /*7fc0*/  MUFU.EX2 R58, R58 ;  /* 0x0000003a003a7308 */ /* 0x000f220000000800 */
[----:B-1----:R-:W-:-:S03]  /*7fd0*/  FADD.FTZ R35, R62, R35 ;  /* 0x000000233e237221 */ /* 0x002fc60000010000 */
[----:B--2---:R-:W-:Y:S04]  /*7fe0*/  HMMA.16816.F32 R92, R16, R4, R92 ;  /* 0x00000004105c723c */ /* 0x004fe8000000185c */
[----:B------:R-:W1:Y:S01]  /*7ff0*/  MUFU.EX2 R59, R59 ;  /* 0x0000003b003b7308 */ /* 0x000e620000000800 */
[----:B---3--:R-:W-:-:S03]  /*8000*/  FADD.FTZ R35, R61, R35 ;  /* 0x000000233d237221 */ /* 0x008fc60000010000 */
[----:B------:R-:W-:Y:S04]  /*8010*/  HMMA.16816.F32 R88, R16, R6, R88 ;  /* 0x000000061058723c */ /* 0x000fe80000001858 */
[----:B------:R-:W2:Y:S01]  /*8020*/  MUFU.EX2 R57, R57 ;  /* 0x0000003900397308 */ /* 0x000ea20000000800 */
[----:B----4-:R-:W-:-:S03]  /*8030*/  FADD.FTZ R228, R58, R35 ;  /* 0x000000233ae47221 */ /* 0x010fc60000010000 */
[----:B------:R-:W-:Y:S04]  /*8040*/  HMMA.16816.F32 R76, R16, R20, R76 ;  /* 0x00000014104c723c */ /* 0x000fe8000000184c */
[----:B------:R-:W3:Y:S01]  /*8050*/  MUFU.EX2 R56, R56 ;  /* 0x0000003800387308 */ /* 0x000ee20000000800 */
[----:B-1----:R-:W-:-:S03]  /*8060*/  FADD.FTZ R31, R59, R31 ;  /* 0x0000001f3b1f7221 */ /* 0x002fc60000010000 */
[----:B------:R-:W-:Y:S01]  /*8070*/  HMMA.16816.F32 R72, R16, R22, R72 ;  /* 0x000000161048723c */ /* 0x000fe20000001848 */
[----:B------:R-:W1:Y:S03]  /*8080*/  LDSM.16.MT88.4 R16, [R192+0x7800] ;  /* 0x00780000c010783b */ /* 0x000e660000004200 */
[----:B------:R-:W4:Y:S01]  /*8090*/  MUFU.EX2 R53, R53 ;  /* 0x0000003500357308 */ /* 0x000f220000000800 */
[----:B--2---:R-:W-:-:S03]  /*80a0*/  FADD.FTZ R31, R57, R31 ;  /* 0x0000001f391f7221 */ /* 0x004fc60000010000 */
[----:B------:R-:W-:Y:S04]  /*80b0*/  HMMA.16816.F32 R128, R24, R12, R128 ;  /* 0x0000000c1880723c */ /* 0x000fe80000001880 */
[----:B------:R-:W2:Y:S01]  /*80c0*/  MUFU.EX2 R166, R166 ;  /* 0x000000a600a67308 */ /* 0x000ea20000000800 */
[----:B---3--:R-:W-:-:S03]  /*80d0*/  FADD.FTZ R31, R56, R31 ;  /* 0x0000001f381f7221 */ /* 0x008fc60000010000 */
[----:B------:R-:W-:Y:S01]  /*80e0*/  HMMA.16816.F32 R116, R24, R14, R116 ;  /* 0x0000000e1874723c */ /* 0x000fe20000001874 */
[----:B------:R-:W3:Y:S03]  /*80f0*/  LDSM.16.MT88.4 R12, [R190+0x7800] ;  /* 0x00780000be0c783b */ /* 0x000ee60000004200 */
[----:B------:R-:W5:Y:S01]  /*8100*/  MUFU.EX2 R47, R47 ;  /* 0x0000002f002f7308 */ /* 0x000f620000000800 */
[----:B----4-:R-:W-:-:S03]  /*8110*/  FADD.FTZ R227, R53, R31 ;  /* 0x0000001f35e37221 */ /* 0x010fc60000010000 */
[----:B------:R-:W-:Y:S04]  /*8120*/  HMMA.16816.F32 R112, R24, R8, R112 ;  /* 0x000000081870723c */ /* 0x000fe80000001870 */
[----:B------:R-:W4:Y:S01]  /*8130*/  MUFU.EX2 R148, R148 ;  /* 0x0000009400947308 */ /* 0x000f220000000800 */
[----:B--2---:R-:W-:-:S03]  /*8140*/  FADD.FTZ R36, R166, R36 ;  /* 0x00000024a6247221 */ /* 0x004fc60000010000 */
[----:B------:R-:W-:Y:S01]  /*8150*/  HMMA.16816.F32 R100, R24, R10, R100 ;  /* 0x0000000a1864723c */ /* 0x000fe20000001864 */
[----:B------:R-:W2:Y:S03]  /*8160*/  LDSM.16.MT88.4 R8, [R189+0x7800] ;  /* 0x00780000bd08783b */ /* 0x000ea60000004200 */
[----:B------:R-:W1:Y:S01]  /*8170*/  MUFU.EX2 R147, R147 ;  /* 0x0000009300937308 */ /* 0x000e620000000800 */
[----:B-----5:R-:W-:-:S03]  /*8180*/  FADD.FTZ R45, R47, R45 ;  /* 0x0000002d2f2d7221 */ /* 0x020fc60000010000 */
[----:B------:R-:W-:Y:S04]  /*8190*/  HMMA.16816.F32 R96, R24, R4, R96 ;  /* 0x000000041860723c */ /* 0x000fe80000001860 */
[----:B------:R-:W5:Y:S01]  /*81a0*/  MUFU.EX2 R139, R139 ;  /* 0x0000008b008b7308 */ /* 0x000f620000000800 */
[----:B----4-:R-:W-:-:S03]  /*81b0*/  FADD.FTZ R36, R148, R36 ;  /* 0x0000002494247221 */ /* 0x010fc60000010000 */
[----:B------:R-:W-:Y:S01]  /*81c0*/  HMMA.16816.F32 R84, R24, R6, R84 ;  /* 0x000000061854723c */ /* 0x000fe20000001854 */
[----:B------:R-:W4:Y:S01]  /*81d0*/  LDSM.16.MT88.4 R4, [R188+0x7800] ;  /* 0x00780000bc04783b */ /* 0x000f220000004200 */
[----:B-1----:R-:W-:-:S06]  /*81e0*/  FADD.FTZ R36, R147, R36 ;  /* 0x0000002493247221 */ /* 0x002fcc0000010000 */
[----:B------:R-:W-:Y:S01]  /*81f0*/  HMMA.16816.F32 R80, R24, R20, R80 ;  /* 0x000000141850723c */ /* 0x000fe20000001850 */
[----:B-----5:R-:W-:-:S06]  /*8200*/  FADD.FTZ R230, R139, R36 ;  /* 0x000000248be67221 */ /* 0x020fcc0000010000 */
[----:B------:R-:W-:Y:S01]  /*8210*/  F2FP.PACK_AB R20, R62, R65 ;  /* 0x000000413e14723e */ /* 0x000fe200000000ff */
[----:B------:R-:W-:Y:S01]  /*8220*/  HMMA.16816.F32 R68, R24, R22, R68 ;  /* 0x000000161844723c */ /* 0x000fe20000001844 */
[----:B------:R-:W1:Y:S01]  /*8230*/  MUFU.EX2 R24, R49 ;  /* 0x0000003100187308 */ /* 0x000e620000000800 */
[----:B------:R-:W-:-:S05]  /*8240*/  F2FP.PACK_AB R21, R57, R59 ;  /* 0x0000003b3915723e */ /* 0x000fca00000000ff */
[--C-:B------:R-:W-:Y:S01]  /*8250*/  FFMA.FTZ R25, R44, c[0x0][0x23c], -R46.reuse ;  /* 0x00008f002c197a23 */ /* 0x100fe2000001082e */
[----:B------:R-:W-:Y:S01]  /*8260*/  F2FP.PACK_AB R22, R58, R61 ;  /* 0x0000003d3a16723e */ /* 0x000fe200000000ff */
[----:B------:R-:W-:Y:S01]  /*8270*/  FFMA.FTZ R26, R43, c[0x0][0x23c], -R46 ;  /* 0x00008f002b1a7a23 */ /* 0x000fe2000001082e */
[----:B------:R-:W-:-:S03]  /*8280*/  F2FP.PACK_AB R23, R53, R56 ;  /* 0x000000383517723e */ /* 0x000fc600000000ff */
[----:B------:R-:W5:Y:S04]  /*8290*/  MUFU.EX2 R25, R25 ;  /* 0x0000001900197308 */ /* 0x000f680000000800 */
[----:B------:R-:W-:Y:S01]  /*82a0*/  HMMA.16816.F32 R124, R20, R16, R124 ;  /* 0x00000010147c723c */ /* 0x000fe2000000187c */
[----:B-1----:R-:W-:-:S03]  /*82b0*/  FADD.FTZ R45, R24, R45 ;  /* 0x0000002d182d7221 */ /* 0x002fc60000010000 */
[----:B------:R-:W1:Y:S04]  /*82c0*/  MUFU.EX2 R26, R26 ;  /* 0x0000001a001a7308 */ /* 0x000e680000000800 */
[----:B------:R-:W-:Y:S01]  /*82d0*/  HMMA.16816.F32 R120, R20, R18, R120 ;  /* 0x000000121478723c */ /* 0x000fe20000001878 */
[----:B-----5:R-:W-:-:S07]  /*82e0*/  FADD.FTZ R45, R25, R45 ;  /* 0x0000002d192d7221 */ /* 0x020fce0000010000 */
[----:B---3--:R-:W-:Y:S01]  /*82f0*/  HMMA.16816.F32 R108, R20, R12, R108 ;  /* 0x0000000c146c723c */ /* 0x008fe2000000186c */
[----:B-1----:R-:W-:-:S07]  /*8300*/  FADD.FTZ R229, R26, R45 ;  /* 0x0000002d1ae57221 */ /* 0x002fce0000010000 */
[C---:B------:R-:W-:Y:S08]  /*8310*/  HMMA.16816.F32 R104, R20.reuse, R14, R104 ;  /* 0x0000000e1468723c */ /* 0x040ff00000001868 */
[C---:B--2---:R-:W-:Y:S08]  /*8320*/  HMMA.16816.F32 R92, R20.reuse, R8, R92 ;  /* 0x00000008145c723c */ /* 0x044ff0000000185c */
[C---:B------:R-:W-:Y:S08]  /*8330*/  HMMA.16816.F32 R88, R20.reuse, R10, R88 ;  /* 0x0000000a1458723c */ /* 0x040ff00000001858 */
[C---:B----4-:R-:W-:Y:S08]  /*8340*/  HMMA.16816.F32 R76, R20.reuse, R4, R76 ;  /* 0x00000004144c723c */ /* 0x050ff0000000184c */
[----:B------:R-:W-:Y:S07]  /*8350*/  HMMA.16816.F32 R72, R20, R6, R72 ;  /* 0x000000061448723c */ /* 0x000fee0000001848 */
[----:B------:R-:W-:-:S02]  /*8360*/  F2FP.PACK_AB R20, R148, R166 ;  /* 0x000000a69414723e */ /* 0x000fc400000000ff */
[----:B------:R-:W-:Y:S02]  /*8370*/  F2FP.PACK_AB R21, R24, R47 ;  /* 0x0000002f1815723e */ /* 0x000fe400000000ff */
[----:B------:R-:W-:Y:S02]  /*8380*/  F2FP.PACK_AB R22, R139, R147 ;  /* 0x000000938b16723e */ /* 0x000fe400000000ff */
[----:B------:R-:W-:-:S07]  /*8390*/  F2FP.PACK_AB R23, R26, R25 ;  /* 0x000000191a17723e */ /* 0x000fce00000000ff */
        /* <DEDUP_REMOVED lines=13> */
[----:B------:R-:W-:-:S04]  /*8470*/  IMAD.WIDE.U32 R6, R147, c[0x0][0x1a0], RZ ;  /* 0x0000680093067a25 */ /* 0x000fc800078e00ff */
[----:B------:R-:W-:Y:S01]  /*8480*/  IMAD R4, R4, c[0x0][0x1a0], RZ ;  /* 0x0000680004047a24 */ /* 0x000fe200078e02ff */
[----:B------:R-:W-:Y:S01]  /*8490*/  BAR.SYNC.DEFER_BLOCKING 0x0 ;  /* 0x0000000000007b1d */ /* 0x000fe20000010000 */
[----:B------:R-:W-:Y:S01]  /*84a0*/  LEA R5, P0, R6, R154, 0x6 ;  /* 0x0000009a06057211 */ /* 0x000fe200078030ff */
[C---:B------:R-:W-:Y:S02]  /*84b0*/  IMAD R165, R147.reuse, 0x40, R165 ;  /* 0x0000004093a57824 */ /* 0x040fe400078e02a5 */
[----:B------:R-:W-:Y:S01]  /*84c0*/  IMAD R4, R147, c[0x0][0x1a4], R4 ;  /* 0x0000690093047a24 */ /* 0x000fe200078e0204 */
[----:B------:R-:W-:Y:S02]  /*84d0*/  LEA R8, P1, R5, c[0x0][0x170], 0x1 ;  /* 0x00005c0005087a11 */ /* 0x000fe400078208ff */
[----:B------:R-:W-:Y:S01]  /*84e0*/  ISETP.GE.AND P3, PT, R165, R164, PT ;  /* 0x000000a4a500720c */ /* 0x000fe20003f66270 */
        /* <DEDUP_REMOVED lines=16> */
[----:B------:R-:W-:Y:S04]  /*85f0*/  LDSM.16.M88.4 R64, [R198] ;  /* 0x00000000c640783b */ /* 0x000fe80000000200 */
[----:B------:R-:W-:Y:S04]  /*8600*/  LDSM.16.M88.4 R60, [R198+0x2000] ;  /* 0x00200000c63c783b */ /* 0x000fe80000000200 */
[----:B------:R-:W-:Y:S04]  /*8610*/  LDSM.16.M88.4 R56, [R196] ;  /* 0x00000000c438783b */ /* 0x000fe80000000200 */
[----:B------:R-:W-:Y:S04]  /*8620*/  LDSM.16.M88.4 R36, [R191+0x4000] ;  /* 0x00400000bf24783b */ /* 0x000fe80000000200 */
[----:B------:R-:W-:Y:S04]  /*8630*/  LDSM.16.M88.4 R52, [R196+0x2000] ;  /* 0x00200000c434783b */ /* 0x000fe80000000200 */
[----:B------:R-:W-:Y:S04]  /*8640*/  LDSM.16.M88.4 R24, [R194] ;  /* 0x00000000c218783b */ /* 0x000fe80000000200 */
[----:B-1----:R-:W1:Y:S04]  /*8650*/  LDSM.16.M88.4 R8, [R197+0x4000] ;  /* 0x00400000c508783b */ /* 0x002e680000000200 */
[----:B------:R-:W3:Y:S04]  /*8660*/  LDSM.16.M88.4 R32, [R195] ;  /* 0x00000000c320783b */ /* 0x000ee80000000200 */
[----:B------:R-:W4:Y:S04]  /*8670*/  LDSM.16.M88.4 R28, [R195+0x2000] ;  /* 0x00200000c31c783b */ /* 0x000f280000000200 */
[----:B------:R-:W5:Y:S04]  /*8680*/  LDSM.16.M88.4 R136, [R197+0x4800] ;  /* 0x00480000c588783b */ /* 0x000f680000000200 */
[----:B------:R-:W-:Y:S04]  /*8690*/  LDSM.16.M88.4 R140, [R184] ;  /* 0x00000000b88c783b */ /* 0x000fe80000000200 */
[----:B------:R-:W3:Y:S04]  /*86a0*/  LDSM.16.M88.4 R20, [R193] ;  /* 0x00000000c114783b */ /* 0x000ee80000000200 */
[----:B------:R-:W3:Y:S04]  /*86b0*/  LDSM.16.M88.4 R16, [R193+0x2000] ;  /* 0x00200000c110783b */ /* 0x000ee80000000200 */
[----:B------:R-:W3:Y:S04]  /*86c0*/  LDSM.16.M88.4 R48, [R191+0x4800] ;  /* 0x00480000bf30783b */ /* 0x000ee80000000200 */
[----:B------:R-:W0:Y:S01]  /*86d0*/  LDGDEPBAR ;  /* 0x00000000000079af */ /* 0x000e220000000000 */
[-C--:B-1----:R-:W-:Y:S08]  /*86e0*/  HMMA.16816.F32 R132, R64, R8.reuse, RZ ;  /* 0x000000084084723c */ /* 0x082ff000000018ff */
[C---:B--2---:R-:W-:Y:S08]  /*86f0*/  HMMA.16816.F32 R4, R60.reuse, R8, RZ ;  /* 0x000000083c04723c */ /* 0x044ff000000018ff */
[----:B------:R-:W-:Y:S08]  /*8700*/  HMMA.16816.F32 R12, R60, R10, RZ ;  /* 0x0000000a3c0c723c */ /* 0x000ff000000018ff */
[----:B------:R-:W-:Y:S08]  /*8710*/  HMMA.16816.F32 R132, R56, R36, R132 ;  /* 0x000000243884723c */ /* 0x000ff00000001884 */
[----:B------:R-:W-:Y:S08]  /*8720*/  HMMA.16816.F32 R8, R64, R10, RZ ;  /* 0x0000000a4008723c */ /* 0x000ff000000018ff */
[----:B------:R-:W-:Y:S08]  /*8730*/  HMMA.16816.F32 R4, R52, R36, R4 ;  /* 0x000000243404723c */ /* 0x000ff00000001804 */
[----:B---3--:R-:W-:Y:S08]  /*8740*/  HMMA.16816.F32 R132, R32, R24, R132 ;  /* 0x000000182084723c */ /* 0x008ff00000001884 */
[-C--:B------:R-:W-:Y:S08]  /*8750*/  HMMA.16816.F32 R12, R52, R38.reuse, R12 ;  /* 0x00000026340c723c */ /* 0x080ff0000000180c */
[----:B------:R-:W-:Y:S08]  /*8760*/  HMMA.16816.F32 R8, R56, R38, R8 ;  /* 0x000000263808723c */ /* 0x000ff00000001808 */
[----:B----4-:R-:W-:Y:S08]  /*8770*/  HMMA.16816.F32 R4, R28, R24, R4 ;  /* 0x000000181c04723c */ /* 0x010ff00000001804 */
[----:B-----5:R-:W-:Y:S08]  /*8780*/  HMMA.16816.F32 R44, R64, R136, RZ ;  /* 0x00000088402c723c */ /* 0x020ff000000018ff */
[----:B------:R-:W-:Y:S08]  /*8790*/  HMMA.16816.F32 R132, R20, R140, R132 ;  /* 0x0000008c1484723c */ /* 0x000ff00000001884 */
[----:B------:R-:W-:Y:S08]  /*87a0*/  HMMA.16816.F32 R40, R60, R136, RZ ;  /* 0x000000883c28723c */ /* 0x000ff000000018ff */
[-C--:B------:R-:W-:Y:S08]  /*87b0*/  HMMA.16816.F32 R36, R64, R138.reuse, RZ ;  /* 0x0000008a4024723c */ /* 0x080ff000000018ff */
[----:B------:R-:W-:Y:S01]  /*87c0*/  HMMA.16816.F32 R136, R60, R138, RZ ;  /* 0x0000008a3c88723c */ /* 0x000fe200000018ff */
[----:B------:R-:W-:-:S02]  /*87d0*/  FMUL.FTZ R134, R134, c[0x0][0x2ec] ;  /* 0x0000bb0086867a20 */ /* 0x000fc40000410000 */
[----:B------:R-:W-:Y:S02]  /*87e0*/  FMUL.FTZ R135, R135, c[0x0][0x2ec] ;  /* 0x0000bb0087877a20 */ /* 0x000fe40000410000 */
[----:B------:R-:W-:Y:S01]  /*87f0*/  FMUL.FTZ R2, R132, c[0x0][0x2ec] ;  /* 0x0000bb0084027a20 */ /* 0x000fe20000410000 */
[----:B------:R-:W-:Y:S01]  /*8800*/  MUFU.TANH R148, R134 ;  /* 0x0000008600947308 */ /* 0x000fe20000002400 */
[----:B------:R-:W-:Y:S01]  /*8810*/  FMUL.FTZ R3, R133, c[0x0][0x2ec] ;  /* 0x0000bb0085037a20 */ /* 0x000fe20000410000 */
[-C--:B------:R-:W-:Y:S06]  /*8820*/  HMMA.16816.F32 R12, R28, R26.reuse, R12 ;  /* 0x0000001a1c0c723c */ /* 0x080fec000000180c */
[----:B------:R1:W-:Y:S02]  /*8830*/  MUFU.TANH R149, R135 ;  /* 0x0000008700957308 */ /* 0x0003e40000002400 */
[----:B------:R-:W-:Y:S01]  /*8840*/  HMMA.16816.F32 R8, R32, R26, R8 ;  /* 0x0000001a2008723c */ /* 0x000fe20000001808 */
[----:B------:R-:W2:Y:S05]  /*8850*/  LDSM.16.M88.4 R24, [R187] ;  /* 0x00000000bb18783b */ /* 0x000eaa0000000200 */
[----:B------:R-:W3:Y:S02]  /*8860*/  MUFU.TANH R2, R2 ;  /* 0x0000000200027308 */ /* 0x000ee40000002400 */
[----:B------:R-:W-:Y:S01]  /*8870*/  HMMA.16816.F32 R4, R16, R140, R4 ;  /* 0x0000008c1004723c */ /* 0x000fe20000001804 */
[----:B-1----:R-:W1:Y:S05]  /*8880*/  LDSM.16.M88.4 R132, [R184+0x800] ;  /* 0x00080000b884783b */ /* 0x002e6a0000000200 */
[----:B------:R-:W-:Y:S02]  /*8890*/  MUFU.TANH R3, R3 ;  /* 0x0000000300037308 */ /* 0x000fe40000002400 */
[----:B------:R-:W-:Y:S01]  /*88a0*/  HMMA.16816.F32 R44, R56, R48, R44 ;  /* 0x00000030382c723c */ /* 0x000fe2000000182c */
[----:B---3--:R-:W-:-:S07]  /*88b0*/  FSEL R2, R2, -INF , !P3 ;  /* 0xff80000002027808 */ /* 0x008fce0005800000 */
[----:B------:R-:W-:Y:S08]  /*88c0*/  HMMA.16816.F32 R40, R52, R48, R40 ;  /* 0x000000303428723c */ /* 0x000ff00000001828 */
[----:B------:R-:W-:Y:S01]  /*88d0*/  HMMA.16816.F32 R36, R56, R50, R36 ;  /* 0x000000323824723c */ /* 0x000fe20000001824 */
[----:B------:R-:W-:Y:S02]  /*88e0*/  FMUL.FTZ R4, R4, c[0x0][0x2ec] ;  /* 0x0000bb0004047a20 */ /* 0x000fe40000410000 */
[----:B------:R-:W-:-:S02]  /*88f0*/  FMUL.FTZ R5, R5, c[0x0][0x2ec] ;  /* 0x0000bb0005057a20 */ /* 0x000fc40000410000 */
[----:B------:R-:W-:Y:S01]  /*8900*/  FMUL.FTZ R6, R6, c[0x0][0x2ec] ;  /* 0x0000bb0006067a20 */ /* 0x000fe20000410000 */
[----:B------:R-:W-:Y:S01]  /*8910*/  MUFU.TANH R150, R4 ;  /* 0x0000000400967308 */ /* 0x000fe20000002400 */
[----:B------:R-:W-:Y:S01]  /*8920*/  FMUL.FTZ R173, R7, c[0x0][0x2ec] ;  /* 0x0000bb0007ad7a20 */ /* 0x000fe20000410000 */
[----:B------:R-:W-:Y:S01]  /*8930*/  HMMA.16816.F32 R136, R52, R50, R136 ;  /* 0x000000323488723c */ /* 0x000fe20000001888 */
[----:B------:R-:W3:Y:S05]  /*8940*/  LDSM.16.M88.4 R48, [R197+0x5000] ;  /* 0x00500000c530783b */ /* 0x000eea0000000200 */
[----:B------:R-:W-:Y:S02]  /*8950*/  MUFU.TANH R151, R5 ;  /* 0x0000000500977308 */ /* 0x000fe40000002400 */
[-C--:B------:R-:W-:Y:S06]  /*8960*/  HMMA.16816.F32 R8, R20, R142.reuse, R8 ;  /* 0x0000008e1408723c */ /* 0x080fec0000001808 */
[----:B------:R4:W-:Y:S02]  /*8970*/  MUFU.TANH R166, R6 ;  /* 0x0000000600a67308 */ /* 0x0009e40000002400 */
[----:B------:R-:W-:Y:S01]  /*8980*/  HMMA.16816.F32 R12, R16, R142, R12 ;  /* 0x0000008e100c723c */ /* 0x000fe2000000180c */
[----:B------:R-:W-:Y:S05]  /*8990*/  LDSM.16.M88.4 R140, [R197+0x5800] ;  /* 0x00580000c58c783b */ /* 0x000fea0000000200 */
[----:B------:R-:W-:Y:S02]  /*89a0*/  MUFU.TANH R173, R173 ;  /* 0x000000ad00ad7308 */ /* 0x000fe40000002400 */
[C---:B--2---:R-:W-:Y:S01]  /*89b0*/  HMMA.16816.F32 R44, R32.reuse, R24, R44 ;  /* 0x00000018202c723c */ /* 0x044fe2000000182c */
[----:B----4-:R-:W2:Y:S07]  /*89c0*/  LDSM.16.M88.4 R4, [R191+0x5000] ;  /* 0x00500000bf04783b */ /* 0x010eae0000000200 */
[----:B------:R-:W-:Y:S01]  /*89d0*/  FMUL.FTZ R8, R8, c[0x0][0x2ec] ;  /* 0x0000bb0008087a20 */ /* 0x000fe20000410000 */
[----:B------:R-:W-:Y:S01]  /*89e0*/  HMMA.16816.F32 R36, R32, R26, R36 ;  /* 0x0000001a2024723c */ /* 0x000fe20000001824 */
[----:B------:R-:W-:-:S02]  /*89f0*/  FMUL.FTZ R9, R9, c[0x0][0x2ec] ;  /* 0x0000bb0009097a20 */ /* 0x000fc40000410000 */
[----:B------:R-:W-:Y:S01]  /*8a00*/  FMUL.FTZ R10, R10, c[0x0][0x2ec] ;  /* 0x0000bb000a0a7a20 */ /* 0x000fe20000410000 */
[----:B------:R-:W-:Y:S01]  /*8a10*/  MUFU.TANH R167, R8 ;  /* 0x0000000800a77308 */ /* 0x000fe20000002400 */
[----:B------:R-:W-:Y:S02]  /*8a20*/  FMUL.FTZ R11, R11, c[0x0][0x2ec] ;  /* 0x0000bb000b0b7a20 */ /* 0x000fe40000410000 */
[----:B------:R-:W-:Y:S01]  /*8a30*/  FMUL.FTZ R12, R12, c[0x0][0x2ec] ;  /* 0x0000bb000c0c7a20 */ /* 0x000fe20000410000 */
[----:B------:R-:W-:Y:S01]  /*8a40*/  HMMA.16816.F32 R40, R28, R24, R40 ;  /* 0x000000181c28723c */ /* 0x000fe20000001828 */
[----:B------:R-:W-:Y:S02]  /*8a50*/  FMUL.FTZ R13, R13, c[0x0][0x2ec] ;  /* 0x0000bb000d0d7a20 */ /* 0x000fe40000410000 */
[----:B------:R-:W-:Y:S01]  /*8a60*/  FMUL.FTZ R14, R14, c[0x0][0x2ec] ;  /* 0x0000bb000e0e7a20 */ /* 0x000fe20000410000 */
[----:B------:R-:W4:Y:S01]  /*8a70*/  MUFU.TANH R168, R9 ;  /* 0x0000000900a87308 */ /* 0x000f220000002400 */
[----:B------:R-:W-:-:S03]  /*8a80*/  FMUL.FTZ R15, R15, c[0x0][0x2ec] ;  /* 0x0000bb000f0f7a20 */ /* 0x000fc60000410000 */
[----:B-1----:R-:W-:Y:S04]  /*8a90*/  HMMA.16816.F32 R44, R20, R132, R44 ;  /* 0x00000084142c723c */ /* 0x002fe8000000182c */
[----:B------:R-:W-:Y:S04]  /*8aa0*/  MUFU.TANH R169, R10 ;  /* 0x0000000a00a97308 */ /* 0x000fe80000002400 */
[----:B------:R-:W-:Y:S04]  /*8ab0*/  HMMA.16816.F32 R136, R28, R26, R136 ;  /* 0x0000001a1c88723c */ /* 0x000fe80000001888 */
[----:B------:R1:W5:Y:S04]  /*8ac0*/  MUFU.TANH R170, R11 ;  /* 0x0000000b00aa7308 */ /* 0x0003680000002400 */
[----:B---3--:R-:W-:Y:S04]  /*8ad0*/  HMMA.16816.F32 R24, R64, R50, RZ ;  /* 0x000000324018723c */ /* 0x008fe800000018ff */
[----:B------:R-:W3:Y:S04]  /*8ae0*/  MUFU.TANH R171, R12 ;  /* 0x0000000c00ab7308 */ /* 0x000ee80000002400 */
[----:B------:R-:W-:Y:S01]  /*8af0*/  HMMA.16816.F32 R36, R20, R134, R36 ;  /* 0x000000861424723c */ /* 0x000fe20000001824 */
[----:B------:R-:W-:-:S02]  /*8b00*/  FMUL.FTZ R44, R44, c[0x0][0x2ec] ;  /* 0x0000bb002c2c7a20 */ /* 0x000fc40000410000 */
[----:B------:R-:W-:Y:S01]  /*8b10*/  FMUL.FTZ R45, R45, c[0x0][0x2ec] ;  /* 0x0000bb002d2d7a20 */ /* 0x000fe20000410000 */
[----:B------:R-:W2:Y:S01]  /*8b20*/  MUFU.TANH R172, R13 ;  /* 0x0000000d00ac7308 */ /* 0x000ea20000002400 */
[----:B------:R-:W-:Y:S02]  /*8b30*/  FMUL.FTZ R46, R46, c[0x0][0x2ec] ;  /* 0x0000bb002e2e7a20 */ /* 0x000fe40000410000 */
[----:B------:R-:W-:Y:S01]  /*8b40*/  FMUL.FTZ R181, R47, c[0x0][0x2ec] ;  /* 0x0000bb002fb57a20 */ /* 0x000fe20000410000 */
[----:B-1----:R-:W-:Y:S04]  /*8b50*/  HMMA.16816.F32 R8, R64, R48, RZ ;  /* 0x000000304008723c */ /* 0x002fe800000018ff */
[----:B------:R-:W-:Y:S04]  /*8b60*/  MUFU.TANH R174, R14 ;  /* 0x0000000e00ae7308 */ /* 0x000fe80000002400 */
[C---:B------:R-:W-:Y:S04]  /*8b70*/  HMMA.16816.F32 R40, R16.reuse, R132, R40 ;  /* 0x000000841028723c */ /* 0x040fe80000001828 */
[----:B------:R1:W-:Y:S04]  /*8b80*/  MUFU.TANH R175, R15 ;  /* 0x0000000f00af7308 */ /* 0x0003e80000002400 */
[----:B------:R-:W-:Y:S01]  /*8b90*/  HMMA.16816.F32 R136, R16, R134, R136 ;  /* 0x000000861088723c */ /* 0x000fe20000001888 */
[----:B------:R-:W-:-:S02]  /*8ba0*/  FMUL.FTZ R36, R36, c[0x0][0x2ec] ;  /* 0x0000bb0024247a20 */ /* 0x000fc40000410000 */
[----:B------:R-:W-:Y:S01]  /*8bb0*/  FMUL.FTZ R37, R37, c[0x0][0x2ec] ;  /* 0x0000bb0025257a20 */ /* 0x000fe20000410000 */
[----:B------:R-:W3:Y:S01]  /*8bc0*/  MUFU.TANH R178, R44 ;  /* 0x0000002c00b27308 */ /* 0x000ee20000002400 */
[----:B------:R-:W-:Y:S02]  /*8bd0*/  FMUL.FTZ R38, R38, c[0x0][0x2ec] ;  /* 0x0000bb0026267a20 */ /* 0x000fe40000410000 */
[----:B------:R-:W-:Y:S01]  /*8be0*/  FMUL.FTZ R39, R39, c[0x0][0x2ec] ;  /* 0x0000bb0027277a20 */ /* 0x000fe20000410000 */
[----:B--2---:R-:W-:Y:S01]  /*8bf0*/  HMMA.16816.F32 R8, R56, R4, R8 ;  /* 0x000000043808723c */ /* 0x004fe20000001808 */
[----:B-1----:R-:W1:Y:S03]  /*8c00*/  LDSM.16.M88.4 R12, [R186] ;  /* 0x00000000ba0c783b */ /* 0x002e660000000200 */
[----:B------:R-:W-:Y:S04]  /*8c10*/  MUFU.TANH R179, R45 ;  /* 0x0000002d00b37308 */ /* 0x000fe80000002400 */
[----:B------:R-:W-:Y:S01]  /*8c20*/  HMMA.16816.F32 R132, R60, R48, RZ ;  /* 0x000000303c84723c */ /* 0x000fe200000018ff */
[----:B------:R-:W-:-:S02]  /*8c30*/  FMUL.FTZ R40, R40, c[0x0][0x2ec] ;  /* 0x0000bb0028287a20 */ /* 0x000fc40000410000 */
[----:B------:R-:W-:Y:S01]  /*8c40*/  FMUL.FTZ R41, R41, c[0x0][0x2ec] ;  /* 0x0000bb0029297a20 */ /* 0x000fe20000410000 */
[----:B------:R2:W-:Y:S01]  /*8c50*/  MUFU.TANH R180, R46 ;  /* 0x0000002e00b47308 */ /* 0x0005e20000002400 */
[----:B------:R-:W-:-:S03]  /*8c60*/  FMUL.FTZ R42, R42, c[0x0][0x2ec] ;  /* 0x0000bb002a2a7a20 */ /* 0x000fc60000410000 */
[----:B------:R-:W-:Y:S01]  /*8c70*/  HMMA.16816.F32 R48, R60, R50, RZ ;  /* 0x000000323c30723c */ /* 0x000fe200000018ff */
[----:B------:R-:W-:Y:S02]  /*8c80*/  FMUL.FTZ R43, R43, c[0x0][0x2ec] ;  /* 0x0000bb002b2b7a20 */ /* 0x000fe40000410000 */
[----:B------:R-:W-:Y:S01]  /*8c90*/  FMUL.FTZ R136, R136, c[0x0][0x2ec] ;  /* 0x0000bb0088887a20 */ /* 0x000fe20000410000 */
[----:B------:R-:W1:Y:S01]  /*8ca0*/  MUFU.TANH R177, R36 ;  /* 0x0000002400b17308 */ /* 0x000e620000002400 */
[----:B------:R-:W-:-:S03]  /*8cb0*/  FMUL.FTZ R137, R137, c[0x0][0x2ec] ;  /* 0x0000bb0089897a20 */ /* 0x000fc60000410000 */
[----:B------:R-:W-:Y:S01]  /*8cc0*/  HMMA.16816.F32 R24, R56, R6, R24 ;  /* 0x000000063818723c */ /* 0x000fe20000001818 */
[----:B------:R-:W-:Y:S02]  /*8cd0*/  FMUL.FTZ R138, R138, c[0x0][0x2ec] ;  /* 0x0000bb008a8a7a20 */ /* 0x000fe40000410000 */
[----:B------:R-:W-:Y:S01]  /*8ce0*/  FMUL.FTZ R139, R139, c[0x0][0x2ec] ;  /* 0x0000bb008b8b7a20 */ /* 0x000fe20000410000 */
[----:B--2---:R-:W2:Y:S01]  /*8cf0*/  LDSM.16.M88.4 R44, [R184+0x1000] ;  /* 0x00100000b82c783b */ /* 0x004ea20000000200 */
[----:B------:R-:W-:Y:S03]  /*8d00*/  MUFU.TANH R176, R37 ;  /* 0x0000002500b07308 */ /* 0x000fe60000002400 */
[C---:B------:R-:W-:Y:S05]  /*8d10*/  HMMA.16816.F32 R132, R52.reuse, R4, R132 ;  /* 0x000000043484723c */ /* 0x040fea0000001884 */
[----:B------:R-:W-:Y:S03]  /*8d20*/  MUFU.TANH R182, R38 ;  /* 0x0000002600b67308 */ /* 0x000fe60000002400 */
[----:B------:R-:W-:Y:S05]  /*8d30*/  HMMA.16816.F32 R48, R52, R6, R48 ;  /* 0x000000063430723c */ /* 0x000fea0000001830 */
[----:B------:R3:W-:Y:S03]  /*8d40*/  MUFU.TANH R183, R39 ;  /* 0x0000002700b77308 */ /* 0x0007e60000002400 */
[C---:B-1----:R-:W-:Y:S05]  /*8d50*/  HMMA.16816.F32 R8, R32.reuse, R12, R8 ;  /* 0x0000000c2008723c */ /* 0x042fea0000001808 */
[----:B------:R-:W-:Y:S03]  /*8d60*/  MUFU.TANH R222, R40 ;  /* 0x0000002800de7308 */ /* 0x000fe60000002400 */
[----:B------:R-:W-:Y:S01]  /*8d70*/  HMMA.16816.F32 R24, R32, R14, R24 ;  /* 0x0000000e2018723c */ /* 0x000fe20000001818 */
[----:B---3--:R-:W1:Y:S04]  /*8d80*/  LDSM.16.M88.4 R36, [R191+0x5800] ;  /* 0x00580000bf24783b */ /* 0x008e680000000200 */
[----:B------:R-:W-:Y:S03]  /*8d90*/  MUFU.TANH R223, R41 ;  /* 0x0000002900df7308 */ /* 0x000fe60000002400 */
[----:B------:R-:W-:Y:S05]  /*8da0*/  HMMA.16816.F32 R132, R28, R12, R132 ;  /* 0x0000000c1c84723c */ /* 0x000fea0000001884 */
[----:B------:R-:W-:Y:S03]  /*8db0*/  MUFU.TANH R225, R42 ;  /* 0x0000002a00e17308 */ /* 0x000fe60000002400 */
[----:B--2---:R-:W-:Y:S05]  /*8dc0*/  HMMA.16816.F32 R8, R20, R44, R8 ;  /* 0x0000002c1408723c */ /* 0x004fea0000001808 */
[----:B------:R2:W3:Y:S03]  /*8dd0*/  MUFU.TANH R224, R43 ;  /* 0x0000002b00e07308 */ /* 0x0004e60000002400 */
[----:B------:R-:W-:Y:S05]  /*8de0*/  HMMA.16816.F32 R4, R60, R140, RZ ;  /* 0x0000008c3c04723c */ /* 0x000fea00000018ff */
[----:B------:R-:W1:Y:S03]  /*8df0*/  MUFU.TANH R181, R181 ;  /* 0x000000b500b57308 */ /* 0x000e660000002400 */
[----:B------:R-:W-:Y:S01]  /*8e00*/  HMMA.16816.F32 R48, R28, R14, R48 ;  /* 0x0000000e1c30723c */ /* 0x000fe20000001830 */
[----:B------:R-:W3:Y:S04]  /*8e10*/  LDSM.16.M88.4 R12, [R185] ;  /* 0x00000000b90c783b */ /* 0x000ee80000000200 */
[----:B------:R-:W-:Y:S03]  /*8e20*/  MUFU.TANH R136, R136 ;  /* 0x0000008800887308 */ /* 0x000fe60000002400 */
[----:B--2---:R-:W-:Y:S01]  /*8e30*/  HMMA.16816.F32 R40, R64, R140, RZ ;  /* 0x0000008c4028723c */ /* 0x004fe200000018ff */
[----:B------:R-:W-:-:S02]  /*8e40*/  FMUL.FTZ R8, R8, c[0x0][0x2ec] ;  /* 0x0000bb0008087a20 */ /* 0x000fc40000410000 */
[----:B------:R-:W-:Y:S02]  /*8e50*/  FMUL.FTZ R9, R9, c[0x0][0x2ec] ;  /* 0x0000bb0009097a20 */ /* 0x000fe40000410000 */
[----:B------:R-:W-:Y:S02]  /*8e60*/  FMUL.FTZ R10, R10, c[0x0][0x2ec] ;  /* 0x0000bb000a0a7a20 */ /* 0x000fe40000410000 */
[----:B------:R-:W-:Y:S01]  /*8e70*/  FMUL.FTZ R11, R11, c[0x0][0x2ec] ;  /* 0x0000bb000b0b7a20 */ /* 0x000fe20000410000 */
[----:B------:R-:W-:Y:S01]  /*8e80*/  HMMA.16816.F32 R64, R64, R142, RZ ;  /* 0x0000008e4040723c */ /* 0x000fe200000018ff */
[----:B------:R-:W-:Y:S07]  /*8e90*/  MUFU.TANH R140, R8 ;  /* 0x00000008008c7308 */ /* 0x000fee0000002400 */
[----:B------:R-:W-:Y:S01]  /*8ea0*/  HMMA.16816.F32 R24, R20, R46, R24 ;  /* 0x0000002e1418723c */ /* 0x000fe20000001818 */
[----:B------:R-:W2:Y:S07]  /*8eb0*/  MUFU.TANH R232, R9 ;  /* 0x0000000900e87308 */ /* 0x000eae0000002400 */
[----:B------:R-:W-:Y:S01]  /*8ec0*/  HMMA.16816.F32 R60, R60, R142, RZ ;  /* 0x0000008e3c3c723c */ /* 0x000fe200000018ff */
[----:B------:R-:W-:Y:S07]  /*8ed0*/  MUFU.TANH R137, R137 ;  /* 0x0000008900897308 */ /* 0x000fee0000002400 */
[C---:B-1----:R-:W-:Y:S01]  /*8ee0*/  HMMA.16816.F32 R64, R56.reuse, R38, R64 ;  /* 0x000000263840723c */ /* 0x042fe20000001840 */
[----:B------:R-:W-:Y:S07]  /*8ef0*/  MUFU.TANH R226, R138 ;  /* 0x0000008a00e27308 */ /* 0x000fee0000002400 */
[----:B------:R-:W-:Y:S01]  /*8f00*/  HMMA.16816.F32 R40, R56, R36, R40 ;  /* 0x000000243828723c */ /* 0x000fe20000001828 */
[----:B------:R-:W-:Y:S01]  /*8f10*/  MUFU.TANH R56, R11 ;  /* 0x0000000b00387308 */ /* 0x000fe20000002400 */
[----:B------:R-:W-:-:S02]  /*8f20*/  FMUL.FTZ R24, R24, c[0x0][0x2ec] ;  /* 0x0000bb0018187a20 */ /* 0x000fc40000410000 */
[----:B------:R-:W-:Y:S02]  /*8f30*/  FMUL.FTZ R25, R25, c[0x0][0x2ec] ;  /* 0x0000bb0019197a20 */ /* 0x000fe40000410000 */
[----:B------:R-:W-:Y:S02]  /*8f40*/  FMUL.FTZ R26, R26, c[0x0][0x2ec] ;  /* 0x0000bb001a1a7a20 */ /* 0x000fe40000410000 */
[----:B------:R-:W-:Y:S01]  /*8f50*/  HMMA.16816.F32 R132, R16, R44, R132 ;  /* 0x0000002c1084723c */ /* 0x000fe20000001884 */
[----:B------:R1:W-:Y:S01]  /*8f60*/  MUFU.TANH R45, R10 ;  /* 0x0000000a002d7308 */ /* 0x0003e20000002400 */
[----:B------:R-:W-:-:S06]  /*8f70*/  FMUL.FTZ R27, R27, c[0x0][0x2ec] ;  /* 0x0000bb001b1b7a20 */ /* 0x000fcc0000410000 */
[C---:B------:R-:W-:Y:S01]  /*8f80*/  HMMA.16816.F32 R4, R52.reuse, R36, R4 ;  /* 0x000000243404723c */ /* 0x040fe20000001804 */
[----:B------:R2:W-:Y:S07]  /*8f90*/  MUFU.TANH R233, R24 ;  /* 0x0000001800e97308 */ /* 0x0005ee0000002400 */
[----:B------:R-:W-:Y:S01]  /*8fa0*/  HMMA.16816.F32 R60, R52, R38, R60 ;  /* 0x00000026343c723c */ /* 0x000fe2000000183c */
[----:B-1----:R-:W1:Y:S01]  /*8fb0*/  LDSM.16.M88.4 R8, [R184+0x1800] ;  /* 0x00180000b808783b */ /* 0x002e620000000200 */
[----:B------:R4:W1:Y:S01]  /*8fc0*/  MUFU.TANH R44, R25 ;  /* 0x00000019002c7308 */ /* 0x0008620000002400 */
[----:B------:R-:W-:-:S05]  /*8fd0*/  DEPBAR.LE SB0, 0x0 ;  /* 0x000080000000791a */ /* 0x000fca0000000000 */
[----:B------:R-:W-:Y:S01]  /*8fe0*/  HMMA.16816.F32 R48, R16, R46, R48 ;  /* 0x0000002e1030723c */ /* 0x000fe20000001830 */
[----:B--2---:R-:W-:Y:S01]  /*8ff0*/  IADD3 R24, R165, 0x1, RZ ;  /* 0x00000001a5187810 */ /* 0x004fe20007ffe0ff */
[----:B------:R2:W1:Y:S01]  /*9000*/  MUFU.TANH R36, R26 ;  /* 0x0000001a00247308 */ /* 0x0004620000002400 */
[----:B------:R-:W-:Y:S02]  /*9010*/  FMUL.FTZ R134, R134, c[0x0][0x2ec] ;  /* 0x0000bb0086867a20 */ /* 0x000fe40000410000 */
[----:B------:R-:W-:Y:S01]  /*9020*/  ISETP.GE.AND P1, PT, R24, R164, PT ;  /* 0x000000a41800720c */ /* 0x000fe20003f26270 */
[----:B------:R-:W-:Y:S01]  /*9030*/  FMUL.FTZ R53, R132, c[0x0][0x2ec] ;  /* 0x0000bb0084357a20 */ /* 0x000fe20000410000 */
[C---:B------:R-:W-:Y:S01]  /*9040*/  ISETP.GE.AND P2, PT, R24.reuse, R163, PT ;  /* 0x000000a31800720c */ /* 0x040fe20003f46270 */
[----:B---3--:R-:W-:Y:S01]  /*9050*/  HMMA.16816.F32 R64, R32, R14, R64 ;  /* 0x0000000e2040723c */ /* 0x008fe20000001840 */
[C---:B------:R-:W-:Y:S01]  /*9060*/  ISETP.GE.AND P6, PT, R24.reuse, R162, PT ;  /* 0x000000a21800720c */ /* 0x040fe20003fc6270 */
[----:B------:R-:W-:Y:S01]  /*9070*/  MUFU.TANH R46, R27 ;  /* 0x0000001b002e7308 */ /* 0x000fe20000002400 */
[----:B------:R-:W-:Y:S01]  /*9080*/  ISETP.GE.AND P4, PT, R24, R161, PT ;  /* 0x000000a11800720c */ /* 0x000fe20003f86270 */
[----:B------:R-:W-:Y:S01]  /*9090*/  FMUL.FTZ R54, R133, c[0x0][0x2ec] ;  /* 0x0000bb0085367a20 */ /* 0x000fe20000410000 */
[----:B------:R-:W-:-:S02]  /*90a0*/  IADD3 R24, R165, 0x9, RZ ;  /* 0x00000009a5187810 */ /* 0x000fc40007ffe0ff */
[----:B----4-:R-:W-:Y:S01]  /*90b0*/  IADD3 R25, R165, 0x8, RZ ;  /* 0x00000008a5197810 */ /* 0x010fe20007ffe0ff */
[-C--:B------:R-:W-:Y:S01]  /*90c0*/  HMMA.16816.F32 R40, R32, R12.reuse, R40 ;  /* 0x0000000c2028723c */ /* 0x080fe20000001828 */
[----:B------:R-:W-:Y:S01]  /*90d0*/  ISETP.GE.AND P0, PT, R24, R164, PT ;  /* 0x000000a41800720c */ /* 0x000fe20003f06270 */
[----:B------:R-:W-:Y:S01]  /*90e0*/  MUFU.TANH R53, R53 ;  /* 0x0000003500357308 */ /* 0x000fe20000002400 */
[-C--:B------:R-:W-:Y:S02]  /*90f0*/  ISETP.GE.AND P3, PT, R25, R163.reuse, PT ;  /* 0x000000a31900720c */ /* 0x080fe40003f66270 */
[----:B------:R-:W-:Y:S02]  /*9100*/  FSEL R38, R168, -INF , !P0 ;  /* 0xff800000a8267808 */ /* 0x000fe40004000000 */
[-C--:B------:R-:W-:Y:S01]  /*9110*/  ISETP.GE.AND P0, PT, R165, R163.reuse, PT ;  /* 0x000000a3a500720c */ /* 0x080fe20003f06270 */
[C---:B------:R-:W-:Y:S01]  /*9120*/  HMMA.16816.F32 R4, R28.reuse, R12, R4 ;  /* 0x0000000c1c04723c */ /* 0x040fe20000001804 */
[----:B------:R-:W-:Y:S01]  /*9130*/  FMUL.FTZ R32, R48, c[0x0][0x2ec] ;  /* 0x0000bb0030207a20 */ /* 0x000fe20000410000 */
[----:B------:R-:W-:Y:S01]  /*9140*/  FSEL R39, R3, -INF , !P1 ;  /* 0xff80000003277808 */ /* 0x000fe20004800000 */
[----:B------:R-:W-:Y:S01]  /*9150*/  FMUL.FTZ R33, R49, c[0x0][0x2ec] ;  /* 0x0000bb0031217a20 */ /* 0x000fe20000410000 */
[----:B------:R-:W-:Y:S01]  /*9160*/  FSEL R37, R148, -INF , !P0 ;  /* 0xff80000094257808 */ /* 0x000fe20004000000 */
[----:B------:R-:W-:Y:S01]  /*9170*/  FMUL.FTZ R50, R50, c[0x0][0x2ec] ;  /* 0x0000bb0032327a20 */ /* 0x000fe20000410000 */
[----:B------:R-:W-:Y:S01]  /*9180*/  ISETP.GE.AND P0, PT, R24, R163, PT ;  /* 0x000000a31800720c */ /* 0x000fe20003f06270 */
[----:B------:R-:W3:Y:S01]  /*9190*/  MUFU.TANH R168, R134 ;  /* 0x0000008600a87308 */ /* 0x000ee20000002400 */
[----:B------:R-:W-:Y:S01]  /*91a0*/  HMMA.16816.F32 R60, R28, R14, R60 ;  /* 0x0000000e1c3c723c */ /* 0x000fe2000000183c */
[----:B------:R-:W-:Y:S01]  /*91b0*/  FSEL R49, R149, -INF , !P2 ;  /* 0xff80000095317808 */ /* 0x000fe20005000000 */
[----:B------:R-:W-:Y:S01]  /*91c0*/  FMUL.FTZ R34, R135, c[0x0][0x2ec] ;  /* 0x0000bb0087227a20 */ /* 0x000fe20000410000 */
[----:B-----5:R-:W-:Y:S01]  /*91d0*/  FSEL R48, R170, -INF , !P0 ;  /* 0xff800000aa307808 */ /* 0x020fe20004000000 */
[----:B------:R-:W-:Y:S01]  /*91e0*/  FMUL.FTZ R51, R51, c[0x0][0x2ec] ;  /* 0x0000bb0033337a20 */ /* 0x000fe20000410000 */
[----:B------:R-:W-:-:S02]  /*91f0*/  ISETP.GE.AND P0, PT, R165, R162, PT ;  /* 0x000000a2a500720c */ /* 0x000fc40003f06270 */
[----:B------:R-:W-:Y:S01]  /*9200*/  FSEL R47, R169, -INF , !P3 ;  /* 0xff800000a92f7808 */ /* 0x000fe20005800000 */
[C---:B-1----:R-:W-:Y:S01]  /*9210*/  HMMA.16816.F32 R64, R20.reuse, R10, R64 ;  /* 0x0000000a1440723c */ /* 0x042fe20000001840 */
[-C--:B------:R-:W-:Y:S01]  /*9220*/  ISETP.GE.AND P1, PT, R25, R162.reuse, PT ;  /* 0x000000a21900720c */ /* 0x080fe20003f26270 */
[----:B------:R-:W1:Y:S01]  /*9230*/  MUFU.TANH R50, R50 ;  /* 0x0000003200327308 */ /* 0x000e620000002400 */
[C---:B------:R-:W-:Y:S02]  /*9240*/  ISETP.GE.AND P2, PT, R24.reuse, R162, PT ;  /* 0x000000a21800720c */ /* 0x040fe40003f46270 */
[----:B------:R-:W-:Y:S02]  /*9250*/  ISETP.GE.AND P3, PT, R24, R161, PT ;  /* 0x000000a11800720c */ /* 0x000fe40003f66270 */
[----:B------:R-:W-:Y:S01]  /*9260*/  IADD3 R24, R165, 0x10, RZ ;  /* 0x00000010a5187810 */ /* 0x000fe20007ffe0ff */
[----:B------:R-:W-:Y:S01]  /*9270*/  HMMA.16816.F32 R40, R20, R8, R40 ;  /* 0x000000081428723c */ /* 0x000fe20000001828 */
[----:B------:R-:W-:Y:S01]  /*9280*/  ISETP.GE.AND P5, PT, R25, R164, PT ;  /* 0x000000a41900720c */ /* 0x000fe20003fa6270 */
[----:B------:R-:W4:Y:S01]  /*9290*/  MUFU.TANH R231, R139 ;  /* 0x0000008b00e77308 */ /* 0x000f220000002400 */
[----:B--2---:R-:W-:-:S02]  /*92a0*/  IADD3 R26, R165, 0x11, RZ ;  /* 0x00000011a51a7810 */ /* 0x004fc40007ffe0ff */
[----:B------:R-:W-:Y:S02]  /*92b0*/  FSEL R52, R167, -INF , !P5 ;  /* 0xff800000a7347808 */ /* 0x000fe40006800000 */
[----:B------:R-:W-:Y:S01]  /*92c0*/  FSEL R23, R150, -INF , !P0 ;  /* 0xff80000096177808 */ /* 0x000fe20004000000 */
[C---:B------:R-:W-:Y:S01]  /*92d0*/  HMMA.16816.F32 R4, R16.reuse, R8, R4 ;  /* 0x000000081004723c */ /* 0x040fe20000001804 */
[----:B------:R-:W-:Y:S01]  /*92e0*/  ISETP.GE.AND P0, PT, R165, R161, PT ;  /* 0x000000a1a500720c */ /* 0x000fe20003f06270 */
[----:B------:R-:W-:Y:S01]  /*92f0*/  MUFU.TANH R54, R54 ;  /* 0x0000003600367308 */ /* 0x000fe20000002400 */
[----:B------:R-:W-:Y:S02]  /*9300*/  FSEL R22, R151, -INF , !P6 ;  /* 0xff80000097167808 */ /* 0x000fe40007000000 */
[----:B------:R-:W-:Y:S02]  /*9310*/  FSEL R21, R171, -INF , !P1 ;  /* 0xff800000ab157808 */ /* 0x000fe40004800000 */
[----:B------:R-:W-:Y:S01]  /*9320*/  FSEL R20, R172, -INF , !P2 ;  /* 0xff800000ac147808 */ /* 0x000fe20005000000 */
[----:B------:R-:W-:Y:S01]  /*9330*/  HMMA.16816.F32 R60, R16, R10, R60 ;  /* 0x0000000a103c723c */ /* 0x000fe2000000183c */
[----:B------:R-:W-:Y:S01]  /*9340*/  FSEL R3, R166, -INF , !P0 ;  /* 0xff800000a6037808 */ /* 0x000fe20004000000 */
[----:B------:R-:W-:Y:S01]  /*9350*/  FMUL.FTZ R65, R65, c[0x0][0x2ec] ;  /* 0x0000bb0041417a20 */ /* 0x000fe20000410000 */
[C---:B------:R-:W-:Y:S01]  /*9360*/  ISETP.GE.AND P6, PT, R24.reuse, R164, PT ;  /* 0x000000a41800720c */ /* 0x040fe20003fc6270 */
[----:B------:R-:W-:Y:S01]  /*9370*/  MUFU.TANH R32, R32 ;  /* 0x0000002000207308 */ /* 0x000fe20000002400 */
[----:B------:R-:W-:Y:S01]  /*9380*/  ISETP.GE.AND P1, PT, R24, R163, PT ;  /* 0x000000a31800720c */ /* 0x000fe20003f26270 */
[----:B------:R-:W-:Y:S01]  /*9390*/  FMUL.FTZ R64, R64, c[0x0][0x2ec] ;  /* 0x0000bb0040407a20 */ /* 0x000fe20000410000 */
[----:B------:R-:W-:Y:S01]  /*93a0*/  ISETP.GE.AND P2, PT, R24, R162, PT ;  /* 0x000000a21800720c */ /* 0x000fe20003f46270 */
[----:B------:R-:W-:Y:S01]  /*93b0*/  FMUL.FTZ R42, R42, c[0x0][0x2ec] ;  /* 0x0000bb002a2a7a20 */ /* 0x000fe20000410000 */
[-C--:B------:R-:W-:Y:S01]  /*93c0*/  ISETP.GE.AND P0, PT, R24, R161.reuse, PT ;  /* 0x000000a11800720c */ /* 0x080fe20003f06270 */
[----:B------:R-:W-:Y:S01]  /*93d0*/  FMUL.FTZ R40, R40, c[0x0][0x2ec] ;  /* 0x0000bb0028287a20 */ /* 0x000fe20000410000 */
[----:B------:R-:W-:Y:S01]  /*93e0*/  IADD3 R24, R165, 0x18, RZ ;  /* 0x00000018a5187810 */ /* 0x000fe20007ffe0ff */
[----:B------:R-:W2:Y:S01]  /*93f0*/  MUFU.TANH R65, R65 ;  /* 0x0000004100417308 */ /* 0x000ea20000002400 */
[----:B------:R-:W-:Y:S01]  /*9400*/  FSEL R178, R178, -INF , !P6 ;  /* 0xff800000b2b27808 */ /* 0x000fe20007000000 */
[----:B------:R-:W-:Y:S01]  /*9410*/  FMUL.FTZ R41, R41, c[0x0][0x2ec] ;  /* 0x0000bb0029297a20 */ /* 0x000fe20000410000 */
[-C--:B------:R-:W-:Y:S01]  /*9420*/  ISETP.GE.AND P6, PT, R24, R164.reuse, PT ;  /* 0x000000a41800720c */ /* 0x080fe20003fc6270 */
[----:B------:R-:W-:Y:S01]  /*9430*/  FMUL.FTZ R5, R5, c[0x0][0x2ec] ;  /* 0x0000bb0005057a20 */ /* 0x000fe20000410000 */
[----:B------:R-:W-:Y:S01]  /*9440*/  FSEL R13, R173, -INF , !P4 ;  /* 0xff800000ad0d7808 */ /* 0x000fe20006000000 */
[----:B------:R-:W-:Y:S01]  /*9450*/  FMUL.FTZ R6, R6, c[0x0][0x2ec] ;  /* 0x0000bb0006067a20 */ /* 0x000fe20000410000 */
[-C--:B------:R-:W-:Y:S01]  /*9460*/  ISETP.GE.AND P5, PT, R25, R161.reuse, PT ;  /* 0x000000a11900720c */ /* 0x080fe20003fa6270 */
[----:B------:R-:W5:Y:S01]  /*9470*/  MUFU.TANH R59, R5 ;  /* 0x00000005003b7308 */ /* 0x000f620000002400 */
[----:B------:R-:W-:Y:S01]  /*9480*/  ISETP.GE.AND P4, PT, R26, R164, PT ;  /* 0x000000a41a00720c */ /* 0x000fe20003f86270 */
[----:B------:R-:W-:Y:S01]  /*9490*/  FMUL.FTZ R9, R43, c[0x0][0x2ec] ;  /* 0x0000bb002b097a20 */ /* 0x000fe20000410000 */
[----:B------:R-:W-:Y:S01]  /*94a0*/  IADD3 R25, R165, 0x19, RZ ;  /* 0x00000019a5197810 */ /* 0x000fe20007ffe0ff */
[----:B------:R-:W-:Y:S01]  /*94b0*/  FMUL.FTZ R4, R4, c[0x0][0x2ec] ;  /* 0x0000bb0004047a20 */ /* 0x000fe20000410000 */
[----:B------:R-:W-:Y:S01]  /*94c0*/  FSEL R35, R175, -INF , !P3 ;  /* 0xff800000af237808 */ /* 0x000fe20005800000 */
[----:B------:R-:W-:Y:S01]  /*94d0*/  FMUL.FTZ R11, R7, c[0x0][0x2ec] ;  /* 0x0000bb00070b7a20 */ /* 0x000fe20000410000 */
[----:B------:R-:W-:Y:S01]  /*94e0*/  FSEL R175, R177, -INF , !P6 ;  /* 0xff800000b1af7808 */ /* 0x000fe20007000000 */
[----:B------:R1:W-:Y:S01]  /*94f0*/  MUFU.TANH R8, R42 ;  /* 0x0000002a00087308 */ /* 0x0003e20000002400 */
[----:B------:R-:W-:Y:S01]  /*9500*/  ISETP.GE.AND P6, PT, R26, R161, PT ;  /* 0x000000a11a00720c */ /* 0x000fe20003fc6270 */
[----:B------:R-:W-:Y:S01]  /*9510*/  FMUL.FTZ R58, R60, c[0x0][0x2ec] ;  /* 0x0000bb003c3a7a20 */ /* 0x000fe20000410000 */
[----:B------:R-:W-:-:S02]  /*9520*/  FSEL R143, R179, -INF , !P4 ;  /* 0xff800000b38f7808 */ /* 0x000fc40006000000 */
[----:B------:R-:W-:Y:S02]  /*9530*/  IADD3 R29, R165, 0x21, RZ ;  /* 0x00000021a51d7810 */ /* 0x000fe40007ffe0ff */
[-C--:B------:R-:W-:Y:S01]  /*9540*/  ISETP.GE.AND P4, PT, R25, R164.reuse, PT ;  /* 0x000000a41900720c */ /* 0x080fe20003f86270 */
[----:B------:R-:W2:Y:S01]  /*9550*/  MUFU.TANH R33, R33 ;  /* 0x0000002100217308 */ /* 0x000ea20000002400 */
[----:B------:R-:W-:Y:S02]  /*9560*/  FSEL R12, R174, -INF , !P5 ;  /* 0xff800000ae0c7808 */ /* 0x000fe40006800000 */
[----:B------:R-:W-:Y:S02]  /*9570*/  ISETP.GE.AND P5, PT, R26, R163, PT ;  /* 0x000000a31a00720c */ /* 0x000fe40003fa6270 */
[----:B------:R-:W-:Y:S02]  /*9580*/  FSEL R142, R224, -INF , !P6 ;  /* 0xff800000e08e7808 */ /* 0x000fe40007000000 */
[----:B------:R-:W-:Y:S01]  /*9590*/  ISETP.GE.AND P6, PT, R29, R164, PT ;  /* 0x000000a41d00720c */ /* 0x000fe20003fc6270 */
[----:B-1----:R-:W-:Y:S01]  /*95a0*/  FMUL.FTZ R42, R67, c[0x0][0x2ec] ;  /* 0x0000bb00432a7a20 */ /* 0x002fe20000410000 */
[----:B------:R-:W-:Y:S01]  /*95b0*/  FSEL R173, R176, -INF , !P4 ;  /* 0xff800000b0ad7808 */ /* 0x000fe20006000000 */
[----:B------:R-:W1:Y:S01]  /*95c0*/  MUFU.TANH R34, R34 ;  /* 0x0000002200227308 */ /* 0x000e620000002400 */
[----:B------:R-:W-:-:S02]  /*95d0*/  IADD3 R15, R165, 0x29, RZ ;  /* 0x00000029a50f7810 */ /* 0x000fc40007ffe0ff */
[-C--:B------:R-:W-:Y:S02]  /*95e0*/  ISETP.GE.AND P4, PT, R24, R163.reuse, PT ;  /* 0x000000a31800720c */ /* 0x080fe40003f86270 */
[----:B------:R-:W-:Y:S02]  /*95f0*/  FSEL R167, R181, -INF , !P5 ;  /* 0xff800000b5a77808 */ /* 0x000fe40006800000 */
[----:B------:R-:W-:Y:S01]  /*9600*/  ISETP.GE.AND P5, PT, R25, R163, PT ;  /* 0x000000a31900720c */ /* 0x000fe20003fa6270 */
[----:B------:R-:W1:Y:S01]  /*9610*/  MUFU.TANH R51, R51 ;  /* 0x0000003300337308 */ /* 0x000e620000002400 */
[----:B------:R-:W-:Y:S02]  /*9620*/  FSEL R27, R232, -INF , !P6 ;  /* 0xff800000e81b7808 */ /* 0x000fe40007000000 */
[----:B------:R-:W-:Y:S02]  /*9630*/  ISETP.GE.AND P3, PT, R26, R162, PT ;  /* 0x000000a21a00720c */ /* 0x000fe40003f66270 */
[----:B------:R-:W-:-:S02]  /*9640*/  ISETP.GE.AND P6, PT, R15, R164, PT ;  /* 0x000000a40f00720c */ /* 0x000fc40003fc6270 */
[----:B------:R-:W-:Y:S01]  /*9650*/  FSEL R169, R180, -INF , !P1 ;  /* 0xff800000b4a97808 */ /* 0x000fe20004800000 */
[----:B------:R-:W1:Y:S01]  /*9660*/  MUFU.TANH R151, R40 ;  /* 0x0000002800977308 */ /* 0x000e620000002400 */
[----:B------:R-:W-:Y:S02]  /*9670*/  FSEL R26, R182, -INF , !P4 ;  /* 0xff800000b61a7808 */ /* 0x000fe40006000000 */
[----:B------:R-:W-:Y:S02]  /*9680*/  IADD3 R28, R165, 0x28, RZ ;  /* 0x00000028a51c7810 */ /* 0x000fe40007ffe0ff */
[C---:B------:R-:W-:Y:S02]  /*9690*/  ISETP.GE.AND P1, PT, R24.reuse, R162, PT ;  /* 0x000000a21800720c */ /* 0x040fe40003f26270 */
[----:B------:R-:W-:Y:S01]  /*96a0*/  ISETP.GE.AND P4, PT, R24, R161, PT ;  /* 0x000000a11800720c */ /* 0x000fe20003f86270 */
[----:B------:R-:W1:Y:S01]  /*96b0*/  MUFU.TANH R149, R41 ;  /* 0x0000002900957308 */ /* 0x000e620000002400 */
[----:B------:R-:W-:-:S02]  /*96c0*/  FSEL R24, R183, -INF , !P5 ;  /* 0xff800000b7187808 */ /* 0x000fc40006800000 */
[----:B------:R-:W-:Y:S02]  /*96d0*/  IADD3 R14, R165, 0x20, RZ ;  /* 0x00000020a50e7810 */ /* 0x000fe40007ffe0ff */
[----:B------:R-:W-:Y:S02]  /*96e0*/  ISETP.GE.AND P5, PT, R25, R162, PT ;  /* 0x000000a21900720c */ /* 0x000fe40003fa6270 */
[----:B------:R-:W-:Y:S01]  /*96f0*/  FSEL R150, R44, -INF , !P6 ;  /* 0xff8000002c967808 */ /* 0x000fe20007000000 */
[----:B------:R1:W-:Y:S01]  /*9700*/  MUFU.TANH R55, R6 ;  /* 0x0000000600377308 */ /* 0x0003e20000002400 */
[----:B------:R-:W-:Y:S02]  /*9710*/  ISETP.GE.AND P6, PT, R28, R163, PT ;  /* 0x000000a31c00720c */ /* 0x000fe40003fc6270 */
[----:B------:R-:W-:Y:S02]  /*9720*/  FSEL R138, R225, -INF , !P0 ;  /* 0xff800000e18a7808 */ /* 0x000fe40004000000 */
[----:B------:R-:W-:-:S02]  /*9730*/  ISETP.GE.AND P0, PT, R14, R161, PT ;  /* 0x000000a10e00720c */ /* 0x000fc40003f06270 */
[----:B------:R-:W-:Y:S01]  /*9740*/  FSEL R181, R223, -INF , !P3 ;  /* 0xff800000dfb57808 */ /* 0x000fe20005800000 */
[----:B------:R1:W1:Y:S01]  /*9750*/  MUFU.TANH R148, R64 ;  /* 0x0000004000947308 */ /* 0x0002620000002400 */
[----:B------:R-:W-:Y:S02]  /*9760*/  FSEL R179, R136, -INF , !P1 ;  /* 0xff80000088b37808 */ /* 0x000fe40004800000 */
[----:B------:R-:W-:Y:S02]  /*9770*/  FSEL R139, R137, -INF , !P5 ;  /* 0xff800000898b7808 */ /* 0x000fe40006800000 */
[----:B------:R-:W-:Y:S02]  /*9780*/  IADD3 R5, R165, 0x39, RZ ;  /* 0x00000039a5057810 */ /* 0x000fe40007ffe0ff */
[C---:B------:R-:W-:Y:S01]  /*9790*/  ISETP.GE.AND P3, PT, R14.reuse, R164, PT ;  /* 0x000000a40e00720c */ /* 0x040fe20003f66270 */
[----:B------:R-:W1:Y:S01]  /*97a0*/  MUFU.TANH R9, R9 ;  /* 0x0000000900097308 */ /* 0x000e620000002400 */
[----:B------:R-:W-:-:S02]  /*97b0*/  ISETP.GE.AND P1, PT, R14, R163, PT ;  /* 0x000000a30e00720c */ /* 0x000fc40003f26270 */
[----:B------:R-:W-:Y:S01]  /*97c0*/  ISETP.GE.AND P5, PT, R14, R162, PT ;  /* 0x000000a20e00720c */ /* 0x000fe20003fa6270 */
[----:B------:R-:W-:Y:S01]  /*97d0*/  FMUL.FTZ R14, R66, c[0x0][0x2ec] ;  /* 0x0000bb00420e7a20 */ /* 0x000fe20000410000 */
[----:B------:R-:W-:Y:S02]  /*97e0*/  FSEL R141, R226, -INF , !P4 ;  /* 0xff800000e28d7808 */ /* 0x000fe40006000000 */
[----:B------:R-:W-:Y:S01]  /*97f0*/  FSEL R67, R36, -INF , !P6 ;  /* 0xff80000024437808 */ /* 0x000fe20007000000 */
[----:B------:R-:W-:Y:S01]  /*9800*/  MUFU.TANH R42, R42 ;  /* 0x0000002a002a7308 */ /* 0x000fe20000002400 */
[----:B------:R-:W-:Y:S02]  /*9810*/  FSEL R180, R222, -INF , !P2 ;  /* 0xff800000deb47808 */ /* 0x000fe40005000000 */
[----:B------:R-:W-:Y:S02]  /*9820*/  ISETP.GE.AND P4, PT, R29, R163, PT ;  /* 0x000000a31d00720c */ /* 0x000fe40003f86270 */
[----:B------:R-:W-:-:S02]  /*9830*/  ISETP.GE.AND P6, PT, R28, R161, PT ;  /* 0x000000a11c00720c */ /* 0x000fc40003fc6270 */
[----:B------:R-:W-:Y:S01]  /*9840*/  ISETP.GE.AND P2, PT, R25, R161, PT ;  /* 0x000000a11900720c */ /* 0x000fe20003f46270 */
[----:B------:R-:W2:Y:S01]  /*9850*/  MUFU.TANH R14, R14 ;  /* 0x0000000e000e7308 */ /* 0x000ea20000002400 */
[----:B---3--:R-:W-:Y:S02]  /*9860*/  FSEL R168, R168, -INF , !P0 ;  /* 0xff800000a8a87808 */ /* 0x008fe40004000000 */
[----:B------:R-:W-:Y:S02]  /*9870*/  ISETP.GE.AND P0, PT, R5, R164, PT ;  /* 0x000000a40500720c */ /* 0x000fe40003f06270 */
[C---:B------:R-:W-:Y:S02]  /*9880*/  IADD3 R10, R165.reuse, 0x30, RZ ;  /* 0x00000030a50a7810 */ /* 0x040fe40007ffe0ff */
[C---:B------:R-:W-:Y:S01]  /*9890*/  IADD3 R7, R165.reuse, 0x31, RZ ;  /* 0x00000031a5077810 */ /* 0x040fe20007ffe0ff */
[----:B------:R-:W3:Y:S01]  /*98a0*/  MUFU.TANH R4, R4 ;  /* 0x0000000400047308 */ /* 0x000ee20000002400 */
[----:B-1----:R-:W-:-:S02]  /*98b0*/  IADD3 R6, R165, 0x38, RZ ;  /* 0x00000038a5067810 */ /* 0x002fc40007ffe0ff */
[----:B------:R-:W-:Y:S01]  /*98c0*/  FSEL R137, R56, -INF , !P4 ;  /* 0xff80000038897808 */ /* 0x000fe20006000000 */
[----:B------:R-:W-:Y:S01]  /*98d0*/  FMUL.FTZ R56, R61, c[0x0][0x2ec] ;  /* 0x0000bb003d387a20 */ /* 0x000fe20000410000 */
[----:B------:R-:W-:Y:S01]  /*98e0*/  FSEL R172, R53, -INF , !P5 ;  /* 0xff80000035ac7808 */ /* 0x000fe20006800000 */
[----:B------:R-:W-:Y:S01]  /*98f0*/  FMUL.FTZ R53, R62, c[0x0][0x2ec] ;  /* 0x0000bb003e357a20 */ /* 0x000fe20000410000 */
[----:B------:R-:W-:Y:S01]  /*9900*/  FSEL R165, R50, -INF , !P6 ;  /* 0xff80000032a57808 */ /* 0x000fe20007000000 */
[----:B------:R-:W-:Y:S01]  /*9910*/  FMUL.FTZ R50, R63, c[0x0][0x2ec] ;  /* 0x0000bb003f327a20 */ /* 0x000fe20000410000 */
[----:B----4-:R-:W-:Y:S01]  /*9920*/  FSEL R177, R231, -INF , !P2 ;  /* 0xff800000e7b17808 */ /* 0x010fe20005000000 */
[----:B------:R-:W-:Y:S01]  /*9930*/  MUFU.TANH R58, R58 ;  /* 0x0000003a003a7308 */ /* 0x000fe20000002400 */
[----:B------:R-:W-:Y:S02]  /*9940*/  ISETP.GE.AND P2, PT, R29, R162, PT ;  /* 0x000000a21d00720c */ /* 0x000fe40003f46270 */
[----:B------:R-:W-:-:S02]  /*9950*/  FSEL R176, R140, -INF , !P3 ;  /* 0xff8000008cb07808 */ /* 0x000fc40005800000 */
[----:B------:R-:W-:Y:S02]  /*9960*/  ISETP.GE.AND P4, PT, R15, R163, PT ;  /* 0x000000a30f00720c */ /* 0x000fe40003f86270 */
[----:B--2---:R-:W-:Y:S01]  /*9970*/  FSEL R65, R65, -INF , !P0 ;  /* 0xff80000041417808 */ /* 0x004fe20004000000 */
[----:B------:R-:W-:Y:S01]  /*9980*/  MUFU.TANH R56, R56 ;  /* 0x0000003800387308 */ /* 0x000fe20000002400 */
[----:B------:R-:W-:Y:S02]  /*9990*/  FSEL R140, R45, -INF , !P1 ;  /* 0xff8000002d8c7808 */ /* 0x000fe40004800000 */
[----:B------:R-:W-:Y:S02]  /*99a0*/  ISETP.GE.AND P0, PT, R7, R162, PT ;  /* 0x000000a20700720c */ /* 0x000fe40003f06270 */
[C---:B------:R-:W-:Y:S02]  /*99b0*/  ISETP.GE.AND P3, PT, R28.reuse, R164, PT ;  /* 0x000000a41c00720c */ /* 0x040fe40003f66270 */
[----:B------:R-:W-:Y:S01]  /*99c0*/  ISETP.GE.AND P1, PT, R28, R162, PT ;  /* 0x000000a21c00720c */ /* 0x000fe20003f26270 */
[----:B------:R-:W-:Y:S01]  /*99d0*/  MUFU.TANH R53, R53 ;  /* 0x0000003500357308 */ /* 0x000fe20000002400 */
[----:B------:R-:W-:Y:S01]  /*99e0*/  FSEL R64, R46, -INF , !P4 ;  /* 0xff8000002e407808 */ /* 0x000fe20006000000 */
[----:B------:R-:W-:Y:S01]  /*99f0*/  IMAD.MOV.U32 R28, RZ, RZ, R147 ;  /* 0x000000ffff1c7224 */ /* 0x000fe200078e0093 */
[----:B------:R-:W-:-:S02]  /*9a00*/  FSEL R174, R54, -INF , !P2 ;  /* 0xff80000036ae7808 */ /* 0x000fc40005000000 */
[----:B------:R-:W-:Y:S02]  /*9a10*/  ISETP.GE.AND P4, PT, R15, R162, PT ;  /* 0x000000a20f00720c */ /* 0x000fe40003f86270 */
[----:B-----5:R-:W-:Y:S01]  /*9a20*/  FSEL R59, R59, -INF , !P0 ;  /* 0xff8000003b3b7808 */ /* 0x020fe20004000000 */
[----:B------:R-:W1:Y:S01]  /*9a30*/  MUFU.TANH R54, R11 ;  /* 0x0000000b00367308 */ /* 0x000e620000002400 */
[----:B------:R-:W-:Y:S02]  /*9a40*/  FSEL R25, R233, -INF , !P3 ;  /* 0xff800000e9197808 */ /* 0x000fe40005800000 */
[----:B------:R-:W-:Y:S02]  /*9a50*/  FSEL R171, R32, -INF , !P1 ;  /* 0xff80000020ab7808 */ /* 0x000fe40004800000 */
[----:B------:R-:W-:Y:S01]  /*9a60*/  ISETP.NE.AND P0, PT, R160, 0x3, PT ;  /* 0x00000003a000780c */ /* 0x000fe20003f05270 */
[----:B------:R-:W-:Y:S01]  /*9a70*/  BAR.SYNC.DEFER_BLOCKING 0x0 ;  /* 0x0000000000007b1d */ /* 0x000fe20000010000 */
[----:B------:R-:W-:-:S02]  /*9a80*/  ISETP.GE.AND P3, PT, R29, R161, PT ;  /* 0x000000a11d00720c */ /* 0x000fc40003f66270 */
[----:B------:R-:W-:Y:S02]  /*9a90*/  ISETP.GE.AND P5, PT, R15, R161, PT ;  /* 0x000000a10f00720c */ /* 0x000fe40003fa6270 */
[-C--:B------:R-:W-:Y:S01]  /*9aa0*/  ISETP.GE.AND P2, PT, R10, R164.reuse, PT ;  /* 0x000000a40a00720c */ /* 0x080fe20003f46270 */
[----:B------:R-:W2:Y:S01]  /*9ab0*/  MUFU.TANH R50, R50 ;  /* 0x0000003200327308 */ /* 0x000ea20000002400 */
[-C--:B------:R-:W-:Y:S02]  /*9ac0*/  ISETP.GE.AND P1, PT, R7, R164.reuse, PT ;  /* 0x000000a40700720c */ /* 0x080fe40003f26270 */
[----:B------:R-:W-:Y:S02]  /*9ad0*/  FSEL R170, R33, -INF , !P4 ;  /* 0xff80000021aa7808 */ /* 0x000fe40006000000 */
[----:B------:R-:W-:Y:S02]  /*9ae0*/  ISETP.GE.AND P4, PT, R6, R164, PT ;  /* 0x000000a40600720c */ /* 0x000fe40003f86270 */
[----:B------:R-:W-:-:S02]  /*9af0*/  FSEL R166, R34, -INF , !P3 ;  /* 0xff80000022a67808 */ /* 0x000fc40005800000 */
[----:B------:R-:W-:Y:S02]  /*9b00*/  FSEL R164, R51, -INF , !P5 ;  /* 0xff80000033a47808 */ /* 0x000fe40006800000 */
[----:B------:R-:W-:Y:S02]  /*9b10*/  FSEL R151, R151, -INF , !P2 ;  /* 0xff80000097977808 */ /* 0x000fe40005000000 */
[----:B------:R-:W-:Y:S02]  /*9b20*/  FSEL R149, R149, -INF , !P1 ;  /* 0xff80000095957808 */ /* 0x000fe40004800000 */
[-C--:B------:R-:W-:Y:S02]  /*9b30*/  ISETP.GE.AND P3, PT, R10, R163.reuse, PT ;  /* 0x000000a30a00720c */ /* 0x080fe40003f66270 */
[-C--:B------:R-:W-:Y:S02]  /*9b40*/  ISETP.GE.AND P6, PT, R7, R163.reuse, PT ;  /* 0x000000a30700720c */ /* 0x080fe40003fc6270 */
[----:B------:R-:W-:-:S02]  /*9b50*/  ISETP.GE.AND P5, PT, R6, R163, PT ;  /* 0x000000a30600720c */ /* 0x000fc40003fa6270 */
[----:B------:R-:W-:Y:S02]  /*9b60*/  ISETP.GE.AND P2, PT, R5, R163, PT ;  /* 0x000000a30500720c */ /* 0x000fe40003f46270 */
[----:B------:R-:W-:Y:S02]  /*9b70*/  ISETP.GE.AND P1, PT, R10, R162, PT ;  /* 0x000000a20a00720c */ /* 0x000fe40003f26270 */
[----:B------:R-:W-:Y:S02]  /*9b80*/  FSEL R148, R148, -INF , !P4 ;  /* 0xff80000094947808 */ /* 0x000fe40006000000 */
[----:B------:R-:W-:Y:S02]  /*9b90*/  FSEL R45, R8, -INF , !P3 ;  /* 0xff800000082d7808 */ /* 0x000fe40005800000 */
[----:B------:R-:W-:Y:S02]  /*9ba0*/  FSEL R46, R9, -INF , !P6 ;  /* 0xff800000092e7808 */ /* 0x000fe40007000000 */
[----:B------:R-:W-:-:S02]  /*9bb0*/  FSEL R36, R14, -INF , !P5 ;  /* 0xff8000000e247808 */ /* 0x000fc40006800000 */
[----:B------:R-:W-:Y:S02]  /*9bc0*/  FSEL R42, R42, -INF , !P2 ;  /* 0xff8000002a2a7808 */ /* 0x000fe40005000000 */
[----:B---3--:R-:W-:Y:S02]  /*9bd0*/  FSEL R62, R4, -INF , !P1 ;  /* 0xff800000043e7808 */ /* 0x008fe40004800000 */
[-C--:B------:R-:W-:Y:S02]  /*9be0*/  ISETP.GE.AND P4, PT, R10, R161.reuse, PT ;  /* 0x000000a10a00720c */ /* 0x080fe40003f86270 */
[----:B------:R-:W-:Y:S02]  /*9bf0*/  ISETP.GE.AND P3, PT, R7, R161, PT ;  /* 0x000000a10700720c */ /* 0x000fe40003f66270 */
[-C--:B------:R-:W-:Y:S02]  /*9c00*/  ISETP.GE.AND P6, PT, R6, R162.reuse, PT ;  /* 0x000000a20600720c */ /* 0x080fe40003fc6270 */
[----:B------:R-:W-:-:S02]  /*9c10*/  ISETP.GE.AND P5, PT, R5, R162, PT ;  /* 0x000000a20500720c */ /* 0x000fc40003fa6270 */
[-C--:B------:R-:W-:Y:S02]  /*9c20*/  ISETP.GE.AND P2, PT, R6, R161.reuse, PT ;  /* 0x000000a10600720c */ /* 0x080fe40003f46270 */
[----:B------:R-:W-:Y:S02]  /*9c30*/  ISETP.GE.AND P1, PT, R5, R161, PT ;  /* 0x000000a10500720c */ /* 0x000fe40003f26270 */
[----:B------:R-:W-:Y:S02]  /*9c40*/  FSEL R55, R55, -INF , !P4 ;  /* 0xff80000037377808 */ /* 0x000fe40006000000 */
[----:B-1----:R-:W-:Y:S02]  /*9c50*/  FSEL R54, R54, -INF , !P3 ;  /* 0xff80000036367808 */ /* 0x002fe40005800000 */
[----:B------:R-:W-:Y:S02]  /*9c60*/  FSEL R58, R58, -INF , !P6 ;  /* 0xff8000003a3a7808 */ /* 0x000fe40007000000 */
[----:B------:R-:W-:-:S02]  /*9c70*/  FSEL R56, R56, -INF , !P5 ;  /* 0xff80000038387808 */ /* 0x000fc40006800000 */
[----:B------:R-:W-:Y:S02]  /*9c80*/  FSEL R53, R53, -INF , !P2 ;  /* 0xff80000035357808 */ /* 0x000fe40005000000 */
[----:B--2---:R-:W-:Y:S01]  /*9c90*/  FSEL R50, R50, -INF , !P1 ;  /* 0xff80000032327808 */ /* 0x004fe20004800000 */
[----:B------:R-:W-:Y:S05]  /*9ca0*/  @!P0 BRA `(.L_x_666) ;  /* 0x000001a000008947 */ /* 0x000fea0003800000 */
[----:B------:R-:W-:Y:S02]  /*9cb0*/  IADD3 R4, R160, -0x4, RZ ;  /* 0xfffffffca0047810 */ /* 0x000fe40007ffe0ff */
[----:B------:R-:W-:Y:S02]  /*9cc0*/  SHF.L.U64.HI R5, R152, 0x5, R153 ;  /* 0x0000000598057819 */ /* 0x000fe40000010299 */
        /* <DEDUP_REMOVED lines=24> */
.L_x_666:
        /* <DEDUP_REMOVED lines=55> */
[----:B------:R-:W-:Y:S01]  /*a1c0*/  FMNMX.FTZ R7, R137, R7, !PT ;  /* 0x0000000789077209 */ /* 0x000fe20007810000 */
[----:B------:R-:W2:Y:S01]  /*a1d0*/  SHFL.BFLY PT, R4, R8, 0x2, 0x1f ;  /* 0x0c401f0008047f89 */ /* 0x000ea200000e0000 */
[----:B------:R-:W-:-:S04]  /*a1e0*/  FMNMX.FTZ R9, R170, R9, !PT ;  /* 0x00000009aa097209 */ /* 0x000fc80007810000 */
[----:B------:R-:W-:-:S04]  /*a1f0*/  FMNMX.FTZ R9, R62, R9, !PT ;  /* 0x000000093e097209 */ /* 0x000fc80007810000 */
[----:B------:R-:W-:Y:S02]  /*a200*/  FMNMX.FTZ R9, R59, R9, !PT ;  /* 0x000000093b097209 */ /* 0x000fe40007810000 */
[----:B-1----:R-:W-:Y:S02]  /*a210*/  FMNMX.FTZ R136, R5, R136, !PT ;  /* 0x0000008805887209 */ /* 0x002fe40007810000 */
[----:B------:R-:W-:Y:S02]  /*a220*/  FMNMX.FTZ R5, R67, R7, !PT ;  /* 0x0000000743057209 */ /* 0x000fe40007810000 */
[C---:B------:R-:W-:Y:S01]  /*a230*/  FSETP.NEU.FTZ.AND P2, PT, R136.reuse, -INF , PT ;  /* 0xff8000008800780b */ /* 0x040fe20003f5d000 */
[----:B------:R-:W-:Y:S01]  /*a240*/  FMUL.FTZ R132, R136, c[0x0][0x23c] ;  /* 0x00008f0088847a20 */ /* 0x000fe20000410000 */
        /* <DEDUP_REMOVED lines=8> */
[----:B--2---:R-:W-:Y:S01]  /*a2d0*/  FMNMX.FTZ R4, R8, R4, !PT ;  /* 0x0000000408047209 */ /* 0x004fe20007810000 */
[----:B------:R-:W1:Y:S01]  /*a2e0*/  SHFL.BFLY PT, R6, R9, 0x2, 0x1f ;  /* 0x0c401f0009067f89 */ /* 0x000e6200000e0000 */
[----:B------:R-:W-:Y:S01]  /*a2f0*/  FMNMX.FTZ R2, R36, R2, !PT ;  /* 0x0000000224027209 */ /* 0x000fe20007810000 */
[--C-:B------:R-:W-:Y:S01]  /*a300*/  FFMA.FTZ R8, R52, c[0x0][0x23c], -R132.reuse ;  /* 0x00008f0034087a23 */ /* 0x100fe20000010884 */
[----:B------:R-:W-:Y:S01]  /*a310*/  FSEL R60, R136, RZ, P2 ;  /* 0x000000ff883c7208 */ /* 0x000fe20001000000 */
[----:B------:R-:W2:Y:S01]  /*a320*/  SHFL.BFLY PT, R133, R4, 0x1, 0x1f ;  /* 0x0c201f0004857f89 */ /* 0x000ea200000e0000 */
[----:B------:R-:W-:Y:S01]  /*a330*/  FMNMX.FTZ R2, R42, R2, !PT ;  /* 0x000000022a027209 */ /* 0x000fe20007810000 */
[--C-:B------:R-:W-:Y:S01]  /*a340*/  FFMA.FTZ R52, R38, c[0x0][0x23c], -R132.reuse ;  /* 0x00008f0026347a23 */ /* 0x100fe20000010884 */
[----:B------:R-:W-:Y:S01]  /*a350*/  MUFU.EX2 R34, R34 ;  /* 0x0000002200227308 */ /* 0x000fe20000000800 */
[----:B------:R-:W-:-:S02]  /*a360*/  FFMA.FTZ R147, R176, c[0x0][0x23c], -R132 ;  /* 0x00008f00b0937a23 */ /* 0x000fc40000010884 */
[----:B------:R-:W3:Y:S01]  /*a370*/  SHFL.BFLY PT, R135, R2, 0x2, 0x1f ;  /* 0x0c401f0002877f89 */ /* 0x000ee200000e0000 */
[--C-:B------:R-:W-:Y:S02]  /*a380*/  FFMA.FTZ R150, R150, c[0x0][0x23c], -R132.reuse ;  /* 0x00008f0096967a23 */ /* 0x100fe40000010884 */
[--C-:B------:R-:W-:Y:S02]  /*a390*/  FFMA.FTZ R151, R151, c[0x0][0x23c], -R132.reuse ;  /* 0x00008f0097977a23 */ /* 0x100fe40000010884 */
[----:B------:R4:W-:Y:S01]  /*a3a0*/  MUFU.EX2 R38, R8 ;  /* 0x0000000800267308 */ /* 0x0009e20000000800 */
[--C-:B------:R-:W-:Y:S02]  /*a3b0*/  FFMA.FTZ R149, R149, c[0x0][0x23c], -R132.reuse ;  /* 0x00008f0095957a23 */ /* 0x100fe40000010884 */
[--C-:B------:R-:W-:Y:S02]  /*a3c0*/  FFMA.FTZ R148, R148, c[0x0][0x23c], -R132.reuse ;  /* 0x00008f0094947a23 */ /* 0x100fe40000010884 */
[----:B------:R-:W-:-:S03]  /*a3d0*/  FFMA.FTZ R65, R65, c[0x0][0x23c], -R132 ;  /* 0x00008f0041417a23 */ /* 0x000fc60000010884 */
[----:B------:R-:W-:Y:S01]  /*a3e0*/  MUFU.EX2 R39, R39 ;  /* 0x0000002700277308 */ /* 0x000fe20000000800 */
[----:B-1----:R-:W-:Y:S02]  /*a3f0*/  FMNMX.FTZ R6, R9, R6, !PT ;  /* 0x0000000609067209 */ /* 0x002fe40007810000 */
[----:B--2---:R-:W-:-:S03]  /*a400*/  FMNMX.FTZ R133, R4, R133, !PT ;  /* 0x0000008504857209 */ /* 0x004fc60007810000 */
[----:B------:R-:W1:Y:S02]  /*a410*/  SHFL.BFLY PT, R134, R6, 0x1, 0x1f ;  /* 0x0c201f0006867f89 */ /* 0x000e6400000e0000 */
[----:B------:R-:W-:Y:S01]  /*a420*/  MUFU.EX2 R147, R147 ;  /* 0x0000009300937308 */ /* 0x000fe20000000800 */
[C---:B------:R-:W-:Y:S01]  /*a430*/  FSETP.NEU.FTZ.AND P0, PT, R133.reuse, -INF , PT ;  /* 0xff8000008500780b */ /* 0x040fe20003f1d000 */
[C---:B------:R-:W-:Y:S01]  /*a440*/  FMUL.FTZ R51, R133.reuse, c[0x0][0x23c] ;  /* 0x00008f0085337a20 */ /* 0x040fe20000410000 */
[----:B---3--:R-:W-:Y:S01]  /*a450*/  FMNMX.FTZ R135, R2, R135, !PT ;  /* 0x0000008702877209 */ /* 0x008fe20007810000 */
[----:B----4-:R-:W-:Y:S01]  /*a460*/  LDSM.16.MT88.4 R8, [R188+0x6000] ;  /* 0x00600000bc08783b */ /* 0x010fe20000004200 */
[----:B------:R-:W-:Y:S02]  /*a470*/  FSEL R5, R133, RZ, P0 ;  /* 0x000000ff85057208 */ /* 0x000fe40000000000 */
[----:B------:R-:W-:Y:S01]  /*a480*/  FSEL R51, R51, RZ, P0 ;  /* 0x000000ff33337208 */ /* 0x000fe20000000000 */
[----:B------:R-:W2:Y:S01]  /*a490*/  SHFL.BFLY PT, R4, R135, 0x1, 0x1f ;  /* 0x0c201f0087047f89 */ /* 0x000ea200000e0000 */
[----:B------:R-:W-:Y:S01]  /*a4a0*/  MUFU.EX2 R150, R150 ;  /* 0x0000009600967308 */ /* 0x000fe20000000800 */
[----:B------:R-:W-:-:S02]  /*a4b0*/  FADD.FTZ R5, R145, -R5 ;  /* 0x8000000591057221 */ /* 0x000fc40000010000 */
[--C-:B------:R-:W-:Y:S02]  /*a4c0*/  FFMA.FTZ R29, R3, c[0x0][0x23c], -R51.reuse ;  /* 0x00008f00031d7a23 */ /* 0x100fe40000010833 */
[----:B------:R-:W-:Y:S02]  /*a4d0*/  FMUL.FTZ R5, R5, c[0x0][0x23c] ;  /* 0x00008f0005057a20 */ /* 0x000fe40000410000 */
[--C-:B------:R-:W-:Y:S01]  /*a4e0*/  FFMA.FTZ R3, R13, c[0x0][0x23c], -R51.reuse ;  /* 0x00008f000d037a23 */ /* 0x100fe20000010833 */
[----:B------:R-:W-:Y:S01]  /*a4f0*/  MUFU.EX2 R151, R151 ;  /* 0x0000009700977308 */ /* 0x000fe20000000800 */
[--C-:B------:R-:W-:Y:S02]  /*a500*/  FFMA.FTZ R2, R12, c[0x0][0x23c], -R51.reuse ;  /* 0x00008f000c027a23 */ /* 0x100fe40000010833 */
[----:B------:R-:W-:Y:S01]  /*a510*/  LDSM.16.MT88.4 R12, [R190+0x6000] ;  /* 0x00600000be0c783b */ /* 0x000fe20000004200 */
[--C-:B------:R-:W-:Y:S01]  /*a520*/  FFMA.FTZ R35, R35, c[0x0][0x23c], -R51.reuse ;  /* 0x00008f0023237a23 */ /* 0x100fe20000010833 */
[----:B-1----:R-:W-:Y:S01]  /*a530*/  FMNMX.FTZ R134, R6, R134, !PT ;  /* 0x0000008606867209 */ /* 0x002fe20007810000 */
[----:B------:R-:W-:-:S02]  /*a540*/  FFMA.FTZ R138, R138, c[0x0][0x23c], -R51 ;  /* 0x00008f008a8a7a23 */ /* 0x000fc40000010833 */
[----:B------:R1:W3:Y:S01]  /*a550*/  MUFU.EX2 R40, R5 ;  /* 0x0000000500287308 */ /* 0x0002e20000000800 */
[C---:B------:R-:W-:Y:S01]  /*a560*/  FSETP.NEU.FTZ.AND P1, PT, R134.reuse, -INF , PT ;  /* 0xff8000008600780b */ /* 0x040fe20003f3d000 */
[----:B------:R-:W-:Y:S02]  /*a570*/  FMUL.FTZ R57, R134, c[0x0][0x23c] ;  /* 0x00008f0086397a20 */ /* 0x000fe40000410000 */
[--C-:B------:R-:W-:Y:S01]  /*a580*/  FFMA.FTZ R142, R142, c[0x0][0x23c], -R51.reuse ;  /* 0x00008f008e8e7a23 */ /* 0x100fe20000010833 */
[----:B------:R-:W-:Y:S01]  /*a590*/  FSEL R41, R134, RZ, P1 ;  /* 0x000000ff86297208 */ /* 0x000fe20000800000 */
[----:B------:R-:W-:Y:S01]  /*a5a0*/  FFMA.FTZ R141, R141, c[0x0][0x23c], -R51 ;  /* 0x00008f008d8d7a23 */ /* 0x000fe20000010833 */
[----:B--2---:R-:W-:Y:S01]  /*a5b0*/  FMNMX.FTZ R135, R135, R4, !PT ;  /* 0x0000000487877209 */ /* 0x004fe20007810000 */
[----:B------:R-:W-:Y:S01]  /*a5c0*/  MUFU.EX2 R29, R29 ;  /* 0x0000001d001d7308 */ /* 0x000fe20000000800 */
[----:B------:R-:W-:Y:S01]  /*a5d0*/  FSEL R57, R57, RZ, P1 ;  /* 0x000000ff39397208 */ /* 0x000fe20000800000 */
[----:B------:R-:W-:Y:S01]  /*a5e0*/  FADD.FTZ R41, R146, -R41 ;  /* 0x8000002992297221 */ /* 0x000fe20000010000 */
[C---:B------:R-:W-:Y:S01]  /*a5f0*/  FSETP.NEU.FTZ.AND P0, PT, R135.reuse, -INF , PT ;  /* 0xff8000008700780b */ /* 0x040fe20003f1d000 */
[----:B------:R-:W-:-:S02]  /*a600*/  FMUL.FTZ R44, R135, c[0x0][0x23c] ;  /* 0x00008f00872c7a20 */ /* 0x000fc40000410000 */
[--C-:B------:R-:W-:Y:S02]  /*a610*/  FFMA.FTZ R33, R23, c[0x0][0x23c], -R57.reuse ;  /* 0x00008f0017217a23 */ /* 0x100fe40000010839 */
[--C-:B------:R-:W-:Y:S01]  /*a620*/  FFMA.FTZ R32, R22, c[0x0][0x23c], -R57.reuse ;  /* 0x00008f0016207a23 */ /* 0x100fe20000010839 */
[----:B------:R-:W-:Y:S01]  /*a630*/  FSEL R44, R44, RZ, P0 ;  /* 0x000000ff2c2c7208 */ /* 0x000fe20000000000 */
[--C-:B------:R-:W-:Y:S01]  /*a640*/  FFMA.FTZ R31, R21, c[0x0][0x23c], -R57.reuse ;  /* 0x00008f00151f7a23 */ /* 0x100fe20000010839 */
[----:B-1----:R-:W-:Y:S01]  /*a650*/  LDSM.16.MT88.4 R4, [R189+0x6000] ;  /* 0x00600000bd04783b */ /* 0x002fe20000004200 */
[----:B------:R-:W-:Y:S01]  /*a660*/  FFMA.FTZ R30, R20, c[0x0][0x23c], -R57 ;  /* 0x00008f00141e7a23 */ /* 0x000fe20000010839 */
[----:B------:R-:W-:Y:S01]  /*a670*/  MUFU.EX2 R33, R33 ;  /* 0x0000002100217308 */ /* 0x000fe20000000800 */
[--C-:B------:R-:W-:Y:S01]  /*a680*/  FFMA.FTZ R43, R37, c[0x0][0x23c], -R44.reuse ;  /* 0x00008f00252b7a23 */ /* 0x100fe2000001082c */
[----:B------:R-:W1:Y:S01]  /*a690*/  LDSM.16.MT88.4 R20, [R192+0x6000] ;  /* 0x00600000c014783b */ /* 0x000e620000004200 */
[----:B------:R-:W-:-:S02]  /*a6a0*/  FFMA.FTZ R61, R47, c[0x0][0x23c], -R44 ;  /* 0x00008f002f3d7a23 */ /* 0x000fc4000001082c */
[----:B------:R-:W-:Y:S02]  /*a6b0*/  FMUL.FTZ R41, R41, c[0x0][0x23c] ;  /* 0x00008f0029297a20 */ /* 0x000fe40000410000 */
[-C--:B---3--:R-:W-:Y:S01]  /*a6c0*/  FMUL.FTZ R126, R126, R40.reuse ;  /* 0x000000287e7e7220 */ /* 0x088fe20000410000 */
[----:B------:R2:W-:Y:S01]  /*a6d0*/  MUFU.EX2 R37, R52 ;  /* 0x0000003400257308 */ /* 0x0005e20000000800 */
[-C--:B------:R-:W-:Y:S02]  /*a6e0*/  FMUL.FTZ R127, R127, R40.reuse ;  /* 0x000000287f7f7220 */ /* 0x080fe40000410000 */
[-C--:B------:R-:W-:Y:S02]  /*a6f0*/  FMUL.FTZ R122, R122, R40.reuse ;  /* 0x000000287a7a7220 */ /* 0x080fe40000410000 */
[-C--:B------:R-:W-:Y:S02]  /*a700*/  FMUL.FTZ R123, R123, R40.reuse ;  /* 0x000000287b7b7220 */ /* 0x080fe40000410000 */
[-C--:B------:R-:W-:Y:S01]  /*a710*/  FMUL.FTZ R110, R110, R40.reuse ;  /* 0x000000286e6e7220 */ /* 0x080fe20000410000 */
[----:B------:R-:W3:Y:S01]  /*a720*/  MUFU.EX2 R32, R32 ;  /* 0x0000002000207308 */ /* 0x000ee20000000800 */
[----:B------:R-:W-:-:S02]  /*a730*/  FMUL.FTZ R111, R111, R40 ;  /* 0x000000286f6f7220 */ /* 0x000fc40000410000 */
[-C--:B------:R-:W-:Y:S02]  /*a740*/  FMUL.FTZ R106, R106, R40.reuse ;  /* 0x000000286a6a7220 */ /* 0x080fe40000410000 */
[-C--:B------:R-:W-:Y:S02]  /*a750*/  FMUL.FTZ R107, R107, R40.reuse ;  /* 0x000000286b6b7220 */ /* 0x080fe40000410000 */
[----:B------:R-:W-:Y:S01]  /*a760*/  FMUL.FTZ R94, R94, R40 ;  /* 0x000000285e5e7220 */ /* 0x000fe20000410000 */
[----:B------:R-:W-:Y:S01]  /*a770*/  MUFU.EX2 R31, R31 ;  /* 0x0000001f001f7308 */ /* 0x000fe20000000800 */
[----:B--2---:R-:W-:Y:S02]  /*a780*/  FFMA.FTZ R52, R49, c[0x0][0x23c], -R44 ;  /* 0x00008f0031347a23 */ /* 0x004fe4000001082c */
[----:B------:R-:W-:Y:S02]  /*a790*/  FADD.FTZ R49, R144, -R60 ;  /* 0x8000003c90317221 */ /* 0x000fe40000010000 */
[----:B------:R-:W-:-:S02]  /*a7a0*/  FFMA.FTZ R60, R48, c[0x0][0x23c], -R44 ;  /* 0x00008f00303c7a23 */ /* 0x000fc4000001082c */
[----:B------:R-:W-:Y:S01]  /*a7b0*/  FMUL.FTZ R49, R49, c[0x0][0x23c] ;  /* 0x00008f0031317a20 */ /* 0x000fe20000410000 */
[----:B------:R2:W-:Y:S01]  /*a7c0*/  MUFU.EX2 R47, R52 ;  /* 0x00000034002f7308 */ /* 0x0005e20000000800 */
[----:B---3--:R-:W-:Y:S01]  /*a7d0*/  F2FP.PACK_AB R16, R32, R33 ;  /* 0x000000212010723e */ /* 0x008fe200000000ff */
[-C--:B------:R-:W-:Y:S02]  /*a7e0*/  FMUL.FTZ R95, R95, R40.reuse ;  /* 0x000000285f5f7220 */ /* 0x080fe40000410000 */
[-C--:B------:R-:W-:Y:S02]  /*a7f0*/  FMUL.FTZ R90, R90, R40.reuse ;  /* 0x000000285a5a7220 */ /* 0x080fe40000410000 */
[-C--:B------:R-:W-:Y:S02]  /*a800*/  FMUL.FTZ R91, R91, R40.reuse ;  /* 0x000000285b5b7220 */ /* 0x080fe40000410000 */
[----:B------:R-:W3:Y:S01]  /*a810*/  MUFU.EX2 R30, R30 ;  /* 0x0000001e001e7308 */ /* 0x000ee20000000800 */
[----:B------:R-:W-:-:S02]  /*a820*/  FMUL.FTZ R78, R78, R40 ;  /* 0x000000284e4e7220 */ /* 0x000fc40000410000 */
[-C--:B------:R-:W-:Y:S02]  /*a830*/  FMUL.FTZ R79, R79, R40.reuse ;  /* 0x000000284f4f7220 */ /* 0x080fe40000410000 */
[-C--:B------:R-:W-:Y:S02]  /*a840*/  FMUL.FTZ R74, R74, R40.reuse ;  /* 0x000000284a4a7220 */ /* 0x080fe40000410000 */
[----:B------:R-:W-:Y:S01]  /*a850*/  FMUL.FTZ R75, R75, R40 ;  /* 0x000000284b4b7220 */ /* 0x000fe20000410000 */
[----:B--2---:R-:W-:Y:S01]  /*a860*/  FSEL R52, R135, RZ, P0 ;  /* 0x000000ff87347208 */ /* 0x004fe20000000000 */
[----:B------:R-:W2:Y:S01]  /*a870*/  MUFU.EX2 R3, R3 ;  /* 0x0000000300037308 */ /* 0x000ea20000000800 */
[----:B------:R-:W-:Y:S01]  /*a880*/  FFMA.FTZ R162, R167, c[0x0][0x23c], -R44 ;  /* 0x00008f00a7a27a23 */ /* 0x000fe2000001082c */
[----:B------:R-:W-:Y:S01]  /*a890*/  ISETP.GE.AND P0, PT, R160, 0x4, PT ;  /* 0x00000004a000780c */ /* 0x000fe20003f06270 */
[----:B------:R-:W-:Y:S02]  /*a8a0*/  FFMA.FTZ R66, R181, c[0x0][0x23c], -R57 ;  /* 0x00008f00b5427a23 */ /* 0x000fe40000010839 */
[----:B------:R-:W-:Y:S01]  /*a8b0*/  FADD.FTZ R52, R0, -R52 ;  /* 0x8000003400347221 */ /* 0x000fe20000010000 */
[----:B---3--:R-:W-:-:S02]  /*a8c0*/  F2FP.PACK_AB R18, R30, R31 ;  /* 0x0000001f1e12723e */ /* 0x008fc400000000ff */
[----:B------:R-:W-:Y:S01]  /*a8d0*/  MUFU.EX2 R2, R2 ;  /* 0x0000000200027308 */ /* 0x000fe20000000800 */
[----:B------:R-:W-:Y:S02]  /*a8e0*/  FMUL.FTZ R52, R52, c[0x0][0x23c] ;  /* 0x00008f0034347a20 */ /* 0x000fe40000410000 */
[--C-:B------:R-:W-:Y:S02]  /*a8f0*/  FFMA.FTZ R63, R179, c[0x0][0x23c], -R57.reuse ;  /* 0x00008f00b33f7a23 */ /* 0x100fe40000010839 */
[----:B------:R-:W-:Y:S02]  /*a900*/  FFMA.FTZ R139, R139, c[0x0][0x23c], -R57 ;  /* 0x00008f008b8b7a23 */ /* 0x000fe40000010839 */
[--C-:B------:R-:W-:Y:S01]  /*a910*/  FFMA.FTZ R144, R143, c[0x0][0x23c], -R132.reuse ;  /* 0x00008f008f907a23 */ /* 0x100fe20000010884 */
[----:B------:R-:W3:Y:S01]  /*a920*/  MUFU.EX2 R35, R35 ;  /* 0x0000002300237308 */ /* 0x000ee20000000800 */
[----:B--2---:R-:W-:Y:S01]  /*a930*/  F2FP.PACK_AB R17, R3, R29 ;  /* 0x0000001d0311723e */ /* 0x004fe200000000ff */
[--C-:B------:R-:W-:Y:S01]  /*a940*/  FFMA.FTZ R145, R175, c[0x0][0x23c], -R132.reuse ;  /* 0x00008f00af917a23 */ /* 0x100fe20000010884 */
[----:B------:R-:W-:Y:S01]  /*a950*/  @P0 IADD3 R226, R160, -0x4, RZ ;  /* 0xfffffffca0e20810 */ /* 0x000fe20007ffe0ff */
[----:B------:R-:W-:-:S02]  /*a960*/  FFMA.FTZ R146, R173, c[0x0][0x23c], -R132 ;  /* 0x00008f00ad927a23 */ /* 0x000fc40000010884 */
[--C-:B------:R-:W-:Y:S02]  /*a970*/  FFMA.FTZ R161, R169, c[0x0][0x23c], -R44.reuse ;  /* 0x00008f00a9a17a23 */ /* 0x100fe4000001082c */
[----:B------:R-:W2:Y:S01]  /*a980*/  MUFU.EX2 R41, R41 ;  /* 0x0000002900297308 */ /* 0x000ea20000000800 */
[--C-:B------:R-:W-:Y:S02]  /*a990*/  FFMA.FTZ R163, R26, c[0x0][0x23c], -R44.reuse ;  /* 0x00008f001aa37a23 */ /* 0x100fe4000001082c */
[----:B------:R-:W-:Y:S02]  /*a9a0*/  FFMA.FTZ R167, R24, c[0x0][0x23c], -R44 ;  /* 0x00008f0018a77a23 */ /* 0x000fe4000001082c */
[----:B------:R-:W-:Y:S02]  /*a9b0*/  FFMA.FTZ R177, R177, c[0x0][0x23c], -R51 ;  /* 0x00008f00b1b17a23 */ /* 0x000fe40000010833 */
[--C-:B------:R-:W-:Y:S01]  /*a9c0*/  FFMA.FTZ R169, R27, c[0x0][0x23c], -R132.reuse ;  /* 0x00008f001ba97a23 */ /* 0x100fe20000010884 */
[----:B------:R-:W-:Y:S01]  /*a9d0*/  MUFU.EX2 R43, R43 ;  /* 0x0000002b002b7308 */ /* 0x000fe20000000800 */
[----:B---3--:R-:W-:Y:S01]  /*a9e0*/  F2FP.PACK_AB R19, R35, R2 ;  /* 0x000000022313723e */ /* 0x008fe200000000ff */
[----:B------:R-:W-:-:S02]  /*a9f0*/  FFMA.FTZ R173, R25, c[0x0][0x23c], -R132 ;  /* 0x00008f0019ad7a23 */ /* 0x000fc40000010884 */
[--C-:B------:R-:W-:Y:S02]  /*aa00*/  FFMA.FTZ R172, R172, c[0x0][0x23c], -R57.reuse ;  /* 0x00008f00acac7a23 */ /* 0x100fe40000010839 */
[----:B------:R-:W-:Y:S02]  /*aa10*/  FFMA.FTZ R174, R174, c[0x0][0x23c], -R57 ;  /* 0x00008f00aeae7a23 */ /* 0x000fe40000010839 */
[----:B------:R-:W-:Y:S01]  /*aa20*/  MUFU.EX2 R48, R61 ;  /* 0x0000003d00307308 */ /* 0x000fe20000000800 */
[-C--:B--2---:R-:W-:Y:S02]  /*aa30*/  FMUL.FTZ R124, R124, R41.reuse ;  /* 0x000000297c7c7220 */ /* 0x084fe40000410000 */
[-C--:B------:R-:W-:Y:S02]  /*aa40*/  FMUL.FTZ R125, R125, R41.reuse ;  /* 0x000000297d7d7220 */ /* 0x080fe40000410000 */
[-C--:B------:R-:W-:Y:S02]  /*aa50*/  FMUL.FTZ R120, R120, R41.reuse ;  /* 0x0000002978787220 */ /* 0x080fe40000410000 */
[-C--:B------:R-:W-:Y:S01]  /*aa60*/  FMUL.FTZ R121, R121, R41.reuse ;  /* 0x0000002979797220 */ /* 0x080fe20000410000 */
[----:B------:R-:W-:Y:S01]  /*aa70*/  MUFU.EX2 R0, R60 ;  /* 0x0000003c00007308 */ /* 0x000fe20000000800 */
[-C--:B------:R-:W-:Y:S01]  /*aa80*/  FMUL.FTZ R108, R108, R41.reuse ;  /* 0x000000296c6c7220 */ /* 0x080fe20000410000 */
[----:B-1----:R-:W-:Y:S01]  /*aa90*/  HMMA.16816.F32 R124, R16, R20, R124 ;  /* 0x00000014107c723c */ /* 0x002fe2000000187c */
[----:B------:R-:W-:-:S02]  /*aaa0*/  FMUL.FTZ R109, R109, R41 ;  /* 0x000000296d6d7220 */ /* 0x000fc40000410000 */
[-C--:B------:R-:W-:Y:S02]  /*aab0*/  FMUL.FTZ R104, R104, R41.reuse ;  /* 0x0000002968687220 */ /* 0x080fe40000410000 */
[-C--:B------:R-:W-:Y:S01]  /*aac0*/  FMUL.FTZ R105, R105, R41.reuse ;  /* 0x0000002969697220 */ /* 0x080fe20000410000 */
[----:B------:R-:W1:Y:S01]  /*aad0*/  MUFU.EX2 R49, R49 ;  /* 0x0000003100317308 */ /* 0x000e620000000800 */
        /* <DEDUP_REMOVED lines=10> */
[----:B------:R-:W-:Y:S01]  /*ab80*/  FMUL.FTZ R73, R73, R41 ;  /* 0x0000002949497220 */ /* 0x000fe20000410000 */
[----:B------:R-:W-:Y:S01]  /*ab90*/  MUFU.EX2 R66, R66 ;  /* 0x0000004200427308 */ /* 0x000fe20000000800 */
[-C--:B-1----:R-:W-:Y:S01]  /*aba0*/  FMUL.FTZ R128, R128, R49.reuse ;  /* 0x0000003180807220 */ /* 0x082fe20000410000 */
[C---:B------:R-:W-:Y:S01]  /*abb0*/  HMMA.16816.F32 R104, R16.reuse, R14, R104 ;  /* 0x0000000e1068723c */ /* 0x040fe20000001868 */
[-C--:B------:R-:W-:Y:S02]  /*abc0*/  FMUL.FTZ R129, R129, R49.reuse ;  /* 0x0000003181817220 */ /* 0x080fe40000410000 */
[-C--:B------:R-:W-:Y:S02]  /*abd0*/  FMUL.FTZ R116, R116, R49.reuse ;  /* 0x0000003174747220 */ /* 0x080fe40000410000 */
[----:B------:R-:W-:Y:S01]  /*abe0*/  FMUL.FTZ R117, R117, R49 ;  /* 0x0000003175757220 */ /* 0x000fe20000410000 */
[----:B------:R-:W-:Y:S01]  /*abf0*/  MUFU.EX2 R63, R63 ;  /* 0x0000003f003f7308 */ /* 0x000fe20000000800 */
[-C--:B--2---:R-:W-:Y:S01]  /*ac00*/  FMUL.FTZ R130, R130, R52.reuse ;  /* 0x0000003482827220 */ /* 0x084fe20000410000 */
        /* <DEDUP_REMOVED lines=19> */
[-C--:B------:R-:W-:Y:S02]  /*ad40*/  FMUL.FTZ R97, R97, R49.reuse ;  /* 0x0000003161617220 */ /* 0x080fe40000410000 */
        /* <DEDUP_REMOVED lines=19> */
[----:B------:R-:W-:Y:S02]  /*ae80*/  FMUL.FTZ R69, R69, R49 ;  /* 0x0000003145457220 */ /* 0x000fe40000410000 */
[-C--:B------:R-:W-:Y:S01]  /*ae90*/  FMUL.FTZ R70, R70, R52.reuse ;  /* 0x0000003446467220 */ /* 0x080fe20000410000 */
[----:B------:R-:W-:Y:S01]  /*aea0*/  HMMA.16816.F32 R116, R16, R22, R116 ;  /* 0x000000161074723c */ /* 0x000fe20000001874 */
[----:B------:R-:W-:Y:S01]  /*aeb0*/  FMUL.FTZ R71, R71, R52 ;  /* 0x0000003447477220 */ /* 0x000fe20000410000 */
[----:B------:R-:W1:Y:S01]  /*aec0*/  LDSM.16.MT88.4 R20, [R192+0x6800] ;  /* 0x00680000c014783b */ /* 0x000e620000004200 */
[----:B------:R-:W-:Y:S01]  /*aed0*/  FFMA.FTZ R61, R178, c[0x0][0x23c], -R132 ;  /* 0x00008f00b23d7a23 */ /* 0x000fe20000010884 */
[----:B------:R-:W-:Y:S01]  /*aee0*/  MUFU.EX2 R145, R145 ;  /* 0x0000009100917308 */ /* 0x000fe20000000800 */
[----:B------:R-:W-:-:S02]  /*aef0*/  FFMA.FTZ R60, R180, c[0x0][0x23c], -R57 ;  /* 0x00008f00b43c7a23 */ /* 0x000fc40000010839 */
[--C-:B------:R-:W-:Y:S01]  /*af00*/  FFMA.FTZ R171, R171, c[0x0][0x23c], -R57.reuse ;  /* 0x00008f00abab7a23 */ /* 0x100fe20000010839 */
[C---:B------:R-:W-:Y:S01]  /*af10*/  HMMA.16816.F32 R112, R16.reuse, R12, R112 ;  /* 0x0000000c1070723c */ /* 0x040fe20000001870 */
[----:B------:R-:W-:Y:S02]  /*af20*/  FFMA.FTZ R170, R170, c[0x0][0x23c], -R57 ;  /* 0x00008f00aaaa7a23 */ /* 0x000fe40000010839 */
[--C-:B------:R-:W-:Y:S01]  /*af30*/  FFMA.FTZ R168, R168, c[0x0][0x23c], -R51.reuse ;  /* 0x00008f00a8a87a23 */ /* 0x100fe20000010833 */
[----:B------:R-:W2:Y:S01]  /*af40*/  MUFU.EX2 R61, R61 ;  /* 0x0000003d003d7308 */ /* 0x000ea20000000800 */
[--C-:B------:R-:W-:Y:S02]  /*af50*/  FFMA.FTZ R166, R166, c[0x0][0x23c], -R51.reuse ;  /* 0x00008f00a6a67a23 */ /* 0x100fe40000010833 */
[--C-:B------:R-:W-:Y:S01]  /*af60*/  FFMA.FTZ R165, R165, c[0x0][0x23c], -R51.reuse ;  /* 0x00008f00a5a57a23 */ /* 0x100fe20000010833 */
[----:B------:R-:W-:Y:S01]  /*af70*/  HMMA.16816.F32 R100, R16, R14, R100 ;  /* 0x0000000e1064723c */ /* 0x000fe20000001864 */
[----:B------:R-:W3:Y:S01]  /*af80*/  LDSM.16.MT88.4 R12, [R190+0x6800] ;  /* 0x00680000be0c783b */ /* 0x000ee20000004200 */
[----:B------:R-:W-:-:S02]  /*af90*/  FFMA.FTZ R164, R164, c[0x0][0x23c], -R51 ;  /* 0x00008f00a4a47a23 */ /* 0x000fc40000010833 */
[----:B------:R-:W-:Y:S01]  /*afa0*/  MUFU.EX2 R60, R60 ;  /* 0x0000003c003c7308 */ /* 0x000fe20000000800 */
[--C-:B------:R-:W-:Y:S02]  /*afb0*/  FFMA.FTZ R140, R140, c[0x0][0x23c], -R44.reuse ;  /* 0x00008f008c8c7a23 */ /* 0x100fe4000001082c */
[--C-:B------:R-:W-:Y:S01]  /*afc0*/  FFMA.FTZ R137, R137, c[0x0][0x23c], -R44.reuse ;  /* 0x00008f0089897a23 */ /* 0x100fe2000001082c */
[----:B------:R-:W-:Y:S01]  /*afd0*/  HMMA.16816.F32 R96, R16, R4, R96 ;  /* 0x000000041060723c */ /* 0x000fe20000001860 */
[--C-:B------:R-:W-:Y:S02]  /*afe0*/  FFMA.FTZ R67, R67, c[0x0][0x23c], -R44.reuse ;  /* 0x00008f0043437a23 */ /* 0x100fe4000001082c */
[----:B------:R-:W-:Y:S01]  /*aff0*/  FFMA.FTZ R64, R64, c[0x0][0x23c], -R44 ;  /* 0x00008f0040407a23 */ /* 0x000fe2000001082c */
[----:B------:R-:W4:Y:S01]  /*b000*/  MUFU.EX2 R146, R146 ;  /* 0x0000009200927308 */ /* 0x000f220000000800 */
[----:B--2---:R-:W-:Y:S01]  /*b010*/  F2FP.PACK_AB R24, R144, R61 ;  /* 0x0000003d9018723e */ /* 0x004fe200000000ff */
[----:B------:R-:W-:-:S02]  /*b020*/  FFMA.FTZ R34, R230, R49, R34 ;  /* 0x00000031e6227223 */ /* 0x000fc40000010022 */
[C---:B------:R-:W-:Y:S01]  /*b030*/  HMMA.16816.F32 R84, R16.reuse, R6, R84 ;  /* 0x000000061054723c */ /* 0x040fe20000001854 */
[----:B------:R-:W2:Y:S01]  /*b040*/  LDSM.16.MT88.4 R4, [R189+0x6800] ;  /* 0x00680000bd04783b */ /* 0x000ea20000004200 */
[----:B------:R-:W-:Y:S02]  /*b050*/  FFMA.FTZ R43, R229, R52, R43 ;  /* 0x00000034e52b7223 */ /* 0x000fe4000001002b */
[----:B------:R-:W-:Y:S01]  /*b060*/  MUFU.EX2 R161, R161 ;  /* 0x000000a100a17308 */ /* 0x000fe20000000800 */
[----:B------:R-:W-:Y:S02]  /*b070*/  FFMA.FTZ R33, R228, R41, R33 ;  /* 0x00000029e4217223 */ /* 0x000fe40000010021 */
[----:B------:R-:W-:Y:S01]  /*b080*/  FFMA.FTZ R29, R227, R40, R29 ;  /* 0x00000028e31d7223 */ /* 0x000fe2000001001d */
[C---:B------:R-:W-:Y:S01]  /*b090*/  HMMA.16816.F32 R80, R16.reuse, R8, R80 ;  /* 0x000000081050723c */ /* 0x040fe20000001850 */
[----:B------:R-:W-:Y:S02]  /*b0a0*/  FADD.FTZ R34, R39, R34 ;  /* 0x0000002227227221 */ /* 0x000fe40000010000 */
[----:B------:R-:W-:Y:S01]  /*b0b0*/  FADD.FTZ R43, R47, R43 ;  /* 0x0000002b2f2b7221 */ /* 0x000fe20000010000 */
[----:B------:R-:W5:Y:S01]  /*b0c0*/  MUFU.EX2 R162, R162 ;  /* 0x000000a200a27308 */ /* 0x000f620000000800 */
[----:B----4-:R-:W-:Y:S01]  /*b0d0*/  F2FP.PACK_AB R26, R146, R145 ;  /* 0x00000091921a723e */ /* 0x010fe200000000ff */
[----:B------:R-:W-:Y:S01]  /*b0e0*/  FADD.FTZ R33, R32, R33 ;  /* 0x0000002120217221 */ /* 0x000fe20000010000 */
[----:B------:R-:W-:Y:S01]  /*b0f0*/  F2FP.PACK_AB R8, R66, R60 ;  /* 0x0000003c4208723e */ /* 0x000fe200000000ff */
[----:B------:R-:W-:Y:S01]  /*b100*/  HMMA.16816.F32 R68, R16, R10, R68 ;  /* 0x0000000a1044723c */ /* 0x000fe20000001844 */
[----:B------:R-:W4:Y:S01]  /*b110*/  LDSM.16.MT88.4 R16, [R188+0x6800] ;  /* 0x00680000bc10783b */ /* 0x000f220000004200 */
[----:B------:R-:W-:Y:S01]  /*b120*/  F2FP.PACK_AB R9, R142, R138 ;  /* 0x0000008a8e09723e */ /* 0x000fe200000000ff */
[----:B------:R-:W-:Y:S01]  /*b130*/  FADD.FTZ R29, R3, R29 ;  /* 0x0000001d031d7221 */ /* 0x000fe20000010000 */
[----:B------:R-:W-:Y:S01]  /*b140*/  MUFU.EX2 R163, R163 ;  /* 0x000000a300a37308 */ /* 0x000fe20000000800 */
[----:B------:R-:W-:-:S02]  /*b150*/  FADD.FTZ R34, R38, R34 ;  /* 0x0000002226227221 */ /* 0x000fc40000010000 */
[----:B------:R-:W-:Y:S01]  /*b160*/  F2FP.PACK_AB R10, R139, R63 ;  /* 0x0000003f8b0a723e */ /* 0x000fe200000000ff */
[----:B------:R-:W-:Y:S01]  /*b170*/  FADD.FTZ R43, R48, R43 ;  /* 0x0000002b302b7221 */ /* 0x000fe20000010000 */
[----:B------:R-:W-:Y:S01]  /*b180*/  F2FP.PACK_AB R11, R143, R141 ;  /* 0x0000008d8f0b723e */ /* 0x000fe200000000ff */
[----:B------:R-:W-:Y:S02]  /*b190*/  FADD.FTZ R33, R31, R33 ;  /* 0x000000211f217221 */ /* 0x000fe40000010000 */
[----:B------:R-:W2:Y:S01]  /*b1a0*/  MUFU.EX2 R167, R167 ;  /* 0x000000a700a77308 */ /* 0x000ea20000000800 */
[----:B-----5:R-:W-:Y:S01]  /*b1b0*/  F2FP.PACK_AB R25, R162, R161 ;  /* 0x000000a1a219723e */ /* 0x020fe200000000ff */
[----:B------:R-:W-:Y:S02]  /*b1c0*/  FADD.FTZ R29, R2, R29 ;  /* 0x0000001d021d7221 */ /* 0x000fe40000010000 */
[----:B-1----:R-:W-:Y:S01]  /*b1d0*/  HMMA.16816.F32 R124, R8, R20, R124 ;  /* 0x00000014087c723c */ /* 0x002fe2000000187c */
[----:B------:R-:W-:-:S02]  /*b1e0*/  FADD.FTZ R34, R37, R34 ;  /* 0x0000002225227221 */ /* 0x000fc40000010000 */
[----:B------:R-:W-:Y:S01]  /*b1f0*/  FADD.FTZ R43, R0, R43 ;  /* 0x0000002b002b7221 */ /* 0x000fe20000010000 */
[----:B------:R-:W-:Y:S01]  /*b200*/  MUFU.EX2 R169, R169 ;  /* 0x000000a900a97308 */ /* 0x000fe20000000800 */
[----:B------:R-:W-:Y:S02]  /*b210*/  FADD.FTZ R33, R30, R33 ;  /* 0x000000211e217221 */ /* 0x000fe40000010000 */
[----:B------:R-:W-:Y:S01]  /*b220*/  FADD.FTZ R29, R35, R29 ;  /* 0x0000001d231d7221 */ /* 0x000fe20000010000 */
[----:B------:R-:W-:Y:S01]  /*b230*/  HMMA.16816.F32 R120, R8, R22, R120 ;  /* 0x000000160878723c */ /* 0x000fe20000001878 */
[----:B------:R-:W-:Y:S02]  /*b240*/  FADD.FTZ R34, R61, R34 ;  /* 0x000000223d227221 */ /* 0x000fe40000010000 */
[----:B------:R-:W-:Y:S01]  /*b250*/  FADD.FTZ R43, R161, R43 ;  /* 0x0000002ba12b7221 */ /* 0x000fe20000010000 */
[----:B--2---:R-:W-:Y:S01]  /*b260*/  F2FP.PACK_AB R27, R167, R163 ;  /* 0x000000a3a71b723e */ /* 0x004fe200000000ff */
[----:B------:R-:W-:Y:S01]  /*b270*/  MUFU.EX2 R173, R173 ;  /* 0x000000ad00ad7308 */ /* 0x000fe20000000800 */
[----:B------:R-:W-:-:S02]  /*b280*/  FADD.FTZ R33, R60, R33 ;  /* 0x000000213c217221 */ /* 0x000fc40000010000 */
[C---:B---3--:R-:W-:Y:S01]  /*b290*/  HMMA.16816.F32 R108, R8.reuse, R12, R108 ;  /* 0x0000000c086c723c */ /* 0x048fe2000000186c */
[----:B------:R-:W-:Y:S02]  /*b2a0*/  FADD.FTZ R29, R138, R29 ;  /* 0x0000001d8a1d7221 */ /* 0x000fe40000010000 */
[--C-:B------:R-:W-:Y:S02]  /*b2b0*/  FFMA.FTZ R62, R62, c[0x0][0x23c], -R57.reuse ;  /* 0x00008f003e3e7a23 */ /* 0x100fe40000010839 */
[----:B------:R-:W1:Y:S01]  /*b2c0*/  MUFU.EX2 R172, R172 ;  /* 0x000000ac00ac7308 */ /* 0x000e620000000800 */
[--C-:B------:R-:W-:Y:S02]  /*b2d0*/  FFMA.FTZ R59, R59, c[0x0][0x23c], -R57.reuse ;  /* 0x00008f003b3b7a23 */ /* 0x100fe40000010839 */
[----:B------:R-:W-:Y:S01]  /*b2e0*/  HMMA.16816.F32 R104, R8, R14, R104 ;  /* 0x0000000e0868723c */ /* 0x000fe20000001868 */
[--C-:B------:R-:W-:Y:S02]  /*b2f0*/  FFMA.FTZ R58, R58, c[0x0][0x23c], -R57.reuse ;  /* 0x00008f003a3a7a23 */ /* 0x100fe40000010839 */
[----:B------:R-:W-:-:S02]  /*b300*/  FFMA.FTZ R56, R56, c[0x0][0x23c], -R57 ;  /* 0x00008f0038387a23 */ /* 0x000fc40000010839 */
[----:B------:R-:W-:Y:S01]  /*b310*/  MUFU.EX2 R174, R174 ;  /* 0x000000ae00ae7308 */ /* 0x000fe20000000800 */
[--C-:B------:R-:W-:Y:S02]  /*b320*/  FFMA.FTZ R55, R55, c[0x0][0x23c], -R51.reuse ;  /* 0x00008f0037377a23 */ /* 0x100fe40000010833 */
[C---:B------:R-:W-:Y:S01]  /*b330*/  HMMA.16816.F32 R92, R8.reuse, R4, R92 ;  /* 0x00000004085c723c */ /* 0x040fe2000000185c */
[--C-:B------:R-:W-:Y:S02]  /*b340*/  FFMA.FTZ R54, R54, c[0x0][0x23c], -R51.reuse ;  /* 0x00008f0036367a23 */ /* 0x100fe40000010833 */
[--C-:B------:R-:W-:Y:S02]  /*b350*/  FFMA.FTZ R53, R53, c[0x0][0x23c], -R51.reuse ;  /* 0x00008f0035357a23 */ /* 0x100fe40000010833 */
[----:B------:R-:W-:Y:S01]  /*b360*/  MUFU.EX2 R171, R171 ;  /* 0x000000ab00ab7308 */ /* 0x000fe20000000800 */
[----:B------:R-:W-:Y:S02]  /*b370*/  FFMA.FTZ R50, R50, c[0x0][0x23c], -R51 ;  /* 0x00008f0032327a23 */ /* 0x000fe40000010833 */
[----:B------:R-:W-:Y:S01]  /*b380*/  HMMA.16816.F32 R88, R8, R6, R88 ;  /* 0x000000060858723c */ /* 0x000fe20000001858 */
[----:B------:R-:W-:-:S02]  /*b390*/  FADD.FTZ R34, R144, R34 ;  /* 0x0000002290227221 */ /* 0x000fc40000010000 */
[----:B------:R-:W-:Y:S02]  /*b3a0*/  FADD.FTZ R43, R162, R43 ;  /* 0x0000002ba22b7221 */ /* 0x000fe40000010000 */
[----:B------:R-:W-:Y:S01]  /*b3b0*/  MUFU.EX2 R170, R170 ;  /* 0x000000aa00aa7308 */ /* 0x000fe20000000800 */
[----:B------:R-:W-:Y:S02]  /*b3c0*/  FADD.FTZ R33, R66, R33 ;  /* 0x0000002142217221 */ /* 0x000fe40000010000 */
[----:B----4-:R-:W-:Y:S01]  /*b3d0*/  HMMA.16816.F32 R76, R8, R16, R76 ;  /* 0x00000010084c723c */ /* 0x010fe2000000184c */
[----:B------:R-:W-:Y:S02]  /*b3e0*/  FADD.FTZ R29, R142, R29 ;  /* 0x0000001d8e1d7221 */ /* 0x000fe40000010000 */
[----:B------:R-:W-:Y:S02]  /*b3f0*/  FADD.FTZ R34, R145, R34 ;  /* 0x0000002291227221 */ /* 0x000fe40000010000 */
[----:B------:R-:W2:Y:S01]  /*b400*/  MUFU.EX2 R168, R168 ;  /* 0x000000a800a87308 */ /* 0x000ea20000000800 */
[----:B------:R-:W-:-:S02]  /*b410*/  FADD.FTZ R43, R163, R43 ;  /* 0x0000002ba32b7221 */ /* 0x000fc40000010000 */
[----:B------:R-:W-:Y:S01]  /*b420*/  HMMA.16816.F32 R72, R8, R18, R72 ;  /* 0x000000120848723c */ /* 0x000fe20000001848 */
[----:B------:R-:W-:Y:S01]  /*b430*/  LDSM.16.MT88.4 R8, [R190+0x7000] ;  /* 0x00700000be08783b */ /* 0x000fe20000004200 */
[----:B------:R-:W-:Y:S02]  /*b440*/  FADD.FTZ R33, R63, R33 ;  /* 0x000000213f217221 */ /* 0x000fe40000010000 */
[----:B------:R-:W-:Y:S01]  /*b450*/  FADD.FTZ R29, R141, R29 ;  /* 0x0000001d8d1d7221 */ /* 0x000fe20000010000 */
[----:B------:R-:W3:Y:S01]  /*b460*/  MUFU.EX2 R166, R166 ;  /* 0x000000a600a67308 */ /* 0x000ee20000000800 */
[----:B------:R-:W-:Y:S02]  /*b470*/  FFMA.FTZ R45, R45, c[0x0][0x23c], -R44 ;  /* 0x00008f002d2d7a23 */ /* 0x000fe4000001082c */
[----:B------:R-:W-:Y:S01]  /*b480*/  HMMA.16816.F32 R128, R24, R20, R128 ;  /* 0x000000141880723c */ /* 0x000fe20000001880 */
[----:B------:R-:W-:Y:S02]  /*b490*/  FADD.FTZ R34, R146, R34 ;  /* 0x0000002292227221 */ /* 0x000fe40000010000 */
[----:B------:R-:W-:-:S02]  /*b4a0*/  FADD.FTZ R43, R167, R43 ;  /* 0x0000002ba72b7221 */ /* 0x000fc40000010000 */
[----:B------:R-:W4:Y:S01]  /*b4b0*/  MUFU.EX2 R165, R165 ;  /* 0x000000a500a57308 */ /* 0x000f220000000800 */
[----:B------:R-:W-:Y:S02]  /*b4c0*/  FADD.FTZ R33, R139, R33 ;  /* 0x000000218b217221 */ /* 0x000fe40000010000 */
[C---:B------:R-:W-:Y:S01]  /*b4d0*/  HMMA.16816.F32 R116, R24.reuse, R22, R116 ;  /* 0x000000161874723c */ /* 0x040fe20000001874 */
[----:B------:R-:W-:Y:S01]  /*b4e0*/  LDSM.16.MT88.4 R20, [R188+0x7000] ;  /* 0x00700000bc14783b */ /* 0x000fe20000004200 */
[----:B------:R-:W-:Y:S02]  /*b4f0*/  FADD.FTZ R29, R143, R29 ;  /* 0x0000001d8f1d7221 */ /* 0x000fe40000010000 */
[----:B------:R-:W-:Y:S01]  /*b500*/  FFMA.FTZ R46, R46, c[0x0][0x23c], -R44 ;  /* 0x00008f002e2e7a23 */ /* 0x000fe2000001082c */
[----:B------:R-:W-:Y:S01]  /*b510*/  MUFU.EX2 R164, R164 ;  /* 0x000000a400a47308 */ /* 0x000fe20000000800 */
[----:B------:R-:W-:Y:S02]  /*b520*/  FADD.FTZ R34, R147, R34 ;  /* 0x0000002293227221 */ /* 0x000fe40000010000 */
[----:B------:R-:W-:Y:S01]  /*b530*/  HMMA.16816.F32 R112, R24, R12, R112 ;  /* 0x0000000c1870723c */ /* 0x000fe20000001870 */
[----:B-1----:R-:W-:-:S02]  /*b540*/  FADD.FTZ R33, R172, R33 ;  /* 0x00000021ac217221 */ /* 0x002fc40000010000 */
[----:B--2---:R-:W-:Y:S02]  /*b550*/  FADD.FTZ R29, R168, R29 ;  /* 0x0000001da81d7221 */ /* 0x004fe40000010000 */
[----:B------:R-:W1:Y:S01]  /*b560*/  MUFU.EX2 R140, R140 ;  /* 0x0000008c008c7308 */ /* 0x000e620000000800 */
[----:B------:R-:W-:Y:S02]  /*b570*/  FADD.FTZ R34, R169, R34 ;  /* 0x00000022a9227221 */ /* 0x000fe40000010000 */
[----:B------:R-:W-:Y:S01]  /*b580*/  HMMA.16816.F32 R100, R24, R14, R100 ;  /* 0x0000000e1864723c */ /* 0x000fe20000001864 */
[----:B------:R-:W2:Y:S01]  /*b590*/  LDSM.16.MT88.4 R12, [R192+0x7000] ;  /* 0x00700000c00c783b */ /* 0x000ea20000004200 */
[----:B------:R-:W-:Y:S02]  /*b5a0*/  FADD.FTZ R33, R174, R33 ;  /* 0x00000021ae217221 */ /* 0x000fe40000010000 */
[----:B---3--:R-:W-:Y:S01]  /*b5b0*/  FADD.FTZ R29, R166, R29 ;  /* 0x0000001da61d7221 */ /* 0x008fe20000010000 */
[----:B------:R-:W3:Y:S01]  /*b5c0*/  MUFU.EX2 R137, R137 ;  /* 0x0000008900897308 */ /* 0x000ee20000000800 */
[----:B------:R-:W-:-:S02]  /*b5d0*/  FADD.FTZ R34, R173, R34 ;  /* 0x00000022ad227221 */ /* 0x000fc40000010000 */
[C---:B------:R-:W-:Y:S01]  /*b5e0*/  HMMA.16816.F32 R96, R24.reuse, R4, R96 ;  /* 0x000000041860723c */ /* 0x040fe20000001860 */
[----:B------:R-:W-:Y:S02]  /*b5f0*/  FADD.FTZ R33, R171, R33 ;  /* 0x00000021ab217221 */ /* 0x000fe40000010000 */
[----:B----4-:R-:W-:Y:S02]  /*b600*/  FADD.FTZ R29, R165, R29 ;  /* 0x0000001da51d7221 */ /* 0x010fe40000010000 */
[----:B------:R-:W4:Y:S01]  /*b610*/  MUFU.EX2 R67, R67 ;  /* 0x0000004300437308 */ /* 0x000f220000000800 */
[----:B-1----:R-:W-:Y:S02]  /*b620*/  FADD.FTZ R43, R140, R43 ;  /* 0x0000002b8c2b7221 */ /* 0x002fe40000010000 */
[----:B------:R-:W-:Y:S01]  /*b630*/  HMMA.16816.F32 R84, R24, R6, R84 ;  /* 0x000000061854723c */ /* 0x000fe20000001854 */
[----:B------:R-:W1:Y:S01]  /*b640*/  LDSM.16.MT88.4 R4, [R189+0x7000] ;  /* 0x00700000bd04783b */ /* 0x000e620000004200 */
[----:B------:R-:W-:-:S02]  /*b650*/  FADD.FTZ R34, R150, R34 ;  /* 0x0000002296227221 */ /* 0x000fc40000010000 */
[----:B------:R-:W-:Y:S01]  /*b660*/  FADD.FTZ R33, R170, R33 ;  /* 0x00000021aa217221 */ /* 0x000fe20000010000 */
[----:B------:R-:W5:Y:S01]  /*b670*/  MUFU.EX2 R64, R64 ;  /* 0x0000004000407308 */ /* 0x000f620000000800 */
[----:B---3--:R-:W-:Y:S02]  /*b680*/  FADD.FTZ R43, R137, R43 ;  /* 0x0000002b892b7221 */ /* 0x008fe40000010000 */
[C---:B------:R-:W-:Y:S01]  /*b690*/  HMMA.16816.F32 R80, R24.reuse, R16, R80 ;  /* 0x000000101850723c */ /* 0x040fe20000001850 */
[----:B------:R-:W-:Y:S02]  /*b6a0*/  FADD.FTZ R29, R164, R29 ;  /* 0x0000001da41d7221 */ /* 0x000fe40000010000 */
[----:B------:R-:W-:Y:S02]  /*b6b0*/  FADD.FTZ R34, R151, R34 ;  /* 0x0000002297227221 */ /* 0x000fe40000010000 */
[----:B------:R-:W3:Y:S01]  /*b6c0*/  MUFU.EX2 R62, R62 ;  /* 0x0000003e003e7308 */ /* 0x000ee20000000800 */
[----:B----4-:R-:W-:Y:S01]  /*b6d0*/  FADD.FTZ R43, R67, R43 ;  /* 0x0000002b432b7221 */ /* 0x010fe20000010000 */
[----:B------:R-:W-:Y:S01]  /*b6e0*/  F2FP.PACK_AB R16, R174, R172 ;  /* 0x000000acae10723e */ /* 0x000fe200000000ff */
[----:B------:R-:W-:Y:S01]  /*b6f0*/  HMMA.16816.F32 R68, R24, R18, R68 ;  /* 0x000000121844723c */ /* 0x000fe20000001844 */
[----:B------:R-:W-:-:S04]  /*b700*/  F2FP.PACK_AB R17, R166, R168 ;  /* 0x000000a8a611723e */ /* 0x000fc800000000ff */
[----:B------:R-:W4:Y:S01]  /*b710*/  MUFU.EX2 R59, R59 ;  /* 0x0000003b003b7308 */ /* 0x000f220000000800 */
[----:B-----5:R-:W-:Y:S01]  /*b720*/  FADD.FTZ R43, R64, R43 ;  /* 0x0000002b402b7221 */ /* 0x020fe20000010000 */
[----:B------:R-:W-:Y:S02]  /*b730*/  F2FP.PACK_AB R18, R170, R171 ;  /* 0x000000abaa12723e */ /* 0x000fe400000000ff */
[----:B------:R-:W-:Y:S02]  /*b740*/  F2FP.PACK_AB R19, R164, R165 ;  /* 0x000000a5a413723e */ /* 0x000fe400000000ff */
[----:B------:R-:W-:Y:S02]  /*b750*/  F2FP.PACK_AB R24, R169, R147 ;  /* 0x00000093a918723e */ /* 0x000fe400000000ff */
[----:B------:R-:W-:Y:S01]  /*b760*/  F2FP.PACK_AB R25, R137, R140 ;  /* 0x0000008c8919723e */ /* 0x000fe200000000ff */
[----:B------:R-:W5:Y:S01]  /*b770*/  MUFU.EX2 R58, R58 ;  /* 0x0000003a003a7308 */ /* 0x000f620000000800 */
[----:B------:R-:W-:Y:S01]  /*b780*/  F2FP.PACK_AB R26, R150, R173 ;  /* 0x000000ad961a723e */ /* 0x000fe200000000ff */
[----:B--2---:R-:W-:Y:S01]  /*b790*/  HMMA.16816.F32 R124, R16, R12, R124 ;  /* 0x0000000c107c723c */ /* 0x004fe2000000187c */
[----:B------:R-:W-:Y:S01]  /*b7a0*/  F2FP.PACK_AB R27, R64, R67 ;  /* 0x00000043401b723e */ /* 0x000fe200000000ff */
[----:B---3--:R-:W-:-:S04]  /*b7b0*/  FADD.FTZ R33, R62, R33 ;  /* 0x000000213e217221 */ /* 0x008fc80000010000 */
[----:B------:R-:W2:Y:S01]  /*b7c0*/  MUFU.EX2 R56, R56 ;  /* 0x0000003800387308 */ /* 0x000ea20000000800 */
[----:B----4-:R-:W-:Y:S01]  /*b7d0*/  FADD.FTZ R33, R59, R33 ;  /* 0x000000213b217221 */ /* 0x010fe20000010000 */
[C---:B------:R-:W-:Y:S06]  /*b7e0*/  HMMA.16816.F32 R120, R16.reuse, R14, R120 ;  /* 0x0000000e1078723c */ /* 0x040fec0000001878 */
[----:B------:R-:W3:Y:S01]  /*b7f0*/  MUFU.EX2 R55, R55 ;  /* 0x0000003700377308 */ /* 0x000ee20000000800 */
[----:B-----5:R-:W-:Y:S01]  /*b800*/  FADD.FTZ R33, R58, R33 ;  /* 0x000000213a217221 */ /* 0x020fe20000010000 */
[C---:B------:R-:W-:Y:S06]  /*b810*/  HMMA.16816.F32 R108, R16.reuse, R8, R108 ;  /* 0x00000008106c723c */ /* 0x040fec000000186c */
[----:B------:R-:W4:Y:S01]  /*b820*/  MUFU.EX2 R54, R54 ;  /* 0x0000003600367308 */ /* 0x000f220000000800 */
[----:B--2---:R-:W-:Y:S01]  /*b830*/  FADD.FTZ R228, R56, R33 ;  /* 0x0000002138e47221 */ /* 0x004fe20000010000 */
[C---:B------:R-:W-:Y:S06]  /*b840*/  HMMA.16816.F32 R104, R16.reuse, R10, R104 ;  /* 0x0000000a1068723c */ /* 0x040fec0000001868 */
[----:B------:R-:W2:Y:S01]  /*b850*/  MUFU.EX2 R53, R53 ;  /* 0x0000003500357308 */ /* 0x000ea20000000800 */
[----:B---3--:R-:W-:Y:S01]  /*b860*/  FADD.FTZ R29, R55, R29 ;  /* 0x0000001d371d7221 */ /* 0x008fe20000010000 */
[C---:B-1----:R-:W-:Y:S06]  /*b870*/  HMMA.16816.F32 R92, R16.reuse, R4, R92 ;  /* 0x00000004105c723c */ /* 0x042fec000000185c */
[----:B------:R-:W1:Y:S01]  /*b880*/  MUFU.EX2 R50, R50 ;  /* 0x0000003200327308 */ /* 0x000e620000000800 */
[----:B----4-:R-:W-:Y:S01]  /*b890*/  FADD.FTZ R29, R54, R29 ;  /* 0x0000001d361d7221 */ /* 0x010fe20000010000 */
[C---:B------:R-:W-:Y:S06]  /*b8a0*/  HMMA.16816.F32 R88, R16.reuse, R6, R88 ;  /* 0x000000061058723c */ /* 0x040fec0000001858 */
[----:B------:R-:W3:Y:S01]  /*b8b0*/  MUFU.EX2 R45, R45 ;  /* 0x0000002d002d7308 */ /* 0x000ee20000000800 */
[----:B--2---:R-:W-:Y:S01]  /*b8c0*/  FADD.FTZ R29, R53, R29 ;  /* 0x0000001d351d7221 */ /* 0x004fe20000010000 */
[C---:B------:R-:W-:Y:S06]  /*b8d0*/  HMMA.16816.F32 R76, R16.reuse, R20, R76 ;  /* 0x00000014104c723c */ /* 0x040fec000000184c */
[----:B------:R-:W2:Y:S01]  /*b8e0*/  MUFU.EX2 R149, R149 ;  /* 0x0000009500957308 */ /* 0x000ea20000000800 */
[----:B-1----:R-:W-:Y:S01]  /*b8f0*/  FADD.FTZ R227, R50, R29 ;  /* 0x0000001d32e37221 */ /* 0x002fe20000010000 */
[----:B------:R-:W-:Y:S01]  /*b900*/  HMMA.16816.F32 R72, R16, R22, R72 ;  /* 0x000000161048723c */ /* 0x000fe20000001848 */
[----:B------:R-:W1:Y:S05]  /*b910*/  LDSM.16.MT88.4 R16, [R192+0x7800] ;  /* 0x00780000c010783b */ /* 0x000e6a0000004200 */
[----:B------:R-:W4:Y:S01]  /*b920*/  MUFU.EX2 R148, R148 ;  /* 0x0000009400947308 */ /* 0x000f220000000800 */
[----:B---3--:R-:W-:Y:S01]  /*b930*/  FADD.FTZ R43, R45, R43 ;  /* 0x0000002b2d2b7221 */ /* 0x008fe20000010000 */
[C---:B------:R-:W-:Y:S06]  /*b940*/  HMMA.16816.F32 R128, R24.reuse, R12, R128 ;  /* 0x0000000c1880723c */ /* 0x040fec0000001880 */
[----:B------:R-:W3:Y:S01]  /*b950*/  MUFU.EX2 R65, R65 ;  /* 0x0000004100417308 */ /* 0x000ee20000000800 */
[----:B--2---:R-:W-:Y:S01]  /*b960*/  FADD.FTZ R34, R149, R34 ;  /* 0x0000002295227221 */ /* 0x004fe20000010000 */
[----:B------:R-:W-:Y:S01]  /*b970*/  HMMA.16816.F32 R116, R24, R14, R116 ;  /* 0x0000000e1874723c */ /* 0x000fe20000001874 */
[----:B------:R-:W2:Y:S02]  /*b980*/  LDSM.16.MT88.4 R12, [R190+0x7800] ;  /* 0x00780000be0c783b */ /* 0x000ea40000004200 */
[----:B----4-:R-:W-:-:S05]  /*b990*/  FADD.FTZ R34, R148, R34 ;  /* 0x0000002294227221 */ /* 0x010fca0000010000 */
[----:B------:R-:W-:Y:S01]  /*b9a0*/  HMMA.16816.F32 R112, R24, R8, R112 ;  /* 0x000000081870723c */ /* 0x000fe20000001870 */
[----:B---3--:R-:W-:-:S07]  /*b9b0*/  FADD.FTZ R230, R65, R34 ;  /* 0x0000002241e67221 */ /* 0x008fce0000010000 */
[C---:B------:R-:W-:Y:S01]  /*b9c0*/  HMMA.16816.F32 R100, R24.reuse, R10, R100 ;  /* 0x0000000a1864723c */ /* 0x040fe20000001864 */
[----:B------:R-:W3:Y:S07]  /*b9d0*/  LDSM.16.MT88.4 R8, [R189+0x7800] ;  /* 0x00780000bd08783b */ /* 0x000eee0000004200 */
[C---:B------:R-:W-:Y:S08]  /*b9e0*/  HMMA.16816.F32 R96, R24.reuse, R4, R96 ;  /* 0x000000041860723c */ /* 0x040ff00000001860 */
[C---:B------:R-:W-:Y:S01]  /*b9f0*/  HMMA.16816.F32 R84, R24.reuse, R6, R84 ;  /* 0x000000061854723c */ /* 0x040fe20000001854 */
[----:B------:R-:W4:Y:S07]  /*ba00*/  LDSM.16.MT88.4 R4, [R188+0x7800] ;  /* 0x00780000bc04783b */ /* 0x000f2e0000004200 */
[C---:B------:R-:W-:Y:S07]  /*ba10*/  HMMA.16816.F32 R80, R24.reuse, R20, R80 ;  /* 0x000000141850723c */ /* 0x040fee0000001850 */
[----:B------:R-:W-:Y:S01]  /*ba20*/  F2FP.PACK_AB R20, R59, R62 ;  /* 0x0000003e3b14723e */ /* 0x000fe200000000ff */
[----:B------:R-:W-:Y:S01]  /*ba30*/  HMMA.16816.F32 R68, R24, R22, R68 ;  /* 0x000000161844723c */ /* 0x000fe20000001844 */
[----:B------:R-:W5:Y:S01]  /*ba40*/  MUFU.EX2 R24, R46 ;  /* 0x0000002e00187308 */ /* 0x000f620000000800 */
[----:B------:R-:W-:-:S05]  /*ba50*/  F2FP.PACK_AB R21, R54, R55 ;  /* 0x000000373615723e */ /* 0x000fca00000000ff */
[--C-:B------:R-:W-:Y:S01]  /*ba60*/  FFMA.FTZ R25, R36, c[0x0][0x23c], -R44.reuse ;  /* 0x00008f0024197a23 */ /* 0x100fe2000001082c */
[----:B------:R-:W-:Y:S01]  /*ba70*/  F2FP.PACK_AB R22, R56, R58 ;  /* 0x0000003a3816723e */ /* 0x000fe200000000ff */
[----:B------:R-:W-:Y:S01]  /*ba80*/  FFMA.FTZ R26, R42, c[0x0][0x23c], -R44 ;  /* 0x00008f002a1a7a23 */ /* 0x000fe2000001082c */
[----:B------:R-:W-:-:S03]  /*ba90*/  F2FP.PACK_AB R23, R50, R53 ;  /* 0x000000353217723e */ /* 0x000fc600000000ff */
[----:B------:R-:W2:Y:S04]  /*baa0*/  MUFU.EX2 R25, R25 ;  /* 0x0000001900197308 */ /* 0x000ea80000000800 */
[----:B-1----:R-:W-:Y:S01]  /*bab0*/  HMMA.16816.F32 R124, R20, R16, R124 ;  /* 0x00000010147c723c */ /* 0x002fe2000000187c */
[----:B-----5:R-:W-:-:S03]  /*bac0*/  FADD.FTZ R43, R24, R43 ;  /* 0x0000002b182b7221 */ /* 0x020fc60000010000 */
[----:B------:R-:W1:Y:S04]  /*bad0*/  MUFU.EX2 R26, R26 ;  /* 0x0000001a001a7308 */ /* 0x000e680000000800 */
[----:B------:R-:W-:Y:S01]  /*bae0*/  HMMA.16816.F32 R120, R20, R18, R120 ;  /* 0x000000121478723c */ /* 0x000fe20000001878 */
[----:B--2---:R-:W-:-:S07]  /*baf0*/  FADD.FTZ R43, R25, R43 ;  /* 0x0000002b192b7221 */ /* 0x004fce0000010000 */
[----:B------:R-:W-:Y:S01]  /*bb00*/  HMMA.16816.F32 R108, R20, R12, R108 ;  /* 0x0000000c146c723c */ /* 0x000fe2000000186c */
[----:B-1----:R-:W-:-:S07]  /*bb10*/  FADD.FTZ R229, R26, R43 ;  /* 0x0000002b1ae57221 */ /* 0x002fce0000010000 */
[C---:B------:R-:W-:Y:S08]  /*bb20*/  HMMA.16816.F32 R104, R20.reuse, R14, R104 ;  /* 0x0000000e1468723c */ /* 0x040ff00000001868 */
[C---:B---3--:R-:W-:Y:S08]  /*bb30*/  HMMA.16816.F32 R92, R20.reuse, R8, R92 ;  /* 0x00000008145c723c */ /* 0x048ff0000000185c */
        /* <DEDUP_REMOVED lines=17> */
.L_x_664:
[----:B------:R-:W-:-:S07]  /*bc50*/  IADD3 R226, R28, -0x1, RZ ;  /* 0xffffffff1ce27810 */ /* 0x000fce0007ffe0ff */
.L_x_667:
[----:B------:R-:W-:-:S13]  /*bc60*/  ISETP.GE.AND P0, PT, R226, RZ, PT ;  /* 0x000000ffe200720c */ /* 0x000fda0003f06270 */
[----:B------:R-:W-:Y:S05]  /*bc70*/  @!P0 BRA `(.L_x_668) ;  /* 0x00002f7000008947 */ /* 0x000fea0003800000 */
[C---:B------:R-:W-:Y:S01]  /*bc80*/  SHF.L.U64.HI R225, R156.reuse, 0x5, R157 ;  /* 0x000000059ce17819 */ /* 0x040fe2000001029d */
[----:B------:R-:W-:Y:S01]  /*bc90*/  IMAD.SHL.U32 R224, R156, 0x20, RZ ;  /* 0x000000209ce07824 */ /* 0x000fe200078e00ff */
[C---:B------:R-:W-:Y:S01]  /*bca0*/  SHF.L.U64.HI R223, R152.reuse, 0x5, R153 ;  /* 0x0000000598df7819 */ /* 0x040fe20000010299 */
[----:B------:R-:W-:Y:S01]  /*bcb0*/  IMAD.SHL.U32 R222, R152, 0x20, RZ ;  /* 0x0000002098de7824 */ /* 0x000fe200078e00ff */
[----:B------:R-:W-:Y:S01]  /*bcc0*/  MOV R3, R135 ;  /* 0x0000008700037202 */ /* 0x000fe20000000f00 */
[----:B------:R-:W-:Y:S01]  /*bcd0*/  IMAD.MOV.U32 R132, RZ, RZ, R136 ;  /* 0x000000ffff847224 */ /* 0x000fe200078e0088 */
[----:B------:R-:W-:Y:S01]  /*bce0*/  MOV R0, R133 ;  /* 0x0000008500007202 */ /* 0x000fe20000000f00 */
[----:B------:R-:W-:Y:S01]  /*bcf0*/  IMAD.MOV.U32 R2, RZ, RZ, R134 ;  /* 0x000000ffff027224 */ /* 0x000fe200078e0086 */
[----:B------:R-:W-:Y:S01]  /*bd00*/  MOV R232, R154 ;  /* 0x0000009a00e87202 */ /* 0x000fe20000000f00 */
[----:B------:R-:W-:Y:S01]  /*bd10*/  IMAD.MOV.U32 R233, RZ, RZ, R159 ;  /* 0x000000ffffe97224 */ /* 0x000fe200078e009f */
[----:B------:R-:W-:Y:S05]  /*bd20*/  BRA `(.L_x_669) ;  /* 0x0000019000007947 */ /* 0x000fea0003800000 */
.L_x_671:
        /* <DEDUP_REMOVED lines=9> */
[-C--:B------:R-:W-:Y:S02]  /*bdc0*/  IADD3 R6, P1, R8, R222.reuse, RZ ;  /* 0x000000de08067210 */ /* 0x080fe40007f3e0ff */
[----:B------:R-:W-:Y:S02]  /*bdd0*/  LEA.HI.X R9, R5, c[0x0][0x16c], R4, 0x1, P2 ;  /* 0x00005b0005097a11 */ /* 0x000fe400010f0c04 */
[-C--:B------:R-:W-:Y:S03]  /*bde0*/  IADD3 R10, P2, R6, R222.reuse, RZ ;  /* 0x000000de060a7210 */ /* 0x080fe60007f5e0ff */
[----:B------:R-:W-:Y:S01]  /*bdf0*/  @!PT LDS RZ, [RZ] ;  /* 0x00000000fffff984 */ /* 0x000fe20000000800 */
[----:B------:R-:W-:Y:S01]  /*be00*/  @!PT LDS RZ, [RZ] ;  /* 0x00000000fffff984 */ /* 0x000fe20000000800 */
[----:B------:R-:W-:Y:S01]  /*be10*/  @!PT LDS RZ, [RZ] ;  /* 0x00000000fffff984 */ /* 0x000fe20000000800 */
[----:B------:R1:W-:Y:S01]  /*be20*/  LDGSTS.E.BYPASS.LTC128B.128 [R210+0x4000], [R8.64] ;  /* 0x0400000008d27fae */ /* 0x0003e2000b901d44 */
[--C-:B------:R-:W-:Y:S01]  /*be30*/  IMAD.X R7, R9, 0x1, R223.reuse, P1 ;  /* 0x0000000109077824 */ /* 0x100fe200008e06df */
[----:B------:R-:W-:Y:S03]  /*be40*/  IADD3 R4, P1, R10, R222, RZ ;  /* 0x000000de0a047210 */ /* 0x000fe60007f3e0ff */
[--C-:B------:R-:W-:Y:S01]  /*be50*/  IMAD.X R11, R7, 0x1, R223.reuse, P2 ;  /* 0x00000001070b7824 */ /* 0x100fe200010e06df */
[----:B------:R1:W-:Y:S03]  /*be60*/  LDGSTS.E.BYPASS.LTC128B.128 [R210+0x4800], [R6.64] ;  /* 0x0480000006d27fae */ /* 0x0003e6000b901d44 */
[----:B------:R-:W-:Y:S01]  /*be70*/  IMAD.X R5, R11, 0x1, R223, P1 ;  /* 0x000000010b057824 */ /* 0x000fe200008e06df */
[----:B------:R1:W-:Y:S04]  /*be80*/  LDGSTS.E.BYPASS.LTC128B.128 [R210+0x5000], [R10.64] ;  /* 0x050000000ad27fae */ /* 0x0003e8000b901d44 */
[----:B------:R1:W-:Y:S04]  /*be90*/  LDGSTS.E.BYPASS.LTC128B.128 [R210+0x5800], [R4.64] ;  /* 0x0580000004d27fae */ /* 0x0003e8000b901d44 */
[----:B------:R-:W0:Y:S01]  /*bea0*/  LDGDEPBAR ;  /* 0x00000000000079af */ /* 0x000e220000000000 */
[----:B------:R-:W-:-:S05]  /*beb0*/  BRA `(.L_x_670) ;  /* 0x00000f3000007947 */ /* 0x000fca0003800000 */
.L_x_669:
[----:B------:R-:W-:Y:S04]  /*bec0*/  DEPBAR.LE SB0, 0x0 ;  /* 0x000080000000791a */ /* 0x000fe80000000000 */
[----:B------:R-:W-:Y:S01]  /*bed0*/  BAR.SYNC.DEFER_BLOCKING 0x0 ;  /* 0x0000000000007b1d */ /* 0x000fe20000010000 */
[----:B------:R-:W-:Y:S01]  /*bee0*/  SHF.R.S32.HI R5, RZ, 0x1f, R226 ;  /* 0x0000001fff057819 */ /* 0x000fe200000114e2 */
[----:B------:R-:W-:Y:S02]  /*bef0*/  IMAD R4, R200, R226, RZ ;  /* 0x000000e2c8047224 */ /* 0x000fe400078e02ff */
[-C--:B------:R-:W-:Y:S04]  /*bf00*/  IMAD.WIDE.U32 R6, R226, R201.reuse, R232 ;  /* 0x000000c9e2067225 */ /* 0x080fe800078e00e8 */
[----:B------:R-:W-:Y:S01]  /*bf10*/  IMAD R4, R5, R201, R4 ;  /* 0x000000c905047224 */ /* 0x000fe200078e0204 */
[----:B------:R-:W-:Y:S04]  /*bf20*/  LEA R8, P1, R6, c[0x0][0x170], 0x1 ;  /* 0x00005c0006087a11 */ /* 0x000fe800078208ff */
[----:B------:R-:W-:Y:S02]  /*bf30*/  IADD3 R4, R7, R4, RZ ;  /* 0x0000000407047210 */ /* 0x000fe40007ffe0ff */
[-C--:B------:R-:W-:Y:S02]  /*bf40*/  IADD3 R10, P0, R8, R224.reuse, RZ ;  /* 0x000000e0080a7210 */ /* 0x080fe40007f1e0ff */
[----:B------:R-:W-:Y:S02]  /*bf50*/  LEA.HI.X R9, R6, c[0x0][0x174], R4, 0x1, P1 ;  /* 0x00005d0006097a11 */ /* 0x000fe400008f0c04 */
[-C--:B------:R-:W-:Y:S02]  /*bf60*/  IADD3 R6, P1, R10, R224.reuse, RZ ;  /* 0x000000e00a067210 */ /* 0x080fe40007f3e0ff */
[-C--:B------:R-:W-:Y:S02]  /*bf70*/  IADD3.X R11, R9, R225.reuse, RZ, P0, !PT ;  /* 0x000000e1090b7210 */ /* 0x080fe400007fe4ff */
[----:B------:R-:W-:Y:S01]  /*bf80*/  IADD3 R4, P0, R6, R224, RZ ;  /* 0x000000e006047210 */ /* 0x000fe20007f1e0ff */
[----:B------:R-:W-:Y:S01]  /*bf90*/  @!PT LDS RZ, [RZ] ;  /* 0x00000000fffff984 */ /* 0x000fe20000000800 */
[----:B------:R-:W-:Y:S01]  /*bfa0*/  @!PT LDS RZ, [RZ] ;  /* 0x00000000fffff984 */ /* 0x000fe20000000800 */
[----:B------:R-:W-:Y:S01]  /*bfb0*/  @!PT LDS RZ, [RZ] ;  /* 0x00000000fffff984 */ /* 0x000fe20000000800 */
[----:B------:R1:W-:Y:S01]  /*bfc0*/  LDGSTS.E.BYPASS.LTC128B.128 [R210+0x6000], [R8.64] ;  /* 0x0600000008d27fae */ /* 0x0003e2000b901d44 */
[-C--:B------:R-:W-:Y:S04]  /*bfd0*/  IADD3.X R7, R11, R225.reuse, RZ, P1, !PT ;  /* 0x000000e10b077210 */ /* 0x080fe80000ffe4ff */
[----:B------:R-:W-:Y:S02]  /*bfe0*/  IADD3.X R5, R7, R225, RZ, P0, !PT ;  /* 0x000000e107057210 */ /* 0x000fe400007fe4ff */
[----:B------:R-:W-:Y:S01]  /*bff0*/  ISETP.GT.AND P0, PT, R226, RZ, PT ;  /* 0x000000ffe200720c */ /* 0x000fe20003f04270 */
[----:B------:R1:W-:Y:S08]  /*c000*/  LDGSTS.E.BYPASS.LTC128B.128 [R210+0x6800], [R10.64] ;  /* 0x068000000ad27fae */ /* 0x0003f0000b901d44 */
[----:B------:R2:W-:Y:S08]  /*c010*/  LDGSTS.E.BYPASS.LTC128B.128 [R210+0x7000], [R6.64] ;  /* 0x0700000006d27fae */ /* 0x0005f0000b901d44 */
[----:B------:R2:W-:Y:S08]  /*c020*/  LDGSTS.E.BYPASS.LTC128B.128 [R210+0x7800], [R4.64] ;  /* 0x0780000004d27fae */ /* 0x0005f0000b901d44 */
[----:B------:R-:W-:Y:S08]  /*c030*/  LDSM.16.M88.4 R64, [R198] ;  /* 0x00000000c640783b */ /* 0x000ff00000000200 */
[----:B------:R-:W2:Y:S08]  /*c040*/  LDSM.16.M88.4 R16, [R197+0x4000] ;  /* 0x00400000c510783b */ /* 0x000eb00000000200 */
[----:B------:R-:W1:Y:S08]  /*c050*/  LDSM.16.M88.4 R60, [R198+0x2000] ;  /* 0x00200000c63c783b */ /* 0x000e700000000200 */
[----:B------:R-:W0:Y:S08]  /*c060*/  LDGDEPBAR ;  /* 0x00000000000079af */ /* 0x000e300000000000 */
[----:B------:R-:W3:Y:S08]  /*c070*/  LDSM.16.M88.4 R32, [R197+0x4800] ;  /* 0x00480000c520783b */ /* 0x000ef00000000200 */
[----:B------:R-:W4:Y:S08]  /*c080*/  LDSM.16.M88.4 R48, [R197+0x5000] ;  /* 0x00500000c530783b */ /* 0x000f300000000200 */
[----:B------:R-:W5:Y:S08]  /*c090*/  LDSM.16.M88.4 R136, [R197+0x5800] ;  /* 0x00580000c588783b */ /* 0x000f700000000200 */
[----:B------:R-:W-:Y:S08]  /*c0a0*/  LDSM.16.M88.4 R140, [R196] ;  /* 0x00000000c48c783b */ /* 0x000ff00000000200 */
[----:B------:R-:W1:Y:S08]  /*c0b0*/  LDSM.16.M88.4 R144, [R191+0x4000] ;  /* 0x00400000bf90783b */ /* 0x000e700000000200 */
[----:B------:R-:W1:Y:S08]  /*c0c0*/  LDSM.16.M88.4 R148, [R196+0x2000] ;  /* 0x00200000c494783b */ /* 0x000e700000000200 */
[----:B------:R-:W1:Y:S08]  /*c0d0*/  LDSM.16.M88.4 R152, [R191+0x4800] ;  /* 0x00480000bf98783b */ /* 0x000e700000000200 */
[----:B------:R-:W-:Y:S08]  /*c0e0*/  LDSM.16.M88.4 R156, [R191+0x5800] ;  /* 0x00580000bf9c783b */ /* 0x000ff00000000200 */
[----:B------:R-:W-:Y:S08]  /*c0f0*/  LDSM.16.M88.4 R160, [R195] ;  /* 0x00000000c3a0783b */ /* 0x000ff00000000200 */
[----:B------:R-:W-:Y:S08]  /*c100*/  LDSM.16.M88.4 R164, [R194] ;  /* 0x00000000c2a4783b */ /* 0x000ff00000000200 */
[----:B------:R-:W-:Y:S08]  /*c110*/  LDSM.16.M88.4 R168, [R195+0x2000] ;  /* 0x00200000c3a8783b */ /* 0x000ff00000000200 */
[----:B------:R-:W-:Y:S08]  /*c120*/  LDSM.16.M88.4 R172, [R186] ;  /* 0x00000000baac783b */ /* 0x000ff00000000200 */
[----:B------:R-:W-:Y:S08]  /*c130*/  LDSM.16.M88.4 R176, [R185] ;  /* 0x00000000b9b0783b */ /* 0x000ff00000000200 */
[----:B------:R-:W-:Y:S01]  /*c140*/  LDSM.16.M88.4 R180, [R184] ;  /* 0x00000000b8b4783b */ /* 0x000fe20000000200 */
[-C--:B--2---:R-:W-:Y:S08]  /*c150*/  HMMA.16816.F32 R4, R64, R16.reuse, RZ ;  /* 0x000000104004723c */ /* 0x084ff000000018ff */
[C---:B-1----:R-:W-:Y:S08]  /*c160*/  HMMA.16816.F32 R8, R60.reuse, R16, RZ ;  /* 0x000000103c08723c */ /* 0x042ff000000018ff */
        /* <DEDUP_REMOVED lines=33> */
[----:B------:R-:W-:Y:S08]  /*c380*/  HMMA.16816.F32 R64, R140, R158, R64 ;  /* 0x0000009e8c40723c */ /* 0x000ff00000001840 */
        /* <DEDUP_REMOVED lines=17> */
[C---:B-1----:R-:W-:Y:S08]  /*c4a0*/  HMMA.16816.F32 R8, R136.reuse, R180, R8 ;  /* 0x000000b48808723c */ /* 0x042ff00000001808 */
        /* <DEDUP_REMOVED lines=8> */
[----:B------:R-:W2:Y:S01]  /*c530*/  MUFU.TANH R146, R5 ;  /* 0x0000000500927308 */ /* 0x000ea20000002400 */
[----:B------:R-:W-:Y:S02]  /*c540*/  FMUL.FTZ R9, R9, c[0x0][0x2ec] ;  /* 0x0000bb0009097a20 */ /* 0x000fe40000410000 */
[----:B------:R-:W-:Y:S02]  /*c550*/  FMUL.FTZ R10, R10, c[0x0][0x2ec] ;  /* 0x0000bb000a0a7a20 */ /* 0x000fe40000410000 */
[----:B------:R-:W-:Y:S02]  /*c560*/  FMUL.FTZ R11, R11, c[0x0][0x2ec] ;  /* 0x0000bb000b0b7a20 */ /* 0x000fe40000410000 */
[----:B------:R-:W-:Y:S02]  /*c570*/  FMUL.FTZ R12, R12, c[0x0][0x2ec] ;  /* 0x0000bb000c0c7a20 */ /* 0x000fe40000410000 */
[----:B------:R-:W-:Y:S01]  /*c580*/  FMUL.FTZ R13, R13, c[0x0][0x2ec] ;  /* 0x0000bb000d0d7a20 */ /* 0x000fe20000410000 */
[----:B------:R-:W3:Y:S01]  /*c590*/  MUFU.TANH R145, R6 ;  /* 0x0000000600917308 */ /* 0x000ee20000002400 */
[----:B------:R-:W-:Y:S02]  /*c5a0*/  FMUL.FTZ R16, R16, c[0x0][0x2ec] ;  /* 0x0000bb0010107a20 */ /* 0x000fe40000410000 */
[----:B------:R-:W-:Y:S02]  /*c5b0*/  FMUL.FTZ R17, R17, c[0x0][0x2ec] ;  /* 0x0000bb0011117a20 */ /* 0x000fe40000410000 */
[----:B------:R-:W-:Y:S02]  /*c5c0*/  FMUL.FTZ R18, R18, c[0x0][0x2ec] ;  /* 0x0000bb0012127a20 */ /* 0x000fe40000410000 */
[----:B------:R-:W-:Y:S03]  /*c5d0*/  FMUL.FTZ R19, R19, c[0x0][0x2ec] ;  /* 0x0000bb0013137a20 */ /* 0x000fe60000410000 */
[----:B------:R4:W1:Y:S10]  /*c5e0*/  MUFU.TANH R144, R7 ;  /* 0x0000000700907308 */ /* 0x0008740000002400 */
[----:B------:R-:W1:Y:S10]  /*c5f0*/  MUFU.TANH R140, R8 ;  /* 0x00000008008c7308 */ /* 0x000e740000002400 */
[----:B------:R-:W1:Y:S01]  /*c600*/  MUFU.TANH R143, R9 ;  /* 0x00000009008f7308 */ /* 0x000e620000002400 */
[----:B----4-:R-:W4:Y:S09]  /*c610*/  LDSM.16.M88.4 R4, [R184+0x800] ;  /* 0x00080000b804783b */ /* 0x010f320000000200 */
[----:B------:R-:W1:Y:S10]  /*c620*/  MUFU.TANH R142, R10 ;  /* 0x0000000a008e7308 */ /* 0x000e740000002400 */
[----:B------:R5:W1:Y:S10]  /*c630*/  MUFU.TANH R141, R11 ;  /* 0x0000000b008d7308 */ /* 0x000a740000002400 */
[----:B------:R1:W1:Y:S10]  /*c640*/  MUFU.TANH R160, R12 ;  /* 0x0000000c00a07308 */ /* 0x0002740000002400 */
[----:B------:R2:W2:Y:S01]  /*c650*/  MUFU.TANH R148, R13 ;  /* 0x0000000d00947308 */ /* 0x0004a20000002400 */
[----:B-----5:R-:W5:Y:S01]  /*c660*/  LDSM.16.M88.4 R8, [R184+0x1000] ;  /* 0x00100000b808783b */ /* 0x020f620000000200 */
[-C--:B----4-:R-:W-:Y:S08]  /*c670*/  HMMA.16816.F32 R20, R152, R4.reuse, R20 ;  /* 0x000000049814723c */ /* 0x090ff00000001814 */
[----:B------:R-:W4:Y:S01]  /*c680*/  MUFU.TANH R149, R16 ;  /* 0x0000001000957308 */ /* 0x000f220000002400 */
[C---:B------:R-:W-:Y:S04]  /*c690*/  HMMA.16816.F32 R24, R136.reuse, R4, R24 ;  /* 0x000000048818723c */ /* 0x040fe80000001818 */
[----:B-1----:R-:W-:Y:S05]  /*c6a0*/  FMUL.FTZ R12, R15, c[0x0][0x2ec] ;  /* 0x0000bb000f0c7a20 */ /* 0x002fea0000410000 */
[----:B------:R1:W1:Y:S01]  /*c6b0*/  MUFU.TANH R156, R17 ;  /* 0x00000011009c7308 */ /* 0x0002620000002400 */
[-C--:B------:R-:W-:Y:S03]  /*c6c0*/  HMMA.16816.F32 R28, R136, R6.reuse, R28 ;  /* 0x00000006881c723c */ /* 0x080fe6000000181c */
[----:B--2---:R-:W-:Y:S05]  /*c6d0*/  FMUL.FTZ R13, R14, c[0x0][0x2ec] ;  /* 0x0000bb000e0d7a20 */ /* 0x004fea0000410000 */
[C---:B------:R-:W-:Y:S01]  /*c6e0*/  HMMA.16816.F32 R32, R152.reuse, R6, R32 ;  /* 0x000000069820723c */ /* 0x040fe20000001820 */
[----:B------:R2:W2:Y:S01]  /*c6f0*/  MUFU.TANH R150, R18 ;  /* 0x0000001200967308 */ /* 0x0004a20000002400 */
[----:B------:R-:W3:Y:S01]  /*c700*/  LDSM.16.M88.4 R4, [R184+0x1800] ;  /* 0x00180000b804783b */ /* 0x000ee20000000200 */
[----:B------:R-:W-:Y:S04]  /*c710*/  DEPBAR.LE SB0, 0x0 ;  /* 0x000080000000791a */ /* 0x000fe80000000000 */
[----:B------:R-:W-:Y:S02]  /*c720*/  FMUL.FTZ R15, R23, c[0x0][0x2ec] ;  /* 0x0000bb00170f7a20 */ /* 0x000fe40000410000 */
[----:B------:R-:W-:Y:S02]  /*c730*/  FMUL.FTZ R25, R25, c[0x0][0x2ec] ;  /* 0x0000bb0019197a20 */ /* 0x000fe40000410000 */
[----:B------:R4:W3:Y:S01]  /*c740*/  MUFU.TANH R161, R19 ;  /* 0x0000001300a17308 */ /* 0x0008e20000002400 */
[----:B------:R-:W-:Y:S01]  /*c750*/  BAR.SYNC.DEFER_BLOCKING 0x0 ;  /* 0x0000000000007b1d */ /* 0x000fe20000010000 */
[----:B------:R-:W-:Y:S01]  /*c760*/  FMUL.FTZ R26, R26, c[0x0][0x2ec] ;  /* 0x0000bb001a1a7a20 */ /* 0x000fe20000410000 */
[-C--:B-----5:R-:W-:Y:S05]  /*c770*/  HMMA.16816.F32 R36, R152, R8.reuse, R36 ;  /* 0x000000089824723c */ /* 0x0a0fea0000001824 */
[----:B-1----:R-:W-:Y:S02]  /*c780*/  FMUL.FTZ R17, R22, c[0x0][0x2ec] ;  /* 0x0000bb0016117a20 */ /* 0x002fe40000410000 */
[----:B------:R1:W1:Y:S01]  /*c790*/  MUFU.TANH R168, R25 ;  /* 0x0000001900a87308 */ /* 0x0002620000002400 */
[----:B------:R-:W-:Y:S01]  /*c7a0*/  FMUL.FTZ R24, R24, c[0x0][0x2ec] ;  /* 0x0000bb0018187a20 */ /* 0x000fe20000410000 */
[C---:B------:R-:W-:Y:S04]  /*c7b0*/  HMMA.16816.F32 R40, R136.reuse, R8, R40 ;  /* 0x000000088828723c */ /* 0x040fe80000001828 */
[----:B--2---:R-:W-:Y:S02]  /*c7c0*/  FMUL.FTZ R18, R21, c[0x0][0x2ec] ;  /* 0x0000bb0015127a20 */ /* 0x004fe40000410000 */
[----:B------:R-:W-:Y:S02]  /*c7d0*/  FMUL.FTZ R16, R33, c[0x0][0x2ec] ;  /* 0x0000bb0021107a20 */ /* 0x000fe40000410000 */
[----:B------:R2:W2:Y:S01]  /*c7e0*/  MUFU.TANH R171, R26 ;  /* 0x0000001a00ab7308 */ /* 0x0004a20000002400 */
[-C--:B------:R-:W-:Y:S03]  /*c7f0*/  HMMA.16816.F32 R44, R136, R10.reuse, R44 ;  /* 0x0000000a882c723c */ /* 0x080fe6000000182c */
[----:B----4-:R-:W-:Y:S02]  /*c800*/  FMUL.FTZ R19, R20, c[0x0][0x2ec] ;  /* 0x0000bb0014137a20 */ /* 0x010fe40000410000 */
[----:B------:R-:W-:Y:S02]  /*c810*/  FMUL.FTZ R14, R34, c[0x0][0x2ec] ;  /* 0x0000bb00220e7a20 */ /* 0x000fe40000410000 */
[----:B------:R-:W-:Y:S01]  /*c820*/  FMUL.FTZ R27, R27, c[0x0][0x2ec] ;  /* 0x0000bb001b1b7a20 */ /* 0x000fe20000410000 */
[C---:B------:R-:W-:Y:S01]  /*c830*/  HMMA.16816.F32 R48, R152.reuse, R10, R48 ;  /* 0x0000000a9830723c */ /* 0x040fe20000001830 */
[----:B------:R-:W4:Y:S03]  /*c840*/  MUFU.TANH R13, R13 ;  /* 0x0000000d000d7308 */ /* 0x000f260000002400 */
[----:B------:R-:W-:Y:S02]  /*c850*/  FMUL.FTZ R28, R28, c[0x0][0x2ec] ;  /* 0x0000bb001c1c7a20 */ /* 0x000fe40000410000 */
[----:B-1----:R-:W-:Y:S02]  /*c860*/  FMUL.FTZ R25, R35, c[0x0][0x2ec] ;  /* 0x0000bb0023197a20 */ /* 0x002fe40000410000 */
[-C--:B---3--:R-:W-:Y:S03]  /*c870*/  HMMA.16816.F32 R52, R152, R4.reuse, R52 ;  /* 0x000000049834723c */ /* 0x088fe60000001834 */
[----:B------:R-:W1:Y:S01]  /*c880*/  MUFU.TANH R12, R12 ;  /* 0x0000000c000c7308 */ /* 0x000e620000002400 */
[----:B------:R-:W-:Y:S02]  /*c890*/  FMUL.FTZ R29, R29, c[0x0][0x2ec] ;  /* 0x0000bb001d1d7a20 */ /* 0x000fe40000410000 */
[----:B------:R-:W-:Y:S02]  /*c8a0*/  FMUL.FTZ R30, R30, c[0x0][0x2ec] ;  /* 0x0000bb001e1e7a20 */ /* 0x000fe40000410000 */
[C---:B------:R-:W-:Y:S04]  /*c8b0*/  HMMA.16816.F32 R56, R136.reuse, R4, R56 ;  /* 0x000000048838723c */ /* 0x040fe80000001838 */
[----:B--2---:R-:W-:Y:S01]  /*c8c0*/  FMUL.FTZ R26, R32, c[0x0][0x2ec] ;  /* 0x0000bb00201a7a20 */ /* 0x004fe20000410000 */
[----:B------:R-:W2:Y:S01]  /*c8d0*/  MUFU.TANH R19, R19 ;  /* 0x0000001300137308 */ /* 0x000ea20000002400 */
[----:B------:R-:W-:Y:S02]  /*c8e0*/  FMUL.FTZ R31, R31, c[0x0][0x2ec] ;  /* 0x0000bb001f1f7a20 */ /* 0x000fe40000410000 */
[-C--:B------:R-:W-:Y:S04]  /*c8f0*/  HMMA.16816.F32 R60, R136, R6.reuse, R60 ;  /* 0x00000006883c723c */ /* 0x080fe8000000183c */
[----:B------:R-:W-:Y:S02]  /*c900*/  FMUL.FTZ R36, R36, c[0x0][0x2ec] ;  /* 0x0000bb0024247a20 */ /* 0x000fe40000410000 */
[----:B------:R-:W-:Y:S01]  /*c910*/  FMUL.FTZ R37, R37, c[0x0][0x2ec] ;  /* 0x0000bb0025257a20 */ /* 0x000fe20000410000 */
[----:B------:R-:W3:Y:S01]  /*c920*/  MUFU.TANH R18, R18 ;  /* 0x0000001200127308 */ /* 0x000ee20000002400 */
[----:B------:R-:W-:Y:S04]  /*c930*/  HMMA.16816.F32 R64, R152, R6, R64 ;  /* 0x000000069840723c */ /* 0x000fe80000001840 */
[----:B------:R-:W-:Y:S02]  /*c940*/  FMUL.FTZ R38, R38, c[0x0][0x2ec] ;  /* 0x0000bb0026267a20 */ /* 0x000fe40000410000 */
[----:B------:R-:W-:Y:S02]  /*c950*/  FMUL.FTZ R39, R39, c[0x0][0x2ec] ;  /* 0x0000bb0027277a20 */ /* 0x000fe40000410000 */
[----:B------:R-:W-:Y:S01]  /*c960*/  FMUL.FTZ R40, R40, c[0x0][0x2ec] ;  /* 0x0000bb0028287a20 */ /* 0x000fe20000410000 */
[----:B------:R-:W1:Y:S03]  /*c970*/  MUFU.TANH R17, R17 ;  /* 0x0000001100117308 */ /* 0x000e660000002400 */
[----:B------:R-:W-:Y:S02]  /*c980*/  FMUL.FTZ R41, R41, c[0x0][0x2ec] ;  /* 0x0000bb0029297a20 */ /* 0x000fe40000410000 */
[----:B------:R-:W-:Y:S02]  /*c990*/  FMUL.FTZ R42, R42, c[0x0][0x2ec] ;  /* 0x0000bb002a2a7a20 */ /* 0x000fe40000410000 */
[----:B------:R-:W-:Y:S02]  /*c9a0*/  FMUL.FTZ R43, R43, c[0x0][0x2ec] ;  /* 0x0000bb002b2b7a20 */ /* 0x000fe40000410000 */
[----:B------:R-:W-:Y:S01]  /*c9b0*/  FMUL.FTZ R44, R44, c[0x0][0x2ec] ;  /* 0x0000bb002c2c7a20 */ /* 0x000fe20000410000 */
[----:B------:R-:W1:Y:S01]  /*c9c0*/  MUFU.TANH R15, R15 ;  /* 0x0000000f000f7308 */ /* 0x000e620000002400 */
[----:B------:R-:W-:Y:S02]  /*c9d0*/  FMUL.FTZ R45, R45, c[0x0][0x2ec] ;  /* 0x0000bb002d2d7a20 */ /* 0x000fe40000410000 */
        /* <DEDUP_REMOVED lines=25> */
[----:B------:R-:W-:Y:S05]  /*cb70*/  FMUL.FTZ R67, R67, c[0x0][0x2ec] ;  /* 0x0000bb0043437a20 */ /* 0x000fea0000410000 */
        /* <DEDUP_REMOVED lines=37> */
[----:B------:R1:W1:Y:S02]  /*cdd0*/  MUFU.TANH R179, R67 ;  /* 0x0000004300b37308 */ /* 0x0002640000002400 */
[----:B-1234-:R-:W-:-:S05]  /*cde0*/  @P0 BRA `(.L_x_671) ;  /* 0xffffef4000000947 */ /* 0x01efca000383ffff */
.L_x_670:
        /* <DEDUP_REMOVED lines=68> */
[----:B------:R-:W-:Y:S02]  /*d230*/  IADD3 R226, R226, -0x1, RZ ;  /* 0xffffffffe2e27810 */ /* 0x000fe40007ffe0ff */
[----:B------:R-:W-:Y:S05]  /*d240*/  FMNMX.FTZ R6, R167, R6, !PT ;  /* 0x00000006a7067209 */ /* 0x000fea0007810000 */
[----:B------:R-:W1:Y:S02]  /*d250*/  SHFL.BFLY PT, R9, R6, 0x2, 0x1f ;  /* 0x0c401f0006097f89 */ /* 0x000e6400000e0000 */
[----:B-1----:R-:W-:Y:S02]  /*d260*/  FMNMX.FTZ R6, R6, R9, !PT ;  /* 0x0000000906067209 */ /* 0x002fe40007810000 */
[----:B------:R-:W-:Y:S04]  /*d270*/  FMNMX.FTZ R8, R4, R8, !PT ;  /* 0x0000000804087209 */ /* 0x000fe80007810000 */
[----:B------:R-:W1:Y:S01]  /*d280*/  SHFL.BFLY PT, R4, R5, 0x2, 0x1f ;  /* 0x0c401f0005047f89 */ /* 0x000e6200000e0000 */
[----:B------:R-:W-:Y:S07]  /*d290*/  FMNMX.FTZ R7, R10, R7, !PT ;  /* 0x000000070a077209 */ /* 0x000fee0007810000 */
[----:B------:R-:W2:Y:S08]  /*d2a0*/  SHFL.BFLY PT, R136, R8, 0x1, 0x1f ;  /* 0x0c201f0008887f89 */ /* 0x000eb000000e0000 */
[----:B------:R-:W3:Y:S01]  /*d2b0*/  SHFL.BFLY PT, R135, R7, 0x1, 0x1f ;  /* 0x0c201f0007877f89 */ /* 0x000ee200000e0000 */
[----:B-1----:R-:W-:Y:S07]  /*d2c0*/  FMNMX.FTZ R4, R5, R4, !PT ;  /* 0x0000000405047209 */ /* 0x002fee0007810000 */
[----:B------:R-:W1:Y:S01]  /*d2d0*/  SHFL.BFLY PT, R134, R6, 0x1, 0x1f ;  /* 0x0c201f0006867f89 */ /* 0x000e6200000e0000 */
[----:B--2---:R-:W-:Y:S07]  /*d2e0*/  FMNMX.FTZ R136, R8, R136, !PT ;  /* 0x0000008808887209 */ /* 0x004fee0007810000 */
[----:B------:R-:W2:Y:S01]  /*d2f0*/  SHFL.BFLY PT, R133, R4, 0x1, 0x1f ;  /* 0x0c201f0004857f89 */ /* 0x000ea200000e0000 */
[C---:B------:R-:W-:Y:S01]  /*d300*/  FSETP.NEU.FTZ.AND P1, PT, R136.reuse, -INF , PT ;  /* 0xff8000008800780b */ /* 0x040fe20003f3d000 */
[C---:B------:R-:W-:Y:S02]  /*d310*/  FMUL.FTZ R250, R136.reuse, c[0x0][0x23c] ;  /* 0x00008f0088fa7a20 */ /* 0x040fe40000410000 */
[----:B------:R-:W-:Y:S01]  /*d320*/  FADD.FTZ R132, -R136, R132 ;  /* 0x0000008488847221 */ /* 0x000fe20000010100 */
[----:B---3--:R-:W-:Y:S02]  /*d330*/  FMNMX.FTZ R135, R7, R135, !PT ;  /* 0x0000008707877209 */ /* 0x008fe40007810000 */
[----:B------:R-:W-:Y:S01]  /*d340*/  FSEL R250, R250, RZ, P1 ;  /* 0x000000fffafa7208 */ /* 0x000fe20000800000 */
[----:B------:R-:W-:Y:S01]  /*d350*/  FMUL.FTZ R132, R132, c[0x0][0x23c] ;  /* 0x00008f0084847a20 */ /* 0x000fe20000410000 */
[C---:B------:R-:W-:Y:S01]  /*d360*/  FSETP.NEU.FTZ.AND P1, PT, R135.reuse, -INF , PT ;  /* 0xff8000008700780b */ /* 0x040fe20003f3d000 */
[----:B------:R-:W-:Y:S02]  /*d370*/  FMUL.FTZ R243, R135, c[0x0][0x23c] ;  /* 0x00008f0087f37a20 */ /* 0x000fe40000410000 */
[--C-:B------:R-:W-:Y:S02]  /*d380*/  FFMA.FTZ R155, R19, c[0x0][0x23c], -R250.reuse ;  /* 0x00008f00139b7a23 */ /* 0x100fe400000108fa */
[----:B------:R-:W3:Y:S01]  /*d390*/  MUFU.EX2 R132, R132 ;  /* 0x0000008400847308 */ /* 0x000ee20000000800 */
[----:B------:R-:W-:Y:S01]  /*d3a0*/  FSEL R243, R243, RZ, P1 ;  /* 0x000000fff3f37208 */ /* 0x000fe20000800000 */
[--C-:B------:R-:W-:Y:S01]  /*d3b0*/  FFMA.FTZ R154, R18, c[0x0][0x23c], -R250.reuse ;  /* 0x00008f00129a7a23 */ /* 0x100fe200000108fa */
[----:B-1----:R-:W-:Y:S01]  /*d3c0*/  FMNMX.FTZ R134, R6, R134, !PT ;  /* 0x0000008606867209 */ /* 0x002fe20007810000 */
[----:B------:R-:W-:Y:S02]  /*d3d0*/  FADD.FTZ R3, -R135, R3 ;  /* 0x0000000387037221 */ /* 0x000fe40000010100 */
[--C-:B------:R-:W-:Y:S01]  /*d3e0*/  FFMA.FTZ R159, R147, c[0x0][0x23c], -R250.reuse ;  /* 0x00008f00939f7a23 */ /* 0x100fe200000108fa */
[----:B------:R-:W-:Y:S01]  /*d3f0*/  FSETP.NEU.FTZ.AND P1, PT, R134, -INF , PT ;  /* 0xff8000008600780b */ /* 0x000fe20003f3d000 */
[----:B------:R-:W-:Y:S01]  /*d400*/  FMUL.FTZ R3, R3, c[0x0][0x23c] ;  /* 0x00008f0003037a20 */ /* 0x000fe20000410000 */
[----:B--2---:R-:W-:Y:S01]  /*d410*/  FMNMX.FTZ R133, R4, R133, !PT ;  /* 0x0000008504857209 */ /* 0x004fe20007810000 */
[----:B------:R-:W-:Y:S01]  /*d420*/  MUFU.EX2 R155, R155 ;  /* 0x0000009b009b7308 */ /* 0x000fe20000000800 */
[--C-:B------:R-:W-:Y:S02]  /*d430*/  FFMA.FTZ R158, R146, c[0x0][0x23c], -R250.reuse ;  /* 0x00008f00929e7a23 */ /* 0x100fe400000108fa */
[--C-:B------:R-:W-:Y:S02]  /*d440*/  FFMA.FTZ R152, R145, c[0x0][0x23c], -R243.reuse ;  /* 0x00008f0091987a23 */ /* 0x100fe400000108f3 */
[--C-:B------:R-:W-:Y:S02]  /*d450*/  FFMA.FTZ R151, R144, c[0x0][0x23c], -R243.reuse ;  /* 0x00008f0090977a23 */ /* 0x100fe400000108f3 */
[--C-:B------:R-:W-:Y:S02]  /*d460*/  FFMA.FTZ R157, R149, c[0x0][0x23c], -R250.reuse ;  /* 0x00008f00959d7a23 */ /* 0x100fe400000108fa */
[----:B------:R-:W-:Y:S01]  /*d470*/  FFMA.FTZ R156, R156, c[0x0][0x23c], -R250 ;  /* 0x00008f009c9c7a23 */ /* 0x000fe200000108fa */
[----:B------:R-:W1:Y:S01]  /*d480*/  MUFU.EX2 R3, R3 ;  /* 0x0000000300037308 */ /* 0x000e620000000800 */
[--C-:B------:R-:W-:Y:S02]  /*d490*/  FFMA.FTZ R150, R150, c[0x0][0x23c], -R243.reuse ;  /* 0x00008f0096967a23 */ /* 0x100fe400000108f3 */
[--C-:B------:R-:W-:Y:S02]  /*d4a0*/  FFMA.FTZ R149, R161, c[0x0][0x23c], -R243.reuse ;  /* 0x00008f00a1957a23 */ /* 0x100fe400000108f3 */
[C---:B---3--:R-:W-:Y:S02]  /*d4b0*/  FMUL.FTZ R32, R132.reuse, R100 ;  /* 0x0000006484207220 */ /* 0x048fe40000410000 */
[C---:B------:R-:W-:Y:S02]  /*d4c0*/  FMUL.FTZ R33, R132.reuse, R101 ;  /* 0x0000006584217220 */ /* 0x040fe40000410000 */
[C---:B------:R-:W-:Y:S01]  /*d4d0*/  FMUL.FTZ R48, R132.reuse, R84 ;  /* 0x0000005484307220 */ /* 0x040fe20000410000 */
[----:B------:R-:W-:Y:S01]  /*d4e0*/  MUFU.EX2 R159, R159 ;  /* 0x0000009f009f7308 */ /* 0x000fe20000000800 */
[C---:B------:R-:W-:Y:S02]  /*d4f0*/  FMUL.FTZ R49, R132.reuse, R85 ;  /* 0x0000005584317220 */ /* 0x040fe40000410000 */
[C---:B------:R-:W-:Y:S02]  /*d500*/  FMUL.FTZ R4, R132.reuse, R128 ;  /* 0x0000008084047220 */ /* 0x040fe40000410000 */
[----:B------:R-:W-:Y:S02]  /*d510*/  FMUL.FTZ R5, R132, R129 ;  /* 0x0000008184057220 */ /* 0x000fe40000410000 */
[----:B------:R-:W-:Y:S02]  /*d520*/  FADD.FTZ R2, -R134, R2 ;  /* 0x0000000286027221 */ /* 0x000fe40000010100 */
[----:B------:R-:W-:Y:S01]  /*d530*/  FADD.FTZ R0, -R133, R0 ;  /* 0x0000000085007221 */ /* 0x000fe20000010100 */
[----:B------:R-:W2:Y:S01]  /*d540*/  MUFU.EX2 R158, R158 ;  /* 0x0000009e009e7308 */ /* 0x000ea20000000800 */
[----:B------:R-:W-:Y:S02]  /*d550*/  FMUL.FTZ R2, R2, c[0x0][0x23c] ;  /* 0x00008f0002027a20 */ /* 0x000fe40000410000 */
[----:B------:R-:W-:Y:S02]  /*d560*/  FMUL.FTZ R0, R0, c[0x0][0x23c] ;  /* 0x00008f0000007a20 */ /* 0x000fe40000410000 */
[C---:B-1----:R-:W-:Y:S02]  /*d570*/  FMUL.FTZ R18, R3.reuse, R118 ;  /* 0x0000007603127220 */ /* 0x042fe40000410000 */
[C---:B------:R-:W-:Y:S02]  /*d580*/  FMUL.FTZ R19, R3.reuse, R119 ;  /* 0x0000007703137220 */ /* 0x040fe40000410000 */
[C---:B------:R-:W-:Y:S01]  /*d590*/  FMUL.FTZ R34, R3.reuse, R102 ;  /* 0x0000006603227220 */ /* 0x040fe20000410000 */
[----:B------:R-:W-:Y:S01]  /*d5a0*/  MUFU.EX2 R152, R152 ;  /* 0x0000009800987308 */ /* 0x000fe20000000800 */
[C---:B------:R-:W-:Y:S02]  /*d5b0*/  FMUL.FTZ R35, R3.reuse, R103 ;  /* 0x0000006703237220 */ /* 0x040fe40000410000 */
[----:B------:R-:W-:Y:S01]  /*d5c0*/  LDSM.16.MT88.4 R100, [R190+0x7800] ;  /* 0x00780000be64783b */ /* 0x000fe20000004200 */
[C---:B------:R-:W-:Y:S02]  /*d5d0*/  FMUL.FTZ R50, R3.reuse, R86 ;  /* 0x0000005603327220 */ /* 0x040fe40000410000 */
[C---:B------:R-:W-:Y:S02]  /*d5e0*/  FMUL.FTZ R51, R3.reuse, R87 ;  /* 0x0000005703337220 */ /* 0x040fe40000410000 */
[C---:B------:R-:W-:Y:S02]  /*d5f0*/  FMUL.FTZ R6, R3.reuse, R130 ;  /* 0x0000008203067220 */ /* 0x040fe40000410000 */
[----:B------:R-:W1:Y:S01]  /*d600*/  MUFU.EX2 R151, R151 ;  /* 0x0000009700977308 */ /* 0x000e620000000800 */
[----:B------:R-:W-:Y:S01]  /*d610*/  LDSM.16.MT88.4 R84, [R189+0x6800] ;  /* 0x00680000bd54783b */ /* 0x000fe20000004200 */
[----:B------:R-:W-:Y:S01]  /*d620*/  FMUL.FTZ R7, R3, R131 ;  /* 0x0000008303077220 */ /* 0x000fe20000410000 */
[----:B--2---:R-:W-:Y:S01]  /*d630*/  F2FP.PACK_AB R128, R158, R159 ;  /* 0x0000009f9e80723e */ /* 0x004fe200000000ff */
[--C-:B------:R-:W-:Y:S02]  /*d640*/  FFMA.FTZ R147, R15, c[0x0][0x23c], -R243.reuse ;  /* 0x00008f000f937a23 */ /* 0x100fe400000108f3 */
[--C-:B------:R-:W-:Y:S02]  /*d650*/  FFMA.FTZ R161, R14, c[0x0][0x23c], -R243.reuse ;  /* 0x00008f000ea17a23 */ /* 0x100fe400000108f3 */
[--C-:B------:R-:W-:Y:S02]  /*d660*/  FFMA.FTZ R153, R26, c[0x0][0x23c], -R250.reuse ;  /* 0x00008f001a997a23 */ /* 0x100fe400000108fa */
[----:B------:R-:W-:Y:S01]  /*d670*/  MUFU.EX2 R157, R157 ;  /* 0x0000009d009d7308 */ /* 0x000fe20000000800 */
[----:B------:R-:W-:Y:S02]  /*d680*/  FMUL.FTZ R176, R134, c[0x0][0x23c] ;  /* 0x00008f0086b07a20 */ /* 0x000fe40000410000 */
[----:B------:R-:W-:Y:S02]  /*d690*/  FMUL.FTZ R170, R133, c[0x0][0x23c] ;  /* 0x00008f0085aa7a20 */ /* 0x000fe40000410000 */
[--C-:B------:R-:W-:Y:S01]  /*d6a0*/  FFMA.FTZ R162, R25, c[0x0][0x23c], -R243.reuse ;  /* 0x00008f0019a27a23 */ /* 0x100fe200000108f3 */
[----:B------:R-:W-:Y:S01]  /*d6b0*/  FSEL R176, R176, RZ, P1 ;  /* 0x000000ffb0b07208 */ /* 0x000fe20000800000 */
[--C-:B------:R-:W-:Y:S01]  /*d6c0*/  FFMA.FTZ R180, R180, c[0x0][0x23c], -R250.reuse ;  /* 0x00008f00b4b47a23 */ /* 0x100fe200000108fa */
[----:B------:R-:W-:Y:S01]  /*d6d0*/  FSETP.NEU.FTZ.AND P1, PT, R133, -INF , PT ;  /* 0xff8000008500780b */ /* 0x000fe20003f3d000 */
[----:B------:R-:W-:Y:S01]  /*d6e0*/  FFMA.FTZ R234, R234, c[0x0][0x23c], -R250 ;  /* 0x00008f00eaea7a23 */ /* 0x000fe200000108fa */
[----:B------:R-:W2:Y:S01]  /*d6f0*/  MUFU.EX2 R156, R156 ;  /* 0x0000009c009c7308 */ /* 0x000ea20000000800 */
[----:B------:R-:W-:Y:S01]  /*d700*/  FFMA.FTZ R144, R160, c[0x0][0x23c], -R176 ;  /* 0x00008f00a0907a23 */ /* 0x000fe200000108b0 */
[----:B------:R-:W-:Y:S01]  /*d710*/  FSEL R170, R170, RZ, P1 ;  /* 0x000000ffaaaa7208 */ /* 0x000fe20000800000 */
[----:B------:R-:W-:Y:S01]  /*d720*/  FFMA.FTZ R160, R16, c[0x0][0x23c], -R250 ;  /* 0x00008f0010a07a23 */ /* 0x000fe200000108fa */
[----:B-1----:R-:W-:Y:S01]  /*d730*/  F2FP.PACK_AB R129, R151, R152 ;  /* 0x000000989781723e */ /* 0x002fe200000000ff */
[----:B------:R-:W-:Y:S02]  /*d740*/  FMUL.FTZ R16, R132, R116 ;  /* 0x0000007484107220 */ /* 0x000fe40000410000 */
[--C-:B------:R-:W-:Y:S02]  /*d750*/  FFMA.FTZ R145, R143, c[0x0][0x23c], -R176.reuse ;  /* 0x00008f008f917a23 */ /* 0x100fe400000108b0 */
[----:B------:R-:W-:Y:S01]  /*d760*/  FFMA.FTZ R143, R148, c[0x0][0x23c], -R176 ;  /* 0x00008f00948f7a23 */ /* 0x000fe200000108b0 */
[----:B------:R-:W-:Y:S01]  /*d770*/  MUFU.EX2 R150, R150 ;  /* 0x0000009600967308 */ /* 0x000fe20000000800 */
[--C-:B------:R-:W-:Y:S02]  /*d780*/  FFMA.FTZ R148, R17, c[0x0][0x23c], -R243.reuse ;  /* 0x00008f0011947a23 */ /* 0x100fe400000108f3 */
[----:B------:R-:W-:Y:S02]  /*d790*/  FMUL.FTZ R17, R132, R117 ;  /* 0x0000007584117220 */ /* 0x000fe40000410000 */
[----:B------:R-:W-:Y:S01]  /*d7a0*/  LDSM.16.MT88.4 R116, [R192+0x7800] ;  /* 0x00780000c074783b */ /* 0x000fe20000004200 */
[----:B------:R-:W-:Y:S02]  /*d7b0*/  FFMA.FTZ R139, R12, c[0x0][0x23c], -R170 ;  /* 0x00008f000c8b7a23 */ /* 0x000fe400000108aa */
[--C-:B------:R-:W-:Y:S02]  /*d7c0*/  FFMA.FTZ R168, R168, c[0x0][0x23c], -R176.reuse ;  /* 0x00008f00a8a87a23 */ /* 0x100fe400000108b0 */
[----:B------:R-:W1:Y:S01]  /*d7d0*/  MUFU.EX2 R149, R149 ;  /* 0x0000009500957308 */ /* 0x000e620000000800 */
[----:B------:R-:W-:Y:S02]  /*d7e0*/  FFMA.FTZ R146, R140, c[0x0][0x23c], -R176 ;  /* 0x00008f008c927a23 */ /* 0x000fe400000108b0 */
[--C-:B------:R-:W-:Y:S01]  /*d7f0*/  FFMA.FTZ R140, R13, c[0x0][0x23c], -R170.reuse ;  /* 0x00008f000d8c7a23 */ /* 0x100fe200000108aa */
[----:B--2---:R-:W-:Y:S01]  /*d800*/  F2FP.PACK_AB R130, R156, R157 ;  /* 0x0000009d9c82723e */ /* 0x004fe200000000ff */
[--C-:B------:R-:W-:Y:S02]  /*d810*/  FFMA.FTZ R142, R142, c[0x0][0x23c], -R170.reuse ;  /* 0x00008f008e8e7a23 */ /* 0x100fe400000108aa */
[--C-:B------:R-:W-:Y:S02]  /*d820*/  FFMA.FTZ R141, R141, c[0x0][0x23c], -R170.reuse ;  /* 0x00008f008d8d7a23 */ /* 0x100fe400000108aa */
[--C-:B------:R-:W-:Y:S01]  /*d830*/  FFMA.FTZ R171, R171, c[0x0][0x23c], -R170.reuse ;  /* 0x00008f00abab7a23 */ /* 0x100fe200000108aa */
[----:B------:R-:W2:Y:S01]  /*d840*/  MUFU.EX2 R2, R2 ;  /* 0x0000000200027308 */ /* 0x000ea20000000800 */
[----:B------:R-:W-:Y:S02]  /*d850*/  FFMA.FTZ R173, R173, c[0x0][0x23c], -R170 ;  /* 0x00008f00adad7a23 */ /* 0x000fe400000108aa */
[--C-:B------:R-:W-:Y:S02]  /*d860*/  FFMA.FTZ R174, R174, c[0x0][0x23c], -R176.reuse ;  /* 0x00008f00aeae7a23 */ /* 0x100fe400000108b0 */
[----:B------:R-:W-:Y:S02]  /*d870*/  FFMA.FTZ R175, R175, c[0x0][0x23c], -R176 ;  /* 0x00008f00afaf7a23 */ /* 0x000fe400000108b0 */
[--C-:B------:R-:W-:Y:S02]  /*d880*/  FFMA.FTZ R177, R177, c[0x0][0x23c], -R170.reuse ;  /* 0x00008f00b1b17a23 */ /* 0x100fe400000108aa */
[----:B------:R-:W-:Y:S01]  /*d890*/  FFMA.FTZ R178, R178, c[0x0][0x23c], -R170 ;  /* 0x00008f00b2b27a23 */ /* 0x000fe200000108aa */
[----:B------:R-:W3:Y:S01]  /*d8a0*/  MUFU.EX2 R0, R0 ;  /* 0x0000000000007308 */ /* 0x000ee20000000800 */
[--C-:B------:R-:W-:Y:S02]  /*d8b0*/  FFMA.FTZ R242, R242, c[0x0][0x23c], -R243.reuse ;  /* 0x00008f00f2f27a23 */ /* 0x100fe400000108f3 */
[--C-:B------:R-:W-:Y:S01]  /*d8c0*/  FFMA.FTZ R248, R248, c[0x0][0x23c], -R243.reuse ;  /* 0x00008f00f8f87a23 */ /* 0x100fe200000108f3 */
[----:B-1----:R-:W-:Y:S01]  /*d8d0*/  F2FP.PACK_AB R131, R149, R150 ;  /* 0x000000969583723e */ /* 0x002fe200000000ff */
[--C-:B------:R-:W-:Y:S02]  /*d8e0*/  FFMA.FTZ R249, R249, c[0x0][0x23c], -R250.reuse ;  /* 0x00008f00f9f97a23 */ /* 0x100fe400000108fa */
[----:B------:R-:W-:Y:S02]  /*d8f0*/  FFMA.FTZ R251, R251, c[0x0][0x23c], -R250 ;  /* 0x00008f00fbfb7a23 */ /* 0x000fe400000108fa */
[--C-:B------:R-:W-:Y:S01]  /*d900*/  FFMA.FTZ R252, R252, c[0x0][0x23c], -R243.reuse ;  /* 0x00008f00fcfc7a23 */ /* 0x100fe200000108f3 */
[----:B------:R-:W-:Y:S01]  /*d910*/  MUFU.EX2 R146, R146 ;  /* 0x0000009200927308 */ /* 0x000fe20000000800 */
[-C--:B------:R-:W-:Y:S05]  /*d920*/  HMMA.16816.F32 R4, R128, R20.reuse, R4 ;  /* 0x000000148004723c */ /* 0x080fea0000001804 */
[C---:B--2---:R-:W-:Y:S02]  /*d930*/  FMUL.FTZ R56, R2.reuse, R76 ;  /* 0x0000004c02387220 */ /* 0x044fe40000410000 */
[C---:B------:R-:W-:Y:S02]  /*d940*/  FMUL.FTZ R57, R2.reuse, R77 ;  /* 0x0000004d02397220 */ /* 0x040fe40000410000 */
[----:B------:R-:W1:Y:S03]  /*d950*/  MUFU.EX2 R145, R145 ;  /* 0x0000009100917308 */ /* 0x000e660000000800 */
[----:B------:R-:W-:Y:S02]  /*d960*/  FMUL.FTZ R44, R2, R88 ;  /* 0x00000058022c7220 */ /* 0x000fe40000410000 */
[C---:B---3--:R-:W-:Y:S02]  /*d970*/  FMUL.FTZ R58, R0.reuse, R78 ;  /* 0x0000004e003a7220 */ /* 0x048fe40000410000 */
[----:B------:R-:W-:Y:S02]  /*d980*/  FMUL.FTZ R59, R0, R79 ;  /* 0x0000004f003b7220 */ /* 0x000fe40000410000 */
[----:B------:R-:W-:Y:S01]  /*d990*/  LDSM.16.MT88.4 R76, [R192+0x6800] ;  /* 0x00680000c04c783b */ /* 0x000fe20000004200 */
[----:B------:R-:W-:Y:S01]  /*d9a0*/  MUFU.EX2 R142, R142 ;  /* 0x0000008e008e7308 */ /* 0x000fe20000000800 */
[C---:B------:R-:W-:Y:S01]  /*d9b0*/  FMUL.FTZ R8, R2.reuse, R124 ;  /* 0x0000007c02087220 */ /* 0x040fe20000410000 */
[----:B------:R-:W-:Y:S01]  /*d9c0*/  MOV R124, R165 ;  /* 0x000000a5007c7202 */ /* 0x000fe20000000f00 */
[----:B------:R-:W-:Y:S02]  /*d9d0*/  FMUL.FTZ R9, R2, R125 ;  /* 0x0000007d02097220 */ /* 0x000fe40000410000 */
[C---:B------:R-:W-:Y:S02]  /*d9e0*/  FMUL.FTZ R10, R0.reuse, R126 ;  /* 0x0000007e000a7220 */ /* 0x040fe40000410000 */
[----:B------:R-:W-:Y:S02]  /*d9f0*/  FMUL.FTZ R11, R0, R127 ;  /* 0x0000007f000b7220 */ /* 0x000fe40000410000 */
[C---:B------:R-:W-:Y:S01]  /*da00*/  FMUL.FTZ R12, R2.reuse, R120 ;  /* 0x00000078020c7220 */ /* 0x040fe20000410000 */
[----:B------:R-:W2:Y:S01]  /*da10*/  MUFU.EX2 R141, R141 ;  /* 0x0000008d008d7308 */ /* 0x000ea20000000800 */
[----:B------:R-:W-:Y:S02]  /*da20*/  FMUL.FTZ R13, R2, R121 ;  /* 0x00000079020d7220 */ /* 0x000fe40000410000 */
[C---:B------:R-:W-:Y:S01]  /*da30*/  FMUL.FTZ R14, R0.reuse, R122 ;  /* 0x0000007a000e7220 */ /* 0x040fe20000410000 */
[----:B-1----:R-:W-:Y:S01]  /*da40*/  F2FP.PACK_AB R64, R145, R146 ;  /* 0x000000929140723e */ /* 0x002fe200000000ff */
[----:B------:R-:W-:Y:S02]  /*da50*/  FMUL.FTZ R15, R0, R123 ;  /* 0x0000007b000f7220 */ /* 0x000fe40000410000 */
[----:B------:R-:W-:Y:S02]  /*da60*/  FMUL.FTZ R25, R2, R109 ;  /* 0x0000006d02197220 */ /* 0x000fe40000410000 */
[C---:B------:R-:W-:Y:S01]  /*da70*/  FMUL.FTZ R26, R0.reuse, R110 ;  /* 0x0000006e001a7220 */ /* 0x040fe20000410000 */
[----:B------:R-:W-:Y:S01]  /*da80*/  MUFU.EX2 R144, R144 ;  /* 0x0000009000907308 */ /* 0x000fe20000000800 */
[----:B------:R-:W-:Y:S02]  /*da90*/  FMUL.FTZ R27, R0, R111 ;  /* 0x0000006f001b7220 */ /* 0x000fe40000410000 */
[--C-:B------:R-:W-:Y:S02]  /*daa0*/  FFMA.FTZ R165, R24, c[0x0][0x23c], -R176.reuse ;  /* 0x00008f0018a57a23 */ /* 0x100fe400000108b0 */
[C---:B------:R-:W-:Y:S02]  /*dab0*/  FMUL.FTZ R24, R2.reuse, R108 ;  /* 0x0000006c02187220 */ /* 0x040fe40000410000 */
[C---:B------:R-:W-:Y:S02]  /*dac0*/  FMUL.FTZ R28, R2.reuse, R104 ;  /* 0x00000068021c7220 */ /* 0x040fe40000410000 */
[----:B------:R-:W-:Y:S01]  /*dad0*/  FMUL.FTZ R29, R2, R105 ;  /* 0x00000069021d7220 */ /* 0x000fe20000410000 */
[----:B------:R-:W1:Y:S01]  /*dae0*/  MUFU.EX2 R143, R143 ;  /* 0x0000008f008f7308 */ /* 0x000e620000000800 */
[C---:B------:R-:W-:Y:S02]  /*daf0*/  FMUL.FTZ R30, R0.reuse, R106 ;  /* 0x0000006a001e7220 */ /* 0x040fe40000410000 */
[----:B------:R-:W-:Y:S01]  /*db00*/  FMUL.FTZ R31, R0, R107 ;  /* 0x0000006b001f7220 */ /* 0x000fe20000410000 */
[----:B--2---:R-:W-:Y:S01]  /*db10*/  F2FP.PACK_AB R65, R141, R142 ;  /* 0x0000008e8d41723e */ /* 0x004fe200000000ff */
[C---:B------:R-:W-:Y:S02]  /*db20*/  FMUL.FTZ R40, R2.reuse, R92 ;  /* 0x0000005c02287220 */ /* 0x040fe40000410000 */
[----:B------:R-:W-:Y:S02]  /*db30*/  FMUL.FTZ R41, R2, R93 ;  /* 0x0000005d02297220 */ /* 0x000fe40000410000 */
[C---:B------:R-:W-:Y:S01]  /*db40*/  FMUL.FTZ R42, R0.reuse, R94 ;  /* 0x0000005e002a7220 */ /* 0x040fe20000410000 */
[----:B------:R-:W-:Y:S01]  /*db50*/  MUFU.EX2 R140, R140 ;  /* 0x0000008c008c7308 */ /* 0x000fe20000000800 */
[----:B------:R-:W-:Y:S02]  /*db60*/  FMUL.FTZ R43, R0, R95 ;  /* 0x0000005f002b7220 */ /* 0x000fe40000410000 */
        /* <DEDUP_REMOVED lines=9> */
[--C-:B------:R-:W-:Y:S02]  /*dc00*/  FFMA.FTZ R246, R246, c[0x0][0x23c], -R176.reuse ;  /* 0x00008f00f6f67a23 */ /* 0x100fe400000108b0 */
[----:B------:R-:W-:Y:S01]  /*dc10*/  FFMA.FTZ R247, R247, c[0x0][0x23c], -R176 ;  /* 0x00008f00f7f77a23 */ /* 0x000fe200000108b0 */
[----:B------:R-:W-:Y:S01]  /*dc20*/  MUFU.EX2 R154, R154 ;  /* 0x0000009a009a7308 */ /* 0x000fe20000000800 */
[--C-:B------:R-:W-:Y:S02]  /*dc30*/  FFMA.FTZ R244, R244, c[0x0][0x23c], -R170.reuse ;  /* 0x00008f00f4f47a23 */ /* 0x100fe400000108aa */
[----:B------:R-:W-:Y:S02]  /*dc40*/  FFMA.FTZ R241, R241, c[0x0][0x23c], -R170 ;  /* 0x00008f00f1f17a23 */ /* 0x000fe400000108aa */
[--C-:B------:R-:W-:Y:S02]  /*dc50*/  FFMA.FTZ R239, R239, c[0x0][0x23c], -R176.reuse ;  /* 0x00008f00efef7a23 */ /* 0x100fe400000108b0 */
[----:B------:R-:W-:Y:S02]  /*dc60*/  FFMA.FTZ R240, R240, c[0x0][0x23c], -R176 ;  /* 0x00008f00f0f07a23 */ /* 0x000fe400000108b0 */
[--C-:B------:R-:W-:Y:S01]  /*dc70*/  FFMA.FTZ R238, R238, c[0x0][0x23c], -R170.reuse ;  /* 0x00008f00eeee7a23 */ /* 0x100fe200000108aa */
[----:B------:R-:W-:Y:S01]  /*dc80*/  MUFU.EX2 R148, R148 ;  /* 0x0000009400947308 */ /* 0x000fe20000000800 */
[----:B------:R-:W-:Y:S02]  /*dc90*/  FFMA.FTZ R236, R236, c[0x0][0x23c], -R170 ;  /* 0x00008f00ecec7a23 */ /* 0x000fe400000108aa */
[--C-:B------:R-:W-:Y:S01]  /*dca0*/  FFMA.FTZ R231, R231, c[0x0][0x23c], -R250.reuse ;  /* 0x00008f00e7e77a23 */ /* 0x100fe200000108fa */
[----:B--2---:R-:W-:Y:S01]  /*dcb0*/  F2FP.PACK_AB R67, R139, R140 ;  /* 0x0000008c8b43723e */ /* 0x004fe200000000ff */
[--C-:B------:R-:W-:Y:S02]  /*dcc0*/  FFMA.FTZ R235, R235, c[0x0][0x23c], -R250.reuse ;  /* 0x00008f00ebeb7a23 */ /* 0x100fe400000108fa */
[--C-:B------:R-:W-:Y:S02]  /*dcd0*/  FFMA.FTZ R183, R183, c[0x0][0x23c], -R243.reuse ;  /* 0x00008f00b7b77a23 */ /* 0x100fe400000108f3 */
[--C-:B------:R-:W-:Y:S01]  /*dce0*/  FFMA.FTZ R182, R182, c[0x0][0x23c], -R243.reuse ;  /* 0x00008f00b6b67a23 */ /* 0x100fe200000108f3 */
[----:B------:R-:W-:Y:S01]  /*dcf0*/  MUFU.EX2 R147, R147 ;  /* 0x0000009300937308 */ /* 0x000fe20000000800 */
[C---:B------:R-:W-:Y:S04]  /*dd00*/  HMMA.16816.F32 R8, R64.reuse, R20, R8 ;  /* 0x000000144008723c */ /* 0x040fe80000001808 */
[--C-:B------:R-:W-:Y:S02]  /*dd10*/  FFMA.FTZ R245, R245, c[0x0][0x23c], -R250.reuse ;  /* 0x00008f00f5f57a23 */ /* 0x100fe400000108fa */
[----:B------:R-:W-:Y:S02]  /*dd20*/  FFMA.FTZ R250, R237, c[0x0][0x23c], -R250 ;  /* 0x00008f00edfa7a23 */ /* 0x000fe400000108fa */
        /* <DEDUP_REMOVED lines=13> */
[----:B------:R-:W-:Y:S01]  /*de00*/  FFMA.FTZ R164, R164, c[0x0][0x23c], -R170 ;  /* 0x00008f00a4a47a23 */ /* 0x000fe200000108aa */
[-C--:B------:R-:W-:Y:S03]  /*de10*/  HMMA.16816.F32 R20, R128, R36.reuse, R20 ;  /* 0x000000248014723c */ /* 0x080fe60000001814 */
[--C-:B------:R-:W-:Y:S01]  /*de20*/  FFMA.FTZ R163, R163, c[0x0][0x23c], -R176.reuse ;  /* 0x00008f00a3a37a23 */ /* 0x100fe200000108b0 */
[----:B------:R-:W-:Y:S01]  /*de30*/  MUFU.EX2 R162, R162 ;  /* 0x000000a200a27308 */ /* 0x000fe20000000800 */
[----:B------:R-:W-:Y:S02]  /*de40*/  FFMA.FTZ R176, R167, c[0x0][0x23c], -R176 ;  /* 0x00008f00a7b07a23 */ /* 0x000fe400000108b0 */
[--C-:B------:R-:W-:Y:S01]  /*de50*/  FFMA.FTZ R138, R138, c[0x0][0x23c], -R170.reuse ;  /* 0x00008f008a8a7a23 */ /* 0x100fe200000108aa */
[C---:B------:R-:W-:Y:S04]  /*de60*/  HMMA.16816.F32 R24, R64.reuse, R36, R24 ;  /* 0x000000244018723c */ /* 0x040fe80000001818 */
[----:B------:R-:W-:Y:S02]  /*de70*/  FFMA.FTZ R170, R137, c[0x0][0x23c], -R170 ;  /* 0x00008f0089aa7a23 */ /* 0x000fe400000108aa */
[----:B------:R-:W-:Y:S01]  /*de80*/  MUFU.EX2 R165, R165 ;  /* 0x000000a500a57308 */ /* 0x000fe20000000800 */
[C---:B------:R-:W-:Y:S01]  /*de90*/  FMUL.FTZ R36, R132.reuse, R96 ;  /* 0x0000006084247220 */ /* 0x040fe20000410000 */
[-C--:B------:R-:W-:Y:S04]  /*dea0*/  HMMA.16816.F32 R28, R64, R38.reuse, R28 ;  /* 0x00000026401c723c */ /* 0x080fe8000000181c */
[C---:B------:R-:W-:Y:S02]  /*deb0*/  FMUL.FTZ R37, R132.reuse, R97 ;  /* 0x0000006184257220 */ /* 0x040fe40000410000 */
[----:B------:R-:W-:Y:S02]  /*dec0*/  FFMA.FTZ R159, R132, R230, R159 ;  /* 0x000000e6849f7223 */ /* 0x000fe4000001009f */
[C---:B------:R-:W-:Y:S01]  /*ded0*/  HMMA.16816.F32 R32, R128.reuse, R38, R32 ;  /* 0x000000268020723c */ /* 0x040fe20000001820 */
[----:B------:R-:W1:Y:S03]  /*dee0*/  MUFU.EX2 R168, R168 ;  /* 0x000000a800a87308 */ /* 0x000e660000000800 */
[C---:B------:R-:W-:Y:S02]  /*def0*/  FFMA.FTZ R152, R3.reuse, R229, R152 ;  /* 0x000000e503987223 */ /* 0x040fe40000010098 */
[----:B------:R-:W-:Y:S01]  /*df00*/  FFMA.FTZ R146, R2, R228, R146 ;  /* 0x000000e402927223 */ /* 0x000fe20000010092 */
[----:B------:R-:W-:Y:S01]  /*df10*/  MOV R2, R134 ;  /* 0x0000008600027202 */ /* 0x000fe20000000f00 */
[C---:B------:R-:W-:Y:S03]  /*df20*/  FMUL.FTZ R38, R3.reuse, R98 ;  /* 0x0000006203267220 */ /* 0x040fe60000410000 */
[----:B------:R-:W-:Y:S01]  /*df30*/  MUFU.EX2 R171, R171 ;  /* 0x000000ab00ab7308 */ /* 0x000fe20000000800 */
[----:B------:R-:W-:Y:S02]  /*df40*/  FMUL.FTZ R39, R3, R99 ;  /* 0x0000006303277220 */ /* 0x000fe40000410000 */
[----:B------:R-:W2:Y:S01]  /*df50*/  LDSM.16.MT88.4 R96, [R188+0x6000] ;  /* 0x00600000bc60783b */ /* 0x000ea20000004200 */
[----:B------:R-:W-:Y:S01]  /*df60*/  FFMA.FTZ R142, R0, R227, R142 ;  /* 0x000000e3008e7223 */ /* 0x000fe2000001008e */
[----:B------:R-:W-:Y:S01]  /*df70*/  MOV R0, R133 ;  /* 0x0000008500007202 */ /* 0x000fe20000000f00 */
[----:B------:R-:W-:Y:S02]  /*df80*/  FADD.FTZ R159, R158, R159 ;  /* 0x0000009f9e9f7221 */ /* 0x000fe40000010000 */
[-C--:B------:R-:W-:Y:S02]  /*df90*/  HMMA.16816.F32 R36, R128, R52.reuse, R36 ;  /* 0x000000348024723c */ /* 0x080fe40000001824 */
[----:B------:R-:W3:Y:S01]  /*dfa0*/  MUFU.EX2 R173, R173 ;  /* 0x000000ad00ad7308 */ /* 0x000ee20000000800 */
[----:B------:R-:W-:Y:S02]  /*dfb0*/  FADD.FTZ R152, R151, R152 ;  /* 0x0000009897987221 */ /* 0x000fe40000010000 */
        /* <DEDUP_REMOVED lines=58> */
[--C-:B------:R-:W-:Y:S02]  /*e360*/  FFMA.FTZ R76, R124, c[0x0][0x23c], -R243.reuse ;  /* 0x00008f007c4c7a23 */ /* 0x100fe400000108f3 */
[----:B------:R-:W-:Y:S02]  /*e370*/  FFMA.FTZ R243, R179, c[0x0][0x23c], -R243 ;  /* 0x00008f00b3f37a23 */ /* 0x000fe400000108f3 */
[C---:B------:R-:W-:Y:S03]  /*e380*/  HMMA.16816.F32 R16, R68.reuse, R78, R16 ;  /* 0x0000004e4410723c */ /* 0x040fe60000001810 */
[----:B------:R1:W2:Y:S01]  /*e390*/  MUFU.EX2 R88, R76 ;  /* 0x0000004c00587308 */ /* 0x0002a20000000800 */
        /* <DEDUP_REMOVED lines=9> */
[----:B------:R-:W3:Y:S01]  /*e430*/  MUFU.EX2 R246, R246 ;  /* 0x000000f600f67308 */ /* 0x000ee20000000800 */
[-C--:B------:R-:W-:Y:S01]  /*e440*/  HMMA.16816.F32 R28, R72, R82.reuse, R28 ;  /* 0x00000052481c723c */ /* 0x080fe2000000181c */
[----:B-1----:R-:W1:Y:S03]  /*e450*/  LDSM.16.MT88.4 R76, [R188+0x6800] ;  /* 0x00680000bc4c783b */ /* 0x002e660000004200 */
[----:B--2---:R-:W-:Y:S01]  /*e460*/  MOV R237, R88 ;  /* 0x0000005800ed7202 */ /* 0x004fe20000000f00 */
[----:B------:R-:W-:Y:S02]  /*e470*/  FADD.FTZ R142, R178, R142 ;  /* 0x0000008eb28e7221 */ /* 0x000fe40000010000 */
[----:B------:R-:W-:Y:S01]  /*e480*/  FADD.FTZ R159, R180, R159 ;  /* 0x0000009fb49f7221 */ /* 0x000fe20000010000 */
[C---:B------:R-:W-:Y:S01]  /*e490*/  HMMA.16816.F32 R32, R68.reuse, R82, R32 ;  /* 0x000000524420723c */ /* 0x040fe20000001820 */
[----:B------:R-:W2:Y:S01]  /*e4a0*/  MUFU.EX2 R247, R247 ;  /* 0x000000f700f77308 */ /* 0x000ea20000000800 */
[----:B------:R-:W4:Y:S02]  /*e4b0*/  LDSM.16.MT88.4 R80, [R192+0x7000] ;  /* 0x00700000c050783b */ /* 0x000f240000004200 */
[----:B------:R-:W-:Y:S02]  /*e4c0*/  FADD.FTZ R152, R242, R152 ;  /* 0x00000098f2987221 */ /* 0x000fe40000010000 */
[----:B------:R-:W-:Y:S02]  /*e4d0*/  FADD.FTZ R159, R234, R159 ;  /* 0x0000009fea9f7221 */ /* 0x000fe40000010000 */
[-C--:B------:R-:W-:Y:S03]  /*e4e0*/  HMMA.16816.F32 R36, R68, R84.reuse, R36 ;  /* 0x000000544424723c */ /* 0x080fe60000001824 */
[----:B------:R-:W5:Y:S01]  /*e4f0*/  MUFU.EX2 R244, R244 ;  /* 0x000000f400f47308 */ /* 0x000f620000000800 */
[----:B------:R-:W-:Y:S02]  /*e500*/  FADD.FTZ R152, R248, R152 ;  /* 0x00000098f8987221 */ /* 0x000fe40000010000 */
[----:B------:R-:W-:Y:S02]  /*e510*/  FADD.FTZ R159, R249, R159 ;  /* 0x0000009ff99f7221 */ /* 0x000fe40000010000 */
[C---:B------:R-:W-:Y:S04]  /*e520*/  HMMA.16816.F32 R40, R72.reuse, R84, R40 ;  /* 0x000000544828723c */ /* 0x040fe80000001828 */
[----:B---3--:R-:W-:Y:S01]  /*e530*/  FADD.FTZ R146, R246, R146 ;  /* 0x00000092f6927221 */ /* 0x008fe20000010000 */
[----:B------:R-:W3:Y:S01]  /*e540*/  MUFU.EX2 R241, R241 ;  /* 0x000000f100f17308 */ /* 0x000ee20000000800 */
[----:B------:R-:W-:Y:S02]  /*e550*/  FADD.FTZ R152, R252, R152 ;  /* 0x00000098fc987221 */ /* 0x000fe40000010000 */
[-C--:B------:R-:W-:Y:S04]  /*e560*/  HMMA.16816.F32 R44, R72, R86.reuse, R44 ;  /* 0x00000056482c723c */ /* 0x080fe8000000182c */
[----:B--2---:R-:W-:Y:S02]  /*e570*/  FADD.FTZ R146, R247, R146 ;  /* 0x00000092f7927221 */ /* 0x004fe40000010000 */
[----:B------:R-:W-:Y:S01]  /*e580*/  FADD.FTZ R159, R251, R159 ;  /* 0x0000009ffb9f7221 */ /* 0x000fe20000010000 */
[----:B------:R-:W2:Y:S01]  /*e590*/  MUFU.EX2 R239, R239 ;  /* 0x000000ef00ef7308 */ /* 0x000ea20000000800 */
[C---:B------:R-:W-:Y:S01]  /*e5a0*/  HMMA.16816.F32 R48, R68.reuse, R86, R48 ;  /* 0x000000564430723c */ /* 0x040fe20000001830 */
[----:B------:R-:W4:Y:S03]  /*e5b0*/  LDSM.16.MT88.4 R84, [R190+0x7000] ;  /* 0x00700000be54783b */ /* 0x000f260000004200 */
[----:B-----5:R-:W-:Y:S02]  /*e5c0*/  FADD.FTZ R142, R244, R142 ;  /* 0x0000008ef48e7221 */ /* 0x020fe40000010000 */
[----:B------:R-:W-:Y:S02]  /*e5d0*/  FADD.FTZ R152, R237, R152 ;  /* 0x00000098ed987221 */ /* 0x000fe40000010000 */
[-C--:B-1----:R-:W-:Y:S01]  /*e5e0*/  HMMA.16816.F32 R52, R68, R76.reuse, R52 ;  /* 0x0000004c4434723c */ /* 0x082fe20000001834 */
[----:B------:R-:W1:Y:S03]  /*e5f0*/  MUFU.EX2 R240, R240 ;  /* 0x000000f000f07308 */ /* 0x000e660000000800 */
[----:B---3--:R-:W-:Y:S04]  /*e600*/  FADD.FTZ R142, R241, R142 ;  /* 0x0000008ef18e7221 */ /* 0x008fe80000010000 */
[C---:B------:R-:W-:Y:S03]  /*e610*/  HMMA.16816.F32 R56, R72.reuse, R76, R56 ;  /* 0x0000004c4838723c */ /* 0x040fe60000001838 */
[----:B------:R-:W3:Y:S01]  /*e620*/  MUFU.EX2 R238, R238 ;  /* 0x000000ee00ee7308 */ /* 0x000ee20000000800 */
[----:B--2---:R-:W-:Y:S04]  /*e630*/  FADD.FTZ R146, R239, R146 ;  /* 0x00000092ef927221 */ /* 0x004fe80000010000 */
[-C--:B------:R-:W-:Y:S05]  /*e640*/  HMMA.16816.F32 R60, R72, R78.reuse, R60 ;  /* 0x0000004e483c723c */ /* 0x080fea000000183c */
[----:B------:R-:W2:Y:S02]  /*e650*/  MUFU.EX2 R236, R236 ;  /* 0x000000ec00ec7308 */ /* 0x000ea40000000800 */
[----:B------:R-:W-:Y:S01]  /*e660*/  F2FP.PACK_AB R72, R247, R246 ;  /* 0x000000f6f748723e */ /* 0x000fe200000000ff */
[----:B------:R-:W-:Y:S01]  /*e670*/  HMMA.16816.F32 R64, R68, R78, R64 ;  /* 0x0000004e4440723c */ /* 0x000fe20000001840 */
[----:B------:R-:W5:Y:S03]  /*e680*/  LDSM.16.MT88.4 R76, [R189+0x7000] ;  /* 0x00700000bd4c783b */ /* 0x000f660000004200 */
[----:B------:R-:W-:Y:S01]  /*e690*/  F2FP.PACK_AB R73, R241, R244 ;  /* 0x000000f4f149723e */ /* 0x000fe200000000ff */
[C---:B-1----:R-:W-:Y:S01]  /*e6a0*/  FADD.FTZ R146, R240.reuse, R146 ;  /* 0x00000092f0927221 */ /* 0x042fe20000010000 */
[----:B------:R-:W-:Y:S01]  /*e6b0*/  F2FP.PACK_AB R74, R240, R239 ;  /* 0x000000eff04a723e */ /* 0x000fe200000000ff */
[----:B------:R-:W1:Y:S01]  /*e6c0*/  MUFU.EX2 R231, R231 ;  /* 0x000000e700e77308 */ /* 0x000e620000000800 */
[----:B------:R-:W-:Y:S04]  /*e6d0*/  F2FP.PACK_AB R68, R234, R180 ;  /* 0x000000b4ea44723e */ /* 0x000fe800000000ff */
[----:B------:R-:W-:Y:S01]  /*e6e0*/  F2FP.PACK_AB R69, R248, R242 ;  /* 0x000000f2f845723e */ /* 0x000fe200000000ff */
[----:B---3--:R-:W-:Y:S01]  /*e6f0*/  FADD.FTZ R142, R238, R142 ;  /* 0x0000008eee8e7221 */ /* 0x008fe20000010000 */
[----:B------:R-:W-:Y:S02]  /*e700*/  F2FP.PACK_AB R70, R251, R249 ;  /* 0x000000f9fb46723e */ /* 0x000fe400000000ff */
[----:B------:R-:W-:Y:S01]  /*e710*/  F2FP.PACK_AB R71, R88, R252 ;  /* 0x000000fc5847723e */ /* 0x000fe200000000ff */
[----:B------:R-:W3:Y:S01]  /*e720*/  MUFU.EX2 R235, R235 ;  /* 0x000000eb00eb7308 */ /* 0x000ee20000000800 */
[C---:B--2---:R-:W-:Y:S01]  /*e730*/  F2FP.PACK_AB R75, R236.reuse, R238 ;  /* 0x000000eeec4b723e */ /* 0x044fe200000000ff */
[----:B------:R-:W-:Y:S04]  /*e740*/  FADD.FTZ R142, R236, R142 ;  /* 0x0000008eec8e7221 */ /* 0x000fe80000010000 */
[-C--:B----4-:R-:W-:Y:S04]  /*e750*/  HMMA.16816.F32 R4, R68, R80.reuse, R4 ;  /* 0x000000504404723c */ /* 0x090fe80000001804 */
[----:B------:R-:W2:Y:S04]  /*e760*/  MUFU.EX2 R183, R183 ;  /* 0x000000b700b77308 */ /* 0x000ea80000000800 */
[C---:B------:R-:W-:Y:S04]  /*e770*/  HMMA.16816.F32 R8, R72.reuse, R80, R8 ;  /* 0x000000504808723c */ /* 0x040fe80000001808 */
[----:B-1----:R-:W-:Y:S02]  /*e780*/  FADD.FTZ R159, R231, R159 ;  /* 0x0000009fe79f7221 */ /* 0x002fe40000010000 */
[----:B------:R-:W1:Y:S02]  /*e790*/  MUFU.EX2 R182, R182 ;  /* 0x000000b600b67308 */ /* 0x000e640000000800 */
[-C--:B------:R-:W-:Y:S04]  /*e7a0*/  HMMA.16816.F32 R12, R72, R82.reuse, R12 ;  /* 0x00000052480c723c */ /* 0x080fe8000000180c */
[----:B---3--:R-:W-:Y:S04]  /*e7b0*/  FADD.FTZ R159, R235, R159 ;  /* 0x0000009feb9f7221 */ /* 0x008fe80000010000 */
[C---:B------:R-:W-:Y:S01]  /*e7c0*/  HMMA.16816.F32 R16, R68.reuse, R82, R16 ;  /* 0x000000524410723c */ /* 0x040fe20000001810 */
[----:B------:R-:W3:Y:S01]  /*e7d0*/  LDSM.16.MT88.4 R80, [R188+0x7000] ;  /* 0x00700000bc50783b */ /* 0x000ee20000004200 */
[----:B------:R-:W4:Y:S02]  /*e7e0*/  MUFU.EX2 R245, R245 ;  /* 0x000000f500f57308 */ /* 0x000f240000000800 */
[----:B--2---:R-:W-:Y:S04]  /*e7f0*/  FADD.FTZ R152, R183, R152 ;  /* 0x00000098b7987221 */ /* 0x004fe80000010000 */
[-C--:B------:R-:W-:Y:S04]  /*e800*/  HMMA.16816.F32 R20, R68, R84.reuse, R20 ;  /* 0x000000544414723c */ /* 0x080fe80000001814 */
[----:B------:R-:W2:Y:S01]  /*e810*/  MUFU.EX2 R250, R250 ;  /* 0x000000fa00fa7308 */ /* 0x000ea20000000800 */
[----:B-1----:R-:W-:Y:S03]  /*e820*/  FADD.FTZ R152, R182, R152 ;  /* 0x00000098b6987221 */ /* 0x002fe60000010000 */
[C---:B------:R-:W-:Y:S06]  /*e830*/  HMMA.16816.F32 R24, R72.reuse, R84, R24 ;  /* 0x000000544818723c */ /* 0x040fec0000001818 */
[----:B------:R-:W1:Y:S02]  /*e840*/  MUFU.EX2 R181, R181 ;  /* 0x000000b500b57308 */ /* 0x000e640000000800 */
[-C--:B------:R-:W-:Y:S04]  /*e850*/  HMMA.16816.F32 R28, R72, R86.reuse, R28 ;  /* 0x00000056481c723c */ /* 0x080fe8000000181c */
[----:B----4-:R-:W-:Y:S04]  /*e860*/  FADD.FTZ R159, R245, R159 ;  /* 0x0000009ff59f7221 */ /* 0x010fe80000010000 */
[C---:B------:R-:W-:Y:S01]  /*e870*/  HMMA.16816.F32 R32, R68.reuse, R86, R32 ;  /* 0x000000564420723c */ /* 0x040fe20000001820 */
[----:B------:R-:W4:Y:S01]  /*e880*/  LDSM.16.MT88.4 R84, [R189+0x7800] ;  /* 0x00780000bd54783b */ /* 0x000f220000004200 */
[----:B------:R-:W3:Y:S02]  /*e890*/  MUFU.EX2 R243, R243 ;  /* 0x000000f300f37308 */ /* 0x000ee40000000800 */
[----:B--2---:R-:W-:Y:S04]  /*e8a0*/  FADD.FTZ R230, R250, R159 ;  /* 0x0000009ffae67221 */ /* 0x004fe80000010000 */
[-C--:B-----5:R-:W-:Y:S04]  /*e8b0*/  HMMA.16816.F32 R36, R68, R76.reuse, R36 ;  /* 0x0000004c4424723c */ /* 0x0a0fe80000001824 */
[----:B------:R-:W2:Y:S01]  /*e8c0*/  MUFU.EX2 R172, R172 ;  /* 0x000000ac00ac7308 */ /* 0x000ea20000000800 */
[----:B-1----:R-:W-:Y:S03]  /*e8d0*/  FADD.FTZ R152, R181, R152 ;  /* 0x00000098b5987221 */ /* 0x002fe60000010000 */
[C---:B------:R-:W-:Y:S06]  /*e8e0*/  HMMA.16816.F32 R40, R72.reuse, R76, R40 ;  /* 0x0000004c4828723c */ /* 0x040fec0000001828 */
[----:B------:R-:W1:Y:S02]  /*e8f0*/  MUFU.EX2 R169, R169 ;  /* 0x000000a900a97308 */ /* 0x000e640000000800 */
[-C--:B------:R-:W-:Y:S04]  /*e900*/  HMMA.16816.F32 R44, R72, R78.reuse, R44 ;  /* 0x0000004e482c723c */ /* 0x080fe8000000182c */
[----:B---3--:R-:W-:Y:S04]  /*e910*/  FADD.FTZ R229, R243, R152 ;  /* 0x00000098f3e57221 */ /* 0x008fe80000010000 */
[C---:B------:R-:W-:Y:S01]  /*e920*/  HMMA.16816.F32 R48, R68.reuse, R78, R48 ;  /* 0x0000004e4430723c */ /* 0x040fe20000001830 */
[----:B------:R-:W3:Y:S03]  /*e930*/  MUFU.EX2 R166, R166 ;  /* 0x000000a600a67308 */ /* 0x000ee60000000800 */
[----:B--2---:R-:W-:Y:S04]  /*e940*/  FADD.FTZ R146, R172, R146 ;  /* 0x00000092ac927221 */ /* 0x004fe80000010000 */
[-C--:B------:R-:W-:Y:S03]  /*e950*/  HMMA.16816.F32 R52, R68, R80.reuse, R52 ;  /* 0x000000504434723c */ /* 0x080fe60000001834 */
[----:B------:R-:W2:Y:S01]  /*e960*/  MUFU.EX2 R164, R164 ;  /* 0x000000a400a47308 */ /* 0x000ea20000000800 */
[C---:B-1----:R-:W-:Y:S04]  /*e970*/  FADD.FTZ R146, R169.reuse, R146 ;  /* 0x00000092a9927221 */ /* 0x042fe80000010000 */
[C---:B------:R-:W-:Y:S05]  /*e980*/  HMMA.16816.F32 R56, R72.reuse, R80, R56 ;  /* 0x000000504838723c */ /* 0x040fea0000001838 */
[----:B------:R-:W1:Y:S03]  /*e990*/  MUFU.EX2 R163, R163 ;  /* 0x000000a300a37308 */ /* 0x000e660000000800 */
[-C--:B------:R-:W-:Y:S04]  /*e9a0*/  HMMA.16816.F32 R60, R72, R82.reuse, R60 ;  /* 0x00000052483c723c */ /* 0x080fe8000000183c */
[----:B---3--:R-:W-:Y:S03]  /*e9b0*/  FADD.FTZ R142, R166, R142 ;  /* 0x0000008ea68e7221 */ /* 0x008fe60000010000 */
[----:B------:R-:W3:Y:S01]  /*e9c0*/  MUFU.EX2 R176, R176 ;  /* 0x000000b000b07308 */ /* 0x000ee20000000800 */
[----:B------:R-:W-:Y:S04]  /*e9d0*/  HMMA.16816.F32 R64, R68, R82, R64 ;  /* 0x000000524440723c */ /* 0x000fe80000001840 */
[----:B------:R-:W-:Y:S01]  /*e9e0*/  F2FP.PACK_AB R72, R169, R172 ;  /* 0x000000aca948723e */ /* 0x000fe200000000ff */
[C---:B--2---:R-:W-:Y:S01]  /*e9f0*/  FADD.FTZ R142, R164.reuse, R142 ;  /* 0x0000008ea48e7221 */ /* 0x044fe20000010000 */
[----:B------:R-:W-:Y:S02]  /*ea00*/  F2FP.PACK_AB R73, R164, R166 ;  /* 0x000000a6a449723e */ /* 0x000fe400000000ff */
[----:B------:R-:W-:Y:S01]  /*ea10*/  F2FP.PACK_AB R68, R235, R231 ;  /* 0x000000e7eb44723e */ /* 0x000fe200000000ff */
[----:B------:R-:W2:Y:S03]  /*ea20*/  MUFU.EX2 R138, R138 ;  /* 0x0000008a008a7308 */ /* 0x000ea60000000800 */
[----:B------:R-:W-:Y:S01]  /*ea30*/  F2FP.PACK_AB R69, R182, R183 ;  /* 0x000000b7b645723e */ /* 0x000fe200000000ff */
[----:B-1----:R-:W-:Y:S01]  /*ea40*/  FADD.FTZ R146, R163, R146 ;  /* 0x00000092a3927221 */ /* 0x002fe20000010000 */
[----:B------:R-:W-:Y:S02]  /*ea50*/  F2FP.PACK_AB R70, R250, R245 ;  /* 0x000000f5fa46723e */ /* 0x000fe400000000ff */
[----:B------:R-:W-:Y:S03]  /*ea60*/  F2FP.PACK_AB R71, R243, R181 ;  /* 0x000000b5f347723e */ /* 0x000fe600000000ff */
[----:B------:R-:W1:Y:S04]  /*ea70*/  MUFU.EX2 R170, R170 ;  /* 0x000000aa00aa7308 */ /* 0x000e680000000800 */
[-C--:B------:R-:W-:Y:S01]  /*ea80*/  HMMA.16816.F32 R128, R68, R116.reuse, R4 ;  /* 0x000000744480723c */ /* 0x080fe20000001804 */
[----:B------:R-:W5:Y:S02]  /*ea90*/  LDSM.16.MT88.4 R4, [R188+0x7800] ;  /* 0x00780000bc04783b */ /* 0x000f640000004200 */
[C---:B---3--:R-:W-:Y:S01]  /*eaa0*/  F2FP.PACK_AB R74, R176.reuse, R163 ;  /* 0x000000a3b04a723e */ /* 0x048fe200000000ff */
[----:B------:R-:W-:Y:S02]  /*eab0*/  FADD.FTZ R228, R176, R146 ;  /* 0x00000092b0e47221 */ /* 0x000fe40000010000 */
[----:B--2---:R-:W-:Y:S01]  /*eac0*/  FADD.FTZ R142, R138, R142 ;  /* 0x0000008e8a8e7221 */ /* 0x004fe20000010000 */
[C---:B-1----:R-:W-:Y:S05]  /*ead0*/  F2FP.PACK_AB R75, R170.reuse, R138 ;  /* 0x0000008aaa4b723e */ /* 0x042fea00000000ff */
        /* <DEDUP_REMOVED lines=12> */
[-C--:B-----5:R-:W-:Y:S08]  /*eba0*/  HMMA.16816.F32 R80, R68, R4.reuse, R52 ;  /* 0x000000044450723c */ /* 0x0a0ff00000001834 */
[C---:B------:R-:W-:Y:S08]  /*ebb0*/  HMMA.16816.F32 R76, R72.reuse, R4, R56 ;  /* 0x00000004484c723c */ /* 0x040ff00000001838 */
[-C--:B------:R-:W-:Y:S08]  /*ebc0*/  HMMA.16816.F32 R72, R72, R6.reuse, R60 ;  /* 0x000000064848723c */ /* 0x080ff0000000183c */
[----:B------:R-:W-:Y:S01]  /*ebd0*/  HMMA.16816.F32 R68, R68, R6, R64 ;  /* 0x000000064444723c */ /* 0x000fe20000001840 */
[----:B------:R-:W-:-:S07]  /*ebe0*/  @P0 BRA `(.L_x_669) ;  /* 0xffffd2d000000947 */ /* 0x000fce000383ffff */
.L_x_668:
[----:B------:R-:W1:Y:S01]  /*ebf0*/  SHFL.BFLY PT, R3, R229, 0x2, 0x1f ;  /* 0x0c401f00e5037f89 */ /* 0x000e6200000e0000 */
[----:B------:R-:W-:Y:S01]  /*ec00*/  MOV R9, 0x3f800000 ;  /* 0x3f80000000097802 */ /* 0x000fe20000000f00 */
[----:B------:R-:W-:Y:S01]  /*ec10*/  CS2R R50, SRZ ;  /* 0x0000000000327805 */ /* 0x000fe2000001ff00 */
[C---:B------:R-:W-:Y:S01]  /*ec20*/  ISETP.NE.AND P0, PT, R202.reuse, -0x1, PT ;  /* 0xffffffffca00780c */ /* 0x040fe20003f05270 */
[----:B------:R-:W2:Y:S01]  /*ec30*/  SHFL.BFLY PT, R4, R228, 0x2, 0x1f ;  /* 0x0c401f00e4047f89 */ /* 0x000ea200000e0000 */
[----:B------:R-:W-:Y:S01]  /*ec40*/  MOV R8, 0x3f800000 ;  /* 0x3f80000000087802 */ /* 0x000fe20000000f00 */
[----:B------:R-:W-:Y:S02]  /*ec50*/  BSSY B0, `(.L_x_672) ;  /* 0x0000123000007945 */ /* 0x000fe40003800000 */
[----:B------:R-:W3:Y:S04]  /*ec60*/  SHFL.BFLY PT, R2, R227, 0x2, 0x1f ;  /* 0x0c401f00e3027f89 */ /* 0x000ee800000e0000 */
[----:B------:R-:W4:Y:S04]  /*ec70*/  SHFL.BFLY PT, R0, R230, 0x2, 0x1f ;  /* 0x0c401f00e6007f89 */ /* 0x000f2800000e0000 */
[----:B------:R-:W-:-:S04]  /*ec80*/  @P0 IMAD.WIDE.U32 R10, R202, c[0x0][0x1e8], RZ ;  /* 0x00007a00ca0a0a25 */ /* 0x000fc800078e00ff */
[----:B------:R-:W-:Y:S01]  /*ec90*/  @P0 IMAD R6, R202, c[0x0][0x1ec], R11 ;  /* 0x00007b00ca060a24 */ /* 0x000fe200078e020b */
[----:B------:R-:W-:Y:S01]  /*eca0*/  @P0 MOV R7, R10 ;  /* 0x0000000a00070202 */ /* 0x000fe20000000f00 */
[----:B------:R-:W-:Y:S01]  /*ecb0*/  IMAD.MOV.U32 R11, RZ, RZ, 0x3f800000 ;  /* 0x3f800000ff0b7424 */ /* 0x000fe200078e00ff */
[----:B------:R-:W-:Y:S01]  /*ecc0*/  MOV R10, 0x3f800000 ;  /* 0x3f800000000a7802 */ /* 0x000fe20000000f00 */
[----:B-1----:R-:W-:Y:S02]  /*ecd0*/  FADD.FTZ R229, R3, R229 ;  /* 0x000000e503e57221 */ /* 0x002fe40000010000 */
[----:B--2---:R-:W-:-:S03]  /*ece0*/  FADD.FTZ R4, R4, R228 ;  /* 0x000000e404047221 */ /* 0x004fc60000010000 */
[----:B------:R-:W1:Y:S01]  /*ecf0*/  SHFL.BFLY PT, R5, R229, 0x1, 0x1f ;  /* 0x0c201f00e5057f89 */ /* 0x000e6200000e0000 */
[----:B---3--:R-:W-:-:S03]  /*ed00*/  FADD.FTZ R227, R2, R227 ;  /* 0x000000e302e37221 */ /* 0x008fc60000010000 */
[----:B------:R-:W2:Y:S01]  /*ed10*/  SHFL.BFLY PT, R2, R4, 0x1, 0x1f ;  /* 0x0c201f0004027f89 */ /* 0x000ea200000e0000 */
[----:B----4-:R-:W-:-:S03]  /*ed20*/  FADD.FTZ R230, R0, R230 ;  /* 0x000000e600e67221 */ /* 0x010fc60000010000 */
[----:B------:R-:W3:Y:S04]  /*ed30*/  SHFL.BFLY PT, R3, R227, 0x1, 0x1f ;  /* 0x0c201f00e3037f89 */ /* 0x000ee800000e0000 */
[----:B------:R-:W4:Y:S01]  /*ed40*/  SHFL.BFLY PT, R0, R230, 0x1, 0x1f ;  /* 0x0c201f00e6007f89 */ /* 0x000f2200000e0000 */
[----:B-1----:R-:W-:-:S05]  /*ed50*/  FADD.FTZ R5, R229, R5 ;  /* 0x00000005e5057221 */ /* 0x002fca0000010000 */
[----:B------:R-:W-:Y:S01]  /*ed60*/  FSETP.NE.FTZ.AND P5, PT, R5, RZ, PT ;  /* 0x000000ff0500720b */ /* 0x000fe20003fb5000 */
[----:B--2---:R-:W-:Y:S02]  /*ed70*/  FADD.FTZ R4, R4, R2 ;  /* 0x0000000204047221 */ /* 0x004fe40000010000 */
[----:B------:R-:W1:Y:S01]  /*ed80*/  S2R R2, SR_TID.X ;  /* 0x0000000000027919 */ /* 0x000e620000002100 */
[----:B---3--:R-:W-:Y:S02]  /*ed90*/  FADD.FTZ R3, R227, R3 ;  /* 0x00000003e3037221 */ /* 0x008fe40000010000 */
[----:B------:R-:W-:Y:S01]  /*eda0*/  FSETP.NE.FTZ.AND P4, PT, R4, RZ, PT ;  /* 0x000000ff0400720b */ /* 0x000fe20003f95000 */
[----:B----4-:R-:W-:Y:S02]  /*edb0*/  FADD.FTZ R0, R230, R0 ;  /* 0x00000000e6007221 */ /* 0x010fe40000010000 */
[----:B------:R-:W-:-:S04]  /*edc0*/  FSETP.NE.FTZ.AND P3, PT, R3, RZ, PT ;  /* 0x000000ff0300720b */ /* 0x000fc80003f75000 */
[----:B------:R-:W2:Y:S01]  /*edd0*/  @P5 MUFU.RCP R9, R5 ;  /* 0x0000000500095308 */ /* 0x000ea20000001000 */
[----:B------:R-:W-:-:S07]  /*ede0*/  FSETP.NE.FTZ.AND P6, PT, R0, RZ, PT ;  /* 0x000000ff0000720b */ /* 0x000fce0003fd5000 */
[----:B------:R-:W-:Y:S01]  /*edf0*/  @P4 MUFU.RCP R10, R4 ;  /* 0x00000004000a4308 */ /* 0x000fe20000001000 */
[----:B--2---:R-:W-:-:S07]  /*ee00*/  FMUL.FTZ R130, R9, R130 ;  /* 0x0000008209827220 */ /* 0x004fce0000410000 */
[----:B------:R-:W2:Y:S01]  /*ee10*/  @P3 MUFU.RCP R11, R3 ;  /* 0x00000003000b3308 */ /* 0x000ea20000001000 */
[C---:B------:R-:W-:Y:S02]  /*ee20*/  FMUL.FTZ R131, R9.reuse, R131 ;  /* 0x0000008309837220 */ /* 0x040fe40000410000 */
[C---:B------:R-:W-:Y:S02]  /*ee30*/  FMUL.FTZ R118, R9.reuse, R118 ;  /* 0x0000007609767220 */ /* 0x040fe40000410000 */
[----:B------:R-:W-:Y:S01]  /*ee40*/  FMUL.FTZ R119, R9, R119 ;  /* 0x0000007709777220 */ /* 0x000fe20000410000 */
[----:B------:R-:W-:Y:S01]  /*ee50*/  F2FP.PACK_AB R130, R131, R130 ;  /* 0x000000828382723e */ /* 0x000fe200000000ff */
[C---:B------:R-:W-:Y:S01]  /*ee60*/  FMUL.FTZ R114, R9.reuse, R114 ;  /* 0x0000007209727220 */ /* 0x040fe20000410000 */
[----:B------:R-:W3:Y:S01]  /*ee70*/  @P6 MUFU.RCP R8, R0 ;  /* 0x0000000000086308 */ /* 0x000ee20000001000 */
[----:B------:R-:W-:Y:S01]  /*ee80*/  FMUL.FTZ R115, R9, R115 ;  /* 0x0000007309737220 */ /* 0x000fe20000410000 */
[----:B------:R-:W-:Y:S01]  /*ee90*/  F2FP.PACK_AB R118, R119, R118 ;  /* 0x000000767776723e */ /* 0x000fe200000000ff */
[----:B------:R-:W-:-:S02]  /*eea0*/  FMUL.FTZ R102, R9, R102 ;  /* 0x0000006609667220 */ /* 0x000fc40000410000 */
[----:B------:R-:W-:Y:S01]  /*eeb0*/  FMUL.FTZ R103, R9, R103 ;  /* 0x0000006709677220 */ /* 0x000fe20000410000 */
[----:B------:R-:W-:Y:S01]  /*eec0*/  F2FP.PACK_AB R114, R115, R114 ;  /* 0x000000727372723e */ /* 0x000fe200000000ff */
[C---:B------:R-:W-:Y:S01]  /*eed0*/  FMUL.FTZ R98, R9.reuse, R98 ;  /* 0x0000006209627220 */ /* 0x040fe20000410000 */
[----:B------:R4:W5:Y:S01]  /*eee0*/  @P6 MUFU.LG2 R45, R0 ;  /* 0x00000000002d6308 */ /* 0x0009620000000c00 */
[----:B------:R-:W-:Y:S01]  /*eef0*/  FMUL.FTZ R99, R9, R99 ;  /* 0x0000006309637220 */ /* 0x000fe20000410000 */
[----:B------:R-:W-:Y:S01]  /*ef00*/  F2FP.PACK_AB R102, R103, R102 ;  /* 0x000000666766723e */ /* 0x000fe200000000ff */
[C---:B------:R-:W-:Y:S02]  /*ef10*/  FMUL.FTZ R86, R9.reuse, R86 ;  /* 0x0000005609567220 */ /* 0x040fe40000410000 */
[----:B------:R-:W-:Y:S01]  /*ef20*/  FMUL.FTZ R87, R9, R87 ;  /* 0x0000005709577220 */ /* 0x000fe20000410000 */
[----:B------:R-:W-:Y:S01]  /*ef30*/  F2FP.PACK_AB R98, R99, R98 ;  /* 0x000000626362723e */ /* 0x000fe200000000ff */
[C---:B------:R-:W-:Y:S01]  /*ef40*/  FMUL.FTZ R82, R9.reuse, R82 ;  /* 0x0000005209527220 */ /* 0x040fe20000410000 */
[----:B------:R-:W-:Y:S01]  /*ef50*/  @P3 MUFU.LG2 R3, R3 ;  /* 0x0000000300033308 */ /* 0x000fe20000000c00 */
[----:B------:R-:W-:Y:S01]  /*ef60*/  FMUL.FTZ R83, R9, R83 ;  /* 0x0000005309537220 */ /* 0x000fe20000410000 */
[----:B------:R-:W-:Y:S01]  /*ef70*/  F2FP.PACK_AB R86, R87, R86 ;  /* 0x000000565756723e */ /* 0x000fe200000000ff */
[----:B------:R-:W-:-:S02]  /*ef80*/  FMUL.FTZ R70, R9, R70 ;  /* 0x0000004609467220 */ /* 0x000fc40000410000 */
[----:B------:R-:W-:Y:S01]  /*ef90*/  FMUL.FTZ R71, R9, R71 ;  /* 0x0000004709477220 */ /* 0x000fe20000410000 */
[----:B-1----:R-:W-:Y:S01]  /*efa0*/  SHF.R.S32.HI R9, RZ, 0x1f, R2 ;  /* 0x0000001fff097819 */ /* 0x002fe20000011402 */
[----:B--2---:R-:W-:Y:S01]  /*efb0*/  FMUL.FTZ R127, R11, R127 ;  /* 0x0000007f0b7f7220 */ /* 0x004fe20000410000 */
[----:B------:R-:W-:Y:S01]  /*efc0*/  F2FP.PACK_AB R82, R83, R82 ;  /* 0x000000525352723e */ /* 0x000fe200000000ff */
[----:B------:R-:W-:Y:S01]  /*efd0*/  FMUL.FTZ R126, R11, R126 ;  /* 0x0000007e0b7e7220 */ /* 0x000fe20000410000 */
[----:B------:R-:W-:Y:S01]  /*efe0*/  LEA.HI R12, R9, R2, RZ, 0x2 ;  /* 0x00000002090c7211 */ /* 0x000fe200078f10ff */
[----:B------:R-:W-:Y:S01]  /*eff0*/  FMUL.FTZ R123, R11, R123 ;  /* 0x0000007b0b7b7220 */ /* 0x000fe20000410000 */
[----:B------:R-:W-:Y:S01]  /*f000*/  F2FP.PACK_AB R70, R71, R70 ;  /* 0x000000464746723e */ /* 0x000fe200000000ff */
[C---:B------:R-:W-:Y:S01]  /*f010*/  FMUL.FTZ R122, R11.reuse, R122 ;  /* 0x0000007a0b7a7220 */ /* 0x040fe20000410000 */
[--C-:B------:R-:W-:Y:S01]  /*f020*/  SHF.R.S32.HI R14, RZ, 0x2, R12.reuse ;  /* 0x00000002ff0e7819 */ /* 0x100fe2000001140c */
[C---:B------:R-:W-:Y:S01]  /*f030*/  FMUL.FTZ R111, R11.reuse, R111 ;  /* 0x0000006f0b6f7220 */ /* 0x040fe20000410000 */
[----:B------:R-:W-:Y:S01]  /*f040*/  SHF.R.S32.HI R13, RZ, 0x1f, R12 ;  /* 0x0000001fff0d7819 */ /* 0x000fe2000001140c */
[C---:B------:R-:W-:Y:S01]  /*f050*/  FMUL.FTZ R110, R11.reuse, R110 ;  /* 0x0000006e0b6e7220 */ /* 0x040fe20000410000 */
[----:B------:R-:W-:Y:S01]  /*f060*/  LOP3.LUT R12, R12, 0x3ffffffc, RZ, 0xc0, !PT ;  /* 0x3ffffffc0c0c7812 */ /* 0x000fe200078ec0ff */
[----:B------:R-:W-:Y:S01]  /*f070*/  FMUL.FTZ R107, R11, R107 ;  /* 0x0000006b0b6b7220 */ /* 0x000fe20000410000 */
[----:B------:R-:W-:Y:S01]  /*f080*/  LEA.HI R13, R13, R14, RZ, 0x3 ;  /* 0x0000000e0d0d7211 */ /* 0x000fe200078f18ff */
[C---:B------:R-:W-:Y:S01]  /*f090*/  FMUL.FTZ R106, R11.reuse, R106 ;  /* 0x0000006a0b6a7220 */ /* 0x040fe20000410000 */
[----:B------:R-:W-:Y:S01]  /*f0a0*/  IADD3 R12, -R12, R2, RZ ;  /* 0x000000020c0c7210 */ /* 0x000fe20007ffe1ff */
[----:B------:R-:W-:Y:S01]  /*f0b0*/  FMUL.FTZ R95, R11, R95 ;  /* 0x0000005f0b5f7220 */ /* 0x000fe20000410000 */
[----:B------:R-:W-:Y:S01]  /*f0c0*/  LOP3.LUT R13, R13, 0xfffffff8, RZ, 0xc0, !PT ;  /* 0xfffffff80d0d7812 */ /* 0x000fe200078ec0ff */
[----:B------:R-:W-:Y:S01]  /*f0d0*/  FMUL.FTZ R94, R11, R94 ;  /* 0x0000005e0b5e7220 */ /* 0x000fe20000410000 */
[----:B------:R-:W-:Y:S01]  /*f0e0*/  F2FP.PACK_AB R126, R127, R126 ;  /* 0x0000007e7f7e723e */ /* 0x000fe200000000ff */
[C---:B------:R-:W-:Y:S01]  /*f0f0*/  FMUL.FTZ R91, R11.reuse, R91 ;  /* 0x0000005b0b5b7220 */ /* 0x040fe20000410000 */
[----:B------:R-:W-:Y:S01]  /*f100*/  IADD3 R13, R14, -R13, RZ ;  /* 0x8000000d0e0d7210 */ /* 0x000fe20007ffe0ff */
[----:B------:R-:W-:Y:S01]  /*f110*/  FMUL.FTZ R90, R11, R90 ;  /* 0x0000005a0b5a7220 */ /* 0x000fe20000410000 */
[----:B------:R-:W-:Y:S01]  /*f120*/  LEA.HI R14, R9, R2, RZ, 0x5 ;  /* 0x00000002090e7211 */ /* 0x000fe200078f28ff */
[----:B------:R-:W-:Y:S01]  /*f130*/  FMUL.FTZ R79, R11, R79 ;  /* 0x0000004f0b4f7220 */ /* 0x000fe20000410000 */
[----:B------:R-:W-:Y:S01]  /*f140*/  LOP3.LUT R16, R13, 0x1, RZ, 0xc0, !PT ;  /* 0x000000010d107812 */ /* 0x000fe200078ec0ff */
[----:B------:R-:W-:Y:S01]  /*f150*/  FMUL.FTZ R78, R11, R78 ;  /* 0x0000004e0b4e7220 */ /* 0x000fe20000410000 */
[----:B------:R-:W-:Y:S01]  /*f160*/  SHF.L.U32 R15, R13, 0x6, RZ ;  /* 0x000000060d0f7819 */ /* 0x000fe200000006ff */
[C---:B------:R-:W-:Y:S01]  /*f170*/  FMUL.FTZ R75, R11.reuse, R75 ;  /* 0x0000004b0b4b7220 */ /* 0x040fe20000410000 */
[----:B------:R-:W-:Y:S01]  /*f180*/  ISETP.NE.U32.AND P1, PT, R16, 0x1, PT ;  /* 0x000000011000780c */ /* 0x000fe20003f25070 */
[----:B------:R-:W-:Y:S01]  /*f190*/  IMAD.MOV.U32 R16, RZ, RZ, -0x10 ;  /* 0xfffffff0ff107424 */ /* 0x000fe200078e00ff */
[----:B------:R-:W-:Y:S01]  /*f1a0*/  SHF.R.S32.HI R9, RZ, 0x5, R14 ;  /* 0x00000005ff097819 */ /* 0x000fe2000001140e */
[----:B------:R-:W-:Y:S01]  /*f1b0*/  FMUL.FTZ R11, R11, R74 ;  /* 0x0000004a0b0b7220 */ /* 0x000fe20000410000 */
[----:B------:R-:W-:Y:S01]  /*f1c0*/  LOP3.LUT R15, R15, 0x1c0, RZ, 0xc0, !PT ;  /* 0x000001c00f0f7812 */ /* 0x000fe200078ec0ff */
[C---:B---3--:R-:W-:Y:S01]  /*f1d0*/  FMUL.FTZ R128, R8.reuse, R128 ;  /* 0x0000008008807220 */ /* 0x048fe20000410000 */
[----:B------:R-:W-:Y:S01]  /*f1e0*/  LEA R12, R9, R12, 0x9 ;  /* 0x0000000c090c7211 */ /* 0x000fe200078e48ff */
[C---:B------:R-:W-:Y:S01]  /*f1f0*/  FMUL.FTZ R129, R8.reuse, R129 ;  /* 0x0000008108817220 */ /* 0x040fe20000410000 */
[----:B------:R-:W-:Y:S01]  /*f200*/  LEA.HI R15, R15, R15, RZ, 0x1d ;  /* 0x0000000f0f0f7211 */ /* 0x000fe200078fe8ff */
[----:B------:R-:W-:Y:S01]  /*f210*/  FMUL.FTZ R116, R8, R116 ;  /* 0x0000007408747220 */ /* 0x000fe20000410000 */
[----:B------:R-:W-:Y:S01]  /*f220*/  SEL R16, R16, 0x10, !P1 ;  /* 0x0000001010107807 */ /* 0x000fe20004800000 */
[C---:B------:R-:W-:Y:S01]  /*f230*/  FMUL.FTZ R117, R8.reuse, R117 ;  /* 0x0000007508757220 */ /* 0x040fe20000410000 */
[----:B------:R-:W-:Y:S01]  /*f240*/  R2P PR, R13, 0x6 ;  /* 0x000000060d007804 */ /* 0x000fe20000000000 */
[----:B------:R-:W-:Y:S01]  /*f250*/  FMUL.FTZ R112, R8, R112 ;  /* 0x0000007008707220 */ /* 0x000fe20000410000 */
[----:B------:R-:W-:Y:S01]  /*f260*/  LEA R12, R12, R15, 0x1 ;  /* 0x0000000f0c0c7211 */ /* 0x000fe200078e08ff */
[C---:B------:R-:W-:Y:S01]  /*f270*/  FMUL.FTZ R113, R8.reuse, R113 ;  /* 0x0000007108717220 */ /* 0x040fe20000410000 */
[----:B------:R-:W-:Y:S01]  /*f280*/  F2FP.PACK_AB R75, R75, R11 ;  /* 0x0000000b4b4b723e */ /* 0x000fe200000000ff */
[C---:B------:R-:W-:Y:S01]  /*f290*/  FMUL.FTZ R100, R8.reuse, R100 ;  /* 0x0000006408647220 */ /* 0x040fe20000410000 */
[----:B------:R-:W1:Y:S01]  /*f2a0*/  LDC.U8 R11, c[0x0][0x329] ;  /* 0x0000ca40ff0b7b82 */ /* 0x000e620000000000 */
[----:B------:R-:W-:Y:S01]  /*f2b0*/  FMUL.FTZ R101, R8, R101 ;  /* 0x0000006508657220 */ /* 0x000fe20000410000 */
[----:B------:R-:W-:Y:S01]  /*f2c0*/  SHF.L.U32 R12, R12, 0x1, RZ ;  /* 0x000000010c0c7819 */ /* 0x000fe200000006ff */
[C---:B------:R-:W-:Y:S01]  /*f2d0*/  FMUL.FTZ R96, R8.reuse, R96 ;  /* 0x0000006008607220 */ /* 0x040fe20000410000 */
[----:B------:R-:W-:Y:S01]  /*f2e0*/  F2FP.PACK_AB R128, R129, R128 ;  /* 0x000000808180723e */ /* 0x000fe200000000ff */
[C---:B------:R-:W-:Y:S01]  /*f2f0*/  FMUL.FTZ R97, R8.reuse, R97 ;  /* 0x0000006108617220 */ /* 0x040fe20000410000 */
[----:B------:R-:W-:Y:S01]  /*f300*/  F2FP.PACK_AB R116, R117, R116 ;  /* 0x000000747574723e */ /* 0x000fe200000000ff */
[----:B------:R-:W-:Y:S01]  /*f310*/  FMUL.FTZ R84, R8, R84 ;  /* 0x0000005408547220 */ /* 0x000fe20000410000 */
[----:B------:R-:W-:Y:S01]  /*f320*/  IADD3 R13, R12, 0x40, RZ ;  /* 0x000000400c0d7810 */ /* 0x000fe20007ffe0ff */
[----:B------:R-:W-:Y:S01]  /*f330*/  FMUL.FTZ R85, R8, R85 ;  /* 0x0000005508557220 */ /* 0x000fe20000410000 */
[----:B------:R-:W-:Y:S01]  /*f340*/  @P2 IADD3 R13, R12, -0x40, RZ ;  /* 0xffffffc00c0d2810 */ /* 0x000fe20007ffe0ff */
        /* <DEDUP_REMOVED lines=9> */
[----:B------:R-:W-:Y:S01]  /*f3e0*/  F2FP.PACK_AB R100, R101, R100 ;  /* 0x000000646564723e */ /* 0x000fe200000000ff */
[----:B------:R-:W-:Y:S01]  /*f3f0*/  FMUL.FTZ R125, R10, R125 ;  /* 0x0000007d0a7d7220 */ /* 0x000fe20000410000 */
[----:B------:R-:W-:Y:S01]  /*f400*/  F2FP.PACK_AB R68, R8, R68 ;  /* 0x000000440844723e */ /* 0x000fe200000000ff */
[C---:B------:R-:W-:Y:S01]  /*f410*/  FMUL.FTZ R120, R10.reuse, R120 ;  /* 0x000000780a787220 */ /* 0x040fe20000410000 */
[----:B------:R-:W-:Y:S01]  /*f420*/  MOV R8, 0x20 ;  /* 0x0000002000087802 */ /* 0x000fe20000000f00 */
[C---:B------:R-:W-:Y:S01]  /*f430*/  FMUL.FTZ R121, R10.reuse, R121 ;  /* 0x000000790a797220 */ /* 0x040fe20000410000 */
[----:B------:R-:W-:Y:S01]  /*f440*/  F2FP.PACK_AB R124, R125, R124 ;  /* 0x0000007c7d7c723e */ /* 0x000fe200000000ff */
[----:B------:R-:W-:Y:S01]  /*f450*/  FMUL.FTZ R108, R10, R108 ;  /* 0x0000006c0a6c7220 */ /* 0x000fe20000410000 */
[----:B------:R-:W-:Y:S01]  /*f460*/  SEL R15, R8, 0xffffffe0, !P1 ;  /* 0xffffffe0080f7807 */ /* 0x000fe20004800000 */
[C---:B------:R-:W-:Y:S01]  /*f470*/  FMUL.FTZ R109, R10.reuse, R109 ;  /* 0x0000006d0a6d7220 */ /* 0x040fe20000410000 */
[----:B------:R-:W-:Y:S01]  /*f480*/  F2FP.PACK_AB R120, R121, R120 ;  /* 0x000000787978723e */ /* 0x000fe200000000ff */
[C---:B------:R-:W-:Y:S01]  /*f490*/  FMUL.FTZ R104, R10.reuse, R104 ;  /* 0x000000680a687220 */ /* 0x040fe20000410000 */
[----:B------:R-:W-:Y:S01]  /*f4a0*/  IADD3 R17, R15, 0x400, R13 ;  /* 0x000004000f117810 */ /* 0x000fe20007ffe00d */
        /* <DEDUP_REMOVED lines=11> */
[----:B------:R-:W-:Y:S01]  /*f560*/  IADD3 R17, R16, R17, RZ ;  /* 0x0000001110117210 */ /* 0x000fe20007ffe0ff */
[C---:B------:R-:W-:Y:S01]  /*f570*/  FMUL.FTZ R77, R10.reuse, R77 ;  /* 0x0000004d0a4d7220 */ /* 0x040fe20000410000 */
[----:B------:R-:W-:Y:S01]  /*f580*/  F2FP.PACK_AB R84, R85, R84 ;  /* 0x000000545554723e */ /* 0x000fe200000000ff */
[C---:B------:R-:W-:Y:S01]  /*f590*/  FMUL.FTZ R72, R10.reuse, R72 ;  /* 0x000000480a487220 */ /* 0x040fe20000410000 */
[----:B------:R-:W-:Y:S01]  /*f5a0*/  F2FP.PACK_AB R92, R93, R92 ;  /* 0x0000005c5d5c723e */ /* 0x000fe200000000ff */
[----:B------:R-:W-:Y:S01]  /*f5b0*/  FMUL.FTZ R10, R10, R73 ;  /* 0x000000490a0a7220 */ /* 0x000fe20000410000 */
[----:B------:R-:W-:Y:S01]  /*f5c0*/  F2FP.PACK_AB R94, R95, R94 ;  /* 0x0000005e5f5e723e */ /* 0x000fe200000000ff */
[----:B------:R-:W-:Y:S01]  /*f5d0*/  IMAD.IADD R8, R12, 0x1, R15 ;  /* 0x000000010c087824 */ /* 0x000fe200078e020f */
[----:B------:R-:W-:Y:S01]  /*f5e0*/  F2FP.PACK_AB R88, R89, R88 ;  /* 0x000000585958723e */ /* 0x000fe200000000ff */
[----:B----4-:R-:W2:Y:S01]  /*f5f0*/  S2R R0, SR_CTAID.X ;  /* 0x0000000000007919 */ /* 0x010ea20000002500 */
[----:B------:R-:W-:Y:S01]  /*f600*/  F2FP.PACK_AB R72, R10, R72 ;  /* 0x000000480a48723e */ /* 0x000fe200000000ff */
[----:B------:R-:W3:Y:S01]  /*f610*/  @P5 MUFU.LG2 R5, R5 ;  /* 0x0000000500055308 */ /* 0x000ee20000000c00 */
[----:B------:R-:W-:Y:S01]  /*f620*/  IADD3 R10, R12, R16, RZ ;  /* 0x000000100c0a7210 */ /* 0x000fe20007ffe0ff */
[----:B-----5:R-:W-:Y:S01]  /*f630*/  @P6 FMUL.FTZ R45, R45, 0.69314718246459960938 ;  /* 0x3f3172182d2d6820 */ /* 0x020fe20000410000 */
[----:B------:R-:W-:-:S02]  /*f640*/  IADD3 R16, R16, R13, RZ ;  /* 0x0000000d10107210 */ /* 0x000fc40007ffe0ff */
[----:B------:R-:W-:Y:S01]  /*f650*/  F2FP.PACK_AB R90, R91, R90 ;  /* 0x0000005a5b5a723e */ /* 0x000fe200000000ff */
[----:B------:R-:W-:Y:S01]  /*f660*/  STS [R10], R116 ;  /* 0x000000740a007388 */ /* 0x000fe20000000800 */
[----:B------:R-:W-:Y:S01]  /*f670*/  F2FP.PACK_AB R80, R81, R80 ;  /* 0x000000505150723e */ /* 0x000fe200000000ff */
[----:B------:R-:W4:Y:S01]  /*f680*/  @P4 MUFU.LG2 R4, R4 ;  /* 0x0000000400044308 */ /* 0x000f220000000c00 */
[----:B-1----:R-:W-:Y:S01]  /*f690*/  ISETP.NE.AND P1, PT, R11, RZ, PT ;  /* 0x000000ff0b00720c */ /* 0x002fe20003f25270 */
[----:B------:R-:W-:Y:S01]  /*f6a0*/  STS [R10+0x400], R118 ;  /* 0x000400760a007388 */ /* 0x000fe20000000800 */
[----:B------:R-:W-:Y:S02]  /*f6b0*/  F2FP.PACK_AB R76, R77, R76 ;  /* 0x0000004c4d4c723e */ /* 0x000fe400000000ff */
[----:B------:R-:W-:Y:S01]  /*f6c0*/  F2FP.PACK_AB R78, R79, R78 ;  /* 0x0000004e4f4e723e */ /* 0x000fe200000000ff */
[----:B------:R-:W-:Y:S01]  /*f6d0*/  STS [R12+0x2000], R124 ;  /* 0x0020007c0c007388 */ /* 0x000fe20000000800 */
[----:B------:R-:W-:Y:S01]  /*f6e0*/  LOP3.LUT R46, R14, 0xffffffe0, RZ, 0xc0, !PT ;  /* 0xffffffe00e2e7812 */ /* 0x000fe200078ec0ff */
[----:B---3--:R-:W-:-:S02]  /*f6f0*/  @P5 FMUL.FTZ R5, R5, 0.69314718246459960938 ;  /* 0x3f31721805055820 */ /* 0x008fc40000410000 */
[----:B------:R1:W-:Y:S01]  /*f700*/  STS [R12+0x2400], R126 ;  /* 0x0024007e0c007388 */ /* 0x0003e20000000800 */
[----:B------:R-:W-:-:S03]  /*f710*/  IADD3 R46, -R46, R2, RZ ;  /* 0x000000022e2e7210 */ /* 0x000fc60007ffe1ff */
[----:B------:R-:W-:Y:S01]  /*f720*/  STS [R10+0x2000], R120 ;  /* 0x002000780a007388 */ /* 0x000fe20000000800 */
[----:B------:R-:W-:Y:S01]  /*f730*/  @P1 MOV R44, 0x1 ;  /* 0x00000001002c1802 */ /* 0x000fe20000000f00 */
[----:B----4-:R-:W-:Y:S01]  /*f740*/  @P4 FMUL.FTZ R4, R4, 0.69314718246459960938 ;  /* 0x3f31721804044820 */ /* 0x010fe20000410000 */
[----:B------:R-:W-:Y:S01]  /*f750*/  @P1 MOV R2, c[0x0][0x210] ;  /* 0x0000840000021a02 */ /* 0x000fe20000000f00 */
[----:B------:R3:W-:Y:S01]  /*f760*/  STS [R10+0x2400], R122 ;  /* 0x0024007a0a007388 */ /* 0x0007e20000000800 */
[----:B------:R-:W-:-:S03]  /*f770*/  @!P1 MOV R2, 0x1 ;  /* 0x0000000100029802 */ /* 0x000fc60000000f00 */
[----:B------:R-:W-:Y:S02]  /*f780*/  STS [R8], R112 ;  /* 0x0000007008007388 */ /* 0x000fe40000000800 */
[----:B--2---:R-:W-:Y:S02]  /*f790*/  IMAD R0, R0, R2, RZ ;  /* 0x0000000200007224 */ /* 0x004fe400078e02ff */
[----:B------:R-:W-:Y:S03]  /*f7a0*/  STS [R8+0x400], R114 ;  /* 0x0004007208007388 */ /* 0x000fe60000000800 */
[----:B------:R-:W-:Y:S02]  /*f7b0*/  SHF.L.U32 R0, R0, 0x7, RZ ;  /* 0x0000000700007819 */ /* 0x000fe400000006ff */
[----:B-1----:R-:W-:-:S05]  /*f7c0*/  IADD3 R12, R10, R15, RZ ;  /* 0x0000000f0a0c7210 */ /* 0x002fca0007ffe0ff */
[----:B------:R-:W-:Y:S01]  /*f7d0*/  STS [R12], R100 ;  /* 0x000000640c007388 */ /* 0x000fe20000000800 */
[----:B---3--:R-:W1:Y:S03]  /*f7e0*/  LDC.U8 R10, c[0x0][0x328] ;  /* 0x0000ca00ff0a7b82 */ /* 0x008e660000000000 */
[----:B------:R-:W-:Y:S04]  /*f7f0*/  STS [R12+0x400], R102 ;  /* 0x000400660c007388 */ /* 0x000fe80000000800 */
[----:B------:R-:W-:Y:S04]  /*f800*/  STS [R8+0x2000], R108 ;  /* 0x0020006c08007388 */ /* 0x000fe80000000800 */
[----:B------:R-:W-:Y:S04]  /*f810*/  STS [R8+0x2400], R110 ;  /* 0x0024006e08007388 */ /* 0x000fe80000000800 */
[----:B------:R-:W-:Y:S04]  /*f820*/  STS [R12+0x2000], R104 ;  /* 0x002000680c007388 */ /* 0x000fe80000000800 */
[----:B------:R2:W-:Y:S04]  /*f830*/  STS [R12+0x2400], R106 ;  /* 0x0024006a0c007388 */ /* 0x0005e80000000800 */
[----:B------:R-:W-:Y:S01]  /*f840*/  STS [R13], R96 ;  /* 0x000000600d007388 */ /* 0x000fe20000000800 */
[----:B-1----:R-:W-:-:S03]  /*f850*/  ISETP.NE.AND P2, PT, R10, RZ, PT ;  /* 0x000000ff0a00720c */ /* 0x002fc60003f45270 */
[----:B------:R-:W-:Y:S04]  /*f860*/  STS [R13+0x400], R98 ;  /* 0x000400620d007388 */ /* 0x000fe80000000800 */
[----:B------:R-:W-:Y:S04]  /*f870*/  STS [R16], R84 ;  /* 0x0000005410007388 */ /* 0x000fe80000000800 */
[----:B------:R-:W-:Y:S04]  /*f880*/  STS [R16+0x400], R86 ;  /* 0x0004005610007388 */ /* 0x000fe80000000800 */
[----:B------:R-:W-:Y:S04]  /*f890*/  STS [R13+0x2000], R92 ;  /* 0x0020005c0d007388 */ /* 0x000fe80000000800 */
[----:B------:R1:W-:Y:S01]  /*f8a0*/  STS [R13+0x2400], R94 ;  /* 0x0024005e0d007388 */ /* 0x0003e20000000800 */
[----:B--2---:R-:W-:-:S03]  /*f8b0*/  @P1 MOV R12, c[0x0][0x210] ;  /* 0x00008400000c1a02 */ /* 0x004fc60000000f00 */
[----:B------:R-:W2:Y:S02]  /*f8c0*/  S2R R8, SR_CTAID.Y ;  /* 0x0000000000087919 */ /* 0x000ea40000002600 */
[----:B------:R-:W-:Y:S01]  /*f8d0*/  @P1 IMAD R10, R12, c[0x0][0x214], RZ ;  /* 0x000085000c0a1a24 */ /* 0x000fe200078e02ff */
[----:B------:R-:W-:Y:S01]  /*f8e0*/  @!P1 MOV R12, c[0x0][0x214] ;  /* 0x00008500000c9a02 */ /* 0x000fe20000000f00 */
[----:B------:R3:W-:Y:S03]  /*f8f0*/  STS [R16+0x2000], R88 ;  /* 0x0020005810007388 */ /* 0x0007e60000000800 */
[----:B------:R-:W-:Y:S01]  /*f900*/  @!P1 SEL R10, R12, c[0x0][0x234], !P2 ;  /* 0x00008d000c0a9a07 */ /* 0x000fe20005000000 */
[----:B------:R3:W-:Y:S01]  /*f910*/  STS [R16+0x2400], R90 ;  /* 0x0024005a10007388 */ /* 0x0007e20000000800 */
[----:B------:R-:W-:-:S03]  /*f920*/  ISETP.NE.OR P2, PT, R11, RZ, !P2 ;  /* 0x000000ff0b00720c */ /* 0x000fc60005745670 */
[----:B------:R-:W4:Y:S01]  /*f930*/  S2R R11, SR_CTAID.Z ;  /* 0x00000000000b7919 */ /* 0x000f220000002700 */
[----:B------:R-:W-:Y:S01]  /*f940*/  @!P1 IMAD R44, R10, c[0x0][0x1c0], RZ ;  /* 0x000070000a2c9a24 */ /* 0x000fe200078e02ff */
[C---:B-1----:R-:W-:Y:S01]  /*f950*/  IADD3 R13, R15.reuse, R13, RZ ;  /* 0x0000000d0f0d7210 */ /* 0x042fe20007ffe0ff */
[----:B------:R-:W-:Y:S01]  /*f960*/  IMAD.IADD R15, R15, 0x1, R16 ;  /* 0x000000010f0f7824 */ /* 0x000fe200078e0210 */
[----:B--2---:R-:W-:Y:S01]  /*f970*/  @!P0 SHF.R.S32.HI R12, RZ, 0x1f, R8 ;  /* 0x0000001fff0c8819 */ /* 0x004fe20000011408 */
[----:B------:R-:W-:Y:S02]  /*f980*/  @!P0 IMAD.WIDE.U32 R48, R8, c[0x0][0x1e0], RZ ;  /* 0x0000780008308a25 */ /* 0x000fe400078e00ff */
[----:B------:R3:W-:Y:S02]  /*f990*/  STS [R13], R80 ;  /* 0x000000500d007388 */ /* 0x0007e40000000800 */
[----:B------:R-:W-:Y:S02]  /*f9a0*/  @!P0 IMAD R12, R12, c[0x0][0x1e0], RZ ;  /* 0x000078000c0c8a24 */ /* 0x000fe400078e02ff */
[----:B------:R3:W-:Y:S01]  /*f9b0*/  STS [R13+0x400], R82 ;  /* 0x000400520d007388 */ /* 0x0007e20000000800 */
[----:B------:R-:W-:Y:S01]  /*f9c0*/  @!P0 MOV R7, R48 ;  /* 0x0000003000078202 */ /* 0x000fe20000000f00 */
[----:B------:R-:W-:-:S02]  /*f9d0*/  @!P2 IMAD R48, R8, c[0x0][0x214], RZ ;  /* 0x000085000830aa24 */ /* 0x000fc400078e02ff */
[----:B------:R3:W-:Y:S01]  /*f9e0*/  STS [R15], R68 ;  /* 0x000000440f007388 */ /* 0x0007e20000000800 */
[C---:B------:R-:W-:Y:S02]  /*f9f0*/  @!P0 IMAD R47, R8.reuse, c[0x0][0x1e4], R12 ;  /* 0x00007900082f8a24 */ /* 0x040fe400078e020c */
[----:B------:R-:W-:Y:S01]  /*fa00*/  IMAD R44, R8, R44, RZ ;  /* 0x0000002c082c7224 */ /* 0x000fe200078e02ff */
[----:B------:R3:W-:Y:S01]  /*fa10*/  STS [R17], R70 ;  /* 0x0000004611007388 */ /* 0x0007e20000000800 */
[----:B------:R-:W-:Y:S01]  /*fa20*/  @!P0 IMAD.IADD R6, R49, 0x1, R47 ;  /* 0x0000000131068824 */ /* 0x000fe200078e022f */
[----:B------:R-:W-:Y:S01]  /*fa30*/  @!P2 SEL R48, R48, R202, !P0 ;  /* 0x000000ca3030a207 */ /* 0x000fe20004000000 */
[----:B------:R-:W-:Y:S01]  /*fa40*/  @P3 FMUL.FTZ R47, R3, 0.69314718246459960938 ;  /* 0x3f317218032f3820 */ /* 0x000fe20000410000 */
[----:B------:R3:W-:Y:S01]  /*fa50*/  STS [R13+0x2000], R76 ;  /* 0x0020004c0d007388 */ /* 0x0007e20000000800 */
[----:B------:R-:W-:Y:S02]  /*fa60*/  SEL R44, R44, RZ, P2 ;  /* 0x000000ff2c2c7207 */ /* 0x000fe40001000000 */
[----:B------:R-:W-:Y:S01]  /*fa70*/  LOP3.LUT P0, RZ, R46, 0x3, RZ, 0xc0, !PT ;  /* 0x000000032eff7812 */ /* 0x000fe2000780c0ff */
[----:B------:R3:W-:Y:S01]  /*fa80*/  STS [R13+0x2400], R78 ;  /* 0x0024004e0d007388 */ /* 0x0007e20000000800 */
[--C-:B------:R-:W-:Y:S01]  /*fa90*/  @!P2 IMAD.MOV.U32 R50, RZ, RZ, R48.reuse ;  /* 0x000000ffff32a224 */ /* 0x100fe200078e0030 */
[----:B------:R-:W-:Y:S01]  /*faa0*/  @!P2 SHF.R.S32.HI R51, RZ, 0x1f, R48 ;  /* 0x0000001fff33a819 */ /* 0x000fe20000011430 */
[----:B----4-:R-:W-:Y:S01]  /*fab0*/  IMAD R44, R11, R10, R44 ;  /* 0x0000000a0b2c7224 */ /* 0x010fe200078e022c */
[----:B------:R3:W-:Y:S01]  /*fac0*/  STS [R15+0x2000], R72 ;  /* 0x002000480f007388 */ /* 0x0007e20000000800 */
[----:B------:R-:W-:Y:S01]  /*fad0*/  MOV R8, 0x7f800000 ;  /* 0x7f80000000087802 */ /* 0x000fe20000000f00 */
[----:B------:R-:W-:Y:S01]  /*fae0*/  @P6 FFMA.FTZ R8, R136, c[0x0][0x238], R45 ;  /* 0x00008e0088086a23 */ /* 0x000fe2000001002d */
[----:B------:R-:W-:Y:S01]  /*faf0*/  MOV R46, 0x7f800000 ;  /* 0x7f800000002e7802 */ /* 0x000fe20000000f00 */
[----:B------:R3:W-:Y:S04]  /*fb00*/  STS [R17+0x2000], R75 ;  /* 0x0020004b11007388 */ /* 0x0007e80000000800 */
[----:B------:R-:W-:Y:S01]  /*fb10*/  BAR.SYNC.DEFER_BLOCKING 0x0 ;  /* 0x0000000000007b1d */ /* 0x000fe20000010000 */
[----:B------:R-:W-:Y:S01]  /*fb20*/  IADD3 R3, P2, P1, R0, R50, R44 ;  /* 0x0000003200037210 */ /* 0x000fe2000795e02c */
[----:B------:R-:W-:Y:S01]  /*fb30*/  @P5 FFMA.FTZ R46, R135, c[0x0][0x238], R5 ;  /* 0x00008e00872e5a23 */ /* 0x000fe20000010005 */
[----:B------:R-:W-:-:S02]  /*fb40*/  SHF.R.S32.HI R0, RZ, 0x1f, R0 ;  /* 0x0000001fff007819 */ /* 0x000fc40000011400 */
[----:B------:R-:W-:Y:S02]  /*fb50*/  SHF.R.S32.HI R44, RZ, 0x1f, R44 ;  /* 0x0000001fff2c7819 */ /* 0x000fe4000001142c */
[----:B------:R-:W-:Y:S01]  /*fb60*/  MOV R10, 0x7f800000 ;  /* 0x7f800000000a7802 */ /* 0x000fe20000000f00 */
[----:B------:R-:W-:Y:S01]  /*fb70*/  @P4 FFMA.FTZ R10, R134, c[0x0][0x238], R4 ;  /* 0x00008e00860a4a23 */ /* 0x000fe20000010004 */
[----:B------:R-:W-:Y:S01]  /*fb80*/  MOV R45, 0x7f800000 ;  /* 0x7f800000002d7802 */ /* 0x000fe20000000f00 */
[----:B------:R-:W-:Y:S01]  /*fb90*/  @P3 FFMA.FTZ R45, R133, c[0x0][0x238], R47 ;  /* 0x00008e00852d3a23 */ /* 0x000fe2000001002f */
[----:B------:R-:W-:Y:S01]  /*fba0*/  IADD3.X R0, R0, R51, R44, P2, P1 ;  /* 0x0000003300007210 */ /* 0x000fe200017e242c */
[----:B------:R3:W1:Y:S04]  /*fbb0*/  LDS.128 R36, [R210] ;  /* 0x00000000d2247984 */ /* 0x0006680000000c00 */
[----:B------:R3:W2:Y:S04]  /*fbc0*/  LDS.128 R32, [R210+0x800] ;  /* 0x00080000d2207984 */ /* 0x0006a80000000c00 */
[----:B------:R3:W4:Y:S04]  /*fbd0*/  LDS.128 R28, [R210+0x1000] ;  /* 0x00100000d21c7984 */ /* 0x0007280000000c00 */
[----:B------:R3:W1:Y:S04]  /*fbe0*/  LDS.128 R24, [R210+0x1800] ;  /* 0x00180000d2187984 */ /* 0x0006680000000c00 */
[----:B------:R3:W1:Y:S04]  /*fbf0*/  LDS.128 R20, [R210+0x2000] ;  /* 0x00200000d2147984 */ /* 0x0006680000000c00 */
        /* <DEDUP_REMOVED lines=23> */
[CC--:B------:R-:W-:Y:S02]  /*fd70*/  @!P5 IADD3 R2, P2, R44.reuse, R3.reuse, RZ ;  /* 0x000000032c02d210 */ /* 0x0c0fe40007f5e0ff */
[----:B------:R-:W-:Y:S02]  /*fd80*/  @!P6 LEA.HI.X R49, R5, c[0x0][0x204], R4, 0x2, P0 ;  /* 0x000081000531ea11 */ /* 0x000fe400000f1404 */
[-C--:B------:R-:W-:Y:S02]  /*fd90*/  @!P4 IADD3 R4, P1, R9, R3.reuse, RZ ;  /* 0x000000030904c210 */ /* 0x080fe40007f3e0ff */
        /* <DEDUP_REMOVED lines=14> */
.L_x_673:
[----:B------:R-:W-:Y:S05]  /*fe80*/  BSYNC B0 ;  /* 0x0000000000007941 */ /* 0x000fea0003800000 */
.L_x_672:
[----:B------:R-:W-:Y:S01]  /*fe90*/  IADD3 R4, P0, R216, R7, RZ ;  /* 0x00000007d8047210 */ /* 0x000fe20007f1e0ff */
[----:B------:R-:W-:Y:S01]  /*fea0*/  BSSY B0, `(.L_x_674) ;  /* 0x0000011000007945 */ /* 0x000fe20003800000 */
[----:B------:R-:W-:Y:S02]  /*feb0*/  SHF.R.S32.HI R0, RZ, 0x1f, R11 ;  /* 0x0000001fff007819 */ /* 0x000fe4000001140b */
[----:B------:R-:W-:Y:S02]  /*fec0*/  IADD3.X R5, R217, R6, RZ, P0, !PT ;  /* 0x00000006d9057210 */ /* 0x000fe400007fe4ff */
[----:B------:R-:W-:Y:S01]  /*fed0*/  ISETP.GE.AND P0, PT, R220, R199, PT ;  /* 0x000000c7dc00720c */ /* 0x000fe20003f06270 */
[----:B------:R-:W-:-:S02]  /*fee0*/  IMAD R0, R0, c[0x0][0x1f0], RZ ;  /* 0x00007c0000007a24 */ /* 0x000fc400078e02ff */
[----:B------:R-:W-:-:S04]  /*fef0*/  IMAD.WIDE.U32 R4, R11, c[0x0][0x1f0], R4 ;  /* 0x00007c000b047a25 */ /* 0x000fc800078e0004 */
[----:B------:R-:W-:-:S05]  /*ff00*/  IMAD R0, R11, c[0x0][0x1f4], R0 ;  /* 0x00007d000b007a24 */ /* 0x000fca00078e0200 */
[----:B------:R-:W-:Y:S01]  /*ff10*/  IADD3 R7, R5, R0, RZ ;  /* 0x0000000005077210 */ /* 0x000fe20007ffe0ff */
[----:B------:R-:W-:Y:S05]  /*ff20*/  @P0 BRA `(.L_x_675) ;  /* 0x0000008000000947 */ /* 0x000fea0003800000 */
[----:B------:R-:W-:Y:S01]  /*ff30*/  MOV R6, R4 ;  /* 0x0000000400067202 */ /* 0x000fe20000000f00 */
[----:B------:R-:W-:-:S04]  /*ff40*/  IMAD R0, R219, c[0x0][0x1e8], RZ ;  /* 0x00007a00db007a24 */ /* 0x000fc800078e02ff */
[----:B---3--:R-:W-:-:S04]  /*ff50*/  IMAD.WIDE.U32 R2, R218, c[0x0][0x1e8], R6 ;  /* 0x00007a00da027a25 */ /* 0x008fc800078e0006 */
[----:B------:R-:W-:Y:S01]  /*ff60*/  IMAD R0, R218, c[0x0][0x1ec], R0 ;  /* 0x00007b00da007a24 */ /* 0x000fe200078e0200 */
[----:B------:R-:W-:-:S04]  /*ff70*/  LEA R8, P0, R2, c[0x0][0x1d0], 0x1 ;  /* 0x0000740002087a11 */ /* 0x000fc800078008ff */
[----:B------:R-:W-:-:S04]  /*ff80*/  IADD3 R0, R3, R0, RZ ;  /* 0x0000000003007210 */ /* 0x000fc80007ffe0ff */
[----:B------:R-:W-:-:S05]  /*ff90*/  LEA.HI.X R9, R2, c[0x0][0x1d4], R0, 0x1, P0 ;  /* 0x0000750002097a11 */ /* 0x000fca00000f0c00 */
[----:B-1----:R1:W-:Y:S02]  /*ffa0*/  STG.E.128 [R8.64], R36 ;  /* 0x0000002408007986 */ /* 0x0023e4000c101d04 */
.L_x_675:
[----:B------:R-:W-:Y:S05]  /*ffb0*/  BSYNC B0 ;  /* 0x0000000000007941 */ /* 0x000fea0003800000 */
.L_x_674:
[----:B------:R-:W-:Y:S01]  /*ffc0*/  ISETP.GE.AND P0, PT, R209, R199, PT ;  /* 0x000000c7d100720c */ /* 0x000fe20003f06270 */
[----:B------:R-:W-:-:S12]  /*ffd0*/  BSSY B0, `(.L_x_676) ;  /* 0x000000d000007945 */ /* 0x000fd80003800000 */
[----:B------:R-:W-:Y:S05]  /*ffe0*/  @P0 BRA `(.L_x_677) ;  /* 0x000000b000000947 */ /* 0x000fea0003800000 */
[----:B---3--:R-:W-:Y:S01]  /*fff0*/  IADD3 R2, P0, R218, 0x10, RZ ;  /* 0x00000010da027810 */ /* 0x008fe20007f1e0ff */
        /* <DEDUP_REMOVED lines=10> */
.L_x_677:
[----:B------:R-:W-:Y:S05]  /*100a0*/  BSYNC B0 ;  /* 0x0000000000007941 */ /* 0x000fea0003800000 */
.L_x_676:
[----:B------:R-:W-:Y:S01]  /*100b0*/  ISETP.GE.AND P0, PT, R208, R199, PT ;  /* 0x000000c7d000720c */ /* 0x000fe20003f06270 */
[----:B------:R-:W-:-:S12]  /*100c0*/  BSSY B0, `(.L_x_678) ;  /* 0x000000d000007945 */ /* 0x000fd80003800000 */
[----:B------:R-:W-:Y:S05]  /*100d0*/  @P0 BRA `(.L_x_679) ;  /* 0x000000b000000947 */ /* 0x000fea0003800000 */
[----:B-1-3--:R-:W-:Y:S01]  /*100e0*/  IADD3 R2, P0, R218, 0x20, RZ ;  /* 0x00000020da027810 */ /* 0x00afe20007f1e0ff */
        /* <DEDUP_REMOVED lines=10> */
.L_x_679:
[----:B------:R-:W-:Y:S05]  /*10190*/  BSYNC B0 ;  /* 0x0000000000007941 */ /* 0x000fea0003800000 */
.L_x_678:
        /* <DEDUP_REMOVED lines=14> */
.L_x_681:
[----:B------:R-:W-:Y:S05]  /*10280*/  BSYNC B0 ;  /* 0x0000000000007941 */ /* 0x000fea0003800000 */
.L_x_680:
        /* <DEDUP_REMOVED lines=14> */
.L_x_683:
[----:B------:R-:W-:Y:S05]  /*10370*/  BSYNC B0 ;  /* 0x0000000000007941 */ /* 0x000fea0003800000 */
.L_x_682:
        /* <DEDUP_REMOVED lines=14> */
.L_x_685:
[----:B------:R-:W-:Y:S05]  /*10460*/  BSYNC B0 ;  /* 0x0000000000007941 */ /* 0x000fea0003800000 */
.L_x_684:
        /* <DEDUP_REMOVED lines=14> */
.L_x_687:
[----:B------:R-:W-:Y:S05]  /*10550*/  BSYNC B0 ;  /* 0x0000000000007941 */ /* 0x000fea0003800000 */
.L_x_686:
[----:B------:R-:W-:-:S13]  /*10560*/  ISETP.GE.AND P0, PT, R203, R199, PT ;  /* 0x000000c7cb00720c */ /* 0x000fda0003f06270 */
[----:B------:R-:W-:Y:S05]  /*10570*/  @P0 EXIT ;  /* 0x000000000000094d */ /* 0x000fea0003800000 */
[----:B------:R-:W-:Y:S01]  /*10580*/  IADD3 R0, P0, R218, 0x70, RZ ;  /* 0x00000070da007810 */ /* 0x000fe20007f1e0ff */
[----:B-1-3--:R-:W-:Y:S01]  /*10590*/  IMAD.MOV.U32 R2, RZ, RZ, R4 ;  /* 0x000000ffff027224 */ /* 0x00afe200078e0004 */
        /* <DEDUP_REMOVED lines=10> */
.L_x_660:
[----:B-1----:R-:W1:Y:S01]  /*10640*/  LDC.U8 R3, c[0x0][0x329] ;  /* 0x0000ca40ff037b82 */ /* 0x002e620000000000 */
[----:B------:R-:W-:Y:S01]  /*10650*/  ISETP.NE.AND P4, PT, R202, -0x1, PT ;  /* 0xffffffffca00780c */ /* 0x000fe20003f85270 */
[----:B------:R-:W-:Y:S01]  /*10660*/  IMAD.IADD R130, R130, 0x1, -R132 ;  /* 0x0000000182827824 */ /* 0x000fe200078e0a84 */
[----:B------:R-:W-:Y:S01]  /*10670*/  SHF.R.S32.HI R7, RZ, 0x1f, R129 ;  /* 0x0000001fff077819 */ /* 0x000fe20000011481 */
[----:B------:R-:W-:Y:S01]  /*10680*/  BSSY B0, `(.L_x_688) ;  /* 0x000003a000007945 */ /* 0x000fe20003800000 */
[----:B------:R-:W-:Y:S02]  /*10690*/  SHF.R.S32.HI R17, RZ, 0x1f, R16 ;  /* 0x0000001fff117819 */ /* 0x000fe40000011410 */
[----:B------:R-:W-:Y:S01]  /*106a0*/  LEA.HI R7, R7, R129, RZ, 0x3 ;  /* 0x0000008107077211 */ /* 0x000fe200078f18ff */
[----:B------:R-:W2:Y:S02]  /*106b0*/  LDC.U8 R0, c[0x0][0x328] ;  /* 0x0000ca00ff007b82 */ /* 0x000ea40000000000 */
[----:B------:R-:W-:Y:S01]  /*106c0*/  IMAD R17, R17, c[0x0][0x1f0], RZ ;  /* 0x00007c0011117a24 */ /* 0x000fe200078e02ff */
[----:B------:R-:W-:-:S03]  /*106d0*/  LOP3.LUT R5, R7, 0x1ffffff8, RZ, 0xc0, !PT ;  /* 0x1ffffff807057812 */ /* 0x000fc600078ec0ff */
[----:B------:R-:W-:Y:S01]  /*106e0*/  @!P4 SHF.R.S32.HI R4, RZ, 0x1f, R2 ;  /* 0x0000001fff04c819 */ /* 0x000fe20000011402 */
[----:B------:R-:W-:-:S04]  /*106f0*/  @!P4 IMAD.WIDE.U32 R10, R2, c[0x0][0x1e0], RZ ;  /* 0x00007800020aca25 */ /* 0x000fc800078e00ff */
[----:B------:R-:W-:Y:S02]  /*10700*/  @!P4 IMAD R4, R4, c[0x0][0x1e0], RZ ;  /* 0x000078000404ca24 */ /* 0x000fe400078e02ff */
[----:B------:R-:W-:Y:S02]  /*10710*/  IMAD.IADD R5, R129, 0x1, -R5 ;  /* 0x0000000181057824 */ /* 0x000fe400078e0a05 */
[----:B------:R-:W-:Y:S01]  /*10720*/  @P4 IMAD.WIDE.U32 R8, R202, c[0x0][0x1e8], RZ ;  /* 0x00007a00ca084a25 */ /* 0x000fe200078e00ff */
[----:B-1----:R-:W-:Y:S02]  /*10730*/  ISETP.NE.AND P1, PT, R3, RZ, PT ;  /* 0x000000ff0300720c */ /* 0x002fe40003f25270 */
[----:B------:R-:W-:Y:S01]  /*10740*/  @!P4 MOV R8, R10 ;  /* 0x0000000a0008c202 */ /* 0x000fe20000000f00 */
[----:B------:R-:W-:Y:S02]  /*10750*/  @!P4 IMAD R4, R2, c[0x0][0x1e4], R4 ;  /* 0x000079000204ca24 */ /* 0x000fe400078e0204 */
[----:B------:R-:W-:-:S02]  /*10760*/  IMAD.SHL.U32 R5, R5, 0x8, RZ ;  /* 0x0000000805057824 */ /* 0x000fc400078e00ff */
[----:B------:R-:W-:Y:S01]  /*10770*/  IMAD R17, R16, c[0x0][0x1f4], R17 ;  /* 0x00007d0010117a24 */ /* 0x000fe200078e0211 */
[----:B--2---:R-:W-:Y:S01]  /*10780*/  ISETP.NE.AND P3, PT, R0, RZ, PT ;  /* 0x000000ff0000720c */ /* 0x004fe20003f65270 */
[C---:B------:R-:W-:Y:S01]  /*10790*/  @P4 IMAD R0, R202.reuse, c[0x0][0x1ec], R9 ;  /* 0x00007b00ca004a24 */ /* 0x040fe200078e0209 */
[----:B------:R-:W-:Y:S02]  /*107a0*/  @!P4 IADD3 R0, R11, R4, RZ ;  /* 0x000000040b00c210 */ /* 0x000fe40007ffe0ff */
[----:B------:R-:W-:Y:S01]  /*107b0*/  ISETP.NE.OR P2, PT, R3, RZ, !P3 ;  /* 0x000000ff0300720c */ /* 0x000fe20005f45670 */
[----:B------:R-:W-:Y:S02]  /*107c0*/  @P1 IMAD.MOV.U32 R3, RZ, RZ, c[0x0][0x210] ;  /* 0x00008400ff031624 */ /* 0x000fe400078e00ff */
[----:B------:R-:W-:Y:S01]  /*107d0*/  @!P1 IMAD.MOV.U32 R6, RZ, RZ, c[0x0][0x214] ;  /* 0x00008500ff069624 */ /* 0x000fe200078e00ff */
[----:B------:R-:W-:Y:S01]  /*107e0*/  ISETP.NE.OR P0, PT, R202, -0x1, P2 ;  /* 0xffffffffca00780c */ /* 0x000fe20001705670 */
[----:B------:R-:W-:-:S03]  /*107f0*/  @P1 IMAD R3, R3, c[0x0][0x214], RZ ;  /* 0x0000850003031a24 */ /* 0x000fc600078e02ff */
[----:B------:R-:W-:Y:S01]  /*10800*/  @!P1 SEL R3, R6, c[0x0][0x234], !P3 ;  /* 0x00008d0006039a07 */ /* 0x000fe20005800000 */
[----:B------:R-:W-:Y:S01]  /*10810*/  @P1 IMAD.MOV.U32 R6, RZ, RZ, 0x1 ;  /* 0x00000001ff061424 */ /* 0x000fe200078e00ff */
[----:B------:R-:W-:Y:S02]  /*10820*/  IADD3 R4, P3, R5, R8, RZ ;  /* 0x0000000805047210 */ /* 0x000fe40007f7e0ff */
[----:B------:R-:W-:Y:S01]  /*10830*/  CS2R R8, SRZ ;  /* 0x0000000000087805 */ /* 0x000fe2000001ff00 */
[----:B------:R-:W-:Y:S01]  /*10840*/  @!P1 IMAD R6, R3, c[0x0][0x1c0], RZ ;  /* 0x0000700003069a24 */ /* 0x000fe200078e02ff */
[----:B------:R-:W-:Y:S01]  /*10850*/  LEA.HI.X.SX32 R5, R5, R0, 0x1, P3 ;  /* 0x0000000005057211 */ /* 0x000fe200018f0eff */
[----:B------:R-:W-:Y:S01]  /*10860*/  @P1 IMAD.MOV.U32 R0, RZ, RZ, c[0x0][0x210] ;  /* 0x00008400ff001624 */ /* 0x000fe200078e00ff */
[----:B------:R-:W-:Y:S01]  /*10870*/  @!P1 MOV R0, 0x1 ;  /* 0x0000000100009802 */ /* 0x000fe20000000f00 */
[C---:B------:R-:W-:Y:S02]  /*10880*/  @!P0 IMAD R202, R2.reuse, c[0x0][0x214], RZ ;  /* 0x0000850002ca8a24 */ /* 0x040fe400078e02ff */
[----:B------:R-:W-:Y:S01]  /*10890*/  IMAD R6, R2, R6, RZ ;  /* 0x0000000602067224 */ /* 0x000fe200078e02ff */
[----:B------:R-:W-:Y:S01]  /*108a0*/  SHF.R.S32.HI R2, RZ, 0x3, R7 ;  /* 0x00000003ff027819 */ /* 0x000fe20000011407 */
[--C-:B------:R-:W-:Y:S01]  /*108b0*/  @!P2 IMAD.MOV.U32 R8, RZ, RZ, R202.reuse ;  /* 0x000000ffff08a224 */ /* 0x100fe200078e00ca */
[----:B------:R-:W-:Y:S01]  /*108c0*/  @!P2 SHF.R.S32.HI R9, RZ, 0x1f, R202 ;  /* 0x0000001fff09a819 */ /* 0x000fe200000114ca */
[----:B------:R-:W-:Y:S01]  /*108d0*/  IMAD R132, R132, R0, RZ ;  /* 0x0000000084847224 */ /* 0x000fe200078e02ff */
[----:B------:R-:W-:Y:S01]  /*108e0*/  SEL R6, R6, RZ, P2 ;  /* 0x000000ff06067207 */ /* 0x000fe20001000000 */
[----:B------:R-:W-:Y:S01]  /*108f0*/  IMAD.WIDE.U32 R4, R16, c[0x0][0x1f0], R4 ;  /* 0x00007c0010047a25 */ /* 0x000fe200078e0004 */
[----:B------:R-:W-:-:S02]  /*10900*/  ISETP.GE.AND P2, PT, R2, R130, PT ;  /* 0x000000820200720c */ /* 0x000fc40003f46270 */
[----:B------:R-:W-:Y:S01]  /*10910*/  SHF.R.S32.HI R15, RZ, 0x1f, R132 ;  /* 0x0000001fff0f7819 */ /* 0x000fe20000011484 */
[----:B------:R-:W-:Y:S01]  /*10920*/  IMAD R7, R16, R3, R6 ;  /* 0x0000000310077224 */ /* 0x000fe200078e0206 */
[--C-:B------:R-:W-:Y:S02]  /*10930*/  SHF.R.S32.HI R3, RZ, 0x1f, R2.reuse ;  /* 0x0000001fff037819 */ /* 0x100fe40000011402 */
[----:B------:R-:W-:Y:S02]  /*10940*/  IADD3 R17, R17, R5, RZ ;  /* 0x0000000511117210 */ /* 0x000fe40007ffe0ff */
        /* <DEDUP_REMOVED lines=13> */
.L_x_689:
[----:B------:R-:W-:Y:S05]  /*10a20*/  BSYNC B0 ;  /* 0x0000000000007941 */ /* 0x000fea0003800000 */
.L_x_688:
        /* <DEDUP_REMOVED lines=15> */
.L_x_691:
[----:B------:R-:W-:Y:S05]  /*10b20*/  BSYNC B0 ;  /* 0x0000000000007941 */ /* 0x000fea0003800000 */
.L_x_690:
        /* <DEDUP_REMOVED lines=15> */
.L_x_693:
[----:B------:R-:W-:Y:S05]  /*10c20*/  BSYNC B0 ;  /* 0x0000000000007941 */ /* 0x000fea0003800000 */
.L_x_692:
        /* <DEDUP_REMOVED lines=15> */
.L_x_695:
[----:B------:R-:W-:Y:S05]  /*10d20*/  BSYNC B0 ;  /* 0x0000000000007941 */ /* 0x000fea0003800000 */
.L_x_694:
        /* <DEDUP_REMOVED lines=15> */
.L_x_697:
[----:B------:R-:W-:Y:S05]  /*10e20*/  BSYNC B0 ;  /* 0x0000000000007941 */ /* 0x000fea0003800000 */
.L_x_696:
        /* <DEDUP_REMOVED lines=15> */
.L_x_699:
[----:B------:R-:W-:Y:S05]  /*10f20*/  BSYNC B0 ;  /* 0x0000000000007941 */ /* 0x000fea0003800000 */
.L_x_698:
        /* <DEDUP_REMOVED lines=15> */
.L_x_701:
[----:B------:R-:W-:Y:S05]  /*11020*/  BSYNC B0 ;  /* 0x0000000000007941 */ /* 0x000fea0003800000 */
.L_x_700:
        /* <DEDUP_REMOVED lines=14> */
.L_x_703:
[----:B------:R-:W-:Y:S05]  /*11110*/  BSYNC B0 ;  /* 0x0000000000007941 */ /* 0x000fea0003800000 */
.L_x_702:
        /* <DEDUP_REMOVED lines=27> */
[-C--:B------:R-:W-:Y:S02]  /*112d0*/  ISETP.GE.OR P2, PT, R10, R130.reuse, P6 ;  /* 0x000000820a00720c */ /* 0x080fe40003746670 */
        /* <DEDUP_REMOVED lines=39> */
.L_x_704:
        /* <DEDUP_REMOVED lines=11> */
.L_x_1142:


//--------------------- .text._ZN5flash16flash_fwd_kernelI23Flash_fwd_kernel_traitsILi64ELi128ELi64ELi4ELb0ELb0EN7cutlass6half_tE19Flash_kernel_traitsILi64ELi128ELi64ELi4ES3_EELb1ELb1ELb0ELb1ELb0ELb0ELb0ELb0EEEvNS_16Flash_fwd_paramsE --------------------------
	.section	.text._ZN5flash16flash_fwd_kernelI23Flash_fwd_kernel_traitsILi64ELi128ELi64ELi4ELb0ELb0EN7cutlass6half_tE19Flash_kernel_traitsILi64ELi128ELi64ELi4ES3_EELb1ELb1ELb0ELb1ELb0ELb0ELb0ELb0EEEvNS_16Flash_fwd_paramsE,"ax",@progbits
	.sectioninfo	@"SHI_REGISTERS=255"
	.align	128
        .global         _ZN5flash16flash_fwd_kernelI23Flash_fwd_kernel_traitsILi64ELi128ELi64ELi4ELb0ELb0EN7cutlass6half_tE19Flash_kernel_traitsILi64ELi128ELi64ELi4ES3_EELb1ELb1ELb0ELb1ELb0ELb0ELb0ELb0EEEvNS_16Flash_fwd_paramsE
        .type           _ZN5flash16flash_fwd_kernelI23Flash_fwd_kernel_traitsILi64ELi128ELi64ELi4ELb0ELb0EN7cutlass6half_tE19Flash_kernel_traitsILi64ELi128ELi64ELi4ES3_EELb1ELb1ELb0ELb1ELb0ELb0ELb0ELb0EEEvNS_16Flash_fwd_paramsE,@function
        .size           _ZN5flash16flash_fwd_kernelI23Flash_fwd_kernel_traitsILi64ELi128ELi64ELi4ELb0ELb0EN7cutlass6half_tE19Flash_kernel_traitsILi64ELi128ELi64ELi4ES3_EELb1ELb1ELb0ELb1ELb0ELb0ELb0ELb0EEEvNS_16Flash_fwd_paramsE,(.L_x_1143 - _ZN5flash16flash_fwd_kernelI23Flash_fwd_kernel_traitsILi64ELi128ELi64ELi4ELb0ELb0EN7cutlass6half_tE19Flash_kernel_traitsILi64ELi128ELi64ELi4ES3_EELb1ELb1ELb0ELb1ELb0ELb0ELb0ELb0EEEvNS_16Flash_fwd_paramsE)
        .other          _ZN5flash16flash_fwd_kernelI23Flash_fwd_kernel_traitsILi64ELi128ELi64ELi4ELb0ELb0EN7cutlass6half_tE19Flash_kernel_traitsILi64ELi128ELi64ELi4ES3_EELb1ELb1ELb0ELb1ELb0ELb0ELb0ELb0EEEvNS_16Flash_fwd_paramsE,@"STO_CUDA_ENTRY STV_DEFAULT"
_ZN5flash16flash_fwd_kernelI23Flash_fwd_kernel_traitsILi64ELi128ELi64ELi4ELb0ELb0EN7cutlass6half_tE19Flash_kernel_traitsILi64ELi128ELi64ELi4ES3_EELb1ELb1ELb0ELb1ELb0ELb0ELb0ELb0EEEvNS_16Flash_fwd_paramsE:
.text._ZN5flash16flash_fwd_kernelI23Flash_fwd_kernel_traitsILi64ELi128ELi64ELi4ELb0ELb0EN7cutlass6half_tE19Flash_kernel_traitsILi64ELi128ELi64ELi4ES3_EELb1ELb1ELb0ELb1ELb0ELb0ELb0ELb0EEEvNS_16Flash_fwd_paramsE:
        /* <DEDUP_REMOVED lines=11> */
[----:B------:R-:W-:-:S06]  /*00b0*/  @P1 IMAD.MOV.U32 R4, RZ, RZ, R226 ;  /* 0x000000ffff041224 */ /* 0x000fcc00078e00e2 */
[----:B------:R-:W3:Y:S01]  /*00c0*/  @P1 LDG.E.64 R4, [R4.64] ;  /* 0x0000001404041981 */ /* 0x000ee2000c1e1b00 */
[----:B------:R-:W-:Y:S01]  /*00d0*/  ISETP.NE.U32.AND P3, PT, RZ, c[0x0][0x240], PT ;  /* 0x00009000ff007a0c */ /* 0x000fe20003f65070 */
[----:B------:R-:W-:Y:S01]  /*00e0*/  IMAD.MOV.U32 R200, RZ, RZ, 0x4 ;  /* 0x00000004ffc87424 */ /* 0x000fe200078e00ff */
[----:B------:R-:W1:Y:S01]  /*00f0*/  LDC.U8 R0, c[0x0][0x312] ;  /* 0x0000c480ff007b82 */ /* 0x000e620000000000 */
[----:B------:R-:W4:Y:S01]  /*0100*/  S2R R232, SR_CTAID.X ;  /* 0x0000000000e87919 */ /* 0x000f220000002500 */
[----:B------:R-:W-:Y:S01]  /*0110*/  ISETP.NE.AND.EX P3, PT, RZ, c[0x0][0x244], PT, P3 ;  /* 0x00009100ff007a0c */ /* 0x000fe20003f65330 */
[----:B------:R-:W-:Y:S02]  /*0120*/  IMAD.MOV.U32 R202, RZ, RZ, -0x1 ;  /* 0xffffffffffca7424 */ /* 0x000fe400078e00ff */
[----:B------:R-:W2:Y:S04]  /*0130*/  S2R R16, SR_CTAID.Y ;  /* 0x0000000000107919 */ /* 0x000ea80000002600 */
[----:B------:R-:W4:Y:S04]  /*0140*/  S2R R20, SR_CTAID.Z ;  /* 0x0000000000147919 */ /* 0x000f280000002700 */
[----:B------:R-:W2:Y:S01]  /*0150*/  S2R R14, SR_TID.X ;  /* 0x00000000000e7919 */ /* 0x000ea20000002100 */
[----:B-1----:R-:W-:Y:S01]  /*0160*/  ISETP.NE.AND P4, PT, R0, RZ, PT ;  /* 0x000000ff0000720c */ /* 0x002fe20003f85270 */
[----:B--2---:R4:W1:Y:S08]  /*0170*/  @P1 R2UR UR24, R2 ;  /* 0x00000000021813c2 */ /* 0x00487000000e0000 */
[----:B------:R-:W2:Y:S01]  /*0180*/  @P1 R2UR UR25, R3 ;  /* 0x00000000031913c2 */ /* 0x000ea200000e0000 */
[----:B---3--:R-:W-:-:S05]  /*0190*/  @P1 IADD3 R226, P0, R4, c[0x0][0x300], RZ ;  /* 0x0000c00004e21a10 */ /* 0x008fca0007f1e0ff */
[----:B------:R-:W-:Y:S01]  /*01a0*/  @P1 IMAD.X R125, RZ, RZ, R5, P0 ;  /* 0x000000ffff7d1224 */ /* 0x000fe200000e0605 */
[----:B------:R-:W-:Y:S01]  /*01b0*/  ISETP.NE.U32.AND P0, PT, RZ, c[0x0][0x250], PT ;  /* 0x00009400ff007a0c */ /* 0x000fe20003f05070 */
[----:B------:R-:W-:Y:S01]  /*01c0*/  IMAD.WIDE R4, R16, R200, c[0x0][0x240] ;  /* 0x0000900010047625 */ /* 0x000fe200078e02c8 */
[----:B------:R-:W-:Y:S02]  /*01d0*/  ISETP.EQ.U32.AND P1, PT, RZ, c[0x0][0x248], PT ;  /* 0x00009200ff007a0c */ /* 0x000fe40003f22070 */
[----:B----4-:R-:W-:Y:S02]  /*01e0*/  LOP3.LUT R2, R20, R232, R16, 0xfe, !PT ;  /* 0x000000e814027212 */ /* 0x010fe400078efe10 */
[----:B------:R-:W-:Y:S02]  /*01f0*/  ISETP.NE.AND.EX P0, PT, RZ, c[0x0][0x254], PT, P0 ;  /* 0x00009500ff007a0c */ /* 0x000fe40003f05300 */
[----:B------:R-:W-:Y:S02]  /*0200*/  LOP3.LUT P2, RZ, R2, R14, RZ, 0xfc, !PT ;  /* 0x0000000e02ff7212 */ /* 0x000fe4000784fcff */
[----:B-1----:R-:W-:-:S02]  /*0210*/  MOV R2, UR24 ;  /* 0x0000001800027c02 */ /* 0x002fc40008000f00 */
[----:B------:R-:W-:Y:S01]  /*0220*/  SHF.R.S32.HI R8, RZ, 0x1f, R14 ;  /* 0x0000001fff087819 */ /* 0x000fe2000001140e */
[----:B--2---:R-:W-:Y:S01]  /*0230*/  IMAD.U32 R3, RZ, RZ, UR25 ;  /* 0x00000019ff037e24 */ /* 0x004fe2000f8e00ff */
[----:B------:R-:W-:-:S07]  /*0240*/  ISETP.EQ.OR.EX P1, PT, RZ, c[0x0][0x24c], !P4, P1 ;  /* 0x00009300ff007a0c */ /* 0x000fce0006722710 */
[----:B------:R-:W-:Y:S02]  /*0250*/  @!P2 IMAD.MOV.U32 R6, RZ, RZ, c[0x0][0x308] ;  /* 0x0000c200ff06a624 */ /* 0x000fe400078e00ff */
[----:B------:R-:W-:-:S05]  /*0260*/  @!P2 IMAD.MOV.U32 R7, RZ, RZ, c[0x0][0x30c] ;  /* 0x0000c300ff07a624 */ /* 0x000fca00078e00ff */
[----:B------:R1:W-:Y:S02]  /*0270*/  @!P2 STG.E.64 [R6.64], R2 ;  /* 0x000000020600a986 */ /* 0x0003e4000c101b14 */
[----:B-1----:R-:W-:Y:S01]  /*0280*/  @!P2 IMAD.MOV.U32 R2, RZ, RZ, R226 ;  /* 0x000000ffff02a224 */ /* 0x002fe200078e00e2 */
[----:B------:R-:W-:-:S05]  /*0290*/  @!P2 MOV R3, R125 ;  /* 0x0000007d0003a202 */ /* 0x000fca0000000f00 */
[----:B------:R1:W-:Y:S04]  /*02a0*/  @!P2 STG.E.64 [R6.64+0x8], R2 ;  /* 0x000008020600a986 */ /* 0x0003e8000c101b14 */
[----:B------:R2:W3:Y:S04]  /*02b0*/  @P3 LDG.E R202, [R4.64] ;  /* 0x0000001404ca3981 */ /* 0x0004e8000c1e1900 */
[----:B------:R2:W3:Y:S01]  /*02c0*/  @P3 LDG.E R13, [R4.64+0x4] ;  /* 0x00000414040d3981 */ /* 0x0004e2000c1e1900 */
[----:B------:R-:W-:Y:S01]  /*02d0*/  ISETP.NE.U32.AND P2, PT, RZ, c[0x0][0x248], PT ;  /* 0x00009200ff007a0c */ /* 0x000fe20003f45070 */
[----:B------:R-:W-:Y:S01]  /*02e0*/  IMAD.MOV.U32 R9, RZ, RZ, -0x1 ;  /* 0xffffffffff097424 */ /* 0x000fe200078e00ff */
[----:B------:R-:W-:-:S02]  /*02f0*/  LEA.HI R131, R8, R14, RZ, 0x5 ;  /* 0x0000000e08837211 */ /* 0x000fc400078f28ff */
[----:B------:R-:W-:Y:S02]  /*0300*/  ISETP.NE.AND.EX P2, PT, RZ, c[0x0][0x24c], PT, P2 ;  /* 0x00009300ff007a0c */ /* 0x000fe40003f45320 */
[----:B------:R-:W-:-:S04]  /*0310*/  LOP3.LUT R0, R131, 0xffffffe0, RZ, 0xc0, !PT ;  /* 0xffffffe083007812 */ /* 0x000fc800078ec0ff */
[----:B------:R-:W-:Y:S01]  /*0320*/  IADD3 R0, -R0, R14, RZ ;  /* 0x0000000e00007210 */ /* 0x000fe20007ffe1ff */
[C---:B-1----:R-:W-:Y:S02]  /*0330*/  IMAD R2, R16.reuse, c[0x0][0x1c0], R20 ;  /* 0x0000700010027a24 */ /* 0x042fe400078e0214 */
[----:B------:R-:W-:Y:S02]  /*0340*/  IMAD.MOV.U32 R3, RZ, RZ, RZ ;  /* 0x000000ffff037224 */ /* 0x000fe400078e00ff */
[----:B--2---:R-:W-:-:S04]  /*0350*/  @P0 IMAD.WIDE R4, R16, R200, c[0x0][0x250] ;  /* 0x0000940010040625 */ /* 0x004fc800078e02c8 */
[----:B------:R-:W-:Y:S01]  /*0360*/  IMAD.WIDE R6, R16, R200, c[0x0][0x248] ;  /* 0x0000920010067625 */ /* 0x000fe200078e02c8 */
[----:B------:R1:W5:Y:S03]  /*0370*/  @P0 LDG.E R3, [R4.64] ;  /* 0x0000001404030981 */ /* 0x000366000c1e1900 */
[----:B------:R-:W-:Y:S01]  /*0380*/  IMAD.SHL.U32 R2, R2, 0x20, RZ ;  /* 0x0000002002027824 */ /* 0x000fe200078e00ff */
[----:B------:R2:W5:Y:S04]  /*0390*/  @!P1 LDG.E R9, [R6.64] ;  /* 0x0000001406099981 */ /* 0x000568000c1e1900 */
[----:B------:R-:W-:Y:S02]  /*03a0*/  IADD3 R226, P1, P0, R2, R226, R0 ;  /* 0x000000e202e27210 */ /* 0x000fe4000783e000 */
[----:B------:R-:W-:-:S02]  /*03b0*/  SHF.R.S32.HI R2, RZ, 0x1f, R2 ;  /* 0x0000001fff027819 */ /* 0x000fc40000011402 */
[----:B-1----:R-:W-:-:S04]  /*03c0*/  SHF.R.S32.HI R4, RZ, 0x1f, R0 ;  /* 0x0000001fff047819 */ /* 0x002fc80000011400 */
[----:B------:R-:W-:Y:S01]  /*03d0*/  IADD3.X R125, R2, R125, R4, P1, P0 ;  /* 0x0000007d027d7210 */ /* 0x000fe20000fe0404 */
[----:B---3--:R-:W-:Y:S02]  /*03e0*/  @P3 IMAD.IADD R13, R13, 0x1, -R202 ;  /* 0x000000010d0d3824 */ /* 0x008fe400078e0aca */
[----:B------:R-:W-:Y:S01]  /*03f0*/  @!P3 IMAD.MOV.U32 R13, RZ, RZ, c[0x0][0x214] ;  /* 0x00008500ff0db624 */ /* 0x000fe200078e00ff */
[----:B------:R-:W-:Y:S05]  /*0400*/  @!P2 BRA `(.L_x_705) ;  /* 0x000000400000a947 */ /* 0x000fea0003800000 */
[----:B--2---:R-:W2:Y:S02]  /*0410*/  @P4 LDG.E R4, [R6.64+0x4] ;  /* 0x0000041406044981 */ /* 0x004ea4000c1e1900 */
[----:B--2--5:R-:W-:-:S06]  /*0420*/  @P4 IADD3 R4, R4, -R9, RZ ;  /* 0x8000000904044210 */ /* 0x024fcc0007ffe0ff */
[----:B------:R1:W5:Y:S01]  /*0430*/  @!P4 LDG.E R4, [R6.64] ;  /* 0x000000140604c981 */ /* 0x000362000c1e1900 */
[----:B------:R-:W-:Y:S05]  /*0440*/  BRA `(.L_x_706) ;  /* 0x0000001000007947 */ /* 0x000fea0003800000 */
.L_x_705:
[----:B--2---:R-:W-:Y:S02]  /*0450*/  MOV R4, c[0x0][0x218] ;  /* 0x0000860000047a02 */ /* 0x004fe40000000f00 */
.L_x_706:
[----:B------:R-:W-:-:S04]  /*0460*/  ISETP.NE.U32.AND P2, PT, RZ, c[0x0][0x258], PT ;  /* 0x00009600ff007a0c */ /* 0x000fc80003f45070 */
[----:B------:R-:W-:-:S13]  /*0470*/  ISETP.NE.AND.EX P2, PT, RZ, c[0x0][0x25c], PT, P2 ;  /* 0x00009700ff007a0c */ /* 0x000fda0003f45320 */
[----:B------:R-:W-:-:S06]  /*0480*/  @P2 IMAD.WIDE R134, R16, R200, c[0x0][0x258] ;  /* 0x0000960010862625 */ /* 0x000fcc00078e02c8 */
        /* <DEDUP_REMOVED lines=10> */
[----:B-1----:R-:W-:Y:S02]  /*0530*/  IADD3 R6, R134, 0x3f, RZ ;  /* 0x0000003f86067810 */ /* 0x002fe40007ffe0ff */
        /* <DEDUP_REMOVED lines=12> */
[----:B------:R-:W-:Y:S02]  /*0600*/  ISETP.NE.AND P0, PT, R9, -0x1, PT ;  /* 0xffffffff0900780c */ /* 0x000fe40003f05270 */
[----:B------:R-:W-:-:S09]  /*0610*/  SHF.R.S32.HI R21, RZ, 0x1f, R20 ;  /* 0x0000001fff157819 */ /* 0x000fd20000011414 */
        /* <DEDUP_REMOVED lines=22> */
.L_x_708:
        /* <DEDUP_REMOVED lines=18> */
[----:B------:R-:W-:Y:S01]  /*08a0*/  ISETP.GE.U32.AND P3, PT, R4, R7, PT ;  /* 0x000000070400720c */ /* 0x000fe20003f66070 */
[----:B------:R-:W-:Y:S01]  /*08b0*/  @P0 IMAD.IADD R7, R3, 0x1, R9 ;  /* 0x0000000103070824 */ /* 0x000fe200078e0209 */
[----:B------:R-:W-:-:S03]  /*08c0*/  LOP3.LUT R4, R20, c[0x0][0x1c8], RZ, 0x3c, !PT ;  /* 0x0000720014047a12 */ /* 0x000fc600078e3cff */
[----:B------:R-:W-:Y:S01]  /*08d0*/  @P0 IMAD.WIDE.U32 R22, R7, c[0x0][0x1a0], RZ ;  /* 0x0000680007160a25 */ /* 0x000fe200078e00ff */
[----:B------:R-:W-:-:S03]  /*08e0*/  ISETP.GE.AND P1, PT, R4, RZ, PT ;  /* 0x000000ff0400720c */ /* 0x000fc60003f26270 */
[----:B------:R-:W-:-:S04]  /*08f0*/  @P0 IMAD R7, R7, c[0x0][0x1a4], R23 ;  /* 0x0000690007070a24 */ /* 0x000fc800078e0217 */
        /* <DEDUP_REMOVED lines=15> */
.L_x_709:
[CC--:B------:R-:W-:Y:S01]  /*09f0*/  LEA.HI R4, R8.reuse, R14.reuse, RZ, 0x3 ;  /* 0x0000000e08047211 */ /* 0x0c0fe200078f18ff */
        /* <DEDUP_REMOVED lines=42> */
.L_x_711:
[----:B------:R-:W-:Y:S05]  /*0ca0*/  BSYNC B0 ;  /* 0x0000000000007941 */ /* 0x000fea0003800000 */
.L_x_710:
        /* <DEDUP_REMOVED lines=21> */
.L_x_713:
[----:B------:R-:W-:Y:S05]  /*0e00*/  BSYNC B0 ;  /* 0x0000000000007941 */ /* 0x000fea0003800000 */
.L_x_712:
        /* <DEDUP_REMOVED lines=21> */
.L_x_715:
[----:B------:R-:W-:Y:S05]  /*0f60*/  BSYNC B0 ;  /* 0x0000000000007941 */ /* 0x000fea0003800000 */
.L_x_714:
        /* <DEDUP_REMOVED lines=21> */
.L_x_717:
[----:B------:R-:W-:Y:S05]  /*10c0*/  BSYNC B0 ;  /* 0x0000000000007941 */ /* 0x000fea0003800000 */
.L_x_716:
        /* <DEDUP_REMOVED lines=21> */
.L_x_719:
[----:B------:R-:W-:Y:S05]  /*1220*/  BSYNC B0 ;  /* 0x0000000000007941 */ /* 0x000fea0003800000 */
.L_x_718:
        /* <DEDUP_REMOVED lines=21> */
.L_x_721:
[----:B------:R-:W-:Y:S05]  /*1380*/  BSYNC B0 ;  /* 0x0000000000007941 */ /* 0x000fea0003800000 */
.L_x_720:
        /* <DEDUP_REMOVED lines=21> */
.L_x_723:
[----:B------:R-:W-:Y:S05]  /*14e0*/  BSYNC B0 ;  /* 0x0000000000007941 */ /* 0x000fea0003800000 */
.L_x_722:
        /* <DEDUP_REMOVED lines=24> */
.L_x_725:
[----:B------:R-:W-:Y:S05]  /*1670*/  BSYNC B0 ;  /* 0x0000000000007941 */ /* 0x000fea0003800000 */
.L_x_724:
[----:B------:R-:W-:Y:S01]  /*1680*/  LEA.HI R8, R8, R14, RZ, 0x4 ;  /* 0x0000000e08087211 */ /* 0x000fe200078f20ff */
[----:B------:R-:W-:Y:S01]  /*1690*/  IMAD R5, R19, c[0x0][0x198], RZ ;  /* 0x0000660013057a24 */ /* 0x000fe200078e02ff */
[----:B------:R-:W-:Y:S01]  /*16a0*/  IADD3 R132, R221, -0x1, RZ ;  /* 0xffffffffdd847810 */ /* 0x000fe20007ffe0ff */
[----:B-1----:R-:W-:Y:S01]  /*16b0*/  IMAD.WIDE.U32 R26, R18, c[0x0][0x198], R216 ;  /* 0x00006600121a7a25 */ /* 0x002fe200078e00d8 */
[----:B------:R-:W-:Y:S01]  /*16c0*/  LOP3.LUT R2, R8, 0xfffffff0, RZ, 0xc0, !PT ;  /* 0xfffffff008027812 */ /* 0x000fe200078ec0ff */
[----:B------:R-:W-:Y:S01]  /*16d0*/  BSSY B0, `(.L_x_726) ;  /* 0x000002f000007945 */ /* 0x000fe20003800000 */
[----:B------:R-:W-:Y:S01]  /*16e0*/  SHF.R.S32.HI R10, RZ, 0x1f, R132 ;  /* 0x0000001fff0a7819 */ /* 0x000fe20000011484 */
[----:B------:R-:W-:Y:S01]  /*16f0*/  IMAD R5, R18, c[0x0][0x19c], R5 ;  /* 0x0000670012057a24 */ /* 0x000fe200078e0205 */
[----:B------:R-:W-:Y:S01]  /*1700*/  IADD3 R212, P1, R212, R26, RZ ;  /* 0x0000001ad4d47210 */ /* 0x000fe20007f3e0ff */
[----:B------:R-:W-:Y:S01]  /*1710*/  IMAD R3, R19, c[0x0][0x1a0], RZ ;  /* 0x0000680013037a24 */ /* 0x000fe200078e02ff */
[----:B------:R-:W-:Y:S01]  /*1720*/  IADD3 R2, -R2, R14, RZ ;  /* 0x0000000e02027210 */ /* 0x000fe20007ffe1ff */
[----:B------:R-:W-:Y:S01]  /*1730*/  IMAD.WIDE.U32 R24, R18, c[0x0][0x1a0], R216 ;  /* 0x0000680012187a25 */ /* 0x000fe200078e00d8 */
[----:B------:R-:W-:-:S02]  /*1740*/  IADD3.X R213, R6, R27, R5, P1, !PT ;  /* 0x0000001b06d57210 */ /* 0x000fc40000ffe405 */
[----:B------:R-:W-:Y:S01]  /*1750*/  SHF.R.S32.HI R130, RZ, 0x1f, R2 ;  /* 0x0000001fff827819 */ /* 0x000fe20000011402 */
[----:B------:R-:W-:Y:S01]  /*1760*/  IMAD R3, R18, c[0x0][0x1a4], R3 ;  /* 0x0000690012037a24 */ /* 0x000fe200078e0203 */
[----:B------:R-:W-:Y:S01]  /*1770*/  IADD3 R22, P0, R22, R24, RZ ;  /* 0x0000001816167210 */ /* 0x000fe20007f1e0ff */
[----:B------:R-:W-:Y:S01]  /*1780*/  IMAD R5, R132, -0x40, R134 ;  /* 0xffffffc084057824 */ /* 0x000fe200078e0286 */
[----:B------:R-:W-:Y:S01]  /*1790*/  LEA.HI R130, R130, R2, RZ, 0x3 ;  /* 0x0000000282827211 */ /* 0x000fe200078f18ff */
[----:B------:R-:W-:Y:S01]  /*17a0*/  IMAD R214, R238, c[0x0][0x1b0], RZ ;  /* 0x00006c00eed67a24 */ /* 0x000fe200078e02ff */
[----:B------:R-:W-:Y:S01]  /*17b0*/  IADD3.X R23, R7, R25, R3, P0, !PT ;  /* 0x0000001907177210 */ /* 0x000fe200007fe403 */
[----:B------:R-:W-:Y:S01]  /*17c0*/  IMAD.WIDE.U32 R212, R236, c[0x0][0x1b0], R212 ;  /* 0x00006c00ecd47a25 */ /* 0x000fe200078e00d4 */
[----:B------:R-:W-:Y:S02]  /*17d0*/  ISETP.GE.AND P0, PT, R18, R5, PT ;  /* 0x000000051200720c */ /* 0x000fe40003f06270 */
[----:B------:R-:W-:Y:S01]  /*17e0*/  LOP3.LUT R7, R130, 0xfffffff8, RZ, 0xc0, !PT ;  /* 0xfffffff882077812 */ /* 0x000fe200078ec0ff */
[----:B------:R-:W-:Y:S01]  /*17f0*/  IMAD R214, R236, c[0x0][0x1b4], R214 ;  /* 0x00006d00ecd67a24 */ /* 0x000fe200078e02d6 */
[----:B------:R-:W-:Y:S01]  /*1800*/  MOV R133, 0x20 ;  /* 0x0000002000857802 */ /* 0x000fe20000000f00 */
[----:B------:R-:W-:Y:S01]  /*1810*/  IMAD R238, R238, c[0x0][0x1b8], RZ ;  /* 0x00006e00eeee7a24 */ /* 0x000fe200078e02ff */
[----:B------:R-:W-:Y:S01]  /*1820*/  IADD3 R7, R2, -R7, RZ ;  /* 0x8000000702077210 */ /* 0x000fe20007ffe0ff */
[----:B------:R-:W-:Y:S01]  /*1830*/  IMAD.IADD R215, R213, 0x1, R214 ;  /* 0x00000001d5d77824 */ /* 0x000fe200078e02d6 */
[----:B------:R-:W-:Y:S01]  /*1840*/  SHF.L.U32 R130, R130, 0x6, RZ ;  /* 0x0000000682827819 */ /* 0x000fe200000006ff */
[----:B------:R-:W-:Y:S01]  /*1850*/  IMAD R6, R127, R132, RZ ;  /* 0x000000847f067224 */ /* 0x000fe200078e02ff */
[----:B------:R-:W-:Y:S01]  /*1860*/  R2P PR, R7, 0x6 ;  /* 0x0000000607007804 */ /* 0x000fe20000000000 */
[----:B------:R-:W-:Y:S01]  /*1870*/  IMAD.MOV.U32 R214, RZ, RZ, R212 ;  /* 0x000000ffffd67224 */ /* 0x000fe200078e00d4 */
[----:B------:R-:W-:Y:S01]  /*1880*/  LOP3.LUT R130, R130, 0xfffffe00, RZ, 0xc0, !PT ;  /* 0xfffffe0082827812 */ /* 0x000fe200078ec0ff */
[----:B------:R-:W-:-:S02]  /*1890*/  IMAD R238, R236, c[0x0][0x1bc], R238 ;  /* 0x00006f00ecee7a24 */ /* 0x000fc400078e02ee */
[----:B------:R-:W-:Y:S01]  /*18a0*/  IMAD.WIDE.U32 R236, R236, c[0x0][0x1b8], R22 ;  /* 0x00006e00ecec7a25 */ /* 0x000fe200078e0016 */
[----:B------:R-:W-:-:S03]  /*18b0*/  SEL R3, R133, 0xffffffe0, !P2 ;  /* 0xffffffe085037807 */ /* 0x000fc60005000000 */
[----:B------:R-:W-:Y:S01]  /*18c0*/  IMAD.MOV.U32 R2, RZ, RZ, 0x10 ;  /* 0x00000010ff027424 */ /* 0x000fe200078e00ff */
[----:B------:R-:W-:Y:S01]  /*18d0*/  IADD3 R239, R237, R238, RZ ;  /* 0x000000eeedef7210 */ /* 0x000fe20007ffe0ff */
[-C--:B------:R-:W-:Y:S02]  /*18e0*/  IMAD R6, R10, R128.reuse, R6 ;  /* 0x000000800a067224 */ /* 0x080fe400078e0206 */
[----:B------:R-:W-:Y:S01]  /*18f0*/  IMAD.WIDE.U32 R22, R132, R128, R214 ;  /* 0x0000008084167225 */ /* 0x000fe200078e00d6 */
[----:B------:R-:W-:-:S03]  /*1900*/  SEL R2, R2, 0xfffffff0, !P1 ;  /* 0xfffffff002027807 */ /* 0x000fc60004800000 */
[----:B------:R-:W-:Y:S01]  /*1910*/  IMAD.IADD R25, R23, 0x1, R6 ;  /* 0x0000000117197824 */ /* 0x000fe200078e0206 */
        /* <DEDUP_REMOVED lines=10> */
.L_x_727:
[----:B------:R-:W-:Y:S05]  /*19c0*/  BSYNC B0 ;  /* 0x0000000000007941 */ /* 0x000fea0003800000 */
.L_x_726:
        /* <DEDUP_REMOVED lines=10> */
[----:B-1----:R-:W-:-:S04]  /*1a70*/  LEA R26, P0, R15, c[0x0][0x168], 0x1 ;  /* 0x00005a000f1a7a11 */ /* 0x002fc800078008ff */
[----:B------:R-:W-:-:S05]  /*1a80*/  LEA.HI.X R27, R15, c[0x0][0x16c], R6, 0x1, P0 ;  /* 0x00005b000f1b7a11 */ /* 0x000fca00000f0c06 */
[----:B------:R-:W-:Y:S01]  /*1a90*/  @!PT LDS RZ, [RZ] ;  /* 0x00000000fffff984 */ /* 0x000fe20000000800 */
[----:B------:R-:W-:Y:S01]  /*1aa0*/  @!PT LDS RZ, [RZ] ;  /* 0x00000000fffff984 */ /* 0x000fe20000000800 */
[----:B------:R-:W-:Y:S01]  /*1ab0*/  @!PT LDS RZ, [RZ] ;  /* 0x00000000fffff984 */ /* 0x000fe20000000800 */
[----:B------:R1:W-:Y:S04]  /*1ac0*/  LDGSTS.E.BYPASS.LTC128B.128 [R210+0x4800], [R26.64] ;  /* 0x048000001ad27fae */ /* 0x0003e8000b901d54 */
.L_x_729:
[----:B------:R-:W-:Y:S05]  /*1ad0*/  BSYNC B0 ;  /* 0x0000000000007941 */ /* 0x000fea0003800000 */
.L_x_728:
        /* <DEDUP_REMOVED lines=15> */
.L_x_731:
[----:B------:R-:W-:Y:S05]  /*1bd0*/  BSYNC B0 ;  /* 0x0000000000007941 */ /* 0x000fea0003800000 */
.L_x_730:
[----:B------:R-:W-:Y:S01]  /*1be0*/  ISETP.GE.AND P0, PT, R209, R5, PT ;  /* 0x00000005d100720c */ /* 0x000fe20003f06270 */
[----:B------:R-:W-:-:S12]  /*1bf0*/  BSSY B0, `(.L_x_732) ;  /* 0x0000010000007945 */ /* 0x000fd80003800000 */
        /* <DEDUP_REMOVED lines=15> */
.L_x_733:
[----:B------:R-:W-:Y:S05]  /*1cf0*/  BSYNC B0 ;  /* 0x0000000000007941 */ /* 0x000fea0003800000 */
.L_x_732:
[----:B------:R-:W-:Y:S01]  /*1d00*/  ISETP.NE.U32.AND P1, PT, RZ, c[0x0][0x318], PT ;  /* 0x0000c600ff007a0c */ /* 0x000fe20003f25070 */
[----:B------:R-:W0:Y:S03]  /*1d10*/  LDGDEPBAR ;  /* 0x00000000000079af */ /* 0x000e260000000000 */
[----:B------:R-:W-:-:S13]  /*1d20*/  ISETP.NE.AND.EX P1, PT, RZ, c[0x0][0x31c], PT, P1 ;  /* 0x0000c700ff007a0c */ /* 0x000fda0003f25310 */
[----:B------:R-:W-:Y:S01]  /*1d30*/  @P1 SHF.R.S32.HI R6, RZ, 0x1f, R16 ;  /* 0x0000001fff061819 */ /* 0x000fe20000011410 */
[----:B------:R-:W-:-:S04]  /*1d40*/  @P1 IMAD.WIDE.U32 R20, R16, c[0x0][0x320], R20 ;  /* 0x0000c80010141a25 */ /* 0x000fc800078e0014 */
[----:B------:R-:W-:Y:S01]  /*1d50*/  @P1 IMAD R6, R6, c[0x0][0x320], RZ ;  /* 0x0000c80006061a24 */ /* 0x000fe200078e02ff */
[----:B------:R-:W-:-:S04]  /*1d60*/  DEPBAR.LE SB0, 0x0 ;  /* 0x000080000000791a */ /* 0x000fc80000000000 */
[----:B------:R-:W-:Y:S01]  /*1d70*/  @P1 IMAD R6, R16, c[0x0][0x324], R6 ;  /* 0x0000c90010061a24 */ /* 0x000fe200078e0206 */
[----:B------:R-:W-:-:S03]  /*1d80*/  @P1 LEA R16, P0, R20, c[0x0][0x318], 0x2 ;  /* 0x0000c60014101a11 */ /* 0x000fc600078010ff */
[----:B------:R-:W-:-:S05]  /*1d90*/  @P1 IMAD.IADD R6, R21, 0x1, R6 ;  /* 0x0000000115061824 */ /* 0x000fca00078e0206 */
[----:B------:R-:W-:-:S05]  /*1da0*/  @P1 LEA.HI.X R17, R20, c[0x0][0x31c], R6, 0x2, P0 ;  /* 0x0000c70014111a11 */ /* 0x000fca00000f1406 */
[----:B--2---:R5:W2:Y:S01]  /*1db0*/  @P1 LDG.E R16, [R16.64] ;  /* 0x0000001410101981 */ /* 0x004aa2000c1e1900 */
[----:B------:R-:W-:Y:S01]  /*1dc0*/  ISETP.GE.AND P0, PT, R18, R5, PT ;  /* 0x000000051200720c */ /* 0x000fe20003f06270 */
[----:B------:R-:W-:Y:S01]  /*1dd0*/  IMAD.MOV.U32 R6, RZ, RZ, c[0x0][0x1a0] ;  /* 0x00006800ff067624 */ /* 0x000fe200078e00ff */
[----:B------:R-:W2:Y:S01]  /*1de0*/  @P1 MUFU.RCP R15, c[0x0][0x238] ;  /* 0x00008e00000f1b08 */ /* 0x000ea20000001000 */
[----:B------:R-:W-:Y:S01]  /*1df0*/  BAR.SYNC.DEFER_BLOCKING 0x0 ;  /* 0x0000000000007b1d */ /* 0x000fe20000010000 */
[----:B------:R-:W-:Y:S01]  /*1e00*/  MOV R238, R236 ;  /* 0x000000ec00ee7202 */ /* 0x000fe20000000f00 */
[----:B------:R-:W-:Y:S01]  /*1e10*/  IMAD.SHL.U32 R204, R14, 0x2, RZ ;  /* 0x000000020ecc7824 */ /* 0x000fe200078e00ff */
[----:B------:R-:W-:Y:S01]  /*1e20*/  SHF.L.U64.HI R198, R6, R198, c[0x0][0x1a4] ;  /* 0x0000690006c67619 */ /* 0x000fe200000102c6 */
[----:B------:R-:W-:Y:S01]  /*1e30*/  IMAD R232, R232, 0x8, R131 ;  /* 0x00000008e8e87824 */ /* 0x000fe200078e0283 */
[----:B------:R-:W-:Y:S01]  /*1e40*/  SHF.L.U32 R199, R6, 0x6, RZ ;  /* 0x0000000606c77819 */ /* 0x000fe200000006ff */
[----:B------:R-:W-:Y:S01]  /*1e50*/  BSSY B0, `(.L_x_734) ;  /* 0x0000016000007945 */ /* 0x000fe20003800000 */
[----:B------:R-:W-:-:S02]  /*1e60*/  SHF.R.S32.HI R203, RZ, 0x1f, R0 ;  /* 0x0000001fffcb7819 */ /* 0x000fc40000011400 */
[----:B------:R-:W-:Y:S01]  /*1e70*/  LOP3.LUT R204, R204, 0x6, RZ, 0xc0, !PT ;  /* 0x00000006cccc7812 */ /* 0x000fe200078ec0ff */
[----:B------:R-:W-:Y:S01]  /*1e80*/  IMAD.WIDE.U32 R20, R132, R199, R238 ;  /* 0x000000c784147225 */ /* 0x000fe200078e00ee */
[----:B------:R-:W-:-:S03]  /*1e90*/  LEA.HI R203, R203, R0, RZ, 0x2 ;  /* 0x00000000cbcb7211 */ /* 0x000fc600078f10ff */
[----:B------:R-:W-:Y:S01]  /*1ea0*/  IMAD.MOV.U32 R0, RZ, RZ, RZ ;  /* 0x000000ffff007224 */ /* 0x000fe200078e00ff */
[----:B------:R-:W-:Y:S01]  /*1eb0*/  SHF.R.S32.HI R203, RZ, 0x2, R203 ;  /* 0x00000002ffcb7819 */ /* 0x000fe200000114cb */
[----:B-----5:R-:W-:Y:S01]  /*1ec0*/  IMAD R17, R198, R132, RZ ;  /* 0x00000084c6117224 */ /* 0x020fe200078e02ff */
[----:B------:R1:W-:Y:S03]  /*1ed0*/  @P0 STS.128 [R210+0x6000], RZ ;  /* 0x006000ffd2000388 */ /* 0x0003e60000000c00 */
[----:B------:R-:W-:Y:S02]  /*1ee0*/  IMAD R10, R10, R199, R17 ;  /* 0x000000c70a0a7224 */ /* 0x000fe400078e0211 */
[----:B--2---:R-:W-:-:S03]  /*1ef0*/  @P1 FMUL.FTZ R0, R16, R15 ;  /* 0x0000000f10001220 */ /* 0x004fc60000410000 */
[----:B------:R-:W-:Y:S01]  /*1f00*/  IADD3 R15, R21, R10, RZ ;  /* 0x0000000a150f7210 */ /* 0x000fe20007ffe0ff */
[----:B------:R-:W-:Y:S05]  /*1f10*/  @P0 BRA `(.L_x_735) ;  /* 0x0000009000000947 */ /* 0x000fea0003800000 */
[----:B-1----:R-:W-:-:S13]  /*1f20*/  ISETP.GE.AND P0, PT, R216, c[0x0][0x220], PT ;  /* 0x00008800d8007a0c */ /* 0x002fda0003f06270 */
        /* <DEDUP_REMOVED lines=8> */
.L_x_735:
[----:B-1----:R-:W-:Y:S05]  /*1fb0*/  BSYNC B0 ;  /* 0x0000000000007941 */ /* 0x002fea0003800000 */
.L_x_734:
        /* <DEDUP_REMOVED lines=21> */
.L_x_737:
[----:B------:R-:W-:Y:S05]  /*2110*/  BSYNC B0 ;  /* 0x0000000000007941 */ /* 0x000fea0003800000 */
.L_x_736:
        /* <DEDUP_REMOVED lines=16> */
.L_x_739:
[----:B------:R-:W-:Y:S05]  /*2220*/  BSYNC B0 ;  /* 0x0000000000007941 */ /* 0x000fea0003800000 */
.L_x_738:
        /* <DEDUP_REMOVED lines=18> */
.L_x_741:
[----:B------:R-:W-:Y:S05]  /*2350*/  BSYNC B0 ;  /* 0x0000000000007941 */ /* 0x000fea0003800000 */
.L_x_740:
[----:B------:R-:W-:Y:S01]  /*2360*/  SHF.R.S32.HI R5, RZ, 0x4, R8 ;  /* 0x00000004ff057819 */ /* 0x000fe20000011408 */
[C---:B------:R-:W-:Y:S01]  /*2370*/  IMAD.SHL.U32 R6, R4.reuse, 0x40, RZ ;  /* 0x0000004004067824 */ /* 0x040fe200078e00ff */
[----:B------:R-:W-:Y:S01]  /*2380*/  R2P PR, R4, 0x6 ;  /* 0x0000000604007804 */ /* 0x000fe20000000000 */
[----:B------:R-:W-:Y:S01]  /*2390*/  IMAD.SHL.U32 R7, R7, 0x40, RZ ;  /* 0x0000004007077824 */ /* 0x000fe200078e00ff */
[----:B------:R-:W-:Y:S01]  /*23a0*/  LEA.HI R8, R8, R5, RZ, 0x1 ;  /* 0x0000000508087211 */ /* 0x000fe200078f08ff */
[----:B------:R-:W-:Y:S01]  /*23b0*/  IMAD.SHL.U32 R18, R18, 0x8, RZ ;  /* 0x0000000812127824 */ /* 0x000fe200078e00ff */
[----:B------:R-:W-:Y:S01]  /*23c0*/  LOP3.LUT R6, R6, 0x1c0, RZ, 0xc0, !PT ;  /* 0x000001c006067812 */ /* 0x000fe200078ec0ff */
[----:B------:R-:W-:Y:S01]  /*23d0*/  IMAD R194, R131, 0x400, R130 ;  /* 0x0000040083c27824 */ /* 0x000fe200078e0282 */
[----:B------:R-:W-:Y:S01]  /*23e0*/  LOP3.LUT R8, R8, 0xfffffffe, RZ, 0xc0, !PT ;  /* 0xfffffffe08087812 */ /* 0x000fe200078ec0ff */
[----:B------:R-:W0:Y:S01]  /*23f0*/  LDGDEPBAR ;  /* 0x00000000000079af */ /* 0x000e220000000000 */
[----:B------:R-:W-:Y:S01]  /*2400*/  LOP3.LUT R7, R7, 0x1c0, RZ, 0xc0, !PT ;  /* 0x000001c007077812 */ /* 0x000fe200078ec0ff */
[----:B------:R-:W-:Y:S01]  /*2410*/  UIADD3 UR17, UR25, 0x646e171e, URZ ;  /* 0x646e171e19117890 */ /* 0x000fe2000fffe03f */
[----:B------:R-:W-:Y:S01]  /*2420*/  LOP3.LUT R18, R6, 0x8, R18, 0xf8, !PT ;  /* 0x0000000806127812 */ /* 0x000fe200078ef812 */
[----:B------:R-:W-:Y:S01]  /*2430*/  IMAD.IADD R8, R5, 0x1, -R8 ;  /* 0x0000000105087824 */ /* 0x000fe200078e0a08 */
[----:B------:R-:W-:-:S02]  /*2440*/  SHF.R.U32.HI R6, RZ, 0x3, R6 ;  /* 0x00000003ff067819 */ /* 0x000fc40000011606 */
[----:B------:R-:W-:Y:S01]  /*2450*/  SHF.R.U32.HI R129, RZ, 0x3, R7 ;  /* 0x00000003ff817819 */ /* 0x000fe20000011607 */
[----:B------:R-:W-:Y:S01]  /*2460*/  IMAD.SHL.U32 R5, R8, 0x8, RZ ;  /* 0x0000000808057824 */ /* 0x000fe200078e00ff */
[----:B------:R-:W-:Y:S02]  /*2470*/  LOP3.LUT R6, R18, R6, RZ, 0x3c, !PT ;  /* 0x0000000612067212 */ /* 0x000fe400078e3cff */
[----:B------:R-:W-:Y:S02]  /*2480*/  SEL R4, R133, 0xffffffe0, !P1 ;  /* 0xffffffe085047807 */ /* 0x000fe40004800000 */
[----:B------:R-:W-:Y:S01]  /*2490*/  LOP3.LUT R5, R7, 0x8, R5, 0xf8, !PT ;  /* 0x0000000807057812 */ /* 0x000fe200078ef805 */
[----:B------:R-:W-:Y:S01]  /*24a0*/  IMAD R193, R8, 0x200, R6 ;  /* 0x0000020008c17824 */ /* 0x000fe200078e0206 */
[----:B------:R-:W-:Y:S02]  /*24b0*/  IADD3 R235, R135, 0x8, RZ ;  /* 0x0000000887eb7810 */ /* 0x000fe40007ffe0ff */
[----:B------:R-:W-:Y:S01]  /*24c0*/  LOP3.LUT R129, R5, R129, RZ, 0x3c, !PT ;  /* 0x0000008105817212 */ /* 0x000fe200078e3cff */
[----:B------:R-:W-:Y:S01]  /*24d0*/  IMAD.SHL.U32 R193, R193, 0x2, RZ ;  /* 0x00000002c1c17824 */ /* 0x000fe200078e00ff */
[----:B------:R-:W-:-:S02]  /*24e0*/  IADD3 R233, R135, 0x40, RZ ;  /* 0x0000004087e97810 */ /* 0x000fc40007ffe0ff */
[----:B------:R-:W-:Y:S01]  /*24f0*/  IADD3 R220, R135, 0x48, RZ ;  /* 0x0000004887dc7810 */ /* 0x000fe20007ffe0ff */
[----:B------:R-:W-:Y:S01]  /*2500*/  IMAD.IADD R194, R129, 0x1, R194 ;  /* 0x0000000181c27824 */ /* 0x000fe200078e02c2 */
[----:B------:R-:W-:Y:S01]  /*2510*/  LDSM.16.M88.4 R92, [R193+0x4000] ;  /* 0x00400000c15c783b */ /* 0x000fe20000000200 */
[C---:B------:R-:W-:Y:S01]  /*2520*/  IMAD.IADD R187, R193.reuse, 0x1, R4 ;  /* 0x00000001c1bb7824 */ /* 0x040fe200078e0204 */
[C---:B------:R-:W-:Y:S01]  /*2530*/  IADD3 R5, R193.reuse, 0x4000, RZ ;  /* 0x00004000c1057810 */ /* 0x040fe20007ffe0ff */
[----:B------:R-:W-:Y:S01]  /*2540*/  IMAD.SHL.U32 R194, R194, 0x2, RZ ;  /* 0x00000002c2c27824 */ /* 0x000fe200078e00ff */
[----:B------:R-:W-:Y:S01]  /*2550*/  LDSM.16.M88.4 R88, [R193+0x4800] ;  /* 0x00480000c158783b */ /* 0x000fe20000000200 */
[----:B------:R-:W-:Y:S02]  /*2560*/  IADD3 R190, R193, 0x4040, RZ ;  /* 0x00004040c1be7810 */ /* 0x000fe40007ffe0ff */
[--C-:B------:R-:W-:Y:S01]  /*2570*/  IMAD R192, R2, 0x2, R194.reuse ;  /* 0x0000000202c07824 */ /* 0x100fe200078e02c2 */
[----:B------:R-:W5:Y:S01]  /*2580*/  LDSM.16.M88.4 R80, [R194] ;  /* 0x00000000c250783b */ /* 0x000f620000000200 */
[----:B------:R-:W-:Y:S01]  /*2590*/  @P2 IADD3 R190, R5, -0x40, RZ ;  /* 0xffffffc005be2810 */ /* 0x000fe20007ffe0ff */
[----:B------:R-:W-:Y:S01]  /*25a0*/  IMAD R191, R3, 0x2, R194 ;  /* 0x0000000203bf7824 */ /* 0x000fe200078e02c2 */
[-C--:B------:R-:W-:Y:S01]  /*25b0*/  IMNMX R240, R135, R134.reuse, PT ;  /* 0x0000008687f07217 */ /* 0x080fe20003800200 */
[----:B------:R-:W1:Y:S01]  /*25c0*/  LDSM.16.M88.4 R20, [R194+0x2000] ;  /* 0x00200000c214783b */ /* 0x000e620000000200 */
[-C--:B------:R-:W-:Y:S01]  /*25d0*/  IMNMX R235, R235, R134.reuse, PT ;  /* 0x00000086ebeb7217 */ /* 0x080fe20003800200 */
[----:B------:R-:W-:Y:S01]  /*25e0*/  IMAD.IADD R180, R4, 0x1, R190 ;  /* 0x0000000104b47824 */ /* 0x000fe200078e02be */
[-C--:B------:R-:W-:Y:S01]  /*25f0*/  IMNMX R233, R233, R134.reuse, PT ;  /* 0x00000086e9e97217 */ /* 0x080fe20003800200 */
[----:B------:R-:W2:Y:S01]  /*2600*/  LDSM.16.M88.4 R84, [R193+0x5000] ;  /* 0x00500000c154783b */ /* 0x000ea20000000200 */
[----:B------:R-:W-:Y:S01]  /*2610*/  IMAD R189, R2, 0x2, R191 ;  /* 0x0000000202bd7824 */ /* 0x000fe200078e02bf */
[----:B------:R-:W-:-:S02]  /*2620*/  IMNMX R220, R220, R134, PT ;  /* 0x00000086dcdc7217 */ /* 0x000fc40003800200 */
[----:B-1----:R-:W1:Y:S01]  /*2630*/  LDSM.16.M88.4 R8, [R193+0x5800] ;  /* 0x00580000c108783b */ /* 0x002e620000000200 */
[C---:B------:R-:W-:Y:S02]  /*2640*/  IADD3 R183, R190.reuse, 0x800, RZ ;  /* 0x00000800beb77810 */ /* 0x040fe40007ffe0ff */
[C---:B------:R-:W-:Y:S01]  /*2650*/  IADD3 R182, R190.reuse, 0x1000, RZ ;  /* 0x00001000beb67810 */ /* 0x040fe20007ffe0ff */
[----:B------:R-:W-:Y:S01]  /*2660*/  LDSM.16.M88.4 R120, [R187+0x4000] ;  /* 0x00400000bb78783b */ /* 0x000fe20000000200 */
[----:B------:R-:W-:-:S03]  /*2670*/  IADD3 R181, R190, 0x1800, RZ ;  /* 0x00001800beb57810 */ /* 0x000fc60007ffe0ff */
[----:B------:R-:W3:Y:S04]  /*2680*/  LDSM.16.M88.4 R96, [R192] ;  /* 0x00000000c060783b */ /* 0x000ee80000000200 */
[----:B------:R-:W4:Y:S04]  /*2690*/  LDSM.16.M88.4 R12, [R192+0x2000] ;  /* 0x00200000c00c783b */ /* 0x000f280000000200 */
[----:B------:R-:W1:Y:S04]  /*26a0*/  LDSM.16.M88.4 R116, [R187+0x4800] ;  /* 0x00480000bb74783b */ /* 0x000e680000000200 */
[----:B------:R-:W1:Y:S04]  /*26b0*/  LDSM.16.M88.4 R112, [R187+0x5000] ;  /* 0x00500000bb70783b */ /* 0x000e680000000200 */
[----:B------:R-:W1:Y:S01]  /*26c0*/  LDSM.16.M88.4 R108, [R187+0x5800] ;  /* 0x00580000bb6c783b */ /* 0x000e620000000200 */
[-C--:B-----5:R-:W-:Y:S03]  /*26d0*/  HMMA.16816.F32 R60, R80, R92.reuse, RZ ;  /* 0x0000005c503c723c */ /* 0x0a0fe600000018ff */
[----:B------:R-:W-:Y:S04]  /*26e0*/  LDSM.16.M88.4 R72, [R190] ;  /* 0x00000000be48783b */ /* 0x000fe80000000200 */
[----:B------:R-:W-:Y:S01]  /*26f0*/  LDSM.16.M88.4 R76, [R191+0x2000] ;  /* 0x00200000bf4c783b */ /* 0x000fe20000000200 */
[C---:B------:R-:W-:Y:S03]  /*2700*/  HMMA.16816.F32 R56, R20.reuse, R92, RZ ;  /* 0x0000005c1438723c */ /* 0x040fe600000018ff */
[----:B------:R-:W-:Y:S04]  /*2710*/  LDSM.16.M88.4 R64, [R190+0x1000] ;  /* 0x00100000be40783b */ /* 0x000fe80000000200 */
[----:B------:R-:W-:Y:S01]  /*2720*/  LDSM.16.M88.4 R100, [R180] ;  /* 0x00000000b464783b */ /* 0x000fe20000000200 */
[C---:B------:R-:W-:Y:S03]  /*2730*/  HMMA.16816.F32 R52, R20.reuse, R94, RZ ;  /* 0x0000005e1434723c */ /* 0x040fe600000018ff */
[----:B--2---:R-:W-:Y:S04]  /*2740*/  LDSM.16.M88.4 R16, [R190+0x1800] ;  /* 0x00180000be10783b */ /* 0x004fe80000000200 */
[----:B------:R-:W-:Y:S01]  /*2750*/  LDSM.16.M88.4 R68, [R190+0x800] ;  /* 0x00080000be44783b */ /* 0x000fe20000000200 */
[C---:B------:R-:W-:Y:S03]  /*2760*/  HMMA.16816.F32 R44, R20.reuse, R88, RZ ;  /* 0x00000058142c723c */ /* 0x040fe600000018ff */
[----:B------:R-:W-:Y:S05]  /*2770*/  LDSM.16.M88.4 R4, [R189+0x2000] ;  /* 0x00200000bd04783b */ /* 0x000fea0000000200 */
[C---:B------:R-:W-:Y:S08]  /*2780*/  HMMA.16816.F32 R32, R20.reuse, R84, RZ ;  /* 0x000000541420723c */ /* 0x040ff000000018ff */
[C---:B------:R-:W-:Y:S08]  /*2790*/  HMMA.16816.F32 R40, R20.reuse, R90, RZ ;  /* 0x0000005a1428723c */ /* 0x040ff000000018ff */
[----:B------:R-:W-:Y:S08]  /*27a0*/  HMMA.16816.F32 R28, R20, R86, RZ ;  /* 0x00000056141c723c */ /* 0x000ff000000018ff */
[C---:B------:R-:W-:Y:S08]  /*27b0*/  HMMA.16816.F32 R48, R80.reuse, R88, RZ ;  /* 0x000000585030723c */ /* 0x040ff000000018ff */
[C---:B------:R-:W-:Y:S08]  /*27c0*/  HMMA.16816.F32 R36, R80.reuse, R84, RZ ;  /* 0x000000545024723c */ /* 0x040ff000000018ff */
[----:B------:R-:W-:Y:S08]  /*27d0*/  HMMA.16816.F32 R92, R80, R94, RZ ;  /* 0x0000005e505c723c */ /* 0x000ff000000018ff */
[----:B-1----:R-:W-:Y:S08]  /*27e0*/  HMMA.16816.F32 R24, R20, R8, RZ ;  /* 0x000000081418723c */ /* 0x002ff000000018ff */
[C---:B------:R-:W-:Y:S08]  /*27f0*/  HMMA.16816.F32 R88, R80.reuse, R90, RZ ;  /* 0x0000005a5058723c */ /* 0x040ff000000018ff */
[C---:B------:R-:W-:Y:S08]  /*2800*/  HMMA.16816.F32 R84, R80.reuse, R86, RZ ;  /* 0x000000565054723c */ /* 0x040ff000000018ff */
[----:B------:R-:W-:Y:S08]  /*2810*/  HMMA.16816.F32 R104, R80, R8, RZ ;  /* 0x000000085068723c */ /* 0x000ff000000018ff */
[-C--:B------:R-:W-:Y:S08]  /*2820*/  HMMA.16816.F32 R20, R20, R10.reuse, RZ ;  /* 0x0000000a1414723c */ /* 0x080ff000000018ff */
[----:B------:R-:W-:Y:S01]  /*2830*/  HMMA.16816.F32 R80, R80, R10, RZ ;  /* 0x0000000a5050723c */ /* 0x000fe200000018ff */
[----:B------:R-:W1:Y:S07]  /*2840*/  LDSM.16.M88.4 R8, [R191] ;  /* 0x00000000bf08783b */ /* 0x000e6e0000000200 */
[-C--:B---3--:R-:W-:Y:S08]  /*2850*/  HMMA.16816.F32 R60, R96, R120.reuse, R60 ;  /* 0x00000078603c723c */ /* 0x088ff0000000183c */
[C---:B----4-:R-:W-:Y:S08]  /*2860*/  HMMA.16816.F32 R56, R12.reuse, R120, R56 ;  /* 0x000000780c38723c */ /* 0x050ff00000001838 */
[C---:B------:R-:W-:Y:S08]  /*2870*/  HMMA.16816.F32 R44, R12.reuse, R116, R44 ;  /* 0x000000740c2c723c */ /* 0x040ff0000000182c */
[C---:B------:R-:W-:Y:S08]  /*2880*/  HMMA.16816.F32 R32, R12.reuse, R112, R32 ;  /* 0x000000700c20723c */ /* 0x040ff00000001820 */
[C---:B------:R-:W-:Y:S08]  /*2890*/  HMMA.16816.F32 R24, R12.reuse, R108, R24 ;  /* 0x0000006c0c18723c */ /* 0x040ff00000001818 */
[C---:B------:R-:W-:Y:S08]  /*28a0*/  HMMA.16816.F32 R52, R12.reuse, R122, R52 ;  /* 0x0000007a0c34723c */ /* 0x040ff00000001834 */
[C---:B------:R-:W-:Y:S08]  /*28b0*/  HMMA.16816.F32 R40, R12.reuse, R118, R40 ;  /* 0x000000760c28723c */ /* 0x040ff00000001828 */
[C---:B------:R-:W-:Y:S08]  /*28c0*/  HMMA.16816.F32 R28, R12.reuse, R114, R28 ;  /* 0x000000720c1c723c */ /* 0x040ff0000000181c */
[----:B------:R-:W-:Y:S01]  /*28d0*/  HMMA.16816.F32 R20, R12, R110, R20 ;  /* 0x0000006e0c14723c */ /* 0x000fe20000001814 */
[----:B------:R-:W2:Y:S07]  /*28e0*/  LDSM.16.M88.4 R12, [R189] ;  /* 0x00000000bd0c783b */ /* 0x000eae0000000200 */
[C---:B------:R-:W-:Y:S08]  /*28f0*/  HMMA.16816.F32 R92, R96.reuse, R122, R92 ;  /* 0x0000007a605c723c */ /* 0x040ff0000000185c */
[C---:B------:R-:W-:Y:S08]  /*2900*/  HMMA.16816.F32 R36, R96.reuse, R112, R36 ;  /* 0x000000706024723c */ /* 0x040ff00000001824 */
[----:B------:R-:W-:Y:S08]  /*2910*/  HMMA.16816.F32 R84, R96, R114, R84 ;  /* 0x000000726054723c */ /* 0x000ff00000001854 */
[----:B-1----:R-:W-:Y:S08]  /*2920*/  HMMA.16816.F32 R60, R8, R72, R60 ;  /* 0x00000048083c723c */ /* 0x002ff0000000183c */
[C---:B------:R-:W-:Y:S08]  /*2930*/  HMMA.16816.F32 R104, R96.reuse, R108, R104 ;  /* 0x0000006c6068723c */ /* 0x040ff00000001868 */
[----:B------:R-:W-:Y:S08]  /*2940*/  HMMA.16816.F32 R48, R96, R116, R48 ;  /* 0x000000746030723c */ /* 0x000ff00000001830 */
[-C--:B------:R-:W-:Y:S08]  /*2950*/  HMMA.16816.F32 R52, R76, R74.reuse, R52 ;  /* 0x0000004a4c34723c */ /* 0x080ff00000001834 */
[----:B------:R-:W-:Y:S07]  /*2960*/  HMMA.16816.F32 R92, R8, R74, R92 ;  /* 0x0000004a085c723c */ /* 0x000fee000000185c */
[----:B------:R-:W-:Y:S01]  /*2970*/  IMAD R75, R132, 0x40, R204 ;  /* 0x00000040844b7824 */ /* 0x000fe200078e02cc */
[C---:B------:R-:W-:Y:S08]  /*2980*/  HMMA.16816.F32 R56, R76.reuse, R72, R56 ;  /* 0x000000484c38723c */ /* 0x040ff00000001838 */
[C---:B------:R-:W-:Y:S08]  /*2990*/  HMMA.16816.F32 R32, R76.reuse, R64, R32 ;  /* 0x000000404c20723c */ /* 0x040ff00000001820 */
[----:B------:R-:W-:Y:S08]  /*29a0*/  HMMA.16816.F32 R28, R76, R66, R28 ;  /* 0x000000424c1c723c */ /* 0x000ff0000000181c */
[C---:B------:R-:W-:Y:S08]  /*29b0*/  HMMA.16816.F32 R36, R8.reuse, R64, R36 ;  /* 0x000000400824723c */ /* 0x040ff00000001824 */
[----:B------:R-:W-:Y:S01]  /*29c0*/  HMMA.16816.F32 R84, R8, R66, R84 ;  /* 0x000000420854723c */ /* 0x000fe20000001854 */
[----:B------:R-:W1:Y:S07]  /*29d0*/  LDSM.16.M88.4 R64, [R180+0x800] ;  /* 0x00080000b440783b */ /* 0x000e6e0000000200 */
[----:B--2---:R-:W-:Y:S08]  /*29e0*/  HMMA.16816.F32 R60, R12, R100, R60 ;  /* 0x000000640c3c723c */ /* 0x004ff0000000183c */
[-C--:B------:R-:W-:Y:S08]  /*29f0*/  HMMA.16816.F32 R24, R76, R16.reuse, R24 ;  /* 0x000000104c18723c */ /* 0x080ff00000001818 */
[C---:B------:R-:W-:Y:S07]  /*2a00*/  HMMA.16816.F32 R104, R8.reuse, R16, R104 ;  /* 0x000000100868723c */ /* 0x040fee0000001868 */
[----:B------:R-:W-:Y:S01]  /*2a10*/  IADD3 R16, R75, 0x1, RZ ;  /* 0x000000014b107810 */ /* 0x000fe20007ffe0ff */
[----:B------:R-:W-:Y:S03]  /*2a20*/  HMMA.16816.F32 R48, R8, R68, R48 ;  /* 0x000000440830723c */ /* 0x000fe60000001830 */
[----:B------:R-:W2:Y:S01]  /*2a30*/  I2F R17, R16 ;  /* 0x0000001000117306 */ /* 0x000ea20000201400 */
[----:B------:R-:W-:-:S02]  /*2a40*/  ISETP.GE.AND P0, PT, R16, R240, PT ;  /* 0x000000f01000720c */ /* 0x000fc40003f06270 */
[C---:B------:R-:W-:Y:S02]  /*2a50*/  ISETP.GE.AND P1, PT, R16.reuse, R235, PT ;  /* 0x000000eb1000720c */ /* 0x040fe40003f26270 */
[----:B------:R-:W-:Y:S01]  /*2a60*/  HMMA.16816.F32 R88, R96, R118, R88 ;  /* 0x000000766058723c */ /* 0x000fe20000001858 */
[C---:B------:R-:W-:Y:S02]  /*2a70*/  ISETP.GE.AND P4, PT, R16.reuse, R233, PT ;  /* 0x000000e91000720c */ /* 0x040fe40003f86270 */
[----:B------:R-:W-:-:S05]  /*2a80*/  ISETP.GE.AND P2, PT, R16, R220, PT ;  /* 0x000000dc1000720c */ /* 0x000fca0003f46270 */
[----:B------:R-:W-:Y:S01]  /*2a90*/  HMMA.16816.F32 R80, R96, R110, R80 ;  /* 0x0000006e6050723c */ /* 0x000fe20000001850 */
[CC--:B--2---:R-:W-:Y:S02]  /*2aa0*/  FFMA.FTZ R61, R17.reuse, R0.reuse, R61 ;  /* 0x00000000113d7223 */ /* 0x0c4fe4000001003d */
[----:B------:R-:W-:-:S05]  /*2ab0*/  FFMA.FTZ R63, R17, R0, R63 ;  /* 0x00000000113f7223 */ /* 0x000fca000001003f */
[-C--:B------:R-:W-:Y:S08]  /*2ac0*/  HMMA.16816.F32 R52, R4, R102.reuse, R52 ;  /* 0x000000660434723c */ /* 0x080ff00000001834 */
[----:B------:R-:W-:Y:S08]  /*2ad0*/  HMMA.16816.F32 R92, R12, R102, R92 ;  /* 0x000000660c5c723c */ /* 0x000ff0000000185c */
[----:B------:R-:W-:Y:S07]  /*2ae0*/  HMMA.16816.F32 R44, R76, R68, R44 ;  /* 0x000000444c2c723c */ /* 0x000fee000000182c */
[----:B------:R-:W-:Y:S01]  /*2af0*/  IADD3 R69, R75, 0x8, RZ ;  /* 0x000000084b457810 */ /* 0x000fe20007ffe0ff */
[----:B------:R-:W-:Y:S01]  /*2b00*/  HMMA.16816.F32 R56, R4, R100, R56 ;  /* 0x000000640438723c */ /* 0x000fe20000001838 */
[----:B------:R-:W-:-:S02]  /*2b10*/  FSEL R68, R61, -INF , !P0 ;  /* 0xff8000003d447808 */ /* 0x000fc40004000000 */
[----:B------:R-:W2:Y:S01]  /*2b20*/  I2F R16, R69 ;  /* 0x0000004500107306 */ /* 0x000ea20000201400 */
[C---:B------:R-:W-:Y:S02]  /*2b30*/  ISETP.GE.AND P6, PT, R69.reuse, R240, PT ;  /* 0x000000f04500720c */ /* 0x040fe40003fc6270 */
[C---:B------:R-:W-:Y:S02]  /*2b40*/  ISETP.GE.AND P5, PT, R69.reuse, R235, PT ;  /* 0x000000eb4500720c */ /* 0x040fe40003fa6270 */
[----:B-1----:R-:W-:Y:S01]  /*2b50*/  HMMA.16816.F32 R48, R12, R64, R48 ;  /* 0x000000400c30723c */ /* 0x002fe20000001830 */
[C---:B------:R-:W-:Y:S02]  /*2b60*/  ISETP.GE.AND P3, PT, R69.reuse, R233, PT ;  /* 0x000000e94500720c */ /* 0x040fe40003f66270 */
[----:B------:R-:W-:-:S05]  /*2b70*/  ISETP.GE.AND P0, PT, R69, R220, PT ;  /* 0x000000dc4500720c */ /* 0x000fca0003f06270 */
[----:B------:R-:W-:Y:S01]  /*2b80*/  HMMA.16816.F32 R88, R8, R70, R88 ;  /* 0x000000460858723c */ /* 0x000fe20000001858 */
[CC--:B--2---:R-:W-:Y:S02]  /*2b90*/  FFMA.FTZ R69, R16.reuse, R0.reuse, R92 ;  /* 0x0000000010457223 */ /* 0x0c4fe4000001005c */
[CC--:B------:R-:W-:Y:S02]  /*2ba0*/  FFMA.FTZ R52, R16.reuse, R0.reuse, R52 ;  /* 0x0000000010347223 */ /* 0x0c0fe40000010034 */
[----:B------:R-:W-:-:S03]  /*2bb0*/  FFMA.FTZ R73, R16, R0, R94 ;  /* 0x0000000010497223 */ /* 0x000fc6000001005e */
[-C--:B------:R-:W-:Y:S01]  /*2bc0*/  HMMA.16816.F32 R80, R8, R18.reuse, R80 ;  /* 0x000000120850723c */ /* 0x080fe20000001850 */
[-C--:B------:R-:W-:Y:S01]  /*2bd0*/  FFMA.FTZ R54, R16, R0.reuse, R54 ;  /* 0x0000000010367223 */ /* 0x080fe20000010036 */
[----:B------:R-:W-:Y:S01]  /*2be0*/  IADD3 R16, R75, 0x10, RZ ;  /* 0x000000104b107810 */ /* 0x000fe20007ffe0ff */
[-C--:B------:R-:W-:Y:S01]  /*2bf0*/  FFMA.FTZ R74, R17, R0.reuse, R57 ;  /* 0x00000000114a7223 */ /* 0x080fe20000010039 */
[----:B------:R-:W-:Y:S01]  /*2c00*/  FSEL R57, R63, -INF , !P1 ;  /* 0xff8000003f397808 */ /* 0x000fe20004800000 */
[----:B------:R-:W-:Y:S01]  /*2c10*/  FFMA.FTZ R59, R17, R0, R59 ;  /* 0x00000000113b7223 */ /* 0x000fe2000001003b */
[----:B------:R-:W-:Y:S02]  /*2c20*/  FSEL R69, R69, -INF , !P6 ;  /* 0xff80000045457808 */ /* 0x000fe40007000000 */
[----:B------:R-:W-:Y:S01]  /*2c30*/  IADD3 R8, R75, 0x9, RZ ;  /* 0x000000094b087810 */ /* 0x000fe20007ffe0ff */
[----:B------:R-:W-:Y:S01]  /*2c40*/  HMMA.16816.F32 R20, R76, R18, R20 ;  /* 0x000000124c14723c */ /* 0x000fe20000001814 */
[----:B------:R-:W1:Y:S01]  /*2c50*/  I2F R18, R16 ;  /* 0x0000001000127306 */ /* 0x000e620000201400 */
[----:B------:R-:W-:-:S02]  /*2c60*/  FSEL R74, R74, -INF , !P4 ;  /* 0xff8000004a4a7808 */ /* 0x000fc40006000000 */
[C---:B------:R-:W-:Y:S02]  /*2c70*/  ISETP.GE.AND P1, PT, R8.reuse, R240, PT ;  /* 0x000000f00800720c */ /* 0x040fe40003f26270 */
[C---:B------:R-:W-:Y:S02]  /*2c80*/  ISETP.GE.AND P4, PT, R8.reuse, R235, PT ;  /* 0x000000eb0800720c */ /* 0x040fe40003f86270 */
[----:B------:R-:W-:Y:S01]  /*2c90*/  HMMA.16816.F32 R40, R76, R70, R40 ;  /* 0x000000464c28723c */ /* 0x000fe20000001828 */
[----:B------:R2:W3:Y:S01]  /*2ca0*/  I2F R17, R8 ;  /* 0x0000000800117306 */ /* 0x0004e20000201400 */
[----:B------:R-:W-:Y:S02]  /*2cb0*/  ISETP.GE.AND P6, PT, R8, R220, PT ;  /* 0x000000dc0800720c */ /* 0x000fe40003fc6270 */
[----:B------:R-:W-:Y:S02]  /*2cc0*/  FSEL R73, R73, -INF , !P5 ;  /* 0xff80000049497808 */ /* 0x000fe40006800000 */
[----:B------:R-:W-:-:S02]  /*2cd0*/  ISETP.GE.AND P5, PT, R16, R240, PT ;  /* 0x000000f01000720c */ /* 0x000fc40003fa6270 */
[----:B------:R-:W-:Y:S01]  /*2ce0*/  FSEL R71, R59, -INF , !P2 ;  /* 0xff8000003b477808 */ /* 0x000fe20005000000 */
[----:B------:R-:W-:Y:S01]  /*2cf0*/  HMMA.16816.F32 R44, R4, R64, R44 ;  /* 0x00000040042c723c */ /* 0x000fe2000000182c */
[----:B------:R-:W-:Y:S01]  /*2d00*/  ISETP.GE.AND P2, PT, R8, R233, PT ;  /* 0x000000e90800720c */ /* 0x000fe20003f46270 */
[-C--:B-1----:R-:W-:Y:S01]  /*2d10*/  FFMA.FTZ R50, R18, R0.reuse, R50 ;  /* 0x0000000012327223 */ /* 0x082fe20000010032 */
[----:B------:R-:W-:Y:S01]  /*2d20*/  FSEL R76, R54, -INF , !P0 ;  /* 0xff800000364c7808 */ /* 0x000fe20004000000 */
[-C--:B------:R-:W-:Y:S01]  /*2d30*/  FFMA.FTZ R54, R18, R0.reuse, R48 ;  /* 0x0000000012367223 */ /* 0x080fe20000010030 */
[----:B------:R-:W-:Y:S02]  /*2d40*/  IADD3 R19, R75, 0x11, RZ ;  /* 0x000000114b137810 */ /* 0x000fe40007ffe0ff */
[----:B------:R-:W-:Y:S01]  /*2d50*/  FSEL R77, R52, -INF , !P3 ;  /* 0xff800000344d7808 */ /* 0x000fe20005800000 */
[----:B--2---:R-:W1:Y:S01]  /*2d60*/  LDSM.16.M88.4 R8, [R180+0x1000] ;  /* 0x00100000b408783b */ /* 0x004e620000000200 */
[CC--:B---3--:R-:W-:Y:S01]  /*2d70*/  FFMA.FTZ R70, R17.reuse, R0.reuse, R93 ;  /* 0x0000000011467223 */ /* 0x0c8fe2000001005d */
[----:B------:R-:W-:Y:S01]  /*2d80*/  HMMA.16816.F32 R88, R12, R66, R88 ;  /* 0x000000420c58723c */ /* 0x000fe20000001858 */
[CC--:B------:R-:W-:Y:S01]  /*2d90*/  FFMA.FTZ R72, R17.reuse, R0.reuse, R95 ;  /* 0x0000000011487223 */ /* 0x0c0fe2000001005f */
[----:B------:R-:W-:Y:S01]  /*2da0*/  ISETP.GE.AND P3, PT, R16, R235, PT ;  /* 0x000000eb1000720c */ /* 0x000fe20003f66270 */
[CC--:B------:R-:W-:Y:S01]  /*2db0*/  FFMA.FTZ R53, R17.reuse, R0.reuse, R53 ;  /* 0x0000000011357223 */ /* 0x0c0fe20000010035 */
[----:B------:R-:W-:Y:S01]  /*2dc0*/  FSEL R70, R70, -INF , !P1 ;  /* 0xff80000046467808 */ /* 0x000fe20004800000 */
[----:B------:R-:W-:Y:S01]  /*2dd0*/  FFMA.FTZ R55, R17, R0, R55 ;  /* 0x0000000011377223 */ /* 0x000fe20000010037 */
[----:B------:R-:W-:-:S02]  /*2de0*/  ISETP.GE.AND P0, PT, R16, R233, PT ;  /* 0x000000e91000720c */ /* 0x000fc40003f06270 */
[----:B------:R-:W-:Y:S01]  /*2df0*/  ISETP.GE.AND P1, PT, R16, R220, PT ;  /* 0x000000dc1000720c */ /* 0x000fe20003f26270 */
[----:B------:R-:W-:Y:S01]  /*2e00*/  HMMA.16816.F32 R40, R4, R66, R40 ;  /* 0x000000420428723c */ /* 0x000fe20000001828 */
[----:B------:R-:W-:Y:S01]  /*2e10*/  FSEL R72, R72, -INF , !P4 ;  /* 0xff80000048487808 */ /* 0x000fe20006000000 */
[----:B------:R-:W2:Y:S01]  /*2e20*/  I2F R16, R19 ;  /* 0x0000001300107306 */ /* 0x000ea20000201400 */
[----:B------:R-:W-:Y:S02]  /*2e30*/  FSEL R78, R53, -INF , !P2 ;  /* 0xff800000354e7808 */ /* 0x000fe40005000000 */
[----:B------:R-:W-:Y:S01]  /*2e40*/  FSEL R48, R55, -INF , !P6 ;  /* 0xff80000037307808 */ /* 0x000fe20007000000 */
[-C--:B------:R-:W-:Y:S01]  /*2e50*/  FFMA.FTZ R44, R18, R0.reuse, R44 ;  /* 0x00000000122c7223 */ /* 0x080fe2000001002c */
[----:B------:R-:W-:Y:S01]  /*2e60*/  FSEL R54, R54, -INF , !P5 ;  /* 0xff80000036367808 */ /* 0x000fe20006800000 */
[----:B------:R-:W-:Y:S01]  /*2e70*/  FFMA.FTZ R46, R18, R0, R46 ;  /* 0x00000000122e7223 */ /* 0x000fe2000001002e */
[----:B------:R-:W-:-:S02]  /*2e80*/  ISETP.GE.AND P4, PT, R19, R240, PT ;  /* 0x000000f01300720c */ /* 0x000fc40003f86270 */
[C---:B------:R-:W-:Y:S02]  /*2e90*/  ISETP.GE.AND P2, PT, R19.reuse, R235, PT ;  /* 0x000000eb1300720c */ /* 0x040fe40003f46270 */
[C---:B------:R-:W-:Y:S02]  /*2ea0*/  ISETP.GE.AND P6, PT, R19.reuse, R233, PT ;  /* 0x000000e91300720c */ /* 0x040fe40003fc6270 */
[----:B------:R-:W-:Y:S02]  /*2eb0*/  ISETP.GE.AND P5, PT, R19, R220, PT ;  /* 0x000000dc1300720c */ /* 0x000fe40003fa6270 */
[C---:B------:R-:W-:Y:S01]  /*2ec0*/  IADD3 R18, R75.reuse, 0x19, RZ ;  /* 0x000000194b127810 */ /* 0x040fe20007ffe0ff */
[CC--:B--2---:R-:W-:Y:S01]  /*2ed0*/  FFMA.FTZ R49, R16.reuse, R0.reuse, R49 ;  /* 0x0000000010317223 */ /* 0x0c4fe20000010031 */
[----:B------:R-:W-:Y:S01]  /*2ee0*/  IADD3 R19, R75, 0x18, RZ ;  /* 0x000000184b137810 */ /* 0x000fe20007ffe0ff */
[-C--:B------:R-:W-:Y:S01]  /*2ef0*/  FFMA.FTZ R65, R16, R0.reuse, R51 ;  /* 0x0000000010417223 */ /* 0x080fe20000010033 */
[----:B------:R-:W-:Y:S01]  /*2f00*/  FSEL R59, R50, -INF , !P3 ;  /* 0xff800000323b7808 */ /* 0x000fe20005800000 */
[CC--:B------:R-:W-:Y:S01]  /*2f10*/  FFMA.FTZ R45, R16.reuse, R0.reuse, R45 ;  /* 0x00000000102d7223 */ /* 0x0c0fe2000001002d */
[----:B------:R-:W2:Y:S01]  /*2f20*/  I2F R17, R19 ;  /* 0x0000001300117306 */ /* 0x000ea20000201400 */
[----:B------:R-:W-:Y:S01]  /*2f30*/  FFMA.FTZ R47, R16, R0, R47 ;  /* 0x00000000102f7223 */ /* 0x000fe2000001002f */
[----:B------:R-:W-:-:S02]  /*2f40*/  ISETP.GE.AND P3, PT, R19, R240, PT ;  /* 0x000000f01300720c */ /* 0x000fc40003f66270 */
[----:B------:R-:W-:Y:S02]  /*2f50*/  FSEL R51, R44, -INF , !P0 ;  /* 0xff8000002c337808 */ /* 0x000fe40004000000 */
[----:B------:R-:W-:Y:S01]  /*2f60*/  FSEL R52, R46, -INF , !P1 ;  /* 0xff8000002e347808 */ /* 0x000fe20004800000 */
[-C--:B-1----:R-:W-:Y:S01]  /*2f70*/  HMMA.16816.F32 R36, R12, R8.reuse, R36 ;  /* 0x000000080c24723c */ /* 0x082fe20000001824 */
[----:B------:R-:W1:Y:S01]  /*2f80*/  I2F R44, R18 ;  /* 0x00000012002c7306 */ /* 0x000e620000201400 */
[----:B------:R-:W-:Y:S02]  /*2f90*/  FSEL R169, R49, -INF , !P4 ;  /* 0xff80000031a97808 */ /* 0x000fe40006000000 */
[----:B------:R-:W-:Y:S02]  /*2fa0*/  FSEL R65, R65, -INF , !P2 ;  /* 0xff80000041417808 */ /* 0x000fe40005000000 */
[----:B------:R-:W-:Y:S02]  /*2fb0*/  FSEL R53, R47, -INF , !P5 ;  /* 0xff8000002f357808 */ /* 0x000fe40006800000 */
[----:B------:R-:W-:Y:S01]  /*2fc0*/  HMMA.16816.F32 R32, R4, R8, R32 ;  /* 0x000000080420723c */ /* 0x000fe20000001820 */
[-C--:B--2---:R-:W-:Y:S01]  /*2fd0*/  FFMA.FTZ R55, R17, R0.reuse, R88 ;  /* 0x0000000011377223 */ /* 0x084fe20000010058 */
[----:B------:R-:W-:Y:S01]  /*2fe0*/  FSEL R88, R45, -INF , !P6 ;  /* 0xff8000002d587808 */ /* 0x000fe20007000000 */
[-C--:B------:R-:W-:Y:S01]  /*2ff0*/  FFMA.FTZ R40, R17, R0.reuse, R40 ;  /* 0x0000000011287223 */ /* 0x080fe20000010028 */
[----:B------:R-:W-:Y:S01]  /*3000*/  ISETP.GE.AND P0, PT, R19, R235, PT ;  /* 0x000000eb1300720c */ /* 0x000fe20003f06270 */
[-C--:B------:R-:W-:Y:S01]  /*3010*/  FFMA.FTZ R90, R17, R0.reuse, R90 ;  /* 0x00000000115a7223 */ /* 0x080fe2000001005a */
[----:B------:R-:W-:Y:S01]  /*3020*/  FSEL R55, R55, -INF , !P3 ;  /* 0xff80000037377808 */ /* 0x000fe20005800000 */
[-C--:B------:R-:W-:Y:S01]  /*3030*/  FFMA.FTZ R9, R17, R0.reuse, R42 ;  /* 0x0000000011097223 */ /* 0x080fe2000001002a */
[C---:B------:R-:W-:Y:S01]  /*3040*/  ISETP.GE.AND P1, PT, R19.reuse, R233, PT ;  /* 0x000000e91300720c */ /* 0x040fe20003f26270 */
[----:B-1----:R-:W-:Y:S01]  /*3050*/  FFMA.FTZ R42, R44, R0, R41 ;  /* 0x000000002c2a7223 */ /* 0x002fe20000010029 */
[----:B------:R-:W-:Y:S01]  /*3060*/  ISETP.GE.AND P4, PT, R19, R220, PT ;  /* 0x000000dc1300720c */ /* 0x000fe20003f86270 */
[----:B------:R-:W-:Y:S01]  /*3070*/  HMMA.16816.F32 R84, R12, R10, R84 ;  /* 0x0000000a0c54723c */ /* 0x000fe20000001854 */
[----:B------:R-:W-:Y:S01]  /*3080*/  ISETP.GE.AND P2, PT, R18, R240, PT ;  /* 0x000000f01200720c */ /* 0x000fe20003f46270 */
[-C--:B------:R-:W-:Y:S01]  /*3090*/  FFMA.FTZ R89, R44, R0.reuse, R89 ;  /* 0x000000002c597223 */ /* 0x080fe20000010059 */
[----:B------:R-:W-:Y:S01]  /*30a0*/  ISETP.GE.AND P6, PT, R18, R235, PT ;  /* 0x000000eb1200720c */ /* 0x000fe20003fc6270 */
[----:B------:R-:W-:Y:S01]  /*30b0*/  FFMA.FTZ R61, R44, R0, R91 ;  /* 0x000000002c3d7223 */ /* 0x000fe2000001005b */
[----:B------:R-:W-:-:S02]  /*30c0*/  ISETP.GE.AND P5, PT, R18, R233, PT ;  /* 0x000000e91200720c */ /* 0x000fc40003fa6270 */
[----:B------:R-:W-:Y:S01]  /*30d0*/  ISETP.GE.AND P3, PT, R18, R220, PT ;  /* 0x000000dc1200720c */ /* 0x000fe20003f66270 */
[----:B------:R-:W-:Y:S01]  /*30e0*/  HMMA.16816.F32 R28, R4, R10, R28 ;  /* 0x0000000a041c723c */ /* 0x000fe2000000181c */
[----:B------:R-:W1:Y:S01]  /*30f0*/  LDSM.16.M88.4 R16, [R180+0x1800] ;  /* 0x00180000b410783b */ /* 0x000e620000000200 */
[----:B------:R-:W-:Y:S01]  /*3100*/  IADD3 R8, R75, 0x20, RZ ;  /* 0x000000204b087810 */ /* 0x000fe20007ffe0ff */
[----:B------:R-:W-:-:S04]  /*3110*/  DEPBAR.LE SB0, 0x0 ;  /* 0x000080000000791a */ /* 0x000fc80000000000 */
[----:B------:R-:W-:Y:S01]  /*3120*/  IADD3 R46, R75, 0x21, RZ ;  /* 0x000000214b2e7810 */ /* 0x000fe20007ffe0ff */
[----:B------:R-:W2:Y:S01]  /*3130*/  I2F R45, R8 ;  /* 0x00000008002d7306 */ /* 0x000ea20000201400 */
[----:B------:R-:W-:Y:S02]  /*3140*/  FSEL R9, R9, -INF , !P4 ;  /* 0xff80000009097808 */ /* 0x000fe40006000000 */
[----:B------:R-:W-:Y:S02]  /*3150*/  ISETP.GE.AND P4, PT, R8, R233, PT ;  /* 0x000000e90800720c */ /* 0x000fe40003f86270 */
[----:B------:R-:W-:Y:S02]  /*3160*/  IADD3 R10, R75, 0x28, RZ ;  /* 0x000000284b0a7810 */ /* 0x000fe40007ffe0ff */
[----:B------:R-:W-:Y:S01]  /*3170*/  FSEL R40, R40, -INF , !P1 ;  /* 0xff80000028287808 */ /* 0x000fe20004800000 */
[----:B------:R-:W3:Y:S01]  /*3180*/  I2F R41, R46 ;  /* 0x0000002e00297306 */ /* 0x000ee20000201400 */
[----:B------:R-:W-:-:S02]  /*3190*/  FSEL R171, R89, -INF , !P2 ;  /* 0xff80000059ab7808 */ /* 0x000fc40005000000 */
[----:B------:R-:W-:Y:S02]  /*31a0*/  FSEL R61, R61, -INF , !P6 ;  /* 0xff8000003d3d7808 */ /* 0x000fe40007000000 */
[C---:B------:R-:W-:Y:S02]  /*31b0*/  ISETP.GE.AND P1, PT, R8.reuse, R235, PT ;  /* 0x000000eb0800720c */ /* 0x040fe40003f26270 */
[----:B------:R-:W-:Y:S01]  /*31c0*/  ISETP.GE.AND P2, PT, R8, R220, PT ;  /* 0x000000dc0800720c */ /* 0x000fe20003f46270 */
[C---:B--2---:R-:W-:Y:S01]  /*31d0*/  FFMA.FTZ R32, R45.reuse, R0, R32 ;  /* 0x000000002d207223 */ /* 0x044fe20000010020 */
[----:B------:R-:W-:Y:S01]  /*31e0*/  ISETP.GE.AND P6, PT, R46, R240, PT ;  /* 0x000000f02e00720c */ /* 0x000fe20003fc6270 */
[CC--:B------:R-:W-:Y:S01]  /*31f0*/  FFMA.FTZ R38, R45.reuse, R0.reuse, R38 ;  /* 0x000000002d267223 */ /* 0x0c0fe20000010026 */
[----:B------:R-:W2:Y:S01]  /*3200*/  I2F R11, R10 ;  /* 0x0000000a000b7306 */ /* 0x000ea20000201400 */
[CC--:B------:R-:W-:Y:S01]  /*3210*/  FFMA.FTZ R34, R45.reuse, R0.reuse, R34 ;  /* 0x000000002d227223 */ /* 0x0c0fe20000010022 */
[----:B------:R-:W-:Y:S01]  /*3220*/  FSEL R142, R32, -INF , !P4 ;  /* 0xff800000208e7808 */ /* 0x000fe20006000000 */
[-C--:B------:R-:W-:Y:S01]  /*3230*/  FFMA.FTZ R36, R45, R0.reuse, R36 ;  /* 0x000000002d247223 */ /* 0x080fe20000010024 */
[----:B------:R-:W-:Y:S01]  /*3240*/  IADD3 R32, R75, 0x29, RZ ;  /* 0x000000294b207810 */ /* 0x000fe20007ffe0ff */
[CC--:B---3--:R-:W-:Y:S01]  /*3250*/  FFMA.FTZ R37, R41.reuse, R0.reuse, R37 ;  /* 0x0000000029257223 */ /* 0x0c8fe20000010025 */
[----:B------:R-:W-:Y:S01]  /*3260*/  FSEL R152, R38, -INF , !P1 ;  /* 0xff80000026987808 */ /* 0x000fe20004800000 */
[CC--:B------:R-:W-:Y:S01]  /*3270*/  FFMA.FTZ R35, R41.reuse, R0.reuse, R35 ;  /* 0x0000000029237223 */ /* 0x0c0fe20000010023 */
[----:B------:R-:W-:Y:S01]  /*3280*/  FSEL R161, R34, -INF , !P2 ;  /* 0xff80000022a17808 */ /* 0x000fe20005000000 */
[-C--:B------:R-:W-:Y:S01]  /*3290*/  FFMA.FTZ R39, R41, R0.reuse, R39 ;  /* 0x0000000029277223 */ /* 0x080fe20000010027 */
[----:B------:R-:W-:Y:S01]  /*32a0*/  FSEL R159, R37, -INF , !P6 ;  /* 0xff800000259f7808 */ /* 0x000fe20007000000 */
[----:B------:R-:W-:Y:S01]  /*32b0*/  FFMA.FTZ R33, R41, R0, R33 ;  /* 0x0000000029217223 */ /* 0x000fe20000010021 */
[----:B------:R-:W-:-:S02]  /*32c0*/  ISETP.GE.AND P1, PT, R10, R240, PT ;  /* 0x000000f00a00720c */ /* 0x000fc40003f26270 */
[C---:B------:R-:W-:Y:S01]  /*32d0*/  ISETP.GE.AND P4, PT, R10.reuse, R235, PT ;  /* 0x000000eb0a00720c */ /* 0x040fe20003f86270 */
[-C--:B-1----:R-:W-:Y:S01]  /*32e0*/  HMMA.16816.F32 R104, R12, R16.reuse, R104 ;  /* 0x000000100c68723c */ /* 0x082fe20000001868 */
[C---:B------:R-:W-:Y:S01]  /*32f0*/  ISETP.GE.AND P2, PT, R10.reuse, R233, PT ;  /* 0x000000e90a00720c */ /* 0x040fe20003f46270 */
[C---:B--2---:R-:W-:Y:S01]  /*3300*/  FFMA.FTZ R84, R11.reuse, R0, R84 ;  /* 0x000000000b547223 */ /* 0x044fe20000010054 */
[----:B------:R-:W-:Y:S01]  /*3310*/  ISETP.GE.AND P6, PT, R10, R220, PT ;  /* 0x000000dc0a00720c */ /* 0x000fe20003fc6270 */
[CC--:B------:R-:W-:Y:S01]  /*3320*/  FFMA.FTZ R86, R11.reuse, R0.reuse, R86 ;  /* 0x000000000b567223 */ /* 0x0c0fe20000010056 */
[----:B------:R-:W1:Y:S01]  /*3330*/  I2F R10, R32 ;  /* 0x00000020000a7306 */ /* 0x000e620000201400 */
[CC--:B------:R-:W-:Y:S01]  /*3340*/  FFMA.FTZ R28, R11.reuse, R0.reuse, R28 ;  /* 0x000000000b1c7223 */ /* 0x0c0fe2000001001c */
[----:B------:R-:W-:Y:S01]  /*3350*/  FSEL R145, R90, -INF , !P0 ;  /* 0xff8000005a917808 */ /* 0x000fe20004000000 */
[----:B------:R-:W-:Y:S01]  /*3360*/  HMMA.16816.F32 R24, R4, R16, R24 ;  /* 0x000000100418723c */ /* 0x000fe20000001818 */
[----:B------:R-:W-:Y:S01]  /*3370*/  FFMA.FTZ R30, R11, R0, R30 ;  /* 0x000000000b1e7223 */ /* 0x000fe2000001001e */
[----:B------:R-:W-:Y:S01]  /*3380*/  ISETP.GE.AND P0, PT, R8, R240, PT ;  /* 0x000000f00800720c */ /* 0x000fe20003f06270 */
[----:B------:R-:W-:Y:S01]  /*3390*/  FFMA.FTZ R8, R44, R0, R43 ;  /* 0x000000002c087223 */ /* 0x000fe2000001002b */
[----:B------:R-:W-:-:S02]  /*33a0*/  FSEL R162, R84, -INF , !P1 ;  /* 0xff80000054a27808 */ /* 0x000fc40004800000 */
[----:B------:R-:W-:Y:S02]  /*33b0*/  FSEL R160, R36, -INF , !P0 ;  /* 0xff80000024a07808 */ /* 0x000fe40004000000 */
[----:B------:R-:W-:Y:S01]  /*33c0*/  IADD3 R16, R75, 0x30, RZ ;  /* 0x000000304b107810 */ /* 0x000fe20007ffe0ff */
[-C--:B------:R-:W-:Y:S01]  /*33d0*/  HMMA.16816.F32 R80, R12, R18.reuse, R80 ;  /* 0x000000120c50723c */ /* 0x080fe20000001850 */
[----:B------:R-:W-:Y:S02]  /*33e0*/  ISETP.GE.AND P0, PT, R46, R220, PT ;  /* 0x000000dc2e00720c */ /* 0x000fe40003f06270 */
[----:B------:R-:W2:Y:S01]  /*33f0*/  I2F R11, R16 ;  /* 0x00000010000b7306 */ /* 0x000ea20000201400 */
[CC--:B-1----:R-:W-:Y:S01]  /*3400*/  FFMA.FTZ R85, R10.reuse, R0.reuse, R85 ;  /* 0x000000000a557223 */ /* 0x0c2fe20000010055 */
[----:B------:R-:W-:Y:S01]  /*3410*/  FSEL R154, R35, -INF , !P0 ;  /* 0xff800000239a7808 */ /* 0x000fe20004000000 */
[CC--:B------:R-:W-:Y:S01]  /*3420*/  FFMA.FTZ R87, R10.reuse, R0.reuse, R87 ;  /* 0x000000000a577223 */ /* 0x0c0fe20000010057 */
[----:B------:R-:W-:Y:S01]  /*3430*/  IADD3 R12, R75, 0x31, RZ ;  /* 0x000000314b0c7810 */ /* 0x000fe20007ffe0ff */
[----:B------:R-:W-:Y:S01]  /*3440*/  HMMA.16816.F32 R20, R4, R18, R20 ;  /* 0x000000120414723c */ /* 0x000fe20000001814 */
[-C--:B------:R-:W-:Y:S01]  /*3450*/  FFMA.FTZ R29, R10, R0.reuse, R29 ;  /* 0x000000000a1d7223 */ /* 0x080fe2000001001d */
[----:B------:R-:W-:Y:S01]  /*3460*/  FSEL R158, R86, -INF , !P4 ;  /* 0xff800000569e7808 */ /* 0x000fe20006000000 */
[----:B------:R-:W-:Y:S01]  /*3470*/  FFMA.FTZ R31, R10, R0, R31 ;  /* 0x000000000a1f7223 */ /* 0x000fe2000001001f */
[----:B------:R-:W-:Y:S01]  /*3480*/  FSEL R147, R28, -INF , !P2 ;  /* 0xff8000001c937808 */ /* 0x000fe20005000000 */
[----:B------:R-:W1:Y:S01]  /*3490*/  I2F R10, R12 ;  /* 0x0000000c000a7306 */ /* 0x000e620000201400 */
[----:B------:R-:W-:-:S02]  /*34a0*/  ISETP.GE.AND P0, PT, R32, R233, PT ;  /* 0x000000e92000720c */ /* 0x000fc40003f06270 */
[----:B------:R-:W-:Y:S02]  /*34b0*/  IADD3 R5, R75, 0x38, RZ ;  /* 0x000000384b057810 */ /* 0x000fe40007ffe0ff */
[----:B------:R-:W-:Y:S01]  /*34c0*/  ISETP.GE.AND P1, PT, R32, R220, PT ;  /* 0x000000dc2000720c */ /* 0x000fe20003f26270 */
[C---:B--2---:R-:W-:Y:S01]  /*34d0*/  FFMA.FTZ R104, R11.reuse, R0, R104 ;  /* 0x000000000b687223 */ /* 0x044fe20000010068 */
[C---:B------:R-:W-:Y:S01]  /*34e0*/  ISETP.GE.AND P4, PT, R16.reuse, R240, PT ;  /* 0x000000f01000720c */ /* 0x040fe20003f86270 */
[----:B------:R-:W2:Y:S01]  /*34f0*/  I2F R4, R5 ;  /* 0x0000000500047306 */ /* 0x000ea20000201400 */
[CC--:B------:R-:W-:Y:S01]  /*3500*/  FFMA.FTZ R66, R11.reuse, R0.reuse, R106 ;  /* 0x000000000b427223 */ /* 0x0c0fe2000001006a */
[-C--:B------:R-:W-:Y:S01]  /*3510*/  ISETP.GE.AND P2, PT, R16, R235.reuse, PT ;  /* 0x000000eb1000720c */ /* 0x080fe20003f46270 */
[CC--:B------:R-:W-:Y:S01]  /*3520*/  FFMA.FTZ R24, R11.reuse, R0.reuse, R24 ;  /* 0x000000000b187223 */ /* 0x0c0fe20000010018 */
[----:B------:R-:W-:Y:S01]  /*3530*/  FSEL R42, R42, -INF , !P5 ;  /* 0xff8000002a2a7808 */ /* 0x000fe20006800000 */
[----:B------:R-:W-:Y:S01]  /*3540*/  FFMA.FTZ R26, R11, R0, R26 ;  /* 0x000000000b1a7223 */ /* 0x000fe2000001001a */
[----:B------:R-:W-:-:S02]  /*3550*/  ISETP.GE.AND P5, PT, R46, R235, PT ;  /* 0x000000eb2e00720c */ /* 0x000fc40003fa6270 */
[----:B------:R-:W3:Y:S01]  /*3560*/  I2F R6, R75 ;  /* 0x0000004b00067306 */ /* 0x000ee20000201400 */
[----:B------:R-:W-:Y:S01]  /*3570*/  FSEL R170, R29, -INF , !P0 ;  /* 0xff8000001daa7808 */ /* 0x000fe20004000000 */
[CC--:B-1----:R-:W-:Y:S01]  /*3580*/  FFMA.FTZ R63, R10.reuse, R0.reuse, R107 ;  /* 0x000000000a3f7223 */ /* 0x0c2fe2000001006b */
[----:B------:R-:W-:Y:S01]  /*3590*/  FSEL R168, R31, -INF , !P1 ;  /* 0xff8000001fa87808 */ /* 0x000fe20004800000 */
[-C--:B------:R-:W-:Y:S01]  /*35a0*/  FFMA.FTZ R25, R10, R0.reuse, R25 ;  /* 0x000000000a197223 */ /* 0x080fe20000010019 */
[----:B------:R-:W-:Y:S01]  /*35b0*/  FSEL R139, R104, -INF , !P4 ;  /* 0xff800000688b7808 */ /* 0x000fe20006000000 */
[-C--:B------:R-:W-:Y:S01]  /*35c0*/  FFMA.FTZ R27, R10, R0.reuse, R27 ;  /* 0x000000000a1b7223 */ /* 0x080fe2000001001b */
[----:B------:R-:W-:Y:S01]  /*35d0*/  FSEL R66, R66, -INF , !P2 ;  /* 0xff80000042427808 */ /* 0x000fe20005000000 */
[-C--:B--2---:R-:W-:Y:S01]  /*35e0*/  FFMA.FTZ R80, R4, R0.reuse, R80 ;  /* 0x0000000004507223 */ /* 0x084fe20000010050 */
[----:B------:R-:W-:Y:S01]  /*35f0*/  FSEL R8, R8, -INF , !P3 ;  /* 0xff80000008087808 */ /* 0x000fe20005800000 */
[-C--:B------:R-:W-:Y:S01]  /*3600*/  FFMA.FTZ R105, R10, R0.reuse, R105 ;  /* 0x000000000a697223 */ /* 0x080fe20000010069 */
[----:B------:R-:W-:Y:S01]  /*3610*/  ISETP.GE.AND P0, PT, R12, R235, PT ;  /* 0x000000eb0c00720c */ /* 0x000fe20003f06270 */
[-C--:B------:R-:W-:Y:S01]  /*3620*/  FFMA.FTZ R64, R4, R0.reuse, R82 ;  /* 0x0000000004407223 */ /* 0x080fe20000010052 */
[-C--:B------:R-:W-:Y:S01]  /*3630*/  ISETP.GE.AND P1, PT, R12, R233.reuse, PT ;  /* 0x000000e90c00720c */ /* 0x080fe20003f26270 */
[----:B------:R-:W-:Y:S01]  /*3640*/  FFMA.FTZ R20, R4, R0, R20 ;  /* 0x0000000004147223 */ /* 0x000fe20000010014 */
[----:B------:R-:W-:Y:S01]  /*3650*/  ISETP.GE.AND P4, PT, R12, R220, PT ;  /* 0x000000dc0c00720c */ /* 0x000fe20003f86270 */
[----:B------:R-:W-:Y:S01]  /*3660*/  FFMA.FTZ R22, R4, R0, R22 ;  /* 0x0000000004167223 */ /* 0x000fe20000010016 */
[----:B------:R-:W-:Y:S01]  /*3670*/  ISETP.GE.AND P2, PT, R5, R240, PT ;  /* 0x000000f00500720c */ /* 0x000fe20003f46270 */
[-C--:B---3--:R-:W-:Y:S01]  /*3680*/  FFMA.FTZ R60, R6, R0.reuse, R60 ;  /* 0x00000000063c7223 */ /* 0x088fe2000001003c */
[----:B------:R-:W-:Y:S01]  /*3690*/  ISETP.GE.AND P3, PT, R46, R233, PT ;  /* 0x000000e92e00720c */ /* 0x000fe20003f66270 */
[CC--:B------:R-:W-:Y:S01]  /*36a0*/  FFMA.FTZ R18, R6.reuse, R0.reuse, R58 ;  /* 0x0000000006127223 */ /* 0x0c0fe2000001003a */
[----:B------:R-:W-:Y:S01]  /*36b0*/  FSEL R148, R39, -INF , !P5 ;  /* 0xff80000027947808 */ /* 0x000fe20006800000 */
[----:B------:R-:W-:Y:S01]  /*36c0*/  FFMA.FTZ R39, R6, R0, R56 ;  /* 0x0000000006277223 */ /* 0x000fe20000010038 */
[----:B------:R-:W-:Y:S01]  /*36d0*/  ISETP.GE.AND P5, PT, R32, R240, PT ;  /* 0x000000f02000720c */ /* 0x000fe20003fa6270 */
[----:B------:R-:W-:Y:S01]  /*36e0*/  IMAD.IADD R4, R130, 0x1, R129 ;  /* 0x0000000182047824 */ /* 0x000fe200078e0281 */
[----:B------:R-:W-:-:S02]  /*36f0*/  FSEL R63, R63, -INF , !P0 ;  /* 0xff8000003f3f7808 */ /* 0x000fc40004000000 */
[----:B------:R-:W-:Y:S02]  /*3700*/  FSEL R155, R25, -INF , !P1 ;  /* 0xff800000199b7808 */ /* 0x000fe40004800000 */
[----:B------:R-:W-:Y:S02]  /*3710*/  FSEL R150, R27, -INF , !P4 ;  /* 0xff8000001b967808 */ /* 0x000fe40006000000 */
[----:B------:R-:W-:Y:S02]  /*3720*/  FSEL R138, R80, -INF , !P2 ;  /* 0xff800000508a7808 */ /* 0x000fe40005000000 */
[----:B------:R-:W-:Y:S01]  /*3730*/  FSEL R144, R33, -INF , !P3 ;  /* 0xff80000021907808 */ /* 0x000fe20005800000 */
[----:B------:R-:W-:Y:S01]  /*3740*/  BAR.SYNC.DEFER_BLOCKING 0x0 ;  /* 0x0000000000007b1d */ /* 0x000fe20000010000 */
[C---:B------:R-:W-:Y:S02]  /*3750*/  ISETP.GE.AND P0, PT, R75.reuse, R240, PT ;  /* 0x000000f04b00720c */ /* 0x040fe40003f06270 */
[----:B------:R-:W-:-:S02]  /*3760*/  ISETP.GE.AND P1, PT, R75, R235, PT ;  /* 0x000000eb4b00720c */ /* 0x000fc40003f26270 */
[C---:B------:R-:W-:Y:S02]  /*3770*/  ISETP.GE.AND P4, PT, R75.reuse, R233, PT ;  /* 0x000000e94b00720c */ /* 0x040fe40003f86270 */
[C---:B------:R-:W-:Y:S02]  /*3780*/  ISETP.GE.AND P2, PT, R75.reuse, R220, PT ;  /* 0x000000dc4b00720c */ /* 0x040fe40003f46270 */
[----:B------:R-:W-:Y:S02]  /*3790*/  ISETP.GE.AND P3, PT, R32, R235, PT ;  /* 0x000000eb2000720c */ /* 0x000fe40003f66270 */
[----:B------:R-:W-:Y:S02]  /*37a0*/  IADD3 R75, R75, 0x39, RZ ;  /* 0x000000394b4b7810 */ /* 0x000fe40007ffe0ff */
[----:B------:R-:W-:Y:S02]  /*37b0*/  FSEL R167, R30, -INF , !P6 ;  /* 0xff8000001ea77808 */ /* 0x000fe40007000000 */
[----:B------:R-:W-:Y:S01]  /*37c0*/  FSEL R165, R85, -INF , !P5 ;  /* 0xff80000055a57808 */ /* 0x000fe20006800000 */
[----:B------:R-:W1:Y:S01]  /*37d0*/  I2F R7, R75 ;  /* 0x0000004b00077306 */ /* 0x000e620000201400 */
[----:B------:R-:W-:-:S02]  /*37e0*/  ISETP.GE.AND P6, PT, R16, R233, PT ;  /* 0x000000e91000720c */ /* 0x000fc40003fc6270 */
[----:B------:R-:W-:Y:S01]  /*37f0*/  ISETP.GE.AND P5, PT, R16, R220, PT ;  /* 0x000000dc1000720c */ /* 0x000fe20003fa6270 */
[----:B------:R-:W-:Y:S01]  /*3800*/  FFMA.FTZ R16, R6, R0, R62 ;  /* 0x0000000006107223 */ /* 0x000fe2000001003e */
[----:B------:R-:W-:Y:S02]  /*3810*/  FSEL R164, R87, -INF , !P3 ;  /* 0xff80000057a47808 */ /* 0x000fe40005800000 */
[----:B------:R-:W-:Y:S02]  /*3820*/  ISETP.GE.AND P3, PT, R12, R240, PT ;  /* 0x000000f00c00720c */ /* 0x000fe40003f66270 */
[----:B------:R-:W-:Y:S02]  /*3830*/  FSEL R156, R24, -INF , !P6 ;  /* 0xff800000189c7808 */ /* 0x000fe40007000000 */
[----:B------:R-:W-:Y:S02]  /*3840*/  FSEL R151, R26, -INF , !P5 ;  /* 0xff8000001a977808 */ /* 0x000fe40006800000 */
[----:B------:R-:W-:-:S02]  /*3850*/  FSEL R141, R105, -INF , !P3 ;  /* 0xff800000698d7808 */ /* 0x000fc40005800000 */
[----:B------:R-:W-:Y:S01]  /*3860*/  FSEL R16, R16, -INF , !P1 ;  /* 0xff80000010107808 */ /* 0x000fe20004800000 */
[-C--:B-1----:R-:W-:Y:S01]  /*3870*/  FFMA.FTZ R81, R7, R0.reuse, R81 ;  /* 0x0000000007517223 */ /* 0x082fe20000010051 */
[----:B------:R-:W-:Y:S01]  /*3880*/  ISETP.GE.AND P6, PT, R5, R235, PT ;  /* 0x000000eb0500720c */ /* 0x000fe20003fc6270 */
[-C--:B------:R-:W-:Y:S01]  /*3890*/  FFMA.FTZ R62, R7, R0.reuse, R83 ;  /* 0x00000000073e7223 */ /* 0x080fe20000010053 */
[----:B------:R-:W-:Y:S01]  /*38a0*/  ISETP.GE.AND P5, PT, R5, R233, PT ;  /* 0x000000e90500720c */ /* 0x000fe20003fa6270 */
[----:B------:R-:W-:Y:S01]  /*38b0*/  FFMA.FTZ R21, R7, R0, R21 ;  /* 0x0000000007157223 */ /* 0x000fe20000010015 */
[----:B------:R-:W-:Y:S01]  /*38c0*/  ISETP.GE.AND P3, PT, R5, R220, PT ;  /* 0x000000dc0500720c */ /* 0x000fe20003f66270 */
[----:B------:R-:W-:Y:S01]  /*38d0*/  FFMA.FTZ R23, R7, R0, R23 ;  /* 0x0000000007177223 */ /* 0x000fe20000010017 */
[----:B------:R-:W-:Y:S02]  /*38e0*/  ISETP.GE.AND P1, PT, R221, 0x2, PT ;  /* 0x00000002dd00780c */ /* 0x000fe40003f26270 */
[----:B------:R-:W-:-:S02]  /*38f0*/  SHF.R.S32.HI R5, RZ, 0x1f, R131 ;  /* 0x0000001fff057819 */ /* 0x000fc40000011483 */
[----:B------:R-:W-:Y:S02]  /*3900*/  FSEL R64, R64, -INF , !P6 ;  /* 0xff80000040407808 */ /* 0x000fe40007000000 */
[----:B------:R-:W-:Y:S02]  /*3910*/  LEA.HI R5, R5, R131, RZ, 0x2 ;  /* 0x0000008305057211 */ /* 0x000fe400078f10ff */
[----:B------:R-:W-:Y:S02]  /*3920*/  FSEL R157, R20, -INF , !P5 ;  /* 0xff800000149d7808 */ /* 0x000fe40006800000 */
[----:B------:R-:W-:Y:S02]  /*3930*/  LOP3.LUT R211, R5, 0xfffffffc, RZ, 0xc0, !PT ;  /* 0xfffffffc05d37812 */ /* 0x000fe400078ec0ff */
[----:B------:R-:W-:Y:S02]  /*3940*/  FSEL R146, R22, -INF , !P3 ;  /* 0xff80000016927808 */ /* 0x000fe40005800000 */
[----:B------:R-:W-:Y:S01]  /*3950*/  FSEL R5, R60, -INF , !P0 ;  /* 0xff8000003c057808 */ /* 0x000fe20004000000 */
[----:B------:R-:W-:Y:S01]  /*3960*/  IMAD.IADD R211, R131, 0x1, -R211 ;  /* 0x0000000183d37824 */ /* 0x000fe200078e0ad3 */
[----:B------:R-:W-:-:S02]  /*3970*/  ISETP.GE.AND P6, PT, R75, R240, PT ;  /* 0x000000f04b00720c */ /* 0x000fc40003fc6270 */
        /* <DEDUP_REMOVED lines=57> */
.L_x_744:
[----:B------:R-:W-:Y:S05]  /*3d10*/  BSYNC B0 ;  /* 0x0000000000007941 */ /* 0x000fea0003800000 */
.L_x_743:
[----:B------:R-:W0:Y:S02]  /*3d20*/  LDGDEPBAR ;  /* 0x00000000000079af */ /* 0x000e240000000000 */
.L_x_742:
[----:B------:R-:W-:Y:S01]  /*3d30*/  FMNMX.FTZ R7, R39, R74, !PT ;  /* 0x0000004a27077209 */ /* 0x000fe20007810000 */
[----:B------:R-:W-:Y:S01]  /*3d40*/  UIADD3 UR14, UR25, -0x4498517b, URZ ;  /* 0xbb67ae85190e7890 */ /* 0x000fe2000fffe03f */
[----:B------:R-:W-:Y:S01]  /*3d50*/  IADD3 R234, R232, 0x4, RZ ;  /* 0x00000004e8ea7810 */ /* 0x000fe20007ffe0ff */
[----:B------:R-:W-:Y:S01]  /*3d60*/  IMAD.SHL.U32 R58, R132, 0x2, RZ ;  /* 0x00000002843a7824 */ /* 0x000fe200078e00ff */
[----:B------:R-:W-:Y:S01]  /*3d70*/  FMNMX.FTZ R7, R77, R7, !PT ;  /* 0x000000074d077209 */ /* 0x000fe20007810000 */
[----:B------:R-:W-:Y:S01]  /*3d80*/  IMAD.WIDE.U32 R178, R226, -0x2daee0ad, RZ ;  /* 0xd2511f53e2b27825 */ /* 0x000fe200078e00ff */
[----:B------:R-:W-:Y:S01]  /*3d90*/  LOP3.LUT R227, R125, UR24, RZ, 0x3c, !PT ;  /* 0x000000187de37c12 */ /* 0x000fe2000f8e3cff */
[----:B------:R-:W-:Y:S01]  /*3da0*/  UIADD3 UR15, UR24, -0x61c88647, URZ ;  /* 0x9e3779b9180f7890 */ /* 0x000fe2000fffe03f */
[----:B------:R-:W-:Y:S01]  /*3db0*/  FMNMX.FTZ R7, R78, R7, !PT ;  /* 0x000000074e077209 */ /* 0x000fe20007810000 */
[----:B------:R-:W-:Y:S01]  /*3dc0*/  IMAD.WIDE.U32 R176, R234, -0x326172a9, RZ ;  /* 0xcd9e8d57eab07825 */ /* 0x000fe200078e00ff */
[----:B--2---:R-:W-:Y:S01]  /*3dd0*/  FMNMX.FTZ R11, R18, R71, !PT ;  /* 0x00000047120b7209 */ /* 0x004fe20007810000 */
[----:B------:R-:W-:Y:S01]  /*3de0*/  UIADD3 UR13, UR24, 0x3c6ef372, URZ ;  /* 0x3c6ef372180d7890 */ /* 0x000fe2000fffe03f */
[----:B------:R-:W-:Y:S01]  /*3df0*/  FMNMX.FTZ R7, R51, R7, !PT ;  /* 0x0000000733077209 */ /* 0x000fe20007810000 */
[----:B------:R-:W-:Y:S01]  /*3e00*/  UIADD3 UR10, UR25, 0x32370b8f, URZ ;  /* 0x32370b8f190a7890 */ /* 0x000fe2000fffe03f */
[----:B------:R-:W-:Y:S01]  /*3e10*/  LOP3.LUT R174, R177, R227, RZ, 0x3c, !PT ;  /* 0x000000e3b1ae7212 */ /* 0x000fe200078e3cff */
[----:B------:R-:W-:Y:S01]  /*3e20*/  UIADD3 UR12, UR25, 0x76cf5d0a, URZ ;  /* 0x76cf5d0a190c7890 */ /* 0x000fe2000fffe03f */
[----:B------:R-:W-:Y:S01]  /*3e30*/  FMNMX.FTZ R7, R88, R7, !PT ;  /* 0x0000000758077209 */ /* 0x000fe20007810000 */
[----:B------:R-:W-:Y:S01]  /*3e40*/  UIADD3 UR9, UR24, 0x78dde6e4, URZ ;  /* 0x78dde6e418097890 */ /* 0x000fe2000fffe03f */
[----:B------:R-:W-:Y:S01]  /*3e50*/  LOP3.LUT R228, R179, UR25, R58, 0x96, !PT ;  /* 0x00000019b3e47c12 */ /* 0x000fe2000f8e963a */
[----:B------:R-:W-:Y:S01]  /*3e60*/  IMAD.WIDE.U32 R174, R174, -0x2daee0ad, RZ ;  /* 0xd2511f53aeae7825 */ /* 0x000fe200078e00ff */
[----:B------:R-:W-:Y:S01]  /*3e70*/  FMNMX.FTZ R7, R40, R7, !PT ;  /* 0x0000000728077209 */ /* 0x000fe20007810000 */
[----:B------:R-:W-:Y:S01]  /*3e80*/  UIADD3 UR11, UR24, -0x255992d5, URZ ;  /* 0xdaa66d2b180b7890 */ /* 0x000fe2000fffe03f */
[----:B------:R-:W-:Y:S01]  /*3e90*/  FMNMX.FTZ R11, R76, R11, !PT ;  /* 0x0000000b4c0b7209 */ /* 0x000fe20007810000 */
[----:B------:R-:W-:Y:S01]  /*3ea0*/  IMAD.WIDE.U32 R228, R228, -0x326172a9, RZ ;  /* 0xcd9e8d57e4e47825 */ /* 0x000fe200078e00ff */
[----:B------:R-:W-:Y:S01]  /*3eb0*/  FMNMX.FTZ R7, R42, R7, !PT ;  /* 0x000000072a077209 */ /* 0x000fe20007810000 */
[----:B------:R-:W-:Y:S01]  /*3ec0*/  UIADD3 UR8, UR25, -0x126145ec, URZ ;  /* 0xed9eba1419087890 */ /* 0x000fe2000fffe03f */
        /* <DEDUP_REMOVED lines=11> */
[----:B------:R-:W-:Y:S01]  /*3f80*/  IMAD R60, R124, 0x10000, R124 ;  /* 0x000100007c3c7824 */ /* 0x000fe200078e027c */
[----:B------:R-:W-:Y:S01]  /*3f90*/  LOP3.LUT R10, R229, UR15, R176, 0x96, !PT ;  /* 0x0000000fe50a7c12 */ /* 0x000fe2000f8e96b0 */
[----:B------:R-:W-:Y:S01]  /*3fa0*/  IMAD R185, R3, 0x2, R188 ;  /* 0x0000000203b97824 */ /* 0x000fe200078e02bc */
[----:B------:R-:W-:Y:S01]  /*3fb0*/  LOP3.LUT R12, R173, UR13, R228, 0x96, !PT ;  /* 0x0000000dad0c7c12 */ /* 0x000fe2000f8e96e4 */
[----:B------:R-:W-:Y:S01]  /*3fc0*/  IMAD R186, R2, 0x2, R188 ;  /* 0x0000000202ba7824 */ /* 0x000fe200078e02bc */
[----:B------:R-:W-:Y:S01]  /*3fd0*/  FMNMX.FTZ R7, R170, R7, !PT ;  /* 0x00000007aa077209 */ /* 0x000fe20007810000 */
[----:B------:R-:W-:Y:S01]  /*3fe0*/  IMAD.WIDE.U32 R14, R10, -0x2daee0ad, RZ ;  /* 0xd2511f530a0e7825 */ /* 0x000fe200078e00ff */
[----:B------:R-:W-:Y:S01]  /*3ff0*/  FMNMX.FTZ R11, R53, R11, !PT ;  /* 0x0000000b350b7209 */ /* 0x000fe20007810000 */
[----:B------:R-:W-:Y:S01]  /*4000*/  UIADD3 UR7, UR24, 0x1715609d, URZ ;  /* 0x1715609d18077890 */ /* 0x000fe2000fffe03f */
[----:B------:R-:W-:Y:S01]  /*4010*/  FMNMX.FTZ R19, R5, R68, !PT ;  /* 0x0000004405137209 */ /* 0x000fe20007810000 */
[----:B------:R-:W-:Y:S01]  /*4020*/  IMAD.WIDE.U32 R12, R12, -0x2daee0ad, RZ ;  /* 0xd2511f530c0c7825 */ /* 0x000fe200078e00ff */
[----:B------:R-:W-:Y:S01]  /*4030*/  FMNMX.FTZ R7, R156, R7, !PT ;  /* 0x000000079c077209 */ /* 0x000fe20007810000 */
[----:B------:R-:W-:Y:S01]  /*4040*/  LDSM.16.MT88.4 R116, [R188+0x6000] ;  /* 0x00600000bc74783b */ /* 0x000fe20000004200 */
[----:B------:R-:W-:Y:S01]  /*4050*/  FMNMX.FTZ R11, R9, R11, !PT ;  /* 0x0000000b090b7209 */ /* 0x000fe20007810000 */
[----:B------:R-:W-:Y:S01]  /*4060*/  IMAD R184, R2, 0x2, R185 ;  /* 0x0000000202b87824 */ /* 0x000fe200078e02b9 */
[----:B------:R-:W-:Y:S01]  /*4070*/  LOP3.LUT R14, R13, UR10, R14, 0x96, !PT ;  /* 0x0000000a0d0e7c12 */ /* 0x000fe2000f8e960e */
[----:B------:R-:W-:Y:S01]  /*4080*/  LDSM.16.MT88.4 R104, [R185+0x6000] ;  /* 0x00600000b968783b */ /* 0x000fe20000004200 */
        /* <DEDUP_REMOVED lines=34> */
[----:B------:R-:W-:-:S02]  /*42b0*/  FMNMX.FTZ R19, R165, R19, !PT ;  /* 0x00000013a5137209 */ /* 0x000fc40007810000 */
[----:B------:R-:W-:Y:S01]  /*42c0*/  FMNMX.FTZ R13, R158, R13, !PT ;  /* 0x0000000d9e0d7209 */ /* 0x000fe20007810000 */
[----:B-1----:R-:W1:Y:S01]  /*42d0*/  SHFL.BFLY PT, R21, R11, 0x2, 0x1f ;  /* 0x0c401f000b157f89 */ /* 0x002e6200000e0000 */
[----:B--2---:R-:W-:Y:S02]  /*42e0*/  FMNMX.FTZ R6, R7, R6, !PT ;  /* 0x0000000607067209 */ /* 0x004fe40007810000 */
[----:B------:R-:W-:Y:S02]  /*42f0*/  FMNMX.FTZ R19, R139, R19, !PT ;  /* 0x000000138b137209 */ /* 0x000fe40007810000 */
[----:B------:R-:W-:Y:S01]  /*4300*/  LOP3.LUT R10, R15, UR9, R28, 0x96, !PT ;  /* 0x000000090f0a7c12 */ /* 0x000fe2000f8e961c */
        /* <DEDUP_REMOVED lines=8> */
[----:B------:R-:W-:Y:S01]  /*4390*/  LOP3.LUT R22, R29, UR11, R172, 0x96, !PT ;  /* 0x0000000b1d167c12 */ /* 0x000fe2000f8e96ac */
[----:B------:R-:W3:Y:S01]  /*43a0*/  SHFL.BFLY PT, R137, R19, 0x2, 0x1f ;  /* 0x0c401f0013897f89 */ /* 0x000ee200000e0000 */
[----:B------:R-:W-:-:S02]  /*43b0*/  FMNMX.FTZ R15, R62, R15, !PT ;  /* 0x0000000f3e0f7209 */ /* 0x000fc40007810000 */
[----:B-1----:R-:W-:Y:S01]  /*43c0*/  FMNMX.FTZ R21, R11, R21, !PT ;  /* 0x000000150b157209 */ /* 0x002fe20007810000 */
[----:B------:R-:W-:Y:S01]  /*43d0*/  IMAD.WIDE.U32 R22, R22, -0x2daee0ad, RZ ;  /* 0xd2511f5316167825 */ /* 0x000fe200078e00ff */
[----:B------:R-:W-:Y:S01]  /*43e0*/  LOP3.LUT R7, R229, UR15, R26, 0x96, !PT ;  /* 0x0000000fe5077c12 */ /* 0x000fe2000f8e961a */
[----:B------:R-:W1:Y:S01]  /*43f0*/  SHFL.BFLY PT, R136, R15, 0x2, 0x1f ;  /* 0x0c401f000f887f89 */ /* 0x000e6200000e0000 */
[----:B------:R-:W-:Y:S01]  /*4400*/  LOP3.LUT R24, R27, R227, RZ, 0x3c, !PT ;  /* 0x000000e31b187212 */ /* 0x000fe200078e3cff */
[----:B------:R-:W-:Y:S01]  /*4410*/  IMAD.WIDE.U32 R10, R10, -0x2daee0ad, RZ ;  /* 0xd2511f530a0a7825 */ /* 0x000fe200078e00ff */
[----:B--2---:R-:W-:Y:S01]  /*4420*/  FMNMX.FTZ R135, R6, R135, !PT ;  /* 0x0000008706877209 */ /* 0x004fe20007810000 */
[----:B------:R-:W2:Y:S01]  /*4430*/  SHFL.BFLY PT, R134, R21, 0x1, 0x1f ;  /* 0x0c201f0015867f89 */ /* 0x000ea200000e0000 */
[----:B------:R-:W-:Y:S01]  /*4440*/  LOP3.LUT R12, R23, UR8, R12, 0x96, !PT ;  /* 0x00000008170c7c12 */ /* 0x000fe2000f8e960c */
[----:B------:R-:W-:Y:S01]  /*4450*/  IMAD.WIDE.U32 R224, R7, -0x2daee0ad, RZ ;  /* 0xd2511f5307e07825 */ /* 0x000fe200078e00ff */
[----:B------:R-:W-:Y:S01]  /*4460*/  LOP3.LUT R6, R11, UR6, R22, 0x96, !PT ;  /* 0x000000060b067c12 */ /* 0x000fe2000f8e9616 */
[----:B------:R-:W-:Y:S01]  /*4470*/  LDSM.16.MT88.4 R28, [R184+0x6800] ;  /* 0x00680000b81c783b */ /* 0x000fe20000004200 */
[----:B------:R-:W-:Y:S01]  /*4480*/  FSETP.NEU.FTZ.AND P0, PT, R135, -INF , PT ;  /* 0xff8000008700780b */ /* 0x000fe20003f1d000 */
[----:B------:R-:W-:-:S04]  /*4490*/  IMAD.WIDE.U32 R12, R12, -0x326172a9, RZ ;  /* 0xcd9e8d570c0c7825 */ /* 0x000fc800078e00ff */
[----:B------:R-:W-:-:S04]  /*44a0*/  IMAD.WIDE.U32 R6, R6, -0x326172a9, RZ ;  /* 0xcd9e8d5706067825 */ /* 0x000fc800078e00ff */
[----:B------:R-:W-:Y:S01]  /*44b0*/  IMAD.WIDE.U32 R24, R24, -0x2daee0ad, RZ ;  /* 0xd2511f5318187825 */ /* 0x000fe200078e00ff */
[----:B------:R-:W-:Y:S02]  /*44c0*/  LOP3.LUT R20, R7, UR16, R12, 0x96, !PT ;  /* 0x0000001007147c12 */ /* 0x000fe4000f8e960c */
[C---:B------:R-:W-:Y:S01]  /*44d0*/  LOP3.LUT R12, R6.reuse, 0xffff, RZ, 0xc0, !PT ;  /* 0x0000ffff060c7812 */ /* 0x040fe200078ec0ff */
[----:B------:R-:W-:Y:S01]  /*44e0*/  FMUL.FTZ R166, R135, c[0x0][0x23c] ;  /* 0x00008f0087a67a20 */ /* 0x000fe20000410000 */
[----:B------:R-:W-:Y:S02]  /*44f0*/  SHF.R.U32.HI R7, RZ, 0x10, R6 ;  /* 0x00000010ff077819 */ /* 0x000fe40000011606 */
[----:B---3--:R-:W-:Y:S02]  /*4500*/  FMNMX.FTZ R137, R19, R137, !PT ;  /* 0x0000008913897209 */ /* 0x008fe40007810000 */
[----:B------:R-:W-:Y:S02]  /*4510*/  LOP3.LUT R17, R6, 0xff, RZ, 0xc0, !PT ;  /* 0x000000ff06117812 */ /* 0x000fe400078ec0ff */
[----:B------:R-:W-:Y:S01]  /*4520*/  LOP3.LUT R7, R7, 0xff, RZ, 0xc0, !PT ;  /* 0x000000ff07077812 */ /* 0x000fe200078ec0ff */
[----:B------:R-:W3:Y:S01]  /*4530*/  SHFL.BFLY PT, R19, R137, 0x1, 0x1f ;  /* 0x0c201f0089137f89 */ /* 0x000ee200000e0000 */
[----:B------:R-:W-:-:S02]  /*4540*/  LOP3.LUT R242, R25, UR14, R178, 0x96, !PT ;  /* 0x0000000e19f27c12 */ /* 0x000fc4000f8e96b2 */
[----:B------:R-:W-:Y:S02]  /*4550*/  SHF.R.U32.HI R6, RZ, 0x18, R6 ;  /* 0x00000018ff067819 */ /* 0x000fe40000011606 */
[----:B-1----:R-:W-:Y:S01]  /*4560*/  FMNMX.FTZ R136, R15, R136, !PT ;  /* 0x000000880f887209 */ /* 0x002fe20007810000 */
[----:B------:R-:W-:Y:S01]  /*4570*/  IMAD.WIDE.U32 R242, R242, -0x326172a9, RZ ;  /* 0xcd9e8d57f2f27825 */ /* 0x000fe200078e00ff */
[----:B------:R-:W-:Y:S02]  /*4580*/  PRMT R6, R7, 0x5410, R6 ;  /* 0x0000541007067816 */ /* 0x000fe40000000006 */
[----:B------:R-:W-:Y:S01]  /*4590*/  FSEL R166, R166, RZ, P0 ;  /* 0x000000ffa6a67208 */ /* 0x000fe20000000000 */
[----:B------:R-:W1:Y:S01]  /*45a0*/  SHFL.BFLY PT, R7, R136, 0x1, 0x1f ;  /* 0x0c201f0088077f89 */ /* 0x000e6200000e0000 */
[----:B------:R-:W-:Y:S01]  /*45b0*/  LOP3.LUT R228, R243, UR13, R228, 0x96, !PT ;  /* 0x0000000df3e47c12 */ /* 0x000fe2000f8e96e4 */
[----:B------:R-:W-:Y:S01]  /*45c0*/  HSET2.LE.AND R6, R6, R60, PT ;  /* 0x0000003c06067233 */ /* 0x000fe20003803000 */
[----:B--2---:R-:W-:Y:S01]  /*45d0*/  FMNMX.FTZ R134, R21, R134, !PT ;  /* 0x0000008615867209 */ /* 0x004fe20007810000 */
[----:B------:R-:W-:Y:S01]  /*45e0*/  FFMA.FTZ R34, R77, c[0x0][0x23c], -R166 ;  /* 0x00008f004d227a23 */ /* 0x000fe200000108a6 */
[----:B------:R-:W-:Y:S01]  /*45f0*/  LOP3.LUT R11, R225, UR12, R24, 0x96, !PT ;  /* 0x0000000ce10b7c12 */ /* 0x000fe2000f8e9618 */
[----:B------:R-:W-:Y:S01]  /*4600*/  IMAD.WIDE.U32 R228, R228, -0x2daee0ad, RZ ;  /* 0xd2511f53e4e47825 */ /* 0x000fe200078e00ff */
[----:B------:R-:W-:-:S02]  /*4610*/  FSETP.NEU.FTZ.AND P0, PT, R134, -INF , PT ;  /* 0xff8000008600780b */ /* 0x000fc40003f1d000 */
[----:B------:R-:W-:Y:S01]  /*4620*/  SHF.R.U32.HI R12, RZ, 0x8, R12 ;  /* 0x00000008ff0c7819 */ /* 0x000fe2000001160c */
[----:B------:R-:W-:Y:S01]  /*4630*/  FFMA.FTZ R33, R78, c[0x0][0x23c], -R166 ;  /* 0x00008f004e217a23 */ /* 0x000fe200000108a6 */
[----:B------:R-:W-:Y:S01]  /*4640*/  LOP3.LUT R224, R229, UR10, R224, 0x96, !PT ;  /* 0x0000000ae5e07c12 */ /* 0x000fe2000f8e96e0 */
[----:B------:R-:W-:Y:S01]  /*4650*/  FMUL.FTZ R153, R134, c[0x0][0x23c] ;  /* 0x00008f0086997a20 */ /* 0x000fe20000410000 */
[----:B------:R-:W-:Y:S01]  /*4660*/  MUFU.EX2 R34, R34 ;  /* 0x0000002200227308 */ /* 0x000fe20000000800 */
[----:B---3--:R-:W-:Y:S01]  /*4670*/  FMNMX.FTZ R137, R137, R19, !PT ;  /* 0x0000001389897209 */ /* 0x008fe20007810000 */
[----:B------:R-:W-:Y:S01]  /*4680*/  IMAD.WIDE.U32 R222, R11, -0x326172a9, RZ ;  /* 0xcd9e8d570bde7825 */ /* 0x000fe200078e00ff */
[----:B------:R-:W-:Y:S02]  /*4690*/  PRMT R17, R17, 0x5410, R12 ;  /* 0x0000541011117816 */ /* 0x000fe4000000000c */
[----:B------:R-:W-:Y:S01]  /*46a0*/  FSEL R153, R153, RZ, P0 ;  /* 0x000000ff99997208 */ /* 0x000fe20000000000 */
[----:B------:R-:W-:Y:S01]  /*46b0*/  IMAD.WIDE.U32 R224, R224, -0x326172a9, RZ ;  /* 0xcd9e8d57e0e07825 */ /* 0x000fe200078e00ff */
[----:B------:R-:W-:Y:S01]  /*46c0*/  FSETP.NEU.FTZ.AND P0, PT, R137, -INF , PT ;  /* 0xff8000008900780b */ /* 0x000fe20003f1d000 */
[----:B------:R-:W2:Y:S01]  /*46d0*/  MUFU.EX2 R33, R33 ;  /* 0x0000002100217308 */ /* 0x000ea20000000800 */
[----:B------:R-:W-:Y:S01]  /*46e0*/  LOP3.LUT R2, R223, UR11, R242, 0x96, !PT ;  /* 0x0000000bdf027c12 */ /* 0x000fe2000f8e96f2 */
[----:B------:R-:W-:Y:S01]  /*46f0*/  FMUL.FTZ R143, R137, c[0x0][0x23c] ;  /* 0x00008f00898f7a20 */ /* 0x000fe20000410000 */
[----:B-1----:R-:W-:Y:S01]  /*4700*/  FMNMX.FTZ R136, R136, R7, !PT ;  /* 0x0000000788887209 */ /* 0x002fe20007810000 */
[--C-:B------:R-:W-:Y:S01]  /*4710*/  FFMA.FTZ R44, R18, c[0x0][0x23c], -R153.reuse ;  /* 0x00008f00122c7a23 */ /* 0x100fe20000010899 */
[----:B------:R-:W-:Y:S01]  /*4720*/  LOP3.LUT R222, R225, UR9, R222, 0x96, !PT ;  /* 0x00000009e1de7c12 */ /* 0x000fe2000f8e96de */
[--C-:B------:R-:W-:Y:S01]  /*4730*/  FFMA.FTZ R43, R71, c[0x0][0x23c], -R153.reuse ;  /* 0x00008f00472b7a23 */ /* 0x100fe20000010899 */
[----:B------:R-:W-:Y:S01]  /*4740*/  FSEL R143, R143, RZ, P0 ;  /* 0x000000ff8f8f7208 */ /* 0x000fe20000000000 */
[--C-:B------:R-:W-:Y:S01]  /*4750*/  FFMA.FTZ R32, R76, c[0x0][0x23c], -R153.reuse ;  /* 0x00008f004c207a23 */ /* 0x100fe20000010899 */
[----:B------:R-:W-:Y:S01]  /*4760*/  FSETP.NEU.FTZ.AND P0, PT, R136, -INF , PT ;  /* 0xff8000008800780b */ /* 0x000fe20003f1d000 */
[----:B------:R-:W-:Y:S01]  /*4770*/  FFMA.FTZ R35, R48, c[0x0][0x23c], -R153 ;  /* 0x00008f0030237a23 */ /* 0x000fe20000010899 */
[----:B------:R-:W-:Y:S01]  /*4780*/  MUFU.EX2 R44, R44 ;  /* 0x0000002c002c7308 */ /* 0x000fe20000000800 */
[----:B------:R-:W-:Y:S01]  /*4790*/  FMUL.FTZ R67, R136, c[0x0][0x23c] ;  /* 0x00008f0088437a20 */ /* 0x000fe20000410000 */
[----:B------:R-:W-:Y:S01]  /*47a0*/  SHF.R.U32.HI R12, RZ, 0x10, R20 ;  /* 0x00000010ff0c7819 */ /* 0x000fe20000011614 */
[----:B------:R-:W-:Y:S01]  /*47b0*/  IMAD.WIDE.U32 R2, R2, -0x2daee0ad, RZ ;  /* 0xd2511f5302027825 */ /* 0x000fe200078e00ff */
[----:B------:R-:W-:Y:S01]  /*47c0*/  HSET2.LE.AND R17, R17, R60, PT ;  /* 0x0000003c11117233 */ /* 0x000fe20003803000 */
[----:B--2---:R-:W-:Y:S01]  /*47d0*/  F2FP.PACK_AB R102, R33, R34 ;  /* 0x000000222166723e */ /* 0x004fe200000000ff */
[----:B------:R-:W-:Y:S01]  /*47e0*/  LDSM.16.MT88.4 R76, [R186+0x6000] ;  /* 0x00600000ba4c783b */ /* 0x000fe20000004200 */
[----:B------:R-:W-:Y:S01]  /*47f0*/  IMAD.WIDE.U32 R222, R222, -0x2daee0ad, RZ ;  /* 0xd2511f53dede7825 */ /* 0x000fe200078e00ff */
[----:B------:R-:W1:Y:S01]  /*4800*/  MUFU.EX2 R43, R43 ;  /* 0x0000002b002b7308 */ /* 0x000e620000000800 */
[----:B------:R-:W-:-:S02]  /*4810*/  FSEL R67, R67, RZ, P0 ;  /* 0x000000ff43437208 */ /* 0x000fc40000000000 */
[----:B------:R-:W-:Y:S01]  /*4820*/  LOP3.LUT R228, R3, UR8, R228, 0x96, !PT ;  /* 0x0000000803e47c12 */ /* 0x000fe2000f8e96e4 */
[--C-:B------:R-:W-:Y:S01]  /*4830*/  FFMA.FTZ R48, R69, c[0x0][0x23c], -R143.reuse ;  /* 0x00008f0045307a23 */ /* 0x100fe2000001088f */
[----:B------:R-:W-:Y:S01]  /*4840*/  LOP3.LUT R2, R223, UR6, R2, 0x96, !PT ;  /* 0x00000006df027c12 */ /* 0x000fe2000f8e9602 */
[----:B------:R-:W-:Y:S01]  /*4850*/  FFMA.FTZ R37, R70, c[0x0][0x23c], -R143 ;  /* 0x00008f0046257a23 */ /* 0x000fe2000001088f */
[C---:B------:R-:W-:Y:S01]  /*4860*/  LOP3.LUT R21, R20.reuse, 0xffff, RZ, 0xc0, !PT ;  /* 0x0000ffff14157812 */ /* 0x040fe200078ec0ff */
[----:B------:R-:W-:Y:S01]  /*4870*/  MUFU.EX2 R32, R32 ;  /* 0x0000002000207308 */ /* 0x000fe20000000800 */
[----:B------:R-:W-:Y:S01]  /*4880*/  LOP3.LUT R15, R20, 0xff, RZ, 0xc0, !PT ;  /* 0x000000ff140f7812 */ /* 0x000fe200078ec0ff */
[----:B------:R-:W-:Y:S01]  /*4890*/  FFMA.FTZ R47, R16, c[0x0][0x23c], -R67 ;  /* 0x00008f00102f7a23 */ /* 0x000fe20000010843 */
[----:B------:R-:W-:Y:S01]  /*48a0*/  SHF.R.U32.HI R20, RZ, 0x18, R20 ;  /* 0x00000018ff147819 */ /* 0x000fe20000011614 */
[----:B------:R-:W-:Y:S01]  /*48b0*/  IMAD.WIDE.U32 R228, R228, -0x326172a9, RZ ;  /* 0xcd9e8d57e4e47825 */ /* 0x000fe200078e00ff */
[----:B------:R-:W-:-:S02]  /*48c0*/  LOP3.LUT R12, R12, 0xff, RZ, 0xc0, !PT ;  /* 0x000000ff0c0c7812 */ /* 0x000fc400078ec0ff */
[----:B------:R-:W-:Y:S01]  /*48d0*/  LOP3.LUT R102, R17, R102, RZ, 0xc0, !PT ;  /* 0x0000006611667212 */ /* 0x000fe200078ec0ff */
[----:B------:R-:W2:Y:S01]  /*48e0*/  MUFU.EX2 R35, R35 ;  /* 0x0000002300237308 */ /* 0x000ea20000000800 */
[----:B------:R-:W-:Y:S01]  /*48f0*/  IMAD.WIDE.U32 R16, R2, -0x326172a9, RZ ;  /* 0xcd9e8d5702107825 */ /* 0x000fe200078e00ff */
[----:B------:R-:W-:Y:S02]  /*4900*/  PRMT R12, R12, 0x5410, R20 ;  /* 0x000054100c0c7816 */ /* 0x000fe40000000014 */
[----:B-1----:R-:W-:Y:S01]  /*4910*/  F2FP.PACK_AB R101, R43, R44 ;  /* 0x0000002c2b65723e */ /* 0x002fe200000000ff */
[----:B------:R-:W-:Y:S01]  /*4920*/  FFMA.FTZ R46, R57, c[0x0][0x23c], -R67 ;  /* 0x00008f00392e7a23 */ /* 0x000fe20000010843 */
[----:B------:R-:W-:Y:S01]  /*4930*/  LOP3.LUT R2, R16, 0xffff, RZ, 0xc0, !PT ;  /* 0x0000ffff10027812 */ /* 0x000fe200078ec0ff */
[--C-:B------:R-:W-:Y:S01]  /*4940*/  FFMA.FTZ R50, R5, c[0x0][0x23c], -R143.reuse ;  /* 0x00008f0005327a23 */ /* 0x100fe2000001088f */
[----:B------:R-:W-:Y:S01]  /*4950*/  MUFU.EX2 R48, R48 ;  /* 0x0000003000307308 */ /* 0x000fe20000000800 */
[----:B------:R-:W-:Y:S01]  /*4960*/  FFMA.FTZ R49, R68, c[0x0][0x23c], -R143 ;  /* 0x00008f0044317a23 */ /* 0x000fe2000001088f */
[----:B------:R-:W-:Y:S01]  /*4970*/  LOP3.LUT R3, R17, UR16, R228, 0x96, !PT ;  /* 0x0000001011037c12 */ /* 0x000fe2000f8e96e4 */
[--C-:B------:R-:W-:Y:S01]  /*4980*/  FFMA.FTZ R39, R39, c[0x0][0x23c], -R166.reuse ;  /* 0x00008f0027277a23 */ /* 0x100fe200000108a6 */
[--C-:B------:R-:W-:Y:S01]  /*4990*/  HSET2.LE.AND R12, R12, R60.reuse, PT ;  /* 0x0000003c0c0c7233 */ /* 0x100fe20003803000 */
[----:B------:R-:W-:Y:S01]  /*49a0*/  FFMA.FTZ R38, R74, c[0x0][0x23c], -R166 ;  /* 0x00008f004a267a23 */ /* 0x000fe200000108a6 */
[----:B------:R-:W-:Y:S01]  /*49b0*/  LOP3.LUT R98, R16, 0xff, RZ, 0xc0, !PT ;  /* 0x000000ff10627812 */ /* 0x000fe200078ec0ff */
[--C-:B------:R-:W-:Y:S01]  /*49c0*/  FFMA.FTZ R45, R73, c[0x0][0x23c], -R67.reuse ;  /* 0x00008f00492d7a23 */ /* 0x100fe20000010843 */
[----:B------:R-:W1:Y:S01]  /*49d0*/  MUFU.EX2 R37, R37 ;  /* 0x0000002500257308 */ /* 0x000e620000000800 */
[----:B--2---:R-:W-:Y:S01]  /*49e0*/  F2FP.PACK_AB R103, R35, R32 ;  /* 0x000000202367723e */ /* 0x004fe200000000ff */
[----:B------:R-:W-:Y:S01]  /*49f0*/  FFMA.FTZ R36, R72, c[0x0][0x23c], -R67 ;  /* 0x00008f0048247a23 */ /* 0x000fe20000010843 */
[----:B------:R-:W-:Y:S01]  /*4a00*/  SHF.R.U32.HI R2, RZ, 0x8, R2 ;  /* 0x00000008ff027819 */ /* 0x000fe20000011602 */
[----:B------:R-:W-:Y:S01]  /*4a10*/  FFMA.FTZ R41, R88, c[0x0][0x23c], -R166 ;  /* 0x00008f0058297a23 */ /* 0x000fe200000108a6 */
[----:B------:R-:W-:Y:S01]  /*4a20*/  SHF.R.U32.HI R97, RZ, 0x10, R3 ;  /* 0x00000010ff617819 */ /* 0x000fe20000011603 */
[--C-:B------:R-:W-:Y:S01]  /*4a30*/  FFMA.FTZ R52, R52, c[0x0][0x23c], -R153.reuse ;  /* 0x00008f0034347a23 */ /* 0x100fe20000010899 */
[----:B------:R-:W-:Y:S01]  /*4a40*/  LOP3.LUT R101, R12, R101, RZ, 0xc0, !PT ;  /* 0x000000650c657212 */ /* 0x000fe200078ec0ff */
[----:B------:R-:W-:Y:S01]  /*4a50*/  MUFU.EX2 R47, R47 ;  /* 0x0000002f002f7308 */ /* 0x000fe20000000800 */
[----:B------:R-:W-:Y:S01]  /*4a60*/  LOP3.LUT R103, R6, R103, RZ, 0xc0, !PT ;  /* 0x0000006706677212 */ /* 0x000fe200078ec0ff */
[----:B------:R-:W-:Y:S01]  /*4a70*/  FFMA.FTZ R53, R53, c[0x0][0x23c], -R153 ;  /* 0x00008f0035357a23 */ /* 0x000fe20000010899 */
[----:B------:R-:W-:Y:S01]  /*4a80*/  PRMT R98, R98, 0x5410, R2 ;  /* 0x0000541062627816 */ /* 0x000fe20000000002 */
[----:B------:R-:W2:Y:S01]  /*4a90*/  LDSM.16.MT88.4 R4, [R184+0x6000] ;  /* 0x00600000b804783b */ /* 0x000ea20000004200 */
[C---:B------:R-:W-:Y:S01]  /*4aa0*/  LOP3.LUT R12, R3.reuse, 0xffff, RZ, 0xc0, !PT ;  /* 0x0000ffff030c7812 */ /* 0x040fe200078ec0ff */
[----:B------:R-:W-:Y:S01]  /*4ab0*/  FFMA.FTZ R57, R54, c[0x0][0x23c], -R143 ;  /* 0x00008f0036397a23 */ /* 0x000fe2000001088f */
[----:B------:R-:W-:Y:S01]  /*4ac0*/  LOP3.LUT R96, R3, 0xff, RZ, 0xc0, !PT ;  /* 0x000000ff03607812 */ /* 0x000fe200078ec0ff */
[----:B------:R-:W3:Y:S01]  /*4ad0*/  MUFU.EX2 R46, R46 ;  /* 0x0000002e002e7308 */ /* 0x000ee20000000800 */
[----:B------:R-:W-:Y:S01]  /*4ae0*/  SHF.R.U32.HI R3, RZ, 0x18, R3 ;  /* 0x00000018ff037819 */ /* 0x000fe20000011603 */
[--C-:B------:R-:W-:Y:S01]  /*4af0*/  HSET2.LE.AND R98, R98, R60.reuse, PT ;  /* 0x0000003c62627233 */ /* 0x100fe20003803000 */
[----:B------:R-:W-:Y:S01]  /*4b00*/  LOP3.LUT R97, R97, 0xff, RZ, 0xc0, !PT ;  /* 0x000000ff61617812 */ /* 0x000fe200078ec0ff */
[--C-:B------:R-:W-:Y:S01]  /*4b10*/  FFMA.FTZ R54, R55, c[0x0][0x23c], -R143.reuse ;  /* 0x00008f0037367a23 */ /* 0x100fe2000001088f */
[----:B------:R-:W-:Y:S01]  /*4b20*/  SHF.R.U32.HI R12, RZ, 0x8, R12 ;  /* 0x00000008ff0c7819 */ /* 0x000fe2000001160c */
[----:B------:R-:W-:Y:S01]  /*4b30*/  FFMA.FTZ R55, R171, c[0x0][0x23c], -R143 ;  /* 0x00008f00ab377a23 */ /* 0x000fe2000001088f */
[----:B------:R-:W-:Y:S01]  /*4b40*/  PRMT R97, R97, 0x5410, R3 ;  /* 0x0000541061617816 */ /* 0x000fe20000000003 */
[----:B------:R-:W-:Y:S01]  /*4b50*/  MUFU.EX2 R50, R50 ;  /* 0x0000003200327308 */ /* 0x000fe20000000800 */
[----:B------:R-:W-:Y:S01]  /*4b60*/  SHF.R.U32.HI R21, RZ, 0x8, R21 ;  /* 0x00000008ff157819 */ /* 0x000fe20000011615 */
[----:B------:R-:W-:Y:S01]  /*4b70*/  FFMA.FTZ R61, R61, c[0x0][0x23c], -R67 ;  /* 0x00008f003d3d7a23 */ /* 0x000fe20000010843 */
[----:B-1----:R-:W-:Y:S01]  /*4b80*/  F2FP.PACK_AB R2, R37, R48 ;  /* 0x000000302502723e */ /* 0x002fe200000000ff */
[--C-:B------:R-:W-:Y:S01]  /*4b90*/  HSET2.LE.AND R97, R97, R60.reuse, PT ;  /* 0x0000003c61617233 */ /* 0x100fe20003803000 */
[----:B------:R-:W-:Y:S01]  /*4ba0*/  SHF.R.U32.HI R99, RZ, 0x10, R16 ;  /* 0x00000010ff637819 */ /* 0x000fe20000011610 */
[----:B------:R-:W-:Y:S01]  /*4bb0*/  FFMA.FTZ R56, R169, c[0x0][0x23c], -R143 ;  /* 0x00008f00a9387a23 */ /* 0x000fe2000001088f */
[----:B------:R-:W-:Y:S01]  /*4bc0*/  PRMT R96, R96, 0x5410, R12 ;  /* 0x0000541060607816 */ /* 0x000fe2000000000c */
[----:B------:R-:W1:Y:S01]  /*4bd0*/  MUFU.EX2 R49, R49 ;  /* 0x0000003100317308 */ /* 0x000e620000000800 */
[----:B------:R-:W-:Y:S01]  /*4be0*/  PRMT R15, R15, 0x5410, R21 ;  /* 0x000054100f0f7816 */ /* 0x000fe20000000015 */
[----:B------:R-:W-:Y:S01]  /*4bf0*/  FFMA.FTZ R59, R59, c[0x0][0x23c], -R67 ;  /* 0x00008f003b3b7a23 */ /* 0x000fe20000010843 */
[----:B------:R-:W-:Y:S01]  /*4c00*/  LOP3.LUT R98, R98, R2, RZ, 0xc0, !PT ;  /* 0x0000000262627212 */ /* 0x000fe200078ec0ff */
[--C-:B------:R-:W-:Y:S01]  /*4c10*/  HSET2.LE.AND R96, R96, R60.reuse, PT ;  /* 0x0000003c60607233 */ /* 0x100fe20003803000 */
[----:B------:R-:W-:Y:S01]  /*4c20*/  SHF.R.U32.HI R11, RZ, 0x18, R16 ;  /* 0x00000018ff0b7819 */ /* 0x000fe20000011610 */
[--C-:B------:R-:W-:Y:S01]  /*4c30*/  HSET2.LE.AND R15, R15, R60.reuse, PT ;  /* 0x0000003c0f0f7233 */ /* 0x100fe20003803000 */
[----:B------:R-:W-:Y:S01]  /*4c40*/  LOP3.LUT R99, R99, 0xff, RZ, 0xc0, !PT ;  /* 0x000000ff63637812 */ /* 0x000fe200078ec0ff */
[----:B------:R-:W-:Y:S01]  /*4c50*/  MUFU.EX2 R39, R39 ;  /* 0x0000002700277308 */ /* 0x000fe20000000800 */
[----:B---3--:R-:W-:Y:S01]  /*4c60*/  F2FP.PACK_AB R2, R46, R47 ;  /* 0x0000002f2e02723e */ /* 0x008fe200000000ff */
[----:B------:R-:W3:Y:S01]  /*4c70*/  LDSM.16.MT88.4 R16, [R188+0x6800] ;  /* 0x00680000bc10783b */ /* 0x000ee20000004200 */
[----:B------:R-:W-:Y:S01]  /*4c80*/  PRMT R99, R99, 0x5410, R11 ;  /* 0x0000541063637816 */ /* 0x000fe2000000000b */
[----:B------:R-:W-:Y:S01]  /*4c90*/  FFMA.FTZ R65, R65, c[0x0][0x23c], -R67 ;  /* 0x00008f0041417a23 */ /* 0x000fe20000010843 */
[----:B------:R-:W-:Y:S01]  /*4ca0*/  LOP3.LUT R97, R97, R2, RZ, 0xc0, !PT ;  /* 0x0000000261617212 */ /* 0x000fe200078ec0ff */
[----:B------:R-:W-:Y:S01]  /*4cb0*/  FFMA.FTZ R2, R40, c[0x0][0x23c], -R166 ;  /* 0x00008f0028027a23 */ /* 0x000fe200000108a6 */
[----:B------:R-:W-:Y:S01]  /*4cc0*/  LOP3.LUT R12, R13, UR7, R14, 0x96, !PT ;  /* 0x000000070d0c7c12 */ /* 0x000fe2000f8e960e */
[----:B------:R-:W4:Y:S01]  /*4cd0*/  MUFU.EX2 R38, R38 ;  /* 0x0000002600267308 */ /* 0x000f220000000800 */
[----:B-1----:R-:W-:Y:S01]  /*4ce0*/  F2FP.PACK_AB R3, R49, R50 ;  /* 0x000000323103723e */ /* 0x002fe200000000ff */
[--C-:B------:R-:W-:Y:S01]  /*4cf0*/  FFMA.FTZ R40, R42, c[0x0][0x23c], -R166.reuse ;  /* 0x00008f002a287a23 */ /* 0x100fe200000108a6 */
[----:B------:R-:W-:Y:S01]  /*4d00*/  HSET2.LE.AND R99, R99, R60, PT ;  /* 0x0000003c63637233 */ /* 0x000fe20003803000 */
[--C-:B------:R-:W-:Y:S01]  /*4d10*/  FFMA.FTZ R42, R9, c[0x0][0x23c], -R153.reuse ;  /* 0x00008f00092a7a23 */ /* 0x100fe20000010899 */
[----:B------:R-:W-:Y:S01]  /*4d20*/  LOP3.LUT R96, R96, R3, RZ, 0xc0, !PT ;  /* 0x0000000360607212 */ /* 0x000fe200078ec0ff */
[----:B------:R-:W-:Y:S01]  /*4d30*/  FFMA.FTZ R3, R51, c[0x0][0x23c], -R166 ;  /* 0x00008f0033037a23 */ /* 0x000fe200000108a6 */
[----:B------:R-:W-:Y:S01]  /*4d40*/  LOP3.LUT R224, R229, UR7, R224, 0x96, !PT ;  /* 0x00000007e5e07c12 */ /* 0x000fe2000f8e96e0 */
[----:B------:R-:W-:Y:S01]  /*4d50*/  MUFU.EX2 R45, R45 ;  /* 0x0000002d002d7308 */ /* 0x000fe20000000800 */
[----:B------:R-:W-:Y:S01]  /*4d60*/  FFMA.FTZ R51, R8, c[0x0][0x23c], -R153 ;  /* 0x00008f0008337a23 */ /* 0x000fe20000010899 */
[----:B------:R-:W-:Y:S01]  /*4d70*/  IADD3 R178, R58, 0x1, RZ ;  /* 0x000000013ab27810 */ /* 0x000fe20007ffe0ff */
[----:B------:R-:W-:-:S02]  /*4d80*/  FFMA.FTZ R58, R145, c[0x0][0x23c], -R67 ;  /* 0x00008f00913a7a23 */ /* 0x000fc40000010843 */
[----:B------:R-:W-:Y:S01]  /*4d90*/  IMAD.WIDE.U32 R224, R224, -0x2daee0ad, RZ ;  /* 0xd2511f53e0e07825 */ /* 0x000fe200078e00ff */
[----:B------:R-:W-:Y:S02]  /*4da0*/  LOP3.LUT R178, R179, UR25, R178, 0x96, !PT ;  /* 0x00000019b3b27c12 */ /* 0x000fe4000f8e96b2 */
[----:B------:R-:W1:Y:S01]  /*4db0*/  MUFU.EX2 R36, R36 ;  /* 0x0000002400247308 */ /* 0x000e620000000800 */
[----:B----4-:R-:W-:Y:S01]  /*4dc0*/  F2FP.PACK_AB R100, R38, R39 ;  /* 0x000000272664723e */ /* 0x010fe200000000ff */
[----:B------:R-:W-:Y:S01]  /*4dd0*/  FFMA.FTZ R142, R142, c[0x0][0x23c], -R166 ;  /* 0x00008f008e8e7a23 */ /* 0x000fe200000108a6 */
[----:B------:R-:W-:Y:S01]  /*4de0*/  LOP3.LUT R222, R225, UR17, R222, 0x96, !PT ;  /* 0x00000011e1de7c12 */ /* 0x000fe2000f8e96de */
[----:B------:R-:W-:Y:S01]  /*4df0*/  IMAD.WIDE.U32 R178, R178, -0x326172a9, RZ ;  /* 0xcd9e8d57b2b27825 */ /* 0x000fe200078e00ff */
[----:B------:R-:W-:Y:S02]  /*4e00*/  LOP3.LUT R100, R15, R100, RZ, 0xc0, !PT ;  /* 0x000000640f647212 */ /* 0x000fe400078ec0ff */
[----:B------:R-:W-:Y:S01]  /*4e10*/  LOP3.LUT R25, R222, 0xffff, RZ, 0xc0, !PT ;  /* 0x0000ffffde197812 */ /* 0x000fe200078ec0ff */
[----:B------:R-:W-:Y:S01]  /*4e20*/  IMAD.WIDE.U32 R14, R12, -0x2daee0ad, RZ ;  /* 0xd2511f530c0e7825 */ /* 0x000fe200078e00ff */
[----:B------:R-:W-:Y:S01]  /*4e30*/  MUFU.EX2 R2, R2 ;  /* 0x0000000200027308 */ /* 0x000fe20000000800 */
[----:B------:R-:W-:-:S02]  /*4e40*/  LOP3.LUT R176, R179, UR15, R176, 0x96, !PT ;  /* 0x0000000fb3b07c12 */ /* 0x000fc4000f8e96b0 */
[C---:B--2---:R-:W-:Y:S01]  /*4e50*/  HMMA.16816.F32 R92, R100.reuse, R4, RZ ;  /* 0x00000004645c723c */ /* 0x044fe200000018ff */
[----:B------:R-:W-:Y:S01]  /*4e60*/  LOP3.LUT R12, R14, 0xffff, RZ, 0xc0, !PT ;  /* 0x0000ffff0e0c7812 */ /* 0x000fe200078ec0ff */
[----:B------:R-:W-:Y:S01]  /*4e70*/  FFMA.FTZ R154, R154, c[0x0][0x23c], -R153 ;  /* 0x00008f009a9a7a23 */ /* 0x000fe20000010899 */
[----:B------:R-:W-:Y:S01]  /*4e80*/  LOP3.LUT R22, R14, 0xff, RZ, 0xc0, !PT ;  /* 0x000000ff0e167812 */ /* 0x000fe200078ec0ff */
[----:B------:R-:W-:Y:S01]  /*4e90*/  IMAD.WIDE.U32 R176, R176, -0x2daee0ad, RZ ;  /* 0xd2511f53b0b07825 */ /* 0x000fe200078e00ff */
[----:B-1----:R-:W-:Y:S01]  /*4ea0*/  F2FP.PACK_AB R11, R36, R45 ;  /* 0x0000002d240b723e */ /* 0x002fe200000000ff */
[----:B------:R-:W1:Y:S01]  /*4eb0*/  MUFU.EX2 R40, R40 ;  /* 0x0000002800287308 */ /* 0x000e620000000800 */
[----:B------:R-:W-:Y:S01]  /*4ec0*/  SHF.R.U32.HI R12, RZ, 0x8, R12 ;  /* 0x00000008ff0c7819 */ /* 0x000fe2000001160c */
[----:B------:R-:W-:Y:S01]  /*4ed0*/  HMMA.16816.F32 R124, R100, R116, RZ ;  /* 0x00000074647c723c */ /* 0x000fe200000018ff */
[----:B------:R-:W-:Y:S01]  /*4ee0*/  LOP3.LUT R99, R99, R11, RZ, 0xc0, !PT ;  /* 0x0000000b63637212 */ /* 0x000fe200078ec0ff */
[----:B------:R-:W-:Y:S01]  /*4ef0*/  FFMA.FTZ R158, R158, c[0x0][0x23c], -R67 ;  /* 0x00008f009e9e7a23 */ /* 0x000fe20000010843 */
[----:B------:R-:W-:Y:S01]  /*4f00*/  LOP3.LUT R11, R15, UR17, R10, 0x96, !PT ;  /* 0x000000110f0b7c12 */ /* 0x000fe2000f8e960a */
[----:B------:R-:W-:Y:S01]  /*4f10*/  FFMA.FTZ R160, R160, c[0x0][0x23c], -R143 ;  /* 0x00008f00a0a07a23 */ /* 0x000fe2000001088f */
[--C-:B------:R-:W-:Y:S01]  /*4f20*/  SHF.R.U32.HI R10, RZ, 0x10, R14.reuse ;  /* 0x00000010ff0a7819 */ /* 0x100fe2000001160e */
[----:B------:R-:W-:Y:S01]  /*4f30*/  MUFU.EX2 R42, R42 ;  /* 0x0000002a002a7308 */ /* 0x000fe20000000800 */
[----:B------:R-:W-:Y:S01]  /*4f40*/  SHF.R.U32.HI R21, RZ, 0x10, R11 ;  /* 0x00000010ff157819 */ /* 0x000fe2000001160b */
[----:B------:R-:W-:Y:S01]  /*4f50*/  HMMA.16816.F32 R88, R96, R4, RZ ;  /* 0x000000046058723c */ /* 0x000fe200000018ff */
[----:B------:R-:W-:Y:S01]  /*4f60*/  SHF.R.U32.HI R23, RZ, 0x18, R14 ;  /* 0x00000018ff177819 */ /* 0x000fe2000001160e */
[----:B------:R-:W-:Y:S01]  /*4f70*/  FFMA.FTZ R159, R159, c[0x0][0x23c], -R143 ;  /* 0x00008f009f9f7a23 */ /* 0x000fe2000001088f */
[----:B------:R-:W-:Y:S01]  /*4f80*/  LOP3.LUT R10, R10, 0xff, RZ, 0xc0, !PT ;  /* 0x000000ff0a0a7812 */ /* 0x000fe200078ec0ff */
[----:B------:R-:W-:Y:S01]  /*4f90*/  FFMA.FTZ R152, R152, c[0x0][0x23c], -R67 ;  /* 0x00008f0098987a23 */ /* 0x000fe20000010843 */
[----:B------:R-:W-:Y:S01]  /*4fa0*/  LOP3.LUT R9, R11, 0xffff, RZ, 0xc0, !PT ;  /* 0x0000ffff0b097812 */ /* 0x000fe200078ec0ff */
[----:B------:R-:W2:Y:S01]  /*4fb0*/  MUFU.EX2 R51, R51 ;  /* 0x0000003300337308 */ /* 0x000ea20000000800 */
[----:B------:R-:W-:Y:S01]  /*4fc0*/  PRMT R22, R22, 0x5410, R12 ;  /* 0x0000541016167816 */ /* 0x000fe2000000000c */
[C---:B------:R-:W-:Y:S01]  /*4fd0*/  HMMA.16816.F32 R68, R100.reuse, R76, RZ ;  /* 0x0000004c6444723c */ /* 0x040fe200000018ff */
[----:B------:R-:W-:Y:S01]  /*4fe0*/  SHF.R.U32.HI R8, RZ, 0x18, R11 ;  /* 0x00000018ff087819 */ /* 0x000fe2000001160b */
[----:B------:R-:W4:Y:S01]  /*4ff0*/  LDSM.16.MT88.4 R12, [R186+0x6800] ;  /* 0x00680000ba0c783b */ /* 0x000f220000004200 */
[----:B------:R-:W-:Y:S01]  /*5000*/  LOP3.LUT R21, R21, 0xff, RZ, 0xc0, !PT ;  /* 0x000000ff15157812 */ /* 0x000fe200078ec0ff */
[--C-:B------:R-:W-:Y:S01]  /*5010*/  HSET2.LE.AND R22, R22, R60.reuse, PT ;  /* 0x0000003c16167233 */ /* 0x100fe20003803000 */
[----:B------:R-:W-:Y:S01]  /*5020*/  PRMT R23, R10, 0x5410, R23 ;  /* 0x000054100a177816 */ /* 0x000fe20000000017 */
[----:B------:R-:W-:Y:S01]  /*5030*/  MUFU.EX2 R3, R3 ;  /* 0x0000000300037308 */ /* 0x000fe20000000800 */
[----:B------:R-:W-:Y:S01]  /*5040*/  LOP3.LUT R20, R11, 0xff, RZ, 0xc0, !PT ;  /* 0x000000ff0b147812 */ /* 0x000fe200078ec0ff */
[C---:B------:R-:W-:Y:S01]  /*5050*/  HMMA.16816.F32 R80, R100.reuse, R104, RZ ;  /* 0x000000686450723c */ /* 0x040fe200000018ff */
[----:B------:R-:W-:Y:S01]  /*5060*/  SHF.R.U32.HI R9, RZ, 0x8, R9 ;  /* 0x00000008ff097819 */ /* 0x000fe20000011609 */
[--C-:B------:R-:W-:Y:S01]  /*5070*/  HSET2.LE.AND R23, R23, R60.reuse, PT ;  /* 0x0000003c17177233 */ /* 0x100fe20003803000 */
[----:B------:R-:W-:Y:S01]  /*5080*/  PRMT R21, R21, 0x5410, R8 ;  /* 0x0000541015157816 */ /* 0x000fe20000000008 */
[----:B------:R-:W-:Y:S01]  /*5090*/  FFMA.FTZ R148, R148, c[0x0][0x23c], -R67 ;  /* 0x00008f0094947a23 */ /* 0x000fe20000010843 */
[----:B-1----:R-:W-:Y:S01]  /*50a0*/  F2FP.PACK_AB R8, R40, R2 ;  /* 0x000000022808723e */ /* 0x002fe200000000ff */
[----:B------:R-:W1:Y:S01]  /*50b0*/  MUFU.EX2 R41, R41 ;  /* 0x0000002900297308 */ /* 0x000e620000000800 */
[----:B------:R-:W-:Y:S01]  /*50c0*/  PRMT R20, R20, 0x5410, R9 ;  /* 0x0000541014147816 */ /* 0x000fe20000000009 */
[C---:B------:R-:W-:Y:S01]  /*50d0*/  HMMA.16816.F32 R120, R100.reuse, R118, RZ ;  /* 0x000000766478723c */ /* 0x040fe200000018ff */
[----:B--2---:R-:W-:Y:S01]  /*50e0*/  F2FP.PACK_AB R4, R51, R42 ;  /* 0x0000002a3304723e */ /* 0x004fe200000000ff */
[--C-:B------:R-:W-:Y:S01]  /*50f0*/  HSET2.LE.AND R21, R21, R60.reuse, PT ;  /* 0x0000003c15157233 */ /* 0x100fe20003803000 */
[----:B------:R-:W-:Y:S01]  /*5100*/  LOP3.LUT R22, R22, R8, RZ, 0xc0, !PT ;  /* 0x0000000816167212 */ /* 0x000fe200078ec0ff */
[----:B------:R-:W-:Y:S01]  /*5110*/  HSET2.LE.AND R20, R20, R60, PT ;  /* 0x0000003c14147233 */ /* 0x000fe20003803000 */
[----:B------:R-:W2:Y:S01]  /*5120*/  LDSM.16.MT88.4 R8, [R185+0x6800] ;  /* 0x00680000b908783b */ /* 0x000ea20000004200 */
[----:B------:R-:W-:Y:S01]  /*5130*/  MUFU.EX2 R52, R52 ;  /* 0x0000003400347308 */ /* 0x000fe20000000800 */
[----:B------:R-:W-:Y:S01]  /*5140*/  LOP3.LUT R23, R23, R4, RZ, 0xc0, !PT ;  /* 0x0000000417177212 */ /* 0x000fe200078ec0ff */
[C---:B------:R-:W-:Y:S01]  /*5150*/  HMMA.16816.F32 R72, R100.reuse, R78, RZ ;  /* 0x0000004e6448723c */ /* 0x040fe200000018ff */
[----:B------:R-:W-:Y:S01]  /*5160*/  SHF.R.U32.HI R5, RZ, 0x18, R224 ;  /* 0x00000018ff057819 */ /* 0x000fe200000116e0 */
[----:B------:R-:W-:Y:S01]  /*5170*/  FFMA.FTZ R164, R164, c[0x0][0x23c], -R67 ;  /* 0x00008f00a4a47a23 */ /* 0x000fe20000010843 */
[----:B------:R-:W-:Y:S01]  /*5180*/  SHF.R.U32.HI R25, RZ, 0x8, R25 ;  /* 0x00000008ff197819 */ /* 0x000fe20000011619 */
[----:B------:R-:W-:Y:S01]  /*5190*/  FFMA.FTZ R146, R146, c[0x0][0x23c], -R153 ;  /* 0x00008f0092927a23 */ /* 0x000fe20000010899 */
[----:B------:R-:W-:Y:S01]  /*51a0*/  LOP3.LUT R174, R177, UR12, R174, 0x96, !PT ;  /* 0x0000000cb1ae7c12 */ /* 0x000fe2000f8e96ae */
[----:B------:R-:W5:Y:S01]  /*51b0*/  MUFU.EX2 R53, R53 ;  /* 0x0000003500357308 */ /* 0x000f620000000800 */
[----:B-1----:R-:W-:Y:S01]  /*51c0*/  F2FP.PACK_AB R4, R41, R3 ;  /* 0x000000032904723e */ /* 0x002fe200000000ff */
[----:B------:R-:W-:Y:S01]  /*51d0*/  HMMA.16816.F32 R84, R100, R106, RZ ;  /* 0x0000006a6454723c */ /* 0x000fe200000018ff */
[----:B------:R-:W-:Y:S01]  /*51e0*/  LOP3.LUT R26, R179, UR15, R26, 0x96, !PT ;  /* 0x0000000fb31a7c12 */ /* 0x000fe2000f8e961a */
[--C-:B------:R-:W-:Y:S01]  /*51f0*/  FFMA.FTZ R156, R156, c[0x0][0x23c], -R166.reuse ;  /* 0x00008f009c9c7a23 */ /* 0x100fe200000108a6 */
[----:B------:R-:W-:Y:S01]  /*5200*/  LOP3.LUT R20, R20, R4, RZ, 0xc0, !PT ;  /* 0x0000000414147212 */ /* 0x000fe200078ec0ff */
[----:B------:R-:W-:-:S02]  /*5210*/  FFMA.FTZ R155, R155, c[0x0][0x23c], -R166 ;  /* 0x00008f009b9b7a23 */ /* 0x000fc400000108a6 */
[----:B------:R-:W-:Y:S01]  /*5220*/  MUFU.EX2 R54, R54 ;  /* 0x0000003600367308 */ /* 0x000fe20000000800 */
[----:B------:R-:W-:Y:S01]  /*5230*/  FFMA.FTZ R157, R157, c[0x0][0x23c], -R166 ;  /* 0x00008f009d9d7a23 */ /* 0x000fe200000108a6 */
[C---:B------:R-:W-:Y:S01]  /*5240*/  HMMA.16816.F32 R128, R96.reuse, R116, RZ ;  /* 0x000000746080723c */ /* 0x040fe200000018ff */
[--C-:B------:R-:W-:Y:S02]  /*5250*/  FFMA.FTZ R151, R151, c[0x0][0x23c], -R153.reuse ;  /* 0x00008f0097977a23 */ /* 0x100fe40000010899 */
[----:B------:R-:W-:Y:S02]  /*5260*/  FFMA.FTZ R150, R150, c[0x0][0x23c], -R153 ;  /* 0x00008f0096967a23 */ /* 0x000fe40000010899 */
[----:B------:R-:W-:Y:S01]  /*5270*/  FADD.FTZ R49, R50, R49 ;  /* 0x0000003132317221 */ /* 0x000fe20000010000 */
[----:B-----5:R-:W-:Y:S01]  /*5280*/  F2FP.PACK_AB R4, R53, R52 ;  /* 0x000000343504723e */ /* 0x020fe200000000ff */
[----:B------:R-:W1:Y:S01]  /*5290*/  MUFU.EX2 R55, R55 ;  /* 0x0000003700377308 */ /* 0x000e620000000800 */
[----:B------:R-:W-:Y:S01]  /*52a0*/  HMMA.16816.F32 R112, R96, R76, RZ ;  /* 0x0000004c6070723c */ /* 0x000fe200000018ff */
[----:B------:R-:W-:Y:S01]  /*52b0*/  FADD.FTZ R46, R47, R46 ;  /* 0x0000002e2f2e7221 */ /* 0x000fe20000010000 */
[----:B------:R-:W-:Y:S01]  /*52c0*/  LOP3.LUT R21, R21, R4, RZ, 0xc0, !PT ;  /* 0x0000000415157212 */ /* 0x000fe200078ec0ff */
[----:B------:R-:W-:Y:S01]  /*52d0*/  FADD.FTZ R38, R39, R38 ;  /* 0x0000002627267221 */ /* 0x000fe20000010000 */
[----:B------:R-:W-:Y:S01]  /*52e0*/  SHF.R.U32.HI R4, RZ, 0x10, R224 ;  /* 0x00000010ff047819 */ /* 0x000fe200000116e0 */
[----:B------:R-:W-:-:S02]  /*52f0*/  FADD.FTZ R43, R44, R43 ;  /* 0x0000002b2c2b7221 */ /* 0x000fc40000010000 */
[----:B------:R-:W-:Y:S01]  /*5300*/  MUFU.EX2 R58, R58 ;  /* 0x0000003a003a7308 */ /* 0x000fe20000000800 */
[C---:B------:R-:W-:Y:S01]  /*5310*/  HMMA.16816.F32 R108, R96.reuse, R104, RZ ;  /* 0x00000068606c723c */ /* 0x040fe200000018ff */
[----:B------:R-:W-:Y:S01]  /*5320*/  LOP3.LUT R4, R4, 0xff, RZ, 0xc0, !PT ;  /* 0x000000ff04047812 */ /* 0x000fe200078ec0ff */
[----:B------:R-:W-:Y:S02]  /*5330*/  FADD.FTZ R49, R48, R49 ;  /* 0x0000003130317221 */ /* 0x000fe40000010000 */
[----:B------:R-:W-:Y:S01]  /*5340*/  FADD.FTZ R46, R45, R46 ;  /* 0x0000002e2d2e7221 */ /* 0x000fe20000010000 */
[----:B------:R-:W-:Y:S01]  /*5350*/  PRMT R4, R4, 0x5410, R5 ;  /* 0x0000541004047816 */ /* 0x000fe20000000005 */
[----:B------:R-:W-:Y:S01]  /*5360*/  FADD.FTZ R38, R34, R38 ;  /* 0x0000002622267221 */ /* 0x000fe20000010000 */
[----:B------:R-:W-:Y:S01]  /*5370*/  LOP3.LUT R5, R222, 0xff, RZ, 0xc0, !PT ;  /* 0x000000ffde057812 */ /* 0x000fe200078ec0ff */
[C---:B------:R-:W-:Y:S01]  /*5380*/  HMMA.16816.F32 R116, R96.reuse, R118, RZ ;  /* 0x000000766074723c */ /* 0x040fe200000018ff */
[----:B------:R-:W-:Y:S01]  /*5390*/  MUFU.EX2 R61, R61 ;  /* 0x0000003d003d7308 */ /* 0x000fe20000000800 */
[----:B-1----:R-:W-:Y:S01]  /*53a0*/  F2FP.PACK_AB R27, R55, R54 ;  /* 0x00000036371b723e */ /* 0x002fe200000000ff */
[--C-:B------:R-:W-:Y:S01]  /*53b0*/  HSET2.LE.AND R4, R4, R60.reuse, PT ;  /* 0x0000003c04047233 */ /* 0x100fe20003803000 */
[----:B------:R-:W-:Y:S01]  /*53c0*/  PRMT R5, R5, 0x5410, R25 ;  /* 0x0000541005057816 */ /* 0x000fe20000000019 */
[----:B------:R-:W-:Y:S01]  /*53d0*/  FADD.FTZ R43, R32, R43 ;  /* 0x0000002b202b7221 */ /* 0x000fe20000010000 */
[--C-:B------:R-:W-:Y:S01]  /*53e0*/  LOP3.LUT R25, R173, UR13, R178.reuse, 0x96, !PT ;  /* 0x0000000dad197c12 */ /* 0x100fe2000f8e96b2 */
[----:B------:R-:W-:Y:S01]  /*53f0*/  FADD.FTZ R49, R37, R49 ;  /* 0x0000003125317221 */ /* 0x000fe20000010000 */
[----:B------:R-:W-:Y:S01]  /*5400*/  HMMA.16816.F32 R76, R96, R78, RZ ;  /* 0x0000004e604c723c */ /* 0x000fe200000018ff */
[----:B------:R-:W1:Y:S01]  /*5410*/  MUFU.EX2 R57, R57 ;  /* 0x0000003900397308 */ /* 0x000e620000000800 */
[----:B------:R-:W-:Y:S01]  /*5420*/  HSET2.LE.AND R145, R5, R60, PT ;  /* 0x0000003c05917233 */ /* 0x000fe20003803000 */
[----:B------:R-:W-:Y:S01]  /*5430*/  LOP3.LUT R178, R243, UR13, R178, 0x96, !PT ;  /* 0x0000000df3b27c12 */ /* 0x000fe2000f8e96b2 */
[----:B------:R-:W-:-:S02]  /*5440*/  FADD.FTZ R46, R36, R46 ;  /* 0x0000002e242e7221 */ /* 0x000fc40000010000 */
[----:B------:R-:W-:Y:S02]  /*5450*/  FADD.FTZ R38, R33, R38 ;  /* 0x0000002621267221 */ /* 0x000fe40000010000 */
[----:B------:R-:W-:Y:S01]  /*5460*/  HMMA.16816.F32 R104, R96, R106, RZ ;  /* 0x0000006a6068723c */ /* 0x000fe200000018ff */
[----:B------:R-:W5:Y:S01]  /*5470*/  MUFU.EX2 R56, R56 ;  /* 0x0000003800387308 */ /* 0x000f620000000800 */
[----:B------:R-:W-:-:S04]  /*5480*/  IMAD.WIDE.U32 R178, R178, -0x2daee0ad, RZ ;  /* 0xd2511f53b2b27825 */ /* 0x000fc800078e00ff */
[----:B------:R-:W-:Y:S02]  /*5490*/  FADD.FTZ R43, R35, R43 ;  /* 0x0000002b232b7221 */ /* 0x000fe40000010000 */
[-C--:B------:R-:W-:Y:S01]  /*54a0*/  HMMA.16816.F32 R100, R100, R6.reuse, RZ ;  /* 0x000000066464723c */ /* 0x080fe200000018ff */
[----:B------:R-:W2:Y:S01]  /*54b0*/  MUFU.EX2 R59, R59 ;  /* 0x0000003b003b7308 */ /* 0x000ea20000000800 */
[----:B-1----:R-:W-:Y:S02]  /*54c0*/  FADD.FTZ R49, R57, R49 ;  /* 0x0000003139317221 */ /* 0x002fe40000010000 */
[----:B------:R-:W-:Y:S02]  /*54d0*/  FADD.FTZ R38, R3, R38 ;  /* 0x0000002603267221 */ /* 0x000fe40000010000 */
[----:B------:R-:W-:Y:S02]  /*54e0*/  FADD.FTZ R43, R52, R43 ;  /* 0x0000002b342b7221 */ /* 0x000fe40000010000 */
[----:B------:R-:W-:Y:S01]  /*54f0*/  HMMA.16816.F32 R96, R96, R6, RZ ;  /* 0x000000066060723c */ /* 0x000fe200000018ff */
[----:B------:R-:W1:Y:S01]  /*5500*/  MUFU.EX2 R65, R65 ;  /* 0x0000004100417308 */ /* 0x000e620000000800 */
[C---:B-----5:R-:W-:Y:S01]  /*5510*/  F2FP.PACK_AB R169, R56.reuse, R57 ;  /* 0x0000003938a9723e */ /* 0x060fe200000000ff */
[----:B------:R-:W-:-:S02]  /*5520*/  FADD.FTZ R49, R56, R49 ;  /* 0x0000003138317221 */ /* 0x000fc40000010000 */
[----:B------:R-:W-:Y:S02]  /*5530*/  FADD.FTZ R38, R41, R38 ;  /* 0x0000002629267221 */ /* 0x000fe40000010000 */
[C---:B------:R-:W-:Y:S01]  /*5540*/  LOP3.LUT R7, R224.reuse, 0xffff, RZ, 0xc0, !PT ;  /* 0x0000ffffe0077812 */ /* 0x040fe200078ec0ff */
[C---:B---3--:R-:W-:Y:S01]  /*5550*/  HMMA.16816.F32 R124, R20.reuse, R16, R124 ;  /* 0x00000010147c723c */ /* 0x048fe2000000187c */
[----:B------:R-:W-:Y:S01]  /*5560*/  LOP3.LUT R6, R224, 0xff, RZ, 0xc0, !PT ;  /* 0x000000ffe0067812 */ /* 0x000fe200078ec0ff */
[----:B------:R-:W-:Y:S01]  /*5570*/  MUFU.EX2 R142, R142 ;  /* 0x0000008e008e7308 */ /* 0x000fe20000000800 */
[----:B------:R-:W-:Y:S01]  /*5580*/  SHF.R.U32.HI R7, RZ, 0x8, R7 ;  /* 0x00000008ff077819 */ /* 0x000fe20000011607 */
[----:B--2---:R-:W-:Y:S02]  /*5590*/  FADD.FTZ R46, R59, R46 ;  /* 0x0000002e3b2e7221 */ /* 0x004fe40000010000 */
[----:B------:R-:W-:Y:S01]  /*55a0*/  FADD.FTZ R43, R53, R43 ;  /* 0x0000002b352b7221 */ /* 0x000fe20000010000 */
[----:B------:R-:W-:Y:S01]  /*55b0*/  PRMT R6, R6, 0x5410, R7 ;  /* 0x0000541006067816 */ /* 0x000fe20000000007 */
[----:B----4-:R-:W-:Y:S01]  /*55c0*/  HMMA.16816.F32 R68, R20, R12, R68 ;  /* 0x0000000c1444723c */ /* 0x010fe20000001844 */
[--C-:B------:R-:W-:Y:S01]  /*55d0*/  SHF.R.U32.HI R7, RZ, 0x10, R222.reuse ;  /* 0x00000010ff077819 */ /* 0x100fe200000116de */
[----:B------:R-:W-:Y:S01]  /*55e0*/  MUFU.EX2 R154, R154 ;  /* 0x0000009a009a7308 */ /* 0x000fe20000000800 */
[----:B------:R-:W-:Y:S01]  /*55f0*/  SHF.R.U32.HI R222, RZ, 0x18, R222 ;  /* 0x00000018ffde7819 */ /* 0x000fe200000116de */
[----:B------:R-:W-:Y:S01]  /*5600*/  HSET2.LE.AND R6, R6, R60, PT ;  /* 0x0000003c06067233 */ /* 0x000fe20003803000 */
[----:B------:R-:W-:Y:S01]  /*5610*/  LOP3.LUT R7, R7, 0xff, RZ, 0xc0, !PT ;  /* 0x000000ff07077812 */ /* 0x000fe200078ec0ff */
[----:B-1----:R-:W-:-:S02]  /*5620*/  FADD.FTZ R46, R65, R46 ;  /* 0x0000002e412e7221 */ /* 0x002fc40000010000 */
[C---:B------:R-:W-:Y:S01]  /*5630*/  HMMA.16816.F32 R80, R20.reuse, R8, R80 ;  /* 0x000000081450723c */ /* 0x040fe20000001850 */
[----:B------:R-:W-:Y:S01]  /*5640*/  PRMT R222, R7, 0x5410, R222 ;  /* 0x0000541007de7816 */ /* 0x000fe200000000de */
[----:B------:R-:W-:Y:S01]  /*5650*/  MUFU.EX2 R158, R158 ;  /* 0x0000009e009e7308 */ /* 0x000fe20000000800 */
[----:B------:R-:W-:Y:S01]  /*5660*/  LOP3.LUT R6, R6, R27, RZ, 0xc0, !PT ;  /* 0x0000001b06067212 */ /* 0x000fe200078ec0ff */
[----:B------:R-:W-:Y:S01]  /*5670*/  FFMA.FTZ R224, R62, c[0x0][0x23c], -R67 ;  /* 0x00008f003ee07a23 */ /* 0x000fe20000010843 */
[----:B------:R-:W-:Y:S01]  /*5680*/  F2FP.PACK_AB R7, R61, R58 ;  /* 0x0000003a3d07723e */ /* 0x000fe200000000ff */
[----:B------:R-:W-:Y:S01]  /*5690*/  HSET2.LE.AND R5, R222, R60, PT ;  /* 0x0000003cde057233 */ /* 0x000fe20003803000 */
[----:B------:R-:W-:Y:S01]  /*56a0*/  IMAD.WIDE.U32 R222, R25, -0x2daee0ad, RZ ;  /* 0xd2511f5319de7825 */ /* 0x000fe200078e00ff */
[----:B------:R-:W-:Y:S01]  /*56b0*/  F2FP.PACK_AB R27, R65, R59 ;  /* 0x0000003b411b723e */ /* 0x000fe200000000ff */
[C---:B------:R-:W-:Y:S01]  /*56c0*/  HMMA.16816.F32 R92, R20.reuse, R28, R92 ;  /* 0x0000001c145c723c */ /* 0x040fe2000000185c */
[----:B------:R-:W-:Y:S01]  /*56d0*/  LOP3.LUT R7, R4, R7, RZ, 0xc0, !PT ;  /* 0x0000000704077212 */ /* 0x000fe200078ec0ff */
[----:B------:R-:W-:Y:S01]  /*56e0*/  MUFU.EX2 R160, R160 ;  /* 0x000000a000a07308 */ /* 0x000fe20000000800 */
[----:B------:R-:W-:Y:S01]  /*56f0*/  LOP3.LUT R175, R223, UR10, R176, 0x96, !PT ;  /* 0x0000000adfaf7c12 */ /* 0x000fe2000f8e96b0 */
[--C-:B------:R-:W-:Y:S01]  /*5700*/  FFMA.FTZ R139, R139, c[0x0][0x23c], -R143.reuse ;  /* 0x00008f008b8b7a23 */ /* 0x100fe2000001088f */
[----:B------:R-:W-:Y:S01]  /*5710*/  LOP3.LUT R4, R145, R169, RZ, 0xc0, !PT ;  /* 0x000000a991047212 */ /* 0x000fe200078ec0ff */
[--C-:B------:R-:W-:Y:S01]  /*5720*/  FFMA.FTZ R145, R144, c[0x0][0x23c], -R166.reuse ;  /* 0x00008f0090917a23 */ /* 0x100fe200000108a6 */
[----:B------:R-:W-:Y:S01]  /*5730*/  LOP3.LUT R5, R5, R27, RZ, 0xc0, !PT ;  /* 0x0000001b05057212 */ /* 0x000fe200078ec0ff */
[C---:B------:R-:W-:Y:S01]  /*5740*/  HMMA.16816.F32 R120, R20.reuse, R18, R120 ;  /* 0x000000121478723c */ /* 0x040fe20000001878 */
[----:B------:R-:W-:Y:S01]  /*5750*/  IMAD.WIDE.U32 R26, R26, -0x2daee0ad, RZ ;  /* 0xd2511f531a1a7825 */ /* 0x000fe200078e00ff */
[----:B------:R-:W-:Y:S03]  /*5760*/  MUFU.EX2 R159, R159 ;  /* 0x0000009f009f7308 */ /* 0x000fe60000000800 */
[----:B------:R-:W-:Y:S01]  /*5770*/  FFMA.FTZ R144, R147, c[0x0][0x23c], -R166 ;  /* 0x00008f0093907a23 */ /* 0x000fe200000108a6 */
[----:B------:R-:W-:Y:S01]  /*5780*/  LOP3.LUT R27, R27, UR12, R24, 0x96, !PT ;  /* 0x0000000c1b1b7c12 */ /* 0x000fe2000f8e9618 */
[----:B------:R-:W-:Y:S01]  /*5790*/  FFMA.FTZ R147, R170, c[0x0][0x23c], -R166 ;  /* 0x00008f00aa937a23 */ /* 0x000fe200000108a6 */
[----:B------:R-:W-:Y:S01]  /*57a0*/  HMMA.16816.F32 R72, R20, R14, R72 ;  /* 0x0000000e1448723c */ /* 0x000fe20000001848 */
[----:B------:R-:W-:Y:S01]  /*57b0*/  LOP3.LUT R170, R179, UR10, R26, 0x96, !PT ;  /* 0x0000000ab3aa7c12 */ /* 0x000fe2000f8e961a */
[----:B------:R-:W-:Y:S01]  /*57c0*/  MUFU.EX2 R145, R145 ;  /* 0x0000009100917308 */ /* 0x000fe20000000800 */
[----:B------:R-:W-:-:S02]  /*57d0*/  FFMA.FTZ R141, R141, c[0x0][0x23c], -R143 ;  /* 0x00008f008d8d7a23 */ /* 0x000fc4000001088f */
[--C-:B------:R-:W-:Y:S02]  /*57e0*/  FFMA.FTZ R138, R138, c[0x0][0x23c], -R143.reuse ;  /* 0x00008f008a8a7a23 */ /* 0x100fe4000001088f */
[----:B------:R-:W-:Y:S01]  /*57f0*/  IMAD.WIDE.U32 R170, R170, -0x326172a9, RZ ;  /* 0xcd9e8d57aaaa7825 */ /* 0x000fe200078e00ff */
[C---:B------:R-:W-:Y:S02]  /*5800*/  HMMA.16816.F32 R84, R20.reuse, R10, R84 ;  /* 0x0000000a1454723c */ /* 0x040fe40000001854 */
[----:B------:R-:W-:Y:S01]  /*5810*/  MUFU.EX2 R144, R144 ;  /* 0x0000009000907308 */ /* 0x000fe20000000800 */
[----:B------:R-:W-:Y:S02]  /*5820*/  FFMA.FTZ R225, R140, c[0x0][0x23c], -R143 ;  /* 0x00008f008ce17a23 */ /* 0x000fe4000001088f */
[--C-:B------:R-:W-:Y:S02]  /*5830*/  FFMA.FTZ R66, R66, c[0x0][0x23c], -R67.reuse ;  /* 0x00008f0042427a23 */ /* 0x100fe40000010843 */
[--C-:B------:R-:W-:Y:S01]  /*5840*/  FFMA.FTZ R64, R64, c[0x0][0x23c], -R67.reuse ;  /* 0x00008f0040407a23 */ /* 0x100fe20000010843 */
[----:B------:R-:W-:Y:S01]  /*5850*/  HMMA.16816.F32 R100, R20, R30, R100 ;  /* 0x0000001e1464723c */ /* 0x000fe20000001864 */
[----:B------:R-:W-:Y:S01]  /*5860*/  FFMA.FTZ R62, R63, c[0x0][0x23c], -R67 ;  /* 0x00008f003f3e7a23 */ /* 0x000fe20000010843 */
[----:B------:R-:W1:Y:S01]  /*5870*/  MUFU.EX2 R147, R147 ;  /* 0x0000009300937308 */ /* 0x000e620000000800 */
[----:B------:R-:W-:-:S02]  /*5880*/  FADD.FTZ R49, R54, R49 ;  /* 0x0000003136317221 */ /* 0x000fc40000010000 */
[----:B------:R-:W-:Y:S02]  /*5890*/  FADD.FTZ R46, R58, R46 ;  /* 0x0000002e3a2e7221 */ /* 0x000fe40000010000 */
[----:B------:R-:W-:Y:S01]  /*58a0*/  IMAD.WIDE.U32 R20, R174, -0x326172a9, RZ ;  /* 0xcd9e8d57ae147825 */ /* 0x000fe200078e00ff */
[----:B------:R-:W-:Y:S02]  /*58b0*/  HMMA.16816.F32 R112, R4, R12, R112 ;  /* 0x0000000c0470723c */ /* 0x000fe40000001870 */
[----:B------:R-:W-:Y:S01]  /*58c0*/  MUFU.EX2 R152, R152 ;  /* 0x0000009800987308 */ /* 0x000fe20000000800 */
[----:B------:R-:W-:Y:S01]  /*58d0*/  IMAD.WIDE.U32 R174, R175, -0x326172a9, RZ ;  /* 0xcd9e8d57afae7825 */ /* 0x000fe200078e00ff */
[----:B------:R-:W-:-:S03]  /*58e0*/  LOP3.LUT R172, R21, UR11, R172, 0x96, !PT ;  /* 0x0000000b15ac7c12 */ /* 0x000fc6000f8e96ac */
[----:B------:R-:W-:Y:S01]  /*58f0*/  FADD.FTZ R38, R2, R38 ;  /* 0x0000002602267221 */ /* 0x000fe20000010000 */
[----:B------:R-:W-:Y:S01]  /*5900*/  LOP3.LUT R173, R175, UR9, R20, 0x96, !PT ;  /* 0x00000009afad7c12 */ /* 0x000fe2000f8e9614 */
[----:B------:R-:W-:Y:S01]  /*5910*/  IMAD.WIDE.U32 R12, R172, -0x2daee0ad, RZ ;  /* 0xd2511f53ac0c7825 */ /* 0x000fe200078e00ff */
[----:B------:R-:W-:Y:S01]  /*5920*/  HMMA.16816.F32 R108, R4, R8, R108 ;  /* 0x00000008046c723c */ /* 0x000fe2000000186c */
[----:B-1----:R-:W-:Y:S01]  /*5930*/  F2FP.PACK_AB R26, R147, R144 ;  /* 0x00000090931a723e */ /* 0x002fe200000000ff */
[----:B------:R-:W-:Y:S01]  /*5940*/  MUFU.EX2 R148, R148 ;  /* 0x0000009400947308 */ /* 0x000fe20000000800 */
[----:B------:R-:W-:Y:S01]  /*5950*/  IMAD.WIDE.U32 R172, R173, -0x2daee0ad, RZ ;  /* 0xd2511f53adac7825 */ /* 0x000fe200078e00ff */
[----:B------:R-:W-:-:S03]  /*5960*/  LOP3.LUT R176, R13, UR8, R222, 0x96, !PT ;  /* 0x000000080db07c12 */ /* 0x000fc6000f8e96de */
[----:B------:R-:W-:Y:S01]  /*5970*/  IMAD.WIDE.U32 R222, R27, -0x326172a9, RZ ;  /* 0xcd9e8d571bde7825 */ /* 0x000fe200078e00ff */
[----:B------:R-:W-:Y:S01]  /*5980*/  LOP3.LUT R12, R173, UR6, R12, 0x96, !PT ;  /* 0x00000006ad0c7c12 */ /* 0x000fe2000f8e960c */
[----:B------:R-:W-:Y:S01]  /*5990*/  HMMA.16816.F32 R88, R4, R28, R88 ;  /* 0x0000001c0458723c */ /* 0x000fe20000001858 */
[----:B------:R-:W-:Y:S01]  /*59a0*/  MUFU.EX2 R146, R146 ;  /* 0x0000009200927308 */ /* 0x000fe20000000800 */
[----:B------:R-:W-:-:S04]  /*59b0*/  IMAD.WIDE.U32 R176, R176, -0x326172a9, RZ ;  /* 0xcd9e8d57b0b07825 */ /* 0x000fc800078e00ff */
[----:B------:R-:W-:Y:S01]  /*59c0*/  IMAD.WIDE.U32 R20, R12, -0x326172a9, RZ ;  /* 0xcd9e8d570c147825 */ /* 0x000fe200078e00ff */
[----:B------:R-:W-:Y:S01]  /*59d0*/  LOP3.LUT R174, R177, UR7, R174, 0x96, !PT ;  /* 0x00000007b1ae7c12 */ /* 0x000fe2000f8e96ae */
[C---:B------:R-:W-:Y:S01]  /*59e0*/  HMMA.16816.F32 R116, R4.reuse, R18, R116 ;  /* 0x000000120474723c */ /* 0x040fe20000001874 */
[----:B------:R-:W-:Y:S01]  /*59f0*/  MUFU.EX2 R156, R156 ;  /* 0x0000009c009c7308 */ /* 0x000fe20000000800 */
[--C-:B------:R-:W-:Y:S01]  /*5a00*/  FFMA.FTZ R28, R161, c[0x0][0x23c], -R153.reuse ;  /* 0x00008f00a11c7a23 */ /* 0x100fe20000010899 */
[----:B------:R-:W-:Y:S01]  /*5a10*/  LOP3.LUT R8, R21, UR16, R176, 0x96, !PT ;  /* 0x0000001015087c12 */ /* 0x000fe2000f8e96b0 */
[--C-:B------:R-:W-:Y:S01]  /*5a20*/  FFMA.FTZ R29, R167, c[0x0][0x23c], -R153.reuse ;  /* 0x00008f00a71d7a23 */ /* 0x100fe20000010899 */
[----:B------:R-:W-:Y:S01]  /*5a30*/  SHF.R.U32.HI R13, RZ, 0x10, R20 ;  /* 0x00000010ff0d7819 */ /* 0x000fe20000011614 */
[----:B------:R-:W-:Y:S01]  /*5a40*/  FFMA.FTZ R161, R168, c[0x0][0x23c], -R153 ;  /* 0x00008f00a8a17a23 */ /* 0x000fe20000010899 */
[C---:B------:R-:W-:Y:S01]  /*5a50*/  LOP3.LUT R18, R8.reuse, 0xffff, RZ, 0xc0, !PT ;  /* 0x0000ffff08127812 */ /* 0x040fe200078ec0ff */
[----:B------:R-:W-:Y:S01]  /*5a60*/  HMMA.16816.F32 R128, R4, R16, R128 ;  /* 0x000000100480723c */ /* 0x000fe20000001880 */
[----:B------:R-:W-:Y:S01]  /*5a70*/  LOP3.LUT R24, R8, 0xff, RZ, 0xc0, !PT ;  /* 0x000000ff08187812 */ /* 0x000fe200078ec0ff */
[----:B------:R-:W-:Y:S01]  /*5a80*/  MUFU.EX2 R29, R29 ;  /* 0x0000001d001d7308 */ /* 0x000fe20000000800 */
[----:B------:R-:W-:Y:S01]  /*5a90*/  SHF.R.U32.HI R18, RZ, 0x8, R18 ;  /* 0x00000008ff127819 */ /* 0x000fe20000011612 */
[----:B------:R-:W-:Y:S01]  /*5aa0*/  IMAD.WIDE.U32 R174, R174, -0x2daee0ad, RZ ;  /* 0xd2511f53aeae7825 */ /* 0x000fe200078e00ff */
[----:B------:R-:W-:-:S02]  /*5ab0*/  SHF.R.U32.HI R9, RZ, 0x18, R20 ;  /* 0x00000018ff097819 */ /* 0x000fc40000011614 */
[----:B------:R-:W-:Y:S01]  /*5ac0*/  PRMT R24, R24, 0x5410, R18 ;  /* 0x0000541018187816 */ /* 0x000fe20000000012 */
[C---:B------:R-:W-:Y:S01]  /*5ad0*/  HMMA.16816.F32 R76, R4.reuse, R14, R76 ;  /* 0x0000000e044c723c */ /* 0x040fe2000000184c */
[----:B------:R-:W-:Y:S01]  /*5ae0*/  LOP3.LUT R13, R13, 0xff, RZ, 0xc0, !PT ;  /* 0x000000ff0d0d7812 */ /* 0x000fe200078ec0ff */
[----:B------:R-:W1:Y:S01]  /*5af0*/  MUFU.EX2 R161, R161 ;  /* 0x000000a100a17308 */ /* 0x000e620000000800 */
[----:B------:R-:W-:Y:S01]  /*5b00*/  F2FP.PACK_AB R168, R145, R142 ;  /* 0x0000008e91a8723e */ /* 0x000fe200000000ff */
[--C-:B------:R-:W-:Y:S01]  /*5b10*/  HSET2.LE.AND R24, R24, R60.reuse, PT ;  /* 0x0000003c18187233 */ /* 0x100fe20003803000 */
[----:B------:R-:W-:Y:S01]  /*5b20*/  PRMT R167, R13, 0x5410, R9 ;  /* 0x000054100da77816 */ /* 0x000fe20000000009 */
[----:B------:R-:W-:Y:S01]  /*5b30*/  FADD.FTZ R43, R42, R43 ;  /* 0x0000002b2a2b7221 */ /* 0x000fe20000010000 */
[----:B------:R-:W-:Y:S01]  /*5b40*/  LOP3.LUT R12, R20, 0xffff, RZ, 0xc0, !PT ;  /* 0x0000ffff140c7812 */ /* 0x000fe200078ec0ff */
[C---:B------:R-:W-:Y:S01]  /*5b50*/  HMMA.16816.F32 R104, R4.reuse, R10, R104 ;  /* 0x0000000a0468723c */ /* 0x040fe20000001868 */
[----:B------:R-:W-:Y:S01]  /*5b60*/  LOP3.LUT R24, R24, R168, RZ, 0xc0, !PT ;  /* 0x000000a818187212 */ /* 0x000fe200078ec0ff */
[--C-:B------:R-:W-:Y:S01]  /*5b70*/  HSET2.LE.AND R167, R167, R60.reuse, PT ;  /* 0x0000003ca7a77233 */ /* 0x100fe20003803000 */
[----:B------:R-:W2:Y:S01]  /*5b80*/  MUFU.EX2 R28, R28 ;  /* 0x0000001c001c7308 */ /* 0x000ea20000000800 */
[--C-:B------:R-:W-:Y:S01]  /*5b90*/  SHF.R.U32.HI R19, RZ, 0x10, R8.reuse ;  /* 0x00000010ff137819 */ /* 0x100fe20000011608 */
[----:B------:R-:W-:Y:S01]  /*5ba0*/  FADD.FTZ R49, R55, R49 ;  /* 0x0000003137317221 */ /* 0x000fe20000010000 */
[----:B------:R-:W-:Y:S01]  /*5bb0*/  SHF.R.U32.HI R17, RZ, 0x18, R8 ;  /* 0x00000018ff117819 */ /* 0x000fe20000011608 */
[----:B------:R-:W-:Y:S01]  /*5bc0*/  FADD.FTZ R46, R61, R46 ;  /* 0x0000002e3d2e7221 */ /* 0x000fe20000010000 */
[----:B------:R-:W-:Y:S01]  /*5bd0*/  HMMA.16816.F32 R96, R4, R30, R96 ;  /* 0x0000001e0460723c */ /* 0x000fe20000001860 */
[----:B------:R-:W-:Y:S01]  /*5be0*/  LOP3.LUT R16, R20, 0xff, RZ, 0xc0, !PT ;  /* 0x000000ff14107812 */ /* 0x000fe200078ec0ff */
[----:B------:R-:W-:Y:S01]  /*5bf0*/  FADD.FTZ R38, R40, R38 ;  /* 0x0000002628267221 */ /* 0x000fe20000010000 */
[----:B-1----:R-:W-:Y:S01]  /*5c00*/  F2FP.PACK_AB R168, R161, R29 ;  /* 0x0000001da1a8723e */ /* 0x002fe200000000ff */
[----:B------:R-:W1:Y:S01]  /*5c10*/  LDSM.16.MT88.4 R20, [R188+0x7000] ;  /* 0x00700000bc14783b */ /* 0x000e620000004200 */
[----:B------:R-:W-:Y:S01]  /*5c20*/  SHF.R.U32.HI R8, RZ, 0x8, R12 ;  /* 0x00000008ff087819 */ /* 0x000fe2000001160c */
[----:B------:R-:W-:Y:S01]  /*5c30*/  MUFU.EX2 R155, R155 ;  /* 0x0000009b009b7308 */ /* 0x000fe20000000800 */
[----:B------:R-:W-:Y:S01]  /*5c40*/  LOP3.LUT R27, R167, R168, RZ, 0xc0, !PT ;  /* 0x000000a8a71b7212 */ /* 0x000fe200078ec0ff */
[----:B------:R-:W3:Y:S01]  /*5c50*/  LDSM.16.MT88.4 R12, [R185+0x7000] ;  /* 0x00700000b90c783b */ /* 0x000ee20000004200 */
[----:B------:R-:W-:Y:S01]  /*5c60*/  LOP3.LUT R4, R223, UR11, R242, 0x96, !PT ;  /* 0x0000000bdf047c12 */ /* 0x000fe2000f8e96f2 */
[--C-:B------:R-:W-:Y:S01]  /*5c70*/  FFMA.FTZ R30, R162, c[0x0][0x23c], -R143.reuse ;  /* 0x00008f00a21e7a23 */ /* 0x100fe2000001088f */
[----:B------:R-:W-:Y:S01]  /*5c80*/  LOP3.LUT R168, R171, UR9, R222, 0x96, !PT ;  /* 0x00000009aba87c12 */ /* 0x000fe2000f8e96de */
[----:B------:R-:W-:Y:S01]  /*5c90*/  FFMA.FTZ R31, R165, c[0x0][0x23c], -R143 ;  /* 0x00008f00a51f7a23 */ /* 0x000fe2000001088f */
[----:B------:R-:W-:Y:S01]  /*5ca0*/  LOP3.LUT R19, R19, 0xff, RZ, 0xc0, !PT ;  /* 0x000000ff13137812 */ /* 0x000fe200078ec0ff */
[----:B------:R-:W-:Y:S01]  /*5cb0*/  IMAD.WIDE.U32 R4, R4, -0x2daee0ad, RZ ;  /* 0xd2511f5304047825 */ /* 0x000fe200078e00ff */
[----:B------:R-:W-:Y:S01]  /*5cc0*/  PRMT R8, R16, 0x5410, R8 ;  /* 0x0000541010087816 */ /* 0x000fe20000000008 */
[----:B------:R-:W-:Y:S01]  /*5cd0*/  MUFU.EX2 R30, R30 ;  /* 0x0000001e001e7308 */ /* 0x000fe20000000800 */
[----:B------:R-:W-:Y:S01]  /*5ce0*/  PRMT R9, R19, 0x5410, R17 ;  /* 0x0000541013097816 */ /* 0x000fe20000000011 */
[----:B------:R-:W-:Y:S01]  /*5cf0*/  IMAD.WIDE.U32 R168, R168, -0x2daee0ad, RZ ;  /* 0xd2511f53a8a87825 */ /* 0x000fe200078e00ff */
[----:B--2---:R-:W-:Y:S01]  /*5d00*/  F2FP.PACK_AB R25, R154, R28 ;  /* 0x0000001c9a19723e */ /* 0x004fe200000000ff */
[--C-:B------:R-:W-:Y:S01]  /*5d10*/  HSET2.LE.AND R8, R8, R60.reuse, PT ;  /* 0x0000003c08087233 */ /* 0x100fe20003803000 */
[----:B------:R-:W-:Y:S01]  /*5d20*/  LOP3.LUT R178, R5, UR8, R178, 0x96, !PT ;  /* 0x0000000805b27c12 */ /* 0x000fe2000f8e96b2 */
[----:B------:R-:W-:Y:S01]  /*5d30*/  HSET2.LE.AND R9, R9, R60, PT ;  /* 0x0000003c09097233 */ /* 0x000fe20003803000 */
[----:B------:R-:W-:Y:S01]  /*5d40*/  LOP3.LUT R4, R169, UR6, R4, 0x96, !PT ;  /* 0x00000006a9047c12 */ /* 0x000fe2000f8e9604 */
[----:B------:R-:W2:Y:S01]  /*5d50*/  LDSM.16.MT88.4 R16, [R186+0x7000] ;  /* 0x00700000ba10783b */ /* 0x000ea20000004200 */
[----:B------:R-:W-:Y:S01]  /*5d60*/  LOP3.LUT R26, R8, R26, RZ, 0xc0, !PT ;  /* 0x0000001a081a7212 */ /* 0x000fe200078ec0ff */
[----:B------:R-:W-:Y:S01]  /*5d70*/  IMAD.WIDE.U32 R178, R178, -0x326172a9, RZ ;  /* 0xcd9e8d57b2b27825 */ /* 0x000fe200078e00ff */
[----:B------:R-:W-:Y:S01]  /*5d80*/  LOP3.LUT R25, R9, R25, RZ, 0xc0, !PT ;  /* 0x0000001909197212 */ /* 0x000fe200078ec0ff */
[----:B------:R-:W4:Y:S01]  /*5d90*/  MUFU.EX2 R31, R31 ;  /* 0x0000001f001f7308 */ /* 0x000f220000000800 */
[----:B------:R-:W5:Y:S01]  /*5da0*/  LDSM.16.MT88.4 R8, [R184+0x7000] ;  /* 0x00700000b808783b */ /* 0x000f620000004200 */
[----:B------:R-:W-:Y:S01]  /*5db0*/  IMAD.WIDE.U32 R6, R4, -0x326172a9, RZ ;  /* 0xcd9e8d5704067825 */ /* 0x000fe200078e00ff */
[----:B------:R-:W-:-:S03]  /*5dc0*/  LOP3.LUT R172, R175, UR17, R172, 0x96, !PT ;  /* 0x00000011afac7c12 */ /* 0x000fc6000f8e96ac */
[----:B------:R-:W-:Y:S01]  /*5dd0*/  FFMA.FTZ R222, R149, c[0x0][0x23c], -R153 ;  /* 0x00008f0095de7a23 */ /* 0x000fe20000010899 */
[C---:B------:R-:W-:Y:S01]  /*5de0*/  LOP3.LUT R162, R6.reuse, 0xffff, RZ, 0xc0, !PT ;  /* 0x0000ffff06a27812 */ /* 0x040fe200078ec0ff */
[----:B------:R-:W-:Y:S01]  /*5df0*/  FFMA.FTZ R223, R163, c[0x0][0x23c], -R166 ;  /* 0x00008f00a3df7a23 */ /* 0x000fe200000108a6 */
[----:B------:R-:W-:Y:S01]  /*5e00*/  SHF.R.U32.HI R4, RZ, 0x10, R6 ;  /* 0x00000010ff047819 */ /* 0x000fe20000011606 */
[----:B------:R-:W-:Y:S01]  /*5e10*/  MUFU.EX2 R157, R157 ;  /* 0x0000009d009d7308 */ /* 0x000fe20000000800 */
[----:B------:R-:W-:Y:S01]  /*5e20*/  SHF.R.U32.HI R162, RZ, 0x8, R162 ;  /* 0x00000008ffa27819 */ /* 0x000fe200000116a2 */
[----:B------:R-:W-:Y:S01]  /*5e30*/  FADD.FTZ R43, R51, R43 ;  /* 0x0000002b332b7221 */ /* 0x000fe20000010000 */
[----:B------:R-:W-:Y:S01]  /*5e40*/  LOP3.LUT R5, R6, 0xff, RZ, 0xc0, !PT ;  /* 0x000000ff06057812 */ /* 0x000fe200078ec0ff */
[----:B------:R-:W-:Y:S01]  /*5e50*/  FADD.FTZ R49, R160, R49 ;  /* 0x00000031a0317221 */ /* 0x000fe20000010000 */
[----:B------:R-:W-:Y:S01]  /*5e60*/  SHF.R.U32.HI R6, RZ, 0x18, R6 ;  /* 0x00000018ff067819 */ /* 0x000fe20000011606 */
[C---:B-1----:R-:W-:Y:S01]  /*5e70*/  HMMA.16816.F32 R124, R24.reuse, R20, R124 ;  /* 0x00000014187c723c */ /* 0x042fe2000000187c */
[----:B------:R-:W-:Y:S01]  /*5e80*/  LOP3.LUT R4, R4, 0xff, RZ, 0xc0, !PT ;  /* 0x000000ff04047812 */ /* 0x000fe200078ec0ff */
[----:B------:R-:W-:Y:S01]  /*5e90*/  MUFU.EX2 R222, R222 ;  /* 0x000000de00de7308 */ /* 0x000fe20000000800 */
[----:B------:R-:W-:Y:S01]  /*5ea0*/  LOP3.LUT R7, R7, UR16, R178, 0x96, !PT ;  /* 0x0000001007077c12 */ /* 0x000fe2000f8e96b2 */
[----:B------:R-:W-:Y:S01]  /*5eb0*/  FADD.FTZ R46, R152, R46 ;  /* 0x0000002e982e7221 */ /* 0x000fe20000010000 */
[----:B------:R-:W-:Y:S01]  /*5ec0*/  PRMT R5, R5, 0x5410, R162 ;  /* 0x0000541005057816 */ /* 0x000fe200000000a2 */
[----:B------:R-:W-:Y:S01]  /*5ed0*/  FADD.FTZ R38, R142, R38 ;  /* 0x000000268e267221 */ /* 0x000fe20000010000 */
[----:B------:R-:W-:Y:S01]  /*5ee0*/  PRMT R4, R4, 0x5410, R6 ;  /* 0x0000541004047816 */ /* 0x000fe20000000006 */
[C---:B---3--:R-:W-:Y:S01]  /*5ef0*/  HMMA.16816.F32 R80, R24.reuse, R12, R80 ;  /* 0x0000000c1850723c */ /* 0x048fe20000001850 */
[----:B------:R-:W-:Y:S01]  /*5f00*/  LOP3.LUT R6, R7, 0xffff, RZ, 0xc0, !PT ;  /* 0x0000ffff07067812 */ /* 0x000fe200078ec0ff */
[----:B------:R1:W3:Y:S01]  /*5f10*/  MUFU.EX2 R162, R164 ;  /* 0x000000a400a27308 */ /* 0x0002e20000000800 */
[----:B------:R-:W-:Y:S01]  /*5f20*/  SHF.R.U32.HI R167, RZ, 0x10, R7 ;  /* 0x00000010ffa77819 */ /* 0x000fe20000011607 */
[--C-:B------:R-:W-:Y:S01]  /*5f30*/  HSET2.LE.AND R4, R4, R60.reuse, PT ;  /* 0x0000003c04047233 */ /* 0x100fe20003803000 */
[----:B------:R-:W-:Y:S01]  /*5f40*/  SHF.R.U32.HI R165, RZ, 0x8, R6 ;  /* 0x00000008ffa57819 */ /* 0x000fe20000011606 */
[----:B------:R-:W-:Y:S01]  /*5f50*/  FADD.FTZ R43, R28, R43 ;  /* 0x0000002b1c2b7221 */ /* 0x000fe20000010000 */
[----:B------:R-:W-:Y:S01]  /*5f60*/  LOP3.LUT R6, R167, 0xff, RZ, 0xc0, !PT ;  /* 0x000000ffa7067812 */ /* 0x000fe200078ec0ff */
[----:B------:R-:W-:Y:S01]  /*5f70*/  HSET2.LE.AND R167, R5, R60, PT ;  /* 0x0000003c05a77233 */ /* 0x000fe20003803000 */
[----:B----4-:R-:W-:Y:S01]  /*5f80*/  F2FP.PACK_AB R169, R31, R30 ;  /* 0x0000001e1fa9723e */ /* 0x010fe200000000ff */
[----:B------:R-:W-:Y:S01]  /*5f90*/  MUFU.EX2 R223, R223 ;  /* 0x000000df00df7308 */ /* 0x000fe20000000800 */
[----:B------:R-:W-:Y:S01]  /*5fa0*/  HMMA.16816.F32 R84, R24, R14, R84 ;  /* 0x0000000e1854723c */ /* 0x000fe20000001854 */
[----:B------:R-:W-:-:S02]  /*5fb0*/  FADD.FTZ R49, R159, R49 ;  /* 0x000000319f317221 */ /* 0x000fc40000010000 */
[----:B------:R-:W-:Y:S02]  /*5fc0*/  FADD.FTZ R46, R148, R46 ;  /* 0x0000002e942e7221 */ /* 0x000fe40000010000 */
[----:B------:R-:W-:Y:S01]  /*5fd0*/  FADD.FTZ R38, R145, R38 ;  /* 0x0000002691267221 */ /* 0x000fe20000010000 */
[----:B-1----:R-:W-:Y:S01]  /*5fe0*/  LOP3.LUT R164, R7, 0xff, RZ, 0xc0, !PT ;  /* 0x000000ff07a47812 */ /* 0x002fe200078ec0ff */
[----:B------:R-:W-:Y:S01]  /*5ff0*/  MUFU.EX2 R151, R151 ;  /* 0x0000009700977308 */ /* 0x000fe20000000800 */
[----:B------:R-:W-:Y:S01]  /*6000*/  SHF.R.U32.HI R7, RZ, 0x18, R7 ;  /* 0x00000018ff077819 */ /* 0x000fe20000011607 */
[C---:B--2---:R-:W-:Y:S01]  /*6010*/  HMMA.16816.F32 R68, R24.reuse, R16, R68 ;  /* 0x000000101844723c */ /* 0x044fe20000001844 */
[----:B------:R-:W-:Y:S01]  /*6020*/  PRMT R164, R164, 0x5410, R165 ;  /* 0x00005410a4a47816 */ /* 0x000fe200000000a5 */
[----:B------:R-:W-:Y:S01]  /*6030*/  FADD.FTZ R43, R154, R43 ;  /* 0x0000002b9a2b7221 */ /* 0x000fe20000010000 */
[----:B------:R-:W-:Y:S01]  /*6040*/  PRMT R5, R6, 0x5410, R7 ;  /* 0x0000541006057816 */ /* 0x000fe20000000007 */
[----:B------:R-:W-:Y:S01]  /*6050*/  FADD.FTZ R49, R30, R49 ;  /* 0x000000311e317221 */ /* 0x000fe20000010000 */
[----:B------:R-:W-:Y:S01]  /*6060*/  LOP3.LUT R6, R167, R169, RZ, 0xc0, !PT ;  /* 0x000000a9a7067212 */ /* 0x000fe200078ec0ff */
[--C-:B------:R-:W-:Y:S01]  /*6070*/  HSET2.LE.AND R165, R164, R60.reuse, PT ;  /* 0x0000003ca4a57233 */ /* 0x100fe20003803000 */
[----:B---3--:R-:W-:Y:S01]  /*6080*/  F2FP.PACK_AB R7, R162, R158 ;  /* 0x0000009ea207723e */ /* 0x008fe200000000ff */
[----:B------:R-:W-:Y:S01]  /*6090*/  HSET2.LE.AND R5, R5, R60, PT ;  /* 0x0000003c05057233 */ /* 0x000fe20003803000 */
[----:B------:R-:W-:Y:S01]  /*60a0*/  F2FP.PACK_AB R167, R159, R160 ;  /* 0x000000a09fa7723e */ /* 0x000fe200000000ff */
[----:B------:R-:W-:Y:S01]  /*60b0*/  MUFU.EX2 R150, R150 ;  /* 0x0000009600967308 */ /* 0x000fe20000000800 */
[----:B------:R-:W-:Y:S01]  /*60c0*/  F2FP.PACK_AB R164, R148, R152 ;  /* 0x0000009894a4723e */ /* 0x000fe200000000ff */
[C---:B-----5:R-:W-:Y:S01]  /*60d0*/  HMMA.16816.F32 R92, R24.reuse, R8, R92 ;  /* 0x00000008185c723c */ /* 0x060fe2000000185c */
[----:B------:R-:W-:Y:S01]  /*60e0*/  LOP3.LUT R7, R4, R7, RZ, 0xc0, !PT ;  /* 0x0000000704077212 */ /* 0x000fe200078ec0ff */
[----:B------:R-:W-:Y:S01]  /*60f0*/  FADD.FTZ R46, R158, R46 ;  /* 0x0000002e9e2e7221 */ /* 0x000fe20000010000 */
[----:B------:R-:W-:Y:S01]  /*6100*/  LOP3.LUT R4, R165, R167, RZ, 0xc0, !PT ;  /* 0x000000a7a5047212 */ /* 0x000fe200078ec0ff */
[----:B------:R-:W-:Y:S01]  /*6110*/  FADD.FTZ R38, R144, R38 ;  /* 0x0000002690267221 */ /* 0x000fe20000010000 */
[----:B------:R-:W-:Y:S01]  /*6120*/  LOP3.LUT R5, R5, R164, RZ, 0xc0, !PT ;  /* 0x000000a405057212 */ /* 0x000fe200078ec0ff */
[----:B------:R-:W1:Y:S01]  /*6130*/  MUFU.EX2 R139, R139 ;  /* 0x0000008b008b7308 */ /* 0x000e620000000800 */
[----:B------:R-:W-:Y:S01]  /*6140*/  LOP3.LUT R164, R179, UR7, R170, 0x96, !PT ;  /* 0x00000007b3a47c12 */ /* 0x000fe2000f8e96aa */
[----:B------:R-:W-:Y:S01]  /*6150*/  HMMA.16816.F32 R120, R24, R22, R120 ;  /* 0x000000161878723c */ /* 0x000fe20000001878 */
[----:B------:R-:W-:-:S02]  /*6160*/  FADD.FTZ R43, R29, R43 ;  /* 0x0000002b1d2b7221 */ /* 0x000fc40000010000 */
[----:B------:R-:W-:Y:S02]  /*6170*/  FADD.FTZ R49, R31, R49 ;  /* 0x000000311f317221 */ /* 0x000fe40000010000 */
[----:B------:R-:W-:Y:S01]  /*6180*/  IMAD.WIDE.U32 R164, R164, -0x2daee0ad, RZ ;  /* 0xd2511f53a4a47825 */ /* 0x000fe200078e00ff */
[----:B------:R-:W2:Y:S02]  /*6190*/  MUFU.EX2 R141, R141 ;  /* 0x0000008d008d7308 */ /* 0x000ea40000000800 */
[C---:B------:R-:W-:Y:S01]  /*61a0*/  HMMA.16816.F32 R108, R4.reuse, R12, R108 ;  /* 0x0000000c046c723c */ /* 0x040fe2000000186c */
[----:B------:R-:W-:Y:S01]  /*61b0*/  FADD.FTZ R46, R162, R46 ;  /* 0x0000002ea22e7221 */ /* 0x000fe20000010000 */
[----:B------:R-:W-:Y:S01]  /*61c0*/  LOP3.LUT R168, R165, UR17, R168, 0x96, !PT ;  /* 0x00000011a5a87c12 */ /* 0x000fe2000f8e96a8 */
[----:B------:R-:W-:Y:S02]  /*61d0*/  FADD.FTZ R38, R147, R38 ;  /* 0x0000002693267221 */ /* 0x000fe40000010000 */
[----:B------:R-:W-:Y:S01]  /*61e0*/  FADD.FTZ R43, R161, R43 ;  /* 0x0000002ba12b7221 */ /* 0x000fe20000010000 */
[----:B------:R-:W3:Y:S01]  /*61f0*/  MUFU.EX2 R138, R138 ;  /* 0x0000008a008a7308 */ /* 0x000ee20000000800 */
[C---:B------:R-:W-:Y:S01]  /*6200*/  LOP3.LUT R13, R174.reuse, 0xffff, RZ, 0xc0, !PT ;  /* 0x0000ffffae0d7812 */ /* 0x040fe200078ec0ff */
[C---:B------:R-:W-:Y:S01]  /*6210*/  HMMA.16816.F32 R112, R4.reuse, R16, R112 ;  /* 0x000000100470723c */ /* 0x040fe20000001870 */
[----:B------:R-:W-:Y:S01]  /*6220*/  LOP3.LUT R12, R174, 0xff, RZ, 0xc0, !PT ;  /* 0x000000ffae0c7812 */ /* 0x000fe200078ec0ff */
[----:B-1----:R-:W-:Y:S01]  /*6230*/  FADD.FTZ R49, R139, R49 ;  /* 0x000000318b317221 */ /* 0x002fe20000010000 */
[----:B------:R-:W-:Y:S01]  /*6240*/  SHF.R.U32.HI R13, RZ, 0x8, R13 ;  /* 0x00000008ff0d7819 */ /* 0x000fe2000001160d */
[----:B------:R-:W-:Y:S01]  /*6250*/  FADD.FTZ R38, R156, R38 ;  /* 0x000000269c267221 */ /* 0x000fe20000010000 */
[----:B------:R-:W-:Y:S01]  /*6260*/  LOP3.LUT R67, R168, 0xffff, RZ, 0xc0, !PT ;  /* 0x0000ffffa8437812 */ /* 0x000fe200078ec0ff */
[----:B------:R-:W-:Y:S01]  /*6270*/  MUFU.EX2 R225, R225 ;  /* 0x000000e100e17308 */ /* 0x000fe20000000800 */
[----:B------:R-:W-:Y:S01]  /*6280*/  SHF.R.U32.HI R16, RZ, 0x10, R174 ;  /* 0x00000010ff107819 */ /* 0x000fe200000116ae */
[----:B------:R-:W-:Y:S01]  /*6290*/  HMMA.16816.F32 R104, R4, R14, R104 ;  /* 0x0000000e0468723c */ /* 0x000fe20000001868 */
[----:B------:R-:W-:Y:S01]  /*62a0*/  SHF.R.U32.HI R17, RZ, 0x10, R172 ;  /* 0x00000010ff117819 */ /* 0x000fe200000116ac */
[----:B------:R-:W-:Y:S01]  /*62b0*/  FADD.FTZ R43, R151, R43 ;  /* 0x0000002b972b7221 */ /* 0x000fe20000010000 */
[----:B------:R-:W-:Y:S01]  /*62c0*/  LOP3.LUT R16, R16, 0xff, RZ, 0xc0, !PT ;  /* 0x000000ff10107812 */ /* 0x000fe200078ec0ff */
[----:B--2---:R-:W-:Y:S01]  /*62d0*/  FADD.FTZ R49, R141, R49 ;  /* 0x000000318d317221 */ /* 0x004fe20000010000 */
[----:B------:R-:W-:Y:S01]  /*62e0*/  LOP3.LUT R17, R17, 0xff, RZ, 0xc0, !PT ;  /* 0x000000ff11117812 */ /* 0x000fe200078ec0ff */
[----:B------:R-:W1:Y:S01]  /*62f0*/  MUFU.EX2 R66, R66 ;  /* 0x0000004200427308 */ /* 0x000e620000000800 */
[C---:B------:R-:W-:Y:S01]  /*6300*/  LOP3.LUT R15, R172.reuse, 0xffff, RZ, 0xc0, !PT ;  /* 0x0000ffffac0f7812 */ /* 0x040fe200078ec0ff */
[C---:B------:R-:W-:Y:S01]  /*6310*/  HMMA.16816.F32 R72, R24.reuse, R18, R72 ;  /* 0x000000121848723c */ /* 0x040fe20000001848 */
[----:B------:R-:W-:Y:S01]  /*6320*/  LOP3.LUT R14, R172, 0xff, RZ, 0xc0, !PT ;  /* 0x000000ffac0e7812 */ /* 0x000fe200078ec0ff */
[----:B------:R-:W-:Y:S01]  /*6330*/  FADD.FTZ R38, R155, R38 ;  /* 0x000000269b267221 */ /* 0x000fe20000010000 */
[----:B------:R-:W-:Y:S01]  /*6340*/  SHF.R.U32.HI R172, RZ, 0x18, R172 ;  /* 0x00000018ffac7819 */ /* 0x000fe200000116ac */
[----:B------:R-:W-:Y:S01]  /*6350*/  FADD.FTZ R43, R150, R43 ;  /* 0x0000002b962b7221 */ /* 0x000fe20000010000 */
[----:B------:R-:W-:Y:S01]  /*6360*/  SHF.R.U32.HI R15, RZ, 0x8, R15 ;  /* 0x00000008ff0f7819 */ /* 0x000fe2000001160f */
[----:B------:R-:W-:Y:S01]  /*6370*/  MUFU.EX2 R64, R64 ;  /* 0x0000004000407308 */ /* 0x000fe20000000800 */
[----:B------:R-:W-:Y:S01]  /*6380*/  PRMT R12, R12, 0x5410, R13 ;  /* 0x000054100c0c7816 */ /* 0x000fe2000000000d */
[----:B------:R-:W-:Y:S01]  /*6390*/  HMMA.16816.F32 R100, R24, R10, R100 ;  /* 0x0000000a1864723c */ /* 0x000fe20000001864 */
[----:B------:R-:W-:Y:S01]  /*63a0*/  PRMT R14, R14, 0x5410, R15 ;  /* 0x000054100e0e7816 */ /* 0x000fe2000000000f */
[----:B---3--:R-:W-:Y:S01]  /*63b0*/  FADD.FTZ R49, R138, R49 ;  /* 0x000000318a317221 */ /* 0x008fe20000010000 */
[----:B------:R-:W-:Y:S01]  /*63c0*/  PRMT R13, R17, 0x5410, R172 ;  /* 0x00005410110d7816 */ /* 0x000fe200000000ac */
[--C-:B------:R-:W-:Y:S01]  /*63d0*/  HSET2.LE.AND R12, R12, R60.reuse, PT ;  /* 0x0000003c0c0c7233 */ /* 0x100fe20003803000 */
[----:B------:R-:W-:Y:S01]  /*63e0*/  SHF.R.U32.HI R140, RZ, 0x10, R168 ;  /* 0x00000010ff8c7819 */ /* 0x000fe200000116a8 */
[--C-:B------:R-:W-:Y:S01]  /*63f0*/  HSET2.LE.AND R14, R14, R60.reuse, PT ;  /* 0x0000003c0e0e7233 */ /* 0x100fe20003803000 */
[----:B------:R-:W-:Y:S01]  /*6400*/  SHF.R.U32.HI R27, RZ, 0x18, R174 ;  /* 0x00000018ff1b7819 */ /* 0x000fe200000116ae */
[C---:B------:R-:W-:Y:S01]  /*6410*/  HMMA.16816.F32 R88, R4.reuse, R8, R88 ;  /* 0x000000080458723c */ /* 0x040fe20000001858 */
[--C-:B------:R-:W-:Y:S01]  /*6420*/  HSET2.LE.AND R13, R13, R60.reuse, PT ;  /* 0x0000003c0d0d7233 */ /* 0x100fe20003803000 */
[----:B------:R-:W-:Y:S01]  /*6430*/  F2FP.PACK_AB R24, R155, R156 ;  /* 0x0000009c9b18723e */ /* 0x000fe200000000ff */
[----:B------:R-:W-:Y:S01]  /*6440*/  MUFU.EX2 R224, R224 ;  /* 0x000000e000e07308 */ /* 0x000fe20000000800 */
[----:B------:R-:W-:Y:S01]  /*6450*/  PRMT R27, R16, 0x5410, R27 ;  /* 0x00005410101b7816 */ /* 0x000fe2000000001b */
[----:B-1----:R-:W-:Y:S01]  /*6460*/  FADD.FTZ R46, R66, R46 ;  /* 0x0000002e422e7221 */ /* 0x002fe20000010000 */
[----:B------:R-:W-:Y:S01]  /*6470*/  F2FP.PACK_AB R25, R150, R151 ;  /* 0x000000979619723e */ /* 0x000fe200000000ff */
        /* <DEDUP_REMOVED lines=12> */
[----:B------:R-:W-:Y:S01]  /*6540*/  HMMA.16816.F32 R116, R4, R22, R116 ;  /* 0x000000160474723c */ /* 0x000fe20000001874 */
[----:B------:R-:W2:Y:S01]  /*6550*/  LDSM.16.MT88.4 R20, [R188+0x7800] ;  /* 0x00780000bc14783b */ /* 0x000ea20000004200 */
[----:B------:R-:W-:Y:S01]  /*6560*/  LOP3.LUT R63, R168, 0xff, RZ, 0xc0, !PT ;  /* 0x000000ffa83f7812 */ /* 0x000fe200078ec0ff */
[----:B------:R-:W-:Y:S01]  /*6570*/  FADD.FTZ R222, R222, R43 ;  /* 0x0000002bdede7221 */ /* 0x000fe20000010000 */
[----:B------:R-:W-:Y:S01]  /*6580*/  SHF.R.U32.HI R168, RZ, 0x18, R168 ;  /* 0x00000018ffa87819 */ /* 0x000fe200000116a8 */
[----:B------:R-:W-:Y:S01]  /*6590*/  LDSM.16.MT88.4 R12, [R185+0x7800] ;  /* 0x00780000b90c783b */ /* 0x000fe20000004200 */
[----:B------:R-:W-:-:S02]  /*65a0*/  SHF.R.U32.HI R67, RZ, 0x8, R67 ;  /* 0x00000008ff437819 */ /* 0x000fc40000011643 */
[C---:B------:R-:W-:Y:S01]  /*65b0*/  HMMA.16816.F32 R76, R4.reuse, R18, R76 ;  /* 0x00000012044c723c */ /* 0x040fe2000000184c */
[----:B------:R-:W3:Y:S01]  /*65c0*/  LDSM.16.MT88.4 R16, [R186+0x7800] ;  /* 0x00780000ba10783b */ /* 0x000ee20000004200 */
[----:B------:R-:W-:Y:S01]  /*65d0*/  LOP3.LUT R140, R140, 0xff, RZ, 0xc0, !PT ;  /* 0x000000ff8c8c7812 */ /* 0x000fe200078ec0ff */
[----:B-1----:R-:W-:Y:S01]  /*65e0*/  FADD.FTZ R46, R62, R46 ;  /* 0x0000002e3e2e7221 */ /* 0x002fe20000010000 */
[----:B------:R-:W-:Y:S02]  /*65f0*/  PRMT R63, R63, 0x5410, R67 ;  /* 0x000054103f3f7816 */ /* 0x000fe40000000043 */
[----:B------:R-:W-:Y:S01]  /*6600*/  F2FP.PACK_AB R67, R141, R139 ;  /* 0x0000008b8d43723e */ /* 0x000fe200000000ff */
[----:B------:R-:W-:Y:S01]  /*6610*/  FADD.FTZ R46, R64, R46 ;  /* 0x0000002e402e7221 */ /* 0x000fe20000010000 */
[----:B------:R-:W-:Y:S01]  /*6620*/  HMMA.16816.F32 R96, R4, R10, R96 ;  /* 0x0000000a0460723c */ /* 0x000fe20000001860 */
[----:B------:R-:W1:Y:S06]  /*6630*/  LDSM.16.MT88.4 R8, [R184+0x7800] ;  /* 0x00780000b808783b */ /* 0x000e6c0000004200 */
        /* <DEDUP_REMOVED lines=12> */
[C---:B--2---:R-:W-:Y:S01]  /*6700*/  HMMA.16816.F32 R124, R24.reuse, R20, R124 ;  /* 0x00000014187c723c */ /* 0x044fe2000000187c */
[--C-:B------:R-:W-:Y:S01]  /*6710*/  HSET2.LE.AND R4, R63, R60.reuse, PT ;  /* 0x0000003c3f047233 */ /* 0x100fe20003803000 */
[C---:B------:R-:W-:Y:S01]  /*6720*/  F2FP.PACK_AB R63, R225.reuse, R138 ;  /* 0x0000008ae13f723e */ /* 0x040fe200000000ff */
        /* <DEDUP_REMOVED lines=9> */
[C---:B---3--:R-:W-:Y:S08]  /*67c0*/  HMMA.16816.F32 R68, R24.reuse, R16, R68 ;  /* 0x000000101844723c */ /* 0x048ff00000001844 */
        /* <DEDUP_REMOVED lines=17> */
[----:B------:R-:W-:Y:S01]  /*68e0*/  IADD3 R132, R221, -0x2, RZ ;  /* 0xfffffffedd847810 */ /* 0x000fe20007ffe0ff */
[----:B------:R-:W-:Y:S01]  /*68f0*/  BAR.SYNC.DEFER_BLOCKING 0x0 ;  /* 0x0000000000007b1d */ /* 0x000fe20000010000 */
[----:B------:R-:W-:Y:S02]  /*6900*/  IMAD.WIDE.U32 R10, R133, c[0x0][0x1a0], RZ ;  /* 0x00006800850a7a25 */ /* 0x000fe400078e00ff */
[----:B------:R-:W-:Y:S02]  /*6910*/  SHF.R.S32.HI R4, RZ, 0x1f, R132 ;  /* 0x0000001fff047819 */ /* 0x000fe40000011484 */
        /* <DEDUP_REMOVED lines=10> */
[--C-:B------:R-:W-:Y:S01]  /*69c0*/  @!P0 IMAD.X R4, R200, 0x1, R9.reuse, P1 ;  /* 0x00000001c8048824 */ /* 0x100fe200008e0609 */
[----:B------:R-:W-:Y:S01]  /*69d0*/  @!P0 IADD3.X R6, R9, R11, R6, P2, !PT ;  /* 0x0000000b09068210 */ /* 0x000fe200017fe406 */
[----:B------:R-:W-:Y:S01]  /*69e0*/  @!P0 IMAD R2, R2, 0x30, RZ ;  /* 0x0000003002028824 */ /* 0x000fe200078e02ff */
[--C-:B------:R-:W-:Y:S01]  /*69f0*/  @!P0 LEA.HI.X R15, R8, c[0x0][0x174], R9.reuse, 0x1, P3 ;  /* 0x00005d00080f8a11 */ /* 0x100fe200018f0c09 */
[----:B------:R-:W-:Y:S01]  /*6a00*/  @!P0 IMAD.WIDE.U32 R8, R3, c[0x0][0x1a0], R8 ;  /* 0x0000680003088a25 */ /* 0x000fe200078e0008 */
[----:B------:R-:W-:Y:S01]  /*6a10*/  @!P0 LEA R12, P2, R5, c[0x0][0x170], 0x1 ;  /* 0x00005c00050c8a11 */ /* 0x000fe200078408ff */
[----:B------:R-:W-:Y:S01]  /*6a20*/  @P0 STS.128 [R210+0x6000], RZ ;  /* 0x006000ffd2000388 */ /* 0x000fe20000000c00 */
        /* <DEDUP_REMOVED lines=8> */
[C---:B------:R-:W-:Y:S01]  /*6ab0*/  @!P0 LEA R4, P1, R8.reuse, c[0x0][0x170], 0x1 ;  /* 0x00005c0008048a11 */ /* 0x040fe200078208ff */
[----:B------:R-:W-:Y:S03]  /*6ac0*/  @P0 STS.128 [R210+0x6800], RZ ;  /* 0x006800ffd2000388 */ /* 0x000fe60000000c00 */
[----:B------:R-:W-:Y:S01]  /*6ad0*/  @!P0 LEA.HI.X R5, R8, c[0x0][0x174], R2, 0x1, P1 ;  /* 0x00005d0008058a11 */ /* 0x000fe200008f0c02 */
[----:B------:R-:W-:Y:S01]  /*6ae0*/  @!PT LDS RZ, [RZ] ;  /* 0x00000000fffff984 */ /* 0x000fe20000000800 */
[----:B------:R-:W-:Y:S01]  /*6af0*/  @!PT LDS RZ, [RZ] ;  /* 0x00000000fffff984 */ /* 0x000fe20000000800 */
[----:B------:R-:W-:Y:S01]  /*6b00*/  @!PT LDS RZ, [RZ] ;  /* 0x00000000fffff984 */ /* 0x000fe20000000800 */
[----:B------:R1:W-:Y:S01]  /*6b10*/  @!P0 LDGSTS.E.BYPASS.LTC128B.128 [R210+0x6800], [R12.64] ;  /* 0x068000000cd28fae */ /* 0x0003e2000b901d54 */
[----:B------:R-:W-:-:S03]  /*6b20*/  IMAD R2, R132, 0x40, R204 ;  /* 0x0000004084027824 */ /* 0x000fc600078e02cc */
[----:B------:R-:W-:Y:S02]  /*6b30*/  @P0 STS.128 [R210+0x7000], RZ ;  /* 0x007000ffd2000388 */ /* 0x000fe40000000c00 */
[C---:B------:R-:W-:Y:S02]  /*6b40*/  IADD3 R133, R2.reuse, 0x1, RZ ;  /* 0x0000000102857810 */ /* 0x040fe40007ffe0ff */
[----:B------:R-:W-:Y:S01]  /*6b50*/  @!PT LDS RZ, [RZ] ;  /* 0x00000000fffff984 */ /* 0x000fe20000000800 */
[----:B------:R-:W-:Y:S01]  /*6b60*/  @!PT LDS RZ, [RZ] ;  /* 0x00000000fffff984 */ /* 0x000fe20000000800 */
[----:B------:R-:W-:Y:S01]  /*6b70*/  @!PT LDS RZ, [RZ] ;  /* 0x00000000fffff984 */ /* 0x000fe20000000800 */
[----:B------:R2:W-:Y:S01]  /*6b80*/  @!P0 LDGSTS.E.BYPASS.LTC128B.128 [R210+0x7000], [R10.64] ;  /* 0x070000000ad28fae */ /* 0x0005e2000b901d54 */
[----:B------:R-:W-:Y:S01]  /*6b90*/  IADD3 R138, R2, 0x8, RZ ;  /* 0x00000008028a7810 */ /* 0x000fe20007ffe0ff */
[----:B------:R-:W3:Y:S01]  /*6ba0*/  I2F R3, R133 ;  /* 0x0000008500037306 */ /* 0x000ee20000201400 */
[C---:B------:R-:W-:Y:S01]  /*6bb0*/  ISETP.GE.AND P6, PT, R133.reuse, R240, PT ;  /* 0x000000f08500720c */ /* 0x040fe20003fc6270 */
[----:B------:R-:W-:Y:S01]  /*6bc0*/  @P0 STS.128 [R210+0x7800], RZ ;  /* 0x007800ffd2000388 */ /* 0x000fe20000000c00 */
[C---:B------:R-:W-:Y:S02]  /*6bd0*/  ISETP.GE.AND P5, PT, R133.reuse, R235, PT ;  /* 0x000000eb8500720c */ /* 0x040fe40003fa6270 */
[C---:B------:R-:W-:Y:S01]  /*6be0*/  ISETP.GE.AND P4, PT, R133.reuse, R233, PT ;  /* 0x000000e98500720c */ /* 0x040fe20003f86270 */
[----:B------:R-:W-:Y:S01]  /*6bf0*/  @!PT LDS RZ, [RZ] ;  /* 0x00000000fffff984 */ /* 0x000fe20000000800 */
[----:B------:R-:W-:Y:S01]  /*6c00*/  @!PT LDS RZ, [RZ] ;  /* 0x00000000fffff984 */ /* 0x000fe20000000800 */
[----:B------:R-:W-:Y:S01]  /*6c10*/  @!PT LDS RZ, [RZ] ;  /* 0x00000000fffff984 */ /* 0x000fe20000000800 */
[----:B------:R4:W-:Y:S01]  /*6c20*/  @!P0 LDGSTS.E.BYPASS.LTC128B.128 [R210+0x7800], [R4.64] ;  /* 0x0780000004d28fae */ /* 0x0009e2000b901d54 */
[----:B------:R-:W-:-:S02]  /*6c30*/  ISETP.GE.AND P2, PT, R133, R220, PT ;  /* 0x000000dc8500720c */ /* 0x000fc40003f46270 */
[C---:B------:R-:W-:Y:S01]  /*6c40*/  ISETP.GE.AND P1, PT, R138.reuse, R240, PT ;  /* 0x000000f08a00720c */ /* 0x040fe20003f26270 */
[----:B------:R-:W-:Y:S01]  /*6c50*/  LDSM.16.M88.4 R56, [R193+0x4000] ;  /* 0x00400000c138783b */ /* 0x000fe20000000200 */
[----:B------:R-:W-:-:S03]  /*6c60*/  ISETP.GE.AND P3, PT, R138, R235, PT ;  /* 0x000000eb8a00720c */ /* 0x000fc60003f66270 */
[----:B------:R-:W5:Y:S04]  /*6c70*/  LDSM.16.M88.4 R168, [R194] ;  /* 0x00000000c2a8783b */ /* 0x000f680000000200 */
[----:B-1----:R-:W1:Y:S04]  /*6c80*/  LDSM.16.M88.4 R12, [R194+0x2000] ;  /* 0x00200000c20c783b */ /* 0x002e680000000200 */
[----:B------:R-:W1:Y:S04]  /*6c90*/  LDSM.16.M88.4 R40, [R193+0x4800] ;  /* 0x00480000c128783b */ /* 0x000e680000000200 */
[----:B------:R-:W3:Y:S04]  /*6ca0*/  LDSM.16.M88.4 R24, [R193+0x5000] ;  /* 0x00500000c118783b */ /* 0x000ee80000000200 */
[----:B------:R-:W3:Y:S04]  /*6cb0*/  LDSM.16.M88.4 R148, [R193+0x5800] ;  /* 0x00580000c194783b */ /* 0x000ee80000000200 */
[----:B------:R-:W-:Y:S04]  /*6cc0*/  LDSM.16.M88.4 R228, [R187+0x4000] ;  /* 0x00400000bbe4783b */ /* 0x000fe80000000200 */
[----:B------:R-:W3:Y:S04]  /*6cd0*/  LDSM.16.M88.4 R172, [R192] ;  /* 0x00000000c0ac783b */ /* 0x000ee80000000200 */
[----:B------:R-:W3:Y:S04]  /*6ce0*/  LDSM.16.M88.4 R144, [R192+0x2000] ;  /* 0x00200000c090783b */ /* 0x000ee80000000200 */
[----:B--2---:R-:W2:Y:S04]  /*6cf0*/  LDSM.16.M88.4 R8, [R187+0x4800] ;  /* 0x00480000bb08783b */ /* 0x004ea80000000200 */
[----:B----4-:R-:W4:Y:S04]  /*6d00*/  LDSM.16.M88.4 R4, [R187+0x5000] ;  /* 0x00500000bb04783b */ /* 0x010f280000000200 */
[----:B------:R-:W2:Y:S01]  /*6d10*/  LDSM.16.M88.4 R176, [R187+0x5800] ;  /* 0x00580000bbb0783b */ /* 0x000ea20000000200 */
[-C--:B-----5:R-:W-:Y:S03]  /*6d20*/  HMMA.16816.F32 R140, R168, R56.reuse, RZ ;  /* 0x00000038a88c723c */ /* 0x0a0fe600000018ff */
[----:B------:R-:W-:Y:S04]  /*6d30*/  LDSM.16.M88.4 R156, [R190] ;  /* 0x00000000be9c783b */ /* 0x000fe80000000200 */
[----:B------:R-:W5:Y:S01]  /*6d40*/  LDSM.16.M88.4 R164, [R191] ;  /* 0x00000000bfa4783b */ /* 0x000f620000000200 */
[C---:B-1----:R-:W-:Y:S03]  /*6d50*/  HMMA.16816.F32 R64, R12.reuse, R56, RZ ;  /* 0x000000380c40723c */ /* 0x042fe600000018ff */
[----:B------:R-:W1:Y:S04]  /*6d60*/  LDSM.16.M88.4 R160, [R191+0x2000] ;  /* 0x00200000bfa0783b */ /* 0x000e680000000200 */
[----:B------:R-:W-:Y:S01]  /*6d70*/  LDSM.16.M88.4 R152, [R183] ;  /* 0x00000000b798783b */ /* 0x000fe20000000200 */
[-C--:B------:R-:W-:Y:S03]  /*6d80*/  HMMA.16816.F32 R60, R12, R58.reuse, RZ ;  /* 0x0000003a0c3c723c */ /* 0x080fe600000018ff */
[----:B------:R-:W0:Y:S05]  /*6d90*/  LDGDEPBAR ;  /* 0x00000000000079af */ /* 0x000e2a0000000000 */
[----:B------:R-:W-:Y:S08]  /*6da0*/  HMMA.16816.F32 R56, R168, R58, RZ ;  /* 0x0000003aa838723c */ /* 0x000ff000000018ff */
[C---:B------:R-:W-:Y:S08]  /*6db0*/  HMMA.16816.F32 R48, R12.reuse, R40, RZ ;  /* 0x000000280c30723c */ /* 0x040ff000000018ff */
[C---:B---3--:R-:W-:Y:S08]  /*6dc0*/  HMMA.16816.F32 R32, R12.reuse, R24, RZ ;  /* 0x000000180c20723c */ /* 0x048ff000000018ff */
[C---:B------:R-:W-:Y:S08]  /*6dd0*/  HMMA.16816.F32 R44, R12.reuse, R42, RZ ;  /* 0x0000002a0c2c723c */ /* 0x040ff000000018ff */
[----:B------:R-:W-:Y:S08]  /*6de0*/  HMMA.16816.F32 R28, R12, R26, RZ ;  /* 0x0000001a0c1c723c */ /* 0x000ff000000018ff */
[C---:B------:R-:W-:Y:S08]  /*6df0*/  HMMA.16816.F32 R52, R168.reuse, R40, RZ ;  /* 0x00000028a834723c */ /* 0x040ff000000018ff */
[C---:B------:R-:W-:Y:S08]  /*6e00*/  HMMA.16816.F32 R36, R168.reuse, R24, RZ ;  /* 0x00000018a824723c */ /* 0x040ff000000018ff */
[C---:B------:R-:W-:Y:S08]  /*6e10*/  HMMA.16816.F32 R40, R168.reuse, R42, RZ ;  /* 0x0000002aa828723c */ /* 0x040ff000000018ff */
[C---:B------:R-:W-:Y:S08]  /*6e20*/  HMMA.16816.F32 R24, R168.reuse, R26, RZ ;  /* 0x0000001aa818723c */ /* 0x040ff000000018ff */
[C---:B------:R-:W-:Y:S08]  /*6e30*/  HMMA.16816.F32 R20, R168.reuse, R148, RZ ;  /* 0x00000094a814723c */ /* 0x040ff000000018ff */
[----:B------:R-:W-:Y:S08]  /*6e40*/  HMMA.16816.F32 R168, R168, R150, RZ ;  /* 0x00000096a8a8723c */ /* 0x000ff000000018ff */
[C---:B------:R-:W-:Y:S08]  /*6e50*/  HMMA.16816.F32 R16, R12.reuse, R148, RZ ;  /* 0x000000940c10723c */ /* 0x040ff000000018ff */
[----:B------:R-:W-:Y:S01]  /*6e60*/  HMMA.16816.F32 R12, R12, R150, RZ ;  /* 0x000000960c0c723c */ /* 0x000fe200000018ff */
[----:B------:R-:W3:Y:S07]  /*6e70*/  LDSM.16.M88.4 R148, [R182] ;  /* 0x00000000b694783b */ /* 0x000eee0000000200 */
[-C--:B------:R-:W-:Y:S08]  /*6e80*/  HMMA.16816.F32 R140, R172, R228.reuse, R140 ;  /* 0x000000e4ac8c723c */ /* 0x080ff0000000188c */
[C---:B------:R-:W-:Y:S08]  /*6e90*/  HMMA.16816.F32 R64, R144.reuse, R228, R64 ;  /* 0x000000e49040723c */ /* 0x040ff00000001840 */
[-C--:B------:R-:W-:Y:S08]  /*6ea0*/  HMMA.16816.F32 R60, R144, R230.reuse, R60 ;  /* 0x000000e6903c723c */ /* 0x080ff0000000183c */
[----:B------:R-:W-:Y:S08]  /*6eb0*/  HMMA.16816.F32 R56, R172, R230, R56 ;  /* 0x000000e6ac38723c */ /* 0x000ff00000001838 */
[C---:B--2---:R-:W-:Y:S08]  /*6ec0*/  HMMA.16816.F32 R48, R144.reuse, R8, R48 ;  /* 0x000000089030723c */ /* 0x044ff00000001830 */
[C---:B----4-:R-:W-:Y:S08]  /*6ed0*/  HMMA.16816.F32 R32, R144.reuse, R4, R32 ;  /* 0x000000049020723c */ /* 0x050ff00000001820 */
[C---:B------:R-:W-:Y:S08]  /*6ee0*/  HMMA.16816.F32 R44, R144.reuse, R10, R44 ;  /* 0x0000000a902c723c */ /* 0x040ff0000000182c */
[----:B------:R-:W-:Y:S08]  /*6ef0*/  HMMA.16816.F32 R28, R144, R6, R28 ;  /* 0x00000006901c723c */ /* 0x000ff0000000181c */
[C---:B------:R-:W-:Y:S08]  /*6f00*/  HMMA.16816.F32 R52, R172.reuse, R8, R52 ;  /* 0x00000008ac34723c */ /* 0x040ff00000001834 */
[C---:B------:R-:W-:Y:S08]  /*6f10*/  HMMA.16816.F32 R36, R172.reuse, R4, R36 ;  /* 0x00000004ac24723c */ /* 0x040ff00000001824 */
[C---:B------:R-:W-:Y:S01]  /*6f20*/  HMMA.16816.F32 R40, R172.reuse, R10, R40 ;  /* 0x0000000aac28723c */ /* 0x040fe20000001828 */
[----:B------:R-:W-:Y:S07]  /*6f30*/  LDSM.16.M88.4 R8, [R189] ;  /* 0x00000000bd08783b */ /* 0x000fee0000000200 */
[C---:B------:R-:W-:Y:S01]  /*6f40*/  HMMA.16816.F32 R24, R172.reuse, R6, R24 ;  /* 0x00000006ac18723c */ /* 0x040fe20000001818 */
[----:B------:R-:W2:Y:S07]  /*6f50*/  LDSM.16.M88.4 R4, [R180] ;  /* 0x00000000b404783b */ /* 0x000eae0000000200 */
[C---:B------:R-:W-:Y:S08]  /*6f60*/  HMMA.16816.F32 R20, R172.reuse, R176, R20 ;  /* 0x000000b0ac14723c */ /* 0x040ff00000001814 */
[----:B------:R-:W-:Y:S01]  /*6f70*/  HMMA.16816.F32 R172, R172, R178, R168 ;  /* 0x000000b2acac723c */ /* 0x000fe200000018a8 */
[----:B------:R-:W4:Y:S07]  /*6f80*/  LDSM.16.M88.4 R168, [R189+0x2000] ;  /* 0x00200000bda8783b */ /* 0x000f2e0000000200 */
[-C--:B-----5:R-:W-:Y:S08]  /*6f90*/  HMMA.16816.F32 R140, R164, R156.reuse, R140 ;  /* 0x0000009ca48c723c */ /* 0x0a0ff0000000188c */
[C---:B-1----:R-:W-:Y:S08]  /*6fa0*/  HMMA.16816.F32 R64, R160.reuse, R156, R64 ;  /* 0x0000009ca040723c */ /* 0x042ff00000001840 */
[-C--:B------:R-:W-:Y:S08]  /*6fb0*/  HMMA.16816.F32 R60, R160, R158.reuse, R60 ;  /* 0x0000009ea03c723c */ /* 0x080ff0000000183c */
[----:B------:R-:W-:Y:S08]  /*6fc0*/  HMMA.16816.F32 R56, R164, R158, R56 ;  /* 0x0000009ea438723c */ /* 0x000ff00000001838 */
[C---:B---3--:R-:W-:Y:S08]  /*6fd0*/  HMMA.16816.F32 R32, R160.reuse, R148, R32 ;  /* 0x00000094a020723c */ /* 0x048ff00000001820 */
[----:B------:R-:W-:Y:S08]  /*6fe0*/  HMMA.16816.F32 R28, R160, R150, R28 ;  /* 0x00000096a01c723c */ /* 0x000ff0000000181c */
[C---:B------:R-:W-:Y:S08]  /*6ff0*/  HMMA.16816.F32 R36, R164.reuse, R148, R36 ;  /* 0x00000094a424723c */ /* 0x040ff00000001824 */
[----:B------:R-:W-:Y:S01]  /*7000*/  HMMA.16816.F32 R24, R164, R150, R24 ;  /* 0x00000096a418723c */ /* 0x000fe20000001818 */
[----:B------:R-:W1:Y:S07]  /*7010*/  LDSM.16.M88.4 R148, [R180+0x800] ;  /* 0x00080000b494783b */ /* 0x000e6e0000000200 */
[-C--:B--2---:R-:W-:Y:S08]  /*7020*/  HMMA.16816.F32 R140, R8, R4.reuse, R140 ;  /* 0x00000004088c723c */ /* 0x084ff0000000188c */
[----:B----4-:R-:W-:Y:S01]  /*7030*/  HMMA.16816.F32 R64, R168, R4, R64 ;  /* 0x00000004a840723c */ /* 0x010fe20000001840 */
[----:B------:R-:W2:Y:S06]  /*7040*/  I2F R4, R138 ;  /* 0x0000008a00047306 */ /* 0x000eac0000201400 */
[----:B------:R-:W-:Y:S01]  /*7050*/  IADD3 R5, R2, 0x9, RZ ;  /* 0x0000000902057810 */ /* 0x000fe20007ffe0ff */
[-C--:B------:R-:W-:Y:S03]  /*7060*/  HMMA.16816.F32 R56, R8, R6.reuse, R56 ;  /* 0x000000060838723c */ /* 0x080fe60000001838 */
[----:B------:R-:W3:Y:S05]  /*7070*/  I2F R133, R5 ;  /* 0x0000000500857306 */ /* 0x000eea0000201400 */
[----:B------:R-:W-:Y:S01]  /*7080*/  HMMA.16816.F32 R60, R168, R6, R60 ;  /* 0x00000006a83c723c */ /* 0x000fe2000000183c */
[----:B------:R-:W-:-:S02]  /*7090*/  FFMA.FTZ R141, R3, R0, R141 ;  /* 0x00000000038d7223 */ /* 0x000fc4000001008d */
[----:B------:R-:W-:-:S03]  /*70a0*/  FFMA.FTZ R143, R3, R0, R143 ;  /* 0x00000000038f7223 */ /* 0x000fc6000001008f */
[----:B------:R-:W-:Y:S02]  /*70b0*/  FSEL R229, R141, -INF , !P6 ;  /* 0xff8000008de57808 */ /* 0x000fe40007000000 */
[----:B------:R-:W-:Y:S01]  /*70c0*/  HMMA.16816.F32 R52, R164, R152, R52 ;  /* 0x00000098a434723c */ /* 0x000fe20000001834 */
[----:B------:R-:W-:-:S07]  /*70d0*/  ISETP.GE.AND P6, PT, R138, R233, PT ;  /* 0x000000e98a00720c */ /* 0x000fce0003fc6270 */
[----:B------:R-:W-:Y:S01]  /*70e0*/  HMMA.16816.F32 R48, R160, R152, R48 ;  /* 0x00000098a030723c */ /* 0x000fe20000001830 */
[CC--:B--2---:R-:W-:Y:S02]  /*70f0*/  FFMA.FTZ R56, R4.reuse, R0.reuse, R56 ;  /* 0x0000000004387223 */ /* 0x0c4fe40000010038 */
[CC--:B------:R-:W-:Y:S02]  /*7100*/  FFMA.FTZ R58, R4.reuse, R0.reuse, R58 ;  /* 0x00000000043a7223 */ /* 0x0c0fe4000001003a */
[CC--:B---3--:R-:W-:Y:S02]  /*7110*/  FFMA.FTZ R139, R133.reuse, R0.reuse, R57 ;  /* 0x00000000858b7223 */ /* 0x0c8fe40000010039 */
[-C--:B------:R-:W-:Y:S01]  /*7120*/  FFMA.FTZ R231, R133, R0.reuse, R59 ;  /* 0x0000000085e77223 */ /* 0x080fe2000001003b */
[----:B------:R-:W-:Y:S01]  /*7130*/  HMMA.16816.F32 R16, R144, R176, R16 ;  /* 0x000000b09010723c */ /* 0x000fe20000001810 */
[-C--:B------:R-:W-:Y:S01]  /*7140*/  FFMA.FTZ R60, R4, R0.reuse, R60 ;  /* 0x00000000043c7223 */ /* 0x080fe2000001003c */
[----:B------:R-:W-:Y:S01]  /*7150*/  FSEL R58, R58, -INF , !P3 ;  /* 0xff8000003a3a7808 */ /* 0x000fe20005800000 */
[----:B------:R-:W-:Y:S01]  /*7160*/  FFMA.FTZ R4, R4, R0, R62 ;  /* 0x0000000004047223 */ /* 0x000fe2000001003e */
[----:B------:R-:W-:-:S02]  /*7170*/  ISETP.GE.AND P3, PT, R5, R220, PT ;  /* 0x000000dc0500720c */ /* 0x000fc40003f66270 */
[----:B------:R-:W-:Y:S01]  /*7180*/  FSEL R62, R60, -INF , !P6 ;  /* 0xff8000003c3e7808 */ /* 0x000fe20007000000 */
[CC--:B------:R-:W-:Y:S01]  /*7190*/  FFMA.FTZ R176, R3.reuse, R0.reuse, R65 ;  /* 0x0000000003b07223 */ /* 0x0c0fe20000010041 */
[----:B------:R-:W-:Y:S01]  /*71a0*/  HMMA.16816.F32 R12, R144, R178, R12 ;  /* 0x000000b2900c723c */ /* 0x000fe2000000180c */
[----:B------:R-:W2:Y:S01]  /*71b0*/  LDSM.16.M88.4 R144, [R181] ;  /* 0x00000000b590783b */ /* 0x000ea20000000200 */
[----:B------:R-:W-:Y:S01]  /*71c0*/  FFMA.FTZ R3, R3, R0, R67 ;  /* 0x0000000003037223 */ /* 0x000fe20000010043 */
[----:B------:R-:W-:Y:S02]  /*71d0*/  FSEL R65, R143, -INF , !P5 ;  /* 0xff8000008f417808 */ /* 0x000fe40006800000 */
[----:B------:R-:W-:Y:S02]  /*71e0*/  ISETP.GE.AND P5, PT, R138, R220, PT ;  /* 0x000000dc8a00720c */ /* 0x000fe40003fa6270 */
[----:B------:R-:W-:Y:S01]  /*71f0*/  FSEL R176, R176, -INF , !P4 ;  /* 0xff800000b0b07808 */ /* 0x000fe20006000000 */
[----:B-1----:R-:W-:Y:S01]  /*7200*/  HMMA.16816.F32 R52, R8, R148, R52 ;  /* 0x000000940834723c */ /* 0x002fe20000001834 */
[----:B------:R-:W-:-:S02]  /*7210*/  FSEL R3, R3, -INF , !P2 ;  /* 0xff80000003037808 */ /* 0x000fc40005000000 */
[----:B------:R-:W-:Y:S02]  /*7220*/  FSEL R67, R56, -INF , !P1 ;  /* 0xff80000038437808 */ /* 0x000fe40004800000 */
[C---:B------:R-:W-:Y:S02]  /*7230*/  ISETP.GE.AND P4, PT, R5.reuse, R240, PT ;  /* 0x000000f00500720c */ /* 0x040fe40003f86270 */
[C---:B------:R-:W-:Y:S01]  /*7240*/  ISETP.GE.AND P2, PT, R5.reuse, R235, PT ;  /* 0x000000eb0500720c */ /* 0x040fe20003f46270 */
[----:B------:R-:W-:Y:S01]  /*7250*/  HMMA.16816.F32 R40, R164, R154, R40 ;  /* 0x0000009aa428723c */ /* 0x000fe20000001828 */
[----:B------:R-:W-:Y:S02]  /*7260*/  ISETP.GE.AND P1, PT, R5, R233, PT ;  /* 0x000000e90500720c */ /* 0x000fe40003f26270 */
[----:B------:R-:W-:Y:S02]  /*7270*/  FSEL R60, R4, -INF , !P5 ;  /* 0xff800000043c7808 */ /* 0x000fe40006800000 */
[----:B------:R-:W1:Y:S01]  /*7280*/  LDSM.16.M88.4 R4, [R180+0x1000] ;  /* 0x00100000b404783b */ /* 0x000e620000000200 */
[----:B------:R-:W-:-:S02]  /*7290*/  IADD3 R56, R2, 0x10, RZ ;  /* 0x0000001002387810 */ /* 0x000fc40007ffe0ff */
[----:B------:R-:W-:Y:S01]  /*72a0*/  HMMA.16816.F32 R48, R168, R148, R48 ;  /* 0x00000094a830723c */ /* 0x000fe20000001830 */
[----:B------:R-:W-:Y:S01]  /*72b0*/  IADD3 R138, R2, 0x11, RZ ;  /* 0x00000011028a7810 */ /* 0x000fe20007ffe0ff */
[----:B------:R-:W3:Y:S01]  /*72c0*/  I2F R57, R56 ;  /* 0x0000003800397306 */ /* 0x000ee20000201400 */
[----:B------:R-:W-:Y:S01]  /*72d0*/  FSEL R59, R139, -INF , !P4 ;  /* 0xff8000008b3b7808 */ /* 0x000fe20006000000 */
[-C--:B------:R-:W-:Y:S01]  /*72e0*/  FFMA.FTZ R139, R133, R0.reuse, R61 ;  /* 0x00000000858b7223 */ /* 0x080fe2000001003d */
[----:B------:R-:W-:Y:S01]  /*72f0*/  FSEL R231, R231, -INF , !P2 ;  /* 0xff800000e7e77808 */ /* 0x000fe20005000000 */
[----:B------:R-:W-:Y:S01]  /*7300*/  FFMA.FTZ R61, R133, R0, R63 ;  /* 0x00000000853d7223 */ /* 0x000fe2000001003f */
[C---:B------:R-:W-:Y:S01]  /*7310*/  ISETP.GE.AND P6, PT, R56.reuse, R240, PT ;  /* 0x000000f03800720c */ /* 0x040fe20003fc6270 */
[----:B------:R-:W-:Y:S01]  /*7320*/  HMMA.16816.F32 R44, R160, R154, R44 ;  /* 0x0000009aa02c723c */ /* 0x000fe2000000182c */
[C---:B------:R-:W-:Y:S02]  /*7330*/  ISETP.GE.AND P5, PT, R56.reuse, R235, PT ;  /* 0x000000eb3800720c */ /* 0x040fe40003fa6270 */
[----:B------:R-:W-:-:S02]  /*7340*/  ISETP.GE.AND P4, PT, R56, R233, PT ;  /* 0x000000e93800720c */ /* 0x000fc40003f86270 */
[----:B------:R-:W-:Y:S02]  /*7350*/  ISETP.GE.AND P2, PT, R56, R220, PT ;  /* 0x000000dc3800720c */ /* 0x000fe40003f46270 */
[----:B------:R-:W4:Y:S01]  /*7360*/  I2F R56, R138 ;  /* 0x0000008a00387306 */ /* 0x000f220000201400 */
[----:B------:R-:W-:Y:S01]  /*7370*/  HMMA.16816.F32 R40, R8, R150, R40 ;  /* 0x000000960828723c */ /* 0x000fe20000001828 */
[----:B------:R-:W-:Y:S01]  /*7380*/  FSEL R63, R139, -INF , !P1 ;  /* 0xff8000008b3f7808 */ /* 0x000fe20004800000 */
[C---:B---3--:R-:W-:Y:S01]  /*7390*/  FFMA.FTZ R52, R57.reuse, R0, R52 ;  /* 0x0000000039347223 */ /* 0x048fe20000010034 */
[C---:B------:R-:W-:Y:S01]  /*73a0*/  ISETP.GE.AND P1, PT, R138.reuse, R240, PT ;  /* 0x000000f08a00720c */ /* 0x040fe20003f26270 */
[-C--:B------:R-:W-:Y:S01]  /*73b0*/  FFMA.FTZ R54, R57, R0.reuse, R54 ;  /* 0x0000000039367223 */ /* 0x080fe20000010036 */
[----:B------:R-:W-:Y:S02]  /*73c0*/  FSEL R61, R61, -INF , !P3 ;  /* 0xff8000003d3d7808 */ /* 0x000fe40005800000 */
[----:B------:R-:W-:Y:S01]  /*73d0*/  ISETP.GE.AND P3, PT, R138, R235, PT ;  /* 0x000000eb8a00720c */ /* 0x000fe20003f66270 */
[----:B--2---:R-:W-:Y:S01]  /*73e0*/  HMMA.16816.F32 R16, R160, R144, R16 ;  /* 0x00000090a010723c */ /* 0x004fe20000001810 */
[CC--:B------:R-:W-:Y:S01]  /*73f0*/  FFMA.FTZ R48, R57.reuse, R0.reuse, R48 ;  /* 0x0000000039307223 */ /* 0x0c0fe20000010030 */
[----:B------:R-:W-:Y:S01]  /*7400*/  FSEL R141, R54, -INF , !P5 ;  /* 0xff800000368d7808 */ /* 0x000fe20006800000 */
[----:B------:R-:W-:Y:S01]  /*7410*/  FFMA.FTZ R156, R57, R0, R50 ;  /* 0x00000000399c7223 */ /* 0x000fe20000010032 */
[----:B------:R-:W-:-:S02]  /*7420*/  ISETP.GE.AND P5, PT, R138, R220, PT ;  /* 0x000000dc8a00720c */ /* 0x000fc40003fa6270 */
[----:B------:R-:W-:Y:S01]  /*7430*/  FSEL R178, R48, -INF , !P4 ;  /* 0xff80000030b27808 */ /* 0x000fe20006000000 */
[-C--:B----4-:R-:W-:Y:S01]  /*7440*/  FFMA.FTZ R148, R56, R0.reuse, R53 ;  /* 0x0000000038947223 */ /* 0x090fe20000010035 */
[----:B------:R-:W-:Y:S01]  /*7450*/  HMMA.16816.F32 R20, R164, R144, R20 ;  /* 0x00000090a414723c */ /* 0x000fe20000001814 */
[----:B------:R-:W-:Y:S01]  /*7460*/  IADD3 R53, R2, 0x19, RZ ;  /* 0x0000001902357810 */ /* 0x000fe20007ffe0ff */
[-C--:B------:R-:W-:Y:S01]  /*7470*/  FFMA.FTZ R55, R56, R0.reuse, R55 ;  /* 0x0000000038377223 */ /* 0x080fe20000010037 */
[----:B------:R-:W-:Y:S01]  /*7480*/  FSEL R156, R156, -INF , !P2 ;  /* 0xff8000009c9c7808 */ /* 0x000fe20005000000 */
[CC--:B------:R-:W-:Y:S01]  /*7490*/  FFMA.FTZ R49, R56.reuse, R0.reuse, R49 ;  /* 0x0000000038317223 */ /* 0x0c0fe20000010031 */
[----:B------:R-:W2:Y:S01]  /*74a0*/  I2F R48, R53 ;  /* 0x0000003500307306 */ /* 0x000ea20000201400 */
[----:B------:R-:W-:Y:S01]  /*74b0*/  FFMA.FTZ R51, R56, R0, R51 ;  /* 0x0000000038337223 */ /* 0x000fe20000010033 */
[----:B------:R-:W-:Y:S01]  /*74c0*/  FSEL R145, R52, -INF , !P6 ;  /* 0xff80000034917808 */ /* 0x000fe20007000000 */
[----:B------:R-:W-:Y:S01]  /*74d0*/  HMMA.16816.F32 R44, R168, R150, R44 ;  /* 0x00000096a82c723c */ /* 0x000fe2000000182c */
[----:B------:R-:W-:-:S02]  /*74e0*/  IADD3 R52, R2, 0x18, RZ ;  /* 0x0000001802347810 */ /* 0x000fc40007ffe0ff */
[----:B------:R-:W-:Y:S02]  /*74f0*/  ISETP.GE.AND P6, PT, R138, R233, PT ;  /* 0x000000e98a00720c */ /* 0x000fe40003fc6270 */
[----:B------:R-:W3:Y:S01]  /*7500*/  I2F R50, R52 ;  /* 0x0000003400327306 */ /* 0x000ee20000201400 */
[C---:B------:R-:W-:Y:S02]  /*7510*/  ISETP.GE.AND P4, PT, R52.reuse, R240, PT ;  /* 0x000000f03400720c */ /* 0x040fe40003f86270 */
[----:B-1----:R-:W-:Y:S01]  /*7520*/  HMMA.16816.F32 R36, R8, R4, R36 ;  /* 0x000000040824723c */ /* 0x002fe20000001824 */
[----:B------:R-:W-:Y:S02]  /*7530*/  ISETP.GE.AND P2, PT, R52, R235, PT ;  /* 0x000000eb3400720c */ /* 0x000fe40003f46270 */
[----:B------:R-:W-:Y:S01]  /*7540*/  FSEL R148, R148, -INF , !P1 ;  /* 0xff80000094947808 */ /* 0x000fe20004800000 */
[-C--:B--2---:R-:W-:Y:S01]  /*7550*/  FFMA.FTZ R155, R48, R0.reuse, R41 ;  /* 0x00000000309b7223 */ /* 0x084fe20000010029 */
[----:B------:R-:W-:Y:S01]  /*7560*/  ISETP.GE.AND P1, PT, R52, R233, PT ;  /* 0x000000e93400720c */ /* 0x000fe20003f26270 */
[----:B------:R-:W-:-:S02]  /*7570*/  FFMA.FTZ R150, R48, R0, R43 ;  /* 0x0000000030967223 */ /* 0x000fc4000001002b */
[----:B------:R-:W-:Y:S01]  /*7580*/  HMMA.16816.F32 R32, R168, R4, R32 ;  /* 0x00000004a820723c */ /* 0x000fe20000001820 */
[----:B------:R-:W-:Y:S02]  /*7590*/  FSEL R143, R55, -INF , !P3 ;  /* 0xff800000378f7808 */ /* 0x000fe40005800000 */
[----:B------:R-:W-:Y:S01]  /*75a0*/  ISETP.GE.AND P3, PT, R52, R220, PT ;  /* 0x000000dc3400720c */ /* 0x000fe20003f66270 */
[CC--:B---3--:R-:W-:Y:S01]  /*75b0*/  FFMA.FTZ R40, R50.reuse, R0.reuse, R40 ;  /* 0x0000000032287223 */ /* 0x0c8fe20000010028 */
[----:B------:R-:W-:Y:S01]  /*75c0*/  FSEL R179, R49, -INF , !P6 ;  /* 0xff80000031b37808 */ /* 0x000fe20007000000 */
[-C--:B------:R-:W-:Y:S01]  /*75d0*/  FFMA.FTZ R42, R50, R0.reuse, R42 ;  /* 0x00000000322a7223 */ /* 0x080fe2000001002a */
[----:B------:R-:W-:Y:S01]  /*75e0*/  IADD3 R4, R2, 0x20, RZ ;  /* 0x0000002002047810 */ /* 0x000fe20007ffe0ff */
[-C--:B------:R-:W-:Y:S01]  /*75f0*/  HMMA.16816.F32 R12, R160, R146.reuse, R12 ;  /* 0x00000092a00c723c */ /* 0x080fe2000000180c */
[----:B------:R-:W-:Y:S01]  /*7600*/  FSEL R152, R40, -INF , !P4 ;  /* 0xff80000028987808 */ /* 0x000fe20006000000 */
[CC--:B------:R-:W-:Y:S01]  /*7610*/  FFMA.FTZ R230, R50.reuse, R0.reuse, R44 ;  /* 0x0000000032e67223 */ /* 0x0c0fe2000001002c */
[----:B------:R-:W1:Y:S01]  /*7620*/  I2F R5, R4 ;  /* 0x0000000400057306 */ /* 0x000e620000201400 */
[----:B------:R-:W-:Y:S01]  /*7630*/  FFMA.FTZ R46, R50, R0, R46 ;  /* 0x00000000322e7223 */ /* 0x000fe2000001002e */
[----:B------:R-:W-:Y:S01]  /*7640*/  ISETP.GE.AND P6, PT, R53, R240, PT ;  /* 0x000000f03500720c */ /* 0x000fe20003fc6270 */
[CC--:B------:R-:W-:Y:S01]  /*7650*/  FFMA.FTZ R47, R48.reuse, R0.reuse, R47 ;  /* 0x00000000302f7223 */ /* 0x0c0fe2000001002f */
[----:B------:R-:W-:Y:S01]  /*7660*/  FSEL R161, R51, -INF , !P5 ;  /* 0xff80000033a17808 */ /* 0x000fe20006800000 */
[----:B------:R-:W-:Y:S01]  /*7670*/  HMMA.16816.F32 R172, R164, R146, R172 ;  /* 0x00000092a4ac723c */ /* 0x000fe200000018ac */
[----:B------:R-:W-:Y:S01]  /*7680*/  ISETP.GE.AND P5, PT, R53, R235, PT ;  /* 0x000000eb3500720c */ /* 0x000fe20003fa6270 */
[----:B------:R-:W-:Y:S01]  /*7690*/  FFMA.FTZ R45, R48, R0, R45 ;  /* 0x00000000302d7223 */ /* 0x000fe2000001002d */
[----:B------:R-:W-:-:S02]  /*76a0*/  IADD3 R44, R2, 0x21, RZ ;  /* 0x00000021022c7810 */ /* 0x000fc40007ffe0ff */
[----:B------:R-:W-:Y:S02]  /*76b0*/  FSEL R230, R230, -INF , !P1 ;  /* 0xff800000e6e67808 */ /* 0x000fe40004800000 */
[----:B------:R-:W-:Y:S01]  /*76c0*/  FSEL R147, R42, -INF , !P2 ;  /* 0xff8000002a937808 */ /* 0x000fe20005000000 */
[-C--:B------:R-:W-:Y:S01]  /*76d0*/  HMMA.16816.F32 R24, R8, R6.reuse, R24 ;  /* 0x000000060818723c */ /* 0x080fe20000001818 */
[----:B------:R-:W2:Y:S01]  /*76e0*/  LDSM.16.M88.4 R40, [R180+0x1800] ;  /* 0x00180000b428783b */ /* 0x000ea20000000200 */
[----:B------:R-:W-:Y:S01]  /*76f0*/  ISETP.GE.AND P2, PT, R53, R220, PT ;  /* 0x000000dc3500720c */ /* 0x000fe20003f46270 */
[C---:B-1----:R-:W-:Y:S01]  /*7700*/  FFMA.FTZ R36, R5.reuse, R0, R36 ;  /* 0x0000000005247223 */ /* 0x042fe20000010024 */
[----:B------:R-:W-:Y:S01]  /*7710*/  ISETP.GE.AND P1, PT, R4, R240, PT ;  /* 0x000000f00400720c */ /* 0x000fe20003f26270 */
[CC--:B------:R-:W-:Y:S01]  /*7720*/  FFMA.FTZ R38, R5.reuse, R0.reuse, R38 ;  /* 0x0000000005267223 */ /* 0x0c0fe20000010026 */
[----:B------:R-:W-:Y:S01]  /*7730*/  FSEL R159, R46, -INF , !P3 ;  /* 0xff8000002e9f7808 */ /* 0x000fe20005800000 */
[CC--:B------:R-:W-:Y:S01]  /*7740*/  FFMA.FTZ R32, R5.reuse, R0.reuse, R32 ;  /* 0x0000000005207223 */ /* 0x0c0fe20000010020 */
[----:B------:R-:W-:Y:S01]  /*7750*/  ISETP.GE.AND P3, PT, R4, R235, PT ;  /* 0x000000eb0400720c */ /* 0x000fe20003f66270 */
[----:B------:R-:W-:Y:S01]  /*7760*/  FFMA.FTZ R34, R5, R0, R34 ;  /* 0x0000000005227223 */ /* 0x000fe20000010022 */
[----:B------:R-:W-:Y:S01]  /*7770*/  FSEL R155, R155, -INF , !P6 ;  /* 0xff8000009b9b7808 */ /* 0x000fe20007000000 */
[----:B------:R-:W-:Y:S01]  /*7780*/  HMMA.16816.F32 R28, R168, R6, R28 ;  /* 0x00000006a81c723c */ /* 0x000fe2000000181c */
[----:B------:R-:W-:Y:S01]  /*7790*/  FSEL R150, R150, -INF , !P5 ;  /* 0xff80000096967808 */ /* 0x000fe20006800000 */
[----:B------:R-:W-:-:S04]  /*77a0*/  DEPBAR.LE SB0, 0x0 ;  /* 0x000080000000791a */ /* 0x000fc80000000000 */
[C---:B------:R-:W-:Y:S02]  /*77b0*/  ISETP.GE.AND P6, PT, R4.reuse, R233, PT ;  /* 0x000000e90400720c */ /* 0x040fe40003fc6270 */
[----:B------:R-:W-:Y:S02]  /*77c0*/  ISETP.GE.AND P5, PT, R4, R220, PT ;  /* 0x000000dc0400720c */ /* 0x000fe40003fa6270 */
[----:B------:R-:W1:Y:S01]  /*77d0*/  I2F R4, R44 ;  /* 0x0000002c00047306 */ /* 0x000e620000201400 */
[----:B------:R-:W-:Y:S02]  /*77e0*/  FSEL R157, R47, -INF , !P2 ;  /* 0xff8000002f9d7808 */ /* 0x000fe40005000000 */
[----:B------:R-:W-:Y:S02]  /*77f0*/  FSEL R47, R36, -INF , !P1 ;  /* 0xff800000242f7808 */ /* 0x000fe40004800000 */
[----:B------:R-:W-:Y:S02]  /*7800*/  FSEL R36, R38, -INF , !P3 ;  /* 0xff80000026247808 */ /* 0x000fe40005800000 */
[----:B------:R-:W-:-:S02]  /*7810*/  IADD3 R38, R2, 0x28, RZ ;  /* 0x0000002802267810 */ /* 0x000fc40007ffe0ff */
[----:B------:R-:W-:Y:S02]  /*7820*/  IADD3 R6, R2, 0x29, RZ ;  /* 0x0000002902067810 */ /* 0x000fe40007ffe0ff */
[----:B------:R-:W3:Y:S01]  /*7830*/  I2F R5, R38 ;  /* 0x0000002600057306 */ /* 0x000ee20000201400 */
[----:B------:R-:W-:Y:S02]  /*7840*/  FSEL R151, R32, -INF , !P6 ;  /* 0xff80000020977808 */ /* 0x000fe40007000000 */
[----:B------:R-:W-:Y:S01]  /*7850*/  FSEL R144, R34, -INF , !P5 ;  /* 0xff80000022907808 */ /* 0x000fe20006800000 */
[-C--:B-1----:R-:W-:Y:S01]  /*7860*/  FFMA.FTZ R37, R4, R0.reuse, R37 ;  /* 0x0000000004257223 */ /* 0x082fe20000010025 */
[----:B------:R-:W-:Y:S01]  /*7870*/  ISETP.GE.AND P1, PT, R44, R233, PT ;  /* 0x000000e92c00720c */ /* 0x000fe20003f26270 */
[----:B------:R-:W-:Y:S01]  /*7880*/  FFMA.FTZ R39, R4, R0, R39 ;  /* 0x0000000004277223 */ /* 0x000fe20000010027 */
[----:B------:R-:W-:Y:S01]  /*7890*/  ISETP.GE.AND P3, PT, R44, R220, PT ;  /* 0x000000dc2c00720c */ /* 0x000fe20003f66270 */
[----:B------:R-:W-:Y:S01]  /*78a0*/  FFMA.FTZ R33, R4, R0, R33 ;  /* 0x0000000004217223 */ /* 0x000fe20000010021 */
[----:B------:R-:W-:Y:S01]  /*78b0*/  ISETP.GE.AND P6, PT, R38, R240, PT ;  /* 0x000000f02600720c */ /* 0x000fe20003fc6270 */
[-C--:B------:R-:W-:Y:S01]  /*78c0*/  FFMA.FTZ R35, R4, R0.reuse, R35 ;  /* 0x0000000004237223 */ /* 0x080fe20000010023 */
[----:B------:R-:W-:Y:S01]  /*78d0*/  ISETP.GE.AND P5, PT, R38, R235, PT ;  /* 0x000000eb2600720c */ /* 0x000fe20003fa6270 */
[----:B------:R-:W1:Y:S01]  /*78e0*/  I2F R4, R6 ;  /* 0x0000000600047306 */ /* 0x000e620000201400 */
[----:B------:R-:W-:Y:S01]  /*78f0*/  ISETP.GE.AND P4, PT, R53, R233, PT ;  /* 0x000000e93500720c */ /* 0x000fe20003f86270 */
[-C--:B--2---:R-:W-:Y:S01]  /*7900*/  HMMA.16816.F32 R20, R8, R40.reuse, R20 ;  /* 0x000000280814723c */ /* 0x084fe20000001814 */
[-C--:B---3--:R-:W-:Y:S01]  /*7910*/  FFMA.FTZ R24, R5, R0.reuse, R24 ;  /* 0x0000000005187223 */ /* 0x088fe20000010018 */
[----:B------:R-:W-:Y:S01]  /*7920*/  FSEL R154, R33, -INF , !P1 ;  /* 0xff800000219a7808 */ /* 0x000fe20004800000 */
[-C--:B------:R-:W-:Y:S01]  /*7930*/  FFMA.FTZ R26, R5, R0.reuse, R26 ;  /* 0x00000000051a7223 */ /* 0x080fe2000001001a */
[----:B------:R-:W-:Y:S01]  /*7940*/  FSEL R146, R35, -INF , !P3 ;  /* 0xff80000023927808 */ /* 0x000fe20005800000 */
[CC--:B------:R-:W-:Y:S01]  /*7950*/  FFMA.FTZ R28, R5.reuse, R0.reuse, R28 ;  /* 0x00000000051c7223 */ /* 0x0c0fe2000001001c */
[----:B------:R-:W-:Y:S01]  /*7960*/  FSEL R50, R24, -INF , !P6 ;  /* 0xff80000018327808 */ /* 0x000fe20007000000 */
[----:B------:R-:W-:Y:S01]  /*7970*/  FFMA.FTZ R30, R5, R0, R30 ;  /* 0x00000000051e7223 */ /* 0x000fe2000001001e */
[----:B------:R-:W-:Y:S01]  /*7980*/  FSEL R26, R26, -INF , !P5 ;  /* 0xff8000001a1a7808 */ /* 0x000fe20006800000 */
[----:B------:R-:W-:Y:S01]  /*7990*/  HMMA.16816.F32 R16, R168, R40, R16 ;  /* 0x00000028a810723c */ /* 0x000fe20000001810 */
[----:B------:R-:W-:-:S02]  /*79a0*/  FSEL R228, R45, -INF , !P4 ;  /* 0xff8000002de47808 */ /* 0x000fc40006000000 */
[C---:B------:R-:W-:Y:S02]  /*79b0*/  ISETP.GE.AND P1, PT, R6.reuse, R240, PT ;  /* 0x000000f00600720c */ /* 0x040fe40003f26270 */
[----:B------:R-:W-:Y:S01]  /*79c0*/  ISETP.GE.AND P3, PT, R6, R235, PT ;  /* 0x000000eb0600720c */ /* 0x000fe20003f66270 */
[-C--:B-1----:R-:W-:Y:S01]  /*79d0*/  FFMA.FTZ R55, R4, R0.reuse, R25 ;  /* 0x0000000004377223 */ /* 0x082fe20000010019 */
[----:B------:R-:W-:Y:S01]  /*79e0*/  ISETP.GE.AND P6, PT, R6, R233, PT ;  /* 0x000000e90600720c */ /* 0x000fe20003fc6270 */
[----:B------:R-:W-:Y:S01]  /*79f0*/  FFMA.FTZ R25, R4, R0, R27 ;  /* 0x0000000004197223 */ /* 0x000fe2000001001b */
[----:B------:R-:W-:Y:S01]  /*7a00*/  ISETP.GE.AND P5, PT, R6, R220, PT ;  /* 0x000000dc0600720c */ /* 0x000fe20003fa6270 */
[----:B------:R-:W-:Y:S01]  /*7a10*/  HMMA.16816.F32 R172, R8, R42, R172 ;  /* 0x0000002a08ac723c */ /* 0x000fe200000018ac */
[----:B------:R-:W-:Y:S01]  /*7a20*/  ISETP.GE.AND P4, PT, R44, R240, PT ;  /* 0x000000f02c00720c */ /* 0x000fe20003f86270 */
[-C--:B------:R-:W-:Y:S01]  /*7a30*/  FFMA.FTZ R29, R4, R0.reuse, R29 ;  /* 0x00000000041d7223 */ /* 0x080fe2000001001d */
[----:B------:R-:W-:Y:S01]  /*7a40*/  ISETP.GE.AND P2, PT, R44, R235, PT ;  /* 0x000000eb2c00720c */ /* 0x000fe20003f46270 */
[----:B------:R-:W-:Y:S01]  /*7a50*/  FFMA.FTZ R31, R4, R0, R31 ;  /* 0x00000000041f7223 */ /* 0x000fe2000001001f */
[----:B------:R-:W-:-:S02]  /*7a60*/  IADD3 R6, R2, 0x30, RZ ;  /* 0x0000003002067810 */ /* 0x000fc40007ffe0ff */
[----:B------:R-:W-:Y:S01]  /*7a70*/  FSEL R48, R37, -INF , !P4 ;  /* 0xff80000025307808 */ /* 0x000fe20006000000 */
[----:B------:R-:W-:Y:S01]  /*7a80*/  HMMA.16816.F32 R12, R168, R42, R12 ;  /* 0x0000002aa80c723c */ /* 0x000fe2000000180c */
[----:B------:R-:W-:Y:S01]  /*7a90*/  FSEL R44, R39, -INF , !P2 ;  /* 0xff800000272c7808 */ /* 0x000fe20005000000 */
[----:B------:R-:W1:Y:S01]  /*7aa0*/  I2F R5, R6 ;  /* 0x0000000600057306 */ /* 0x000e620000201400 */
[C---:B------:R-:W-:Y:S02]  /*7ab0*/  ISETP.GE.AND P4, PT, R38.reuse, R233, PT ;  /* 0x000000e92600720c */ /* 0x040fe40003f86270 */
[----:B------:R-:W-:Y:S02]  /*7ac0*/  ISETP.GE.AND P2, PT, R38, R220, PT ;  /* 0x000000dc2600720c */ /* 0x000fe40003f46270 */
[----:B------:R-:W-:Y:S02]  /*7ad0*/  FSEL R158, R28, -INF , !P4 ;  /* 0xff8000001c9e7808 */ /* 0x000fe40006000000 */
[----:B------:R-:W-:-:S02]  /*7ae0*/  FSEL R149, R30, -INF , !P2 ;  /* 0xff8000001e957808 */ /* 0x000fc40005000000 */
[----:B------:R-:W-:Y:S02]  /*7af0*/  FSEL R55, R55, -INF , !P1 ;  /* 0xff80000037377808 */ /* 0x000fe40004800000 */
[----:B------:R-:W-:Y:S02]  /*7b00*/  FSEL R25, R25, -INF , !P3 ;  /* 0xff80000019197808 */ /* 0x000fe40005800000 */
[C---:B------:R-:W-:Y:S02]  /*7b10*/  ISETP.GE.AND P4, PT, R6.reuse, R240, PT ;  /* 0x000000f00600720c */ /* 0x040fe40003f86270 */
[C---:B------:R-:W-:Y:S01]  /*7b20*/  ISETP.GE.AND P2, PT, R6.reuse, R235, PT ;  /* 0x000000eb0600720c */ /* 0x040fe20003f46270 */
[CC--:B-1----:R-:W-:Y:S01]  /*7b30*/  FFMA.FTZ R20, R5.reuse, R0.reuse, R20 ;  /* 0x0000000005147223 */ /* 0x0c2fe20000010014 */
[C---:B------:R-:W-:Y:S01]  /*7b40*/  ISETP.GE.AND P1, PT, R6.reuse, R233, PT ;  /* 0x000000e90600720c */ /* 0x040fe20003f26270 */
[C---:B------:R-:W-:Y:S01]  /*7b50*/  FFMA.FTZ R22, R5.reuse, R0, R22 ;  /* 0x0000000005167223 */ /* 0x040fe20000010016 */
[----:B------:R-:W-:Y:S01]  /*7b60*/  ISETP.GE.AND P3, PT, R6, R220, PT ;  /* 0x000000dc0600720c */ /* 0x000fe20003f66270 */
[CC--:B------:R-:W-:Y:S01]  /*7b70*/  FFMA.FTZ R16, R5.reuse, R0.reuse, R16 ;  /* 0x0000000005107223 */ /* 0x0c0fe20000010010 */
[C---:B------:R-:W-:Y:S01]  /*7b80*/  IADD3 R6, R2.reuse, 0x31, RZ ;  /* 0x0000003102067810 */ /* 0x040fe20007ffe0ff */
[----:B------:R-:W-:Y:S01]  /*7b90*/  FFMA.FTZ R18, R5, R0, R18 ;  /* 0x0000000005127223 */ /* 0x000fe20000010012 */
[----:B------:R-:W-:-:S02]  /*7ba0*/  IADD3 R4, R2, 0x38, RZ ;  /* 0x0000003802047810 */ /* 0x000fc40007ffe0ff */
[----:B------:R-:W1:Y:S01]  /*7bb0*/  I2F R7, R6 ;  /* 0x0000000600077306 */ /* 0x000e620000201400 */
[----:B------:R-:W-:Y:S02]  /*7bc0*/  FSEL R160, R29, -INF , !P6 ;  /* 0xff8000001da07808 */ /* 0x000fe40007000000 */
[----:B------:R-:W-:Y:S02]  /*7bd0*/  FSEL R153, R31, -INF , !P5 ;  /* 0xff8000001f997808 */ /* 0x000fe40006800000 */
[----:B------:R-:W-:Y:S02]  /*7be0*/  FSEL R24, R20, -INF , !P4 ;  /* 0xff80000014187808 */ /* 0x000fe40006000000 */
[----:B------:R-:W-:Y:S02]  /*7bf0*/  FSEL R28, R22, -INF , !P2 ;  /* 0xff800000161c7808 */ /* 0x000fe40005000000 */
[C---:B------:R-:W-:Y:S02]  /*7c00*/  ISETP.GE.AND P6, PT, R6.reuse, R240, PT ;  /* 0x000000f00600720c */ /* 0x040fe40003fc6270 */
[----:B------:R-:W-:-:S02]  /*7c10*/  ISETP.GE.AND P5, PT, R6, R235, PT ;  /* 0x000000eb0600720c */ /* 0x000fc40003fa6270 */
[C---:B------:R-:W-:Y:S01]  /*7c20*/  ISETP.GE.AND P4, PT, R6.reuse, R233, PT ;  /* 0x000000e90600720c */ /* 0x040fe20003f86270 */
[----:B------:R-:W-:Y:S01]  /*7c30*/  BAR.SYNC.DEFER_BLOCKING 0x0 ;  /* 0x0000000000007b1d */ /* 0x000fe20000010000 */
[----:B------:R-:W-:Y:S01]  /*7c40*/  ISETP.GE.AND P2, PT, R6, R220, PT ;  /* 0x000000dc0600720c */ /* 0x000fe20003f46270 */
[CC--:B-1----:R-:W-:Y:S01]  /*7c50*/  FFMA.FTZ R21, R7.reuse, R0.reuse, R21 ;  /* 0x0000000007157223 */ /* 0x0c2fe20000010015 */
[----:B------:R-:W-:Y:S01]  /*7c60*/  FSEL R57, R16, -INF , !P1 ;  /* 0xff80000010397808 */ /* 0x000fe20004800000 */
[-C--:B------:R-:W-:Y:S01]  /*7c70*/  FFMA.FTZ R23, R7, R0.reuse, R23 ;  /* 0x0000000007177223 */ /* 0x080fe20000010017 */
[----:B------:R-:W-:Y:S01]  /*7c80*/  FSEL R52, R18, -INF , !P3 ;  /* 0xff80000012347808 */ /* 0x000fe20005800000 */
[----:B------:R-:W1:Y:S01]  /*7c90*/  I2F R6, R4 ;  /* 0x0000000400067306 */ /* 0x000e620000201400 */
        /* <DEDUP_REMOVED lines=8> */
[----:B------:R-:W2:Y:S01]  /*7d20*/  I2F R4, R2 ;  /* 0x0000000200047306 */ /* 0x000ea20000201400 */
[----:B------:R-:W-:Y:S01]  /*7d30*/  FSEL R56, R17, -INF , !P4 ;  /* 0xff80000011387808 */ /* 0x000fe20006000000 */
[CC--:B-1----:R-:W-:Y:S01]  /*7d40*/  FFMA.FTZ R31, R6.reuse, R0.reuse, R172 ;  /* 0x00000000061f7223 */ /* 0x0c2fe200000100ac */
[----:B------:R-:W-:Y:S01]  /*7d50*/  FSEL R51, R19, -INF , !P2 ;  /* 0xff80000013337808 */ /* 0x000fe20005000000 */
[----:B------:R-:W-:Y:S01]  /*7d60*/  FFMA.FTZ R30, R6, R0, R174 ;  /* 0x00000000061e7223 */ /* 0x000fe200000100ae */
[----:B------:R-:W-:Y:S01]  /*7d70*/  ISETP.GE.AND P4, PT, R2, R240, PT ;  /* 0x000000f00200720c */ /* 0x000fe20003f86270 */
[CC--:B------:R-:W-:Y:S01]  /*7d80*/  FFMA.FTZ R12, R6.reuse, R0.reuse, R12 ;  /* 0x00000000060c7223 */ /* 0x0c0fe2000001000c */
[----:B------:R-:W-:Y:S01]  /*7d90*/  FSEL R31, R31, -INF , !P1 ;  /* 0xff8000001f1f7808 */ /* 0x000fe20004800000 */
[----:B------:R-:W-:Y:S01]  /*7da0*/  FFMA.FTZ R14, R6, R0, R14 ;  /* 0x00000000060e7223 */ /* 0x000fe2000001000e */
[----:B------:R-:W-:-:S02]  /*7db0*/  FSEL R30, R30, -INF , !P3 ;  /* 0xff8000001e1e7808 */ /* 0x000fc40005800000 */
[C---:B------:R-:W-:Y:S02]  /*7dc0*/  ISETP.GE.AND P2, PT, R2.reuse, R235, PT ;  /* 0x000000eb0200720c */ /* 0x040fe40003f46270 */
[C---:B------:R-:W-:Y:S02]  /*7dd0*/  ISETP.GE.AND P1, PT, R2.reuse, R233, PT ;  /* 0x000000e90200720c */ /* 0x040fe40003f26270 */
[----:B------:R-:W-:Y:S01]  /*7de0*/  ISETP.GE.AND P3, PT, R2, R220, PT ;  /* 0x000000dc0200720c */ /* 0x000fe20003f66270 */
[-C--:B--2---:R-:W-:Y:S01]  /*7df0*/  FFMA.FTZ R6, R4, R0.reuse, R64 ;  /* 0x0000000004067223 */ /* 0x084fe20000010040 */
[----:B------:R-:W-:Y:S01]  /*7e00*/  IADD3 R2, R2, 0x39, RZ ;  /* 0x0000003902027810 */ /* 0x000fe20007ffe0ff */
[-C--:B------:R-:W-:Y:S01]  /*7e10*/  FFMA.FTZ R140, R4, R0.reuse, R140 ;  /* 0x00000000048c7223 */ /* 0x080fe2000001008c */
[----:B------:R-:W-:Y:S01]  /*7e20*/  FSEL R133, R12, -INF , !P6 ;  /* 0xff8000000c857808 */ /* 0x000fe20007000000 */
[----:B------:R-:W-:Y:S01]  /*7e30*/  FFMA.FTZ R142, R4, R0, R142 ;  /* 0x00000000048e7223 */ /* 0x000fe2000001008e */
[----:B------:R-:W1:Y:S01]  /*7e40*/  I2F R5, R2 ;  /* 0x0000000200057306 */ /* 0x000e620000201400 */
[----:B------:R-:W-:-:S02]  /*7e50*/  FSEL R6, R6, -INF , !P1 ;  /* 0xff80000006067808 */ /* 0x000fc40004800000 */
[----:B------:R-:W-:Y:S02]  /*7e60*/  ISETP.GE.AND P1, PT, R221, 0x3, PT ;  /* 0x00000003dd00780c */ /* 0x000fe40003f26270 */
[----:B------:R-:W-:Y:S02]  /*7e70*/  FSEL R49, R14, -INF , !P5 ;  /* 0xff8000000e317808 */ /* 0x000fe40006800000 */
[----:B------:R-:W-:Y:S02]  /*7e80*/  FSEL R241, R140, -INF , !P4 ;  /* 0xff8000008cf17808 */ /* 0x000fe40006000000 */
[----:B------:R-:W-:Y:S02]  /*7e90*/  FSEL R142, R142, -INF , !P2 ;  /* 0xff8000008e8e7808 */ /* 0x000fe40005000000 */
[C---:B------:R-:W-:Y:S02]  /*7ea0*/  ISETP.GE.AND P6, PT, R2.reuse, R240, PT ;  /* 0x000000f00200720c */ /* 0x040fe40003fc6270 */
[----:B------:R-:W-:-:S02]  /*7eb0*/  ISETP.GE.AND P5, PT, R2, R235, PT ;  /* 0x000000eb0200720c */ /* 0x000fc40003fa6270 */
[C---:B------:R-:W-:Y:S01]  /*7ec0*/  ISETP.GE.AND P4, PT, R2.reuse, R233, PT ;  /* 0x000000e90200720c */ /* 0x040fe20003f86270 */
[C---:B-1----:R-:W-:Y:S01]  /*7ed0*/  FFMA.FTZ R46, R5.reuse, R0, R173 ;  /* 0x00000000052e7223 */ /* 0x042fe200000100ad */
[----:B------:R-:W-:Y:S01]  /*7ee0*/  ISETP.GE.AND P2, PT, R2, R220, PT ;  /* 0x000000dc0200720c */ /* 0x000fe20003f46270 */
[-C--:B------:R-:W-:Y:S02]  /*7ef0*/  FFMA.FTZ R2, R4, R0.reuse, R66 ;  /* 0x0000000004027223 */ /* 0x080fe40000010042 */
[CC--:B------:R-:W-:Y:S01]  /*7f00*/  FFMA.FTZ R43, R5.reuse, R0.reuse, R175 ;  /* 0x00000000052b7223 */ /* 0x0c0fe200000100af */
[----:B------:R-:W-:Y:S01]  /*7f10*/  FSEL R46, R46, -INF , !P6 ;  /* 0xff8000002e2e7808 */ /* 0x000fe20007000000 */
[CC--:B------:R-:W-:Y:S01]  /*7f20*/  FFMA.FTZ R13, R5.reuse, R0.reuse, R13 ;  /* 0x00000000050d7223 */ /* 0x0c0fe2000001000d */
[----:B------:R-:W-:Y:S01]  /*7f30*/  FSEL R2, R2, -INF , !P3 ;  /* 0xff80000002027808 */ /* 0x000fe20005800000 */
[----:B------:R-:W-:Y:S01]  /*7f40*/  FFMA.FTZ R15, R5, R0, R15 ;  /* 0x00000000050f7223 */ /* 0x000fe2000001000f */
[----:B------:R-:W-:-:S02]  /*7f50*/  FSEL R43, R43, -INF , !P5 ;  /* 0xff8000002b2b7808 */ /* 0x000fc40006800000 */
        /* <DEDUP_REMOVED lines=51> */
.L_x_748:
[----:B------:R-:W-:Y:S05]  /*8290*/  BSYNC B0 ;  /* 0x0000000000007941 */ /* 0x000fea0003800000 */
.L_x_747:
[----:B------:R-:W0:Y:S02]  /*82a0*/  LDGDEPBAR ;  /* 0x00000000000079af */ /* 0x000e240000000000 */
.L_x_746:
[----:B------:R-:W-:Y:S01]  /*82b0*/  FMNMX.FTZ R5, R135, R6, !PT ;  /* 0x0000000687057209 */ /* 0x000fe20007810000 */
[----:B------:R-:W-:Y:S01]  /*82c0*/  IMAD.WIDE.U32 R166, R234, -0x326172a9, RZ ;  /* 0xcd9e8d57eaa67825 */ /* 0x000fe200078e00ff */
[----:B------:R-:W-:Y:S01]  /*82d0*/  FMNMX.FTZ R7, R134, R2, !PT ;  /* 0x0000000286077209 */ /* 0x000fe20007810000 */
[----:B------:R-:W3:Y:S01]  /*82e0*/  LDC.U8 R45, c[0x0][0x2d8] ;  /* 0x0000b600ff2d7b82 */ /* 0x000ee20000000000 */
[----:B------:R-:W-:Y:S01]  /*82f0*/  FMNMX.FTZ R5, R176, R5, !PT ;  /* 0x00000005b0057209 */ /* 0x000fe20007810000 */
[----:B------:R-:W-:Y:S01]  /*8300*/  IMAD.WIDE.U32 R170, R226, -0x2daee0ad, RZ ;  /* 0xd2511f53e2aa7825 */ /* 0x000fe200078e00ff */
[----:B------:R-:W-:Y:S01]  /*8310*/  FMNMX.FTZ R7, R3, R7, !PT ;  /* 0x0000000703077209 */ /* 0x000fe20007810000 */
[----:B-1----:R-:W-:Y:S01]  /*8320*/  LDSM.16.MT88.4 R16, [R188+0x6000] ;  /* 0x00600000bc10783b */ /* 0x002fe20000004200 */
[----:B------:R-:W-:Y:S01]  /*8330*/  FMNMX.FTZ R5, R62, R5, !PT ;  /* 0x000000053e057209 */ /* 0x000fe20007810000 */
[----:B------:R-:W-:Y:S01]  /*8340*/  IMAD.WIDE.U32 R168, R232, -0x326172a9, RZ ;  /* 0xcd9e8d57e8a87825 */ /* 0x000fe200078e00ff */
[----:B------:R-:W-:Y:S01]  /*8350*/  FMNMX.FTZ R7, R60, R7, !PT ;  /* 0x000000073c077209 */ /* 0x000fe20007810000 */
        /* <DEDUP_REMOVED lines=27> */
[----:B------:R-:W-:Y:S01]  /*8510*/  LOP3.LUT R164, R167, R227, RZ, 0x3c, !PT ;  /* 0x000000e3a7a47212 */ /* 0x000fe200078e3cff */
[----:B------:R-:W1:Y:S01]  /*8520*/  SHFL.BFLY PT, R4, R5, 0x2, 0x1f ;  /* 0x0c401f0005047f89 */ /* 0x000e6200000e0000 */
[----:B------:R-:W-:Y:S01]  /*8530*/  IMAD.SHL.U32 R167, R132, 0x2, RZ ;  /* 0x0000000284a77824 */ /* 0x000fe200078e00ff */
[----:B---3--:R-:W-:Y:S02]  /*8540*/  PRMT R45, R45, 0x7054, R45 ;  /* 0x000070542d2d7816 */ /* 0x008fe4000000002d */
[----:B------:R-:W-:Y:S02]  /*8550*/  IMAD.WIDE.U32 R164, R164, -0x2daee0ad, RZ ;  /* 0xd2511f53a4a47825 */ /* 0x000fe400078e00ff */
[----:B------:R-:W-:-:S03]  /*8560*/  LOP3.LUT R174, R171, UR25, R167, 0x96, !PT ;  /* 0x00000019abae7c12 */ /* 0x000fc6000f8e96a7 */
[----:B------:R-:W-:Y:S02]  /*8570*/  LOP3.LUT R162, R165, UR14, R170, 0x96, !PT ;  /* 0x0000000ea5a27c12 */ /* 0x000fe4000f8e96aa */
[----:B------:R-:W-:Y:S01]  /*8580*/  IMAD.WIDE.U32 R174, R174, -0x326172a9, RZ ;  /* 0xcd9e8d57aeae7825 */ /* 0x000fe200078e00ff */
[----:B------:R-:W-:-:S03]  /*8590*/  LOP3.LUT R165, R169, R227, RZ, 0x3c, !PT ;  /* 0x000000e3a9a57212 */ /* 0x000fc600078e3cff */
[----:B------:R-:W-:-:S04]  /*85a0*/  IMAD.WIDE.U32 R162, R162, -0x326172a9, RZ ;  /* 0xcd9e8d57a2a27825 */ /* 0x000fc800078e00ff */
[----:B------:R-:W-:Y:S01]  /*85b0*/  IMAD R165, R165, -0x2daee0ad, RZ ;  /* 0xd2511f53a5a57824 */ /* 0x000fe200078e02ff */
[--C-:B--2---:R-:W-:Y:S02]  /*85c0*/  LOP3.LUT R8, R163, UR13, R174.reuse, 0x96, !PT ;  /* 0x0000000da3087c12 */ /* 0x104fe4000f8e96ae */
[----:B------:R-:W-:Y:S02]  /*85d0*/  LOP3.LUT R174, R243, UR13, R174, 0x96, !PT ;  /* 0x0000000df3ae7c12 */ /* 0x000fe4000f8e96ae */
[----:B-1----:R-:W-:Y:S01]  /*85e0*/  FMNMX.FTZ R4, R5, R4, !PT ;  /* 0x0000000405047209 */ /* 0x002fe20007810000 */
[----:B------:R-:W-:Y:S01]  /*85f0*/  IMAD.WIDE.U32 R8, R8, -0x2daee0ad, RZ ;  /* 0xd2511f5308087825 */ /* 0x000fe200078e00ff */
[----:B------:R-:W1:Y:S04]  /*8600*/  SHFL.BFLY PT, R5, R7, 0x2, 0x1f ;  /* 0x0c401f0007057f89 */ /* 0x000e6800000e0000 */
[----:B------:R-:W2:Y:S01]  /*8610*/  SHFL.BFLY PT, R177, R4, 0x1, 0x1f ;  /* 0x0c201f0004b17f89 */ /* 0x000ea200000e0000 */
[----:B-1----:R-:W-:-:S02]  /*8620*/  FMNMX.FTZ R5, R7, R5, !PT ;  /* 0x0000000507057209 */ /* 0x002fc40007810000 */
[----:B------:R-:W-:Y:S02]  /*8630*/  LOP3.LUT R7, R175, UR15, R166, 0x96, !PT ;  /* 0x0000000faf077c12 */ /* 0x000fe4000f8e96a6 */
[----:B--2---:R-:W-:Y:S02]  /*8640*/  FMNMX.FTZ R177, R4, R177, !PT ;  /* 0x000000b104b17209 */ /* 0x004fe40007810000 */
[----:B------:R-:W1:Y:S01]  /*8650*/  SHFL.BFLY PT, R4, R5, 0x1, 0x1f ;  /* 0x0c201f0005047f89 */ /* 0x000e6200000e0000 */
[----:B------:R-:W-:Y:S01]  /*8660*/  IMAD.WIDE.U32 R244, R7, -0x2daee0ad, RZ ;  /* 0xd2511f5307f47825 */ /* 0x000fe200078e00ff */
[----:B------:R-:W-:-:S03]  /*8670*/  FSETP.NEU.FTZ.AND P3, PT, R177, -INF , PT ;  /* 0xff800000b100780b */ /* 0x000fc60003f7d000 */
[----:B------:R-:W-:Y:S01]  /*8680*/  FMUL.FTZ R139, R177, c[0x0][0x23c] ;  /* 0x00008f00b18b7a20 */ /* 0x000fe20000410000 */
[----:B------:R-:W-:Y:S02]  /*8690*/  LOP3.LUT R244, R9, UR10, R244, 0x96, !PT ;  /* 0x0000000a09f47c12 */ /* 0x000fe4000f8e96f4 */
[----:B------:R-:W-:Y:S02]  /*86a0*/  FSEL R42, R177, RZ, P3 ;  /* 0x000000ffb12a7208 */ /* 0x000fe40001800000 */
[----:B------:R-:W-:-:S03]  /*86b0*/  FSEL R139, R139, RZ, P3 ;  /* 0x000000ff8b8b7208 */ /* 0x000fc60001800000 */
[----:B------:R-:W-:Y:S02]  /*86c0*/  FADD.FTZ R42, R135, -R42 ;  /* 0x8000002a872a7221 */ /* 0x000fe40000010000 */
[--C-:B------:R-:W-:Y:S01]  /*86d0*/  FFMA.FTZ R39, R6, c[0x0][0x23c], -R139.reuse ;  /* 0x00008f0006277a23 */ /* 0x100fe2000001088b */
[----:B------:R-:W-:Y:S01]  /*86e0*/  LOP3.LUT R6, R245, UR12, R164, 0x96, !PT ;  /* 0x0000000cf5067c12 */ /* 0x000fe2000f8e96a4 */
[----:B------:R-:W-:Y:S02]  /*86f0*/  FFMA.FTZ R38, R176, c[0x0][0x23c], -R139 ;  /* 0x00008f00b0267a23 */ /* 0x000fe4000001088b */
[----:B------:R-:W-:Y:S02]  /*8700*/  IMAD.WIDE.U32 R244, R244, -0x326172a9, RZ ;  /* 0xcd9e8d57f4f47825 */ /* 0x000fe400078e00ff */
[----:B------:R-:W-:Y:S02]  /*8710*/  MUFU.EX2 R39, R39 ;  /* 0x0000002700277308 */ /* 0x000fe40000000800 */
[----:B------:R-:W-:Y:S01]  /*8720*/  IMAD.WIDE.U32 R6, R6, -0x326172a9, RZ ;  /* 0xcd9e8d5706067825 */ /* 0x000fe200078e00ff */
[----:B-1----:R-:W-:-:S03]  /*8730*/  FMNMX.FTZ R176, R5, R4, !PT ;  /* 0x0000000405b07209 */ /* 0x002fc60007810000 */
[--C-:B------:R-:W-:Y:S01]  /*8740*/  FFMA.FTZ R37, R62, c[0x0][0x23c], -R139.reuse ;  /* 0x00008f003e257a23 */ /* 0x100fe2000001088b */
[----:B------:R-:W-:Y:S01]  /*8750*/  LOP3.LUT R4, R7, UR11, R162, 0x96, !PT ;  /* 0x0000000b07047c12 */ /* 0x000fe2000f8e96a2 */
[C---:B------:R-:W-:Y:S01]  /*8760*/  FMUL.FTZ R54, R176.reuse, c[0x0][0x23c] ;  /* 0x00008f00b0367a20 */ /* 0x040fe20000410000 */
[----:B------:R-:W-:Y:S01]  /*8770*/  LOP3.LUT R172, R245, UR9, R6, 0x96, !PT ;  /* 0x00000009f5ac7c12 */ /* 0x000fe2000f8e9606 */
[----:B------:R-:W-:Y:S01]  /*8780*/  FFMA.FTZ R35, R63, c[0x0][0x23c], -R139 ;  /* 0x00008f003f237a23 */ /* 0x000fe2000001088b */
[----:B------:R-:W-:Y:S01]  /*8790*/  FSETP.NEU.FTZ.AND P2, PT, R176, -INF , PT ;  /* 0xff800000b000780b */ /* 0x000fe20003f5d000 */
[----:B------:R-:W-:Y:S01]  /*87a0*/  IMAD.WIDE.U32 R4, R4, -0x2daee0ad, RZ ;  /* 0xd2511f5304047825 */ /* 0x000fe200078e00ff */
[----:B------:R-:W-:Y:S02]  /*87b0*/  MUFU.EX2 R37, R37 ;  /* 0x0000002500257308 */ /* 0x000fe40000000800 */
[----:B------:R-:W-:Y:S01]  /*87c0*/  FSEL R54, R54, RZ, P2 ;  /* 0x000000ff36367208 */ /* 0x000fe20001000000 */
[----:B------:R-:W-:Y:S01]  /*87d0*/  IMAD.WIDE.U32 R172, R172, -0x2daee0ad, RZ ;  /* 0xd2511f53acac7825 */ /* 0x000fe200078e00ff */
[----:B------:R-:W-:-:S02]  /*87e0*/  LOP3.LUT R62, R5, UR8, R8, 0x96, !PT ;  /* 0x00000008053e7c12 */ /* 0x000fc4000f8e9608 */
[----:B------:R-:W1:Y:S01]  /*87f0*/  LDSM.16.MT88.4 R8, [R185+0x6000] ;  /* 0x00600000b908783b */ /* 0x000e620000004200 */
[----:B------:R-:W-:Y:S01]  /*8800*/  FFMA.FTZ R34, R2, c[0x0][0x23c], -R54 ;  /* 0x00008f0002227a23 */ /* 0x000fe20000010836 */
[----:B------:R-:W-:Y:S01]  /*8810*/  LOP3.LUT R2, R173, UR6, R4, 0x96, !PT ;  /* 0x00000006ad027c12 */ /* 0x000fe2000f8e9604 */
[--C-:B------:R-:W-:Y:S01]  /*8820*/  FFMA.FTZ R32, R60, c[0x0][0x23c], -R54.reuse ;  /* 0x00008f003c207a23 */ /* 0x100fe20000010836 */
[----:B------:R-:W2:Y:S01]  /*8830*/  MUFU.EX2 R35, R35 ;  /* 0x0000002300237308 */ /* 0x000ea20000000800 */
[----:B------:R-:W-:Y:S01]  /*8840*/  FFMA.FTZ R40, R61, c[0x0][0x23c], -R54 ;  /* 0x00008f003d287a23 */ /* 0x000fe20000010836 */
[----:B------:R-:W-:Y:S01]  /*8850*/  FSEL R41, R176, RZ, P2 ;  /* 0x000000ffb0297208 */ /* 0x000fe20001000000 */
[----:B------:R-:W-:-:S04]  /*8860*/  IMAD.WIDE.U32 R6, R2, -0x326172a9, RZ ;  /* 0xcd9e8d5702067825 */ /* 0x000fc800078e00ff */
[----:B------:R-:W-:Y:S01]  /*8870*/  FFMA.FTZ R33, R3, c[0x0][0x23c], -R54 ;  /* 0x00008f0003217a23 */ /* 0x000fe20000010836 */
[----:B------:R-:W-:Y:S01]  /*8880*/  MUFU.EX2 R32, R32 ;  /* 0x0000002000207308 */ /* 0x000fe20000000800 */
[----:B------:R-:W-:Y:S01]  /*8890*/  LOP3.LUT R3, R6, 0xffff, RZ, 0xc0, !PT ;  /* 0x0000ffff06037812 */ /* 0x000fe200078ec0ff */
[----:B------:R-:W-:Y:S01]  /*88a0*/  IMAD.WIDE.U32 R62, R62, -0x326172a9, RZ ;  /* 0xcd9e8d573e3e7825 */ /* 0x000fe200078e00ff */
[--C-:B------:R-:W-:Y:S02]  /*88b0*/  SHF.R.U32.HI R4, RZ, 0x10, R6.reuse ;  /* 0x00000010ff047819 */ /* 0x100fe40000011606 */
[----:B------:R-:W-:Y:S01]  /*88c0*/  LOP3.LUT R22, R6, 0xff, RZ, 0xc0, !PT ;  /* 0x000000ff06167812 */ /* 0x000fe200078ec0ff */
[----:B------:R-:W-:Y:S01]  /*88d0*/  FADD.FTZ R41, R134, -R41 ;  /* 0x8000002986297221 */ /* 0x000fe20000010000 */
[----:B------:R-:W-:Y:S01]  /*88e0*/  SHF.R.U32.HI R3, RZ, 0x8, R3 ;  /* 0x00000008ff037819 */ /* 0x000fe20000011603 */
[----:B------:R-:W3:Y:S01]  /*88f0*/  MUFU.EX2 R40, R40 ;  /* 0x0000002800287308 */ /* 0x000ee20000000800 */
[----:B------:R-:W-:Y:S01]  /*8900*/  SHF.R.U32.HI R23, RZ, 0x18, R6 ;  /* 0x00000018ff177819 */ /* 0x000fe20000011606 */
[----:B------:R-:W-:Y:S01]  /*8910*/  FMUL.FTZ R42, R42, c[0x0][0x23c] ;  /* 0x00008f002a2a7a20 */ /* 0x000fe20000410000 */
[----:B------:R-:W-:Y:S01]  /*8920*/  LOP3.LUT R4, R4, 0xff, RZ, 0xc0, !PT ;  /* 0x000000ff04047812 */ /* 0x000fe200078ec0ff */
[----:B------:R-:W-:Y:S01]  /*8930*/  FMUL.FTZ R41, R41, c[0x0][0x23c] ;  /* 0x00008f0029297a20 */ /* 0x000fe20000410000 */
[----:B------:R-:W-:Y:S01]  /*8940*/  PRMT R22, R22, 0x5410, R3 ;  /* 0x0000541016167816 */ /* 0x000fe20000000003 */
[----:B------:R-:W-:Y:S01]  /*8950*/  FFMA.FTZ R156, R156, c[0x0][0x23c], -R54 ;  /* 0x00008f009c9c7a23 */ /* 0x000fe20000010836 */
[----:B------:R-:W-:Y:S01]  /*8960*/  PRMT R23, R4, 0x5410, R23 ;  /* 0x0000541004177816 */ /* 0x000fe20000000017 */
[----:B------:R-:W-:Y:S01]  /*8970*/  MUFU.EX2 R34, R34 ;  /* 0x0000002200227308 */ /* 0x000fe20000000800 */
[----:B--2---:R-:W-:Y:S01]  /*8980*/  F2FP.PACK_AB R5, R35, R37 ;  /* 0x000000252305723e */ /* 0x004fe200000000ff */
[--C-:B------:R-:W-:Y:S01]  /*8990*/  HSET2.LE.AND R22, R22, R45.reuse, PT ;  /* 0x0000002d16167233 */ /* 0x100fe20003803000 */
[----:B------:R-:W-:Y:S01]  /*89a0*/  LOP3.LUT R2, R7, UR16, R62, 0x96, !PT ;  /* 0x0000001007027c12 */ /* 0x000fe2000f8e963e */
[--C-:B------:R-:W-:Y:S01]  /*89b0*/  HSET2.LE.AND R23, R23, R45.reuse, PT ;  /* 0x0000002d17177233 */ /* 0x100fe20003803000 */
[----:B------:R-:W-:Y:S01]  /*89c0*/  LOP3.LUT R170, R63, UR7, R244, 0x96, !PT ;  /* 0x000000073faa7c12 */ /* 0x000fe2000f8e96f4 */
[----:B------:R-:W-:Y:S01]  /*89d0*/  IMAD.WIDE.U32 R244, R174, -0x2daee0ad, RZ ;  /* 0xd2511f53aef47825 */ /* 0x000fe200078e00ff */
[----:B------:R-:W-:Y:S01]  /*89e0*/  LOP3.LUT R22, R22, R5, RZ, 0xc0, !PT ;  /* 0x0000000516167212 */ /* 0x000fe200078ec0ff */
[----:B------:R-:W2:Y:S01]  /*89f0*/  MUFU.EX2 R33, R33 ;  /* 0x0000002100217308 */ /* 0x000ea20000000800 */
[----:B---3--:R-:W-:Y:S01]  /*8a00*/  F2FP.PACK_AB R4, R40, R32 ;  /* 0x000000202804723e */ /* 0x008fe200000000ff */
[----:B------:R-:W-:Y:S01]  /*8a10*/  FFMA.FTZ R159, R159, c[0x0][0x23c], -R54 ;  /* 0x00008f009f9f7a23 */ /* 0x000fe20000010836 */
[----:B------:R-:W-:Y:S01]  /*8a20*/  SHF.R.U32.HI R21, RZ, 0x10, R2 ;  /* 0x00000010ff157819 */ /* 0x000fe20000011602 */
[--C-:B------:R-:W-:Y:S01]  /*8a30*/  FFMA.FTZ R157, R157, c[0x0][0x23c], -R54.reuse ;  /* 0x00008f009d9d7a23 */ /* 0x100fe20000010836 */
[----:B------:R-:W-:Y:S01]  /*8a40*/  LOP3.LUT R23, R23, R4, RZ, 0xc0, !PT ;  /* 0x0000000417177212 */ /* 0x000fe200078ec0ff */
[----:B------:R-:W-:Y:S01]  /*8a50*/  FFMA.FTZ R161, R161, c[0x0][0x23c], -R54 ;  /* 0x00008f00a1a17a23 */ /* 0x000fe20000010836 */
[----:B------:R-:W3:Y:S01]  /*8a60*/  LDSM.16.MT88.4 R4, [R184+0x6000] ;  /* 0x00600000b804783b */ /* 0x000ee20000004200 */
[----:B------:R-:W4:Y:S01]  /*8a70*/  MUFU.EX2 R38, R38 ;  /* 0x0000002600267308 */ /* 0x000f220000000800 */
[C---:B------:R-:W-:Y:S01]  /*8a80*/  LOP3.LUT R3, R2.reuse, 0xffff, RZ, 0xc0, !PT ;  /* 0x0000ffff02037812 */ /* 0x040fe200078ec0ff */
[--C-:B------:R-:W-:Y:S01]  /*8a90*/  FFMA.FTZ R151, R151, c[0x0][0x23c], -R139.reuse ;  /* 0x00008f0097977a23 */ /* 0x100fe2000001088b */
[----:B------:R-:W-:Y:S01]  /*8aa0*/  LOP3.LUT R20, R2, 0xff, RZ, 0xc0, !PT ;  /* 0x000000ff02147812 */ /* 0x000fe200078ec0ff */
[----:B------:R-:W-:Y:S01]  /*8ab0*/  FFMA.FTZ R154, R154, c[0x0][0x23c], -R139 ;  /* 0x00008f009a9a7a23 */ /* 0x000fe2000001088b */
[----:B------:R-:W-:Y:S01]  /*8ac0*/  SHF.R.U32.HI R2, RZ, 0x18, R2 ;  /* 0x00000018ff027819 */ /* 0x000fe20000011602 */
[--C-:B------:R-:W-:Y:S01]  /*8ad0*/  FFMA.FTZ R144, R144, c[0x0][0x23c], -R54.reuse ;  /* 0x00008f0090907a23 */ /* 0x100fe20000010836 */
[----:B------:R-:W-:Y:S01]  /*8ae0*/  LOP3.LUT R21, R21, 0xff, RZ, 0xc0, !PT ;  /* 0x000000ff15157812 */ /* 0x000fe200078ec0ff */
[----:B------:R-:W5:Y:S01]  /*8af0*/  MUFU.EX2 R42, R42 ;  /* 0x0000002a002a7308 */ /* 0x000f620000000800 */
[----:B------:R-:W-:Y:S01]  /*8b00*/  SHF.R.U32.HI R3, RZ, 0x8, R3 ;  /* 0x00000008ff037819 */ /* 0x000fe20000011603 */
[----:B------:R-:W-:Y:S01]  /*8b10*/  FFMA.FTZ R146, R146, c[0x0][0x23c], -R54 ;  /* 0x00008f0092927a23 */ /* 0x000fe20000010836 */
[----:B------:R-:W-:Y:S01]  /*8b20*/  PRMT R21, R21, 0x5410, R2 ;  /* 0x0000541015157816 */ /* 0x000fe20000000002 */
[----:B------:R-:W-:Y:S01]  /*8b30*/  FFMA.FTZ R158, R158, c[0x0][0x23c], -R139 ;  /* 0x00008f009e9e7a23 */ /* 0x000fe2000001088b */
[----:B------:R-:W-:Y:S01]  /*8b40*/  PRMT R20, R20, 0x5410, R3 ;  /* 0x0000541014147816 */ /* 0x000fe20000000003 */
[----:B------:R-:W-:Y:S01]  /*8b50*/  FFMA.FTZ R160, R160, c[0x0][0x23c], -R139 ;  /* 0x00008f00a0a07a23 */ /* 0x000fe2000001088b */
[----:B--2---:R-:W-:Y:S01]  /*8b60*/  F2FP.PACK_AB R2, R33, R34 ;  /* 0x000000222102723e */ /* 0x004fe200000000ff */
[----:B------:R-:W2:Y:S01]  /*8b70*/  MUFU.EX2 R41, R41 ;  /* 0x0000002900297308 */ /* 0x000ea20000000800 */
[--C-:B------:R-:W-:Y:S01]  /*8b80*/  HSET2.LE.AND R21, R21, R45.reuse, PT ;  /* 0x0000002d15157233 */ /* 0x100fe20003803000 */
[----:B----4-:R-:W-:Y:S01]  /*8b90*/  F2FP.PACK_AB R3, R38, R39 ;  /* 0x000000272603723e */ /* 0x010fe200000000ff */
[----:B------:R-:W-:Y:S01]  /*8ba0*/  HSET2.LE.AND R20, R20, R45, PT ;  /* 0x0000002d14147233 */ /* 0x000fe20003803000 */
[----:B------:R-:W-:-:S02]  /*8bb0*/  FFMA.FTZ R49, R49, c[0x0][0x23c], -R54 ;  /* 0x00008f0031317a23 */ /* 0x000fc40000010836 */
[----:B------:R-:W-:Y:S01]  /*8bc0*/  LOP3.LUT R21, R21, R2, RZ, 0xc0, !PT ;  /* 0x0000000215157212 */ /* 0x000fe200078ec0ff */
[----:B------:R-:W-:Y:S01]  /*8bd0*/  FFMA.FTZ R53, R53, c[0x0][0x23c], -R54 ;  /* 0x00008f0035357a23 */ /* 0x000fe20000010836 */
[----:B------:R-:W-:Y:S01]  /*8be0*/  FMNMX.FTZ R2, R137, R241, !PT ;  /* 0x000000f189027209 */ /* 0x000fe20007810000 */
[-C--:B-----5:R-:W-:Y:S01]  /*8bf0*/  FMUL.FTZ R124, R124, R42.reuse ;  /* 0x0000002a7c7c7220 */ /* 0x0a0fe20000410000 */
[----:B------:R-:W-:Y:S01]  /*8c00*/  LOP3.LUT R20, R20, R3, RZ, 0xc0, !PT ;  /* 0x0000000314147212 */ /* 0x000fe200078ec0ff */
[----:B------:R-:W-:Y:S01]  /*8c10*/  FMUL.FTZ R125, R125, R42 ;  /* 0x0000002a7d7d7220 */ /* 0x000fe20000410000 */
[----:B------:R-:W-:Y:S01]  /*8c20*/  FMNMX.FTZ R2, R229, R2, !PT ;  /* 0x00000002e5027209 */ /* 0x000fe20007810000 */
[-C--:B------:R-:W-:Y:S01]  /*8c30*/  FMUL.FTZ R120, R120, R42.reuse ;  /* 0x0000002a78787220 */ /* 0x080fe20000410000 */
[----:B------:R-:W-:Y:S01]  /*8c40*/  LOP3.LUT R3, R175, UR15, R168, 0x96, !PT ;  /* 0x0000000faf037c12 */ /* 0x000fe2000f8e96a8 */
[----:B------:R-:W-:Y:S01]  /*8c50*/  FMUL.FTZ R121, R121, R42 ;  /* 0x0000002a79797220 */ /* 0x000fe20000410000 */
[----:B------:R-:W-:Y:S01]  /*8c60*/  FMNMX.FTZ R2, R67, R2, !PT ;  /* 0x0000000243027209 */ /* 0x000fe20007810000 */
[-C--:B--2---:R-:W-:Y:S01]  /*8c70*/  FMUL.FTZ R126, R126, R41.reuse ;  /* 0x000000297e7e7220 */ /* 0x084fe20000410000 */
[----:B------:R-:W2:Y:S01]  /*8c80*/  MUFU.EX2 R156, R156 ;  /* 0x0000009c009c7308 */ /* 0x000ea20000000800 */
[-C--:B------:R-:W-:Y:S01]  /*8c90*/  FMUL.FTZ R127, R127, R41.reuse ;  /* 0x000000297f7f7220 */ /* 0x080fe20000410000 */
[----:B------:R-:W-:Y:S01]  /*8ca0*/  FMNMX.FTZ R2, R59, R2, !PT ;  /* 0x000000023b027209 */ /* 0x000fe20007810000 */
[----:B------:R-:W-:-:S02]  /*8cb0*/  FMUL.FTZ R122, R122, R41 ;  /* 0x000000297a7a7220 */ /* 0x000fc40000410000 */
[-C--:B------:R-:W-:Y:S01]  /*8cc0*/  FMUL.FTZ R123, R123, R41.reuse ;  /* 0x000000297b7b7220 */ /* 0x080fe20000410000 */
[----:B------:R-:W-:Y:S01]  /*8cd0*/  FMNMX.FTZ R2, R145, R2, !PT ;  /* 0x0000000291027209 */ /* 0x000fe20007810000 */
[-C--:B------:R-:W-:Y:S01]  /*8ce0*/  FMUL.FTZ R68, R68, R42.reuse ;  /* 0x0000002a44447220 */ /* 0x080fe20000410000 */
[C---:B------:R-:W-:Y:S01]  /*8cf0*/  HMMA.16816.F32 R124, R20.reuse, R16, R124 ;  /* 0x00000010147c723c */ /* 0x040fe2000000187c */
[----:B------:R-:W-:Y:S01]  /*8d00*/  FMUL.FTZ R69, R69, R42 ;  /* 0x0000002a45457220 */ /* 0x000fe20000410000 */
[----:B------:R-:W-:Y:S01]  /*8d10*/  FMNMX.FTZ R2, R148, R2, !PT ;  /* 0x0000000294027209 */ /* 0x000fe20007810000 */
[-C--:B------:R-:W-:Y:S01]  /*8d20*/  FMUL.FTZ R70, R70, R41.reuse ;  /* 0x0000002946467220 */ /* 0x080fe20000410000 */
[----:B------:R-:W-:Y:S01]  /*8d30*/  MUFU.EX2 R159, R159 ;  /* 0x0000009f009f7308 */ /* 0x000fe20000000800 */
        /* <DEDUP_REMOVED lines=15> */
[----:B------:R-:W4:Y:S01]  /*8e30*/  MUFU.EX2 R161, R161 ;  /* 0x000000a100a17308 */ /* 0x000f220000000800 */
        /* <DEDUP_REMOVED lines=11> */
[C---:B-1----:R-:W-:Y:S01]  /*8ef0*/  HMMA.16816.F32 R80, R20.reuse, R8, R80 ;  /* 0x000000081450723c */ /* 0x042fe20000001850 */
[----:B------:R-:W-:Y:S01]  /*8f00*/  FMUL.FTZ R93, R93, R42 ;  /* 0x0000002a5d5d7220 */ /* 0x000fe20000410000 */
[----:B------:R-:W-:Y:S01]  /*8f10*/  FMNMX.FTZ R2, R27, R2, !PT ;  /* 0x000000021b027209 */ /* 0x000fe20007810000 */
[-C--:B------:R-:W-:Y:S01]  /*8f20*/  FMUL.FTZ R94, R94, R41.reuse ;  /* 0x000000295e5e7220 */ /* 0x080fe20000410000 */
[----:B------:R-:W-:Y:S01]  /*8f30*/  MUFU.EX2 R154, R154 ;  /* 0x0000009a009a7308 */ /* 0x000fe20000000800 */
[-C--:B------:R-:W-:Y:S01]  /*8f40*/  FMUL.FTZ R95, R95, R41.reuse ;  /* 0x000000295f5f7220 */ /* 0x080fe20000410000 */
[----:B------:R-:W-:Y:S01]  /*8f50*/  FMNMX.FTZ R2, R31, R2, !PT ;  /* 0x000000021f027209 */ /* 0x000fe20007810000 */
[-C--:B------:R-:W-:Y:S01]  /*8f60*/  FMUL.FTZ R100, R100, R42.reuse ;  /* 0x0000002a64647220 */ /* 0x080fe20000410000 */
[----:B------:R-:W-:Y:S01]  /*8f70*/  HMMA.16816.F32 R84, R20, R10, R84 ;  /* 0x0000000a1454723c */ /* 0x000fe20000001854 */
[----:B------:R-:W-:Y:S01]  /*8f80*/  FMUL.FTZ R101, R101, R42 ;  /* 0x0000002a65657220 */ /* 0x000fe20000410000 */
[----:B------:R-:W-:Y:S01]  /*8f90*/  FMNMX.FTZ R2, R46, R2, !PT ;  /* 0x000000022e027209 */ /* 0x000fe20007810000 */
[-C--:B------:R-:W-:Y:S01]  /*8fa0*/  FMUL.FTZ R102, R102, R41.reuse ;  /* 0x0000002966667220 */ /* 0x080fe20000410000 */
[----:B------:R-:W1:Y:S01]  /*8fb0*/  MUFU.EX2 R144, R144 ;  /* 0x0000009000907308 */ /* 0x000e620000000800 */
[----:B------:R-:W-:-:S02]  /*8fc0*/  FMUL.FTZ R103, R103, R41 ;  /* 0x0000002967677220 */ /* 0x000fc40000410000 */
[----:B------:R-:W-:Y:S01]  /*8fd0*/  IMAD.WIDE.U32 R246, R3, -0x2daee0ad, RZ ;  /* 0xd2511f5303f67825 */ /* 0x000fe200078e00ff */
[C---:B---3--:R-:W-:Y:S03]  /*8fe0*/  HMMA.16816.F32 R92, R20.reuse, R4, R92 ;  /* 0x00000004145c723c */ /* 0x048fe6000000185c */
[----:B------:R-:W-:Y:S01]  /*8ff0*/  FFMA.FTZ R56, R56, c[0x0][0x23c], -R139 ;  /* 0x00008f0038387a23 */ /* 0x000fe2000001088b */
[----:B------:R-:W-:Y:S01]  /*9000*/  LOP3.LUT R246, R245, UR10, R246, 0x96, !PT ;  /* 0x0000000af5f67c12 */ /* 0x000fe2000f8e96f6 */
[----:B------:R-:W3:Y:S01]  /*9010*/  MUFU.EX2 R146, R146 ;  /* 0x0000009200927308 */ /* 0x000ee20000000800 */
[--C-:B------:R-:W-:Y:S02]  /*9020*/  FFMA.FTZ R52, R52, c[0x0][0x23c], -R54.reuse ;  /* 0x00008f0034347a23 */ /* 0x100fe40000010836 */
[----:B------:R-:W-:Y:S01]  /*9030*/  HMMA.16816.F32 R100, R20, R6, R100 ;  /* 0x000000061464723c */ /* 0x000fe20000001864 */
[----:B------:R-:W5:Y:S01]  /*9040*/  SHFL.BFLY PT, R22, R2, 0x2, 0x1f ;  /* 0x0c401f0002167f89 */ /* 0x000f6200000e0000 */
[----:B------:R-:W-:-:S02]  /*9050*/  FFMA.FTZ R51, R51, c[0x0][0x23c], -R54 ;  /* 0x00008f0033337a23 */ /* 0x000fc40000010836 */
[----:B------:R-:W-:Y:S01]  /*9060*/  FFMA.FTZ R39, R223, R42, R39 ;  /* 0x0000002adf277223 */ /* 0x000fe20000010027 */
[----:B------:R-:W-:Y:S01]  /*9070*/  MUFU.EX2 R158, R158 ;  /* 0x0000009e009e7308 */ /* 0x000fe20000000800 */
[----:B------:R-:W-:Y:S01]  /*9080*/  FFMA.FTZ R34, R222, R41, R34 ;  /* 0x00000029de227223 */ /* 0x000fe20000010022 */
[----:B------:R-:W-:Y:S01]  /*9090*/  FMNMX.FTZ R20, R136, R142, !PT ;  /* 0x0000008e88147209 */ /* 0x000fe20007810000 */
[----:B------:R-:W-:Y:S02]  /*90a0*/  FADD.FTZ R39, R38, R39 ;  /* 0x0000002726277221 */ /* 0x000fe40000010000 */
[----:B------:R-:W-:Y:S01]  /*90b0*/  FADD.FTZ R34, R33, R34 ;  /* 0x0000002221227221 */ /* 0x000fe20000010000 */
[----:B------:R-:W-:Y:S01]  /*90c0*/  FMNMX.FTZ R20, R65, R20, !PT ;  /* 0x0000001441147209 */ /* 0x000fe20007810000 */
[----:B------:R-:W-:Y:S01]  /*90d0*/  FADD.FTZ R39, R37, R39 ;  /* 0x0000002725277221 */ /* 0x000fe20000010000 */
[----:B------:R-:W-:Y:S01]  /*90e0*/  MUFU.EX2 R160, R160 ;  /* 0x000000a000a07308 */ /* 0x000fe20000000800 */
[----:B------:R-:W-:Y:S01]  /*90f0*/  FADD.FTZ R34, R32, R34 ;  /* 0x0000002220227221 */ /* 0x000fe20000010000 */
[----:B------:R-:W-:Y:S01]  /*9100*/  FMNMX.FTZ R20, R58, R20, !PT ;  /* 0x000000143a147209 */ /* 0x000fe20007810000 */
[----:B------:R-:W-:-:S02]  /*9110*/  FADD.FTZ R39, R35, R39 ;  /* 0x0000002723277221 */ /* 0x000fc40000010000 */
[----:B------:R-:W-:Y:S01]  /*9120*/  FADD.FTZ R34, R40, R34 ;  /* 0x0000002228227221 */ /* 0x000fe20000010000 */
[----:B------:R-:W-:Y:S02]  /*9130*/  FMNMX.FTZ R20, R231, R20, !PT ;  /* 0x00000014e7147209 */ /* 0x000fe40007810000 */
[----:B------:R-:W-:Y:S01]  /*9140*/  MUFU.EX2 R49, R49 ;  /* 0x0000003100317308 */ /* 0x000fe20000000800 */
[----:B--2---:R-:W-:Y:S01]  /*9150*/  FADD.FTZ R34, R156, R34 ;  /* 0x000000229c227221 */ /* 0x004fe20000010000 */
[----:B------:R-:W-:Y:S02]  /*9160*/  FMNMX.FTZ R20, R141, R20, !PT ;  /* 0x000000148d147209 */ /* 0x000fe40007810000 */
[----:B-----5:R-:W-:Y:S01]  /*9170*/  FMNMX.FTZ R22, R2, R22, !PT ;  /* 0x0000001602167209 */ /* 0x020fe20007810000 */
[----:B----4-:R-:W-:Y:S01]  /*9180*/  FADD.FTZ R34, R161, R34 ;  /* 0x00000022a1227221 */ /* 0x010fe20000010000 */
[----:B------:R-:W-:Y:S02]  /*9190*/  FMNMX.FTZ R20, R143, R20, !PT ;  /* 0x000000148f147209 */ /* 0x000fe40007810000 */
[----:B------:R-:W-:Y:S01]  /*91a0*/  LOP3.LUT R2, R247, UR12, R165, 0x96, !PT ;  /* 0x0000000cf7027c12 */ /* 0x000fe2000f8e96a5 */
[----:B------:R-:W2:Y:S01]  /*91b0*/  SHFL.BFLY PT, R3, R22, 0x1, 0x1f ;  /* 0x0c201f0016037f89 */ /* 0x000ea200000e0000 */
[----:B------:R-:W-:Y:S01]  /*91c0*/  FMNMX.FTZ R20, R147, R20, !PT ;  /* 0x0000001493147209 */ /* 0x000fe20007810000 */
[----:B------:R-:W-:Y:S01]  /*91d0*/  IMAD.WIDE.U32 R246, R246, -0x326172a9, RZ ;  /* 0xcd9e8d57f6f67825 */ /* 0x000fe200078e00ff */
[----:B------:R-:W-:Y:S02]  /*91e0*/  MUFU.EX2 R53, R53 ;  /* 0x0000003500357308 */ /* 0x000fe40000000800 */
[----:B------:R-:W-:Y:S01]  /*91f0*/  FMNMX.FTZ R20, R150, R20, !PT ;  /* 0x0000001496147209 */ /* 0x000fe20007810000 */
[----:B------:R-:W-:-:S03]  /*9200*/  IMAD.WIDE.U32 R174, R2, -0x326172a9, RZ ;  /* 0xcd9e8d5702ae7825 */ /* 0x000fc600078e00ff */
[----:B------:R-:W-:Y:S01]  /*9210*/  FMNMX.FTZ R20, R36, R20, !PT ;  /* 0x0000001424147209 */ /* 0x000fe20007810000 */
[----:B------:R-:W-:Y:S01]  /*9220*/  FADD.FTZ R34, R159, R34 ;  /* 0x000000229f227221 */ /* 0x000fe20000010000 */
[----:B------:R-:W-:Y:S01]  /*9230*/  LOP3.LUT R2, R175, UR11, R242, 0x96, !PT ;  /* 0x0000000baf027c12 */ /* 0x000fe2000f8e96f2 */
[----:B------:R-:W-:Y:S01]  /*9240*/  MUFU.EX2 R56, R56 ;  /* 0x0000003800387308 */ /* 0x000fe20000000800 */
[----:B------:R-:W-:Y:S01]  /*9250*/  FMNMX.FTZ R20, R44, R20, !PT ;  /* 0x000000142c147209 */ /* 0x000fe20007810000 */
[----:B------:R-:W-:Y:S01]  /*9260*/  FADD.FTZ R34, R157, R34 ;  /* 0x000000229d227221 */ /* 0x000fe20000010000 */
[----:B------:R-:W-:Y:S01]  /*9270*/  LOP3.LUT R174, R247, UR9, R174, 0x96, !PT ;  /* 0x00000009f7ae7c12 */ /* 0x000fe2000f8e96ae */
[----:B------:R-:W-:Y:S01]  /*9280*/  IMAD.WIDE.U32 R60, R2, -0x2daee0ad, RZ ;  /* 0xd2511f53023c7825 */ /* 0x000fe200078e00ff */
[----:B------:R-:W-:-:S03]  /*9290*/  FMNMX.FTZ R20, R26, R20, !PT ;  /* 0x000000141a147209 */ /* 0x000fc60007810000 */
[----:B------:R-:W-:Y:S01]  /*92a0*/  IMAD.WIDE.U32 R174, R174, -0x2daee0ad, RZ ;  /* 0xd2511f53aeae7825 */ /* 0x000fe200078e00ff */
[----:B------:R-:W-:Y:S01]  /*92b0*/  FMNMX.FTZ R20, R25, R20, !PT ;  /* 0x0000001419147209 */ /* 0x000fe20007810000 */
[----:B------:R-:W-:Y:S01]  /*92c0*/  MUFU.EX2 R52, R52 ;  /* 0x0000003400347308 */ /* 0x000fe20000000800 */
[----:B------:R-:W-:Y:S01]  /*92d0*/  LOP3.LUT R244, R61, UR8, R244, 0x96, !PT ;  /* 0x000000083df47c12 */ /* 0x000fe2000f8e96f4 */
[----:B-1----:R-:W-:Y:S01]  /*92e0*/  FADD.FTZ R34, R144, R34 ;  /* 0x0000002290227221 */ /* 0x002fe20000010000 */
[----:B------:R-:W-:Y:S02]  /*92f0*/  FMNMX.FTZ R20, R28, R20, !PT ;  /* 0x000000141c147209 */ /* 0x000fe40007810000 */
[----:B--2---:R-:W-:Y:S01]  /*9300*/  FMNMX.FTZ R3, R22, R3, !PT ;  /* 0x0000000316037209 */ /* 0x004fe20007810000 */
[----:B------:R-:W-:Y:S01]  /*9310*/  IMAD.WIDE.U32 R244, R244, -0x326172a9, RZ ;  /* 0xcd9e8d57f4f47825 */ /* 0x000fe200078e00ff */
[----:B------:R-:W-:Y:S01]  /*9320*/  FMNMX.FTZ R20, R29, R20, !PT ;  /* 0x000000141d147209 */ /* 0x000fe20007810000 */
[----:B------:R-:W-:Y:S01]  /*9330*/  MUFU.EX2 R51, R51 ;  /* 0x0000003300337308 */ /* 0x000fe20000000800 */
[C---:B------:R-:W-:Y:S01]  /*9340*/  FSETP.NEU.FTZ.AND P3, PT, R3.reuse, -INF , PT ;  /* 0xff8000000300780b */ /* 0x040fe20003f7d000 */
[----:B------:R-:W-:Y:S01]  /*9350*/  FMUL.FTZ R140, R3, c[0x0][0x23c] ;  /* 0x00008f00038c7a20 */ /* 0x000fe20000410000 */
[----:B------:R-:W-:Y:S01]  /*9360*/  FMNMX.FTZ R20, R30, R20, !PT ;  /* 0x000000141e147209 */ /* 0x000fe20007810000 */
[----:B---3--:R-:W-:-:S03]  /*9370*/  FADD.FTZ R34, R146, R34 ;  /* 0x0000002292227221 */ /* 0x008fc60000010000 */
[----:B------:R-:W-:Y:S02]  /*9380*/  FMNMX.FTZ R20, R43, R20, !PT ;  /* 0x000000142b147209 */ /* 0x000fe40007810000 */
[----:B------:R-:W-:-:S03]  /*9390*/  FSEL R140, R140, RZ, P3 ;  /* 0x000000ff8c8c7208 */ /* 0x000fc60001800000 */
[----:B------:R-:W1:Y:S02]  /*93a0*/  SHFL.BFLY PT, R21, R20, 0x2, 0x1f ;  /* 0x0c401f0014157f89 */ /* 0x000e6400000e0000 */
[--C-:B------:R-:W-:Y:S02]  /*93b0*/  FFMA.FTZ R62, R67, c[0x0][0x23c], -R140.reuse ;  /* 0x00008f00433e7a23 */ /* 0x100fe4000001088c */
[--C-:B------:R-:W-:Y:S02]  /*93c0*/  FFMA.FTZ R64, R241, c[0x0][0x23c], -R140.reuse ;  /* 0x00008f00f1407a23 */ /* 0x100fe4000001088c */
[--C-:B------:R-:W-:Y:S02]  /*93d0*/  FFMA.FTZ R63, R229, c[0x0][0x23c], -R140.reuse ;  /* 0x00008f00e53f7a23 */ /* 0x100fe4000001088c */
[----:B------:R-:W-:Y:S01]  /*93e0*/  MUFU.EX2 R62, R62 ;  /* 0x0000003e003e7308 */ /* 0x000fe20000000800 */
[--C-:B------:R-:W-:Y:S02]  /*93f0*/  FFMA.FTZ R145, R145, c[0x0][0x23c], -R140.reuse ;  /* 0x00008f0091917a23 */ /* 0x100fe4000001088c */
[----:B------:R-:W-:-:S02]  /*9400*/  FFMA.FTZ R148, R148, c[0x0][0x23c], -R140 ;  /* 0x00008f0094947a23 */ /* 0x000fc4000001088c */
[--C-:B------:R-:W-:Y:S02]  /*9410*/  FFMA.FTZ R152, R152, c[0x0][0x23c], -R140.reuse ;  /* 0x00008f0098987a23 */ /* 0x100fe4000001088c */
[--C-:B------:R-:W-:Y:S01]  /*9420*/  FFMA.FTZ R155, R155, c[0x0][0x23c], -R140.reuse ;  /* 0x00008f009b9b7a23 */ /* 0x100fe2000001088c */
[----:B------:R-:W-:Y:S01]  /*9430*/  MUFU.EX2 R64, R64 ;  /* 0x0000004000407308 */ /* 0x000fe20000000800 */
[--C-:B------:R-:W-:Y:S02]  /*9440*/  FFMA.FTZ R50, R50, c[0x0][0x23c], -R140.reuse ;  /* 0x00008f0032327a23 */ /* 0x100fe4000001088c */
[--C-:B------:R-:W-:Y:S02]  /*9450*/  FFMA.FTZ R55, R55, c[0x0][0x23c], -R140.reuse ;  /* 0x00008f0037377a23 */ /* 0x100fe4000001088c */
[--C-:B------:R-:W-:Y:S02]  /*9460*/  FFMA.FTZ R47, R47, c[0x0][0x23c], -R140.reuse ;  /* 0x00008f002f2f7a23 */ /* 0x100fe4000001088c */
[----:B------:R-:W-:Y:S01]  /*9470*/  FFMA.FTZ R48, R48, c[0x0][0x23c], -R140 ;  /* 0x00008f0030307a23 */ /* 0x000fe2000001088c */
[----:B-1----:R-:W-:Y:S01]  /*9480*/  FMNMX.FTZ R20, R20, R21, !PT ;  /* 0x0000001514147209 */ /* 0x002fe20007810000 */
[----:B------:R-:W-:Y:S01]  /*9490*/  MUFU.EX2 R63, R63 ;  /* 0x0000003f003f7308 */ /* 0x000fe20000000800 */
[----:B------:R-:W-:Y:S01]  /*94a0*/  LOP3.LUT R21, R175, UR6, R60, 0x96, !PT ;  /* 0x00000006af157c12 */ /* 0x000fe2000f8e963c */
[--C-:B------:R-:W-:Y:S01]  /*94b0*/  FFMA.FTZ R31, R31, c[0x0][0x23c], -R140.reuse ;  /* 0x00008f001f1f7a23 */ /* 0x100fe2000001088c */
[----:B------:R-:W-:Y:S01]  /*94c0*/  IADD3 R175, R167, 0x1, RZ ;  /* 0x00000001a7af7810 */ /* 0x000fe20007ffe0ff */
[----:B------:R-:W1:Y:S01]  /*94d0*/  SHFL.BFLY PT, R2, R20, 0x1, 0x1f ;  /* 0x0c201f0014027f89 */ /* 0x000e6200000e0000 */
[----:B------:R-:W-:-:S02]  /*94e0*/  FFMA.FTZ R46, R46, c[0x0][0x23c], -R140 ;  /* 0x00008f002e2e7a23 */ /* 0x000fc4000001088c */
[----:B------:R-:W-:Y:S01]  /*94f0*/  IMAD.WIDE.U32 R60, R21, -0x326172a9, RZ ;  /* 0xcd9e8d57153c7825 */ /* 0x000fe200078e00ff */
[----:B------:R-:W-:Y:S01]  /*9500*/  MUFU.EX2 R145, R145 ;  /* 0x0000009100917308 */ /* 0x000fe20000000800 */
[----:B------:R-:W-:-:S03]  /*9510*/  LOP3.LUT R175, R171, UR25, R175, 0x96, !PT ;  /* 0x00000019abaf7c12 */ /* 0x000fc6000f8e96af */
[C---:B------:R-:W-:Y:S02]  /*9520*/  LOP3.LUT R22, R60.reuse, 0xffff, RZ, 0xc0, !PT ;  /* 0x0000ffff3c167812 */ /* 0x040fe400078ec0ff */
[----:B------:R-:W-:Y:S02]  /*9530*/  LOP3.LUT R21, R60, 0xff, RZ, 0xc0, !PT ;  /* 0x000000ff3c157812 */ /* 0x000fe400078ec0ff */
[----:B------:R-:W-:Y:S01]  /*9540*/  SHF.R.U32.HI R22, RZ, 0x8, R22 ;  /* 0x00000008ff167819 */ /* 0x000fe20000011616 */
[----:B------:R-:W-:Y:S03]  /*9550*/  MUFU.EX2 R148, R148 ;  /* 0x0000009400947308 */ /* 0x000fe60000000800 */
[----:B------:R-:W-:Y:S02]  /*9560*/  PRMT R21, R21, 0x5410, R22 ;  /* 0x0000541015157816 */ /* 0x000fe40000000016 */
[----:B------:R-:W-:-:S03]  /*9570*/  SHF.R.U32.HI R22, RZ, 0x18, R60 ;  /* 0x00000018ff167819 */ /* 0x000fc6000001163c */
[----:B------:R-:W-:Y:S01]  /*9580*/  HSET2.LE.AND R21, R21, R45, PT ;  /* 0x0000002d15157233 */ /* 0x000fe20003803000 */
[----:B------:R-:W-:Y:S01]  /*9590*/  MUFU.EX2 R152, R152 ;  /* 0x0000009800987308 */ /* 0x000fe20000000800 */
[----:B-1----:R-:W-:Y:S02]  /*95a0*/  FMNMX.FTZ R2, R20, R2, !PT ;  /* 0x0000000214027209 */ /* 0x002fe40007810000 */
[----:B------:R-:W-:Y:S02]  /*95b0*/  SHF.R.U32.HI R20, RZ, 0x10, R60 ;  /* 0x00000010ff147819 */ /* 0x000fe4000001163c */
[C---:B------:R-:W-:Y:S01]  /*95c0*/  FSETP.NEU.FTZ.AND P2, PT, R2.reuse, -INF , PT ;  /* 0xff8000000200780b */ /* 0x040fe20003f5d000 */
[----:B------:R-:W-:Y:S01]  /*95d0*/  FMUL.FTZ R134, R2, c[0x0][0x23c] ;  /* 0x00008f0002867a20 */ /* 0x000fe20000410000 */
[----:B------:R-:W-:Y:S01]  /*95e0*/  LOP3.LUT R20, R20, 0xff, RZ, 0xc0, !PT ;  /* 0x000000ff14147812 */ /* 0x000fe200078ec0ff */
[----:B------:R-:W-:Y:S03]  /*95f0*/  MUFU.EX2 R155, R155 ;  /* 0x0000009b009b7308 */ /* 0x000fe60000000800 */
[----:B------:R-:W-:-:S02]  /*9600*/  PRMT R20, R20, 0x5410, R22 ;  /* 0x0000541014147816 */ /* 0x000fc40000000016 */
        /* <DEDUP_REMOVED lines=9> */
[----:B------:R-:W-:Y:S01]  /*96a0*/  FFMA.FTZ R58, R231, c[0x0][0x23c], -R134 ;  /* 0x00008f00e73a7a23 */ /* 0x000fe20000010886 */
[----:B------:R-:W-:Y:S01]  /*96b0*/  LOP3.LUT R244, R245, UR7, R246, 0x96, !PT ;  /* 0x00000007f5f47c12 */ /* 0x000fe2000f8e96f6 */
[----:B------:R-:W-:Y:S01]  /*96c0*/  FFMA.FTZ R60, R142, c[0x0][0x23c], -R134 ;  /* 0x00008f008e3c7a23 */ /* 0x000fe20000010886 */
[----:B------:R-:W-:Y:S01]  /*96d0*/  PRMT R135, R23, 0x5410, R135 ;  /* 0x0000541017877816 */ /* 0x000fe20000000087 */
[----:B------:R-:W-:Y:S01]  /*96e0*/  MUFU.EX2 R59, R59 ;  /* 0x0000003b003b7308 */ /* 0x000fe20000000800 */
[----:B------:R-:W-:Y:S01]  /*96f0*/  SHF.R.U32.HI R23, RZ, 0x10, R22 ;  /* 0x00000010ff177819 */ /* 0x000fe20000011616 */
[----:B------:R-:W-:Y:S01]  /*9700*/  FFMA.FTZ R65, R65, c[0x0][0x23c], -R134 ;  /* 0x00008f0041417a23 */ /* 0x000fe20000010886 */
[----:B------:R-:W-:Y:S01]  /*9710*/  SHF.R.U32.HI R142, RZ, 0x18, R22 ;  /* 0x00000018ff8e7819 */ /* 0x000fe20000011616 */
[----:B------:R-:W-:Y:S01]  /*9720*/  IMAD.WIDE.U32 R244, R244, -0x2daee0ad, RZ ;  /* 0xd2511f53f4f47825 */ /* 0x000fe200078e00ff */
[----:B------:R-:W-:-:S02]  /*9730*/  LOP3.LUT R23, R23, 0xff, RZ, 0xc0, !PT ;  /* 0x000000ff17177812 */ /* 0x000fc400078ec0ff */
[----:B------:R-:W-:Y:S01]  /*9740*/  FSEL R22, R3, RZ, P3 ;  /* 0x000000ff03167208 */ /* 0x000fe20001800000 */
[----:B------:R-:W1:Y:S01]  /*9750*/  MUFU.EX2 R58, R58 ;  /* 0x0000003a003a7308 */ /* 0x000e620000000800 */
[----:B------:R-:W-:Y:S01]  /*9760*/  PRMT R142, R23, 0x5410, R142 ;  /* 0x00005410178e7816 */ /* 0x000fe2000000008e */
[----:B------:R-:W-:Y:S01]  /*9770*/  FFMA.FTZ R141, R141, c[0x0][0x23c], -R134 ;  /* 0x00008f008d8d7a23 */ /* 0x000fe20000010886 */
[----:B------:R-:W-:Y:S01]  /*9780*/  FSEL R23, R2, RZ, P2 ;  /* 0x000000ff02177208 */ /* 0x000fe20001000000 */
[----:B------:R-:W-:Y:S01]  /*9790*/  FADD.FTZ R22, R137, -R22 ;  /* 0x8000001689167221 */ /* 0x000fe20000010000 */
[----:B------:R-:W-:Y:S01]  /*97a0*/  LOP3.LUT R174, R245, UR17, R174, 0x96, !PT ;  /* 0x00000011f5ae7c12 */ /* 0x000fe2000f8e96ae */
[----:B------:R-:W-:Y:S01]  /*97b0*/  FFMA.FTZ R137, R230, c[0x0][0x23c], -R139 ;  /* 0x00008f00e6897a23 */ /* 0x000fe2000001088b */
[----:B------:R-:W-:Y:S01]  /*97c0*/  SHF.R.U32.HI R167, RZ, 0x10, R244 ;  /* 0x00000010ffa77819 */ /* 0x000fe200000116f4 */
[----:B------:R-:W2:Y:S01]  /*97d0*/  MUFU.EX2 R61, R61 ;  /* 0x0000003d003d7308 */ /* 0x000ea20000000800 */
[----:B------:R-:W-:Y:S01]  /*97e0*/  FADD.FTZ R23, R136, -R23 ;  /* 0x8000001788177221 */ /* 0x000fe20000010000 */
[----:B------:R-:W-:Y:S01]  /*97f0*/  SHF.R.U32.HI R169, RZ, 0x10, R174 ;  /* 0x00000010ffa97819 */ /* 0x000fe200000116ae */
[----:B------:R-:W-:Y:S01]  /*9800*/  FMUL.FTZ R67, R22, c[0x0][0x23c] ;  /* 0x00008f0016437a20 */ /* 0x000fe20000410000 */
[----:B------:R-:W-:Y:S01]  /*9810*/  LOP3.LUT R167, R167, 0xff, RZ, 0xc0, !PT ;  /* 0x000000ffa7a77812 */ /* 0x000fe200078ec0ff */
[----:B------:R-:W-:Y:S01]  /*9820*/  FMUL.FTZ R66, R23, c[0x0][0x23c] ;  /* 0x00008f0017427a20 */ /* 0x000fe20000410000 */
[----:B------:R-:W-:Y:S01]  /*9830*/  LOP3.LUT R169, R169, 0xff, RZ, 0xc0, !PT ;  /* 0x000000ffa9a97812 */ /* 0x000fe200078ec0ff */
[----:B------:R-:W-:Y:S01]  /*9840*/  FFMA.FTZ R136, R178, c[0x0][0x23c], -R139 ;  /* 0x00008f00b2887a23 */ /* 0x000fe2000001088b */
[----:B------:R-:W-:Y:S01]  /*9850*/  MUFU.EX2 R60, R60 ;  /* 0x0000003c003c7308 */ /* 0x000fe20000000800 */
[----:B-1----:R-:W-:Y:S01]  /*9860*/  F2FP.PACK_AB R23, R58, R59 ;  /* 0x0000003b3a17723e */ /* 0x002fe200000000ff */
[--C-:B------:R-:W-:Y:S01]  /*9870*/  FFMA.FTZ R147, R147, c[0x0][0x23c], -R134.reuse ;  /* 0x00008f0093937a23 */ /* 0x100fe20000010886 */
[----:B------:R-:W-:Y:S01]  /*9880*/  F2FP.PACK_AB R171, R155, R152 ;  /* 0x000000989bab723e */ /* 0x000fe200000000ff */
[--C-:B------:R-:W-:Y:S01]  /*9890*/  FFMA.FTZ R150, R150, c[0x0][0x23c], -R134.reuse ;  /* 0x00008f0096967a23 */ /* 0x100fe20000010886 */
[----:B------:R-:W-:Y:S01]  /*98a0*/  LOP3.LUT R23, R20, R23, RZ, 0xc0, !PT ;  /* 0x0000001714177212 */ /* 0x000fe200078ec0ff */
[----:B------:R-:W-:Y:S01]  /*98b0*/  HSET2.LE.AND R20, R135, R45, PT ;  /* 0x0000002d87147233 */ /* 0x000fe20003803000 */
[--C-:B------:R-:W-:Y:S01]  /*98c0*/  FFMA.FTZ R143, R143, c[0x0][0x23c], -R134.reuse ;  /* 0x00008f008f8f7a23 */ /* 0x100fe20000010886 */
[----:B------:R-:W1:Y:S01]  /*98d0*/  MUFU.EX2 R65, R65 ;  /* 0x0000004100417308 */ /* 0x000e620000000800 */
[----:B--2---:R-:W-:Y:S01]  /*98e0*/  F2FP.PACK_AB R22, R61, R62 ;  /* 0x0000003e3d16723e */ /* 0x004fe200000000ff */
[----:B------:R-:W-:-:S02]  /*98f0*/  FFMA.FTZ R36, R36, c[0x0][0x23c], -R134 ;  /* 0x00008f0024247a23 */ /* 0x000fc40000010886 */
[--C-:B------:R-:W-:Y:S01]  /*9900*/  FFMA.FTZ R28, R28, c[0x0][0x23c], -R134.reuse ;  /* 0x00008f001c1c7a23 */ /* 0x100fe20000010886 */
[----:B------:R-:W-:Y:S01]  /*9910*/  LOP3.LUT R22, R21, R22, RZ, 0xc0, !PT ;  /* 0x0000001615167212 */ /* 0x000fe200078ec0ff */
[----:B------:R-:W-:Y:S01]  /*9920*/  FFMA.FTZ R30, R30, c[0x0][0x23c], -R134 ;  /* 0x00008f001e1e7a23 */ /* 0x000fe20000010886 */
[----:B------:R-:W-:Y:S01]  /*9930*/  F2FP.PACK_AB R21, R63, R64 ;  /* 0x000000403f15723e */ /* 0x000fe200000000ff */
[----:B------:R-:W2:Y:S03]  /*9940*/  MUFU.EX2 R67, R67 ;  /* 0x0000004300437308 */ /* 0x000ea60000000800 */
[----:B------:R-:W-:Y:S01]  /*9950*/  LOP3.LUT R20, R20, R21, RZ, 0xc0, !PT ;  /* 0x0000001514147212 */ /* 0x000fe200078ec0ff */
[----:B------:R-:W-:Y:S01]  /*9960*/  HSET2.LE.AND R21, R142, R45, PT ;  /* 0x0000002d8e157233 */ /* 0x000fe20003803000 */
[----:B------:R-:W-:-:S03]  /*9970*/  FFMA.FTZ R142, R228, c[0x0][0x23c], -R139 ;  /* 0x00008f00e48e7a23 */ /* 0x000fc6000001088b */
[----:B------:R-:W3:Y:S01]  /*9980*/  MUFU.EX2 R66, R66 ;  /* 0x0000004200427308 */ /* 0x000ee20000000800 */
[----:B-1----:R-:W-:-:S04]  /*9990*/  F2FP.PACK_AB R135, R65, R60 ;  /* 0x0000003c4187723e */ /* 0x002fc800000000ff */
[----:B------:R-:W-:Y:S01]  /*99a0*/  LOP3.LUT R21, R21, R135, RZ, 0xc0, !PT ;  /* 0x0000008715157212 */ /* 0x000fe200078ec0ff */
[----:B------:R-:W-:Y:S02]  /*99b0*/  FFMA.FTZ R135, R179, c[0x0][0x23c], -R139 ;  /* 0x00008f00b3877a23 */ /* 0x000fe4000001088b */
[-C--:B--2---:R-:W-:Y:S01]  /*99c0*/  FMUL.FTZ R112, R112, R67.reuse ;  /* 0x0000004370707220 */ /* 0x084fe20000410000 */
[----:B------:R-:W-:Y:S01]  /*99d0*/  MUFU.EX2 R136, R136 ;  /* 0x0000008800887308 */ /* 0x000fe20000000800 */
[-C--:B------:R-:W-:Y:S02]  /*99e0*/  FMUL.FTZ R113, R113, R67.reuse ;  /* 0x0000004371717220 */ /* 0x080fe40000410000 */
[-C--:B------:R-:W-:Y:S02]  /*99f0*/  FMUL.FTZ R104, R104, R67.reuse ;  /* 0x0000004368687220 */ /* 0x080fe40000410000 */
        /* <DEDUP_REMOVED lines=12> */
[----:B------:R-:W-:Y:S01]  /*9ac0*/  IMAD.WIDE.U32 R12, R170, -0x2daee0ad, RZ ;  /* 0xd2511f53aa0c7825 */ /* 0x000fe200078e00ff */
[C---:B------:R-:W-:Y:S01]  /*9ad0*/  HMMA.16816.F32 R104, R20.reuse, R10, R104 ;  /* 0x0000000a1468723c */ /* 0x040fe20000001868 */
[----:B------:R-:W-:Y:S01]  /*9ae0*/  LOP3.LUT R170, R174, 0xff, RZ, 0xc0, !PT ;  /* 0x000000ffaeaa7812 */ /* 0x000fe200078ec0ff */
[----:B------:R-:W-:Y:S01]  /*9af0*/  MUFU.EX2 R142, R142 ;  /* 0x0000008e008e7308 */ /* 0x000fe20000000800 */
[-C--:B------:R-:W-:Y:S02]  /*9b00*/  FMUL.FTZ R88, R88, R67.reuse ;  /* 0x0000004358587220 */ /* 0x080fe40000410000 */
[-C--:B------:R-:W-:Y:S02]  /*9b10*/  FMUL.FTZ R89, R89, R67.reuse ;  /* 0x0000004359597220 */ /* 0x080fe40000410000 */
[----:B------:R-:W-:Y:S01]  /*9b20*/  LOP3.LUT R11, R12, 0xffff, RZ, 0xc0, !PT ;  /* 0x0000ffff0c0b7812 */ /* 0x000fe200078ec0ff */
[-C--:B------:R-:W-:Y:S01]  /*9b30*/  FMUL.FTZ R90, R90, R66.reuse ;  /* 0x000000425a5a7220 */ /* 0x080fe20000410000 */
[C---:B------:R-:W-:Y:S01]  /*9b40*/  HMMA.16816.F32 R108, R20.reuse, R8, R108 ;  /* 0x00000008146c723c */ /* 0x040fe2000000186c */
[-C--:B------:R-:W-:Y:S01]  /*9b50*/  FMUL.FTZ R91, R91, R66.reuse ;  /* 0x000000425b5b7220 */ /* 0x080fe20000410000 */
[----:B------:R-:W-:Y:S01]  /*9b60*/  SHF.R.U32.HI R11, RZ, 0x8, R11 ;  /* 0x00000008ff0b7819 */ /* 0x000fe2000001160b */
[-C--:B------:R-:W-:Y:S01]  /*9b70*/  FMUL.FTZ R128, R128, R67.reuse ;  /* 0x0000004380807220 */ /* 0x080fe20000410000 */
[----:B------:R-:W-:Y:S01]  /*9b80*/  LOP3.LUT R10, R13, UR17, R172, 0x96, !PT ;  /* 0x000000110d0a7c12 */ /* 0x000fe2000f8e96ac */
[-C--:B------:R-:W-:Y:S01]  /*9b90*/  FMUL.FTZ R129, R129, R67.reuse ;  /* 0x0000004381817220 */ /* 0x080fe20000410000 */
[----:B------:R-:W1:Y:S01]  /*9ba0*/  MUFU.EX2 R141, R141 ;  /* 0x0000008d008d7308 */ /* 0x000e620000000800 */
[----:B------:R-:W-:Y:S01]  /*9bb0*/  LOP3.LUT R8, R12, 0xff, RZ, 0xc0, !PT ;  /* 0x000000ff0c087812 */ /* 0x000fe200078ec0ff */
[C---:B------:R-:W-:Y:S01]  /*9bc0*/  HMMA.16816.F32 R88, R20.reuse, R4, R88 ;  /* 0x000000041458723c */ /* 0x040fe20000001858 */
[----:B------:R-:W-:Y:S01]  /*9bd0*/  SHF.R.U32.HI R9, RZ, 0x10, R12 ;  /* 0x00000010ff097819 */ /* 0x000fe2000001160c */
[-C--:B------:R-:W-:Y:S01]  /*9be0*/  FMUL.FTZ R130, R130, R66.reuse ;  /* 0x0000004282827220 */ /* 0x080fe20000410000 */
[----:B------:R-:W-:Y:S01]  /*9bf0*/  PRMT R8, R8, 0x5410, R11 ;  /* 0x0000541008087816 */ /* 0x000fe2000000000b */
[-C--:B------:R-:W-:Y:S01]  /*9c00*/  FMUL.FTZ R131, R131, R66.reuse ;  /* 0x0000004283837220 */ /* 0x080fe20000410000 */
[----:B------:R-:W-:Y:S01]  /*9c10*/  LOP3.LUT R11, R10, 0xffff, RZ, 0xc0, !PT ;  /* 0x0000ffff0a0b7812 */ /* 0x000fe200078ec0ff */
[-C--:B------:R-:W-:Y:S01]  /*9c20*/  FMUL.FTZ R116, R116, R67.reuse ;  /* 0x0000004374747220 */ /* 0x080fe20000410000 */
[----:B------:R-:W-:Y:S01]  /*9c30*/  SHF.R.U32.HI R4, RZ, 0x10, R10 ;  /* 0x00000010ff047819 */ /* 0x000fe2000001160a */
        /* <DEDUP_REMOVED lines=19> */
[C---:B------:R-:W-:Y:S01]  /*9d70*/  HMMA.16816.F32 R128, R20.reuse, R16, R128 ;  /* 0x000000101480723c */ /* 0x040fe20000001880 */
[-C--:B------:R-:W-:Y:S01]  /*9d80*/  FMUL.FTZ R99, R99, R66.reuse ;  /* 0x0000004263637220 */ /* 0x080fe20000410000 */
[--C-:B------:R-:W-:Y:S01]  /*9d90*/  HSET2.LE.AND R8, R8, R45.reuse, PT ;  /* 0x0000002d08087233 */ /* 0x100fe20003803000 */
[----:B------:R-:W-:Y:S01]  /*9da0*/  MUFU.EX2 R147, R147 ;  /* 0x0000009300937308 */ /* 0x000fe20000000800 */
[--C-:B------:R-:W-:Y:S01]  /*9db0*/  HSET2.LE.AND R9, R9, R45.reuse, PT ;  /* 0x0000002d09097233 */ /* 0x100fe20003803000 */
[----:B------:R-:W-:Y:S01]  /*9dc0*/  FFMA.FTZ R64, R225, R67, R64 ;  /* 0x00000043e1407223 */ /* 0x000fe20000010040 */
[--C-:B------:R-:W-:Y:S01]  /*9dd0*/  HSET2.LE.AND R5, R5, R45.reuse, PT ;  /* 0x0000002d05057233 */ /* 0x100fe20003803000 */
[----:B------:R-:W-:Y:S01]  /*9de0*/  FFMA.FTZ R60, R224, R66, R60 ;  /* 0x00000042e03c7223 */ /* 0x000fe2000001003c */
[----:B------:R-:W-:Y:S01]  /*9df0*/  HMMA.16816.F32 R116, R20, R18, R116 ;  /* 0x000000121474723c */ /* 0x000fe20000001874 */
[----:B------:R-:W-:Y:S01]  /*9e00*/  HSET2.LE.AND R4, R4, R45, PT ;  /* 0x0000002d04047233 */ /* 0x000fe20003803000 */
[----:B------:R-:W2:Y:S01]  /*9e10*/  LDSM.16.MT88.4 R16, [R188+0x6800] ;  /* 0x00680000bc10783b */ /* 0x000ea20000004200 */
[----:B------:R-:W-:Y:S01]  /*9e20*/  MUFU.EX2 R150, R150 ;  /* 0x0000009600967308 */ /* 0x000fe20000000800 */
[----:B------:R-:W-:-:S02]  /*9e30*/  FADD.FTZ R64, R63, R64 ;  /* 0x000000403f407221 */ /* 0x000fc40000010000 */
[----:B------:R-:W-:Y:S02]  /*9e40*/  FADD.FTZ R60, R65, R60 ;  /* 0x0000003c413c7221 */ /* 0x000fe40000010000 */
[C---:B------:R-:W-:Y:S01]  /*9e50*/  HMMA.16816.F32 R76, R20.reuse, R14, R76 ;  /* 0x0000000e144c723c */ /* 0x040fe2000000184c */
[----:B------:R-:W3:Y:S01]  /*9e60*/  LDSM.16.MT88.4 R12, [R186+0x6800] ;  /* 0x00680000ba0c783b */ /* 0x000ee20000004200 */
[----:B------:R-:W-:Y:S01]  /*9e70*/  FADD.FTZ R64, R62, R64 ;  /* 0x000000403e407221 */ /* 0x000fe20000010000 */
[----:B------:R-:W4:Y:S01]  /*9e80*/  MUFU.EX2 R143, R143 ;  /* 0x0000008f008f7308 */ /* 0x000f220000000800 */
[----:B------:R-:W-:Y:S02]  /*9e90*/  FADD.FTZ R60, R59, R60 ;  /* 0x0000003c3b3c7221 */ /* 0x000fe40000010000 */
[----:B------:R-:W-:Y:S02]  /*9ea0*/  FADD.FTZ R64, R61, R64 ;  /* 0x000000403d407221 */ /* 0x000fe40000010000 */
[----:B------:R-:W-:Y:S01]  /*9eb0*/  HMMA.16816.F32 R96, R20, R6, R96 ;  /* 0x000000061460723c */ /* 0x000fe20000001860 */
[----:B------:R-:W-:-:S02]  /*9ec0*/  FADD.FTZ R60, R58, R60 ;  /* 0x0000003c3a3c7221 */ /* 0x000fc40000010000 */
[----:B------:R-:W-:Y:S01]  /*9ed0*/  MUFU.EX2 R55, R55 ;  /* 0x0000003700377308 */ /* 0x000fe20000000800 */
[----:B------:R-:W-:Y:S02]  /*9ee0*/  FADD.FTZ R64, R145, R64 ;  /* 0x0000004091407221 */ /* 0x000fe40000010000 */
[----:B-1----:R-:W-:Y:S01]  /*9ef0*/  FADD.FTZ R60, R141, R60 ;  /* 0x0000003c8d3c7221 */ /* 0x002fe20000010000 */
[----:B------:R-:W-:Y:S01]  /*9f00*/  F2FP.PACK_AB R22, R142, R137 ;  /* 0x000000898e16723e */ /* 0x000fe200000000ff */
[----:B------:R-:W-:Y:S01]  /*9f10*/  FADD.FTZ R39, R136, R39 ;  /* 0x0000002788277221 */ /* 0x000fe20000010000 */
[----:B------:R-:W-:Y:S01]  /*9f20*/  F2FP.PACK_AB R23, R157, R159 ;  /* 0x0000009f9d17723e */ /* 0x000fe200000000ff */
[----:B------:R-:W-:Y:S01]  /*9f30*/  FADD.FTZ R64, R148, R64 ;  /* 0x0000004094407221 */ /* 0x000fe20000010000 */
[----:B------:R-:W-:Y:S01]  /*9f40*/  F2FP.PACK_AB R20, R135, R136 ;  /* 0x000000888714723e */ /* 0x000fe200000000ff */
[----:B------:R-:W1:Y:S01]  /*9f50*/  MUFU.EX2 R47, R47 ;  /* 0x0000002f002f7308 */ /* 0x000e620000000800 */
[----:B------:R-:W-:Y:S01]  /*9f60*/  F2FP.PACK_AB R21, R161, R156 ;  /* 0x0000009ca115723e */ /* 0x000fe200000000ff */
[----:B----4-:R-:W-:Y:S01]  /*9f70*/  FADD.FTZ R60, R143, R60 ;  /* 0x0000003c8f3c7221 */ /* 0x010fe20000010000 */
[----:B------:R-:W-:Y:S01]  /*9f80*/  LOP3.LUT R22, R8, R22, RZ, 0xc0, !PT ;  /* 0x0000001608167212 */ /* 0x000fe200078ec0ff */
[----:B------:R-:W-:Y:S01]  /*9f90*/  FADD.FTZ R39, R135, R39 ;  /* 0x0000002787277221 */ /* 0x000fe20000010000 */
[----:B------:R-:W-:Y:S01]  /*9fa0*/  LOP3.LUT R23, R9, R23, RZ, 0xc0, !PT ;  /* 0x0000001709177212 */ /* 0x000fe200078ec0ff */
[----:B------:R-:W-:Y:S01]  /*9fb0*/  FADD.FTZ R64, R152, R64 ;  /* 0x0000004098407221 */ /* 0x000fe20000010000 */
[----:B------:R-:W-:Y:S01]  /*9fc0*/  LOP3.LUT R20, R5, R20, RZ, 0xc0, !PT ;  /* 0x0000001405147212 */ /* 0x000fe200078ec0ff */
[----:B------:R-:W4:Y:S01]  /*9fd0*/  LDSM.16.MT88.4 R8, [R185+0x6800] ;  /* 0x00680000b908783b */ /* 0x000f220000004200 */
[----:B------:R-:W-:Y:S01]  /*9fe0*/  LOP3.LUT R21, R4, R21, RZ, 0xc0, !PT ;  /* 0x0000001504157212 */ /* 0x000fe200078ec0ff */
[----:B------:R-:W5:Y:S01]  /*9ff0*/  MUFU.EX2 R48, R48 ;  /* 0x0000003000307308 */ /* 0x000f620000000800 */
[----:B------:R-:W-:Y:S01]  /*a000*/  FADD.FTZ R60, R147, R60 ;  /* 0x0000003c933c7221 */ /* 0x000fe20000010000 */
[----:B------:R-:W4:Y:S01]  /*a010*/  LDSM.16.MT88.4 R4, [R184+0x6800] ;  /* 0x00680000b804783b */ /* 0x000f220000004200 */
[----:B------:R-:W-:-:S02]  /*a020*/  FADD.FTZ R39, R137, R39 ;  /* 0x0000002789277221 */ /* 0x000fc40000010000 */
[----:B------:R-:W-:Y:S01]  /*a030*/  FADD.FTZ R64, R155, R64 ;  /* 0x000000409b407221 */ /* 0x000fe20000010000 */
[C---:B--2---:R-:W-:Y:S01]  /*a040*/  HMMA.16816.F32 R124, R20.reuse, R16, R124 ;  /* 0x00000010147c723c */ /* 0x044fe2000000187c */
[----:B------:R-:W-:Y:S01]  /*a050*/  FADD.FTZ R60, R150, R60 ;  /* 0x0000003c963c7221 */ /* 0x000fe20000010000 */
[----:B------:R-:W2:Y:S01]  /*a060*/  MUFU.EX2 R36, R36 ;  /* 0x0000002400247308 */ /* 0x000ea20000000800 */
[----:B------:R-:W-:Y:S02]  /*a070*/  FADD.FTZ R39, R142, R39 ;  /* 0x000000278e277221 */ /* 0x000fe40000010000 */
[----:B-1----:R-:W-:Y:S02]  /*a080*/  FADD.FTZ R64, R47, R64 ;  /* 0x000000402f407221 */ /* 0x002fe40000010000 */
[----:B------:R-:W-:Y:S01]  /*a090*/  FADD.FTZ R39, R151, R39 ;  /* 0x0000002797277221 */ /* 0x000fe20000010000 */
[----:B------:R-:W-:Y:S01]  /*a0a0*/  HMMA.16816.F32 R120, R20, R18, R120 ;  /* 0x000000121478723c */ /* 0x000fe20000001878 */
[----:B------:R-:W-:Y:S01]  /*a0b0*/  IMAD.MOV.U32 R136, RZ, RZ, R2 ;  /* 0x000000ffff887224 */ /* 0x000fe200078e0002 */
[----:B------:R-:W-:Y:S01]  /*a0c0*/  MUFU.EX2 R31, R31 ;  /* 0x0000001f001f7308 */ /* 0x000fe20000000800 */
[----:B-----5:R-:W-:-:S02]  /*a0d0*/  FADD.FTZ R64, R48, R64 ;  /* 0x0000004030407221 */ /* 0x020fc40000010000 */
[----:B------:R-:W-:Y:S02]  /*a0e0*/  FADD.FTZ R39, R154, R39 ;  /* 0x000000279a277221 */ /* 0x000fe40000010000 */
[----:B------:R-:W-:Y:S01]  /*a0f0*/  FADD.FTZ R64, R50, R64 ;  /* 0x0000004032407221 */ /* 0x000fe20000010000 */
[C---:B---3--:R-:W-:Y:S01]  /*a100*/  HMMA.16816.F32 R68, R20.reuse, R12, R68 ;  /* 0x0000000c1444723c */ /* 0x048fe20000001844 */
[----:B------:R-:W-:Y:S01]  /*a110*/  FADD.FTZ R39, R158, R39 ;  /* 0x000000279e277221 */ /* 0x000fe20000010000 */
[----:B------:R-:W-:Y:S01]  /*a120*/  MUFU.EX2 R46, R46 ;  /* 0x0000002e002e7308 */ /* 0x000fe20000000800 */
[----:B--2---:R-:W-:Y:S02]  /*a130*/  FADD.FTZ R60, R36, R60 ;  /* 0x0000003c243c7221 */ /* 0x004fe40000010000 */
[----:B------:R-:W-:Y:S02]  /*a140*/  FADD.FTZ R64, R55, R64 ;  /* 0x0000004037407221 */ /* 0x000fe40000010000 */
[----:B------:R-:W-:Y:S01]  /*a150*/  FADD.FTZ R39, R160, R39 ;  /* 0x00000027a0277221 */ /* 0x000fe20000010000 */
[----:B------:R-:W-:Y:S01]  /*a160*/  HMMA.16816.F32 R72, R20, R14, R72 ;  /* 0x0000000e1448723c */ /* 0x000fe20000001848 */
[----:B------:R-:W-:Y:S01]  /*a170*/  IMAD.MOV.U32 R137, RZ, RZ, R3 ;  /* 0x000000ffff897224 */ /* 0x000fe200078e0003 */
[----:B------:R-:W-:Y:S01]  /*a180*/  MUFU.EX2 R28, R28 ;  /* 0x0000001c001c7308 */ /* 0x000fe20000000800 */
[----:B------:R-:W-:-:S05]  /*a190*/  IMAD.MOV.U32 R135, RZ, RZ, R177 ;  /* 0x000000ffff877224 */ /* 0x000fca00078e00b1 */
[C---:B----4-:R-:W-:Y:S02]  /*a1a0*/  HMMA.16816.F32 R80, R20.reuse, R8, R80 ;  /* 0x000000081450723c */ /* 0x050fe40000001850 */
[----:B------:R-:W-:Y:S06]  /*a1b0*/  MUFU.EX2 R30, R30 ;  /* 0x0000001e001e7308 */ /* 0x000fec0000000800 */
[C---:B------:R-:W-:Y:S08]  /*a1c0*/  HMMA.16816.F32 R84, R20.reuse, R10, R84 ;  /* 0x0000000a1454723c */ /* 0x040ff00000001854 */
[C---:B------:R-:W-:Y:S08]  /*a1d0*/  HMMA.16816.F32 R92, R20.reuse, R4, R92 ;  /* 0x00000004145c723c */ /* 0x040ff0000000185c */
[----:B------:R-:W-:Y:S07]  /*a1e0*/  HMMA.16816.F32 R100, R20, R6, R100 ;  /* 0x000000061464723c */ /* 0x000fee0000001864 */
[----:B------:R-:W-:-:S02]  /*a1f0*/  LOP3.LUT R22, R244, 0xffff, RZ, 0xc0, !PT ;  /* 0x0000fffff4167812 */ /* 0x000fc400078ec0ff */
[----:B------:R-:W-:Y:S02]  /*a200*/  LOP3.LUT R23, R174, 0xffff, RZ, 0xc0, !PT ;  /* 0x0000ffffae177812 */ /* 0x000fe400078ec0ff */
[----:B------:R-:W-:Y:S02]  /*a210*/  LOP3.LUT R20, R244, 0xff, RZ, 0xc0, !PT ;  /* 0x000000fff4147812 */ /* 0x000fe400078ec0ff */
[----:B------:R-:W-:Y:S02]  /*a220*/  SHF.R.U32.HI R21, RZ, 0x18, R244 ;  /* 0x00000018ff157819 */ /* 0x000fe400000116f4 */
[----:B------:R-:W-:Y:S02]  /*a230*/  SHF.R.U32.HI R22, RZ, 0x8, R22 ;  /* 0x00000008ff167819 */ /* 0x000fe40000011616 */
[----:B------:R-:W-:Y:S02]  /*a240*/  SHF.R.U32.HI R174, RZ, 0x18, R174 ;  /* 0x00000018ffae7819 */ /* 0x000fe400000116ae */
[----:B------:R-:W-:-:S02]  /*a250*/  SHF.R.U32.HI R23, RZ, 0x8, R23 ;  /* 0x00000008ff177819 */ /* 0x000fc40000011617 */
[----:B------:R-:W-:Y:S02]  /*a260*/  PRMT R22, R20, 0x5410, R22 ;  /* 0x0000541014167816 */ /* 0x000fe40000000016 */
[----:B------:R-:W-:Y:S02]  /*a270*/  PRMT R21, R167, 0x5410, R21 ;  /* 0x00005410a7157816 */ /* 0x000fe40000000015 */
        /* <DEDUP_REMOVED lines=9> */
[----:B------:R-:W-:Y:S01]  /*a310*/  IMAD.WIDE.U32 R174, R175, -0x326172a9, RZ ;  /* 0xcd9e8d57afae7825 */ /* 0x000fe200078e00ff */
[----:B------:R-:W-:-:S02]  /*a320*/  LOP3.LUT R22, R22, R171, RZ, 0xc0, !PT ;  /* 0x000000ab16167212 */ /* 0x000fc400078ec0ff */
[----:B------:R-:W-:Y:S02]  /*a330*/  LOP3.LUT R23, R23, R170, RZ, 0xc0, !PT ;  /* 0x000000aa17177212 */ /* 0x000fe400078ec0ff */
[----:B------:R-:W-:Y:S02]  /*a340*/  LOP3.LUT R20, R20, R169, RZ, 0xc0, !PT ;  /* 0x000000a914147212 */ /* 0x000fe400078ec0ff */
[----:B------:R-:W-:Y:S02]  /*a350*/  LOP3.LUT R21, R21, R167, RZ, 0xc0, !PT ;  /* 0x000000a715157212 */ /* 0x000fe400078ec0ff */
[C---:B------:R-:W-:Y:S02]  /*a360*/  LOP3.LUT R166, R175.reuse, UR15, R166, 0x96, !PT ;  /* 0x0000000fafa67c12 */ /* 0x040fe4000f8e96a6 */
[----:B------:R-:W-:Y:S02]  /*a370*/  LOP3.LUT R168, R175, UR15, R168, 0x96, !PT ;  /* 0x0000000fafa87c12 */ /* 0x000fe4000f8e96a8 */
[----:B------:R-:W-:Y:S01]  /*a380*/  LOP3.LUT R178, R243, UR13, R174, 0x96, !PT ;  /* 0x0000000df3b27c12 */ /* 0x000fe2000f8e96ae */
[----:B------:R-:W-:Y:S01]  /*a390*/  HMMA.16816.F32 R128, R20, R16, R128 ;  /* 0x000000101480723c */ /* 0x000fe20000001880 */
[----:B------:R-:W-:-:S04]  /*a3a0*/  IMAD.WIDE.U32 R166, R166, -0x2daee0ad, RZ ;  /* 0xd2511f53a6a67825 */ /* 0x000fc800078e00ff */
[----:B------:R-:W-:Y:S01]  /*a3b0*/  IMAD.WIDE.U32 R168, R168, -0x2daee0ad, RZ ;  /* 0xd2511f53a8a87825 */ /* 0x000fe200078e00ff */
[----:B------:R-:W-:Y:S02]  /*a3c0*/  LOP3.LUT R164, R167, UR12, R164, 0x96, !PT ;  /* 0x0000000ca7a47c12 */ /* 0x000fe4000f8e96a4 */
[----:B------:R-:W-:Y:S01]  /*a3d0*/  LOP3.LUT R16, R163, UR13, R174, 0x96, !PT ;  /* 0x0000000da3107c12 */ /* 0x000fe2000f8e96ae */
[----:B------:R-:W-:Y:S01]  /*a3e0*/  HMMA.16816.F32 R112, R20, R12, R112 ;  /* 0x0000000c1470723c */ /* 0x000fe20000001870 */
[----:B------:R-:W-:Y:S01]  /*a3f0*/  IMAD.WIDE.U32 R178, R178, -0x2daee0ad, RZ ;  /* 0xd2511f53b2b27825 */ /* 0x000fe200078e00ff */
[----:B------:R-:W-:-:S03]  /*a400*/  LOP3.LUT R165, R169, UR12, R165, 0x96, !PT ;  /* 0x0000000ca9a57c12 */ /* 0x000fc6000f8e96a5 */
[----:B------:R-:W-:Y:S01]  /*a410*/  IMAD.WIDE.U32 R16, R16, -0x2daee0ad, RZ ;  /* 0xd2511f5310107825 */ /* 0x000fe200078e00ff */
[----:B------:R-:W-:Y:S02]  /*a420*/  LOP3.LUT R174, R179, UR10, R168, 0x96, !PT ;  /* 0x0000000ab3ae7c12 */ /* 0x000fe4000f8e96a8 */
[----:B------:R-:W-:Y:S01]  /*a430*/  HMMA.16816.F32 R104, R20, R10, R104 ;  /* 0x0000000a1468723c */ /* 0x000fe20000001868 */
[----:B------:R-:W-:Y:S01]  /*a440*/  IMAD.WIDE.U32 R168, R165, -0x326172a9, RZ ;  /* 0xcd9e8d57a5a87825 */ /* 0x000fe200078e00ff */
[----:B------:R-:W-:-:S03]  /*a450*/  LOP3.LUT R170, R17, UR10, R166, 0x96, !PT ;  /* 0x0000000a11aa7c12 */ /* 0x000fc6000f8e96a6 */
[----:B------:R-:W-:-:S03]  /*a460*/  IMAD.WIDE.U32 R166, R164, -0x326172a9, RZ ;  /* 0xcd9e8d57a4a67825 */ /* 0x000fc600078e00ff */
        /* <DEDUP_REMOVED lines=8> */
[----:B------:R-:W-:Y:S01]  /*a4f0*/  IMAD.WIDE.U32 R166, R166, -0x2daee0ad, RZ ;  /* 0xd2511f53a6a67825 */ /* 0x000fe200078e00ff */
[----:B------:R-:W-:Y:S02]  /*a500*/  LOP3.LUT R172, R163, UR8, R16, 0x96, !PT ;  /* 0x00000008a3ac7c12 */ /* 0x000fe4000f8e9610 */
[----:B------:R-:W-:Y:S01]  /*a510*/  HMMA.16816.F32 R116, R20, R18, R116 ;  /* 0x000000121474723c */ /* 0x000fe20000001874 */
[----:B------:R-:W1:Y:S01]  /*a520*/  LDSM.16.MT88.4 R16, [R188+0x7000] ;  /* 0x00700000bc10783b */ /* 0x000e620000004200 */
[----:B------:R-:W-:Y:S01]  /*a530*/  LOP3.LUT R12, R167, UR6, R162, 0x96, !PT ;  /* 0x00000006a70c7c12 */ /* 0x000fe2000f8e96a2 */
[----:B------:R-:W-:-:S04]  /*a540*/  IMAD.WIDE.U32 R172, R172, -0x326172a9, RZ ;  /* 0xcd9e8d57acac7825 */ /* 0x000fc800078e00ff */
[----:B------:R-:W-:Y:S01]  /*a550*/  IMAD.WIDE.U32 R12, R12, -0x326172a9, RZ ;  /* 0xcd9e8d570c0c7825 */ /* 0x000fe200078e00ff */
[C---:B------:R-:W-:Y:S01]  /*a560*/  HMMA.16816.F32 R76, R20.reuse, R14, R76 ;  /* 0x0000000e144c723c */ /* 0x040fe2000000184c */
[----:B------:R-:W-:Y:S02]  /*a570*/  LOP3.LUT R170, R173, UR7, R170, 0x96, !PT ;  /* 0x00000007adaa7c12 */ /* 0x000fe4000f8e96aa */
[----:B------:R-:W-:Y:S01]  /*a580*/  FFMA.FTZ R162, R149, c[0x0][0x23c], -R54 ;  /* 0x00008f0095a27a23 */ /* 0x000fe20000010836 */
[----:B------:R-:W-:Y:S01]  /*a590*/  LOP3.LUT R163, R13, UR16, R172, 0x96, !PT ;  /* 0x000000100da37c12 */ /* 0x000fe2000f8e96ac */
[----:B------:R-:W-:Y:S01]  /*a5a0*/  FFMA.FTZ R149, R153, c[0x0][0x23c], -R54 ;  /* 0x00008f0099957a23 */ /* 0x000fe20000010836 */
[----:B------:R-:W-:Y:S01]  /*a5b0*/  LOP3.LUT R10, R12, 0xffff, RZ, 0xc0, !PT ;  /* 0x0000ffff0c0a7812 */ /* 0x000fe200078ec0ff */
[----:B------:R-:W-:Y:S01]  /*a5c0*/  IMAD.WIDE.U32 R170, R170, -0x2daee0ad, RZ ;  /* 0xd2511f53aaaa7825 */ /* 0x000fe200078e00ff */
[----:B------:R-:W-:Y:S01]  /*a5d0*/  SHF.R.U32.HI R11, RZ, 0x10, R12 ;  /* 0x00000010ff0b7819 */ /* 0x000fe2000001160c */
[----:B------:R-:W2:Y:S01]  /*a5e0*/  MUFU.EX2 R162, R162 ;  /* 0x000000a200a27308 */ /* 0x000ea20000000800 */
[C---:B------:R-:W-:Y:S01]  /*a5f0*/  LOP3.LUT R4, R163.reuse, 0xffff, RZ, 0xc0, !PT ;  /* 0x0000ffffa3047812 */ /* 0x040fe200078ec0ff */
[----:B------:R-:W-:Y:S01]  /*a600*/  HMMA.16816.F32 R96, R20, R6, R96 ;  /* 0x000000061460723c */ /* 0x000fe20000001860 */
[----:B------:R-:W-:Y:S01]  /*a610*/  SHF.R.U32.HI R5, RZ, 0x10, R163 ;  /* 0x00000010ff057819 */ /* 0x000fe200000116a3 */
[----:B------:R-:W-:Y:S01]  /*a620*/  FFMA.FTZ R54, R24, c[0x0][0x23c], -R140 ;  /* 0x00008f0018367a23 */ /* 0x000fe2000001088c */
[----:B------:R-:W-:-:S02]  /*a630*/  LOP3.LUT R167, R163, 0xff, RZ, 0xc0, !PT ;  /* 0x000000ffa3a77812 */ /* 0x000fc400078ec0ff */
[----:B------:R-:W-:Y:S01]  /*a640*/  SHF.R.U32.HI R164, RZ, 0x18, R163 ;  /* 0x00000018ffa47819 */ /* 0x000fe200000116a3 */
[----:B------:R-:W3:Y:S01]  /*a650*/  MUFU.EX2 R149, R149 ;  /* 0x0000009500957308 */ /* 0x000ee20000000800 */
[----:B------:R-:W-:Y:S02]  /*a660*/  LOP3.LUT R9, R12, 0xff, RZ, 0xc0, !PT ;  /* 0x000000ff0c097812 */ /* 0x000fe400078ec0ff */
[----:B------:R-:W-:Y:S02]  /*a670*/  SHF.R.U32.HI R8, RZ, 0x18, R12 ;  /* 0x00000018ff087819 */ /* 0x000fe4000001160c */
[----:B------:R-:W-:Y:S01]  /*a680*/  SHF.R.U32.HI R10, RZ, 0x8, R10 ;  /* 0x00000008ff0a7819 */ /* 0x000fe2000001160a */
[----:B------:R-:W4:Y:S01]  /*a690*/  LDSM.16.MT88.4 R12, [R186+0x7000] ;  /* 0x00700000ba0c783b */ /* 0x000f220000004200 */
[----:B------:R-:W-:Y:S01]  /*a6a0*/  LOP3.LUT R11, R11, 0xff, RZ, 0xc0, !PT ;  /* 0x000000ff0b0b7812 */ /* 0x000fe200078ec0ff */
[----:B------:R-:W5:Y:S01]  /*a6b0*/  MUFU.EX2 R54, R54 ;  /* 0x0000003600367308 */ /* 0x000f620000000800 */
[----:B------:R-:W-:Y:S01]  /*a6c0*/  SHF.R.U32.HI R163, RZ, 0x8, R4 ;  /* 0x00000008ffa37819 */ /* 0x000fe20000011604 */
[----:B--2---:R-:W-:Y:S01]  /*a6d0*/  FADD.FTZ R34, R162, R34 ;  /* 0x00000022a2227221 */ /* 0x004fe20000010000 */
[----:B------:R-:W-:-:S02]  /*a6e0*/  LOP3.LUT R153, R5, 0xff, RZ, 0xc0, !PT ;  /* 0x000000ff05997812 */ /* 0x000fc400078ec0ff */
[----:B------:R-:W-:Y:S02]  /*a6f0*/  PRMT R5, R9, 0x5410, R10 ;  /* 0x0000541009057816 */ /* 0x000fe4000000000a */
        /* <DEDUP_REMOVED lines=12> */
[----:B------:R-:W-:Y:S01]  /*a7c0*/  F2FP.PACK_AB R23, R149, R162 ;  /* 0x000000a29517723e */ /* 0x000fe200000000ff */
[----:B------:R-:W-:Y:S01]  /*a7d0*/  FFMA.FTZ R163, R26, c[0x0][0x23c], -R134 ;  /* 0x00008f001aa37a23 */ /* 0x000fe20000010886 */
[----:B------:R-:W-:Y:S01]  /*a7e0*/  LOP3.LUT R20, R20, R7, RZ, 0xc0, !PT ;  /* 0x0000000714147212 */ /* 0x000fe200078ec0ff */
[----:B-----5:R-:W-:Y:S01]  /*a7f0*/  FADD.FTZ R64, R54, R64 ;  /* 0x0000004036407221 */ /* 0x020fe20000010000 */
[----:B------:R-:W-:Y:S01]  /*a800*/  LOP3.LUT R21, R21, R6, RZ, 0xc0, !PT ;  /* 0x0000000615157212 */ /* 0x000fe200078ec0ff */
[----:B------:R-:W-:Y:S01]  /*a810*/  FADD.FTZ R34, R52, R34 ;  /* 0x0000002234227221 */ /* 0x000fe20000010000 */
[----:B------:R-:W-:Y:S01]  /*a820*/  LOP3.LUT R22, R5, R22, RZ, 0xc0, !PT ;  /* 0x0000001605167212 */ /* 0x000fe200078ec0ff */
[----:B------:R-:W-:Y:S01]  /*a830*/  MUFU.EX2 R163, R163 ;  /* 0x000000a300a37308 */ /* 0x000fe20000000800 */
[----:B------:R-:W-:Y:S01]  /*a840*/  LOP3.LUT R23, R4, R23, RZ, 0xc0, !PT ;  /* 0x0000001704177212 */ /* 0x000fe200078ec0ff */
[----:B------:R-:W-:Y:S01]  /*a850*/  FADD.FTZ R34, R51, R34 ;  /* 0x0000002233227221 */ /* 0x000fe20000010000 */
[----:B------:R-:W3:Y:S01]  /*a860*/  LDSM.16.MT88.4 R4, [R184+0x7000] ;  /* 0x00700000b804783b */ /* 0x000ee20000004200 */
[----:B------:R-:W-:Y:S01]  /*a870*/  LOP3.LUT R153, R169, UR11, R242, 0x96, !PT ;  /* 0x0000000ba9997c12 */ /* 0x000fe2000f8e96f2 */
[----:B------:R-:W-:Y:S01]  /*a880*/  IMAD.WIDE.U32 R168, R168, -0x2daee0ad, RZ ;  /* 0xd2511f53a8a87825 */ /* 0x000fe200078e00ff */
[----:B------:R-:W-:-:S02]  /*a890*/  LOP3.LUT R166, R171, UR17, R166, 0x96, !PT ;  /* 0x00000011aba67c12 */ /* 0x000fc4000f8e96a6 */
[----:B-1----:R-:W-:Y:S01]  /*a8a0*/  HMMA.16816.F32 R124, R20, R16, R124 ;  /* 0x00000010147c723c */ /* 0x002fe2000000187c */
[----:B------:R-:W-:-:S04]  /*a8b0*/  IMAD.WIDE.U32 R228, R153, -0x2daee0ad, RZ ;  /* 0xd2511f5399e47825 */ /* 0x000fc800078e00ff */
[----:B------:R-:W-:Y:S01]  /*a8c0*/  FADD.FTZ R34, R49, R34 ;  /* 0x0000002231227221 */ /* 0x000fe20000010000 */
[----:B------:R-:W-:Y:S02]  /*a8d0*/  LOP3.LUT R153, R169, UR6, R228, 0x96, !PT ;  /* 0x00000006a9997c12 */ /* 0x000fe4000f8e96e4 */
[----:B------:R-:W-:Y:S01]  /*a8e0*/  LOP3.LUT R164, R229, UR8, R178, 0x96, !PT ;  /* 0x00000008e5a47c12 */ /* 0x000fe2000f8e96b2 */
[----:B------:R-:W-:Y:S01]  /*a8f0*/  HMMA.16816.F32 R120, R20, R18, R120 ;  /* 0x000000121478723c */ /* 0x000fe20000001878 */
[----:B------:R-:W-:Y:S02]  /*a900*/  FADD.FTZ R222, R53, R34 ;  /* 0x0000002235de7221 */ /* 0x000fe40000010000 */
[----:B------:R-:W-:-:S04]  /*a910*/  IMAD.WIDE.U32 R178, R153, -0x326172a9, RZ ;  /* 0xcd9e8d5799b27825 */ /* 0x000fc800078e00ff */
[----:B------:R-:W-:Y:S01]  /*a920*/  IMAD.WIDE.U32 R164, R164, -0x326172a9, RZ ;  /* 0xcd9e8d57a4a47825 */ /* 0x000fe200078e00ff */
[C---:B----4-:R-:W-:Y:S03]  /*a930*/  HMMA.16816.F32 R68, R20.reuse, R12, R68 ;  /* 0x0000000c1444723c */ /* 0x050fe60000001844 */
[----:B------:R-:W-:Y:S01]  /*a940*/  FFMA.FTZ R153, R25, c[0x0][0x23c], -R134 ;  /* 0x00008f0019997a23 */ /* 0x000fe20000010886 */
[----:B------:R-:W-:Y:S01]  /*a950*/  LOP3.LUT R25, R179, UR16, R164, 0x96, !PT ;  /* 0x00000010b3197c12 */ /* 0x000fe2000f8e96a4 */
[----:B------:R-:W-:Y:S02]  /*a960*/  FFMA.FTZ R164, R44, c[0x0][0x23c], -R134 ;  /* 0x00008f002ca47a23 */ /* 0x000fe40000010886 */
[--C-:B------:R-:W-:Y:S01]  /*a970*/  FFMA.FTZ R44, R57, c[0x0][0x23c], -R139.reuse ;  /* 0x00008f00392c7a23 */ /* 0x100fe2000001088b */
[----:B------:R-:W-:Y:S01]  /*a980*/  HMMA.16816.F32 R72, R20, R14, R72 ;  /* 0x0000000e1448723c */ /* 0x000fe20000001848 */
[----:B------:R-:W-:Y:S01]  /*a990*/  MUFU.EX2 R153, R153 ;  /* 0x0000009900997308 */ /* 0x000fe20000000800 */
[----:B------:R-:W-:Y:S01]  /*a9a0*/  LOP3.LUT R26, R25, 0xffff, RZ, 0xc0, !PT ;  /* 0x0000ffff191a7812 */ /* 0x000fe200078ec0ff */
[----:B------:R-:W-:-:S02]  /*a9b0*/  FFMA.FTZ R57, R133, c[0x0][0x23c], -R139 ;  /* 0x00008f0085397a23 */ /* 0x000fc4000001088b */
[----:B------:R-:W-:Y:S01]  /*a9c0*/  FFMA.FTZ R133, R138, c[0x0][0x23c], -R139 ;  /* 0x00008f008a857a23 */ /* 0x000fe2000001088b */
[----:B------:R-:W-:Y:S01]  /*a9d0*/  SHF.R.U32.HI R26, RZ, 0x8, R26 ;  /* 0x00000008ff1a7819 */ /* 0x000fe2000001161a */
[----:B------:R-:W-:Y:S01]  /*a9e0*/  FFMA.FTZ R138, R27, c[0x0][0x23c], -R140 ;  /* 0x00008f001b8a7a23 */ /* 0x000fe2000001088c */
[----:B--2---:R-:W-:Y:S01]  /*a9f0*/  HMMA.16816.F32 R80, R20, R8, R80 ;  /* 0x000000081450723c */ /* 0x004fe20000001850 */
[----:B------:R-:W1:Y:S01]  /*aa00*/  MUFU.EX2 R164, R164 ;  /* 0x000000a400a47308 */ /* 0x000e620000000800 */
[--C-:B------:R-:W-:Y:S02]  /*aa10*/  FFMA.FTZ R139, R43, c[0x0][0x23c], -R134.reuse ;  /* 0x00008f002b8b7a23 */ /* 0x100fe40000010886 */
[----:B------:R-:W-:-:S04]  /*aa20*/  FFMA.FTZ R43, R29, c[0x0][0x23c], -R134 ;  /* 0x00008f001d2b7a23 */ /* 0x000fc80000010886 */
[C---:B------:R-:W-:Y:S01]  /*aa30*/  HMMA.16816.F32 R84, R20.reuse, R10, R84 ;  /* 0x0000000a1454723c */ /* 0x040fe20000001854 */
[----:B------:R-:W2:Y:S07]  /*aa40*/  MUFU.EX2 R44, R44 ;  /* 0x0000002c002c7308 */ /* 0x000eae0000000800 */
[----:B---3--:R-:W-:Y:S01]  /*aa50*/  HMMA.16816.F32 R92, R20, R4, R92 ;  /* 0x00000004145c723c */ /* 0x008fe2000000185c */
[----:B------:R-:W3:Y:S01]  /*aa60*/  MUFU.EX2 R57, R57 ;  /* 0x0000003900397308 */ /* 0x000ee20000000800 */
[----:B-1----:R-:W-:-:S04]  /*aa70*/  FADD.FTZ R60, R164, R60 ;  /* 0x0000003ca43c7221 */ /* 0x002fc80000010000 */
[----:B------:R-:W-:Y:S02]  /*aa80*/  FADD.FTZ R60, R163, R60 ;  /* 0x0000003ca33c7221 */ /* 0x000fe40000010000 */
[----:B------:R-:W-:Y:S01]  /*aa90*/  HMMA.16816.F32 R100, R20, R6, R100 ;  /* 0x000000061464723c */ /* 0x000fe20000001864 */
[----:B------:R-:W1:Y:S01]  /*aaa0*/  MUFU.EX2 R133, R133 ;  /* 0x0000008500857308 */ /* 0x000e620000000800 */
[----:B--2---:R-:W-:Y:S01]  /*aab0*/  F2FP.PACK_AB R24, R56, R44 ;  /* 0x0000002c3818723e */ /* 0x004fe200000000ff */
[----:B------:R-:W-:Y:S02]  /*aac0*/  FADD.FTZ R60, R153, R60 ;  /* 0x0000003c993c7221 */ /* 0x000fe40000010000 */
[----:B------:R-:W-:Y:S02]  /*aad0*/  FADD.FTZ R39, R44, R39 ;  /* 0x000000272c277221 */ /* 0x000fe40000010000 */
[----:B------:R-:W-:Y:S01]  /*aae0*/  LOP3.LUT R23, R178, 0xffff, RZ, 0xc0, !PT ;  /* 0x0000ffffb2177812 */ /* 0x000fe200078ec0ff */
[----:B------:R-:W-:Y:S01]  /*aaf0*/  FADD.FTZ R60, R28, R60 ;  /* 0x0000003c1c3c7221 */ /* 0x000fe20000010000 */
[----:B------:R-:W-:Y:S01]  /*ab00*/  SHF.R.U32.HI R21, RZ, 0x10, R178 ;  /* 0x00000010ff157819 */ /* 0x000fe200000116b2 */
[----:B------:R-:W2:Y:S01]  /*ab10*/  MUFU.EX2 R138, R138 ;  /* 0x0000008a008a7308 */ /* 0x000ea20000000800 */
[----:B------:R-:W-:Y:S01]  /*ab20*/  LOP3.LUT R22, R178, 0xff, RZ, 0xc0, !PT ;  /* 0x000000ffb2167812 */ /* 0x000fe200078ec0ff */
[----:B------:R-:W-:Y:S01]  /*ab30*/  FADD.FTZ R39, R56, R39 ;  /* 0x0000002738277221 */ /* 0x000fe20000010000 */
[----:B------:R-:W-:-:S02]  /*ab40*/  SHF.R.U32.HI R23, RZ, 0x8, R23 ;  /* 0x00000008ff177819 */ /* 0x000fc40000011617 */
[----:B------:R-:W-:Y:S01]  /*ab50*/  LOP3.LUT R21, R21, 0xff, RZ, 0xc0, !PT ;  /* 0x000000ff15157812 */ /* 0x000fe200078ec0ff */
[----:B---3--:R-:W-:Y:S01]  /*ab60*/  FADD.FTZ R39, R57, R39 ;  /* 0x0000002739277221 */ /* 0x008fe20000010000 */
[----:B------:R-:W-:Y:S01]  /*ab70*/  SHF.R.U32.HI R20, RZ, 0x18, R178 ;  /* 0x00000018ff147819 */ /* 0x000fe200000116b2 */
[----:B------:R-:W-:Y:S01]  /*ab80*/  MUFU.EX2 R29, R139 ;  /* 0x0000008b001d7308 */ /* 0x000fe20000000800 */
[----:B------:R-:W-:Y:S01]  /*ab90*/  PRMT R22, R22, 0x5410, R23 ;  /* 0x0000541016167816 */ /* 0x000fe20000000017 */
[----:B-1----:R-:W-:Y:S01]  /*aba0*/  FADD.FTZ R223, R133, R39 ;  /* 0x0000002785df7221 */ /* 0x002fe20000010000 */
[--C-:B------:R-:W-:Y:S02]  /*abb0*/  SHF.R.U32.HI R23, RZ, 0x10, R25.reuse ;  /* 0x00000010ff177819 */ /* 0x100fe40000011619 */
[----:B------:R-:W-:Y:S01]  /*abc0*/  PRMT R21, R21, 0x5410, R20 ;  /* 0x0000541015157816 */ /* 0x000fe20000000014 */
[--C-:B------:R-:W-:Y:S01]  /*abd0*/  HSET2.LE.AND R22, R22, R45.reuse, PT ;  /* 0x0000002d16167233 */ /* 0x100fe20003803000 */
[----:B------:R-:W-:Y:S01]  /*abe0*/  LOP3.LUT R20, R25, 0xff, RZ, 0xc0, !PT ;  /* 0x000000ff19147812 */ /* 0x000fe200078ec0ff */
[----:B------:R-:W1:Y:S01]  /*abf0*/  MUFU.EX2 R43, R43 ;  /* 0x0000002b002b7308 */ /* 0x000e620000000800 */
[----:B------:R-:W-:Y:S01]  /*ac00*/  SHF.R.U32.HI R25, RZ, 0x18, R25 ;  /* 0x00000018ff197819 */ /* 0x000fe20000011619 */
[----:B------:R-:W-:Y:S01]  /*ac10*/  HSET2.LE.AND R21, R21, R45, PT ;  /* 0x0000002d15157233 */ /* 0x000fe20003803000 */
[----:B------:R-:W-:Y:S01]  /*ac20*/  LOP3.LUT R23, R23, 0xff, RZ, 0xc0, !PT ;  /* 0x000000ff17177812 */ /* 0x000fe200078ec0ff */
[----:B--2---:R-:W-:Y:S01]  /*ac30*/  FADD.FTZ R64, R138, R64 ;  /* 0x000000408a407221 */ /* 0x004fe20000010000 */
[----:B------:R-:W-:-:S02]  /*ac40*/  PRMT R20, R20, 0x5410, R26 ;  /* 0x0000541014147816 */ /* 0x000fc4000000001a */
[----:B------:R-:W-:Y:S01]  /*ac50*/  PRMT R25, R23, 0x5410, R25 ;  /* 0x0000541017197816 */ /* 0x000fe20000000019 */
[----:B------:R-:W-:Y:S01]  /*ac60*/  FADD.FTZ R64, R31, R64 ;  /* 0x000000401f407221 */ /* 0x000fe20000010000 */
[----:B------:R-:W-:Y:S01]  /*ac70*/  F2FP.PACK_AB R23, R153, R163 ;  /* 0x000000a39917723e */ /* 0x000fe200000000ff */
[--C-:B------:R-:W-:Y:S01]  /*ac80*/  HSET2.LE.AND R20, R20, R45.reuse, PT ;  /* 0x0000002d14147233 */ /* 0x100fe20003803000 */
[----:B------:R-:W-:Y:S01]  /*ac90*/  F2FP.PACK_AB R26, R55, R50 ;  /* 0x00000032371a723e */ /* 0x000fe200000000ff */
[----:B------:R-:W-:Y:S01]  /*aca0*/  FADD.FTZ R225, R46, R64 ;  /* 0x000000402ee17221 */ /* 0x000fe20000010000 */
[----:B------:R-:W-:Y:S01]  /*acb0*/  LOP3.LUT R23, R21, R23, RZ, 0xc0, !PT ;  /* 0x0000001715177212 */ /* 0x000fe200078ec0ff */
[----:B------:R-:W-:Y:S01]  /*acc0*/  HSET2.LE.AND R21, R25, R45, PT ;  /* 0x0000002d19157233 */ /* 0x000fe20003803000 */
[----:B------:R-:W-:Y:S01]  /*acd0*/  LOP3.LUT R22, R22, R26, RZ, 0xc0, !PT ;  /* 0x0000001a16167212 */ /* 0x000fe200078ec0ff */
[----:B-1----:R-:W-:Y:S01]  /*ace0*/  FADD.FTZ R60, R43, R60 ;  /* 0x0000003c2b3c7221 */ /* 0x002fe20000010000 */
[----:B------:R-:W-:-:S02]  /*acf0*/  F2FP.PACK_AB R26, R48, R47 ;  /* 0x0000002f301a723e */ /* 0x000fc400000000ff */
[----:B------:R-:W-:Y:S01]  /*ad00*/  F2FP.PACK_AB R25, R164, R36 ;  /* 0x00000024a419723e */ /* 0x000fe200000000ff */
[----:B------:R-:W-:Y:S01]  /*ad10*/  FADD.FTZ R60, R30, R60 ;  /* 0x0000003c1e3c7221 */ /* 0x000fe20000010000 */
[----:B------:R-:W-:Y:S02]  /*ad20*/  LOP3.LUT R20, R20, R26, RZ, 0xc0, !PT ;  /* 0x0000001a14147212 */ /* 0x000fe400078ec0ff */
[----:B------:R-:W-:Y:S01]  /*ad30*/  LOP3.LUT R21, R21, R25, RZ, 0xc0, !PT ;  /* 0x0000001915157212 */ /* 0x000fe200078ec0ff */
[----:B------:R-:W-:Y:S01]  /*ad40*/  FADD.FTZ R224, R29, R60 ;  /* 0x0000003c1de07221 */ /* 0x000fe20000010000 */
[----:B------:R-:W-:Y:S02]  /*ad50*/  F2FP.PACK_AB R25, R51, R52 ;  /* 0x000000343319723e */ /* 0x000fe400000000ff */
[----:B------:R-:W-:-:S03]  /*ad60*/  F2FP.PACK_AB R26, R133, R57 ;  /* 0x00000039851a723e */ /* 0x000fc600000000ff */
[C---:B------:R-:W-:Y:S07]  /*ad70*/  HMMA.16816.F32 R112, R20.reuse, R12, R112 ;  /* 0x0000000c1470723c */ /* 0x040fee0000001870 */
[----:B------:R-:W-:Y:S01]  /*ad80*/  LOP3.LUT R12, R170, 0xffff, RZ, 0xc0, !PT ;  /* 0x0000ffffaa0c7812 */ /* 0x000fe200078ec0ff */
[----:B------:R-:W-:Y:S01]  /*ad90*/  HMMA.16816.F32 R76, R20, R14, R76 ;  /* 0x0000000e144c723c */ /* 0x000fe2000000184c */
[----:B------:R-:W-:Y:S02]  /*ada0*/  SHF.R.U32.HI R13, RZ, 0x10, R170 ;  /* 0x00000010ff0d7819 */ /* 0x000fe400000116aa */
[----:B------:R-:W-:-:S02]  /*adb0*/  SHF.R.U32.HI R12, RZ, 0x8, R12 ;  /* 0x00000008ff0c7819 */ /* 0x000fc4000001160c */
[----:B------:R-:W-:Y:S02]  /*adc0*/  LOP3.LUT R13, R13, 0xff, RZ, 0xc0, !PT ;  /* 0x000000ff0d0d7812 */ /* 0x000fe400078ec0ff */
[----:B------:R-:W-:Y:S01]  /*add0*/  LOP3.LUT R14, R166, 0xffff, RZ, 0xc0, !PT ;  /* 0x0000ffffa60e7812 */ /* 0x000fe200078ec0ff */
[C---:B------:R-:W-:Y:S01]  /*ade0*/  HMMA.16816.F32 R108, R20.reuse, R8, R108 ;  /* 0x00000008146c723c */ /* 0x040fe2000000186c */
[----:B------:R-:W-:Y:S02]  /*adf0*/  SHF.R.U32.HI R15, RZ, 0x10, R166 ;  /* 0x00000010ff0f7819 */ /* 0x000fe400000116a6 */
[----:B------:R-:W-:Y:S02]  /*ae00*/  SHF.R.U32.HI R14, RZ, 0x8, R14 ;  /* 0x00000008ff0e7819 */ /* 0x000fe4000001160e */
[----:B------:R-:W-:Y:S02]  /*ae10*/  LOP3.LUT R15, R15, 0xff, RZ, 0xc0, !PT ;  /* 0x000000ff0f0f7812 */ /* 0x000fe400078ec0ff */
[----:B------:R-:W-:Y:S01]  /*ae20*/  LOP3.LUT R9, R170, 0xff, RZ, 0xc0, !PT ;  /* 0x000000ffaa097812 */ /* 0x000fe200078ec0ff */
[----:B------:R-:W-:Y:S01]  /*ae30*/  HMMA.16816.F32 R104, R20, R10, R104 ;  /* 0x0000000a1468723c */ /* 0x000fe20000001868 */
[----:B------:R-:W-:-:S02]  /*ae40*/  SHF.R.U32.HI R8, RZ, 0x18, R170 ;  /* 0x00000018ff087819 */ /* 0x000fc400000116aa */
[----:B------:R-:W-:Y:S02]  /*ae50*/  PRMT R9, R9, 0x5410, R12 ;  /* 0x0000541009097816 */ /* 0x000fe4000000000c */
[----:B------:R-:W-:Y:S02]  /*ae60*/  PRMT R8, R13, 0x5410, R8 ;  /* 0x000054100d087816 */ /* 0x000fe40000000008 */
[----:B------:R-:W-:Y:S01]  /*ae70*/  LOP3.LUT R11, R166, 0xff, RZ, 0xc0, !PT ;  /* 0x000000ffa60b7812 */ /* 0x000fe200078ec0ff */
[----:B------:R-:W-:Y:S01]  /*ae80*/  HMMA.16816.F32 R88, R20, R4, R88 ;  /* 0x000000041458723c */ /* 0x000fe20000001858 */
[----:B------:R-:W-:Y:S01]  /*ae90*/  SHF.R.U32.HI R10, RZ, 0x18, R166 ;  /* 0x00000018ff0a7819 */ /* 0x000fe200000116a6 */
[--C-:B------:R-:W-:Y:S01]  /*aea0*/  HSET2.LE.AND R9, R9, R45.reuse, PT ;  /* 0x0000002d09097233 */ /* 0x100fe20003803000 */
[----:B------:R-:W-:Y:S01]  /*aeb0*/  PRMT R11, R11, 0x5410, R14 ;  /* 0x000054100b0b7816 */ /* 0x000fe2000000000e */
[----:B------:R-:W-:Y:S01]  /*aec0*/  HSET2.LE.AND R27, R8, R45, PT ;  /* 0x0000002d081b7233 */ /* 0x000fe20003803000 */
[----:B------:R-:W-:-:S02]  /*aed0*/  PRMT R10, R15, 0x5410, R10 ;  /* 0x000054100f0a7816 */ /* 0x000fc4000000000a */
[----:B------:R-:W-:Y:S01]  /*aee0*/  F2FP.PACK_AB R4, R53, R49 ;  /* 0x000000313504723e */ /* 0x000fe200000000ff */
[--C-:B------:R-:W-:Y:S01]  /*aef0*/  HSET2.LE.AND R11, R11, R45.reuse, PT ;  /* 0x0000002d0b0b7233 */ /* 0x100fe20003803000 */
[C---:B------:R-:W-:Y:S01]  /*af00*/  HMMA.16816.F32 R128, R20.reuse, R16, R128 ;  /* 0x000000101480723c */ /* 0x040fe20000001880 */
[----:B------:R-:W-:Y:S01]  /*af10*/  HSET2.LE.AND R10, R10, R45, PT ;  /* 0x0000002d0a0a7233 */ /* 0x000fe20003803000 */
[----:B------:R-:W-:Y:S01]  /*af20*/  LOP3.LUT R26, R9, R26, RZ, 0xc0, !PT ;  /* 0x0000001a091a7212 */ /* 0x000fe200078ec0ff */
[----:B------:R-:W1:Y:S01]  /*af30*/  LDSM.16.MT88.4 R12, [R186+0x7800] ;  /* 0x00780000ba0c783b */ /* 0x000e620000004200 */
[----:B------:R-:W-:Y:S02]  /*af40*/  LOP3.LUT R24, R11, R24, RZ, 0xc0, !PT ;  /* 0x000000180b187212 */ /* 0x000fe400078ec0ff */
[----:B------:R-:W-:Y:S02]  /*af50*/  LOP3.LUT R25, R10, R25, RZ, 0xc0, !PT ;  /* 0x000000190a197212 */ /* 0x000fe400078ec0ff */
[----:B------:R-:W-:Y:S01]  /*af60*/  HMMA.16816.F32 R116, R20, R18, R116 ;  /* 0x000000121474723c */ /* 0x000fe20000001874 */
[----:B------:R-:W-:Y:S01]  /*af70*/  LOP3.LUT R27, R27, R4, RZ, 0xc0, !PT ;  /* 0x000000041b1b7212 */ /* 0x000fe200078ec0ff */
[----:B------:R-:W2:Y:S01]  /*af80*/  LDSM.16.MT88.4 R16, [R188+0x7800] ;  /* 0x00780000bc10783b */ /* 0x000ea20000004200 */
[----:B------:R-:W-:-:S03]  /*af90*/  LOP3.LUT R166, R165, UR7, R174, 0x96, !PT ;  /* 0x00000007a5a67c12 */ /* 0x000fc6000f8e96ae */
[----:B------:R-:W3:Y:S02]  /*afa0*/  LDSM.16.MT88.4 R8, [R185+0x7800] ;  /* 0x00780000b908783b */ /* 0x000ee40000004200 */
[----:B------:R-:W-:Y:S01]  /*afb0*/  HMMA.16816.F32 R96, R20, R6, R96 ;  /* 0x000000061460723c */ /* 0x000fe20000001860 */
[----:B------:R-:W-:Y:S01]  /*afc0*/  IMAD.WIDE.U32 R166, R166, -0x2daee0ad, RZ ;  /* 0xd2511f53a6a67825 */ /* 0x000fe200078e00ff */
[----:B------:R-:W4:Y:S04]  /*afd0*/  LDSM.16.MT88.4 R4, [R184+0x7800] ;  /* 0x00780000b804783b */ /* 0x000f280000004200 */
[----:B------:R-:W-:Y:S02]  /*afe0*/  LOP3.LUT R168, R167, UR17, R168, 0x96, !PT ;  /* 0x00000011a7a87c12 */ /* 0x000fe4000f8e96a8 */
[----:B------:R-:W-:-:S02]  /*aff0*/  LOP3.LUT R23, R166, 0xffff, RZ, 0xc0, !PT ;  /* 0x0000ffffa6177812 */ /* 0x000fc400078ec0ff */
[----:B------:R-:W-:Y:S02]  /*b000*/  SHF.R.U32.HI R22, RZ, 0x10, R166 ;  /* 0x00000010ff167819 */ /* 0x000fe400000116a6 */
[----:B------:R-:W-:Y:S02]  /*b010*/  LOP3.LUT R139, R168, 0xffff, RZ, 0xc0, !PT ;  /* 0x0000ffffa88b7812 */ /* 0x000fe400078ec0ff */
[----:B------:R-:W-:Y:S02]  /*b020*/  SHF.R.U32.HI R140, RZ, 0x10, R168 ;  /* 0x00000010ff8c7819 */ /* 0x000fe400000116a8 */
[----:B------:R-:W-:Y:S02]  /*b030*/  LOP3.LUT R20, R166, 0xff, RZ, 0xc0, !PT ;  /* 0x000000ffa6147812 */ /* 0x000fe400078ec0ff */
[----:B------:R-:W-:Y:S02]  /*b040*/  SHF.R.U32.HI R23, RZ, 0x8, R23 ;  /* 0x00000008ff177819 */ /* 0x000fe40000011617 */
[----:B------:R-:W-:-:S02]  /*b050*/  SHF.R.U32.HI R21, RZ, 0x18, R166 ;  /* 0x00000018ff157819 */ /* 0x000fc400000116a6 */
[----:B------:R-:W-:Y:S02]  /*b060*/  LOP3.LUT R22, R22, 0xff, RZ, 0xc0, !PT ;  /* 0x000000ff16167812 */ /* 0x000fe400078ec0ff */
[----:B------:R-:W-:Y:S02]  /*b070*/  LOP3.LUT R134, R168, 0xff, RZ, 0xc0, !PT ;  /* 0x000000ffa8867812 */ /* 0x000fe400078ec0ff */
[----:B------:R-:W-:Y:S01]  /*b080*/  SHF.R.U32.HI R168, RZ, 0x18, R168 ;  /* 0x00000018ffa87819 */ /* 0x000fe200000116a8 */
[----:B-1----:R-:W-:Y:S01]  /*b090*/  HMMA.16816.F32 R68, R24, R12, R68 ;  /* 0x0000000c1844723c */ /* 0x002fe20000001844 */
[----:B------:R-:W-:Y:S02]  /*b0a0*/  SHF.R.U32.HI R139, RZ, 0x8, R139 ;  /* 0x00000008ff8b7819 */ /* 0x000fe4000001168b */
[----:B------:R-:W-:Y:S02]  /*b0b0*/  LOP3.LUT R140, R140, 0xff, RZ, 0xc0, !PT ;  /* 0x000000ff8c8c7812 */ /* 0x000fe400078ec0ff */
[----:B------:R-:W-:-:S02]  /*b0c0*/  PRMT R20, R20, 0x5410, R23 ;  /* 0x0000541014147816 */ /* 0x000fc40000000017 */
[----:B------:R-:W-:Y:S01]  /*b0d0*/  PRMT R23, R22, 0x5410, R21 ;  /* 0x0000541016177816 */ /* 0x000fe20000000015 */
[C---:B--2---:R-:W-:Y:S01]  /*b0e0*/  HMMA.16816.F32 R124, R24.reuse, R16, R124 ;  /* 0x00000010187c723c */ /* 0x044fe2000000187c */
        /* <DEDUP_REMOVED lines=9> */
[----:B------:R-:W-:Y:S01]  /*b180*/  HMMA.16816.F32 R120, R24, R18, R120 ;  /* 0x000000121878723c */ /* 0x000fe20000001878 */
[----:B------:R-:W-:-:S02]  /*b190*/  F2FP.PACK_AB R45, R43, R28 ;  /* 0x0000001c2b2d723e */ /* 0x000fc400000000ff */
[----:B------:R-:W-:Y:S01]  /*b1a0*/  LOP3.LUT R22, R22, R134, RZ, 0xc0, !PT ;  /* 0x0000008616167212 */ /* 0x000fe200078ec0ff */
[----:B------:R-:W-:Y:S01]  /*b1b0*/  IMAD.MOV.U32 R134, RZ, RZ, R176 ;  /* 0x000000ffff867224 */ /* 0x000fe200078e00b0 */
[----:B------:R-:W-:Y:S02]  /*b1c0*/  LOP3.LUT R23, R23, R140, RZ, 0xc0, !PT ;  /* 0x0000008c17177212 */ /* 0x000fe400078ec0ff */
[----:B------:R-:W-:Y:S01]  /*b1d0*/  LOP3.LUT R20, R20, R139, RZ, 0xc0, !PT ;  /* 0x0000008b14147212 */ /* 0x000fe200078ec0ff */
[----:B------:R-:W-:Y:S01]  /*b1e0*/  HMMA.16816.F32 R72, R24, R14, R72 ;  /* 0x0000000e1848723c */ /* 0x000fe20000001848 */
[----:B------:R-:W-:-:S07]  /*b1f0*/  LOP3.LUT R21, R21, R45, RZ, 0xc0, !PT ;  /* 0x0000002d15157212 */ /* 0x000fce00078ec0ff */
        /* <DEDUP_REMOVED lines=65> */
[----:B------:R-:W5:Y:S04]  /*b610*/  LDSM.16.M88.4 R60, [R194] ;  /* 0x00000000c23c783b */ /* 0x000f680000000200 */
[----:B------:R-:W-:Y:S04]  /*b620*/  LDSM.16.M88.4 R168, [R187+0x4000] ;  /* 0x00400000bba8783b */ /* 0x000fe80000000200 */
[----:B----4-:R-:W4:Y:S04]  /*b630*/  LDSM.16.M88.4 R4, [R194+0x2000] ;  /* 0x00200000c204783b */ /* 0x010f280000000200 */
[----:B------:R-:W1:Y:S04]  /*b640*/  LDSM.16.M88.4 R56, [R192+0x2000] ;  /* 0x00200000c038783b */ /* 0x000e680000000200 */
[----:B------:R-:W1:Y:S04]  /*b650*/  LDSM.16.M88.4 R164, [R187+0x4800] ;  /* 0x00480000bba4783b */ /* 0x000e680000000200 */
[----:B------:R-:W1:Y:S04]  /*b660*/  LDSM.16.M88.4 R160, [R187+0x5000] ;  /* 0x00500000bba0783b */ /* 0x000e680000000200 */
[----:B------:R-:W1:Y:S04]  /*b670*/  LDSM.16.M88.4 R156, [R187+0x5800] ;  /* 0x00580000bb9c783b */ /* 0x000e680000000200 */
[----:B------:R-:W1:Y:S04]  /*b680*/  LDSM.16.M88.4 R172, [R192] ;  /* 0x00000000c0ac783b */ /* 0x000e680000000200 */
[----:B------:R-:W-:Y:S04]  /*b690*/  LDSM.16.M88.4 R52, [R191+0x2000] ;  /* 0x00200000bf34783b */ /* 0x000fe80000000200 */
[----:B------:R-:W1:Y:S01]  /*b6a0*/  LDSM.16.M88.4 R48, [R190] ;  /* 0x00000000be30783b */ /* 0x000e620000000200 */
[-C--:B-----5:R-:W-:Y:S03]  /*b6b0*/  HMMA.16816.F32 R152, R60, R148.reuse, RZ ;  /* 0x000000943c98723c */ /* 0x0a0fe600000018ff */
[----:B------:R-:W-:Y:S04]  /*b6c0*/  LDSM.16.M88.4 R40, [R182] ;  /* 0x00000000b628783b */ /* 0x000fe80000000200 */
[----:B------:R-:W-:Y:S01]  /*b6d0*/  LDSM.16.M88.4 R44, [R183] ;  /* 0x00000000b72c783b */ /* 0x000fe20000000200 */
[C---:B----4-:R-:W-:Y:S03]  /*b6e0*/  HMMA.16816.F32 R32, R4.reuse, R148, RZ ;  /* 0x000000940420723c */ /* 0x050fe600000018ff */
[----:B------:R-:W0:Y:S05]  /*b6f0*/  LDGDEPBAR ;  /* 0x00000000000079af */ /* 0x000e2a0000000000 */
[C---:B------:R-:W-:Y:S08]  /*b700*/  HMMA.16816.F32 R28, R4.reuse, R150, RZ ;  /* 0x00000096041c723c */ /* 0x040ff000000018ff */
[C---:B------:R-:W-:Y:S08]  /*b710*/  HMMA.16816.F32 R24, R4.reuse, R140, RZ ;  /* 0x0000008c0418723c */ /* 0x040ff000000018ff */
[C---:B---3--:R-:W-:Y:S08]  /*b720*/  HMMA.16816.F32 R16, R4.reuse, R132, RZ ;  /* 0x000000840410723c */ /* 0x048ff000000018ff */
[C---:B--2---:R-:W-:Y:S08]  /*b730*/  HMMA.16816.F32 R8, R4.reuse, R36, RZ ;  /* 0x000000240408723c */ /* 0x044ff000000018ff */
[C---:B------:R-:W-:Y:S08]  /*b740*/  HMMA.16816.F32 R20, R4.reuse, R142, RZ ;  /* 0x0000008e0414723c */ /* 0x040ff000000018ff */
[C---:B-1----:R-:W-:Y:S08]  /*b750*/  HMMA.16816.F32 R12, R4.reuse, R134, RZ ;  /* 0x00000086040c723c */ /* 0x042ff000000018ff */
[----:B------:R-:W-:Y:S08]  /*b760*/  HMMA.16816.F32 R4, R4, R38, RZ ;  /* 0x000000260404723c */ /* 0x000ff000000018ff */
[C---:B------:R-:W-:Y:S08]  /*b770*/  HMMA.16816.F32 R148, R60.reuse, R150, RZ ;  /* 0x000000963c94723c */ /* 0x040ff000000018ff */
[C---:B------:R-:W-:Y:S08]  /*b780*/  HMMA.16816.F32 R136, R60.reuse, R132, RZ ;  /* 0x000000843c88723c */ /* 0x040ff000000018ff */
[----:B------:R-:W-:Y:S08]  /*b790*/  HMMA.16816.F32 R132, R60, R134, RZ ;  /* 0x000000863c84723c */ /* 0x000ff000000018ff */
        /* <DEDUP_REMOVED lines=8> */
[----:B------:R-:W1:Y:S07]  /*b820*/  LDSM.16.M88.4 R56, [R191] ;  /* 0x00000000bf38783b */ /* 0x000e6e0000000200 */
        /* <DEDUP_REMOVED lines=8> */
[C---:B------:R-:W-:Y:S01]  /*b8b0*/  HMMA.16816.F32 R132, R172.reuse, R162, R132 ;  /* 0x000000a2ac84723c */ /* 0x040fe20000001884 */
[----:B------:R-:W-:Y:S07]  /*b8c0*/  LDSM.16.M88.4 R160, [R189] ;  /* 0x00000000bda0783b */ /* 0x000fee0000000200 */
[C---:B------:R-:W-:Y:S08]  /*b8d0*/  HMMA.16816.F32 R144, R172.reuse, R164, R144 ;  /* 0x000000a4ac90723c */ /* 0x040ff00000001890 */
[C---:B------:R-:W-:Y:S08]  /*b8e0*/  HMMA.16816.F32 R64, R172.reuse, R156, R64 ;  /* 0x0000009cac40723c */ /* 0x040ff00000001840 */
[C---:B------:R-:W-:Y:S01]  /*b8f0*/  HMMA.16816.F32 R60, R172.reuse, R158, R60 ;  /* 0x0000009eac3c723c */ /* 0x040fe2000000183c */
[----:B------:R-:W3:Y:S07]  /*b900*/  LDSM.16.M88.4 R156, [R180] ;  /* 0x00000000b49c783b */ /* 0x000eee0000000200 */
[----:B------:R-:W-:Y:S01]  /*b910*/  HMMA.16816.F32 R140, R172, R166, R140 ;  /* 0x000000a6ac8c723c */ /* 0x000fe2000000188c */
[----:B------:R-:W4:Y:S07]  /*b920*/  LDSM.16.M88.4 R164, [R180+0x800] ;  /* 0x00080000b4a4783b */ /* 0x000f2e0000000200 */
[C---:B------:R-:W-:Y:S08]  /*b930*/  HMMA.16816.F32 R32, R52.reuse, R48, R32 ;  /* 0x000000303420723c */ /* 0x040ff00000001820 */
[----:B------:R-:W-:Y:S08]  /*b940*/  HMMA.16816.F32 R28, R52, R50, R28 ;  /* 0x00000032341c723c */ /* 0x000ff0000000181c */
[C---:B-1----:R-:W-:Y:S08]  /*b950*/  HMMA.16816.F32 R152, R56.reuse, R48, R152 ;  /* 0x000000303898723c */ /* 0x042ff00000001898 */
[----:B------:R-:W-:Y:S01]  /*b960*/  HMMA.16816.F32 R148, R56, R50, R148 ;  /* 0x000000323894723c */ /* 0x000fe20000001894 */
[----:B------:R-:W1:Y:S07]  /*b970*/  LDSM.16.M88.4 R48, [R180+0x1000] ;  /* 0x00100000b430783b */ /* 0x000e6e0000000200 */
[C---:B------:R-:W-:Y:S08]  /*b980*/  HMMA.16816.F32 R16, R52.reuse, R40, R16 ;  /* 0x000000283410723c */ /* 0x040ff00000001810 */
[----:B------:R-:W-:Y:S08]  /*b990*/  HMMA.16816.F32 R12, R52, R42, R12 ;  /* 0x0000002a340c723c */ /* 0x000ff0000000180c */
[C---:B------:R-:W-:Y:S08]  /*b9a0*/  HMMA.16816.F32 R136, R56.reuse, R40, R136 ;  /* 0x000000283888723c */ /* 0x040ff00000001888 */
[C---:B------:R-:W-:Y:S01]  /*b9b0*/  HMMA.16816.F32 R132, R56.reuse, R42, R132 ;  /* 0x0000002a3884723c */ /* 0x040fe20000001884 */
[----:B------:R-:W5:Y:S07]  /*b9c0*/  LDSM.16.M88.4 R40, [R180+0x1800] ;  /* 0x00180000b428783b */ /* 0x000f6e0000000200 */
[----:B------:R-:W-:Y:S08]  /*b9d0*/  HMMA.16816.F32 R144, R56, R44, R144 ;  /* 0x0000002c3890723c */ /* 0x000ff00000001890 */
[C---:B--2---:R-:W-:Y:S08]  /*b9e0*/  HMMA.16816.F32 R8, R52.reuse, R36, R8 ;  /* 0x000000243408723c */ /* 0x044ff00000001808 */
[----:B------:R-:W-:Y:S08]  /*b9f0*/  HMMA.16816.F32 R4, R52, R38, R4 ;  /* 0x000000263404723c */ /* 0x000ff00000001804 */
[C---:B------:R-:W-:Y:S08]  /*ba00*/  HMMA.16816.F32 R64, R56.reuse, R36, R64 ;  /* 0x000000243840723c */ /* 0x040ff00000001840 */
[----:B------:R-:W-:Y:S01]  /*ba10*/  HMMA.16816.F32 R60, R56, R38, R60 ;  /* 0x00000026383c723c */ /* 0x000fe2000000183c */
[----:B------:R-:W2:Y:S01]  /*ba20*/  LDSM.16.M88.4 R36, [R189+0x2000] ;  /* 0x00200000bd24783b */ /* 0x000ea20000000200 */
[----:B------:R-:W-:-:S06]  /*ba30*/  DEPBAR.LE SB0, 0x0 ;  /* 0x000080000000791a */ /* 0x000fcc0000000000 */
[----:B------:R-:W-:Y:S08]  /*ba40*/  HMMA.16816.F32 R140, R56, R46, R140 ;  /* 0x0000002e388c723c */ /* 0x000ff0000000188c */
[----:B------:R-:W-:Y:S07]  /*ba50*/  HMMA.16816.F32 R24, R52, R44, R24 ;  /* 0x0000002c3418723c */ /* 0x000fee0000001818 */
[----:B------:R-:W-:Y:S01]  /*ba60*/  IADD3 R44, R221, -0x3, RZ ;  /* 0xfffffffddd2c7810 */ /* 0x000fe20007ffe0ff */
[----:B---3--:R-:W-:Y:S04]  /*ba70*/  HMMA.16816.F32 R152, R160, R156, R152 ;  /* 0x0000009ca098723c */ /* 0x008fe80000001898 */
[----:B------:R-:W-:-:S04]  /*ba80*/  IMAD R169, R44, 0x40, R204 ;  /* 0x000000402ca97824 */ /* 0x000fc800078e02cc */
[C---:B------:R-:W-:Y:S01]  /*ba90*/  HMMA.16816.F32 R148, R160.reuse, R158, R148 ;  /* 0x0000009ea094723c */ /* 0x040fe20000001894 */
[C---:B------:R-:W-:Y:S01]  /*baa0*/  IADD3 R175, R169.reuse, 0x8, RZ ;  /* 0x00000008a9af7810 */ /* 0x040fe20007ffe0ff */
[----:B------:R-:W3:Y:S01]  /*bab0*/  I2F R168, R169 ;  /* 0x000000a900a87306 */ /* 0x000ee20000201400 */
[C---:B------:R-:W-:Y:S02]  /*bac0*/  IADD3 R230, R169.reuse, 0x9, RZ ;  /* 0x00000009a9e67810 */ /* 0x040fe40007ffe0ff */
[C---:B------:R-:W-:Y:S02]  /*bad0*/  IADD3 R247, R169.reuse, 0x11, RZ ;  /* 0x00000011a9f77810 */ /* 0x040fe40007ffe0ff */
[C---:B------:R-:W-:Y:S01]  /*bae0*/  IADD3 R244, R169.reuse, 0x10, RZ ;  /* 0x00000010a9f47810 */ /* 0x040fe20007ffe0ff */
[----:B----4-:R-:W-:Y:S01]  /*baf0*/  HMMA.16816.F32 R144, R160, R164, R144 ;  /* 0x000000a4a090723c */ /* 0x010fe20000001890 */
[C---:B------:R-:W-:Y:S01]  /*bb00*/  IADD3 R252, R169.reuse, 0x18, RZ ;  /* 0x00000018a9fc7810 */ /* 0x040fe20007ffe0ff */
[----:B------:R-:W4:Y:S01]  /*bb10*/  I2F R170, R175 ;  /* 0x000000af00aa7306 */ /* 0x000f220000201400 */
[----:B------:R-:W-:-:S02]  /*bb20*/  IADD3 R250, R169, 0x20, RZ ;  /* 0x00000020a9fa7810 */ /* 0x000fc40007ffe0ff */
[-C--:B------:R-:W-:Y:S02]  /*bb30*/  ISETP.GE.AND P6, PT, R169, R240.reuse, PT ;  /* 0x000000f0a900720c */ /* 0x080fe40003fc6270 */
[----:B------:R-:W-:Y:S01]  /*bb40*/  ISETP.GE.AND P4, PT, R175, R240, PT ;  /* 0x000000f0af00720c */ /* 0x000fe20003f86270 */
[C---:B------:R-:W-:Y:S01]  /*bb50*/  HMMA.16816.F32 R140, R160.reuse, R166, R140 ;  /* 0x000000a6a08c723c */ /* 0x040fe2000000188c */
[C---:B------:R-:W-:Y:S01]  /*bb60*/  IADD3 R251, R169.reuse, 0x19, RZ ;  /* 0x00000019a9fb7810 */ /* 0x040fe20007ffe0ff */
[----:B------:R-:W2:Y:S01]  /*bb70*/  I2F R174, R230 ;  /* 0x000000e600ae7306 */ /* 0x000ea20000201400 */
[CC--:B---3--:R-:W-:Y:S01]  /*bb80*/  FFMA.FTZ R152, R168.reuse, R0.reuse, R152 ;  /* 0x00000000a8987223 */ /* 0x0c8fe20000010098 */
[C---:B------:R-:W-:Y:S01]  /*bb90*/  IADD3 R248, R169.reuse, 0x28, RZ ;  /* 0x00000028a9f87810 */ /* 0x040fe20007ffe0ff */
[-C--:B------:R-:W-:Y:S01]  /*bba0*/  FFMA.FTZ R229, R168, R0.reuse, R154 ;  /* 0x00000000a8e57223 */ /* 0x080fe2000001009a */
[C---:B------:R-:W-:Y:S02]  /*bbb0*/  IADD3 R172, R169.reuse, 0x38, RZ ;  /* 0x00000038a9ac7810 */ /* 0x040fe40007ffe0ff */
[----:B-1----:R-:W-:Y:S01]  /*bbc0*/  HMMA.16816.F32 R136, R160, R48, R136 ;  /* 0x00000030a088723c */ /* 0x002fe20000001888 */
[----:B------:R-:W-:Y:S01]  /*bbd0*/  FSEL R178, R152, -INF , !P6 ;  /* 0xff80000098b27808 */ /* 0x000fe20007000000 */
[----:B------:R-:W1:Y:S01]  /*bbe0*/  I2F R173, R244 ;  /* 0x000000f400ad7306 */ /* 0x000e620000201400 */
[----:B----4-:R-:W-:Y:S01]  /*bbf0*/  FFMA.FTZ R148, R170, R0, R148 ;  /* 0x00000000aa947223 */ /* 0x010fe20000010094 */
[----:B------:R-:W-:Y:S01]  /*bc00*/  ISETP.GE.AND P6, PT, R230, R240, PT ;  /* 0x000000f0e600720c */ /* 0x000fe20003fc6270 */
[----:B------:R-:W-:Y:S01]  /*bc10*/  FFMA.FTZ R150, R170, R0, R150 ;  /* 0x00000000aa967223 */ /* 0x000fe20000010096 */
[----:B------:R-:W-:-:S02]  /*bc20*/  IADD3 R231, R169, 0x30, RZ ;  /* 0x00000030a9e77810 */ /* 0x000fc40007ffe0ff */
[----:B------:R-:W-:Y:S01]  /*bc30*/  HMMA.16816.F32 R20, R52, R46, R20 ;  /* 0x0000002e3414723c */ /* 0x000fe20000001814 */
[----:B------:R-:W-:Y:S01]  /*bc40*/  FSEL R148, R148, -INF , !P4 ;  /* 0xff80000094947808 */ /* 0x000fe20006000000 */
[----:B------:R-:W3:Y:S01]  /*bc50*/  I2F R245, R250 ;  /* 0x000000fa00f57306 */ /* 0x000ee20000201400 */
[C---:B--2---:R-:W-:Y:S01]  /*bc60*/  FFMA.FTZ R149, R174.reuse, R0, R149 ;  /* 0x00000000ae957223 */ /* 0x044fe20000010095 */
[----:B------:R-:W-:Y:S01]  /*bc70*/  ISETP.GE.AND P4, PT, R247, R240, PT ;  /* 0x000000f0f700720c */ /* 0x000fe20003f86270 */
[-C--:B------:R-:W-:Y:S01]  /*bc80*/  FFMA.FTZ R151, R174, R0.reuse, R151 ;  /* 0x00000000ae977223 */ /* 0x080fe20000010097 */
[C---:B------:R-:W-:Y:S02]  /*bc90*/  IADD3 R249, R169.reuse, 0x21, RZ ;  /* 0x00000021a9f97810 */ /* 0x040fe40007ffe0ff */
[C---:B------:R-:W-:Y:S01]  /*bca0*/  IADD3 R54, R169.reuse, 0x1, RZ ;  /* 0x00000001a9367810 */ /* 0x040fe20007ffe0ff */
[----:B------:R-:W-:Y:S01]  /*bcb0*/  HMMA.16816.F32 R132, R160, R50, R132 ;  /* 0x00000032a084723c */ /* 0x000fe20000001884 */
[----:B------:R-:W2:Y:S01]  /*bcc0*/  I2F R246, R251 ;  /* 0x000000fb00f67306 */ /* 0x000ea20000201400 */
[----:B------:R-:W-:Y:S01]  /*bcd0*/  ISETP.GE.AND P5, PT, R169, R235, PT ;  /* 0x000000eba900720c */ /* 0x000fe20003fa6270 */
[----:B-1----:R-:W-:Y:S01]  /*bce0*/  FFMA.FTZ R146, R173, R0, R146 ;  /* 0x00000000ad927223 */ /* 0x002fe20000010092 */
[----:B------:R-:W-:-:S02]  /*bcf0*/  ISETP.GE.AND P1, PT, R54, R240, PT ;  /* 0x000000f03600720c */ /* 0x000fc40003f26270 */
[----:B------:R-:W-:Y:S02]  /*bd00*/  ISETP.GE.AND P3, PT, R169, R233, PT ;  /* 0x000000e9a900720c */ /* 0x000fe40003f66270 */
[C---:B-----5:R-:W-:Y:S01]  /*bd10*/  HMMA.16816.F32 R64, R160.reuse, R40, R64 ;  /* 0x00000028a040723c */ /* 0x060fe20000001840 */
[----:B------:R-:W1:Y:S01]  /*bd20*/  I2F R171, R54 ;  /* 0x0000003600ab7306 */ /* 0x000e620000201400 */
[----:B---3--:R-:W-:Y:S01]  /*bd30*/  FFMA.FTZ R136, R245, R0, R136 ;  /* 0x00000000f5887223 */ /* 0x008fe20000010088 */
[----:B------:R-:W-:Y:S02]  /*bd40*/  ISETP.GE.AND P2, PT, R169, R220, PT ;  /* 0x000000dca900720c */ /* 0x000fe40003f46270 */
[----:B------:R-:W-:Y:S02]  /*bd50*/  FSEL R229, R229, -INF , !P5 ;  /* 0xff800000e5e57808 */ /* 0x000fe40006800000 */
[-C--:B------:R-:W-:Y:S01]  /*bd60*/  ISETP.GE.AND P5, PT, R230, R235.reuse, PT ;  /* 0x000000ebe600720c */ /* 0x080fe20003fa6270 */
[----:B------:R-:W-:Y:S01]  /*bd70*/  HMMA.16816.F32 R60, R160, R42, R60 ;  /* 0x0000002aa03c723c */ /* 0x000fe2000000183c */
[----:B------:R-:W3:Y:S01]  /*bd80*/  I2F R161, R247 ;  /* 0x000000f700a17306 */ /* 0x000ee20000201400 */
[CC--:B--2---:R-:W-:Y:S01]  /*bd90*/  FFMA.FTZ R152, R246.reuse, R0.reuse, R141 ;  /* 0x00000000f6987223 */ /* 0x0c4fe2000001008d */
[----:B------:R-:W-:Y:S01]  /*bda0*/  FSEL R179, R151, -INF , !P5 ;  /* 0xff80000097b37808 */ /* 0x000fe20006800000 */
[----:B------:R-:W-:Y:S01]  /*bdb0*/  FFMA.FTZ R143, R246, R0, R143 ;  /* 0x00000000f68f7223 */ /* 0x000fe2000001008f */
[----:B------:R-:W-:-:S02]  /*bdc0*/  ISETP.GE.AND P5, PT, R252, R235, PT ;  /* 0x000000ebfc00720c */ /* 0x000fc40003fa6270 */
[----:B------:R-:W-:Y:S01]  /*bdd0*/  IADD3 R162, R169, 0x31, RZ ;  /* 0x00000031a9a27810 */ /* 0x000fe20007ffe0ff */
[----:B------:R-:W-:Y:S01]  /*bde0*/  HMMA.16816.F32 R24, R36, R164, R24 ;  /* 0x000000a42418723c */ /* 0x000fe20000001818 */
[----:B------:R-:W2:Y:S01]  /*bdf0*/  I2F R160, R252 ;  /* 0x000000fc00a07306 */ /* 0x000ea20000201400 */
[CC--:B-1----:R-:W-:Y:S02]  /*be00*/  FFMA.FTZ R153, R171.reuse, R0.reuse, R153 ;  /* 0x00000000ab997223 */ /* 0x0c2fe40000010099 */
[----:B------:R-:W-:-:S03]  /*be10*/  FFMA.FTZ R154, R171, R0, R155 ;  /* 0x00000000ab9a7223 */ /* 0x000fc6000001009b */
[----:B------:R-:W-:Y:S01]  /*be20*/  IADD3 R164, R169, 0x29, RZ ;  /* 0x00000029a9a47810 */ /* 0x000fe20007ffe0ff */
[----:B------:R-:W-:Y:S01]  /*be30*/  HMMA.16816.F32 R28, R36, R158, R28 ;  /* 0x0000009e241c723c */ /* 0x000fe2000000181c */
[-C--:B---3--:R-:W-:Y:S01]  /*be40*/  FFMA.FTZ R145, R161, R0.reuse, R145 ;  /* 0x00000000a1917223 */ /* 0x088fe20000010091 */
[----:B------:R-:W1:Y:S01]  /*be50*/  I2F R163, R248 ;  /* 0x000000f800a37306 */ /* 0x000e620000201400 */
[----:B------:R-:W-:Y:S01]  /*be60*/  IADD3 R169, R169, 0x39, RZ ;  /* 0x00000039a9a97810 */ /* 0x000fe20007ffe0ff */
[----:B------:R-:W-:-:S03]  /*be70*/  FFMA.FTZ R147, R161, R0, R147 ;  /* 0x00000000a1937223 */ /* 0x000fc60000010093 */
[-C--:B------:R-:W-:Y:S01]  /*be80*/  FFMA.FTZ R159, R173, R0.reuse, R144 ;  /* 0x00000000ad9f7223 */ /* 0x080fe20000010090 */
[C---:B------:R-:W-:Y:S01]  /*be90*/  HMMA.16816.F32 R32, R36.reuse, R156, R32 ;  /* 0x0000009c2420723c */ /* 0x040fe20000001820 */
[----:B------:R-:W-:Y:S01]  /*bea0*/  FSEL R144, R149, -INF , !P6 ;  /* 0xff80000095907808 */ /* 0x000fe20007000000 */
[----:B------:R-:W3:Y:S01]  /*beb0*/  I2F R241, R164 ;  /* 0x000000a400f17306 */ /* 0x000ee20000201400 */
[----:B--2---:R-:W-:Y:S01]  /*bec0*/  FFMA.FTZ R140, R160, R0, R140 ;  /* 0x00000000a08c7223 */ /* 0x004fe2000001008c */
[----:B------:R-:W-:Y:S01]  /*bed0*/  ISETP.GE.AND P6, PT, R252, R240, PT ;  /* 0x000000f0fc00720c */ /* 0x000fe20003fc6270 */
[----:B------:R-:W-:Y:S02]  /*bee0*/  FFMA.FTZ R142, R160, R0, R142 ;  /* 0x00000000a08e7223 */ /* 0x000fe4000001008e */
[----:B------:R-:W-:Y:S01]  /*bef0*/  FSEL R157, R145, -INF , !P4 ;  /* 0xff800000919d7808 */ /* 0x000fe20006000000 */
[C---:B------:R-:W-:Y:S01]  /*bf00*/  HMMA.16816.F32 R20, R36.reuse, R166, R20 ;  /* 0x000000a62414723c */ /* 0x040fe20000001814 */
[----:B------:R-:W-:Y:S01]  /*bf10*/  ISETP.GE.AND P4, PT, R250, R240, PT ;  /* 0x000000f0fa00720c */ /* 0x000fe20003f86270 */
[-C--:B-1----:R-:W-:Y:S01]  /*bf20*/  FFMA.FTZ R59, R163, R0.reuse, R132 ;  /* 0x00000000a33b7223 */ /* 0x082fe20000010084 */
[----:B------:R-:W-:Y:S01]  /*bf30*/  FSEL R156, R153, -INF , !P1 ;  /* 0xff800000999c7808 */ /* 0x000fe20004800000 */
[----:B------:R-:W1:Y:S01]  /*bf40*/  I2F R141, R231 ;  /* 0x000000e7008d7306 */ /* 0x000e620000201400 */
[----:B------:R-:W-:Y:S01]  /*bf50*/  FSEL R153, R140, -INF , !P6 ;  /* 0xff8000008c997808 */ /* 0x000fe20007000000 */
[----:B------:R-:W-:Y:S01]  /*bf60*/  FFMA.FTZ R24, R173, R0, R24 ;  /* 0x00000000ad187223 */ /* 0x000fe20000010018 */
[----:B------:R-:W-:Y:S01]  /*bf70*/  FSEL R140, R136, -INF , !P4 ;  /* 0xff800000888c7808 */ /* 0x000fe20006000000 */
[C---:B------:R-:W-:Y:S01]  /*bf80*/  HMMA.16816.F32 R12, R36.reuse, R50, R12 ;  /* 0x00000032240c723c */ /* 0x040fe2000000180c */
[----:B------:R-:W-:Y:S01]  /*bf90*/  ISETP.GE.AND P1, PT, R244, R240, PT ;  /* 0x000000f0f400720c */ /* 0x000fe20003f26270 */
[----:B---3--:R-:W-:Y:S01]  /*bfa0*/  FFMA.FTZ R58, R241, R0, R133 ;  /* 0x00000000f13a7223 */ /* 0x008fe20000010085 */
[----:B------:R-:W-:Y:S01]  /*bfb0*/  ISETP.GE.AND P4, PT, R164, R240, PT ;  /* 0x000000f0a400720c */ /* 0x000fe20003f86270 */
[----:B------:R-:W2:Y:S01]  /*bfc0*/  I2F R136, R162 ;  /* 0x000000a200887306 */ /* 0x000ea20000201400 */
[----:B------:R-:W-:Y:S01]  /*bfd0*/  FSEL R159, R159, -INF , !P1 ;  /* 0xff8000009f9f7808 */ /* 0x000fe20004800000 */
[----:B------:R-:W-:Y:S01]  /*bfe0*/  FFMA.FTZ R57, R241, R0, R135 ;  /* 0x00000000f1397223 */ /* 0x000fe20000010087 */
[----:B------:R-:W-:Y:S01]  /*bff0*/  ISETP.GE.AND P1, PT, R251, R240, PT ;  /* 0x000000f0fb00720c */ /* 0x000fe20003f26270 */
[C---:B------:R-:W-:Y:S01]  /*c000*/  HMMA.16816.F32 R8, R36.reuse, R40, R8 ;  /* 0x000000282408723c */ /* 0x040fe20000001808 */
[----:B------:R-:W-:Y:S01]  /*c010*/  FSEL R58, R58, -INF , !P4 ;  /* 0xff8000003a3a7808 */ /* 0x000fe20006000000 */
[----:B------:R-:W-:Y:S01]  /*c020*/  FFMA.FTZ R33, R171, R0, R33 ;  /* 0x00000000ab217223 */ /* 0x000fe20000010021 */
[----:B------:R-:W-:Y:S01]  /*c030*/  FSEL R152, R152, -INF , !P1 ;  /* 0xff80000098987808 */ /* 0x000fe20004800000 */
[----:B------:R-:W3:Y:S01]  /*c040*/  I2F R133, R172 ;  /* 0x000000ac00857306 */ /* 0x000ee20000201400 */
[----:B------:R-:W-:Y:S01]  /*c050*/  ISETP.GE.AND P1, PT, R248, R240, PT ;  /* 0x000000f0f800720c */ /* 0x000fe20003f26270 */
[----:B-1----:R-:W-:Y:S01]  /*c060*/  FFMA.FTZ R46, R141, R0, R64 ;  /* 0x000000008d2e7223 */ /* 0x002fe20000010040 */
[----:B------:R-:W-:Y:S01]  /*c070*/  ISETP.GE.AND P4, PT, R172, R240, PT ;  /* 0x000000f0ac00720c */ /* 0x000fe20003f86270 */
[----:B------:R-:W-:Y:S01]  /*c080*/  FFMA.FTZ R64, R245, R0, R138 ;  /* 0x00000000f5407223 */ /* 0x000fe2000001008a */
[----:B------:R-:W-:Y:S01]  /*c090*/  FSEL R59, R59, -INF , !P1 ;  /* 0xff8000003b3b7808 */ /* 0x000fe20004800000 */
[C---:B------:R-:W-:Y:S01]  /*c0a0*/  HMMA.16816.F32 R16, R36.reuse, R48, R16 ;  /* 0x000000302410723c */ /* 0x040fe20000001810 */
[----:B------:R-:W-:Y:S01]  /*c0b0*/  ISETP.GE.AND P1, PT, R162, R240, PT ;  /* 0x000000f0a200720c */ /* 0x000fe20003f26270 */
[C---:B--2---:R-:W-:Y:S01]  /*c0c0*/  FFMA.FTZ R55, R136.reuse, R0, R65 ;  /* 0x0000000088377223 */ /* 0x044fe20000010041 */
[----:B------:R-:W1:Y:S01]  /*c0d0*/  I2F R165, R249 ;  /* 0x000000f900a57306 */ /* 0x000e620000201400 */
[----:B------:R-:W-:Y:S01]  /*c0e0*/  ISETP.GE.AND P6, PT, R249, R240, PT ;  /* 0x000000f0f900720c */ /* 0x000fe20003fc6270 */
[-C--:B------:R-:W-:Y:S01]  /*c0f0*/  FFMA.FTZ R47, R136, R0.reuse, R67 ;  /* 0x00000000882f7223 */ /* 0x080fe20000010043 */
[----:B------:R-:W-:Y:S01]  /*c100*/  FSEL R155, R142, -INF , !P5 ;  /* 0xff8000008e9b7808 */ /* 0x000fe20006800000 */
[-C--:B------:R-:W-:Y:S01]  /*c110*/  FFMA.FTZ R45, R141, R0.reuse, R66 ;  /* 0x000000008d2d7223 */ /* 0x080fe20000010042 */
[----:B------:R-:W-:Y:S01]  /*c120*/  FSEL R55, R55, -INF , !P1 ;  /* 0xff80000037377808 */ /* 0x000fe20004800000 */
[-C--:B------:R-:W-:Y:S01]  /*c130*/  FFMA.FTZ R21, R246, R0.reuse, R21 ;  /* 0x00000000f6157223 */ /* 0x080fe20000010015 */
[-C--:B------:R-:W-:Y:S01]  /*c140*/  ISETP.GE.AND P1, PT, R54, R235.reuse, PT ;  /* 0x000000eb3600720c */ /* 0x080fe20003f26270 */
[-C--:B---3--:R-:W-:Y:S01]  /*c150*/  FFMA.FTZ R52, R133, R0.reuse, R60 ;  /* 0x0000000085347223 */ /* 0x088fe2000001003c */
[----:B------:R-:W2:Y:S01]  /*c160*/  I2F R65, R169 ;  /* 0x000000a900417306 */ /* 0x000ea20000201400 */
[-C--:B------:R-:W-:Y:S01]  /*c170*/  FFMA.FTZ R60, R163, R0.reuse, R134 ;  /* 0x00000000a33c7223 */ /* 0x080fe20000010086 */
[----:B------:R-:W-:Y:S01]  /*c180*/  FSEL R154, R154, -INF , !P1 ;  /* 0xff8000009a9a7808 */ /* 0x000fe20004800000 */
[-C--:B------:R-:W-:Y:S01]  /*c190*/  FFMA.FTZ R53, R133, R0.reuse, R62 ;  /* 0x0000000085357223 */ /* 0x080fe2000001003e */
[-C--:B------:R-:W-:Y:S01]  /*c1a0*/  ISETP.GE.AND P1, PT, R244, R235.reuse, PT ;  /* 0x000000ebf400720c */ /* 0x080fe20003f26270 */
[----:B------:R-:W-:Y:S01]  /*c1b0*/  HMMA.16816.F32 R4, R36, R42, R4 ;  /* 0x0000002a2404723c */ /* 0x000fe20000001804 */
[----:B------:R-:W-:Y:S01]  /*c1c0*/  FSEL R52, R52, -INF , !P4 ;  /* 0xff80000034347808 */ /* 0x000fe20006000000 */
[-C--:B-1----:R-:W-:Y:S01]  /*c1d0*/  FFMA.FTZ R137, R165, R0.reuse, R137 ;  /* 0x00000000a5897223 */ /* 0x082fe20000010089 */
[-C--:B------:R-:W-:Y:S01]  /*c1e0*/  ISETP.GE.AND P4, PT, R175, R235.reuse, PT ;  /* 0x000000ebaf00720c */ /* 0x080fe20003f86270 */
[-C--:B------:R-:W-:Y:S01]  /*c1f0*/  FFMA.FTZ R56, R165, R0.reuse, R139 ;  /* 0x00000000a5387223 */ /* 0x080fe2000001008b */
[----:B------:R-:W-:Y:S01]  /*c200*/  FSEL R158, R146, -INF , !P1 ;  /* 0xff800000929e7808 */ /* 0x000fe20004800000 */
[-C--:B------:R-:W-:Y:S01]  /*c210*/  FFMA.FTZ R35, R171, R0.reuse, R35 ;  /* 0x00000000ab237223 */ /* 0x080fe20000010023 */
[-C--:B------:R-:W-:Y:S01]  /*c220*/  ISETP.GE.AND P1, PT, R251, R235.reuse, PT ;  /* 0x000000ebfb00720c */ /* 0x080fe20003f26270 */
[-C--:B------:R-:W-:Y:S01]  /*c230*/  FFMA.FTZ R28, R170, R0.reuse, R28 ;  /* 0x00000000aa1c7223 */ /* 0x080fe2000001001c */
[----:B------:R-:W-:Y:S01]  /*c240*/  FSEL R228, R150, -INF , !P4 ;  /* 0xff80000096e47808 */ /* 0x000fe20006000000 */
[-C--:B------:R-:W-:Y:S01]  /*c250*/  FFMA.FTZ R30, R170, R0.reuse, R30 ;  /* 0x00000000aa1e7223 */ /* 0x080fe2000001001e */
[-C--:B------:R-:W-:Y:S01]  /*c260*/  ISETP.GE.AND P4, PT, R247, R235.reuse, PT ;  /* 0x000000ebf700720c */ /* 0x080fe20003f86270 */
[-C--:B--2---:R-:W-:Y:S01]  /*c270*/  FFMA.FTZ R61, R65, R0.reuse, R61 ;  /* 0x00000000413d7223 */ /* 0x084fe2000001003d */
[----:B------:R-:W-:Y:S01]  /*c280*/  FSEL R151, R143, -INF , !P1 ;  /* 0xff8000008f977808 */ /* 0x000fe20004800000 */
[-C--:B------:R-:W-:Y:S01]  /*c290*/  FFMA.FTZ R63, R65, R0.reuse, R63 ;  /* 0x00000000413f7223 */ /* 0x080fe2000001003f */
        /* <DEDUP_REMOVED lines=9> */
[CC--:B------:R-:W-:Y:S01]  /*c330*/  FFMA.FTZ R143, R161.reuse, R0.reuse, R25 ;  /* 0x00000000a18f7223 */ /* 0x0c0fe20000010019 */
[----:B------:R-:W-:Y:S01]  /*c340*/  FSEL R64, R64, -INF , !P4 ;  /* 0xff80000040407808 */ /* 0x000fe20006000000 */
[-C--:B------:R-:W-:Y:S01]  /*c350*/  FFMA.FTZ R27, R161, R0.reuse, R27 ;  /* 0x00000000a11b7223 */ /* 0x080fe2000001001b */
[-C--:B------:R-:W-:Y:S01]  /*c360*/  ISETP.GE.AND P4, PT, R164, R235.reuse, PT ;  /* 0x000000eba400720c */ /* 0x080fe20003f86270 */
[-C--:B------:R-:W-:Y:S01]  /*c370*/  FFMA.FTZ R9, R136, R0.reuse, R9 ;  /* 0x0000000088097223 */ /* 0x080fe20000010009 */
[----:B------:R-:W-:Y:S01]  /*c380*/  FSEL R132, R137, -INF , !P6 ;  /* 0xff80000089847808 */ /* 0x000fe20007000000 */
[C---:B------:R-:W-:Y:S01]  /*c390*/  FFMA.FTZ R20, R160.reuse, R0, R20 ;  /* 0x00000000a0147223 */ /* 0x040fe20000010014 */
[----:B------:R-:W-:Y:S01]  /*c3a0*/  ISETP.GE.AND P6, PT, R231, R240, PT ;  /* 0x000000f0e700720c */ /* 0x000fe20003fc6270 */
[-C--:B------:R-:W-:Y:S01]  /*c3b0*/  FFMA.FTZ R22, R160, R0.reuse, R22 ;  /* 0x00000000a0167223 */ /* 0x080fe20000010016 */
[----:B------:R-:W-:Y:S01]  /*c3c0*/  ISETP.GE.AND P5, PT, R249, R235, PT ;  /* 0x000000ebf900720c */ /* 0x000fe20003fa6270 */
[-C--:B------:R-:W-:Y:S01]  /*c3d0*/  FFMA.FTZ R23, R246, R0.reuse, R23 ;  /* 0x00000000f6177223 */ /* 0x080fe20000010017 */
[----:B------:R-:W-:Y:S01]  /*c3e0*/  FSEL R47, R47, -INF , !P1 ;  /* 0xff8000002f2f7808 */ /* 0x000fe20004800000 */
[CC--:B------:R-:W-:Y:S01]  /*c3f0*/  FFMA.FTZ R16, R245.reuse, R0.reuse, R16 ;  /* 0x00000000f5107223 */ /* 0x0c0fe20000010010 */
[----:B------:R-:W-:Y:S01]  /*c400*/  ISETP.GE.AND P1, PT, R54, R233, PT ;  /* 0x000000e93600720c */ /* 0x000fe20003f26270 */
[-C--:B------:R-:W-:Y:S01]  /*c410*/  FFMA.FTZ R18, R245, R0.reuse, R18 ;  /* 0x00000000f5127223 */ /* 0x080fe20000010012 */
[----:B------:R-:W-:Y:S01]  /*c420*/  FSEL R57, R57, -INF , !P4 ;  /* 0xff80000039397808 */ /* 0x000fe20006000000 */
[CC--:B------:R-:W-:Y:S01]  /*c430*/  FFMA.FTZ R17, R165.reuse, R0.reuse, R17 ;  /* 0x00000000a5117223 */ /* 0x0c0fe20000010011 */
[-C--:B------:R-:W-:Y:S01]  /*c440*/  ISETP.GE.AND P4, PT, R172, R235.reuse, PT ;  /* 0x000000ebac00720c */ /* 0x080fe20003f86270 */
[-C--:B------:R-:W-:Y:S01]  /*c450*/  FFMA.FTZ R19, R165, R0.reuse, R19 ;  /* 0x00000000a5137223 */ /* 0x080fe20000010013 */
[----:B------:R-:W-:Y:S01]  /*c460*/  FSEL R46, R46, -INF , !P6 ;  /* 0xff8000002e2e7808 */ /* 0x000fe20007000000 */
[-C--:B------:R-:W-:Y:S01]  /*c470*/  FFMA.FTZ R163, R163, R0.reuse, R14 ;  /* 0x00000000a3a37223 */ /* 0x080fe2000001000e */
[----:B------:R-:W-:Y:S01]  /*c480*/  FSEL R56, R56, -INF , !P5 ;  /* 0xff80000038387808 */ /* 0x000fe20006800000 */
[----:B------:R-:W-:Y:S01]  /*c490*/  FFMA.FTZ R13, R241, R0, R13 ;  /* 0x00000000f10d7223 */ /* 0x000fe2000001000d */
[----:B------:R-:W-:Y:S01]  /*c4a0*/  ISETP.GE.AND P6, PT, R169, R240, PT ;  /* 0x000000f0a900720c */ /* 0x000fe20003fc6270 */
[-C--:B------:R-:W-:Y:S01]  /*c4b0*/  FFMA.FTZ R15, R241, R0.reuse, R15 ;  /* 0x00000000f10f7223 */ /* 0x080fe2000001000f */
[----:B------:R-:W-:Y:S01]  /*c4c0*/  ISETP.GE.AND P5, PT, R231, R235, PT ;  /* 0x000000ebe700720c */ /* 0x000fe20003fa6270 */
[-C--:B------:R-:W-:Y:S01]  /*c4d0*/  FFMA.FTZ R8, R141, R0.reuse, R8 ;  /* 0x000000008d087223 */ /* 0x080fe20000010008 */
[----:B------:R-:W-:Y:S01]  /*c4e0*/  FSEL R33, R33, -INF , !P1 ;  /* 0xff80000021217808 */ /* 0x000fe20004800000 */
[-C--:B------:R-:W-:Y:S01]  /*c4f0*/  FFMA.FTZ R10, R141, R0.reuse, R10 ;  /* 0x000000008d0a7223 */ /* 0x080fe2000001000a */
[----:B------:R-:W-:Y:S01]  /*c500*/  ISETP.GE.AND P1, PT, R244, R233, PT ;  /* 0x000000e9f400720c */ /* 0x000fe20003f26270 */
[-C--:B------:R-:W-:Y:S01]  /*c510*/  FFMA.FTZ R11, R136, R0.reuse, R11 ;  /* 0x00000000880b7223 */ /* 0x080fe2000001000b */
[----:B------:R-:W-:Y:S01]  /*c520*/  FSEL R53, R53, -INF , !P4 ;  /* 0xff80000035357808 */ /* 0x000fe20006000000 */
[C---:B------:R-:W-:Y:S01]  /*c530*/  FFMA.FTZ R4, R133.reuse, R0, R4 ;  /* 0x0000000085047223 */ /* 0x040fe20000010004 */
[----:B------:R-:W-:Y:S01]  /*c540*/  BAR.SYNC.DEFER_BLOCKING 0x0 ;  /* 0x0000000000007b1d */ /* 0x000fe20000010000 */
[----:B------:R-:W-:Y:S01]  /*c550*/  ISETP.GE.AND P4, PT, R54, R220, PT ;  /* 0x000000dc3600720c */ /* 0x000fe20003f86270 */
[-C--:B------:R-:W-:Y:S01]  /*c560*/  FFMA.FTZ R6, R133, R0.reuse, R6 ;  /* 0x0000000085067223 */ /* 0x080fe20000010006 */
[----:B------:R-:W-:Y:S01]  /*c570*/  FSEL R45, R45, -INF , !P5 ;  /* 0xff8000002d2d7808 */ /* 0x000fe20006800000 */
[-C--:B------:R-:W-:Y:S01]  /*c580*/  FFMA.FTZ R5, R65, R0.reuse, R5 ;  /* 0x0000000041057223 */ /* 0x080fe20000010005 */
[----:B------:R-:W-:Y:S01]  /*c590*/  FSEL R54, R61, -INF , !P6 ;  /* 0xff8000003d367808 */ /* 0x000fe20007000000 */
[CC--:B------:R-:W-:Y:S01]  /*c5a0*/  FFMA.FTZ R61, R168.reuse, R0.reuse, R32 ;  /* 0x00000000a83d7223 */ /* 0x0c0fe20000010020 */
[----:B------:R-:W-:Y:S01]  /*c5b0*/  ISETP.GE.AND P5, PT, R169, R235, PT ;  /* 0x000000eba900720c */ /* 0x000fe20003fa6270 */
[-C--:B------:R-:W-:Y:S01]  /*c5c0*/  FFMA.FTZ R168, R168, R0.reuse, R34 ;  /* 0x00000000a8a87223 */ /* 0x080fe20000010022 */
[----:B------:R-:W-:Y:S01]  /*c5d0*/  FSEL R149, R24, -INF , !P1 ;  /* 0xff80000018957808 */ /* 0x000fe20004800000 */
[----:B------:R-:W-:Y:S01]  /*c5e0*/  FFMA.FTZ R7, R65, R0, R7 ;  /* 0x0000000041077223 */ /* 0x000fe20000010007 */
[----:B------:R-:W-:-:S02]  /*c5f0*/  ISETP.GE.AND P1, PT, R251, R233, PT ;  /* 0x000000e9fb00720c */ /* 0x000fc40003f26270 */
[----:B------:R-:W-:Y:S02]  /*c600*/  FSEL R32, R63, -INF , !P5 ;  /* 0xff8000003f207808 */ /* 0x000fe40006800000 */
[C---:B------:R-:W-:Y:S02]  /*c610*/  ISETP.GE.AND P6, PT, R175.reuse, R233, PT ;  /* 0x000000e9af00720c */ /* 0x040fe40003fc6270 */
        /* <DEDUP_REMOVED lines=28> */
[----:B------:R-:W-:Y:S02]  /*c7e0*/  ISETP.GE.AND P1, PT, R221, 0x4, PT ;  /* 0x00000004dd00780c */ /* 0x000fe40003f26270 */
[C---:B------:R-:W-:Y:S02]  /*c7f0*/  ISETP.GE.AND P3, PT, R249.reuse, R233, PT ;  /* 0x000000e9f900720c */ /* 0x040fe40003f66270 */
[----:B------:R-:W-:Y:S02]  /*c800*/  ISETP.GE.AND P2, PT, R249, R220, PT ;  /* 0x000000dcf900720c */ /* 0x000fe40003f46270 */
[----:B------:R-:W-:Y:S02]  /*c810*/  FSEL R26, R23, -INF , !P4 ;  /* 0xff800000171a7808 */ /* 0x000fe40006000000 */
[----:B------:R-:W-:Y:S02]  /*c820*/  FSEL R165, R16, -INF , !P6 ;  /* 0xff80000010a57808 */ /* 0x000fe40007000000 */
[----:B------:R-:W-:-:S02]  /*c830*/  FSEL R161, R18, -INF , !P5 ;  /* 0xff80000012a17808 */ /* 0x000fc40006800000 */
[-C--:B------:R-:W-:Y:S02]  /*c840*/  ISETP.GE.AND P4, PT, R248, R220.reuse, PT ;  /* 0x000000dcf800720c */ /* 0x080fe40003f86270 */
[CC--:B------:R-:W-:Y:S02]  /*c850*/  ISETP.GE.AND P6, PT, R164.reuse, R233.reuse, PT ;  /* 0x000000e9a400720c */ /* 0x0c0fe40003fc6270 */
[----:B------:R-:W-:Y:S02]  /*c860*/  ISETP.GE.AND P5, PT, R164, R220, PT ;  /* 0x000000dca400720c */ /* 0x000fe40003fa6270 */
[----:B------:R-:W-:Y:S02]  /*c870*/  FSEL R164, R17, -INF , !P3 ;  /* 0xff80000011a47808 */ /* 0x000fe40005800000 */
[----:B------:R-:W-:Y:S02]  /*c880*/  FSEL R160, R19, -INF , !P2 ;  /* 0xff80000013a07808 */ /* 0x000fe40005000000 */
[----:B------:R-:W-:-:S02]  /*c890*/  ISETP.GE.AND P3, PT, R231, R233, PT ;  /* 0x000000e9e700720c */ /* 0x000fc40003f66270 */
[-C--:B------:R-:W-:Y:S02]  /*c8a0*/  ISETP.GE.AND P2, PT, R231, R220.reuse, PT ;  /* 0x000000dce700720c */ /* 0x080fe40003f46270 */
[----:B------:R-:W-:Y:S02]  /*c8b0*/  FSEL R163, R163, -INF , !P4 ;  /* 0xff800000a3a37808 */ /* 0x000fe40006000000 */
[----:B------:R-:W-:Y:S02]  /*c8c0*/  ISETP.GE.AND P4, PT, R162, R220, PT ;  /* 0x000000dca200720c */ /* 0x000fe40003f86270 */
[----:B------:R-:W-:Y:S02]  /*c8d0*/  FSEL R166, R13, -INF , !P6 ;  /* 0xff8000000da67808 */ /* 0x000fe40007000000 */
[----:B------:R-:W-:Y:S02]  /*c8e0*/  FSEL R162, R15, -INF , !P5 ;  /* 0xff8000000fa27808 */ /* 0x000fe40006800000 */
[----:B------:R-:W-:-:S02]  /*c8f0*/  FSEL R138, R8, -INF , !P3 ;  /* 0xff800000088a7808 */ /* 0x000fc40005800000 */
[----:B------:R-:W-:Y:S02]  /*c900*/  FSEL R43, R10, -INF , !P2 ;  /* 0xff8000000a2b7808 */ /* 0x000fe40005000000 */
        /* <DEDUP_REMOVED lines=58> */
.L_x_751:
[----:B------:R-:W-:Y:S05]  /*ccb0*/  BSYNC B0 ;  /* 0x0000000000007941 */ /* 0x000fea0003800000 */
.L_x_750:
[----:B------:R-:W0:Y:S02]  /*ccc0*/  LDGDEPBAR ;  /* 0x00000000000079af */ /* 0x000e240000000000 */
.L_x_749:
[----:B------:R-:W-:Y:S01]  /*ccd0*/  FMNMX.FTZ R4, R177, R34, !PT ;  /* 0x00000022b1047209 */ /* 0x000fe20007810000 */
[----:B------:R-:W-:Y:S01]  /*cce0*/  IMAD.WIDE.U32 R172, R234, -0x326172a9, RZ ;  /* 0xcd9e8d57eaac7825 */ /* 0x000fe200078e00ff */
[----:B--2---:R-:W-:Y:S01]  /*ccf0*/  FMNMX.FTZ R7, R176, R61, !PT ;  /* 0x0000003db0077209 */ /* 0x004fe20007810000 */
[----:B------:R-:W2:Y:S01]  /*cd00*/  LDC.U8 R39, c[0x0][0x2d8] ;  /* 0x0000b600ff277b82 */ /* 0x000ea20000000000 */
[----:B------:R-:W-:Y:S01]  /*cd10*/  FMNMX.FTZ R4, R33, R4, !PT ;  /* 0x0000000421047209 */ /* 0x000fe20007810000 */
[----:B------:R-:W-:Y:S01]  /*cd20*/  IMAD.WIDE.U32 R174, R226, -0x2daee0ad, RZ ;  /* 0xd2511f53e2ae7825 */ /* 0x000fe200078e00ff */
[----:B------:R-:W-:Y:S01]  /*cd30*/  FMNMX.FTZ R7, R35, R7, !PT ;  /* 0x0000000723077209 */ /* 0x000fe20007810000 */
[----:B-1----:R-:W-:Y:S01]  /*cd40*/  LDSM.16.MT88.4 R16, [R188+0x6000] ;  /* 0x00600000bc10783b */ /* 0x002fe20000004200 */
[----:B------:R-:W-:Y:S02]  /*cd50*/  FMNMX.FTZ R4, R31, R4, !PT ;  /* 0x000000041f047209 */ /* 0x000fe40007810000 */
        /* <DEDUP_REMOVED lines=31> */
[----:B------:R-:W-:Y:S02]  /*cf50*/  FMNMX.FTZ R49, R3, R178, !PT ;  /* 0x000000b203317209 */ /* 0x000fe40007810000 */
[----:B------:R-:W-:Y:S01]  /*cf60*/  IMAD.WIDE.U32 R170, R170, -0x2daee0ad, RZ ;  /* 0xd2511f53aaaa7825 */ /* 0x000fe200078e00ff */
[----:B------:R-:W-:Y:S02]  /*cf70*/  FMNMX.FTZ R62, R2, R229, !PT ;  /* 0x000000e5023e7209 */ /* 0x000fe40007810000 */
[----:B------:R-:W-:-:S02]  /*cf80*/  LOP3.LUT R50, R175, UR25, R173, 0x96, !PT ;  /* 0x00000019af327c12 */ /* 0x000fc4000f8e96ad */
[----:B------:R-:W-:Y:S02]  /*cf90*/  LOP3.LUT R168, R171, UR14, R174, 0x96, !PT ;  /* 0x0000000eaba87c12 */ /* 0x000fe4000f8e96ae */
[----:B------:R-:W-:Y:S01]  /*cfa0*/  FMNMX.FTZ R49, R156, R49, !PT ;  /* 0x000000319c317209 */ /* 0x000fe20007810000 */
[----:B------:R-:W-:Y:S01]  /*cfb0*/  IMAD.WIDE.U32 R50, R50, -0x326172a9, RZ ;  /* 0xcd9e8d5732327825 */ /* 0x000fe200078e00ff */
[----:B------:R-:W-:Y:S02]  /*cfc0*/  FMNMX.FTZ R62, R154, R62, !PT ;  /* 0x0000003e9a3e7209 */ /* 0x000fe40007810000 */
[----:B------:R-:W-:Y:S01]  /*cfd0*/  FMNMX.FTZ R49, R148, R49, !PT ;  /* 0x0000003194317209 */ /* 0x000fe20007810000 */
[----:B------:R-:W-:Y:S01]  /*cfe0*/  IMAD.WIDE.U32 R168, R168, -0x326172a9, RZ ;  /* 0xcd9e8d57a8a87825 */ /* 0x000fe200078e00ff */
[----:B------:R-:W-:Y:S02]  /*cff0*/  LOP3.LUT R5, R51, UR15, R172, 0x96, !PT ;  /* 0x0000000f33057c12 */ /* 0x000fe4000f8e96ac */
[----:B------:R-:W-:-:S02]  /*d000*/  FMNMX.FTZ R49, R144, R49, !PT ;  /* 0x0000003190317209 */ /* 0x000fc40007810000 */
[----:B------:R-:W-:Y:S01]  /*d010*/  LOP3.LUT R244, R169, UR13, R50, 0x96, !PT ;  /* 0x0000000da9f47c12 */ /* 0x000fe2000f8e9632 */
[----:B------:R-:W-:Y:S01]  /*d020*/  IMAD.WIDE.U32 R246, R5, -0x2daee0ad, RZ ;  /* 0xd2511f5305f67825 */ /* 0x000fe200078e00ff */
[----:B------:R-:W-:Y:S02]  /*d030*/  FMNMX.FTZ R62, R228, R62, !PT ;  /* 0x0000003ee43e7209 */ /* 0x000fe40007810000 */
[----:B-1----:R-:W-:Y:S01]  /*d040*/  FMNMX.FTZ R6, R4, R6, !PT ;  /* 0x0000000604067209 */ /* 0x002fe20007810000 */
[----:B------:R-:W-:Y:S01]  /*d050*/  IMAD.WIDE.U32 R244, R244, -0x2daee0ad, RZ ;  /* 0xd2511f53f4f47825 */ /* 0x000fe200078e00ff */
[----:B------:R-:W1:Y:S01]  /*d060*/  SHFL.BFLY PT, R4, R7, 0x2, 0x1f ;  /* 0x0c401f0007047f89 */ /* 0x000e6200000e0000 */
[----:B------:R-:W-:Y:S02]  /*d070*/  LOP3.LUT R5, R247, UR12, R170, 0x96, !PT ;  /* 0x0000000cf7057c12 */ /* 0x000fe4000f8e96aa */
[----:B------:R-:W-:Y:S01]  /*d080*/  FMNMX.FTZ R49, R159, R49, !PT ;  /* 0x000000319f317209 */ /* 0x000fe20007810000 */
[----:B------:R-:W3:Y:S01]  /*d090*/  SHFL.BFLY PT, R135, R6, 0x1, 0x1f ;  /* 0x0c201f0006877f89 */ /* 0x000ee200000e0000 */
[----:B------:R-:W-:Y:S01]  /*d0a0*/  LOP3.LUT R246, R245, UR10, R246, 0x96, !PT ;  /* 0x0000000af5f67c12 */ /* 0x000fe2000f8e96f6 */
[----:B------:R-:W-:Y:S01]  /*d0b0*/  IMAD.WIDE.U32 R230, R5, -0x326172a9, RZ ;  /* 0xcd9e8d5705e67825 */ /* 0x000fe200078e00ff */
[----:B------:R-:W-:-:S02]  /*d0c0*/  FMNMX.FTZ R62, R179, R62, !PT ;  /* 0x0000003eb33e7209 */ /* 0x000fc40007810000 */
[----:B--2---:R-:W-:Y:S01]  /*d0d0*/  PRMT R39, R39, 0x7054, R39 ;  /* 0x0000705427277816 */ /* 0x004fe20000000027 */
[----:B------:R-:W-:Y:S01]  /*d0e0*/  IMAD.WIDE.U32 R246, R246, -0x326172a9, RZ ;  /* 0xcd9e8d57f6f67825 */ /* 0x000fe200078e00ff */
[----:B------:R-:W-:Y:S02]  /*d0f0*/  LOP3.LUT R5, R231, UR11, R168, 0x96, !PT ;  /* 0x0000000be7057c12 */ /* 0x000fe4000f8e96a8 */
[----:B------:R-:W-:Y:S02]  /*d100*/  FMNMX.FTZ R49, R157, R49, !PT ;  /* 0x000000319d317209 */ /* 0x000fe40007810000 */
[----:B------:R-:W-:Y:S02]  /*d110*/  LOP3.LUT R230, R247, UR9, R230, 0x96, !PT ;  /* 0x00000009f7e67c12 */ /* 0x000fe4000f8e96e6 */
[----:B------:R-:W-:Y:S02]  /*d120*/  FMNMX.FTZ R62, R158, R62, !PT ;  /* 0x0000003e9e3e7209 */ /* 0x000fe40007810000 */
[----:B------:R-:W-:Y:S01]  /*d130*/  FMNMX.FTZ R49, R153, R49, !PT ;  /* 0x0000003199317209 */ /* 0x000fe20007810000 */
[----:B------:R-:W-:Y:S01]  /*d140*/  IMAD.WIDE.U32 R230, R230, -0x2daee0ad, RZ ;  /* 0xd2511f53e6e67825 */ /* 0x000fe200078e00ff */
[----:B------:R-:W-:-:S02]  /*d150*/  FMNMX.FTZ R62, R150, R62, !PT ;  /* 0x0000003e963e7209 */ /* 0x000fc40007810000 */
[----:B------:R-:W-:Y:S02]  /*d160*/  FMNMX.FTZ R49, R152, R49, !PT ;  /* 0x0000003198317209 */ /* 0x000fe40007810000 */
[----:B-1----:R-:W-:Y:S02]  /*d170*/  FMNMX.FTZ R4, R7, R4, !PT ;  /* 0x0000000407047209 */ /* 0x002fe40007810000 */
[----:B------:R-:W-:Y:S02]  /*d180*/  FMNMX.FTZ R62, R155, R62, !PT ;  /* 0x0000003e9b3e7209 */ /* 0x000fe40007810000 */
[----:B---3--:R-:W-:Y:S01]  /*d190*/  FMNMX.FTZ R135, R6, R135, !PT ;  /* 0x0000008706877209 */ /* 0x008fe20007810000 */
[----:B------:R-:W1:Y:S01]  /*d1a0*/  SHFL.BFLY PT, R134, R4, 0x1, 0x1f ;  /* 0x0c201f0004867f89 */ /* 0x000e6200000e0000 */
[----:B------:R-:W-:Y:S01]  /*d1b0*/  IMAD.WIDE.U32 R6, R5, -0x2daee0ad, RZ ;  /* 0xd2511f5305067825 */ /* 0x000fe200078e00ff */
[----:B------:R-:W-:Y:S02]  /*d1c0*/  FMNMX.FTZ R49, R140, R49, !PT ;  /* 0x000000318c317209 */ /* 0x000fe40007810000 */
[C---:B------:R-:W-:Y:S01]  /*d1d0*/  FSETP.NEU.FTZ.AND P2, PT, R135.reuse, -INF , PT ;  /* 0xff8000008700780b */ /* 0x040fe20003f5d000 */
[----:B------:R-:W-:Y:S01]  /*d1e0*/  FMUL.FTZ R133, R135, c[0x0][0x23c] ;  /* 0x00008f0087857a20 */ /* 0x000fe20000410000 */
[----:B------:R-:W-:-:S02]  /*d1f0*/  LOP3.LUT R5, R231, UR6, R6, 0x96, !PT ;  /* 0x00000006e7057c12 */ /* 0x000fc4000f8e9606 */
[----:B------:R-:W-:Y:S02]  /*d200*/  LOP3.LUT R244, R7, UR8, R244, 0x96, !PT ;  /* 0x0000000807f47c12 */ /* 0x000fe4000f8e96f4 */
[----:B------:R-:W-:Y:S01]  /*d210*/  FSEL R133, R133, RZ, P2 ;  /* 0x000000ff85857208 */ /* 0x000fe20001000000 */
[----:B------:R-:W-:Y:S01]  /*d220*/  IMAD.WIDE.U32 R8, R5, -0x326172a9, RZ ;  /* 0xcd9e8d5705087825 */ /* 0x000fe200078e00ff */
[----:B------:R-:W-:Y:S02]  /*d230*/  FSEL R38, R135, RZ, P2 ;  /* 0x000000ff87267208 */ /* 0x000fe40001000000 */
[----:B------:R-:W-:Y:S01]  /*d240*/  FMNMX.FTZ R62, R151, R62, !PT ;  /* 0x0000003e973e7209 */ /* 0x000fe20007810000 */
[----:B------:R-:W-:Y:S01]  /*d250*/  IMAD.WIDE.U32 R244, R244, -0x326172a9, RZ ;  /* 0xcd9e8d57f4f47825 */ /* 0x000fe200078e00ff */
[----:B------:R-:W-:Y:S02]  /*d260*/  LOP3.LUT R22, R8, 0xff, RZ, 0xc0, !PT ;  /* 0x000000ff08167812 */ /* 0x000fe400078ec0ff */
[----:B------:R-:W-:Y:S01]  /*d270*/  SHF.R.U32.HI R6, RZ, 0x10, R8 ;  /* 0x00000010ff067819 */ /* 0x000fe20000011608 */
[--C-:B------:R-:W-:Y:S01]  /*d280*/  FFMA.FTZ R31, R31, c[0x0][0x23c], -R133.reuse ;  /* 0x00008f001f1f7a23 */ /* 0x100fe20000010885 */
[----:B------:R-:W-:Y:S01]  /*d290*/  LOP3.LUT R7, R9, UR16, R244, 0x96, !PT ;  /* 0x0000001009077c12 */ /* 0x000fe2000f8e96f4 */
[--C-:B------:R-:W-:Y:S01]  /*d2a0*/  FFMA.FTZ R30, R30, c[0x0][0x23c], -R133.reuse ;  /* 0x00008f001e1e7a23 */ /* 0x100fe20000010885 */
[----:B------:R-:W-:Y:S01]  /*d2b0*/  LOP3.LUT R6, R6, 0xff, RZ, 0xc0, !PT ;  /* 0x000000ff06067812 */ /* 0x000fe200078ec0ff */
[--C-:B------:R-:W-:Y:S01]  /*d2c0*/  FFMA.FTZ R34, R34, c[0x0][0x23c], -R133.reuse ;  /* 0x00008f0022227a23 */ /* 0x100fe20000010885 */
[----:B-1----:R-:W-:Y:S01]  /*d2d0*/  FMNMX.FTZ R134, R4, R134, !PT ;  /* 0x0000008604867209 */ /* 0x002fe20007810000 */
[--C-:B------:R-:W-:Y:S01]  /*d2e0*/  FFMA.FTZ R33, R33, c[0x0][0x23c], -R133.reuse ;  /* 0x00008f0021217a23 */ /* 0x100fe20000010885 */
[----:B------:R-:W-:Y:S01]  /*d2f0*/  LOP3.LUT R4, R8, 0xffff, RZ, 0xc0, !PT ;  /* 0x0000ffff08047812 */ /* 0x000fe200078ec0ff */
[----:B------:R-:W-:Y:S01]  /*d300*/  MUFU.EX2 R31, R31 ;  /* 0x0000001f001f7308 */ /* 0x000fe20000000800 */
[C---:B------:R-:W-:Y:S01]  /*d310*/  FSETP.NEU.FTZ.AND P0, PT, R134.reuse, -INF , PT ;  /* 0xff8000008600780b */ /* 0x040fe20003f1d000 */
[----:B------:R-:W-:Y:S01]  /*d320*/  FMUL.FTZ R42, R134, c[0x0][0x23c] ;  /* 0x00008f00862a7a20 */ /* 0x000fe20000410000 */
[----:B------:R-:W-:Y:S01]  /*d330*/  SHF.R.U32.HI R4, RZ, 0x8, R4 ;  /* 0x00000008ff047819 */ /* 0x000fe20000011604 */
[----:B------:R-:W-:Y:S01]  /*d340*/  FADD.FTZ R38, R177, -R38 ;  /* 0x80000026b1267221 */ /* 0x000fe20000010000 */
[----:B------:R-:W-:Y:S01]  /*d350*/  SHF.R.U32.HI R9, RZ, 0x18, R8 ;  /* 0x00000018ff097819 */ /* 0x000fe20000011608 */
[----:B------:R-:W-:Y:S01]  /*d360*/  FFMA.FTZ R143, R143, c[0x0][0x23c], -R133 ;  /* 0x00008f008f8f7a23 */ /* 0x000fe20000010885 */
[----:B------:R-:W-:Y:S01]  /*d370*/  FSEL R42, R42, RZ, P0 ;  /* 0x000000ff2a2a7208 */ /* 0x000fe20000000000 */
[----:B------:R-:W1:Y:S01]  /*d380*/  MUFU.EX2 R30, R30 ;  /* 0x0000001e001e7308 */ /* 0x000e620000000800 */
[----:B------:R-:W-:Y:S01]  /*d390*/  PRMT R22, R22, 0x5410, R4 ;  /* 0x0000541016167816 */ /* 0x000fe20000000004 */
[----:B------:R-:W-:Y:S01]  /*d3a0*/  FMUL.FTZ R38, R38, c[0x0][0x23c] ;  /* 0x00008f0026267a20 */ /* 0x000fe20000410000 */
[----:B------:R-:W-:Y:S01]  /*d3b0*/  LOP3.LUT R8, R7, 0xffff, RZ, 0xc0, !PT ;  /* 0x0000ffff07087812 */ /* 0x000fe200078ec0ff */
[--C-:B------:R-:W-:Y:S01]  /*d3c0*/  FFMA.FTZ R29, R29, c[0x0][0x23c], -R42.reuse ;  /* 0x00008f001d1d7a23 */ /* 0x100fe2000001082a */
[--C-:B------:R-:W-:Y:S01]  /*d3d0*/  SHF.R.U32.HI R4, RZ, 0x10, R7.reuse ;  /* 0x00000010ff047819 */ /* 0x100fe20000011607 */
[--C-:B------:R-:W-:Y:S01]  /*d3e0*/  FFMA.FTZ R28, R28, c[0x0][0x23c], -R42.reuse ;  /* 0x00008f001c1c7a23 */ /* 0x100fe2000001082a */
[----:B------:R-:W-:Y:S01]  /*d3f0*/  LOP3.LUT R5, R7, 0xff, RZ, 0xc0, !PT ;  /* 0x000000ff07057812 */ /* 0x000fe200078ec0ff */
[--C-:B------:R-:W-:Y:S01]  /*d400*/  FFMA.FTZ R36, R61, c[0x0][0x23c], -R42.reuse ;  /* 0x00008f003d247a23 */ /* 0x100fe2000001082a */
[----:B------:R-:W-:Y:S01]  /*d410*/  MUFU.EX2 R34, R34 ;  /* 0x0000002200227308 */ /* 0x000fe20000000800 */
[----:B------:R-:W-:Y:S01]  /*d420*/  FFMA.FTZ R35, R35, c[0x0][0x23c], -R42 ;  /* 0x00008f0023237a23 */ /* 0x000fe2000001082a */
[----:B------:R-:W-:Y:S01]  /*d430*/  SHF.R.U32.HI R7, RZ, 0x18, R7 ;  /* 0x00000018ff077819 */ /* 0x000fe20000011607 */
[--C-:B------:R-:W-:Y:S01]  /*d440*/  HSET2.LE.AND R22, R22, R39.reuse, PT ;  /* 0x0000002716167233 */ /* 0x100fe20003803000 */
[----:B------:R-:W-:Y:S01]  /*d450*/  SHF.R.U32.HI R8, RZ, 0x8, R8 ;  /* 0x00000008ff087819 */ /* 0x000fe20000011608 */
[--C-:B------:R-:W-:Y:S01]  /*d460*/  FFMA.FTZ R146, R146, c[0x0][0x23c], -R133.reuse ;  /* 0x00008f0092927a23 */ /* 0x100fe20000010885 */
[----:B------:R-:W-:Y:S01]  /*d470*/  LOP3.LUT R4, R4, 0xff, RZ, 0xc0, !PT ;  /* 0x000000ff04047812 */ /* 0x000fe200078ec0ff */
[----:B------:R-:W-:Y:S01]  /*d480*/  FFMA.FTZ R145, R145, c[0x0][0x23c], -R133 ;  /* 0x00008f0091917a23 */ /* 0x000fe20000010885 */
[----:B------:R-:W2:Y:S01]  /*d490*/  MUFU.EX2 R33, R33 ;  /* 0x0000002100217308 */ /* 0x000ea20000000800 */
[----:B------:R-:W-:Y:S01]  /*d4a0*/  PRMT R6, R6, 0x5410, R9 ;  /* 0x0000541006067816 */ /* 0x000fe20000000009 */
[----:B------:R-:W-:Y:S01]  /*d4b0*/  FFMA.FTZ R161, R161, c[0x0][0x23c], -R42 ;  /* 0x00008f00a1a17a23 */ /* 0x000fe2000001082a */
[----:B------:R-:W-:Y:S01]  /*d4c0*/  PRMT R5, R5, 0x5410, R8 ;  /* 0x0000541005057816 */ /* 0x000fe20000000008 */
[----:B------:R-:W-:Y:S01]  /*d4d0*/  FFMA.FTZ R165, R165, c[0x0][0x23c], -R133 ;  /* 0x00008f00a5a57a23 */ /* 0x000fe20000010885 */
[----:B------:R-:W-:Y:S01]  /*d4e0*/  PRMT R4, R4, 0x5410, R7 ;  /* 0x0000541004047816 */ /* 0x000fe20000000007 */
[--C-:B------:R-:W-:Y:S01]  /*d4f0*/  HSET2.LE.AND R6, R6, R39.reuse, PT ;  /* 0x0000002706067233 */ /* 0x100fe20003803000 */
[----:B-1----:R-:W-:Y:S01]  /*d500*/  F2FP.PACK_AB R7, R30, R31 ;  /* 0x0000001f1e07723e */ /* 0x002fe200000000ff */
[----:B------:R-:W-:Y:S01]  /*d510*/  MUFU.EX2 R29, R29 ;  /* 0x0000001d001d7308 */ /* 0x000fe20000000800 */
[--C-:B------:R-:W-:Y:S01]  /*d520*/  HSET2.LE.AND R5, R5, R39.reuse, PT ;  /* 0x0000002705057233 */ /* 0x100fe20003803000 */
[----:B------:R-:W-:Y:S01]  /*d530*/  LDSM.16.MT88.4 R8, [R185+0x6000] ;  /* 0x00600000b908783b */ /* 0x000fe20000004200 */
[----:B------:R-:W-:Y:S01]  /*d540*/  HSET2.LE.AND R4, R4, R39, PT ;  /* 0x0000002704047233 */ /* 0x000fe20003803000 */
[----:B------:R-:W-:Y:S01]  /*d550*/  LOP3.LUT R22, R22, R7, RZ, 0xc0, !PT ;  /* 0x0000000716167212 */ /* 0x000fe200078ec0ff */
[--C-:B------:R-:W-:Y:S01]  /*d560*/  FFMA.FTZ R164, R164, c[0x0][0x23c], -R133.reuse ;  /* 0x00008f00a4a47a23 */ /* 0x100fe20000010885 */
[----:B------:R-:W-:Y:S01]  /*d570*/  FSEL R37, R134, RZ, P0 ;  /* 0x000000ff86257208 */ /* 0x000fe20000000000 */
[--C-:B------:R-:W-:Y:S01]  /*d580*/  FFMA.FTZ R167, R167, c[0x0][0x23c], -R133.reuse ;  /* 0x00008f00a7a77a23 */ /* 0x100fe20000010885 */
[----:B------:R-:W1:Y:S01]  /*d590*/  MUFU.EX2 R28, R28 ;  /* 0x0000001c001c7308 */ /* 0x000e620000000800 */
[----:B--2---:R-:W-:Y:S01]  /*d5a0*/  F2FP.PACK_AB R20, R33, R34 ;  /* 0x000000222114723e */ /* 0x004fe200000000ff */
[----:B------:R-:W-:Y:S01]  /*d5b0*/  FFMA.FTZ R166, R166, c[0x0][0x23c], -R133 ;  /* 0x00008f00a6a67a23 */ /* 0x000fe20000010885 */
[----:B------:R-:W-:Y:S01]  /*d5c0*/  FMNMX.FTZ R49, R132, R49, !PT ;  /* 0x0000003184317209 */ /* 0x000fe20007810000 */
[----:B------:R-:W-:Y:S01]  /*d5d0*/  FADD.FTZ R37, R176, -R37 ;  /* 0x80000025b0257221 */ /* 0x000fe20000010000 */
[----:B------:R-:W-:Y:S01]  /*d5e0*/  LOP3.LUT R20, R5, R20, RZ, 0xc0, !PT ;  /* 0x0000001405147212 */ /* 0x000fe200078ec0ff */
[----:B------:R-:W-:Y:S01]  /*d5f0*/  IMAD.WIDE.U32 R176, R232, -0x326172a9, RZ ;  /* 0xcd9e8d57e8b07825 */ /* 0x000fe200078e00ff */
[----:B------:R-:W-:Y:S01]  /*d600*/  FMNMX.FTZ R62, R64, R62, !PT ;  /* 0x0000003e403e7209 */ /* 0x000fe20007810000 */
[----:B------:R-:W-:Y:S01]  /*d610*/  MUFU.EX2 R36, R36 ;  /* 0x0000002400247308 */ /* 0x000fe20000000800 */
[----:B------:R-:W-:Y:S01]  /*d620*/  FMNMX.FTZ R49, R59, R49, !PT ;  /* 0x000000313b317209 */ /* 0x000fe20007810000 */
[----:B------:R-:W-:Y:S01]  /*d630*/  FMUL.FTZ R37, R37, c[0x0][0x23c] ;  /* 0x00008f0025257a20 */ /* 0x000fe20000410000 */
[----:B------:R-:W-:Y:S01]  /*d640*/  FMNMX.FTZ R62, R56, R62, !PT ;  /* 0x0000003e383e7209 */ /* 0x000fe20007810000 */
[--C-:B------:R-:W-:Y:S01]  /*d650*/  FFMA.FTZ R162, R162, c[0x0][0x23c], -R42.reuse ;  /* 0x00008f00a2a27a23 */ /* 0x100fe2000001082a */
[----:B------:R-:W-:Y:S01]  /*d660*/  FMNMX.FTZ R49, R58, R49, !PT ;  /* 0x000000313a317209 */ /* 0x000fe20007810000 */
[--C-:B------:R-:W-:Y:S01]  /*d670*/  FFMA.FTZ R41, R41, c[0x0][0x23c], -R42.reuse ;  /* 0x00008f0029297a23 */ /* 0x100fe2000001082a */
[----:B------:R-:W-:Y:S01]  /*d680*/  FMNMX.FTZ R62, R60, R62, !PT ;  /* 0x0000003e3c3e7209 */ /* 0x000fe20007810000 */
[----:B------:R-:W2:Y:S01]  /*d690*/  MUFU.EX2 R35, R35 ;  /* 0x0000002300237308 */ /* 0x000ea20000000800 */
[----:B-1----:R-:W-:Y:S01]  /*d6a0*/  F2FP.PACK_AB R23, R28, R29 ;  /* 0x0000001d1c17723e */ /* 0x002fe200000000ff */
[--C-:B------:R-:W-:Y:S01]  /*d6b0*/  FFMA.FTZ R40, R40, c[0x0][0x23c], -R42.reuse ;  /* 0x00008f0028287a23 */ /* 0x100fe2000001082a */
[----:B------:R-:W-:Y:S01]  /*d6c0*/  FMNMX.FTZ R49, R46, R49, !PT ;  /* 0x000000312e317209 */ /* 0x000fe20007810000 */
[--C-:B------:R-:W-:Y:S01]  /*d6d0*/  FFMA.FTZ R138, R138, c[0x0][0x23c], -R133.reuse ;  /* 0x00008f008a8a7a23 */ /* 0x100fe20000010885 */
[----:B------:R-:W-:Y:S01]  /*d6e0*/  LOP3.LUT R23, R6, R23, RZ, 0xc0, !PT ;  /* 0x0000001706177212 */ /* 0x000fe200078ec0ff */
[--C-:B------:R-:W-:Y:S01]  /*d6f0*/  FFMA.FTZ R139, R139, c[0x0][0x23c], -R133.reuse ;  /* 0x00008f008b8b7a23 */ /* 0x100fe20000010885 */
[----:B------:R-:W-:Y:S01]  /*d700*/  FMNMX.FTZ R62, R57, R62, !PT ;  /* 0x0000003e393e7209 */ /* 0x000fe20007810000 */
[----:B------:R-:W1:Y:S01]  /*d710*/  MUFU.EX2 R38, R38 ;  /* 0x0000002600267308 */ /* 0x000e620000000800 */
[----:B------:R-:W-:Y:S01]  /*d720*/  FMNMX.FTZ R49, R55, R49, !PT ;  /* 0x0000003137317209 */ /* 0x000fe20007810000 */
[--C-:B------:R-:W-:Y:S01]  /*d730*/  FFMA.FTZ R141, R141, c[0x0][0x23c], -R133.reuse ;  /* 0x00008f008d8d7a23 */ /* 0x100fe20000010885 */
[----:B------:R-:W-:Y:S01]  /*d740*/  FMNMX.FTZ R62, R45, R62, !PT ;  /* 0x0000003e2d3e7209 */ /* 0x000fe20007810000 */
[----:B------:R-:W-:Y:S01]  /*d750*/  FFMA.FTZ R67, R67, c[0x0][0x23c], -R133 ;  /* 0x00008f0043437a23 */ /* 0x000fe20000010885 */
[----:B------:R-:W-:Y:S01]  /*d760*/  FMNMX.FTZ R49, R52, R49, !PT ;  /* 0x0000003134317209 */ /* 0x000fe20007810000 */
[--C-:B------:R-:W-:Y:S01]  /*d770*/  FFMA.FTZ R43, R43, c[0x0][0x23c], -R42.reuse ;  /* 0x00008f002b2b7a23 */ /* 0x100fe2000001082a */
[----:B------:R-:W-:Y:S01]  /*d780*/  FMNMX.FTZ R62, R47, R62, !PT ;  /* 0x0000003e2f3e7209 */ /* 0x000fe20007810000 */
[----:B------:R-:W3:Y:S01]  /*d790*/  MUFU.EX2 R37, R37 ;  /* 0x0000002500257308 */ /* 0x000ee20000000800 */
[----:B--2---:R-:W-:Y:S01]  /*d7a0*/  F2FP.PACK_AB R21, R35, R36 ;  /* 0x000000242315723e */ /* 0x004fe200000000ff */
[----:B------:R-:W-:Y:S01]  /*d7b0*/  FFMA.FTZ R48, R48, c[0x0][0x23c], -R42 ;  /* 0x00008f0030307a23 */ /* 0x000fe2000001082a */
[----:B------:R-:W-:-:S02]  /*d7c0*/  FMNMX.FTZ R49, R54, R49, !PT ;  /* 0x0000003136317209 */ /* 0x000fc40007810000 */
[----:B------:R-:W-:Y:S02]  /*d7d0*/  LOP3.LUT R21, R4, R21, RZ, 0xc0, !PT ;  /* 0x0000001504157212 */ /* 0x000fe400078ec0ff */
[----:B------:R-:W-:Y:S01]  /*d7e0*/  LDSM.16.MT88.4 R4, [R184+0x6000] ;  /* 0x00600000b804783b */ /* 0x000fe20000004200 */
[----:B------:R-:W-:Y:S01]  /*d7f0*/  FMNMX.FTZ R62, R53, R62, !PT ;  /* 0x0000003e353e7209 */ /* 0x000fe20007810000 */
[-C--:B-1----:R-:W-:Y:S01]  /*d800*/  FMUL.FTZ R124, R124, R38.reuse ;  /* 0x000000267c7c7220 */ /* 0x082fe20000410000 */
[----:B------:R-:W-:Y:S01]  /*d810*/  LOP3.LUT R171, R177, R227, RZ, 0x3c, !PT ;  /* 0x000000e3b1ab7212 */ /* 0x000fe200078e3cff */
[-C--:B------:R-:W-:Y:S01]  /*d820*/  FMUL.FTZ R125, R125, R38.reuse ;  /* 0x000000267d7d7220 */ /* 0x080fe20000410000 */
[----:B------:R-:W1:Y:S01]  /*d830*/  SHFL.BFLY PT, R61, R49, 0x2, 0x1f ;  /* 0x0c401f00313d7f89 */ /* 0x000e6200000e0000 */
[----:B------:R-:W-:Y:S01]  /*d840*/  FMUL.FTZ R120, R120, R38 ;  /* 0x0000002678787220 */ /* 0x000fe20000410000 */
[----:B------:R-:W-:Y:S01]  /*d850*/  FMNMX.FTZ R62, R32, R62, !PT ;  /* 0x0000003e203e7209 */ /* 0x000fe20007810000 */
[----:B------:R-:W-:Y:S01]  /*d860*/  FMUL.FTZ R121, R121, R38 ;  /* 0x0000002679797220 */ /* 0x000fe20000410000 */
[----:B------:R-:W-:Y:S01]  /*d870*/  LOP3.LUT R50, R243, UR13, R50, 0x96, !PT ;  /* 0x0000000df3327c12 */ /* 0x000fe2000f8e9632 */
[-C--:B---3--:R-:W-:Y:S01]  /*d880*/  FMUL.FTZ R126, R126, R37.reuse ;  /* 0x000000257e7e7220 */ /* 0x088fe20000410000 */
[----:B------:R-:W-:Y:S01]  /*d890*/  LOP3.LUT R244, R245, UR7, R246, 0x96, !PT ;  /* 0x00000007f5f47c12 */ /* 0x000fe2000f8e96f6 */
[-C--:B------:R-:W-:Y:S01]  /*d8a0*/  FMUL.FTZ R127, R127, R37.reuse ;  /* 0x000000257f7f7220 */ /* 0x080fe20000410000 */
[----:B------:R-:W-:Y:S01]  /*d8b0*/  MUFU.EX2 R143, R143 ;  /* 0x0000008f008f7308 */ /* 0x000fe20000000800 */
[-C--:B------:R-:W-:Y:S01]  /*d8c0*/  FMUL.FTZ R122, R122, R37.reuse ;  /* 0x000000257a7a7220 */ /* 0x080fe20000410000 */
[----:B------:R-:W-:Y:S01]  /*d8d0*/  @P1 IADD3 R221, R221, -0x4, RZ ;  /* 0xfffffffcdddd1810 */ /* 0x000fe20007ffe0ff */
[----:B------:R-:W-:-:S02]  /*d8e0*/  FMUL.FTZ R123, R123, R37 ;  /* 0x000000257b7b7220 */ /* 0x000fc40000410000 */
        /* <DEDUP_REMOVED lines=9> */
[----:B-1----:R-:W-:Y:S01]  /*d980*/  FMNMX.FTZ R61, R49, R61, !PT ;  /* 0x0000003d313d7209 */ /* 0x002fe20007810000 */
[-C--:B------:R-:W-:Y:S01]  /*d990*/  FMUL.FTZ R74, R74, R37.reuse ;  /* 0x000000254a4a7220 */ /* 0x080fe20000410000 */
[----:B------:R-:W-:Y:S01]  /*d9a0*/  MUFU.EX2 R145, R145 ;  /* 0x0000009100917308 */ /* 0x000fe20000000800 */
[----:B------:R-:W-:-:S02]  /*d9b0*/  FMUL.FTZ R75, R75, R37 ;  /* 0x000000254b4b7220 */ /* 0x000fc40000410000 */
[-C--:B------:R-:W-:Y:S01]  /*d9c0*/  FMUL.FTZ R80, R80, R38.reuse ;  /* 0x0000002650507220 */ /* 0x080fe20000410000 */
[C---:B------:R-:W-:Y:S01]  /*d9d0*/  HMMA.16816.F32 R68, R20.reuse, R12, R68 ;  /* 0x0000000c1444723c */ /* 0x040fe20000001844 */
[-C--:B------:R-:W-:Y:S01]  /*d9e0*/  FMUL.FTZ R81, R81, R38.reuse ;  /* 0x0000002651517220 */ /* 0x080fe20000410000 */
[----:B------:R-:W1:Y:S01]  /*d9f0*/  SHFL.BFLY PT, R137, R61, 0x1, 0x1f ;  /* 0x0c201f003d897f89 */ /* 0x000e6200000e0000 */
[-C--:B------:R-:W-:Y:S01]  /*da00*/  FMUL.FTZ R82, R82, R37.reuse ;  /* 0x0000002552527220 */ /* 0x080fe20000410000 */
[----:B------:R-:W-:Y:S01]  /*da10*/  MUFU.EX2 R161, R161 ;  /* 0x000000a100a17308 */ /* 0x000fe20000000800 */
[----:B------:R-:W-:Y:S02]  /*da20*/  FMUL.FTZ R83, R83, R37 ;  /* 0x0000002553537220 */ /* 0x000fe40000410000 */
[-C--:B------:R-:W-:Y:S01]  /*da30*/  FMUL.FTZ R84, R84, R38.reuse ;  /* 0x0000002654547220 */ /* 0x080fe20000410000 */
[----:B------:R-:W-:Y:S01]  /*da40*/  HMMA.16816.F32 R72, R20, R14, R72 ;  /* 0x0000000e1448723c */ /* 0x000fe20000001848 */
[----:B------:R-:W-:-:S02]  /*da50*/  FMUL.FTZ R85, R85, R38 ;  /* 0x0000002655557220 */ /* 0x000fc40000410000 */
[-C--:B------:R-:W-:Y:S01]  /*da60*/  FMUL.FTZ R86, R86, R37.reuse ;  /* 0x0000002556567220 */ /* 0x080fe20000410000 */
[----:B------:R-:W-:Y:S01]  /*da70*/  MUFU.EX2 R165, R165 ;  /* 0x000000a500a57308 */ /* 0x000fe20000000800 */
[-C--:B------:R-:W-:Y:S02]  /*da80*/  FMUL.FTZ R87, R87, R37.reuse ;  /* 0x0000002557577220 */ /* 0x080fe40000410000 */
[-C--:B------:R-:W-:Y:S01]  /*da90*/  FMUL.FTZ R92, R92, R38.reuse ;  /* 0x000000265c5c7220 */ /* 0x080fe20000410000 */
[----:B------:R-:W-:Y:S01]  /*daa0*/  HMMA.16816.F32 R80, R20, R8, R80 ;  /* 0x000000081450723c */ /* 0x000fe20000001850 */
[----:B------:R-:W-:Y:S02]  /*dab0*/  FMUL.FTZ R93, R93, R38 ;  /* 0x000000265d5d7220 */ /* 0x000fe40000410000 */
[-C--:B------:R-:W-:Y:S01]  /*dac0*/  FMUL.FTZ R94, R94, R37.reuse ;  /* 0x000000255e5e7220 */ /* 0x080fe20000410000 */
[----:B------:R-:W-:Y:S01]  /*dad0*/  MUFU.EX2 R164, R164 ;  /* 0x000000a400a47308 */ /* 0x000fe20000000800 */
[----:B------:R-:W-:-:S02]  /*dae0*/  FMUL.FTZ R95, R95, R37 ;  /* 0x000000255f5f7220 */ /* 0x000fc40000410000 */
[-C--:B------:R-:W-:Y:S01]  /*daf0*/  FMUL.FTZ R100, R100, R38.reuse ;  /* 0x0000002664647220 */ /* 0x080fe20000410000 */
[C---:B------:R-:W-:Y:S01]  /*db00*/  HMMA.16816.F32 R84, R20.reuse, R10, R84 ;  /* 0x0000000a1454723c */ /* 0x040fe20000001854 */
[----:B------:R-:W-:Y:S01]  /*db10*/  FMUL.FTZ R101, R101, R38 ;  /* 0x0000002665657220 */ /* 0x000fe20000410000 */
[----:B-1----:R-:W-:Y:S01]  /*db20*/  FMNMX.FTZ R137, R61, R137, !PT ;  /* 0x000000893d897209 */ /* 0x002fe20007810000 */
[-C--:B------:R-:W-:Y:S01]  /*db30*/  FMUL.FTZ R102, R102, R37.reuse ;  /* 0x0000002566667220 */ /* 0x080fe20000410000 */
[----:B------:R-:W-:Y:S01]  /*db40*/  MUFU.EX2 R167, R167 ;  /* 0x000000a700a77308 */ /* 0x000fe20000000800 */
[----:B------:R-:W-:Y:S01]  /*db50*/  FMUL.FTZ R103, R103, R37 ;  /* 0x0000002567677220 */ /* 0x000fe20000410000 */
[----:B------:R-:W-:Y:S01]  /*db60*/  FSETP.NEU.FTZ.AND P2, PT, R137, -INF , PT ;  /* 0xff8000008900780b */ /* 0x000fe20003f5d000 */
[----:B------:R-:W-:Y:S01]  /*db70*/  IMAD R171, R171, -0x2daee0ad, RZ ;  /* 0xd2511f53abab7824 */ /* 0x000fe200078e02ff */
[----:B------:R-:W-:Y:S01]  /*db80*/  HMMA.16816.F32 R92, R20, R4, R92 ;  /* 0x00000004145c723c */ /* 0x000fe2000000185c */
[----:B------:R-:W-:-:S02]  /*db90*/  FMUL.FTZ R147, R137, c[0x0][0x23c] ;  /* 0x00008f0089937a20 */ /* 0x000fc40000410000 */
[----:B------:R-:W-:Y:S01]  /*dba0*/  IMAD.WIDE.U32 R244, R244, -0x2daee0ad, RZ ;  /* 0xd2511f53f4f47825 */ /* 0x000fe200078e00ff */
[----:B------:R-:W-:Y:S02]  /*dbb0*/  MUFU.EX2 R166, R166 ;  /* 0x000000a600a67308 */ /* 0x000fe40000000800 */
[----:B------:R-:W-:Y:S01]  /*dbc0*/  FSEL R147, R147, RZ, P2 ;  /* 0x000000ff93937208 */ /* 0x000fe20001000000 */
[----:B------:R-:W-:Y:S01]  /*dbd0*/  FFMA.FTZ R34, R223, R38, R34 ;  /* 0x00000026df227223 */ /* 0x000fe20000010022 */
[----:B------:R-:W-:Y:S01]  /*dbe0*/  HMMA.16816.F32 R100, R20, R6, R100 ;  /* 0x000000061464723c */ /* 0x000fe20000001864 */
[----:B------:R-:W1:Y:S01]  /*dbf0*/  SHFL.BFLY PT, R20, R62, 0x2, 0x1f ;  /* 0x0c401f003e147f89 */ /* 0x000e6200000e0000 */
[----:B------:R-:W-:Y:S02]  /*dc00*/  FFMA.FTZ R36, R222, R37, R36 ;  /* 0x00000025de247223 */ /* 0x000fe40000010024 */
[--C-:B------:R-:W-:Y:S01]  /*dc10*/  FFMA.FTZ R61, R144, c[0x0][0x23c], -R147.reuse ;  /* 0x00008f00903d7a23 */ /* 0x100fe20000010893 */
[----:B------:R-:W-:Y:S01]  /*dc20*/  MUFU.EX2 R162, R162 ;  /* 0x000000a200a27308 */ /* 0x000fe20000000800 */
[----:B------:R-:W-:Y:S01]  /*dc30*/  FFMA.FTZ R65, R178, c[0x0][0x23c], -R147 ;  /* 0x00008f00b2417a23 */ /* 0x000fe20000010893 */
[----:B------:R-:W-:Y:S01]  /*dc40*/  LOP3.LUT R21, R51, UR15, R176, 0x96, !PT ;  /* 0x0000000f33157c12 */ /* 0x000fe2000f8e96b0 */
[----:B------:R-:W-:Y:S01]  /*dc50*/  IMAD.WIDE.U32 R50, R50, -0x2daee0ad, RZ ;  /* 0xd2511f5332327825 */ /* 0x000fe200078e00ff */
[----:B------:R-:W-:-:S03]  /*dc60*/  IADD3 R178, R173, 0x1, RZ ;  /* 0x00000001adb27810 */ /* 0x000fc60007ffe0ff */
[----:B------:R-:W-:Y:S01]  /*dc70*/  IMAD.WIDE.U32 R248, R21, -0x2daee0ad, RZ ;  /* 0xd2511f5315f87825 */ /* 0x000fe200078e00ff */
[----:B------:R-:W-:Y:S01]  /*dc80*/  MUFU.EX2 R61, R61 ;  /* 0x0000003d003d7308 */ /* 0x000fe20000000800 */
[----:B------:R-:W-:Y:S02]  /*dc90*/  LOP3.LUT R178, R175, UR25, R178, 0x96, !PT ;  /* 0x00000019afb27c12 */ /* 0x000fe4000f8e96b2 */
[----:B------:R-:W-:Y:S01]  /*dca0*/  FFMA.FTZ R63, R156, c[0x0][0x23c], -R147 ;  /* 0x00008f009c3f7a23 */ /* 0x000fe20000010893 */
[----:B------:R-:W-:Y:S01]  /*dcb0*/  LOP3.LUT R21, R249, UR12, R171, 0x96, !PT ;  /* 0x0000000cf9157c12 */ /* 0x000fe2000f8e96ab */
[----:B------:R-:W-:Y:S01]  /*dcc0*/  FFMA.FTZ R156, R24, c[0x0][0x23c], -R42 ;  /* 0x00008f00189c7a23 */ /* 0x000fe2000001082a */
[----:B------:R-:W-:Y:S01]  /*dcd0*/  LOP3.LUT R248, R51, UR10, R248, 0x96, !PT ;  /* 0x0000000a33f87c12 */ /* 0x000fe2000f8e96f8 */
[----:B------:R-:W-:Y:S01]  /*dce0*/  FFMA.FTZ R159, R159, c[0x0][0x23c], -R147 ;  /* 0x00008f009f9f7a23 */ /* 0x000fe20000010893 */
[----:B------:R-:W-:Y:S01]  /*dcf0*/  MUFU.EX2 R65, R65 ;  /* 0x0000004100417308 */ /* 0x000fe20000000800 */
[----:B------:R-:W-:Y:S01]  /*dd00*/  IMAD.WIDE.U32 R240, R21, -0x326172a9, RZ ;  /* 0xcd9e8d5715f07825 */ /* 0x000fe200078e00ff */
[----:B-1----:R-:W-:-:S03]  /*dd10*/  FMNMX.FTZ R62, R62, R20, !PT ;  /* 0x000000143e3e7209 */ /* 0x002fc60007810000 */
[----:B------:R-:W-:Y:S01]  /*dd20*/  IMAD.WIDE.U32 R248, R248, -0x326172a9, RZ ;  /* 0xcd9e8d57f8f87825 */ /* 0x000fe200078e00ff */
[----:B------:R-:W-:Y:S02]  /*dd30*/  LOP3.LUT R21, R241, UR11, R242, 0x96, !PT ;  /* 0x0000000bf1157c12 */ /* 0x000fe4000f8e96f2 */
[----:B------:R-:W-:Y:S01]  /*dd40*/  MUFU.EX2 R63, R63 ;  /* 0x0000003f003f7308 */ /* 0x000fe20000000800 */
[----:B------:R-:W1:Y:S01]  /*dd50*/  SHFL.BFLY PT, R136, R62, 0x1, 0x1f ;  /* 0x0c201f003e887f89 */ /* 0x000e6200000e0000 */
        /* <DEDUP_REMOVED lines=11> */
[----:B------:R-:W-:Y:S01]  /*de10*/  LOP3.LUT R20, R22, 0xffff, RZ, 0xc0, !PT ;  /* 0x0000ffff16147812 */ /* 0x000fe200078ec0ff */
[--C-:B------:R-:W-:Y:S01]  /*de20*/  FFMA.FTZ R152, R152, c[0x0][0x23c], -R147.reuse ;  /* 0x00008f0098987a23 */ /* 0x100fe20000010893 */
[----:B------:R-:W-:Y:S01]  /*de30*/  LOP3.LUT R21, R22, 0xff, RZ, 0xc0, !PT ;  /* 0x000000ff16157812 */ /* 0x000fe200078ec0ff */
[--C-:B------:R-:W-:Y:S01]  /*de40*/  FFMA.FTZ R59, R59, c[0x0][0x23c], -R147.reuse ;  /* 0x00008f003b3b7a23 */ /* 0x100fe20000010893 */
[----:B------:R-:W-:Y:S01]  /*de50*/  SHF.R.U32.HI R20, RZ, 0x8, R20 ;  /* 0x00000008ff147819 */ /* 0x000fe20000011614 */
[----:B------:R-:W-:Y:S01]  /*de60*/  MUFU.EX2 R157, R157 ;  /* 0x0000009d009d7308 */ /* 0x000fe20000000800 */
[----:B-1----:R-:W-:Y:S01]  /*de70*/  FMNMX.FTZ R136, R62, R136, !PT ;  /* 0x000000883e887209 */ /* 0x002fe20007810000 */
[--C-:B------:R-:W-:Y:S01]  /*de80*/  FFMA.FTZ R62, R148, c[0x0][0x23c], -R147.reuse ;  /* 0x00008f00943e7a23 */ /* 0x100fe20000010893 */
[----:B------:R-:W-:Y:S01]  /*de90*/  PRMT R21, R21, 0x5410, R20 ;  /* 0x0000541015157816 */ /* 0x000fe20000000014 */
[--C-:B------:R-:W-:Y:S01]  /*dea0*/  FFMA.FTZ R58, R58, c[0x0][0x23c], -R147.reuse ;  /* 0x00008f003a3a7a23 */ /* 0x100fe20000010893 */
[--C-:B------:R-:W-:Y:S01]  /*deb0*/  SHF.R.U32.HI R20, RZ, 0x10, R22.reuse ;  /* 0x00000010ff147819 */ /* 0x100fe20000011616 */
[----:B------:R-:W-:Y:S01]  /*dec0*/  FMUL.FTZ R142, R136, c[0x0][0x23c] ;  /* 0x00008f00888e7a20 */ /* 0x000fe20000410000 */
[----:B------:R-:W-:Y:S01]  /*ded0*/  SHF.R.U32.HI R22, RZ, 0x18, R22 ;  /* 0x00000018ff167819 */ /* 0x000fe20000011616 */
[----:B------:R-:W1:Y:S01]  /*dee0*/  MUFU.EX2 R62, R62 ;  /* 0x0000003e003e7308 */ /* 0x000e620000000800 */
[----:B------:R-:W-:Y:S01]  /*def0*/  LOP3.LUT R20, R20, 0xff, RZ, 0xc0, !PT ;  /* 0x000000ff14147812 */ /* 0x000fe200078ec0ff */
[--C-:B------:R-:W-:Y:S01]  /*df00*/  HSET2.LE.AND R21, R21, R39.reuse, PT ;  /* 0x0000002715157233 */ /* 0x100fe20003803000 */
[----:B------:R-:W-:Y:S01]  /*df10*/  FSETP.NEU.FTZ.AND P0, PT, R136, -INF , PT ;  /* 0xff8000008800780b */ /* 0x000fe20003f1d000 */
[--C-:B------:R-:W-:Y:S01]  /*df20*/  FFMA.FTZ R140, R140, c[0x0][0x23c], -R147.reuse ;  /* 0x00008f008c8c7a23 */ /* 0x100fe20000010893 */
[----:B------:R-:W-:Y:S01]  /*df30*/  PRMT R20, R20, 0x5410, R22 ;  /* 0x0000541014147816 */ /* 0x000fe20000000016 */
[----:B------:R-:W-:Y:S01]  /*df40*/  FFMA.FTZ R132, R132, c[0x0][0x23c], -R147 ;  /* 0x00008f0084847a23 */ /* 0x000fe20000010893 */
[----:B------:R-:W-:Y:S01]  /*df50*/  LOP3.LUT R22, R23, UR16, R250, 0x96, !PT ;  /* 0x0000001017167c12 */ /* 0x000fe2000f8e96fa */
[----:B------:R-:W-:Y:S01]  /*df60*/  MUFU.EX2 R153, R153 ;  /* 0x0000009900997308 */ /* 0x000fe20000000800 */
[----:B------:R-:W-:Y:S01]  /*df70*/  FSEL R142, R142, RZ, P0 ;  /* 0x000000ff8e8e7208 */ /* 0x000fe20000000000 */
[----:B------:R-:W-:Y:S01]  /*df80*/  HSET2.LE.AND R20, R20, R39, PT ;  /* 0x0000002714147233 */ /* 0x000fe20003803000 */
[C---:B------:R-:W-:Y:S01]  /*df90*/  LOP3.LUT R144, R22.reuse, 0xffff, RZ, 0xc0, !PT ;  /* 0x0000ffff16907812 */ /* 0x040fe200078ec0ff */
[----:B------:R-:W-:Y:S01]  /*dfa0*/  FADD.FTZ R34, R33, R34 ;  /* 0x0000002221227221 */ /* 0x000fe20000010000 */
[----:B------:R-:W-:Y:S01]  /*dfb0*/  LOP3.LUT R23, R22, 0xff, RZ, 0xc0, !PT ;  /* 0x000000ff16177812 */ /* 0x000fe200078ec0ff */
[----:B------:R-:W-:Y:S01]  /*dfc0*/  FFMA.FTZ R50, R228, c[0x0][0x23c], -R142 ;  /* 0x00008f00e4327a23 */ /* 0x000fe2000001088e */
[----:B------:R-:W-:Y:S01]  /*dfd0*/  SHF.R.U32.HI R144, RZ, 0x8, R144 ;  /* 0x00000008ff907819 */ /* 0x000fe20000011690 */
[----:B------:R-:W-:Y:S01]  /*dfe0*/  FFMA.FTZ R49, R179, c[0x0][0x23c], -R142 ;  /* 0x00008f00b3317a23 */ /* 0x000fe2000001088e */
[----:B------:R-:W-:Y:S01]  /*dff0*/  SHF.R.U32.HI R148, RZ, 0x18, R22 ;  /* 0x00000018ff947819 */ /* 0x000fe20000011616 */
[----:B------:R-:W-:Y:S01]  /*e000*/  FFMA.FTZ R51, R229, c[0x0][0x23c], -R142 ;  /* 0x00008f00e5337a23 */ /* 0x000fe2000001088e */
[----:B------:R-:W-:Y:S01]  /*e010*/  PRMT R144, R23, 0x5410, R144 ;  /* 0x0000541017907816 */ /* 0x000fe20000000090 */
[----:B------:R-:W-:Y:S01]  /*e020*/  MUFU.EX2 R50, R50 ;  /* 0x0000003200327308 */ /* 0x000fe20000000800 */
[----:B------:R-:W-:Y:S01]  /*e030*/  SHF.R.U32.HI R23, RZ, 0x10, R22 ;  /* 0x00000010ff177819 */ /* 0x000fe20000011616 */
[--C-:B------:R-:W-:Y:S01]  /*e040*/  FFMA.FTZ R154, R154, c[0x0][0x23c], -R142.reuse ;  /* 0x00008f009a9a7a23 */ /* 0x100fe2000001088e */
[----:B------:R-:W-:Y:S01]  /*e050*/  FSEL R22, R136, RZ, P0 ;  /* 0x000000ff88167208 */ /* 0x000fe20000000000 */
[--C-:B------:R-:W-:Y:S01]  /*e060*/  FFMA.FTZ R155, R155, c[0x0][0x23c], -R142.reuse ;  /* 0x00008f009b9b7a23 */ /* 0x100fe2000001088e */
[----:B------:R-:W-:Y:S01]  /*e070*/  LOP3.LUT R23, R23, 0xff, RZ, 0xc0, !PT ;  /* 0x000000ff17177812 */ /* 0x000fe200078ec0ff */
[----:B------:R-:W-:Y:S01]  /*e080*/  FFMA.FTZ R151, R151, c[0x0][0x23c], -R142 ;  /* 0x00008f0097977a23 */ /* 0x000fe2000001088e */
[----:B------:R-:W-:Y:S01]  /*e090*/  LOP3.LUT R228, R251, UR7, R248, 0x96, !PT ;  /* 0x00000007fbe47c12 */ /* 0x000fe2000f8e96f8 */
[----:B------:R-:W2:Y:S01]  /*e0a0*/  MUFU.EX2 R49, R49 ;  /* 0x0000003100317308 */ /* 0x000ea20000000800 */
[----:B------:R-:W-:Y:S01]  /*e0b0*/  PRMT R148, R23, 0x5410, R148 ;  /* 0x0000541017947816 */ /* 0x000fe20000000094 */
[----:B------:R-:W-:Y:S01]  /*e0c0*/  FFMA.FTZ R158, R158, c[0x0][0x23c], -R142 ;  /* 0x00008f009e9e7a23 */ /* 0x000fe2000001088e */
[----:B------:R-:W-:Y:S01]  /*e0d0*/  FSEL R23, R137, RZ, P2 ;  /* 0x000000ff89177208 */ /* 0x000fe20001000000 */
[----:B------:R-:W-:-:S04]  /*e0e0*/  IMAD.WIDE.U32 R228, R228, -0x2daee0ad, RZ ;  /* 0xd2511f53e4e47825 */ /* 0x000fc800078e00ff */
[----:B------:R-:W-:Y:S01]  /*e0f0*/  FADD.FTZ R23, R3, -R23 ;  /* 0x8000001703177221 */ /* 0x000fe20000010000 */
[----:B------:R-:W-:Y:S01]  /*e100*/  MUFU.EX2 R51, R51 ;  /* 0x0000003300337308 */ /* 0x000fe20000000800 */
[----:B------:R-:W-:Y:S01]  /*e110*/  FADD.FTZ R3, R2, -R22 ;  /* 0x8000001602037221 */ /* 0x000fe20000010000 */
[----:B-1----:R-:W-:Y:S01]  /*e120*/  F2FP.PACK_AB R22, R61, R62 ;  /* 0x0000003e3d16723e */ /* 0x002fe200000000ff */
[----:B------:R-:W-:Y:S01]  /*e130*/  FMUL.FTZ R23, R23, c[0x0][0x23c] ;  /* 0x00008f0017177a20 */ /* 0x000fe20000410000 */
[----:B------:R-:W-:Y:S01]  /*e140*/  LOP3.LUT R240, R229, UR17, R240, 0x96, !PT ;  /* 0x00000011e5f07c12 */ /* 0x000fe2000f8e96f0 */
[----:B------:R-:W-:Y:S01]  /*e150*/  FMUL.FTZ R3, R3, c[0x0][0x23c] ;  /* 0x00008f0003037a20 */ /* 0x000fe20000410000 */
[----:B------:R-:W-:Y:S01]  /*e160*/  LOP3.LUT R22, R21, R22, RZ, 0xc0, !PT ;  /* 0x0000001615167212 */ /* 0x000fe200078ec0ff */
[----:B------:R-:W-:Y:S01]  /*e170*/  FFMA.FTZ R150, R150, c[0x0][0x23c], -R142 ;  /* 0x00008f0096967a23 */ /* 0x000fe2000001088e */
[----:B------:R1:W-:Y:S01]  /*e180*/  MUFU.EX2 R2, R154 ;  /* 0x0000009a00027308 */ /* 0x0003e20000000800 */
[----:B------:R-:W-:Y:S01]  /*e190*/  F2FP.PACK_AB R21, R63, R65 ;  /* 0x000000413f15723e */ /* 0x000fe200000000ff */
[----:B------:R-:W-:Y:S01]  /*e1a0*/  IMAD.WIDE.U32 R178, R178, -0x326172a9, RZ ;  /* 0xcd9e8d57b2b27825 */ /* 0x000fe200078e00ff */
[----:B------:R-:W-:-:S03]  /*e1b0*/  LOP3.LUT R174, R240, 0xffff, RZ, 0xc0, !PT ;  /* 0x0000fffff0ae7812 */ /* 0x000fc600078ec0ff */
[----:B------:R-:W-:Y:S01]  /*e1c0*/  FFMA.FTZ R60, R60, c[0x0][0x23c], -R142 ;  /* 0x00008f003c3c7a23 */ /* 0x000fe2000001088e */
[----:B------:R-:W-:Y:S01]  /*e1d0*/  LOP3.LUT R172, R179, UR15, R172, 0x96, !PT ;  /* 0x0000000fb3ac7c12 */ /* 0x000fe2000f8e96ac */
[----:B------:R2:W3:Y:S01]  /*e1e0*/  MUFU.EX2 R66, R23 ;  /* 0x0000001700427308 */ /* 0x0004e20000000800 */
[----:B------:R-:W-:Y:S01]  /*e1f0*/  SHF.R.U32.HI R174, RZ, 0x8, R174 ;  /* 0x00000008ffae7819 */ /* 0x000fe200000116ae */
[----:B------:R-:W-:Y:S01]  /*e200*/  FFMA.FTZ R57, R57, c[0x0][0x23c], -R142 ;  /* 0x00008f0039397a23 */ /* 0x000fe2000001088e */
[----:B------:R-:W-:Y:S01]  /*e210*/  LOP3.LUT R176, R179, UR15, R176, 0x96, !PT ;  /* 0x0000000fb3b07c12 */ /* 0x000fe2000f8e96b0 */
[----:B------:R-:W-:-:S04]  /*e220*/  IMAD.WIDE.U32 R172, R172, -0x2daee0ad, RZ ;  /* 0xd2511f53acac7825 */ /* 0x000fc800078e00ff */
[----:B------:R-:W4:Y:S01]  /*e230*/  MUFU.EX2 R3, R3 ;  /* 0x0000000300037308 */ /* 0x000f220000000800 */
[----:B-1----:R-:W-:Y:S01]  /*e240*/  FFMA.FTZ R154, R25, c[0x0][0x23c], -R42 ;  /* 0x00008f00199a7a23 */ /* 0x002fe2000001082a */
[----:B------:R-:W-:Y:S01]  /*e250*/  LOP3.LUT R170, R173, UR12, R170, 0x96, !PT ;  /* 0x0000000cadaa7c12 */ /* 0x000fe2000f8e96aa */
[----:B------:R-:W-:-:S04]  /*e260*/  IMAD.WIDE.U32 R176, R176, -0x2daee0ad, RZ ;  /* 0xd2511f53b0b07825 */ /* 0x000fc800078e00ff */
[----:B------:R-:W-:Y:S01]  /*e270*/  FFMA.FTZ R64, R64, c[0x0][0x23c], -R142 ;  /* 0x00008f0040407a23 */ /* 0x000fe2000001088e */
[----:B--2---:R-:W-:Y:S01]  /*e280*/  F2FP.PACK_AB R23, R49, R50 ;  /* 0x000000323117723e */ /* 0x004fe200000000ff */
[-C--:B---3--:R-:W-:Y:S01]  /*e290*/  FMUL.FTZ R76, R76, R66.reuse ;  /* 0x000000424c4c7220 */ /* 0x088fe20000410000 */
[----:B------:R-:W-:Y:S01]  /*e2a0*/  MUFU.EX2 R154, R154 ;  /* 0x0000009a009a7308 */ /* 0x000fe20000000800 */
[-C--:B------:R-:W-:Y:S01]  /*e2b0*/  FMUL.FTZ R77, R77, R66.reuse ;  /* 0x000000424d4d7220 */ /* 0x080fe20000410000 */
[----:B------:R-:W-:Y:S01]  /*e2c0*/  LOP3.LUT R23, R20, R23, RZ, 0xc0, !PT ;  /* 0x0000001714177212 */ /* 0x000fe200078ec0ff */
[--C-:B------:R-:W-:Y:S01]  /*e2d0*/  HSET2.LE.AND R20, R144, R39.reuse, PT ;  /* 0x0000002790147233 */ /* 0x100fe20003803000 */
[----:B------:R-:W-:Y:S01]  /*e2e0*/  F2FP.PACK_AB R144, R2, R51 ;  /* 0x000000330290723e */ /* 0x000fe200000000ff */
[-C--:B------:R-:W-:Y:S01]  /*e2f0*/  FMUL.FTZ R112, R112, R66.reuse ;  /* 0x0000004270707220 */ /* 0x080fe20000410000 */
[----:B------:R-:W-:Y:S01]  /*e300*/  LOP3.LUT R171, R177, UR12, R171, 0x96, !PT ;  /* 0x0000000cb1ab7c12 */ /* 0x000fe2000f8e96ab */
[----:B----4-:R-:W-:Y:S01]  /*e310*/  FMUL.FTZ R78, R78, R3 ;  /* 0x000000034e4e7220 */ /* 0x010fe20000410000 */
[----:B------:R-:W-:Y:S01]  /*e320*/  LOP3.LUT R20, R20, R21, RZ, 0xc0, !PT ;  /* 0x0000001514147212 */ /* 0x000fe200078ec0ff */
[----:B------:R-:W-:Y:S01]  /*e330*/  HSET2.LE.AND R21, R148, R39, PT ;  /* 0x0000002794157233 */ /* 0x000fe20003803000 */
[----:B------:R-:W-:Y:S01]  /*e340*/  FMUL.FTZ R79, R79, R3 ;  /* 0x000000034f4f7220 */ /* 0x000fe20000410000 */
[----:B------:R-:W-:Y:S01]  /*e350*/  MUFU.EX2 R155, R155 ;  /* 0x0000009b009b7308 */ /* 0x000fe20000000800 */
[----:B------:R-:W-:-:S02]  /*e360*/  FMUL.FTZ R113, R113, R66 ;  /* 0x0000004271717220 */ /* 0x000fc40000410000 */
[----:B------:R-:W-:Y:S01]  /*e370*/  LOP3.LUT R21, R21, R144, RZ, 0xc0, !PT ;  /* 0x0000009015157212 */ /* 0x000fe200078ec0ff */
[-C--:B------:R-:W-:Y:S02]  /*e380*/  FMUL.FTZ R114, R114, R3.reuse ;  /* 0x0000000372727220 */ /* 0x080fe40000410000 */
[-C--:B------:R-:W-:Y:S02]  /*e390*/  FMUL.FTZ R115, R115, R3.reuse ;  /* 0x0000000373737220 */ /* 0x080fe40000410000 */
[-C--:B------:R-:W-:Y:S01]  /*e3a0*/  FMUL.FTZ R108, R108, R66.reuse ;  /* 0x000000426c6c7220 */ /* 0x080fe20000410000 */
[----:B------:R-:W-:Y:S01]  /*e3b0*/  MUFU.EX2 R151, R151 ;  /* 0x0000009700977308 */ /* 0x000fe20000000800 */
[----:B------:R-:W-:Y:S01]  /*e3c0*/  FMUL.FTZ R109, R109, R66 ;  /* 0x000000426d6d7220 */ /* 0x000fe20000410000 */
[----:B------:R-:W-:Y:S01]  /*e3d0*/  HMMA.16816.F32 R76, R20, R14, R76 ;  /* 0x0000000e144c723c */ /* 0x000fe2000000184c */
[-C--:B------:R-:W-:Y:S02]  /*e3e0*/  FMUL.FTZ R110, R110, R3.reuse ;  /* 0x000000036e6e7220 */ /* 0x080fe40000410000 */
[----:B------:R-:W-:-:S02]  /*e3f0*/  FMUL.FTZ R111, R111, R3 ;  /* 0x000000036f6f7220 */ /* 0x000fc40000410000 */
[----:B------:R-:W-:Y:S01]  /*e400*/  FFMA.FTZ R144, R149, c[0x0][0x23c], -R133 ;  /* 0x00008f0095907a23 */ /* 0x000fe20000010885 */
[----:B------:R-:W-:Y:S01]  /*e410*/  MUFU.EX2 R152, R152 ;  /* 0x0000009800987308 */ /* 0x000fe20000000800 */
[----:B------:R-:W-:Y:S01]  /*e420*/  LOP3.LUT R14, R244, 0xffff, RZ, 0xc0, !PT ;  /* 0x0000fffff40e7812 */ /* 0x000fe200078ec0ff */
[-C--:B------:R-:W-:Y:S01]  /*e430*/  FMUL.FTZ R104, R104, R66.reuse ;  /* 0x0000004268687220 */ /* 0x080fe20000410000 */
[C---:B------:R-:W-:Y:S01]  /*e440*/  HMMA.16816.F32 R112, R20.reuse, R12, R112 ;  /* 0x0000000c1470723c */ /* 0x040fe20000001870 */
[-C--:B------:R-:W-:Y:S01]  /*e450*/  FMUL.FTZ R105, R105, R66.reuse ;  /* 0x0000004269697220 */ /* 0x080fe20000410000 */
[----:B------:R-:W-:Y:S01]  /*e460*/  SHF.R.U32.HI R14, RZ, 0x8, R14 ;  /* 0x00000008ff0e7819 */ /* 0x000fe2000001160e */
[-C--:B------:R-:W-:Y:S02]  /*e470*/  FMUL.FTZ R106, R106, R3.reuse ;  /* 0x000000036a6a7220 */ /* 0x080fe40000410000 */
[-C--:B------:R-:W-:Y:S01]  /*e480*/  FMUL.FTZ R107, R107, R3.reuse ;  /* 0x000000036b6b7220 */ /* 0x080fe20000410000 */
[----:B------:R-:W1:Y:S01]  /*e490*/  MUFU.EX2 R144, R144 ;  /* 0x0000009000907308 */ /* 0x000e620000000800 */
[--C-:B------:R-:W-:Y:S01]  /*e4a0*/  FFMA.FTZ R149, R27, c[0x0][0x23c], -R42.reuse ;  /* 0x00008f001b957a23 */ /* 0x100fe2000001082a */
[C---:B------:R-:W-:Y:S01]  /*e4b0*/  HMMA.16816.F32 R108, R20.reuse, R8, R108 ;  /* 0x00000008146c723c */ /* 0x040fe2000000186c */
[----:B------:R-:W-:Y:S01]  /*e4c0*/  FFMA.FTZ R148, R26, c[0x0][0x23c], -R42 ;  /* 0x00008f001a947a23 */ /* 0x000fe2000001082a */
[----:B------:R-:W-:Y:S01]  /*e4d0*/  SHF.R.U32.HI R13, RZ, 0x10, R244 ;  /* 0x00000010ff0d7819 */ /* 0x000fe200000116f4 */
[-C--:B------:R-:W-:Y:S01]  /*e4e0*/  FMUL.FTZ R128, R128, R66.reuse ;  /* 0x0000004280807220 */ /* 0x080fe20000410000 */
[----:B------:R-:W-:Y:S01]  /*e4f0*/  LOP3.LUT R12, R245, UR17, R230, 0x96, !PT ;  /* 0x00000011f50c7c12 */ /* 0x000fe2000f8e96e6 */
[-C--:B------:R-:W-:Y:S01]  /*e500*/  FMUL.FTZ R129, R129, R66.reuse ;  /* 0x0000004281817220 */ /* 0x080fe20000410000 */
[----:B------:R-:W-:Y:S01]  /*e510*/  MUFU.EX2 R149, R149 ;  /* 0x0000009500957308 */ /* 0x000fe20000000800 */
[----:B------:R-:W-:Y:S01]  /*e520*/  LOP3.LUT R8, R244, 0xff, RZ, 0xc0, !PT ;  /* 0x000000fff4087812 */ /* 0x000fe200078ec0ff */
[-C--:B------:R-:W-:Y:S01]  /*e530*/  FMUL.FTZ R130, R130, R3.reuse ;  /* 0x0000000382827220 */ /* 0x080fe20000410000 */
[C---:B------:R-:W-:Y:S01]  /*e540*/  HMMA.16816.F32 R104, R20.reuse, R10, R104 ;  /* 0x0000000a1468723c */ /* 0x040fe20000001868 */
[-C--:B------:R-:W-:Y:S01]  /*e550*/  FMUL.FTZ R131, R131, R3.reuse ;  /* 0x0000000383837220 */ /* 0x080fe20000410000 */
[----:B------:R-:W-:Y:S01]  /*e560*/  PRMT R8, R8, 0x5410, R14 ;  /* 0x0000541008087816 */ /* 0x000fe2000000000e */
[-C--:B------:R-:W-:Y:S01]  /*e570*/  FMUL.FTZ R116, R116, R66.reuse ;  /* 0x0000004274747220 */ /* 0x080fe20000410000 */
[----:B------:R-:W-:Y:S01]  /*e580*/  SHF.R.U32.HI R14, RZ, 0x10, R12 ;  /* 0x00000010ff0e7819 */ /* 0x000fe2000001160c */
[-C--:B------:R-:W-:Y:S01]  /*e590*/  FMUL.FTZ R117, R117, R66.reuse ;  /* 0x0000004275757220 */ /* 0x080fe20000410000 */
[----:B------:R-:W2:Y:S01]  /*e5a0*/  MUFU.EX2 R148, R148 ;  /* 0x0000009400947308 */ /* 0x000ea20000000800 */
[-C--:B------:R-:W-:Y:S01]  /*e5b0*/  FMUL.FTZ R118, R118, R3.reuse ;  /* 0x0000000376767220 */ /* 0x080fe20000410000 */
[----:B------:R-:W-:Y:S01]  /*e5c0*/  LOP3.LUT R11, R13, 0xff, RZ, 0xc0, !PT ;  /* 0x000000ff0d0b7812 */ /* 0x000fe200078ec0ff */
[-C--:B------:R-:W-:Y:S01]  /*e5d0*/  FMUL.FTZ R119, R119, R3.reuse ;  /* 0x0000000377777220 */ /* 0x080fe20000410000 */
[----:B------:R-:W-:Y:S01]  /*e5e0*/  LOP3.LUT R13, R12, 0xffff, RZ, 0xc0, !PT ;  /* 0x0000ffff0c0d7812 */ /* 0x000fe200078ec0ff */
[-C--:B------:R-:W-:Y:S01]  /*e5f0*/  FMUL.FTZ R88, R88, R66.reuse ;  /* 0x0000004258587220 */ /* 0x080fe20000410000 */
[C---:B------:R-:W-:Y:S01]  /*e600*/  HMMA.16816.F32 R128, R20.reuse, R16, R128 ;  /* 0x000000101480723c */ /* 0x040fe20000001880 */
[-C--:B------:R-:W-:Y:S01]  /*e610*/  FMUL.FTZ R89, R89, R66.reuse ;  /* 0x0000004259597220 */ /* 0x080fe20000410000 */
[----:B------:R-:W-:Y:S01]  /*e620*/  SHF.R.U32.HI R9, RZ, 0x18, R244 ;  /* 0x00000018ff097819 */ /* 0x000fe200000116f4 */
[-C--:B------:R-:W-:Y:S01]  /*e630*/  FMUL.FTZ R90, R90, R3.reuse ;  /* 0x000000035a5a7220 */ /* 0x080fe20000410000 */
[----:B------:R-:W-:Y:S01]  /*e640*/  LOP3.LUT R10, R12, 0xff, RZ, 0xc0, !PT ;  /* 0x000000ff0c0a7812 */ /* 0x000fe200078ec0ff */
[-C--:B------:R-:W-:Y:S01]  /*e650*/  FMUL.FTZ R91, R91, R3.reuse ;  /* 0x000000035b5b7220 */ /* 0x080fe20000410000 */
[----:B------:R-:W-:Y:S01]  /*e660*/  SHF.R.U32.HI R12, RZ, 0x18, R12 ;  /* 0x00000018ff0c7819 */ /* 0x000fe2000001160c */
[-C--:B------:R-:W-:Y:S01]  /*e670*/  FMUL.FTZ R96, R96, R66.reuse ;  /* 0x0000004260607220 */ /* 0x080fe20000410000 */
[C---:B------:R-:W-:Y:S01]  /*e680*/  HMMA.16816.F32 R116, R20.reuse, R18, R116 ;  /* 0x000000121474723c */ /* 0x040fe20000001874 */
[----:B------:R-:W-:Y:S01]  /*e690*/  FMUL.FTZ R97, R97, R66 ;  /* 0x0000004261617220 */ /* 0x000fe20000410000 */
[----:B------:R-:W3:Y:S01]  /*e6a0*/  LDSM.16.MT88.4 R16, [R188+0x6800] ;  /* 0x00680000bc10783b */ /* 0x000ee20000004200 */
[-C--:B------:R-:W-:Y:S01]  /*e6b0*/  FMUL.FTZ R98, R98, R3.reuse ;  /* 0x0000000362627220 */ /* 0x080fe20000410000 */
[----:B------:R-:W-:Y:S01]  /*e6c0*/  SHF.R.U32.HI R13, RZ, 0x8, R13 ;  /* 0x00000008ff0d7819 */ /* 0x000fe2000001160d */
[----:B------:R-:W-:Y:S01]  /*e6d0*/  FMUL.FTZ R99, R99, R3 ;  /* 0x0000000363637220 */ /* 0x000fe20000410000 */
[----:B------:R-:W-:Y:S01]  /*e6e0*/  LOP3.LUT R14, R14, 0xff, RZ, 0xc0, !PT ;  /* 0x000000ff0e0e7812 */ /* 0x000fe200078ec0ff */
[--C-:B------:R-:W-:Y:S01]  /*e6f0*/  HSET2.LE.AND R8, R8, R39.reuse, PT ;  /* 0x0000002708087233 */ /* 0x100fe20003803000 */
[----:B------:R-:W-:Y:S01]  /*e700*/  PRMT R11, R11, 0x5410, R9 ;  /* 0x000054100b0b7816 */ /* 0x000fe20000000009 */
[C---:B------:R-:W-:Y:S01]  /*e710*/  HMMA.16816.F32 R88, R20.reuse, R4, R88 ;  /* 0x000000041458723c */ /* 0x040fe20000001858 */
[----:B------:R-:W-:Y:S01]  /*e720*/  PRMT R10, R10, 0x5410, R13 ;  /* 0x000054100a0a7816 */ /* 0x000fe2000000000d */
[----:B------:R-:W-:Y:S01]  /*e730*/  MUFU.EX2 R158, R158 ;  /* 0x0000009e009e7308 */ /* 0x000fe20000000800 */
[----:B------:R-:W-:Y:S01]  /*e740*/  PRMT R9, R14, 0x5410, R12 ;  /* 0x000054100e097816 */ /* 0x000fe2000000000c */
[--C-:B------:R-:W-:Y:S01]  /*e750*/  HSET2.LE.AND R11, R11, R39.reuse, PT ;  /* 0x000000270b0b7233 */ /* 0x100fe20003803000 */
[----:B------:R-:W-:Y:S01]  /*e760*/  F2FP.PACK_AB R26, R145, R146 ;  /* 0x00000092911a723e */ /* 0x000fe200000000ff */
[--C-:B------:R-:W-:Y:S01]  /*e770*/  HSET2.LE.AND R24, R10, R39.reuse, PT ;  /* 0x000000270a187233 */ /* 0x100fe20003803000 */
[----:B-1----:R-:W-:Y:S01]  /*e780*/  F2FP.PACK_AB R5, R143, R144 ;  /* 0x000000908f05723e */ /* 0x002fe200000000ff */
[----:B------:R-:W-:Y:S01]  /*e790*/  HMMA.16816.F32 R96, R20, R6, R96 ;  /* 0x000000061460723c */ /* 0x000fe20000001860 */
[--C-:B------:R-:W-:Y:S01]  /*e7a0*/  HSET2.LE.AND R25, R9, R39.reuse, PT ;  /* 0x0000002709197233 */ /* 0x100fe20003803000 */
[----:B------:R-:W-:Y:S01]  /*e7b0*/  F2FP.PACK_AB R4, R156, R154 ;  /* 0x0000009a9c04723e */ /* 0x000fe200000000ff */
[----:B------:R-:W1:Y:S01]  /*e7c0*/  MUFU.EX2 R150, R150 ;  /* 0x0000009600967308 */ /* 0x000e620000000800 */
[----:B--2---:R-:W-:Y:S01]  /*e7d0*/  F2FP.PACK_AB R27, R148, R149 ;  /* 0x00000095941b723e */ /* 0x004fe200000000ff */
[----:B------:R-:W2:Y:S01]  /*e7e0*/  LDSM.16.MT88.4 R12, [R186+0x6800] ;  /* 0x00680000ba0c783b */ /* 0x000ea20000004200 */
[----:B------:R-:W-:Y:S01]  /*e7f0*/  LOP3.LUT R26, R8, R26, RZ, 0xc0, !PT ;  /* 0x0000001a081a7212 */ /* 0x000fe200078ec0ff */
[----:B------:R-:W-:Y:S01]  /*e800*/  FFMA.FTZ R56, R56, c[0x0][0x23c], -R142 ;  /* 0x00008f0038387a23 */ /* 0x000fe2000001088e */
[C---:B------:R-:W-:Y:S01]  /*e810*/  LOP3.LUT R23, R228.reuse, 0xffff, RZ, 0xc0, !PT ;  /* 0x0000ffffe4177812 */ /* 0x040fe200078ec0ff */
[----:B------:R-:W-:Y:S01]  /*e820*/  FFMA.FTZ R65, R225, R66, R65 ;  /* 0x00000042e1417223 */ /* 0x000fe20000010041 */
[--C-:B------:R-:W-:Y:S01]  /*e830*/  SHF.R.U32.HI R20, RZ, 0x10, R228.reuse ;  /* 0x00000010ff147819 */ /* 0x100fe200000116e4 */
[----:B------:R-:W-:Y:S01]  /*e840*/  MUFU.EX2 R59, R59 ;  /* 0x0000003b003b7308 */ /* 0x000fe20000000800 */
[----:B------:R-:W-:Y:S01]  /*e850*/  LOP3.LUT R22, R228, 0xff, RZ, 0xc0, !PT ;  /* 0x000000ffe4167812 */ /* 0x000fe200078ec0ff */
[----:B------:R-:W-:Y:S01]  /*e860*/  FFMA.FTZ R3, R224, R3, R51 ;  /* 0x00000003e0037223 */ /* 0x000fe20000010033 */
[----:B------:R-:W-:Y:S01]  /*e870*/  SHF.R.U32.HI R23, RZ, 0x8, R23 ;  /* 0x00000008ff177819 */ /* 0x000fe20000011617 */
[----:B------:R-:W-:Y:S01]  /*e880*/  FADD.FTZ R65, R63, R65 ;  /* 0x000000413f417221 */ /* 0x000fe20000010000 */
[----:B------:R-:W-:Y:S01]  /*e890*/  SHF.R.U32.HI R21, RZ, 0x18, R228 ;  /* 0x00000018ff157819 */ /* 0x000fe200000116e4 */
[----:B------:R-:W-:Y:S01]  /*e8a0*/  FADD.FTZ R3, R2, R3 ;  /* 0x0000000302037221 */ /* 0x000fe20000010000 */
[----:B------:R-:W-:Y:S01]  /*e8b0*/  LOP3.LUT R20, R20, 0xff, RZ, 0xc0, !PT ;  /* 0x000000ff14147812 */ /* 0x000fe200078ec0ff */
[----:B------:R-:W4:Y:S01]  /*e8c0*/  MUFU.EX2 R58, R58 ;  /* 0x0000003a003a7308 */ /* 0x000f220000000800 */
[----:B------:R-:W-:Y:S01]  /*e8d0*/  LOP3.LUT R27, R11, R27, RZ, 0xc0, !PT ;  /* 0x0000001b0b1b7212 */ /* 0x000fe200078ec0ff */
[----:B------:R-:W-:Y:S01]  /*e8e0*/  FADD.FTZ R36, R35, R36 ;  /* 0x0000002423247221 */ /* 0x000fe20000010000 */
[----:B------:R-:W-:Y:S01]  /*e8f0*/  LOP3.LUT R24, R24, R5, RZ, 0xc0, !PT ;  /* 0x0000000518187212 */ /* 0x000fe200078ec0ff */
[----:B------:R-:W5:Y:S01]  /*e900*/  LDSM.16.MT88.4 R8, [R185+0x6800] ;  /* 0x00680000b908783b */ /* 0x000f620000004200 */
[----:B------:R-:W-:Y:S01]  /*e910*/  LOP3.LUT R25, R25, R4, RZ, 0xc0, !PT ;  /* 0x0000000419197212 */ /* 0x000fe200078ec0ff */
[----:B------:R-:W-:Y:S01]  /*e920*/  FADD.FTZ R65, R62, R65 ;  /* 0x000000413e417221 */ /* 0x000fe20000010000 */
[----:B------:R-:W-:Y:S01]  /*e930*/  PRMT R22, R22, 0x5410, R23 ;  /* 0x0000541016167816 */ /* 0x000fe20000000017 */
[----:B------:R-:W4:Y:S01]  /*e940*/  LDSM.16.MT88.4 R4, [R184+0x6800] ;  /* 0x00680000b804783b */ /* 0x000f220000004200 */
[----:B------:R-:W-:Y:S01]  /*e950*/  PRMT R20, R20, 0x5410, R21 ;  /* 0x0000541014147816 */ /* 0x000fe20000000015 */
[----:B------:R-:W-:Y:S01]  /*e960*/  MUFU.EX2 R60, R60 ;  /* 0x0000003c003c7308 */ /* 0x000fe20000000800 */
[----:B------:R-:W-:Y:S01]  /*e970*/  SHF.R.U32.HI R23, RZ, 0x10, R240 ;  /* 0x00000010ff177819 */ /* 0x000fe200000116f0 */
[--C-:B------:R-:W-:Y:S01]  /*e980*/  HSET2.LE.AND R22, R22, R39.reuse, PT ;  /* 0x0000002716167233 */ /* 0x100fe20003803000 */
[----:B------:R-:W-:Y:S01]  /*e990*/  LOP3.LUT R21, R240, 0xff, RZ, 0xc0, !PT ;  /* 0x000000fff0157812 */ /* 0x000fe200078ec0ff */
[----:B------:R-:W-:Y:S01]  /*e9a0*/  HSET2.LE.AND R20, R20, R39, PT ;  /* 0x0000002714147233 */ /* 0x000fe20003803000 */
[----:B------:R-:W-:Y:S01]  /*e9b0*/  LOP3.LUT R228, R169, UR13, R178, 0x96, !PT ;  /* 0x0000000da9e47c12 */ /* 0x000fe2000f8e96b2 */
[----:B---3--:R-:W-:Y:S01]  /*e9c0*/  HMMA.16816.F32 R124, R24, R16, R124 ;  /* 0x00000010187c723c */ /* 0x008fe2000000187c */
[----:B------:R-:W-:Y:S01]  /*e9d0*/  SHF.R.U32.HI R240, RZ, 0x18, R240 ;  /* 0x00000018fff07819 */ /* 0x000fe200000116f0 */
[----:B------:R-:W-:Y:S01]  /*e9e0*/  MUFU.EX2 R57, R57 ;  /* 0x0000003900397308 */ /* 0x000fe20000000800 */
[----:B------:R-:W-:Y:S01]  /*e9f0*/  LOP3.LUT R23, R23, 0xff, RZ, 0xc0, !PT ;  /* 0x000000ff17177812 */ /* 0x000fe200078ec0ff */
[----:B------:R-:W-:Y:S01]  /*ea00*/  IMAD.WIDE.U32 R228, R228, -0x2daee0ad, RZ ;  /* 0xd2511f53e4e47825 */ /* 0x000fe200078e00ff */
[----:B------:R-:W-:-:S02]  /*ea10*/  PRMT R21, R21, 0x5410, R174 ;  /* 0x0000541015157816 */ /* 0x000fc400000000ae */
[----:B------:R-:W-:Y:S01]  /*ea20*/  PRMT R240, R23, 0x5410, R240 ;  /* 0x0000541017f07816 */ /* 0x000fe200000000f0 */
[C---:B------:R-:W-:Y:S01]  /*ea30*/  HMMA.16816.F32 R120, R24.reuse, R18, R120 ;  /* 0x000000121878723c */ /* 0x040fe20000001878 */
[----:B------:R-:W-:Y:S01]  /*ea40*/  F2FP.PACK_AB R23, R151, R155 ;  /* 0x0000009b9717723e */ /* 0x000fe200000000ff */
[--C-:B------:R-:W-:Y:S01]  /*ea50*/  HSET2.LE.AND R173, R21, R39.reuse, PT ;  /* 0x0000002715ad7233 */ /* 0x100fe20003803000 */
[----:B------:R-:W-:Y:S01]  /*ea60*/  F2FP.PACK_AB R175, R152, R153 ;  /* 0x0000009998af723e */ /* 0x000fe200000000ff */
[----:B------:R-:W-:Y:S01]  /*ea70*/  HSET2.LE.AND R21, R240, R39, PT ;  /* 0x00000027f0157233 */ /* 0x000fe20003803000 */
[----:B------:R-:W-:Y:S01]  /*ea80*/  F2FP.PACK_AB R174, R157, R159 ;  /* 0x0000009f9dae723e */ /* 0x000fe200000000ff */
[----:B------:R-:W-:Y:S01]  /*ea90*/  MUFU.EX2 R140, R140 ;  /* 0x0000008c008c7308 */ /* 0x000fe20000000800 */
[----:B------:R-:W-:Y:S01]  /*eaa0*/  LOP3.LUT R172, R229, UR10, R172, 0x96, !PT ;  /* 0x0000000ae5ac7c12 */ /* 0x000fe2000f8e96ac */
[C---:B--2---:R-:W-:Y:S01]  /*eab0*/  HMMA.16816.F32 R68, R24.reuse, R12, R68 ;  /* 0x0000000c1844723c */ /* 0x044fe20000001844 */
[----:B------:R-:W-:Y:S01]  /*eac0*/  LOP3.LUT R23, R20, R23, RZ, 0xc0, !PT ;  /* 0x0000001714177212 */ /* 0x000fe200078ec0ff */
[----:B------:R-:W-:Y:S01]  /*ead0*/  FADD.FTZ R3, R50, R3 ;  /* 0x0000000332037221 */ /* 0x000fe20000010000 */
[----:B-1----:R-:W-:Y:S01]  /*eae0*/  F2FP.PACK_AB R169, R150, R158 ;  /* 0x0000009e96a9723e */ /* 0x002fe200000000ff */
[----:B------:R-:W-:Y:S01]  /*eaf0*/  FADD.FTZ R34, R31, R34 ;  /* 0x000000221f227221 */ /* 0x000fe20000010000 */
[----:B------:R-:W-:Y:S01]  /*eb00*/  LOP3.LUT R22, R22, R175, RZ, 0xc0, !PT ;  /* 0x000000af16167212 */ /* 0x000fe200078ec0ff */
[----:B------:R-:W-:Y:S01]  /*eb10*/  MUFU.EX2 R132, R132 ;  /* 0x0000008400847308 */ /* 0x000fe20000000800 */
[----:B------:R-:W-:Y:S01]  /*eb20*/  LOP3.LUT R20, R173, R174, RZ, 0xc0, !PT ;  /* 0x000000aead147212 */ /* 0x000fe200078ec0ff */
[----:B------:R-:W-:Y:S01]  /*eb30*/  IMAD.WIDE.U32 R174, R170, -0x326172a9, RZ ;  /* 0xcd9e8d57aaae7825 */ /* 0x000fe200078e00ff */
[----:B------:R-:W-:Y:S01]  /*eb40*/  LOP3.LUT R21, R21, R169, RZ, 0xc0, !PT ;  /* 0x000000a915157212 */ /* 0x000fe200078ec0ff */
[----:B------:R-:W-:Y:S01]  /*eb50*/  HMMA.16816.F32 R72, R24, R14, R72 ;  /* 0x0000000e1848723c */ /* 0x000fe20000001848 */
[----:B------:R-:W-:Y:S01]  /*eb60*/  LOP3.LUT R178, R243, UR13, R178, 0x96, !PT ;  /* 0x0000000df3b27c12 */ /* 0x000fe2000f8e96b2 */
        /* <DEDUP_REMOVED lines=9> */
[----:B------:R-:W-:Y:S01]  /*ec00*/  IMAD.WIDE.U32 R174, R174, -0x2daee0ad, RZ ;  /* 0xd2511f53aeae7825 */ /* 0x000fe200078e00ff */
[----:B------:R-:W-:Y:S01]  /*ec10*/  LOP3.LUT R242, R171, UR11, R242, 0x96, !PT ;  /* 0x0000000babf27c12 */ /* 0x000fe2000f8e96f2 */
[----:B-----5:R-:W-:Y:S02]  /*ec20*/  HMMA.16816.F32 R80, R24, R8, R80 ;  /* 0x000000081850723c */ /* 0x020fe40000001850 */
[----:B------:R-:W-:-:S02]  /*ec30*/  IMAD.WIDE.U32 R16, R168, -0x2daee0ad, RZ ;  /* 0xd2511f53a8107825 */ /* 0x000fc400078e00ff */
[----:B------:R-:W-:Y:S02]  /*ec40*/  MUFU.EX2 R41, R41 ;  /* 0x0000002900297308 */ /* 0x000fe40000000800 */
[----:B------:R-:W-:Y:S01]  /*ec50*/  IMAD.WIDE.U32 R176, R176, -0x326172a9, RZ ;  /* 0xcd9e8d57b0b07825 */ /* 0x000fe200078e00ff */
[----:B------:R-:W-:Y:S01]  /*ec60*/  LOP3.LUT R168, R17, UR8, R228, 0x96, !PT ;  /* 0x0000000811a87c12 */ /* 0x000fe2000f8e96e4 */
[C---:B------:R-:W-:Y:S01]  /*ec70*/  HMMA.16816.F32 R84, R24.reuse, R10, R84 ;  /* 0x0000000a1854723c */ /* 0x040fe20000001854 */
[----:B------:R-:W-:Y:S01]  /*ec80*/  LOP3.LUT R16, R175, UR6, R16, 0x96, !PT ;  /* 0x00000006af107c12 */ /* 0x000fe2000f8e9610 */
[----:B------:R-:W-:Y:S01]  /*ec90*/  IMAD.WIDE.U32 R242, R242, -0x2daee0ad, RZ ;  /* 0xd2511f53f2f27825 */ /* 0x000fe200078e00ff */
[----:B------:R-:W-:Y:S01]  /*eca0*/  LOP3.LUT R170, R177, UR9, R170, 0x96, !PT ;  /* 0x00000009b1aa7c12 */ /* 0x000fe2000f8e96aa */
[----:B------:R-:W-:Y:S01]  /*ecb0*/  MUFU.EX2 R40, R40 ;  /* 0x0000002800287308 */ /* 0x000fe20000000800 */
[----:B----4-:R-:W-:Y:S01]  /*ecc0*/  F2FP.PACK_AB R175, R58, R59 ;  /* 0x0000003b3aaf723e */ /* 0x010fe200000000ff */
[----:B------:R-:W-:Y:S01]  /*ecd0*/  IMAD.WIDE.U32 R168, R168, -0x326172a9, RZ ;  /* 0xcd9e8d57a8a87825 */ /* 0x000fe200078e00ff */
[----:B------:R-:W-:Y:S01]  /*ece0*/  LOP3.LUT R178, R243, UR8, R178, 0x96, !PT ;  /* 0x00000008f3b27c12 */ /* 0x000fe2000f8e96b2 */
[----:B------:R-:W-:Y:S02]  /*ecf0*/  HMMA.16816.F32 R92, R24, R4, R92 ;  /* 0x00000004185c723c */ /* 0x000fe4000000185c */
[----:B------:R-:W-:Y:S01]  /*ed00*/  IMAD.WIDE.U32 R16, R16, -0x326172a9, RZ ;  /* 0xcd9e8d5710107825 */ /* 0x000fe200078e00ff */
[----:B------:R-:W-:Y:S01]  /*ed10*/  LOP3.LUT R169, R169, UR7, R172, 0x96, !PT ;  /* 0x00000007a9a97c12 */ /* 0x000fe2000f8e96ac */
[----:B------:R-:W-:Y:S02]  /*ed20*/  MUFU.EX2 R138, R138 ;  /* 0x0000008a008a7308 */ /* 0x000fe40000000800 */
[----:B------:R-:W-:-:S02]  /*ed30*/  IMAD.WIDE.U32 R170, R170, -0x2daee0ad, RZ ;  /* 0xd2511f53aaaa7825 */ /* 0x000fc400078e00ff */
[----:B------:R-:W-:Y:S02]  /*ed40*/  HMMA.16816.F32 R100, R24, R6, R100 ;  /* 0x000000061864723c */ /* 0x000fe40000001864 */
[----:B------:R-:W-:Y:S02]  /*ed50*/  IMAD.WIDE.U32 R178, R178, -0x326172a9, RZ ;  /* 0xcd9e8d57b2b27825 */ /* 0x000fe400078e00ff */
[----:B------:R-:W-:Y:S02]  /*ed60*/  MUFU.EX2 R139, R139 ;  /* 0x0000008b008b7308 */ /* 0x000fe40000000800 */
[----:B------:R-:W-:Y:S01]  /*ed70*/  FADD.FTZ R36, R29, R36 ;  /* 0x000000241d247221 */ /* 0x000fe20000010000 */
[----:B------:R-:W-:Y:S01]  /*ed80*/  LOP3.LUT R24, R17, UR16, R168, 0x96, !PT ;  /* 0x0000001011187c12 */ /* 0x000fe2000f8e96a8 */
[--C-:B------:R-:W-:Y:S01]  /*ed90*/  FFMA.FTZ R168, R160, c[0x0][0x23c], -R42.reuse ;  /* 0x00008f00a0a87a23 */ /* 0x100fe2000001082a */
[C---:B------:R-:W-:Y:S01]  /*eda0*/  HMMA.16816.F32 R108, R20.reuse, R8, R108 ;  /* 0x00000008146c723c */ /* 0x040fe2000000186c */
[----:B------:R-:W-:Y:S01]  /*edb0*/  FFMA.FTZ R160, R163, c[0x0][0x23c], -R42 ;  /* 0x00008f00a3a07a23 */ /* 0x000fe2000001082a */
[C---:B------:R-:W-:Y:S01]  /*edc0*/  LOP3.LUT R25, R24.reuse, 0xff, RZ, 0xc0, !PT ;  /* 0x000000ff18197812 */ /* 0x040fe200078ec0ff */
[----:B------:R-:W-:Y:S01]  /*edd0*/  MUFU.EX2 R141, R141 ;  /* 0x0000008d008d7308 */ /* 0x000fe20000000800 */
[----:B------:R-:W-:Y:S01]  /*ede0*/  FADD.FTZ R65, R61, R65 ;  /* 0x000000413d417221 */ /* 0x000fe20000010000 */
[----:B------:R-:W-:Y:S01]  /*edf0*/  LOP3.LUT R172, R179, UR7, R176, 0x96, !PT ;  /* 0x00000007b3ac7c12 */ /* 0x000fe2000f8e96b0 */
[----:B------:R-:W-:Y:S01]  /*ee00*/  FADD.FTZ R3, R49, R3 ;  /* 0x0000000331037221 */ /* 0x000fe20000010000 */
[----:B------:R-:W-:Y:S01]  /*ee10*/  LOP3.LUT R8, R24, 0xffff, RZ, 0xc0, !PT ;  /* 0x0000ffff18087812 */ /* 0x000fe200078ec0ff */
[C---:B------:R-:W-:Y:S01]  /*ee20*/  HMMA.16816.F32 R76, R20.reuse, R14, R76 ;  /* 0x0000000e144c723c */ /* 0x040fe2000000184c */
[----:B------:R-:W-:Y:S01]  /*ee30*/  SHF.R.U32.HI R9, RZ, 0x10, R24 ;  /* 0x00000010ff097819 */ /* 0x000fe20000011618 */
[----:B------:R-:W-:Y:S01]  /*ee40*/  FADD.FTZ R34, R30, R34 ;  /* 0x000000221e227221 */ /* 0x000fe20000010000 */
[----:B------:R-:W1:Y:S01]  /*ee50*/  MUFU.EX2 R168, R168 ;  /* 0x000000a800a87308 */ /* 0x000e620000000800 */
[----:B------:R-:W-:Y:S01]  /*ee60*/  SHF.R.U32.HI R26, RZ, 0x8, R8 ;  /* 0x00000008ff1a7819 */ /* 0x000fe20000011608 */
[----:B------:R-:W-:Y:S01]  /*ee70*/  FADD.FTZ R36, R28, R36 ;  /* 0x000000241c247221 */ /* 0x000fe20000010000 */
[----:B------:R-:W-:Y:S01]  /*ee80*/  SHF.R.U32.HI R24, RZ, 0x18, R24 ;  /* 0x00000018ff187819 */ /* 0x000fe20000011618 */
[----:B------:R-:W-:Y:S01]  /*ee90*/  FADD.FTZ R65, R159, R65 ;  /* 0x000000419f417221 */ /* 0x000fe20000010000 */
[----:B------:R-:W-:Y:S01]  /*eea0*/  LOP3.LUT R14, R16, 0xffff, RZ, 0xc0, !PT ;  /* 0x0000ffff100e7812 */ /* 0x000fe200078ec0ff */
[C---:B------:R-:W-:Y:S01]  /*eeb0*/  HMMA.16816.F32 R112, R20.reuse, R12, R112 ;  /* 0x0000000c1470723c */ /* 0x040fe20000001870 */
[----:B------:R-:W-:Y:S01]  /*eec0*/  SHF.R.U32.HI R15, RZ, 0x10, R16 ;  /* 0x00000010ff0f7819 */ /* 0x000fe20000011610 */
[----:B------:R-:W2:Y:S01]  /*eed0*/  MUFU.EX2 R160, R160 ;  /* 0x000000a000a07308 */ /* 0x000ea20000000800 */
[----:B------:R-:W-:Y:S01]  /*eee0*/  SHF.R.U32.HI R14, RZ, 0x8, R14 ;  /* 0x00000008ff0e7819 */ /* 0x000fe2000001160e */
[----:B------:R-:W-:Y:S01]  /*eef0*/  FADD.FTZ R3, R158, R3 ;  /* 0x000000039e037221 */ /* 0x000fe20000010000 */
[----:B------:R-:W-:Y:S01]  /*ef00*/  LOP3.LUT R15, R15, 0xff, RZ, 0xc0, !PT ;  /* 0x000000ff0f0f7812 */ /* 0x000fe200078ec0ff */
[----:B------:R-:W-:Y:S01]  /*ef10*/  FADD.FTZ R34, R144, R34 ;  /* 0x0000002290227221 */ /* 0x000fe20000010000 */
[----:B------:R-:W-:Y:S01]  /*ef20*/  LOP3.LUT R13, R16, 0xff, RZ, 0xc0, !PT ;  /* 0x000000ff100d7812 */ /* 0x000fe200078ec0ff */
[C---:B------:R-:W-:Y:S01]  /*ef30*/  HMMA.16816.F32 R116, R20.reuse, R18, R116 ;  /* 0x000000121474723c */ /* 0x040fe20000001874 */
[----:B------:R-:W-:Y:S01]  /*ef40*/  SHF.R.U32.HI R12, RZ, 0x18, R16 ;  /* 0x00000018ff0c7819 */ /* 0x000fe20000011610 */
[----:B------:R-:W-:Y:S01]  /*ef50*/  MUFU.EX2 R67, R67 ;  /* 0x0000004300437308 */ /* 0x000fe20000000800 */
[----:B------:R-:W-:Y:S01]  /*ef60*/  LOP3.LUT R27, R9, 0xff, RZ, 0xc0, !PT ;  /* 0x000000ff091b7812 */ /* 0x000fe200078ec0ff */
[----:B------:R-:W3:Y:S01]  /*ef70*/  LDSM.16.MT88.4 R16, [R188+0x7000] ;  /* 0x00700000bc10783b */ /* 0x000ee20000004200 */
[----:B------:R-:W-:Y:S01]  /*ef80*/  PRMT R25, R25, 0x5410, R26 ;  /* 0x0000541019197816 */ /* 0x000fe2000000001a */
[----:B------:R-:W-:Y:S01]  /*ef90*/  FADD.FTZ R36, R154, R36 ;  /* 0x000000249a247221 */ /* 0x000fe20000010000 */
[----:B------:R-:W-:Y:S01]  /*efa0*/  PRMT R8, R13, 0x5410, R14 ;  /* 0x000054100d087816 */ /* 0x000fe2000000000e */
[C---:B------:R-:W-:Y:S01]  /*efb0*/  HMMA.16816.F32 R104, R20.reuse, R10, R104 ;  /* 0x0000000a1468723c */ /* 0x040fe20000001868 */
[----:B------:R-:W-:Y:S01]  /*efc0*/  PRMT R9, R15, 0x5410, R12 ;  /* 0x000054100f097816 */ /* 0x000fe2000000000c */
[----:B------:R-:W-:Y:S01]  /*efd0*/  MUFU.EX2 R43, R43 ;  /* 0x0000002b002b7308 */ /* 0x000fe20000000800 */
[----:B------:R-:W-:Y:S01]  /*efe0*/  PRMT R24, R27, 0x5410, R24 ;  /* 0x000054101b187816 */ /* 0x000fe20000000018 */
[----:B------:R-:W4:Y:S01]  /*eff0*/  LDSM.16.MT88.4 R12, [R186+0x7000] ;  /* 0x00700000ba0c783b */ /* 0x000f220000004200 */
[--C-:B------:R-:W-:Y:S01]  /*f000*/  HSET2.LE.AND R8, R8, R39.reuse, PT ;  /* 0x0000002708087233 */ /* 0x100fe20003803000 */
[----:B------:R-:W-:Y:S01]  /*f010*/  F2FP.PACK_AB R26, R166, R167 ;  /* 0x000000a7a61a723e */ /* 0x000fe200000000ff */
[--C-:B------:R-:W-:Y:S01]  /*f020*/  HSET2.LE.AND R10, R25, R39.reuse, PT ;  /* 0x00000027190a7233 */ /* 0x100fe20003803000 */
[C---:B------:R-:W-:Y:S01]  /*f030*/  HMMA.16816.F32 R88, R20.reuse, R4, R88 ;  /* 0x000000041458723c */ /* 0x040fe20000001858 */
[--C-:B------:R-:W-:Y:S01]  /*f040*/  HSET2.LE.AND R25, R24, R39.reuse, PT ;  /* 0x0000002718197233 */ /* 0x100fe20003803000 */
[----:B-1----:R-:W-:Y:S01]  /*f050*/  F2FP.PACK_AB R11, R168, R161 ;  /* 0x000000a1a80b723e */ /* 0x002fe200000000ff */
[----:B------:R-:W-:Y:S01]  /*f060*/  HSET2.LE.AND R9, R9, R39, PT ;  /* 0x0000002709097233 */ /* 0x000fe20003803000 */
[----:B------:R-:W-:Y:S01]  /*f070*/  F2FP.PACK_AB R24, R164, R165 ;  /* 0x000000a5a418723e */ /* 0x000fe200000000ff */
[----:B------:R-:W1:Y:S01]  /*f080*/  MUFU.EX2 R48, R48 ;  /* 0x0000003000307308 */ /* 0x000e620000000800 */
[----:B--2---:R-:W-:Y:S01]  /*f090*/  F2FP.PACK_AB R27, R162, R160 ;  /* 0x000000a0a21b723e */ /* 0x004fe200000000ff */
[----:B------:R-:W-:Y:S01]  /*f0a0*/  FADD.FTZ R65, R157, R65 ;  /* 0x000000419d417221 */ /* 0x000fe20000010000 */
[----:B------:R-:W-:Y:S01]  /*f0b0*/  HMMA.16816.F32 R96, R20, R6, R96 ;  /* 0x000000061460723c */ /* 0x000fe20000001860 */
[----:B------:R-:W-:Y:S01]  /*f0c0*/  LOP3.LUT R24, R10, R24, RZ, 0xc0, !PT ;  /* 0x000000180a187212 */ /* 0x000fe200078ec0ff */
[----:B------:R-:W-:Y:S01]  /*f0d0*/  LDSM.16.MT88.4 R4, [R184+0x7000] ;  /* 0x00700000b804783b */ /* 0x000fe20000004200 */
[----:B------:R-:W-:Y:S01]  /*f0e0*/  LOP3.LUT R25, R25, R11, RZ, 0xc0, !PT ;  /* 0x0000000b19197212 */ /* 0x000fe200078ec0ff */
[----:B------:R-:W-:Y:S01]  /*f0f0*/  FADD.FTZ R3, R150, R3 ;  /* 0x0000000396037221 */ /* 0x000fe20000010000 */
[----:B------:R-:W-:Y:S01]  /*f100*/  LOP3.LUT R26, R8, R26, RZ, 0xc0, !PT ;  /* 0x0000001a081a7212 */ /* 0x000fe200078ec0ff */
[----:B------:R-:W-:Y:S01]  /*f110*/  FADD.FTZ R34, R143, R34 ;  /* 0x000000228f227221 */ /* 0x000fe20000010000 */
[----:B------:R-:W-:Y:S01]  /*f120*/  LOP3.LUT R22, R171, UR6, R242, 0x96, !PT ;  /* 0x00000006ab167c12 */ /* 0x000fe2000f8e96f2 */
[----:B------:R-:W-:Y:S01]  /*f130*/  FADD.FTZ R36, R156, R36 ;  /* 0x000000249c247221 */ /* 0x000fe20000010000 */
[----:B------:R-:W-:Y:S01]  /*f140*/  LOP3.LUT R27, R9, R27, RZ, 0xc0, !PT ;  /* 0x0000001b091b7212 */ /* 0x000fe200078ec0ff */
[----:B------:R-:W-:Y:S01]  /*f150*/  FFMA.FTZ R42, R46, c[0x0][0x23c], -R147 ;  /* 0x00008f002e2a7a23 */ /* 0x000fe20000010893 */
[----:B------:R-:W2:Y:S01]  /*f160*/  LDSM.16.MT88.4 R8, [R185+0x7000] ;  /* 0x00700000b908783b */ /* 0x000ea20000004200 */
[----:B------:R-:W-:-:S04]  /*f170*/  IMAD.WIDE.U32 R22, R22, -0x326172a9, RZ ;  /* 0xcd9e8d5716167825 */ /* 0x000fc800078e00ff */
[--C-:B------:R-:W-:Y:S01]  /*f180*/  FFMA.FTZ R46, R55, c[0x0][0x23c], -R147.reuse ;  /* 0x00008f00372e7a23 */ /* 0x100fe20000010893 */
[--C-:B------:R-:W-:Y:S01]  /*f190*/  SHF.R.U32.HI R20, RZ, 0x10, R22.reuse ;  /* 0x00000010ff147819 */ /* 0x100fe20000011616 */
[--C-:B------:R-:W-:Y:S01]  /*f1a0*/  FFMA.FTZ R52, R52, c[0x0][0x23c], -R147.reuse ;  /* 0x00008f0034347a23 */ /* 0x100fe20000010893 */
[C---:B------:R-:W-:Y:S01]  /*f1b0*/  LOP3.LUT R163, R22.reuse, 0xffff, RZ, 0xc0, !PT ;  /* 0x0000ffff16a37812 */ /* 0x040fe200078ec0ff */
[C---:B---3--:R-:W-:Y:S01]  /*f1c0*/  HMMA.16816.F32 R124, R24.reuse, R16, R124 ;  /* 0x00000010187c723c */ /* 0x048fe2000000187c */
[----:B------:R-:W-:Y:S01]  /*f1d0*/  LOP3.LUT R21, R22, 0xff, RZ, 0xc0, !PT ;  /* 0x000000ff16157812 */ /* 0x000fe200078ec0ff */
[----:B------:R-:W-:Y:S01]  /*f1e0*/  FFMA.FTZ R54, R54, c[0x0][0x23c], -R147 ;  /* 0x00008f0036367a23 */ /* 0x000fe20000010893 */
[----:B------:R-:W-:Y:S01]  /*f1f0*/  SHF.R.U32.HI R22, RZ, 0x18, R22 ;  /* 0x00000018ff167819 */ /* 0x000fe20000011616 */
[--C-:B------:R-:W-:Y:S01]  /*f200*/  FFMA.FTZ R45, R45, c[0x0][0x23c], -R142.reuse ;  /* 0x00008f002d2d7a23 */ /* 0x100fe2000001088e */
[----:B------:R-:W-:Y:S01]  /*f210*/  LOP3.LUT R20, R20, 0xff, RZ, 0xc0, !PT ;  /* 0x000000ff14147812 */ /* 0x000fe200078ec0ff */
[----:B------:R-:W-:Y:S01]  /*f220*/  FFMA.FTZ R53, R53, c[0x0][0x23c], -R142 ;  /* 0x00008f0035357a23 */ /* 0x000fe2000001088e */
[----:B------:R-:W-:Y:S01]  /*f230*/  LOP3.LUT R23, R23, UR16, R178, 0x96, !PT ;  /* 0x0000001017177c12 */ /* 0x000fe2000f8e96b2 */
[C---:B----4-:R-:W-:Y:S01]  /*f240*/  HMMA.16816.F32 R72, R24.reuse, R14, R72 ;  /* 0x0000000e1848723c */ /* 0x050fe20000001848 */
[----:B------:R-:W-:Y:S01]  /*f250*/  SHF.R.U32.HI R163, RZ, 0x8, R163 ;  /* 0x00000008ffa37819 */ /* 0x000fe200000116a3 */
[----:B------:R-:W-:Y:S01]  /*f260*/  FFMA.FTZ R32, R32, c[0x0][0x23c], -R142 ;  /* 0x00008f0020207a23 */ /* 0x000fe2000001088e */
[----:B------:R-:W-:Y:S01]  /*f270*/  PRMT R20, R20, 0x5410, R22 ;  /* 0x0000541014147816 */ /* 0x000fe20000000016 */
[----:B------:R-:W-:Y:S01]  /*f280*/  FFMA.FTZ R47, R47, c[0x0][0x23c], -R142 ;  /* 0x00008f002f2f7a23 */ /* 0x000fe2000001088e */
[----:B------:R-:W-:Y:S01]  /*f290*/  LOP3.LUT R22, R23, 0xffff, RZ, 0xc0, !PT ;  /* 0x0000ffff17167812 */ /* 0x000fe200078ec0ff */
[----:B------:R-:W-:Y:S01]  /*f2a0*/  FADD.FTZ R65, R153, R65 ;  /* 0x0000004199417221 */ /* 0x000fe20000010000 */
[----:B------:R-:W-:Y:S01]  /*f2b0*/  SHF.R.U32.HI R173, RZ, 0x10, R23 ;  /* 0x00000010ffad7819 */ /* 0x000fe20000011617 */
[--C-:B------:R-:W-:Y:S01]  /*f2c0*/  HSET2.LE.AND R20, R20, R39.reuse, PT ;  /* 0x0000002714147233 */ /* 0x100fe20003803000 */
[----:B------:R-:W-:Y:S01]  /*f2d0*/  PRMT R21, R21, 0x5410, R163 ;  /* 0x0000541015157816 */ /* 0x000fe200000000a3 */
[C---:B------:R-:W-:Y:S01]  /*f2e0*/  HMMA.16816.F32 R68, R24.reuse, R12, R68 ;  /* 0x0000000c1844723c */ /* 0x040fe20000001844 */
[----:B------:R-:W-:Y:S01]  /*f2f0*/  LOP3.LUT R163, R23, 0xff, RZ, 0xc0, !PT ;  /* 0x000000ff17a37812 */ /* 0x000fe200078ec0ff */
[----:B------:R-:W-:Y:S01]  /*f300*/  FADD.FTZ R3, R155, R3 ;  /* 0x000000039b037221 */ /* 0x000fe20000010000 */
[----:B------:R-:W-:Y:S01]  /*f310*/  SHF.R.U32.HI R171, RZ, 0x8, R22 ;  /* 0x00000008ffab7819 */ /* 0x000fe20000011616 */
[----:B------:R-:W-:Y:S01]  /*f320*/  FADD.FTZ R34, R146, R34 ;  /* 0x0000002292227221 */ /* 0x000fe20000010000 */
[----:B------:R-:W-:Y:S01]  /*f330*/  SHF.R.U32.HI R23, RZ, 0x18, R23 ;  /* 0x00000018ff177819 */ /* 0x000fe20000011617 */
[----:B------:R-:W-:Y:S01]  /*f340*/  FADD.FTZ R36, R149, R36 ;  /* 0x0000002495247221 */ /* 0x000fe20000010000 */
[----:B------:R-:W-:Y:S01]  /*f350*/  LOP3.LUT R22, R173, 0xff, RZ, 0xc0, !PT ;  /* 0x000000ffad167812 */ /* 0x000fe200078ec0ff */
[--C-:B------:R-:W-:Y:S01]  /*f360*/  HSET2.LE.AND R173, R21, R39.reuse, PT ;  /* 0x0000002715ad7233 */ /* 0x100fe20003803000 */
[----:B------:R-:W-:Y:S01]  /*f370*/  PRMT R163, R163, 0x5410, R171 ;  /* 0x00005410a3a37816 */ /* 0x000fe200000000ab */
[C---:B------:R-:W-:Y:S01]  /*f380*/  HMMA.16816.F32 R120, R24.reuse, R18, R120 ;  /* 0x000000121878723c */ /* 0x040fe20000001878 */
[----:B------:R-:W-:Y:S01]  /*f390*/  PRMT R21, R22, 0x5410, R23 ;  /* 0x0000541016157816 */ /* 0x000fe20000000017 */
[----:B------:R-:W-:Y:S01]  /*f3a0*/  FADD.FTZ R65, R152, R65 ;  /* 0x0000004198417221 */ /* 0x000fe20000010000 */
[----:B------:R-:W-:Y:S01]  /*f3b0*/  LOP3.LUT R22, R173, R175, RZ, 0xc0, !PT ;  /* 0x000000afad167212 */ /* 0x000fe200078ec0ff */
[--C-:B------:R-:W-:Y:S01]  /*f3c0*/  HSET2.LE.AND R171, R163, R39.reuse, PT ;  /* 0x00000027a3ab7233 */ /* 0x100fe20003803000 */
[----:B------:R-:W-:Y:S01]  /*f3d0*/  F2FP.PACK_AB R23, R57, R60 ;  /* 0x0000003c3917723e */ /* 0x000fe200000000ff */
        /* <DEDUP_REMOVED lines=11> */
[----:B------:R-:W2:Y:S01]  /*f490*/  MUFU.EX2 R42, R42 ;  /* 0x0000002a002a7308 */ /* 0x000ea20000000800 */
[----:B------:R-:W-:Y:S01]  /*f4a0*/  FADD.FTZ R36, R148, R36 ;  /* 0x0000002494247221 */ /* 0x000fe20000010000 */
[----:B------:R-:W-:Y:S01]  /*f4b0*/  LOP3.LUT R170, R173, UR17, R170, 0x96, !PT ;  /* 0x00000011adaa7c12 */ /* 0x000fe2000f8e96aa */
[----:B------:R-:W-:-:S02]  /*f4c0*/  FADD.FTZ R65, R140, R65 ;  /* 0x000000418c417221 */ /* 0x000fc40000010000 */
[----:B------:R-:W-:Y:S01]  /*f4d0*/  FADD.FTZ R3, R64, R3 ;  /* 0x0000000340037221 */ /* 0x000fe20000010000 */
[C---:B------:R-:W-:Y:S01]  /*f4e0*/  LOP3.LUT R133, R170.reuse, 0xffff, RZ, 0xc0, !PT ;  /* 0x0000ffffaa857812 */ /* 0x040fe200078ec0ff */
[C---:B------:R-:W-:Y:S01]  /*f4f0*/  HMMA.16816.F32 R76, R20.reuse, R14, R76 ;  /* 0x0000000e144c723c */ /* 0x040fe2000000184c */
[----:B------:R-:W3:Y:S01]  /*f500*/  MUFU.EX2 R46, R46 ;  /* 0x0000002e002e7308 */ /* 0x000ee20000000800 */
[----:B------:R-:W-:Y:S01]  /*f510*/  SHF.R.U32.HI R142, RZ, 0x10, R170 ;  /* 0x00000010ff8e7819 */ /* 0x000fe200000116aa */
[----:B------:R-:W-:Y:S01]  /*f520*/  FADD.FTZ R34, R165, R34 ;  /* 0x00000022a5227221 */ /* 0x000fe20000010000 */
[----:B------:R-:W-:Y:S01]  /*f530*/  LOP3.LUT R55, R170, 0xff, RZ, 0xc0, !PT ;  /* 0x000000ffaa377812 */ /* 0x000fe200078ec0ff */
[----:B------:R-:W-:Y:S01]  /*f540*/  FADD.FTZ R36, R161, R36 ;  /* 0x00000024a1247221 */ /* 0x000fe20000010000 */
[----:B------:R-:W-:Y:S01]  /*f550*/  SHF.R.U32.HI R170, RZ, 0x18, R170 ;  /* 0x00000018ffaa7819 */ /* 0x000fe200000116aa */
[----:B------:R-:W-:Y:S01]  /*f560*/  IMAD.WIDE.U32 R14, R169, -0x2daee0ad, RZ ;  /* 0xd2511f53a90e7825 */ /* 0x000fe200078e00ff */
[C---:B------:R-:W-:Y:S01]  /*f570*/  HMMA.16816.F32 R108, R20.reuse, R8, R108 ;  /* 0x00000008146c723c */ /* 0x040fe2000000186c */
[----:B------:R-:W-:Y:S01]  /*f580*/  MUFU.EX2 R52, R52 ;  /* 0x0000003400347308 */ /* 0x000fe20000000800 */
[----:B------:R-:W-:Y:S01]  /*f590*/  SHF.R.U32.HI R133, RZ, 0x8, R133 ;  /* 0x00000008ff857819 */ /* 0x000fe20000011685 */
[----:B------:R-:W-:Y:S01]  /*f5a0*/  FADD.FTZ R65, R132, R65 ;  /* 0x0000004184417221 */ /* 0x000fe20000010000 */
[----:B------:R-:W-:Y:S01]  /*f5b0*/  LOP3.LUT R174, R15, UR17, R174, 0x96, !PT ;  /* 0x000000110fae7c12 */ /* 0x000fe2000f8e96ae */
[----:B------:R-:W-:Y:S01]  /*f5c0*/  FADD.FTZ R3, R56, R3 ;  /* 0x0000000338037221 */ /* 0x000fe20000010000 */
[----:B------:R-:W-:Y:S01]  /*f5d0*/  LOP3.LUT R142, R142, 0xff, RZ, 0xc0, !PT ;  /* 0x000000ff8e8e7812 */ /* 0x000fe200078ec0ff */
[----:B------:R-:W-:Y:S01]  /*f5e0*/  FADD.FTZ R34, R164, R34 ;  /* 0x00000022a4227221 */ /* 0x000fe20000010000 */
[C---:B------:R-:W-:Y:S01]  /*f5f0*/  HMMA.16816.F32 R112, R20.reuse, R12, R112 ;  /* 0x0000000c1470723c */ /* 0x040fe20000001870 */
[C---:B------:R-:W-:Y:S01]  /*f600*/  LOP3.LUT R9, R14.reuse, 0xffff, RZ, 0xc0, !PT ;  /* 0x0000ffff0e097812 */ /* 0x040fe200078ec0ff */
[----:B------:R-:W-:Y:S01]  /*f610*/  MUFU.EX2 R54, R54 ;  /* 0x0000003600367308 */ /* 0x000fe20000000800 */
[----:B------:R-:W-:Y:S01]  /*f620*/  LOP3.LUT R8, R14, 0xff, RZ, 0xc0, !PT ;  /* 0x000000ff0e087812 */ /* 0x000fe200078ec0ff */
[----:B------:R-:W-:Y:S01]  /*f630*/  FADD.FTZ R36, R168, R36 ;  /* 0x00000024a8247221 */ /* 0x000fe20000010000 */
[----:B------:R-:W-:Y:S01]  /*f640*/  SHF.R.U32.HI R9, RZ, 0x8, R9 ;  /* 0x00000008ff097819 */ /* 0x000fe20000011609 */
[----:B------:R-:W-:Y:S01]  /*f650*/  FADD.FTZ R65, R59, R65 ;  /* 0x000000413b417221 */ /* 0x000fe20000010000 */
[----:B------:R-:W-:Y:S01]  /*f660*/  SHF.R.U32.HI R12, RZ, 0x10, R14 ;  /* 0x00000010ff0c7819 */ /* 0x000fe2000001160e */
[----:B------:R-:W-:Y:S01]  /*f670*/  HMMA.16816.F32 R104, R20, R10, R104 ;  /* 0x0000000a1468723c */ /* 0x000fe20000001868 */
[----:B------:R-:W-:Y:S01]  /*f680*/  SHF.R.U32.HI R13, RZ, 0x10, R174 ;  /* 0x00000010ff0d7819 */ /* 0x000fe200000116ae */
[----:B------:R-:W4:Y:S01]  /*f690*/  MUFU.EX2 R45, R45 ;  /* 0x0000002d002d7308 */ /* 0x000f220000000800 */
[----:B------:R-:W-:Y:S01]  /*f6a0*/  LOP3.LUT R12, R12, 0xff, RZ, 0xc0, !PT ;  /* 0x000000ff0c0c7812 */ /* 0x000fe200078ec0ff */
[----:B------:R-:W-:Y:S01]  /*f6b0*/  FADD.FTZ R3, R60, R3 ;  /* 0x000000033c037221 */ /* 0x000fe20000010000 */
[----:B------:R-:W-:Y:S01]  /*f6c0*/  LOP3.LUT R13, R13, 0xff, RZ, 0xc0, !PT ;  /* 0x000000ff0d0d7812 */ /* 0x000fe200078ec0ff */
[----:B------:R-:W-:Y:S01]  /*f6d0*/  FADD.FTZ R34, R167, R34 ;  /* 0x00000022a7227221 */ /* 0x000fe20000010000 */
[C---:B------:R-:W-:Y:S01]  /*f6e0*/  LOP3.LUT R11, R174.reuse, 0xffff, RZ, 0xc0, !PT ;  /* 0x0000ffffae0b7812 */ /* 0x040fe200078ec0ff */
[C---:B------:R-:W-:Y:S01]  /*f6f0*/  HMMA.16816.F32 R92, R24.reuse, R4, R92 ;  /* 0x00000004185c723c */ /* 0x040fe2000000185c */
[----:B------:R-:W-:Y:S01]  /*f700*/  LOP3.LUT R10, R174, 0xff, RZ, 0xc0, !PT ;  /* 0x000000ffae0a7812 */ /* 0x000fe200078ec0ff */
[----:B------:R-:W-:Y:S01]  /*f710*/  MUFU.EX2 R53, R53 ;  /* 0x0000003500357308 */ /* 0x000fe20000000800 */
[----:B------:R-:W-:Y:S01]  /*f720*/  SHF.R.U32.HI R174, RZ, 0x18, R174 ;  /* 0x00000018ffae7819 */ /* 0x000fe200000116ae */
[----:B------:R-:W-:Y:S01]  /*f730*/  FADD.FTZ R36, R160, R36 ;  /* 0x00000024a0247221 */ /* 0x000fe20000010000 */
[----:B------:R-:W-:Y:S01]  /*f740*/  SHF.R.U32.HI R11, RZ, 0x8, R11 ;  /* 0x00000008ff0b7819 */ /* 0x000fe2000001160b */
[----:B------:R-:W-:Y:S01]  /*f750*/  FADD.FTZ R65, R58, R65 ;  /* 0x000000413a417221 */ /* 0x000fe20000010000 */
[----:B------:R-:W-:Y:S01]  /*f760*/  PRMT R8, R8, 0x5410, R9 ;  /* 0x0000541008087816 */ /* 0x000fe20000000009 */
[----:B------:R-:W-:Y:S01]  /*f770*/  HMMA.16816.F32 R100, R24, R6, R100 ;  /* 0x000000061864723c */ /* 0x000fe20000001864 */
[----:B------:R-:W-:Y:S01]  /*f780*/  PRMT R10, R10, 0x5410, R11 ;  /* 0x000054100a0a7816 */ /* 0x000fe2000000000b */
[----:B------:R-:W-:Y:S01]  /*f790*/  MUFU.EX2 R32, R32 ;  /* 0x0000002000207308 */ /* 0x000fe20000000800 */
[----:B------:R-:W-:Y:S01]  /*f7a0*/  PRMT R9, R13, 0x5410, R174 ;  /* 0x000054100d097816 */ /* 0x000fe200000000ae */
[--C-:B------:R-:W-:Y:S01]  /*f7b0*/  HSET2.LE.AND R8, R8, R39.reuse, PT ;  /* 0x0000002708087233 */ /* 0x100fe20003803000 */
[----:B------:R-:W-:Y:S01]  /*f7c0*/  PRMT R55, R55, 0x5410, R133 ;  /* 0x0000541037377816 */ /* 0x000fe20000000085 */
[--C-:B------:R-:W-:Y:S01]  /*f7d0*/  HSET2.LE.AND R10, R10, R39.reuse, PT ;  /* 0x000000270a0a7233 */ /* 0x100fe20003803000 */
[----:B------:R-:W-:Y:S01]  /*f7e0*/  SHF.R.U32.HI R27, RZ, 0x18, R14 ;  /* 0x00000018ff1b7819 */ /* 0x000fe2000001160e */
[C---:B------:R-:W-:Y:S01]  /*f7f0*/  HMMA.16816.F32 R88, R20.reuse, R4, R88 ;  /* 0x000000041458723c */ /* 0x040fe20000001858 */
[--C-:B------:R-:W-:Y:S01]  /*f800*/  HSET2.LE.AND R9, R9, R39.reuse, PT ;  /* 0x0000002709097233 */ /* 0x100fe20003803000 */
[----:B------:R-:W-:Y:S01]  /*f810*/  F2FP.PACK_AB R24, R139, R138 ;  /* 0x0000008a8b18723e */ /* 0x000fe200000000ff */
[----:B------:R-:W5:Y:S01]  /*f820*/  MUFU.EX2 R47, R47 ;  /* 0x0000002f002f7308 */ /* 0x000f620000000800 */
[----:B------:R-:W-:Y:S01]  /*f830*/  PRMT R27, R12, 0x5410, R27 ;  /* 0x000054100c1b7816 */ /* 0x000fe2000000001b */
[----:B------:R-:W-:Y:S01]  /*f840*/  FADD.FTZ R3, R57, R3 ;  /* 0x0000000339037221 */ /* 0x000fe20000010000 */
[----:B-1----:R-:W-:Y:S01]  /*f850*/  F2FP.PACK_AB R25, R48, R43 ;  /* 0x0000002b3019723e */ /* 0x002fe200000000ff */
[----:B------:R-:W1:Y:S01]  /*f860*/  LDSM.16.MT88.4 R12, [R186+0x7800] ;  /* 0x00780000ba0c783b */ /* 0x000e620000004200 */
[----:B------:R-:W-:Y:S01]  /*f870*/  F2FP.PACK_AB R4, R40, R41 ;  /* 0x000000292804723e */ /* 0x000fe200000000ff */
[----:B------:R-:W-:Y:S01]  /*f880*/  HSET2.LE.AND R27, R27, R39, PT ;  /* 0x000000271b1b7233 */ /* 0x000fe20003803000 */
[----:B------:R-:W-:Y:S01]  /*f890*/  F2FP.PACK_AB R26, R67, R141 ;  /* 0x0000008d431a723e */ /* 0x000fe200000000ff */
[C---:B------:R-:W-:Y:S01]  /*f8a0*/  HMMA.16816.F32 R128, R20.reuse, R16, R128 ;  /* 0x000000101480723c */ /* 0x040fe20000001880 */
[----:B------:R-:W-:Y:S01]  /*f8b0*/  LOP3.LUT R24, R10, R24, RZ, 0xc0, !PT ;  /* 0x000000180a187212 */ /* 0x000fe200078ec0ff */
[----:B------:R-:W-:Y:S01]  /*f8c0*/  FADD.FTZ R34, R166, R34 ;  /* 0x00000022a6227221 */ /* 0x000fe20000010000 */
[----:B------:R-:W-:Y:S01]  /*f8d0*/  LOP3.LUT R25, R9, R25, RZ, 0xc0, !PT ;  /* 0x0000001909197212 */ /* 0x000fe200078ec0ff */
[----:B------:R-:W-:Y:S01]  /*f8e0*/  FADD.FTZ R36, R162, R36 ;  /* 0x00000024a2247221 */ /* 0x000fe20000010000 */
[----:B------:R-:W-:Y:S01]  /*f8f0*/  LOP3.LUT R26, R8, R26, RZ, 0xc0, !PT ;  /* 0x0000001a081a7212 */ /* 0x000fe200078ec0ff */
[----:B--2---:R-:W-:Y:S01]  /*f900*/  FADD.FTZ R65, R42, R65 ;  /* 0x000000412a417221 */ /* 0x004fe20000010000 */
[----:B------:R-:W-:Y:S01]  /*f910*/  LOP3.LUT R27, R27, R4, RZ, 0xc0, !PT ;  /* 0x000000041b1b7212 */ /* 0x000fe200078ec0ff */
[----:B------:R-:W-:Y:S01]  /*f920*/  HMMA.16816.F32 R116, R20, R18, R116 ;  /* 0x000000121474723c */ /* 0x000fe20000001874 */
[----:B------:R-:W2:Y:S01]  /*f930*/  LDSM.16.MT88.4 R16, [R188+0x7800] ;  /* 0x00780000bc10783b */ /* 0x000ea20000004200 */
[----:B---3--:R-:W-:Y:S01]  /*f940*/  F2FP.PACK_AB R133, R46, R42 ;  /* 0x0000002a2e85723e */ /* 0x008fe200000000ff */
[----:B----4-:R-:W-:-:S02]  /*f950*/  FADD.FTZ R3, R45, R3 ;  /* 0x000000032d037221 */ /* 0x010fc40000010000 */
[----:B------:R-:W3:Y:S01]  /*f960*/  LDSM.16.MT88.4 R8, [R185+0x7800] ;  /* 0x00780000b908783b */ /* 0x000ee20000004200 */
[----:B------:R-:W-:Y:S02]  /*f970*/  FADD.FTZ R34, R138, R34 ;  /* 0x000000228a227221 */ /* 0x000fe40000010000 */
[----:B------:R-:W-:Y:S01]  /*f980*/  HMMA.16816.F32 R96, R20, R6, R96 ;  /* 0x000000061460723c */ /* 0x000fe20000001860 */
[----:B------:R-:W4:Y:S01]  /*f990*/  LDSM.16.MT88.4 R4, [R184+0x7800] ;  /* 0x00780000b804783b */ /* 0x000f220000004200 */
[----:B------:R-:W-:Y:S02]  /*f9a0*/  FADD.FTZ R36, R43, R36 ;  /* 0x000000242b247221 */ /* 0x000fe40000010000 */
[----:B------:R-:W-:Y:S02]  /*f9b0*/  FADD.FTZ R65, R46, R65 ;  /* 0x000000412e417221 */ /* 0x000fe40000010000 */
[----:B-----5:R-:W-:Y:S01]  /*f9c0*/  FADD.FTZ R3, R47, R3 ;  /* 0x000000032f037221 */ /* 0x020fe20000010000 */
        /* <DEDUP_REMOVED lines=13> */
[C---:B-1----:R-:W-:Y:S01]  /*faa0*/  HMMA.16816.F32 R68, R24.reuse, R12, R68 ;  /* 0x0000000c1844723c */ /* 0x042fe20000001844 */
[----:B------:R-:W-:Y:S01]  /*fab0*/  PRMT R23, R22, 0x5410, R21 ;  /* 0x0000541016177816 */ /* 0x000fe20000000015 */
[----:B------:R-:W-:Y:S01]  /*fac0*/  FADD.FTZ R225, R54, R65 ;  /* 0x0000004136e17221 */ /* 0x000fe20000010000 */
[----:B------:R-:W-:Y:S01]  /*fad0*/  PRMT R21, R142, 0x5410, R170 ;  /* 0x000054108e157816 */ /* 0x000fe200000000aa */
[--C-:B------:R-:W-:Y:S01]  /*fae0*/  HSET2.LE.AND R22, R20, R39.reuse, PT ;  /* 0x0000002714167233 */ /* 0x100fe20003803000 */
[C---:B------:R-:W-:Y:S01]  /*faf0*/  F2FP.PACK_AB R142, R32.reuse, R53 ;  /* 0x00000035208e723e */ /* 0x040fe200000000ff */
[--C-:B------:R-:W-:Y:S01]  /*fb00*/  HSET2.LE.AND R23, R23, R39.reuse, PT ;  /* 0x0000002717177233 */ /* 0x100fe20003803000 */
[----:B------:R-:W-:Y:S01]  /*fb10*/  FADD.FTZ R224, R32, R3 ;  /* 0x0000000320e07221 */ /* 0x000fe20000010000 */
[--C-:B------:R-:W-:Y:S01]  /*fb20*/  HSET2.LE.AND R20, R55, R39.reuse, PT ;  /* 0x0000002737147233 */ /* 0x100fe20003803000 */
        /* <DEDUP_REMOVED lines=9> */
[----:B------:R-:W-:Y:S01]  /*fbc0*/  IMAD.MOV.U32 R132, RZ, RZ, R44 ;  /* 0x000000ffff847224 */ /* 0x000fe200078e002c */
[----:B------:R-:W-:Y:S01]  /*fbd0*/  LOP3.LUT R21, R21, R39, RZ, 0xc0, !PT ;  /* 0x0000002715157212 */ /* 0x000fe200078ec0ff */
        /* <DEDUP_REMOVED lines=16> */
.L_x_745:
[----:B------:R-:W-:-:S07]  /*fce0*/  IADD3 R221, R132, -0x1, RZ ;  /* 0xffffffff84dd7810 */ /* 0x000fce0007ffe0ff */
.L_x_752:
        /* <DEDUP_REMOVED lines=8> */
[----:B------:R-:W-:Y:S01]  /*fd70*/  LOP3.LUT R230, R233, R227, RZ, 0x3c, !PT ;  /* 0x000000e3e9e67212 */ /* 0x000fe200078e3cff */
[----:B------:R-:W-:Y:S01]  /*fd80*/  USHF.L.U32 UR19, UR4, 0x5, URZ ;  /* 0x0000000504137899 */ /* 0x000fe2000800063f */
[----:B------:R-:W-:Y:S01]  /*fd90*/  MOV R133, R137 ;  /* 0x0000008900857202 */ /* 0x000fe20000000f00 */
[----:B------:R-:W-:Y:S01]  /*fda0*/  UIMAD.WIDE.U32 UR26, UR4, 0x30, URZ ;  /* 0x00000030041a78a5 */ /* 0x000fe2000f8e003f */
[----:B------:R-:W-:Y:S01]  /*fdb0*/  LOP3.LUT R227, R229, R227, RZ, 0x3c, !PT ;  /* 0x000000e3e5e37212 */ /* 0x000fe200078e3cff */
[----:B------:R-:W-:Y:S01]  /*fdc0*/  UIMAD UR22, UR5, 0x30, URZ ;  /* 0x00000030051678a4 */ /* 0x000fe2000f8e023f */
[----:B------:R-:W-:Y:S01]  /*fdd0*/  IMAD.WIDE.U32 R234, R226, -0x2daee0ad, RZ ;  /* 0xd2511f53e2ea7825 */ /* 0x000fe200078e00ff */
[----:B------:R-:W-:Y:S01]  /*fde0*/  MOV R3, R135 ;  /* 0x0000008700037202 */ /* 0x000fe20000000f00 */
[----:B------:R-:W-:Y:S01]  /*fdf0*/  ULDC.64 UR4, c[0x0][0x198] ;  /* 0x0000660000047ab9 */ /* 0x000fe20000000a00 */
[----:B------:R-:W-:Y:S01]  /*fe00*/  ISETP.GE.AND P0, PT, R216, c[0x0][0x220], PT ;  /* 0x00008800d8007a0c */ /* 0x000fe20003f06270 */
[----:B------:R-:W-:Y:S01]  /*fe10*/  USHF.L.U64.HI UR23, UR4, 0x5, UR5 ;  /* 0x0000000504177899 */ /* 0x000fe20008010205 */
[----:B------:R-:W-:Y:S01]  /*fe20*/  IMAD.MOV.U32 R2, RZ, RZ, R134 ;  /* 0x000000ffff027224 */ /* 0x000fe200078e0086 */
[----:B------:R-:W-:Y:S01]  /*fe30*/  UIMAD.WIDE.U32 UR28, UR4, 0x30, URZ ;  /* 0x00000030041c78a5 */ /* 0x000fe2000f8e003f */
[----:B------:R-:W-:Y:S01]  /*fe40*/  IMAD.WIDE.U32 R230, R230, -0x2daee0ad, RZ ;  /* 0xd2511f53e6e67825 */ /* 0x000fe200078e00ff */
[----:B------:R-:W-:-:S02]  /*fe50*/  UIMAD UR5, UR5, 0x30, URZ ;  /* 0x00000030050578a4 */ /* 0x000fc4000f8e023f */
[----:B------:R-:W-:Y:S01]  /*fe60*/  USHF.L.U32 UR4, UR4, 0x5, URZ ;  /* 0x0000000504047899 */ /* 0x000fe2000800063f */
[----:B------:R-:W-:Y:S01]  /*fe70*/  IMAD.WIDE.U32 R226, R227, -0x2daee0ad, RZ ;  /* 0xd2511f53e3e27825 */ /* 0x000fe200078e00ff */
[----:B-1----:R-:W-:Y:S01]  /*fe80*/  PRMT R220, R220, 0x7054, R220 ;  /* 0x00007054dcdc7816 */ /* 0x002fe200000000dc */
[----:B------:R-:W-:Y:S02]  /*fe90*/  UIADD3 UR22, UR22, UR27, URZ ;  /* 0x0000001b16167290 */ /* 0x000fe4000fffe03f */
[----:B------:R-:W-:Y:S01]  /*fea0*/  IMAD.MOV.U32 R237, RZ, RZ, R239 ;  /* 0x000000ffffed7224 */ /* 0x000fe200078e00ef */
[----:B------:R-:W-:Y:S01]  /*feb0*/  UIADD3 UR5, UR5, UR29, URZ ;  /* 0x0000001d05057290 */ /* 0x000fe2000fffe03f */
[----:B------:R-:W-:Y:S05]  /*fec0*/  BRA `(.L_x_754) ;  /* 0x000002c000007947 */ /* 0x000fea0003800000 */
.L_x_756:
[----:B------:R1:W-:Y:S01]  /*fed0*/  @P0 STS.128 [R210+0x4000], RZ ;  /* 0x004000ffd2000388 */ /* 0x0003e20000000c00 */
[----:B------:R-:W-:Y:S04]  /*fee0*/  IADD3 R135, R221, -0x1, RZ ;  /* 0xffffffffdd877810 */ /* 0x000fe80007ffe0ff */
[----:B------:R-:W-:Y:S01]  /*fef0*/  SHF.R.S32.HI R134, RZ, 0x1f, R135 ;  /* 0x0000001fff867819 */ /* 0x000fe20000011487 */
[C---:B------:R-:W-:Y:S04]  /*ff00*/  IMAD.WIDE.U32 R136, R135.reuse, c[0x0][0x198], RZ ;  /* 0x0000660087887a25 */ /* 0x040fe800078e00ff */
[----:B------:R-:W-:Y:S04]  /*ff10*/  IMAD R134, R134, c[0x0][0x198], RZ ;  /* 0x0000660086867a24 */ /* 0x000fe800078e02ff */
[----:B------:R-:W-:Y:S01]  /*ff20*/  IMAD R134, R135, c[0x0][0x19c], R134 ;  /* 0x0000670087867a24 */ /* 0x000fe200078e0286 */
[C---:B------:R-:W-:Y:S03]  /*ff30*/  LEA R135, P3, R136.reuse, R212, 0x6 ;  /* 0x000000d488877211 */ /* 0x040fe600078630ff */
[----:B------:R-:W-:Y:S01]  /*ff40*/  IMAD.IADD R134, R137, 0x1, R134 ;  /* 0x0000000189867824 */ /* 0x000fe200078e0286 */
[----:B------:R-:W-:Y:S02]  /*ff50*/  @!P0 LEA R148, P6, R135, c[0x0][0x168], 0x1 ;  /* 0x00005a0087948a11 */ /* 0x000fe400078c08ff */
[----:B------:R-:W-:Y:S02]  /*ff60*/  @!P0 IADD3 R137, P4, R197, R135, RZ ;  /* 0x00000087c5898210 */ /* 0x000fe40007f9e0ff */
[----:B------:R-:W-:Y:S02]  /*ff70*/  LEA.HI.X R134, R136, R215, R134, 0x6, P3 ;  /* 0x000000d788867211 */ /* 0x000fe400018f3486 */
[----:B------:R-:W-:Y:S02]  /*ff80*/  @!P0 LEA R146, P5, R137, c[0x0][0x168], 0x1 ;  /* 0x00005a0089928a11 */ /* 0x000fe400078a08ff */
[C-C-:B------:R-:W-:Y:S01]  /*ff90*/  @!P0 LEA.HI.X R149, R135.reuse, c[0x0][0x16c], R134.reuse, 0x1, P6 ;  /* 0x00005b0087958a11 */ /* 0x140fe200030f0c86 */
        /* <DEDUP_REMOVED lines=31> */
.L_x_754:
        /* <DEDUP_REMOVED lines=12> */
[----:B------:R-:W-:Y:S02]  /*10250*/  @!P0 LEA.HI.X R21, R12, c[0x0][0x174], R4, 0x1, P6 ;  /* 0x00005d000c158a11 */ /* 0x000fe400030f0c04 */
        /* <DEDUP_REMOVED lines=30> */
[----:B------:R-:W-:Y:S06]  /*10440*/  LDSM.16.M88.4 R60, [R194+0x2000] ;  /* 0x00200000c23c783b */ /* 0x000fec0000000200 */
[----:B--2---:R-:W2:Y:S06]  /*10450*/  LDSM.16.M88.4 R16, [R193+0x4000] ;  /* 0x00400000c110783b */ /* 0x004eac0000000200 */
[----:B------:R-:W1:Y:S06]  /*10460*/  LDSM.16.M88.4 R32, [R193+0x4800] ;  /* 0x00480000c120783b */ /* 0x000e6c0000000200 */
[----:B------:R-:W0:Y:S06]  /*10470*/  LDGDEPBAR ;  /* 0x00000000000079af */ /* 0x000e2c0000000000 */
[----:B------:R-:W4:Y:S06]  /*10480*/  LDSM.16.M88.4 R48, [R193+0x5000] ;  /* 0x00500000c130783b */ /* 0x000f2c0000000200 */
[----:B------:R-:W5:Y:S06]  /*10490*/  LDSM.16.M88.4 R136, [R193+0x5800] ;  /* 0x00580000c188783b */ /* 0x000f6c0000000200 */
[----:B------:R-:W-:Y:S06]  /*104a0*/  LDSM.16.M88.4 R140, [R192] ;  /* 0x00000000c08c783b */ /* 0x000fec0000000200 */
[----:B------:R-:W4:Y:S01]  /*104b0*/  LDSM.16.M88.4 R144, [R187+0x4000] ;  /* 0x00400000bb90783b */ /* 0x000f220000000200 */
[-C--:B--2---:R-:W-:Y:S05]  /*104c0*/  HMMA.16816.F32 R4, R64, R16.reuse, RZ ;  /* 0x000000104004723c */ /* 0x084fea00000018ff */
[----:B------:R-:W2:Y:S03]  /*104d0*/  LDSM.16.M88.4 R148, [R192+0x2000] ;  /* 0x00200000c094783b */ /* 0x000ea60000000200 */
[C---:B------:R-:W-:Y:S03]  /*104e0*/  HMMA.16816.F32 R8, R60.reuse, R16, RZ ;  /* 0x000000103c08723c */ /* 0x040fe600000018ff */
[----:B------:R-:W2:Y:S06]  /*104f0*/  LDSM.16.M88.4 R152, [R187+0x4800] ;  /* 0x00480000bb98783b */ /* 0x000eac0000000200 */
[----:B------:R-:W2:Y:S01]  /*10500*/  LDSM.16.M88.4 R156, [R187+0x5000] ;  /* 0x00500000bb9c783b */ /* 0x000ea20000000200 */
[-C--:B---3--:R-:W-:Y:S05]  /*10510*/  HMMA.16816.F32 R12, R60, R18.reuse, RZ ;  /* 0x000000123c0c723c */ /* 0x088fea00000018ff */
[----:B------:R-:W3:Y:S03]  /*10520*/  LDSM.16.M88.4 R160, [R187+0x5800] ;  /* 0x00580000bba0783b */ /* 0x000ee60000000200 */
[C---:B------:R-:W-:Y:S03]  /*10530*/  HMMA.16816.F32 R16, R64.reuse, R18, RZ ;  /* 0x000000124010723c */ /* 0x040fe600000018ff */
[----:B------:R-:W-:Y:S05]  /*10540*/  LDSM.16.M88.4 R164, [R191+0x2000] ;  /* 0x00200000bfa4783b */ /* 0x000fea0000000200 */
[-C--:B-1----:R-:W-:Y:S01]  /*10550*/  HMMA.16816.F32 R20, R64, R32.reuse, RZ ;  /* 0x000000204014723c */ /* 0x082fe200000018ff */
[----:B------:R-:W-:Y:S06]  /*10560*/  LDSM.16.M88.4 R168, [R189+0x2000] ;  /* 0x00200000bda8783b */ /* 0x000fec0000000200 */
[----:B------:R-:W-:Y:S01]  /*10570*/  LDSM.16.M88.4 R172, [R180+0x800] ;  /* 0x00080000b4ac783b */ /* 0x000fe20000000200 */
[C---:B------:R-:W-:Y:S05]  /*10580*/  HMMA.16816.F32 R24, R60.reuse, R32, RZ ;  /* 0x000000203c18723c */ /* 0x040fea00000018ff */
[----:B------:R-:W-:Y:S03]  /*10590*/  LDSM.16.M88.4 R176, [R180+0x1000] ;  /* 0x00100000b4b0783b */ /* 0x000fe60000000200 */
        /* <DEDUP_REMOVED lines=10> */
[----:B------:R-:W-:Y:S07]  /*10640*/  LDSM.16.M88.4 R136, [R191] ;  /* 0x00000000bf88783b */ /* 0x000fee0000000200 */
[-C--:B------:R-:W-:Y:S08]  /*10650*/  HMMA.16816.F32 R4, R140, R144.reuse, R4 ;  /* 0x000000908c04723c */ /* 0x080ff00000001804 */
        /* <DEDUP_REMOVED lines=13> */
[----:B------:R-:W-:Y:S07]  /*10730*/  LDSM.16.M88.4 R156, [R181] ;  /* 0x00000000b59c783b */ /* 0x000fee0000000200 */
[-C--:B---3--:R-:W-:Y:S08]  /*10740*/  HMMA.16816.F32 R52, R140, R160.reuse, R52 ;  /* 0x000000a08c34723c */ /* 0x088ff00000001834 */
[C---:B------:R-:W-:Y:S08]  /*10750*/  HMMA.16816.F32 R56, R148.reuse, R160, R56 ;  /* 0x000000a09438723c */ /* 0x040ff00000001838 */
[-C--:B------:R-:W-:Y:S01]  /*10760*/  HMMA.16816.F32 R60, R148, R162.reuse, R60 ;  /* 0x000000a2943c723c */ /* 0x080fe2000000183c */
[----:B------:R-:W3:Y:S07]  /*10770*/  LDSM.16.M88.4 R148, [R182] ;  /* 0x00000000b694783b */ /* 0x000eee0000000200 */
[----:B------:R-:W-:Y:S01]  /*10780*/  HMMA.16816.F32 R64, R140, R162, R64 ;  /* 0x000000a28c40723c */ /* 0x000fe20000001840 */
[----:B------:R-:W-:Y:S06]  /*10790*/  LDSM.16.M88.4 R140, [R189] ;  /* 0x00000000bd8c783b */ /* 0x000fec0000000200 */
[----:B------:R-:W4:Y:S01]  /*107a0*/  LDSM.16.M88.4 R160, [R180] ;  /* 0x00000000b4a0783b */ /* 0x000f220000000200 */
        /* <DEDUP_REMOVED lines=19> */
[-C--:B----4-:R-:W-:Y:S08]  /*108e0*/  HMMA.16816.F32 R4, R140, R160.reuse, R4 ;  /* 0x000000a08c04723c */ /* 0x090ff00000001804 */
        /* <DEDUP_REMOVED lines=16> */
.L_x_755:
[----:B------:R-:W-:Y:S01]  /*109f0*/  IMAD R134, R221, 0x40, R204 ;  /* 0x00000040dd867824 */ /* 0x000fe200078e02cc */
[--C-:B------:R-:W-:Y:S01]  /*10a00*/  LOP3.LUT R244, R231, UR14, R234.reuse, 0x96, !PT ;  /* 0x0000000ee7f47c12 */ /* 0x100fe2000f8e96ea */
[----:B------:R-:W-:Y:S01]  /*10a10*/  IMAD.SHL.U32 R241, R221, 0x2, RZ ;  /* 0x00000002ddf17824 */ /* 0x000fe200078e00ff */
[----:B------:R-:W-:Y:S01]  /*10a20*/  LOP3.LUT R242, R227, UR14, R234, 0x96, !PT ;  /* 0x0000000ee3f27c12 */ /* 0x000fe2000f8e96ea */
[----:B-1----:R1:W2:Y:S01]  /*10a30*/  I2F R149, R134 ;  /* 0x0000008600957306 */ /* 0x0022a20000201400 */
[----:B------:R-:W-:Y:S01]  /*10a40*/  IADD3 R148, R134, 0x1, RZ ;  /* 0x0000000186947810 */ /* 0x000fe20007ffe0ff */
[----:B------:R-:W-:Y:S01]  /*10a50*/  IMAD.WIDE.U32 R244, R244, -0x326172a9, RZ ;  /* 0xcd9e8d57f4f47825 */ /* 0x000fe200078e00ff */
[C---:B------:R-:W-:Y:S02]  /*10a60*/  IADD3 R147, R134.reuse, 0x8, RZ ;  /* 0x0000000886937810 */ /* 0x040fe40007ffe0ff */
[----:B------:R-:W-:Y:S01]  /*10a70*/  IADD3 R146, R134, 0x9, RZ ;  /* 0x0000000986927810 */ /* 0x000fe20007ffe0ff */
[----:B------:R-:W-:Y:S01]  /*10a80*/  IMAD.WIDE.U32 R242, R242, -0x326172a9, RZ ;  /* 0xcd9e8d57f2f27825 */ /* 0x000fe200078e00ff */
[C---:B------:R-:W-:Y:S02]  /*10a90*/  IADD3 R144, R134.reuse, 0x11, RZ ;  /* 0x0000001186907810 */ /* 0x040fe40007ffe0ff */
[C---:B------:R-:W-:Y:S01]  /*10aa0*/  IADD3 R142, R134.reuse, 0x19, RZ ;  /* 0x00000019868e7810 */ /* 0x040fe20007ffe0ff */
[----:B------:R-:W3:Y:S01]  /*10ab0*/  I2F R148, R148 ;  /* 0x0000009400947306 */ /* 0x000ee20000201400 */
[C---:B------:R-:W-:Y:S02]  /*10ac0*/  IADD3 R141, R134.reuse, 0x20, RZ ;  /* 0x00000020868d7810 */ /* 0x040fe40007ffe0ff */
[C---:B------:R-:W-:Y:S02]  /*10ad0*/  IADD3 R137, R134.reuse, 0x28, RZ ;  /* 0x0000002886897810 */ /* 0x040fe40007ffe0ff */
[C---:B------:R-:W-:Y:S02]  /*10ae0*/  IADD3 R136, R134.reuse, 0x29, RZ ;  /* 0x0000002986887810 */ /* 0x040fe40007ffe0ff */
[C---:B------:R-:W-:Y:S02]  /*10af0*/  IADD3 R139, R134.reuse, 0x38, RZ ;  /* 0x00000038868b7810 */ /* 0x040fe40007ffe0ff */
[C---:B------:R-:W-:Y:S01]  /*10b00*/  IADD3 R145, R134.reuse, 0x10, RZ ;  /* 0x0000001086917810 */ /* 0x040fe20007ffe0ff */
[----:B------:R-:W4:Y:S01]  /*10b10*/  I2F R147, R147 ;  /* 0x0000009300937306 */ /* 0x000f220000201400 */
[C---:B------:R-:W-:Y:S02]  /*10b20*/  IADD3 R143, R134.reuse, 0x18, RZ ;  /* 0x00000018868f7810 */ /* 0x040fe40007ffe0ff */
[C---:B------:R-:W-:Y:S02]  /*10b30*/  IADD3 R140, R134.reuse, 0x21, RZ ;  /* 0x00000021868c7810 */ /* 0x040fe40007ffe0ff */
[C---:B------:R-:W-:Y:S02]  /*10b40*/  IADD3 R135, R134.reuse, 0x30, RZ ;  /* 0x0000003086877810 */ /* 0x040fe40007ffe0ff */
[C---:B------:R-:W-:Y:S02]  /*10b50*/  IADD3 R138, R134.reuse, 0x31, RZ ;  /* 0x00000031868a7810 */ /* 0x040fe40007ffe0ff */
[----:B-1----:R-:W-:Y:S01]  /*10b60*/  IADD3 R134, R134, 0x39, RZ ;  /* 0x0000003986867810 */ /* 0x002fe20007ffe0ff */
[----:B------:R-:W1:Y:S01]  /*10b70*/  I2F R146, R146 ;  /* 0x0000009200927306 */ /* 0x000e620000201400 */
[----:B------:R-:W-:Y:S09]  /*10b80*/  IADD3 R221, R221, -0x1, RZ ;  /* 0xffffffffdddd7810 */ /* 0x000ff20007ffe0ff */
[----:B------:R-:W5:Y:S10]  /*10b90*/  I2F R145, R145 ;  /* 0x0000009100917306 */ /* 0x000f740000201400 */
[----:B------:R-:W1:Y:S10]  /*10ba0*/  I2F R144, R144 ;  /* 0x0000009000907306 */ /* 0x000e740000201400 */
[----:B------:R-:W1:Y:S10]  /*10bb0*/  I2F R143, R143 ;  /* 0x0000008f008f7306 */ /* 0x000e740000201400 */
[----:B------:R-:W1:Y:S10]  /*10bc0*/  I2F R142, R142 ;  /* 0x0000008e008e7306 */ /* 0x000e740000201400 */
[----:B------:R-:W1:Y:S10]  /*10bd0*/  I2F R141, R141 ;  /* 0x0000008d008d7306 */ /* 0x000e740000201400 */
[----:B------:R-:W1:Y:S10]  /*10be0*/  I2F R140, R140 ;  /* 0x0000008c008c7306 */ /* 0x000e740000201400 */
[----:B------:R-:W1:Y:S10]  /*10bf0*/  I2F R137, R137 ;  /* 0x0000008900897306 */ /* 0x000e740000201400 */
[----:B------:R-:W1:Y:S10]  /*10c00*/  I2F R136, R136 ;  /* 0x0000008800887306 */ /* 0x000e740000201400 */
[----:B------:R-:W1:Y:S10]  /*10c10*/  I2F R135, R135 ;  /* 0x0000008700877306 */ /* 0x000e740000201400 */
[----:B------:R-:W5:Y:S10]  /*10c20*/  I2F R138, R138 ;  /* 0x0000008a008a7306 */ /* 0x000f740000201400 */
[----:B------:R-:W5:Y:S01]  /*10c30*/  I2F R139, R139 ;  /* 0x0000008b008b7306 */ /* 0x000f620000201400 */
[-C--:B--2---:R-:W-:Y:S02]  /*10c40*/  FFMA.FTZ R4, R149, R0.reuse, R4 ;  /* 0x0000000095047223 */ /* 0x084fe40000010004 */
[-C--:B---3--:R-:W-:Y:S02]  /*10c50*/  FFMA.FTZ R5, R148, R0.reuse, R5 ;  /* 0x0000000094057223 */ /* 0x088fe40000010005 */
[-C--:B----4-:R-:W-:Y:S01]  /*10c60*/  FFMA.FTZ R16, R147, R0.reuse, R16 ;  /* 0x0000000093107223 */ /* 0x090fe20000010010 */
[----:B------:R-:W-:Y:S01]  /*10c70*/  FMNMX.FTZ R151, R4, R133, !PT ;  /* 0x0000008504977209 */ /* 0x000fe20007810000 */
[-C--:B-1----:R-:W-:Y:S02]  /*10c80*/  FFMA.FTZ R17, R146, R0.reuse, R17 ;  /* 0x0000000092117223 */ /* 0x082fe40000010011 */
[-C--:B-----5:R-:W-:Y:S01]  /*10c90*/  FFMA.FTZ R20, R145, R0.reuse, R20 ;  /* 0x0000000091147223 */ /* 0x0a0fe20000010014 */
[----:B------:R-:W1:Y:S01]  /*10ca0*/  I2F R134, R134 ;  /* 0x0000008600867306 */ /* 0x000e620000201400 */
[-C--:B------:R-:W-:Y:S01]  /*10cb0*/  FFMA.FTZ R21, R144, R0.reuse, R21 ;  /* 0x0000000090157223 */ /* 0x080fe20000010015 */
[----:B------:R-:W-:Y:S01]  /*10cc0*/  FMNMX.FTZ R151, R5, R151, !PT ;  /* 0x0000009705977209 */ /* 0x000fe20007810000 */
[-C--:B------:R-:W-:Y:S02]  /*10cd0*/  FFMA.FTZ R32, R143, R0.reuse, R32 ;  /* 0x000000008f207223 */ /* 0x080fe40000010020 */
[-C--:B------:R-:W-:Y:S01]  /*10ce0*/  FFMA.FTZ R6, R149, R0.reuse, R6 ;  /* 0x0000000095067223 */ /* 0x080fe20000010006 */
[----:B------:R-:W-:Y:S01]  /*10cf0*/  FMNMX.FTZ R151, R16, R151, !PT ;  /* 0x0000009710977209 */ /* 0x000fe20007810000 */
[-C--:B------:R-:W-:Y:S02]  /*10d00*/  FFMA.FTZ R33, R142, R0.reuse, R33 ;  /* 0x000000008e217223 */ /* 0x080fe40000010021 */
[-C--:B------:R-:W-:Y:S01]  /*10d10*/  FFMA.FTZ R7, R148, R0.reuse, R7 ;  /* 0x0000000094077223 */ /* 0x080fe20000010007 */
[----:B------:R-:W-:Y:S01]  /*10d20*/  FMNMX.FTZ R151, R17, R151, !PT ;  /* 0x0000009711977209 */ /* 0x000fe20007810000 */
[----:B------:R-:W-:Y:S01]  /*10d30*/  FFMA.FTZ R36, R141, R0, R36 ;  /* 0x000000008d247223 */ /* 0x000fe20000010024 */
[----:B------:R-:W-:Y:S01]  /*10d40*/  FMNMX.FTZ R150, R6, R132, !PT ;  /* 0x0000008406967209 */ /* 0x000fe20007810000 */
        /* <DEDUP_REMOVED lines=26> */
[----:B-1----:R-:W-:Y:S01]  /*10ef0*/  FFMA.FTZ R65, R134, R0, R65 ;  /* 0x0000000086417223 */ /* 0x002fe20000010041 */
        /* <DEDUP_REMOVED lines=9> */
[CC--:B------:R-:W-:Y:S01]  /*10f90*/  FFMA.FTZ R9, R148.reuse, R0.reuse, R9 ;  /* 0x0000000094097223 */ /* 0x0c0fe20000010009 */
[----:B------:R-:W-:Y:S01]  /*10fa0*/  FMNMX.FTZ R151, R53, R151, !PT ;  /* 0x0000009735977209 */ /* 0x000fe20007810000 */
[----:B------:R-:W-:Y:S01]  /*10fb0*/  FFMA.FTZ R11, R148, R0, R11 ;  /* 0x00000000940b7223 */ /* 0x000fe2000001000b */
[----:B------:R-:W-:Y:S01]  /*10fc0*/  FMNMX.FTZ R150, R50, R150, !PT ;  /* 0x0000009632967209 */ /* 0x000fe20007810000 */
[-C--:B------:R-:W-:Y:S01]  /*10fd0*/  FFMA.FTZ R12, R147, R0.reuse, R12 ;  /* 0x00000000930c7223 */ /* 0x080fe2000001000c */
[----:B------:R-:W-:Y:S01]  /*10fe0*/  FMNMX.FTZ R151, R64, R151, !PT ;  /* 0x0000009740977209 */ /* 0x000fe20007810000 */
[-C--:B------:R-:W-:Y:S01]  /*10ff0*/  FFMA.FTZ R54, R135, R0.reuse, R54 ;  /* 0x0000000087367223 */ /* 0x080fe20000010036 */
[----:B------:R-:W-:Y:S01]  /*11000*/  FMNMX.FTZ R148, R8, R3, !PT ;  /* 0x0000000308947209 */ /* 0x000fe20007810000 */
[-C--:B------:R-:W-:Y:S01]  /*11010*/  FFMA.FTZ R55, R138, R0.reuse, R55 ;  /* 0x000000008a377223 */ /* 0x080fe20000010037 */
[----:B------:R-:W-:Y:S01]  /*11020*/  FMNMX.FTZ R153, R65, R151, !PT ;  /* 0x0000009741997209 */ /* 0x000fe20007810000 */
[----:B------:R-:W-:Y:S01]  /*11030*/  FFMA.FTZ R13, R146, R0, R13 ;  /* 0x00000000920d7223 */ /* 0x000fe2000001000d */
[----:B------:R-:W-:Y:S01]  /*11040*/  FMNMX.FTZ R150, R51, R150, !PT ;  /* 0x0000009633967209 */ /* 0x000fe20007810000 */
[----:B------:R-:W-:Y:S01]  /*11050*/  FFMA.FTZ R66, R139, R0, R66 ;  /* 0x000000008b427223 */ /* 0x000fe20000010042 */
[----:B------:R-:W-:Y:S01]  /*11060*/  FMNMX.FTZ R148, R9, R148, !PT ;  /* 0x0000009409947209 */ /* 0x000fe20007810000 */
[----:B------:R-:W1:Y:S01]  /*11070*/  SHFL.BFLY PT, R152, R153, 0x2, 0x1f ;  /* 0x0c401f0099987f89 */ /* 0x000e6200000e0000 */
[----:B------:R-:W-:Y:S01]  /*11080*/  FMNMX.FTZ R150, R54, R150, !PT ;  /* 0x0000009636967209 */ /* 0x000fe20007810000 */
[----:B------:R-:W-:Y:S01]  /*11090*/  FFMA.FTZ R10, R149, R0, R10 ;  /* 0x00000000950a7223 */ /* 0x000fe2000001000a */
        /* <DEDUP_REMOVED lines=13> */
[-C--:B------:R-:W-:Y:S01]  /*11170*/  FFMA.FTZ R28, R143, R0.reuse, R28 ;  /* 0x000000008f1c7223 */ /* 0x080fe2000001001c */
[----:B------:R-:W-:Y:S01]  /*11180*/  FMNMX.FTZ R145, R25, R145, !PT ;  /* 0x0000009119917209 */ /* 0x000fe20007810000 */
[CC--:B------:R-:W-:Y:S02]  /*11190*/  FFMA.FTZ R29, R142.reuse, R0.reuse, R29 ;  /* 0x000000008e1d7223 */ /* 0x0c0fe4000001001d */
[----:B------:R-:W-:Y:S01]  /*111a0*/  FFMA.FTZ R31, R142, R0, R31 ;  /* 0x000000008e1f7223 */ /* 0x000fe2000001001f */
[----:B------:R-:W-:Y:S01]  /*111b0*/  FMNMX.FTZ R142, R11, R146, !PT ;  /* 0x000000920b8e7209 */ /* 0x000fe20007810000 */
[----:B------:R-:W2:Y:S01]  /*111c0*/  SHFL.BFLY PT, R150, R151, 0x2, 0x1f ;  /* 0x0c401f0097967f89 */ /* 0x000ea200000e0000 */
[----:B------:R-:W-:Y:S01]  /*111d0*/  FMNMX.FTZ R145, R28, R145, !PT ;  /* 0x000000911c917209 */ /* 0x000fe20007810000 */
[----:B------:R-:W-:Y:S01]  /*111e0*/  FFMA.FTZ R27, R144, R0, R27 ;  /* 0x00000000901b7223 */ /* 0x000fe2000001001b */
[----:B-1----:R-:W-:Y:S01]  /*111f0*/  FMNMX.FTZ R152, R153, R152, !PT ;  /* 0x0000009899987209 */ /* 0x002fe20007810000 */
[----:B------:R-:W-:Y:S01]  /*11200*/  FFMA.FTZ R40, R141, R0, R40 ;  /* 0x000000008d287223 */ /* 0x000fe20000010028 */
[----:B------:R-:W-:Y:S01]  /*11210*/  FMNMX.FTZ R142, R14, R142, !PT ;  /* 0x0000008e0e8e7209 */ /* 0x000fe20007810000 */
[----:B------:R-:W-:Y:S01]  /*11220*/  FFMA.FTZ R41, R140, R0, R41 ;  /* 0x000000008c297223 */ /* 0x000fe20000010029 */
[----:B------:R-:W-:Y:S01]  /*11230*/  FMNMX.FTZ R145, R29, R145, !PT ;  /* 0x000000911d917209 */ /* 0x000fe20007810000 */
[----:B------:R-:W1:Y:S01]  /*11240*/  SHFL.BFLY PT, R144, R152, 0x1, 0x1f ;  /* 0x0c201f0098907f89 */ /* 0x000e6200000e0000 */
        /* <DEDUP_REMOVED lines=21> */
[----:B------:R-:W-:Y:S01]  /*113a0*/  FFMA.FTZ R61, R134, R0, R61 ;  /* 0x00000000863d7223 */ /* 0x000fe2000001003d */
[----:B--2---:R-:W-:Y:S01]  /*113b0*/  FMNMX.FTZ R150, R151, R150, !PT ;  /* 0x0000009697967209 */ /* 0x004fe20007810000 */
[----:B------:R-:W-:Y:S01]  /*113c0*/  FFMA.FTZ R58, R135, R0, R58 ;  /* 0x00000000873a7223 */ /* 0x000fe2000001003a */
[----:B------:R-:W-:Y:S01]  /*113d0*/  FMNMX.FTZ R140, R43, R140, !PT ;  /* 0x0000008c2b8c7209 */ /* 0x000fe20007810000 */
[----:B------:R-:W-:Y:S01]  /*113e0*/  FFMA.FTZ R59, R138, R0, R59 ;  /* 0x000000008a3b7223 */ /* 0x000fe2000001003b */
[----:B------:R-:W-:Y:S01]  /*113f0*/  FMNMX.FTZ R141, R57, R141, !PT ;  /* 0x0000008d398d7209 */ /* 0x000fe20007810000 */
[----:B------:R-:W2:Y:S01]  /*11400*/  SHFL.BFLY PT, R143, R150, 0x1, 0x1f ;  /* 0x0c201f00968f7f89 */ /* 0x000ea200000e0000 */
[----:B-1----:R-:W-:Y:S01]  /*11410*/  FMNMX.FTZ R137, R152, R144, !PT ;  /* 0x0000009098897209 */ /* 0x002fe20007810000 */
[----:B------:R-:W-:Y:S01]  /*11420*/  FFMA.FTZ R62, R139, R0, R62 ;  /* 0x000000008b3e7223 */ /* 0x000fe2000001003e */
[----:B------:R-:W-:Y:S01]  /*11430*/  FMNMX.FTZ R140, R46, R140, !PT ;  /* 0x0000008c2e8c7209 */ /* 0x000fe20007810000 */
[----:B------:R-:W-:Y:S01]  /*11440*/  FFMA.FTZ R63, R134, R0, R63 ;  /* 0x00000000863f7223 */ /* 0x000fe2000001003f */
[----:B------:R-:W-:Y:S01]  /*11450*/  FMNMX.FTZ R141, R60, R141, !PT ;  /* 0x0000008d3c8d7209 */ /* 0x000fe20007810000 */
[C---:B------:R-:W-:Y:S01]  /*11460*/  FMUL.FTZ R179, R137.reuse, c[0x0][0x23c] ;  /* 0x00008f0089b37a20 */ /* 0x040fe20000410000 */
[----:B------:R-:W-:Y:S01]  /*11470*/  FSETP.NEU.FTZ.AND P2, PT, R137, -INF , PT ;  /* 0xff8000008900780b */ /* 0x000fe20003f5d000 */
[----:B------:R-:W-:Y:S01]  /*11480*/  LDSM.16.MT88.4 R144, [R188+0x6000] ;  /* 0x00600000bc90783b */ /* 0x000fe20000004200 */
[----:B------:R-:W-:Y:S01]  /*11490*/  FMNMX.FTZ R135, R61, R141, !PT ;  /* 0x0000008d3d877209 */ /* 0x000fe20007810000 */
[----:B------:R-:W-:Y:S01]  /*114a0*/  FADD.FTZ R133, -R137, R133 ;  /* 0x0000008589857221 */ /* 0x000fe20000010100 */
[----:B------:R-:W-:Y:S02]  /*114b0*/  FMNMX.FTZ R141, R47, R140, !PT ;  /* 0x0000008c2f8d7209 */ /* 0x000fe40007810000 */
[----:B------:R-:W-:Y:S01]  /*114c0*/  FSEL R179, R179, RZ, P2 ;  /* 0x000000ffb3b37208 */ /* 0x000fe20001000000 */
[----:B------:R-:W-:Y:S01]  /*114d0*/  FMUL.FTZ R133, R133, c[0x0][0x23c] ;  /* 0x00008f0085857a20 */ /* 0x000fe20000410000 */
[----:B------:R-:W-:Y:S01]  /*114e0*/  FMNMX.FTZ R141, R58, R141, !PT ;  /* 0x0000008d3a8d7209 */ /* 0x000fe20007810000 */
[----:B------:R-:W1:Y:S02]  /*114f0*/  SHFL.BFLY PT, R140, R135, 0x2, 0x1f ;  /* 0x0c401f00878c7f89 */ /* 0x000e6400000e0000 */
[--C-:B------:R-:W-:Y:S01]  /*11500*/  FFMA.FTZ R138, R16, c[0x0][0x23c], -R179.reuse ;  /* 0x00008f00108a7a23 */ /* 0x100fe200000108b3 */
[----:B------:R-:W-:Y:S01]  /*11510*/  FMNMX.FTZ R16, R59, R141, !PT ;  /* 0x0000008d3b107209 */ /* 0x000fe20007810000 */
[----:B------:R-:W3:Y:S01]  /*11520*/  MUFU.EX2 R133, R133 ;  /* 0x0000008500857308 */ /* 0x000ee20000000800 */
[--C-:B------:R-:W-:Y:S02]  /*11530*/  FFMA.FTZ R153, R17, c[0x0][0x23c], -R179.reuse ;  /* 0x00008f0011997a23 */ /* 0x100fe400000108b3 */
[----:B------:R-:W-:Y:S01]  /*11540*/  FMNMX.FTZ R16, R62, R16, !PT ;  /* 0x000000103e107209 */ /* 0x000fe20007810000 */
[--C-:B------:R-:W-:Y:S01]  /*11550*/  FFMA.FTZ R157, R5, c[0x0][0x23c], -R179.reuse ;  /* 0x00008f00059d7a23 */ /* 0x100fe200000108b3 */
[----:B--2---:R-:W-:Y:S01]  /*11560*/  FMNMX.FTZ R136, R150, R143, !PT ;  /* 0x0000008f96887209 */ /* 0x004fe20007810000 */
[--C-:B------:R-:W-:Y:S01]  /*11570*/  FFMA.FTZ R154, R4, c[0x0][0x23c], -R179.reuse ;  /* 0x00008f00049a7a23 */ /* 0x100fe200000108b3 */
[----:B------:R-:W-:Y:S01]  /*11580*/  FMNMX.FTZ R17, R63, R16, !PT ;  /* 0x000000103f117209 */ /* 0x000fe20007810000 */
[----:B------:R-:W-:Y:S01]  /*11590*/  FFMA.FTZ R33, R33, c[0x0][0x23c], -R179 ;  /* 0x00008f0021217a23 */ /* 0x000fe200000108b3 */
[C---:B------:R-:W-:Y:S01]  /*115a0*/  FSETP.NEU.FTZ.AND P2, PT, R136.reuse, -INF , PT ;  /* 0xff8000008800780b */ /* 0x040fe20003f5d000 */
[----:B------:R-:W-:Y:S01]  /*115b0*/  MUFU.EX2 R138, R138 ;  /* 0x0000008a008a7308 */ /* 0x000fe20000000800 */
[----:B------:R-:W-:Y:S01]  /*115c0*/  FMUL.FTZ R177, R136, c[0x0][0x23c] ;  /* 0x00008f0088b17a20 */ /* 0x000fe20000410000 */
[----:B------:R-:W2:Y:S01]  /*115d0*/  SHFL.BFLY PT, R16, R17, 0x2, 0x1f ;  /* 0x0c401f0011107f89 */ /* 0x000ea200000e0000 */
[----:B------:R-:W-:Y:S01]  /*115e0*/  LOP3.LUT R5, R235, UR25, R241, 0x96, !PT ;  /* 0x00000019eb057c12 */ /* 0x000fe2000f8e96f1 */
[--C-:B------:R-:W-:Y:S01]  /*115f0*/  FFMA.FTZ R166, R32, c[0x0][0x23c], -R179.reuse ;  /* 0x00008f0020a67a23 */ /* 0x100fe200000108b3 */
[----:B------:R-:W-:Y:S01]  /*11600*/  IADD3 R241, R241, 0x1, RZ ;  /* 0x00000001f1f17810 */ /* 0x000fe20007ffe0ff */
[----:B------:R-:W-:Y:S01]  /*11610*/  FFMA.FTZ R49, R49, c[0x0][0x23c], -R179 ;  /* 0x00008f0031317a23 */ /* 0x000fe200000108b3 */
[----:B------:R-:W-:Y:S01]  /*11620*/  FSEL R177, R177, RZ, P2 ;  /* 0x000000ffb1b17208 */ /* 0x000fe20001000000 */
[----:B------:R-:W-:Y:S01]  /*11630*/  IMAD.WIDE.U32 R172, R5, -0x326172a9, RZ ;  /* 0xcd9e8d5705ac7825 */ /* 0x000fe200078e00ff */
[----:B------:R-:W-:Y:S01]  /*11640*/  LOP3.LUT R241, R235, UR25, R241, 0x96, !PT ;  /* 0x00000019ebf17c12 */ /* 0x000fe2000f8e96f1 */
[----:B------:R-:W-:Y:S01]  /*11650*/  MUFU.EX2 R153, R153 ;  /* 0x0000009900997308 */ /* 0x000fe20000000800 */
[----:B-1----:R-:W-:Y:S01]  /*11660*/  FMNMX.FTZ R135, R135, R140, !PT ;  /* 0x0000008c87877209 */ /* 0x002fe20007810000 */
[--C-:B------:R-:W-:Y:S01]  /*11670*/  FFMA.FTZ R152, R18, c[0x0][0x23c], -R177.reuse ;  /* 0x00008f0012987a23 */ /* 0x100fe200000108b1 */
[----:B------:R-:W-:Y:S01]  /*11680*/  LOP3.LUT R248, R245, UR13, R172, 0x96, !PT ;  /* 0x0000000df5f87c12 */ /* 0x000fe2000f8e96ac */
[--C-:B------:R-:W-:Y:S01]  /*11690*/  FFMA.FTZ R156, R6, c[0x0][0x23c], -R177.reuse ;  /* 0x00008f00069c7a23 */ /* 0x100fe200000108b1 */
[C---:B------:R-:W-:Y:S01]  /*116a0*/  LOP3.LUT R6, R173.reuse, UR15, R232, 0x96, !PT ;  /* 0x0000000fad067c12 */ /* 0x040fe2000f8e96e8 */
[----:B------:R-:W1:Y:S01]  /*116b0*/  SHFL.BFLY PT, R18, R135, 0x1, 0x1f ;  /* 0x0c201f0087127f89 */ /* 0x000e6200000e0000 */
[----:B------:R-:W-:Y:S01]  /*116c0*/  LOP3.LUT R5, R173, UR15, R228, 0x96, !PT ;  /* 0x0000000fad057c12 */ /* 0x000fe2000f8e96e4 */
[----:B------:R-:W-:Y:S01]  /*116d0*/  IMAD.WIDE.U32 R248, R248, -0x2daee0ad, RZ ;  /* 0xd2511f53f8f87825 */ /* 0x000fe200078e00ff */
[----:B------:R-:W-:Y:S01]  /*116e0*/  LOP3.LUT R172, R243, UR13, R172, 0x96, !PT ;  /* 0x0000000df3ac7c12 */ /* 0x000fe2000f8e96ac */
[----:B------:R-:W-:Y:S02]  /*116f0*/  MUFU.EX2 R152, R152 ;  /* 0x0000009800987308 */ /* 0x000fe40000000800 */
[----:B------:R-:W-:Y:S01]  /*11700*/  IMAD.WIDE.U32 R168, R6, -0x2daee0ad, RZ ;  /* 0xd2511f5306a87825 */ /* 0x000fe200078e00ff */
[----:B--2---:R-:W-:Y:S03]  /*11710*/  FMNMX.FTZ R4, R17, R16, !PT ;  /* 0x0000001011047209 */ /* 0x004fe60007810000 */
[----:B------:R-:W-:Y:S01]  /*11720*/  IMAD.WIDE.U32 R238, R5, -0x2daee0ad, RZ ;  /* 0xd2511f5305ee7825 */ /* 0x000fe200078e00ff */
[----:B------:R-:W-:Y:S03]  /*11730*/  LOP3.LUT R6, R169, UR12, R230, 0x96, !PT ;  /* 0x0000000ca9067c12 */ /* 0x000fe6000f8e96e6 */
[----:B------:R-:W-:Y:S01]  /*11740*/  MUFU.EX2 R154, R154 ;  /* 0x0000009a009a7308 */ /* 0x000fe20000000800 */
[----:B------:R-:W2:Y:S01]  /*11750*/  SHFL.BFLY PT, R134, R4, 0x1, 0x1f ;  /* 0x0c201f0004867f89 */ /* 0x000ea200000e0000 */
[----:B------:R-:W-:Y:S01]  /*11760*/  LOP3.LUT R168, R249, UR10, R168, 0x96, !PT ;  /* 0x0000000af9a87c12 */ /* 0x000fe2000f8e96a8 */
[----:B------:R-:W-:Y:S01]  /*11770*/  IMAD.WIDE.U32 R172, R172, -0x2daee0ad, RZ ;  /* 0xd2511f53acac7825 */ /* 0x000fe200078e00ff */
[----:B------:R-:W-:Y:S03]  /*11780*/  LOP3.LUT R5, R239, UR12, R226, 0x96, !PT ;  /* 0x0000000cef057c12 */ /* 0x000fe6000f8e96e2 */
[--C-:B------:R-:W-:Y:S01]  /*11790*/  FFMA.FTZ R155, R7, c[0x0][0x23c], -R177.reuse ;  /* 0x00008f00079b7a23 */ /* 0x100fe200000108b1 */
[----:B------:R-:W-:Y:S01]  /*117a0*/  LOP3.LUT R238, R173, UR10, R238, 0x96, !PT ;  /* 0x0000000aadee7c12 */ /* 0x000fe2000f8e96ee */
[----:B------:R-:W-:Y:S01]  /*117b0*/  IMAD.WIDE.U32 R168, R168, -0x326172a9, RZ ;  /* 0xcd9e8d57a8a87825 */ /* 0x000fe200078e00ff */
[----:B------:R-:W-:Y:S01]  /*117c0*/  MUFU.EX2 R157, R157 ;  /* 0x0000009d009d7308 */ /* 0x000fe20000000800 */
[----:B-1----:R-:W-:Y:S02]  /*117d0*/  FMNMX.FTZ R135, R135, R18, !PT ;  /* 0x0000001287877209 */ /* 0x002fe40007810000 */
[----:B------:R-:W-:Y:S02]  /*117e0*/  IMAD.WIDE.U32 R6, R6, -0x326172a9, RZ ;  /* 0xcd9e8d5706067825 */ /* 0x000fe400078e00ff */
[C---:B------:R-:W-:Y:S02]  /*117f0*/  FSETP.NEU.FTZ.AND P2, PT, R135.reuse, -INF , PT ;  /* 0xff8000008700780b */ /* 0x040fe40003f5d000 */
[----:B------:R-:W-:Y:S01]  /*11800*/  FMUL.FTZ R170, R135, c[0x0][0x23c] ;  /* 0x00008f0087aa7a20 */ /* 0x000fe20000410000 */
[----:B------:R-:W-:Y:S01]  /*11810*/  LOP3.LUT R246, R169, UR9, R6, 0x96, !PT ;  /* 0x00000009a9f67c12 */ /* 0x000fe2000f8e9606 */
[----:B------:R-:W-:Y:S01]  /*11820*/  IMAD.WIDE.U32 R174, R5, -0x326172a9, RZ ;  /* 0xcd9e8d5705ae7825 */ /* 0x000fe200078e00ff */
[----:B------:R-:W-:Y:S01]  /*11830*/  MUFU.EX2 R156, R156 ;  /* 0x0000009c009c7308 */ /* 0x000fe20000000800 */
[----:B------:R-:W-:Y:S02]  /*11840*/  LOP3.LUT R5, R7, UR11, R244, 0x96, !PT ;  /* 0x0000000b07057c12 */ /* 0x000fe4000f8e96f4 */
[----:B------:R-:W-:Y:S01]  /*11850*/  FSEL R170, R170, RZ, P2 ;  /* 0x000000ffaaaa7208 */ /* 0x000fe20001000000 */
[----:B------:R-:W-:Y:S01]  /*11860*/  IMAD.WIDE.U32 R238, R238, -0x326172a9, RZ ;  /* 0xcd9e8d57eeee7825 */ /* 0x000fe200078e00ff */
[----:B--2---:R-:W-:Y:S02]  /*11870*/  FMNMX.FTZ R134, R4, R134, !PT ;  /* 0x0000008604867209 */ /* 0x004fe40007810000 */
[----:B------:R-:W-:Y:S01]  /*11880*/  LOP3.LUT R4, R175, UR11, R242, 0x96, !PT ;  /* 0x0000000baf047c12 */ /* 0x000fe2000f8e96f2 */
[----:B------:R-:W-:Y:S01]  /*11890*/  IMAD.WIDE.U32 R246, R246, -0x2daee0ad, RZ ;  /* 0xd2511f53f6f67825 */ /* 0x000fe200078e00ff */
[----:B------:R-:W-:Y:S01]  /*118a0*/  LOP3.LUT R174, R239, UR9, R174, 0x96, !PT ;  /* 0x00000009efae7c12 */ /* 0x000fe2000f8e96ae */
[----:B------:R-:W-:Y:S01]  /*118b0*/  MUFU.EX2 R155, R155 ;  /* 0x0000009b009b7308 */ /* 0x000fe20000000800 */
[----:B------:R-:W-:Y:S01]  /*118c0*/  FSETP.NEU.FTZ.AND P2, PT, R134, -INF , PT ;  /* 0xff8000008600780b */ /* 0x000fe20003f5d000 */
[--C-:B------:R-:W-:Y:S02]  /*118d0*/  FFMA.FTZ R163, R12, c[0x0][0x23c], -R170.reuse ;  /* 0x00008f000ca37a23 */ /* 0x100fe400000108aa */
[----:B------:R-:W-:Y:S02]  /*118e0*/  FFMA.FTZ R162, R13, c[0x0][0x23c], -R170 ;  /* 0x00008f000da27a23 */ /* 0x000fe400000108aa */
[----:B------:R-:W-:Y:S04]  /*118f0*/  IMAD.WIDE.U32 R12, R5, -0x2daee0ad, RZ ;  /* 0xd2511f53050c7825 */ /* 0x000fe800078e00ff */
[----:B------:R-:W-:Y:S01]  /*11900*/  MUFU.EX2 R163, R163 ;  /* 0x000000a300a37308 */ /* 0x000fe20000000800 */
[----:B------:R-:W-:Y:S01]  /*11910*/  LOP3.LUT R5, R247, UR6, R12, 0x96, !PT ;  /* 0x00000006f7057c12 */ /* 0x000fe2000f8e960c */
[----:B------:R-:W-:Y:S01]  /*11920*/  FMUL.FTZ R167, R134, c[0x0][0x23c] ;  /* 0x00008f0086a77a20 */ /* 0x000fe20000410000 */
[----:B------:R-:W-:Y:S01]  /*11930*/  LOP3.LUT R248, R13, UR8, R248, 0x96, !PT ;  /* 0x000000080df87c12 */ /* 0x000fe2000f8e96f8 */
[----:B------:R-:W-:Y:S03]  /*11940*/  IMAD.WIDE.U32 R174, R174, -0x2daee0ad, RZ ;  /* 0xd2511f53aeae7825 */ /* 0x000fe600078e00ff */
[----:B------:R-:W-:Y:S01]  /*11950*/  FSEL R167, R167, RZ, P2 ;  /* 0x000000ffa7a77208 */ /* 0x000fe20001000000 */
[----:B------:R-:W-:Y:S02]  /*11960*/  IMAD.WIDE.U32 R6, R4, -0x2daee0ad, RZ ;  /* 0xd2511f5304067825 */ /* 0x000fe400078e00ff */
[----:B------:R-:W1:Y:S02]  /*11970*/  MUFU.EX2 R162, R162 ;  /* 0x000000a200a27308 */ /* 0x000e640000000800 */
[----:B------:R-:W-:Y:S01]  /*11980*/  IMAD.WIDE.U32 R16, R5, -0x326172a9, RZ ;  /* 0xcd9e8d5705107825 */ /* 0x000fe200078e00ff */
[----:B------:R-:W-:Y:S02]  /*11990*/  LOP3.LUT R4, R175, UR6, R6, 0x96, !PT ;  /* 0x00000006af047c12 */ /* 0x000fe4000f8e9606 */
[----:B------:R-:W-:Y:S01]  /*119a0*/  LOP3.LUT R172, R7, UR8, R172, 0x96, !PT ;  /* 0x0000000807ac7c12 */ /* 0x000fe2000f8e96ac */
[----:B------:R-:W-:Y:S01]  /*119b0*/  FFMA.FTZ R139, R19, c[0x0][0x23c], -R177 ;  /* 0x00008f00138b7a23 */ /* 0x000fe200000108b1 */
[--C-:B------:R-:W-:Y:S01]  /*119c0*/  SHF.R.U32.HI R6, RZ, 0x10, R16.reuse ;  /* 0x00000010ff067819 */ /* 0x100fe20000011610 */
[----:B------:R-:W-:Y:S01]  /*119d0*/  IMAD.WIDE.U32 R248, R248, -0x326172a9, RZ ;  /* 0xcd9e8d57f8f87825 */ /* 0x000fe200078e00ff */
[----:B------:R-:W-:Y:S01]  /*119e0*/  SHF.R.U32.HI R143, RZ, 0x18, R16 ;  /* 0x00000018ff8f7819 */ /* 0x000fe20000011610 */
[----:B------:R-:W-:Y:S01]  /*119f0*/  MUFU.EX2 R166, R166 ;  /* 0x000000a600a67308 */ /* 0x000fe20000000800 */
[----:B------:R-:W-:Y:S01]  /*11a00*/  LOP3.LUT R12, R16, 0xffff, RZ, 0xc0, !PT ;  /* 0x0000ffff100c7812 */ /* 0x000fe200078ec0ff */
[----:B------:R-:W-:Y:S01]  /*11a10*/  FADD.FTZ R132, -R136, R132 ;  /* 0x0000008488847221 */ /* 0x000fe20000010100 */
[----:B------:R-:W-:Y:S01]  /*11a20*/  LOP3.LUT R142, R16, 0xff, RZ, 0xc0, !PT ;  /* 0x000000ff108e7812 */ /* 0x000fe200078ec0ff */
[--C-:B------:R-:W-:Y:S01]  /*11a30*/  FFMA.FTZ R159, R14, c[0x0][0x23c], -R167.reuse ;  /* 0x00008f000e9f7a23 */ /* 0x100fe200000108a7 */
[----:B------:R-:W-:Y:S01]  /*11a40*/  LOP3.LUT R6, R6, 0xff, RZ, 0xc0, !PT ;  /* 0x000000ff06067812 */ /* 0x000fe200078ec0ff */
[----:B------:R-:W-:Y:S02]  /*11a50*/  FFMA.FTZ R158, R15, c[0x0][0x23c], -R167 ;  /* 0x00008f000f9e7a23 */ /* 0x000fe400000108a7 */
[--C-:B------:R-:W-:Y:S01]  /*11a60*/  FFMA.FTZ R165, R8, c[0x0][0x23c], -R170.reuse ;  /* 0x00008f0008a57a23 */ /* 0x100fe200000108aa */
[----:B------:R-:W-:Y:S01]  /*11a70*/  PRMT R143, R6, 0x5410, R143 ;  /* 0x00005410068f7816 */ /* 0x000fe2000000008f */
[----:B------:R-:W2:Y:S01]  /*11a80*/  MUFU.EX2 R139, R139 ;  /* 0x0000008b008b7308 */ /* 0x000ea20000000800 */
[----:B------:R-:W-:Y:S01]  /*11a90*/  FFMA.FTZ R164, R9, c[0x0][0x23c], -R170 ;  /* 0x00008f0009a47a23 */ /* 0x000fe200000108aa */
[----:B------:R-:W-:Y:S01]  /*11aa0*/  SHF.R.U32.HI R8, RZ, 0x8, R12 ;  /* 0x00000008ff087819 */ /* 0x000fe2000001160c */
[--C-:B------:R-:W-:Y:S01]  /*11ab0*/  FFMA.FTZ R161, R10, c[0x0][0x23c], -R167.reuse ;  /* 0x00008f000aa17a23 */ /* 0x100fe200000108a7 */
[--C-:B------:R-:W-:Y:S01]  /*11ac0*/  HSET2.LE.AND R143, R143, R220.reuse, PT ;  /* 0x000000dc8f8f7233 */ /* 0x100fe20003803000 */
[--C-:B------:R-:W-:Y:S01]  /*11ad0*/  FFMA.FTZ R160, R11, c[0x0][0x23c], -R167.reuse ;  /* 0x00008f000ba07a23 */ /* 0x100fe200000108a7 */
[----:B------:R-:W-:Y:S01]  /*11ae0*/  PRMT R142, R142, 0x5410, R8 ;  /* 0x000054108e8e7816 */ /* 0x000fe20000000008 */
[----:B------:R-:W-:Y:S01]  /*11af0*/  IMAD.WIDE.U32 R14, R4, -0x326172a9, RZ ;  /* 0xcd9e8d57040e7825 */ /* 0x000fe200078e00ff */
[----:B------:R-:W-:Y:S02]  /*11b00*/  LOP3.LUT R4, R17, UR16, R248, 0x96, !PT ;  /* 0x0000001011047c12 */ /* 0x000fe4000f8e96f8 */
[----:B------:R-:W-:Y:S01]  /*11b10*/  MUFU.EX2 R159, R159 ;  /* 0x0000009f009f7308 */ /* 0x000fe20000000800 */
[----:B------:R-:W-:Y:S01]  /*11b20*/  FMUL.FTZ R132, R132, c[0x0][0x23c] ;  /* 0x00008f0084847a20 */ /* 0x000fe20000410000 */
[--C-:B------:R-:W-:Y:S01]  /*11b30*/  HSET2.LE.AND R142, R142, R220.reuse, PT ;  /* 0x000000dc8e8e7233 */ /* 0x100fe20003803000 */
[----:B---3--:R-:W-:Y:S01]  /*11b40*/  FMUL.FTZ R32, R133, R112 ;  /* 0x0000007085207220 */ /* 0x008fe20000410000 */
[----:B------:R-:W-:Y:S01]  /*11b50*/  LOP3.LUT R248, R249, UR7, R168, 0x96, !PT ;  /* 0x00000007f9f87c12 */ /* 0x000fe2000f8e96a8 */
[----:B------:R-:W-:Y:S01]  /*11b60*/  FFMA.FTZ R247, R47, c[0x0][0x23c], -R167 ;  /* 0x00008f002ff77a23 */ /* 0x000fe200000108a7 */
[--C-:B------:R-:W-:Y:S01]  /*11b70*/  SHF.R.U32.HI R5, RZ, 0x10, R14.reuse ;  /* 0x00000010ff057819 */ /* 0x100fe2000001160e */
[--C-:B------:R-:W-:Y:S01]  /*11b80*/  FFMA.FTZ R250, R66, c[0x0][0x23c], -R177.reuse ;  /* 0x00008f0042fa7a23 */ /* 0x100fe200000108b1 */
[----:B------:R-:W-:Y:S01]  /*11b90*/  SHF.R.U32.HI R151, RZ, 0x18, R14 ;  /* 0x00000018ff977819 */ /* 0x000fe2000001160e */
[--C-:B------:R-:W-:Y:S01]  /*11ba0*/  FFMA.FTZ R251, R67, c[0x0][0x23c], -R177.reuse ;  /* 0x00008f0043fb7a23 */ /* 0x100fe200000108b1 */
[----:B------:R-:W-:Y:S01]  /*11bb0*/  MUFU.EX2 R158, R158 ;  /* 0x0000009e009e7308 */ /* 0x000fe20000000800 */
[----:B------:R-:W-:Y:S01]  /*11bc0*/  FFMA.FTZ R35, R35, c[0x0][0x23c], -R177 ;  /* 0x00008f0023237a23 */ /* 0x000fe200000108b1 */
[C---:B------:R-:W-:Y:S01]  /*11bd0*/  LOP3.LUT R7, R14.reuse, 0xffff, RZ, 0xc0, !PT ;  /* 0x0000ffff0e077812 */ /* 0x040fe200078ec0ff */
[----:B------:R-:W-:Y:S01]  /*11be0*/  FFMA.FTZ R169, R21, c[0x0][0x23c], -R179 ;  /* 0x00008f0015a97a23 */ /* 0x000fe200000108b3 */
[----:B------:R-:W-:Y:S01]  /*11bf0*/  LOP3.LUT R150, R14, 0xff, RZ, 0xc0, !PT ;  /* 0x000000ff0e967812 */ /* 0x000fe200078ec0ff */
[----:B------:R-:W-:Y:S01]  /*11c00*/  FMUL.FTZ R21, R133, R109 ;  /* 0x0000006d85157220 */ /* 0x000fe20000410000 */
[----:B------:R-:W-:Y:S01]  /*11c10*/  SHF.R.U32.HI R7, RZ, 0x8, R7 ;  /* 0x00000008ff077819 */ /* 0x000fe20000011607 */
[----:B------:R-:W-:Y:S01]  /*11c20*/  FFMA.FTZ R168, R22, c[0x0][0x23c], -R177 ;  /* 0x00008f0016a87a23 */ /* 0x000fe200000108b1 */
[----:B------:R-:W-:Y:S01]  /*11c30*/  LOP3.LUT R6, R4, 0xffff, RZ, 0xc0, !PT ;  /* 0x0000ffff04067812 */ /* 0x000fe200078ec0ff */
[----:B------:R-:W-:Y:S01]  /*11c40*/  FFMA.FTZ R178, R29, c[0x0][0x23c], -R170 ;  /* 0x00008f001db27a23 */ /* 0x000fe200000108aa */
[----:B------:R-:W-:Y:S01]  /*11c50*/  MUFU.EX2 R165, R165 ;  /* 0x000000a500a57308 */ /* 0x000fe20000000800 */
[C---:B------:R-:W-:Y:S01]  /*11c60*/  FMUL.FTZ R96, R133.reuse, R96 ;  /* 0x0000006085607220 */ /* 0x040fe20000410000 */
[----:B------:R-:W-:Y:S01]  /*11c70*/  PRMT R150, R150, 0x5410, R7 ;  /* 0x0000541096967816 */ /* 0x000fe20000000007 */
[----:B------:R-:W-:Y:S01]  /*11c80*/  FMUL.FTZ R97, R133, R97 ;  /* 0x0000006185617220 */ /* 0x000fe20000410000 */
[----:B-1----:R-:W-:Y:S01]  /*11c90*/  F2FP.PACK_AB R7, R162, R163 ;  /* 0x000000a3a207723e */ /* 0x002fe200000000ff */
[--C-:B------:R-:W-:Y:S01]  /*11ca0*/  FFMA.FTZ R54, R54, c[0x0][0x23c], -R177.reuse ;  /* 0x00008f0036367a23 */ /* 0x100fe200000108b1 */
[----:B------:R-:W-:Y:S01]  /*11cb0*/  LOP3.LUT R5, R5, 0xff, RZ, 0xc0, !PT ;  /* 0x000000ff05057812 */ /* 0x000fe200078ec0ff */
[----:B------:R-:W-:Y:S01]  /*11cc0*/  IMAD.WIDE.U32 R172, R172, -0x326172a9, RZ ;  /* 0xcd9e8d57acac7825 */ /* 0x000fe200078e00ff */
[--C-:B------:R-:W-:Y:S01]  /*11cd0*/  HSET2.LE.AND R150, R150, R220.reuse, PT ;  /* 0x000000dc96967233 */ /* 0x100fe20003803000 */
[----:B------:R-:W-:Y:S01]  /*11ce0*/  SHF.R.U32.HI R141, RZ, 0x10, R4 ;  /* 0x00000010ff8d7819 */ /* 0x000fe20000011604 */
[----:B------:R-:W-:Y:S01]  /*11cf0*/  MUFU.EX2 R164, R164 ;  /* 0x000000a400a47308 */ /* 0x000fe20000000800 */
[----:B------:R-:W-:Y:S01]  /*11d00*/  FMUL.FTZ R16, R133, R116 ;  /* 0x0000007485107220 */ /* 0x000fe20000410000 */
[----:B------:R-:W-:Y:S01]  /*11d10*/  LOP3.LUT R149, R15, UR16, R172, 0x96, !PT ;  /* 0x000000100f957c12 */ /* 0x000fe2000f8e96ac */
[----:B------:R-:W-:Y:S01]  /*11d20*/  FFMA.FTZ R172, R23, c[0x0][0x23c], -R177 ;  /* 0x00008f0017ac7a23 */ /* 0x000fe200000108b1 */
[----:B------:R-:W-:Y:S01]  /*11d30*/  LOP3.LUT R150, R150, R7, RZ, 0xc0, !PT ;  /* 0x0000000796967212 */ /* 0x000fe200078ec0ff */
[----:B------:R-:W-:Y:S01]  /*11d40*/  FMUL.FTZ R17, R133, R117 ;  /* 0x0000007585117220 */ /* 0x000fe20000410000 */
[----:B------:R-:W-:Y:S01]  /*11d50*/  PRMT R151, R5, 0x5410, R151 ;  /* 0x0000541005977816 */ /* 0x000fe20000000097 */
[C---:B------:R-:W-:Y:S01]  /*11d60*/  FMUL.FTZ R76, R133.reuse, R76 ;  /* 0x0000004c854c7220 */ /* 0x040fe20000410000 */
[----:B------:R-:W-:Y:S01]  /*11d70*/  LOP3.LUT R140, R4, 0xff, RZ, 0xc0, !PT ;  /* 0x000000ff048c7812 */ /* 0x000fe200078ec0ff */
[----:B------:R-:W-:Y:S01]  /*11d80*/  FMUL.FTZ R77, R133, R77 ;  /* 0x0000004d854d7220 */ /* 0x000fe20000410000 */
[----:B------:R-:W-:Y:S01]  /*11d90*/  MUFU.EX2 R161, R161 ;  /* 0x000000a100a17308 */ /* 0x000fe20000000800 */
[----:B------:R-:W-:Y:S01]  /*11da0*/  FADD.FTZ R3, -R135, R3 ;  /* 0x0000000387037221 */ /* 0x000fe20000010100 */
[----:B------:R-:W-:Y:S01]  /*11db0*/  SHF.R.U32.HI R6, RZ, 0x8, R6 ;  /* 0x00000008ff067819 */ /* 0x000fe20000011606 */
[----:B------:R-:W-:Y:S01]  /*11dc0*/  FADD.FTZ R2, -R134, R2 ;  /* 0x0000000286027221 */ /* 0x000fe20000010100 */
[----:B------:R-:W-:Y:S01]  /*11dd0*/  SHF.R.U32.HI R4, RZ, 0x18, R4 ;  /* 0x00000018ff047819 */ /* 0x000fe20000011604 */
[----:B------:R-:W-:Y:S01]  /*11de0*/  FMUL.FTZ R3, R3, c[0x0][0x23c] ;  /* 0x00008f0003037a20 */ /* 0x000fe20000410000 */
[----:B------:R-:W-:Y:S01]  /*11df0*/  PRMT R140, R140, 0x5410, R6 ;  /* 0x000054108c8c7816 */ /* 0x000fe20000000006 */
[----:B------:R-:W-:Y:S01]  /*11e00*/  FMUL.FTZ R2, R2, c[0x0][0x23c] ;  /* 0x00008f0002027a20 */ /* 0x000fe20000410000 */
[----:B------:R-:W-:Y:S01]  /*11e10*/  LOP3.LUT R141, R141, 0xff, RZ, 0xc0, !PT ;  /* 0x000000ff8d8d7812 */ /* 0x000fe200078ec0ff */
[--C-:B------:R-:W-:Y:S01]  /*11e20*/  HSET2.LE.AND R151, R151, R220.reuse, PT ;  /* 0x000000dc97977233 */ /* 0x100fe20003803000 */
[----:B------:R-:W-:Y:S01]  /*11e30*/  MUFU.EX2 R160, R160 ;  /* 0x000000a000a07308 */ /* 0x000fe20000000800 */
[----:B------:R-:W-:Y:S01]  /*11e40*/  LOP3.LUT R6, R149, 0xffff, RZ, 0xc0, !PT ;  /* 0x0000ffff95067812 */ /* 0x000fe200078ec0ff */
[--C-:B------:R-:W-:Y:S01]  /*11e50*/  HSET2.LE.AND R140, R140, R220.reuse, PT ;  /* 0x000000dc8c8c7233 */ /* 0x100fe20003803000 */
[--C-:B------:R-:W-:Y:S01]  /*11e60*/  SHF.R.U32.HI R5, RZ, 0x10, R149.reuse ;  /* 0x00000010ff057819 */ /* 0x100fe20000011695 */
[----:B------:R-:W-:Y:S01]  /*11e70*/  FFMA.FTZ R25, R25, c[0x0][0x23c], -R170 ;  /* 0x00008f0019197a23 */ /* 0x000fe200000108aa */
[----:B------:R-:W-:Y:S01]  /*11e80*/  PRMT R141, R141, 0x5410, R4 ;  /* 0x000054108d8d7816 */ /* 0x000fe20000000004 */
[----:B------:R-:W-:Y:S01]  /*11e90*/  IMAD.WIDE.U32 R248, R248, -0x2daee0ad, RZ ;  /* 0xd2511f53f8f87825 */ /* 0x000fe200078e00ff */
[----:B------:R-:W-:Y:S02]  /*11ea0*/  SHF.R.U32.HI R6, RZ, 0x8, R6 ;  /* 0x00000008ff067819 */ /* 0x000fe40000011606 */
[----:B------:R-:W-:Y:S01]  /*11eb0*/  LOP3.LUT R5, R5, 0xff, RZ, 0xc0, !PT ;  /* 0x000000ff05057812 */ /* 0x000fe200078ec0ff */
[----:B------:R-:W1:Y:S01]  /*11ec0*/  MUFU.EX2 R132, R132 ;  /* 0x0000008400847308 */ /* 0x000e620000000800 */
[----:B------:R-:W-:Y:S01]  /*11ed0*/  LOP3.LUT R148, R149, 0xff, RZ, 0xc0, !PT ;  /* 0x000000ff95947812 */ /* 0x000fe200078ec0ff */
[--C-:B------:R-:W-:Y:S01]  /*11ee0*/  HSET2.LE.AND R141, R141, R220.reuse, PT ;  /* 0x000000dc8d8d7233 */ /* 0x100fe20003803000 */
[----:B------:R-:W-:Y:S01]  /*11ef0*/  SHF.R.U32.HI R149, RZ, 0x18, R149 ;  /* 0x00000018ff957819 */ /* 0x000fe20000011695 */
[----:B------:R-:W-:Y:S01]  /*11f00*/  FFMA.FTZ R171, R24, c[0x0][0x23c], -R170 ;  /* 0x00008f0018ab7a23 */ /* 0x000fe200000108aa */
[----:B------:R-:W-:Y:S01]  /*11f10*/  F2FP.PACK_AB R4, R153, R138 ;  /* 0x0000008a9904723e */ /* 0x000fe200000000ff */
[----:B------:R-:W-:Y:S01]  /*11f20*/  FFMA.FTZ R175, R27, c[0x0][0x23c], -R167 ;  /* 0x00008f001baf7a23 */ /* 0x000fe200000108a7 */
[----:B------:R-:W-:Y:S01]  /*11f30*/  PRMT R148, R148, 0x5410, R6 ;  /* 0x0000541094947816 */ /* 0x000fe20000000006 */
[----:B------:R-:W-:Y:S01]  /*11f40*/  FFMA.FTZ R176, R28, c[0x0][0x23c], -R170 ;  /* 0x00008f001cb07a23 */ /* 0x000fe200000108aa */
[----:B------:R-:W-:Y:S01]  /*11f50*/  PRMT R149, R5, 0x5410, R149 ;  /* 0x0000541005957816 */ /* 0x000fe20000000095 */
[----:B------:R-:W3:Y:S01]  /*11f60*/  MUFU.EX2 R3, R3 ;  /* 0x0000000300037308 */ /* 0x000ee20000000800 */
[----:B------:R-:W-:Y:S01]  /*11f70*/  LOP3.LUT R142, R142, R4, RZ, 0xc0, !PT ;  /* 0x000000048e8e7212 */ /* 0x000fe200078ec0ff */
[--C-:B------:R-:W-:Y:S01]  /*11f80*/  HSET2.LE.AND R148, R148, R220.reuse, PT ;  /* 0x000000dc94947233 */ /* 0x100fe20003803000 */
[----:B--2---:R-:W-:Y:S01]  /*11f90*/  F2FP.PACK_AB R6, R139, R152 ;  /* 0x000000988b06723e */ /* 0x004fe200000000ff */
[--C-:B------:R-:W-:Y:S01]  /*11fa0*/  HSET2.LE.AND R149, R149, R220.reuse, PT ;  /* 0x000000dc95957233 */ /* 0x100fe20003803000 */
[----:B------:R-:W-:Y:S01]  /*11fb0*/  F2FP.PACK_AB R5, R157, R154 ;  /* 0x0000009a9d05723e */ /* 0x000fe200000000ff */
[----:B------:R-:W-:Y:S01]  /*11fc0*/  FFMA.FTZ R240, R31, c[0x0][0x23c], -R167 ;  /* 0x00008f001ff07a23 */ /* 0x000fe200000108a7 */
[----:B------:R-:W-:Y:S01]  /*11fd0*/  F2FP.PACK_AB R4, R155, R156 ;  /* 0x0000009c9b04723e */ /* 0x000fe200000000ff */
[----:B------:R-:W-:Y:S01]  /*11fe0*/  FFMA.FTZ R239, R48, c[0x0][0x23c], -R179 ;  /* 0x00008f0030ef7a23 */ /* 0x000fe200000108b3 */
[----:B------:R-:W-:Y:S01]  /*11ff0*/  LOP3.LUT R143, R143, R6, RZ, 0xc0, !PT ;  /* 0x000000068f8f7212 */ /* 0x000fe200078ec0ff */
[----:B------:R-:W2:Y:S01]  /*12000*/  MUFU.EX2 R2, R2 ;  /* 0x0000000200027308 */ /* 0x000ea20000000800 */
[----:B------:R-:W-:Y:S01]  /*12010*/  LOP3.LUT R140, R140, R5, RZ, 0xc0, !PT ;  /* 0x000000058c8c7212 */ /* 0x000fe200078ec0ff */
[----:B------:R-:W-:Y:S01]  /*12020*/  FMUL.FTZ R88, R133, R88 ;  /* 0x0000005885587220 */ /* 0x000fe20000410000 */
[----:B------:R-:W-:Y:S01]  /*12030*/  LOP3.LUT R141, R141, R4, RZ, 0xc0, !PT ;  /* 0x000000048d8d7212 */ /* 0x000fe200078ec0ff */
[----:B-1----:R-:W-:Y:S01]  /*12040*/  FMUL.FTZ R7, R132, R131 ;  /* 0x0000008384077220 */ /* 0x002fe20000410000 */
[----:B------:R-:W-:Y:S01]  /*12050*/  F2FP.PACK_AB R6, R158, R159 ;  /* 0x0000009f9e06723e */ /* 0x000fe200000000ff */
[----:B------:R-:W-:Y:S01]  /*12060*/  FMUL.FTZ R18, R132, R118 ;  /* 0x0000007684127220 */ /* 0x000fe20000410000 */
[----:B------:R-:W-:Y:S01]  /*12070*/  F2FP.PACK_AB R5, R164, R165 ;  /* 0x000000a5a405723e */ /* 0x000fe200000000ff */
[----:B------:R-:W-:Y:S01]  /*12080*/  FMUL.FTZ R19, R132, R119 ;  /* 0x0000007784137220 */ /* 0x000fe20000410000 */
[----:B------:R-:W-:Y:S01]  /*12090*/  F2FP.PACK_AB R4, R160, R161 ;  /* 0x000000a1a004723e */ /* 0x000fe200000000ff */
[C---:B------:R-:W-:Y:S01]  /*120a0*/  FMUL.FTZ R22, R132.reuse, R110 ;  /* 0x0000006e84167220 */ /* 0x040fe20000410000 */
[----:B------:R-:W-:Y:S01]  /*120b0*/  LOP3.LUT R151, R151, R6, RZ, 0xc0, !PT ;  /* 0x0000000697977212 */ /* 0x000fe200078ec0ff */
[----:B------:R-:W-:Y:S01]  /*120c0*/  FMUL.FTZ R6, R132, R130 ;  /* 0x0000008284067220 */ /* 0x000fe20000410000 */
[----:B------:R-:W-:Y:S01]  /*120d0*/  LOP3.LUT R148, R148, R5, RZ, 0xc0, !PT ;  /* 0x0000000594947212 */ /* 0x000fe200078ec0ff */
[----:B------:R-:W-:Y:S01]  /*120e0*/  FMUL.FTZ R5, R133, R129 ;  /* 0x0000008185057220 */ /* 0x000fe20000410000 */
[----:B------:R-:W-:Y:S01]  /*120f0*/  LOP3.LUT R149, R149, R4, RZ, 0xc0, !PT ;  /* 0x0000000495957212 */ /* 0x000fe200078ec0ff */
[----:B------:R-:W-:Y:S01]  /*12100*/  FMUL.FTZ R4, R133, R128 ;  /* 0x0000008085047220 */ /* 0x000fe20000410000 */
[----:B------:R-:W-:Y:S01]  /*12110*/  LOP3.LUT R246, R249, UR17, R246, 0x96, !PT ;  /* 0x00000011f9f67c12 */ /* 0x000fe2000f8e96f6 */
[----:B------:R-:W1:Y:S01]  /*12120*/  LDSM.16.MT88.4 R128, [R186+0x6000] ;  /* 0x00600000ba80783b */ /* 0x000e620000004200 */
[C---:B------:R-:W-:Y:S01]  /*12130*/  FMUL.FTZ R23, R132.reuse, R111 ;  /* 0x0000006f84177220 */ /* 0x040fe20000410000 */
[----:B------:R-:W-:Y:S01]  /*12140*/  MUFU.EX2 R168, R168 ;  /* 0x000000a800a87308 */ /* 0x000fe20000000800 */
[----:B------:R-:W-:Y:S01]  /*12150*/  FMUL.FTZ R27, R132, R107 ;  /* 0x0000006b841b7220 */ /* 0x000fe20000410000 */
[----:B------:R-:W-:Y:S01]  /*12160*/  SHF.R.U32.HI R107, RZ, 0x10, R246 ;  /* 0x00000010ff6b7819 */ /* 0x000fe200000116f6 */
[-C--:B------:R-:W-:Y:S01]  /*12170*/  HMMA.16816.F32 R4, R140, R144.reuse, R4 ;  /* 0x000000908c04723c */ /* 0x080fe20000001804 */
[C---:B---3--:R-:W-:Y:S01]  /*12180*/  FMUL.FTZ R8, R3.reuse, R124 ;  /* 0x0000007c03087220 */ /* 0x048fe20000410000 */
[----:B------:R-:W-:Y:S01]  /*12190*/  LOP3.LUT R28, R246, 0xff, RZ, 0xc0, !PT ;  /* 0x000000fff61c7812 */ /* 0x000fe200078ec0ff */
[----:B------:R-:W-:Y:S01]  /*121a0*/  FMUL.FTZ R9, R3, R125 ;  /* 0x0000007d03097220 */ /* 0x000fe20000410000 */
[----:B------:R-:W-:Y:S01]  /*121b0*/  LOP3.LUT R29, R107, 0xff, RZ, 0xc0, !PT ;  /* 0x000000ff6b1d7812 */ /* 0x000fe200078ec0ff */
[----:B--2---:R-:W-:Y:S01]  /*121c0*/  FMUL.FTZ R10, R2, R126 ;  /* 0x0000007e020a7220 */ /* 0x004fe20000410000 */
[----:B------:R-:W-:Y:S01]  /*121d0*/  LOP3.LUT R24, R248, 0xffff, RZ, 0xc0, !PT ;  /* 0x0000fffff8187812 */ /* 0x000fe200078ec0ff */
[C---:B------:R-:W-:Y:S01]  /*121e0*/  FMUL.FTZ R11, R2.reuse, R127 ;  /* 0x0000007f020b7220 */ /* 0x040fe20000410000 */
[----:B------:R-:W-:Y:S01]  /*121f0*/  MUFU.EX2 R172, R172 ;  /* 0x000000ac00ac7308 */ /* 0x000fe20000000800 */
[----:B------:R-:W-:Y:S03]  /*12200*/  FMUL.FTZ R31, R2, R103 ;  /* 0x00000067021f7220 */ /* 0x000fe60000410000 */
[----:B------:R-:W-:Y:S01]  /*12210*/  FMUL.FTZ R98, R132, R98 ;  /* 0x0000006284627220 */ /* 0x000fe20000410000 */
[----:B------:R-:W-:Y:S01]  /*12220*/  LOP3.LUT R118, R248, 0xff, RZ, 0xc0, !PT ;  /* 0x000000fff8767812 */ /* 0x000fe200078ec0ff */
[C---:B------:R-:W-:Y:S01]  /*12230*/  HMMA.16816.F32 R8, R148.reuse, R144, R8 ;  /* 0x000000909408723c */ /* 0x040fe20000001808 */
[----:B------:R-:W-:Y:S01]  /*12240*/  FMUL.FTZ R12, R3, R120 ;  /* 0x00000078030c7220 */ /* 0x000fe20000410000 */
[----:B------:R-:W-:Y:S01]  /*12250*/  LOP3.LUT R120, R173, UR7, R238, 0x96, !PT ;  /* 0x00000007ad787c12 */ /* 0x000fe2000f8e96ee */
[----:B------:R-:W-:Y:S01]  /*12260*/  FMUL.FTZ R13, R3, R121 ;  /* 0x00000079030d7220 */ /* 0x000fe20000410000 */
[----:B------:R2:W3:Y:S01]  /*12270*/  MUFU.EX2 R145, R33 ;  /* 0x0000002100917308 */ /* 0x0004e20000000800 */
[C---:B------:R-:W-:Y:S01]  /*12280*/  FMUL.FTZ R14, R2.reuse, R122 ;  /* 0x0000007a020e7220 */ /* 0x040fe20000410000 */
[--C-:B------:R-:W-:Y:S01]  /*12290*/  SHF.R.U32.HI R122, RZ, 0x10, R248.reuse ;  /* 0x00000010ff7a7819 */ /* 0x100fe200000116f8 */
[----:B------:R-:W-:Y:S01]  /*122a0*/  FMUL.FTZ R15, R2, R123 ;  /* 0x0000007b020f7220 */ /* 0x000fe20000410000 */
[----:B------:R-:W-:Y:S01]  /*122b0*/  SHF.R.U32.HI R117, RZ, 0x18, R248 ;  /* 0x00000018ff757819 */ /* 0x000fe200000116f8 */
[----:B------:R-:W-:Y:S03]  /*122c0*/  FFMA.FTZ R144, R34, c[0x0][0x23c], -R177 ;  /* 0x00008f0022907a23 */ /* 0x000fe600000108b1 */
[----:B------:R-:W-:Y:S01]  /*122d0*/  FMUL.FTZ R34, R132, R114 ;  /* 0x0000007284227220 */ /* 0x000fe20000410000 */
[----:B------:R-:W-:Y:S01]  /*122e0*/  LOP3.LUT R122, R122, 0xff, RZ, 0xc0, !PT ;  /* 0x000000ff7a7a7812 */ /* 0x000fe200078ec0ff */
[-C--:B------:R-:W-:Y:S01]  /*122f0*/  HMMA.16816.F32 R12, R148, R146.reuse, R12 ;  /* 0x00000092940c723c */ /* 0x080fe2000000180c */
[----:B------:R-:W-:Y:S01]  /*12300*/  IMAD.WIDE.U32 R120, R120, -0x2daee0ad, RZ ;  /* 0xd2511f5378787825 */ /* 0x000fe200078e00ff */
[----:B------:R-:W-:Y:S01]  /*12310*/  MUFU.EX2 R171, R171 ;  /* 0x000000ab00ab7308 */ /* 0x000fe20000000800 */
[----:B------:R-:W-:Y:S02]  /*12320*/  PRMT R117, R122, 0x5410, R117 ;  /* 0x000054107a757816 */ /* 0x000fe40000000075 */
[----:B------:R-:W-:Y:S01]  /*12330*/  FMUL.FTZ R99, R132, R99 ;  /* 0x0000006384637220 */ /* 0x000fe20000410000 */
[----:B------:R-:W-:Y:S01]  /*12340*/  LOP3.LUT R116, R121, UR17, R174, 0x96, !PT ;  /* 0x0000001179747c12 */ /* 0x000fe2000f8e96ae */
[C---:B------:R-:W-:Y:S01]  /*12350*/  FMUL.FTZ R68, R3.reuse, R68 ;  /* 0x0000004403447220 */ /* 0x040fe20000410000 */
[C---:B------:R-:W-:Y:S01]  /*12360*/  HMMA.16816.F32 R16, R140.reuse, R146, R16 ;  /* 0x000000928c10723c */ /* 0x040fe20000001810 */
[----:B------:R-:W-:Y:S03]  /*12370*/  FMUL.FTZ R69, R3, R69 ;  /* 0x0000004503457220 */ /* 0x000fe60000410000 */
[----:B------:R4:W-:Y:S01]  /*12380*/  MUFU.EX2 R146, R35 ;  /* 0x0000002300927308 */ /* 0x0009e20000000800 */
[C---:B------:R-:W-:Y:S01]  /*12390*/  FMUL.FTZ R70, R2.reuse, R70 ;  /* 0x0000004602467220 */ /* 0x040fe20000410000 */
[----:B------:R-:W-:Y:S01]  /*123a0*/  SHF.R.U32.HI R119, RZ, 0x10, R120 ;  /* 0x00000010ff777819 */ /* 0x000fe20000011678 */
[----:B--2---:R-:W-:Y:S02]  /*123b0*/  FMUL.FTZ R33, R133, R113 ;  /* 0x0000007185217220 */ /* 0x004fe40000410000 */
[C---:B------:R-:W-:Y:S03]  /*123c0*/  FMUL.FTZ R71, R2.reuse, R71 ;  /* 0x0000004702477220 */ /* 0x040fe60000410000 */
[C---:B------:R-:W-:Y:S02]  /*123d0*/  FMUL.FTZ R72, R3.reuse, R72 ;  /* 0x0000004803487220 */ /* 0x040fe40000410000 */
[----:B------:R-:W-:Y:S01]  /*123e0*/  FMUL.FTZ R73, R3, R73 ;  /* 0x0000004903497220 */ /* 0x000fe20000410000 */
[----:B------:R2:W-:Y:S01]  /*123f0*/  MUFU.EX2 R174, R25 ;  /* 0x0000001900ae7308 */ /* 0x0005e20000000800 */
[C---:B------:R-:W-:Y:S02]  /*12400*/  FMUL.FTZ R74, R2.reuse, R74 ;  /* 0x0000004a024a7220 */ /* 0x040fe40000410000 */
[----:B------:R-:W-:Y:S02]  /*12410*/  FMUL.FTZ R75, R2, R75 ;  /* 0x0000004b024b7220 */ /* 0x000fe40000410000 */
[C---:B------:R-:W-:Y:S02]  /*12420*/  FMUL.FTZ R78, R132.reuse, R78 ;  /* 0x0000004e844e7220 */ /* 0x040fe40000410000 */
[----:B------:R-:W-:Y:S02]  /*12430*/  FMUL.FTZ R79, R132, R79 ;  /* 0x0000004f844f7220 */ /* 0x000fe40000410000 */
[----:B------:R-:W-:Y:S01]  /*12440*/  FFMA.FTZ R147, R20, c[0x0][0x23c], -R179 ;  /* 0x00008f0014937a23 */ /* 0x000fe200000108b3 */
[----:B------:R-:W-:Y:S01]  /*12450*/  MUFU.EX2 R247, R247 ;  /* 0x000000f700f77308 */ /* 0x000fe20000000800 */
[----:B------:R-:W-:Y:S02]  /*12460*/  FMUL.FTZ R20, R133, R108 ;  /* 0x0000006c85147220 */ /* 0x000fe40000410000 */
[----:B----4-:R-:W-:Y:S01]  /*12470*/  FMUL.FTZ R35, R132, R115 ;  /* 0x0000007384237220 */ /* 0x010fe20000410000 */
[----:B------:R-:W-:Y:S01]  /*12480*/  LDSM.16.MT88.4 R108, [R184+0x6000] ;  /* 0x00600000b86c783b */ /* 0x000fe20000004200 */
[C---:B------:R-:W-:Y:S02]  /*12490*/  FMUL.FTZ R80, R3.reuse, R80 ;  /* 0x0000005003507220 */ /* 0x040fe40000410000 */
[C---:B------:R-:W-:Y:S02]  /*124a0*/  FMUL.FTZ R81, R3.reuse, R81 ;  /* 0x0000005103517220 */ /* 0x040fe40000410000 */
[C---:B------:R-:W-:Y:S01]  /*124b0*/  FMUL.FTZ R82, R2.reuse, R82 ;  /* 0x0000005202527220 */ /* 0x040fe20000410000 */
[-C--:B-1----:R-:W-:Y:S01]  /*124c0*/  HMMA.16816.F32 R32, R140, R128.reuse, R32 ;  /* 0x000000808c20723c */ /* 0x082fe20000001820 */
[----:B------:R-:W-:Y:S01]  /*124d0*/  MUFU.EX2 R124, R54 ;  /* 0x00000036007c7308 */ /* 0x000fe20000000800 */
[----:B------:R-:W1:Y:S01]  /*124e0*/  LDSM.16.MT88.4 R112, [R185+0x6000] ;  /* 0x00600000b970783b */ /* 0x000e620000004200 */
[C---:B------:R-:W-:Y:S02]  /*124f0*/  FMUL.FTZ R83, R2.reuse, R83 ;  /* 0x0000005302537220 */ /* 0x040fe40000410000 */
[C---:B------:R-:W-:Y:S02]  /*12500*/  FMUL.FTZ R84, R3.reuse, R84 ;  /* 0x0000005403547220 */ /* 0x040fe40000410000 */
[C---:B------:R-:W-:Y:S01]  /*12510*/  FMUL.FTZ R85, R3.reuse, R85 ;  /* 0x0000005503557220 */ /* 0x040fe20000410000 */
[C---:B------:R-:W-:Y:S01]  /*12520*/  HMMA.16816.F32 R68, R148.reuse, R128, R68 ;  /* 0x000000809444723c */ /* 0x040fe20000001844 */
[C---:B------:R-:W-:Y:S02]  /*12530*/  FMUL.FTZ R86, R2.reuse, R86 ;  /* 0x0000005602567220 */ /* 0x040fe40000410000 */
[----:B------:R-:W-:Y:S01]  /*12540*/  MUFU.EX2 R175, R175 ;  /* 0x000000af00af7308 */ /* 0x000fe20000000800 */
[C---:B------:R-:W-:Y:S02]  /*12550*/  FMUL.FTZ R87, R2.reuse, R87 ;  /* 0x0000005702577220 */ /* 0x040fe40000410000 */
[C---:B------:R-:W-:Y:S02]  /*12560*/  FMUL.FTZ R92, R3.reuse, R92 ;  /* 0x0000005c035c7220 */ /* 0x040fe40000410000 */
[-C--:B------:R-:W-:Y:S01]  /*12570*/  HMMA.16816.F32 R72, R148, R130.reuse, R72 ;  /* 0x000000829448723c */ /* 0x080fe20000001848 */
[----:B------:R-:W-:Y:S03]  /*12580*/  FMUL.FTZ R93, R3, R93 ;  /* 0x0000005d035d7220 */ /* 0x000fe60000410000 */
[C---:B------:R-:W-:Y:S01]  /*12590*/  FMUL.FTZ R94, R2.reuse, R94 ;  /* 0x0000005e025e7220 */ /* 0x040fe20000410000 */
[----:B------:R-:W-:Y:S01]  /*125a0*/  MUFU.EX2 R176, R176 ;  /* 0x000000b000b07308 */ /* 0x000fe20000000800 */
[----:B------:R-:W-:Y:S02]  /*125b0*/  FMUL.FTZ R95, R2, R95 ;  /* 0x0000005f025f7220 */ /* 0x000fe40000410000 */
[C---:B------:R-:W-:Y:S01]  /*125c0*/  HMMA.16816.F32 R76, R140.reuse, R130, R76 ;  /* 0x000000828c4c723c */ /* 0x040fe2000000184c */
[----:B------:R-:W-:Y:S03]  /*125d0*/  FFMA.FTZ R238, R30, c[0x0][0x23c], -R167 ;  /* 0x00008f001eee7a23 */ /* 0x000fe600000108a7 */
[----:B------:R-:W-:Y:S01]  /*125e0*/  FMUL.FTZ R30, R2, R102 ;  /* 0x00000066021e7220 */ /* 0x000fe20000410000 */
[----:B---3--:R-:W-:Y:S01]  /*125f0*/  F2FP.PACK_AB R102, R145, R166 ;  /* 0x000000a69166723e */ /* 0x008fe200000000ff */
[--C-:B------:R-:W-:Y:S01]  /*12600*/  FFMA.FTZ R248, R64, c[0x0][0x23c], -R179.reuse ;  /* 0x00008f0040f87a23 */ /* 0x100fe200000108b3 */
[----:B------:R-:W-:Y:S01]  /*12610*/  MUFU.EX2 R178, R178 ;  /* 0x000000b200b27308 */ /* 0x000fe20000000800 */
[----:B------:R-:W-:Y:S04]  /*12620*/  FFMA.FTZ R249, R65, c[0x0][0x23c], -R179 ;  /* 0x00008f0041f97a23 */ /* 0x000fe800000108b3 */
[----:B------:R-:W-:Y:S02]  /*12630*/  FFMA.FTZ R173, R26, c[0x0][0x23c], -R167 ;  /* 0x00008f001aad7a23 */ /* 0x000fe400000108a7 */
[----:B------:R-:W-:Y:S01]  /*12640*/  FMUL.FTZ R26, R132, R106 ;  /* 0x0000006a841a7220 */ /* 0x000fe20000410000 */
[----:B------:R-:W-:Y:S01]  /*12650*/  LOP3.LUT R106, R246, 0xffff, RZ, 0xc0, !PT ;  /* 0x0000fffff66a7812 */ /* 0x000fe200078ec0ff */
[C---:B--2---:R-:W-:Y:S01]  /*12660*/  FMUL.FTZ R25, R133.reuse, R105 ;  /* 0x0000006985197220 */ /* 0x044fe20000410000 */
[----:B------:R-:W-:Y:S01]  /*12670*/  MUFU.EX2 R238, R238 ;  /* 0x000000ee00ee7308 */ /* 0x000fe20000000800 */
[-C--:B-1----:R-:W-:Y:S01]  /*12680*/  HMMA.16816.F32 R20, R140, R112.reuse, R20 ;  /* 0x000000708c14723c */ /* 0x082fe20000001814 */
[----:B------:R-:W-:Y:S01]  /*12690*/  SHF.R.U32.HI R106, RZ, 0x8, R106 ;  /* 0x00000008ff6a7819 */ /* 0x000fe2000001166a */
[C---:B------:R-:W-:Y:S02]  /*126a0*/  FMUL.FTZ R89, R133.reuse, R89 ;  /* 0x0000005985597220 */ /* 0x040fe40000410000 */
[----:B------:R-:W-:Y:S01]  /*126b0*/  FMUL.FTZ R90, R132, R90 ;  /* 0x0000005a845a7220 */ /* 0x000fe20000410000 */
[----:B------:R-:W-:Y:S01]  /*126c0*/  PRMT R28, R28, 0x5410, R106 ;  /* 0x000054101c1c7816 */ /* 0x000fe2000000006a */
[----:B------:R-:W-:Y:S02]  /*126d0*/  FMUL.FTZ R91, R132, R91 ;  /* 0x0000005b845b7220 */ /* 0x000fe40000410000 */
[C---:B------:R-:W-:Y:S01]  /*126e0*/  HMMA.16816.F32 R80, R148.reuse, R112, R80 ;  /* 0x000000709450723c */ /* 0x040fe20000001850 */
[----:B------:R-:W-:Y:S03]  /*126f0*/  MUFU.EX2 R173, R173 ;  /* 0x000000ad00ad7308 */ /* 0x000fe60000000800 */
[----:B------:R-:W-:Y:S02]  /*12700*/  FFMA.FTZ R252, R52, c[0x0][0x23c], -R179 ;  /* 0x00008f0034fc7a23 */ /* 0x000fe400000108b3 */
[----:B------:R-:W-:Y:S01]  /*12710*/  FFMA.FTZ R56, R56, c[0x0][0x23c], -R170 ;  /* 0x00008f0038387a23 */ /* 0x000fe200000108aa */
[C---:B------:R-:W-:Y:S01]  /*12720*/  LOP3.LUT R112, R120.reuse, 0xffff, RZ, 0xc0, !PT ;  /* 0x0000ffff78707812 */ /* 0x040fe200078ec0ff */
[-C--:B------:R-:W-:Y:S01]  /*12730*/  HMMA.16816.F32 R84, R148, R114.reuse, R84 ;  /* 0x000000729454723c */ /* 0x080fe20000001854 */
[----:B------:R-:W-:Y:S02]  /*12740*/  SHF.R.U32.HI R121, RZ, 0x8, R24 ;  /* 0x00000008ff797819 */ /* 0x000fe40000011618 */
[----:B------:R-:W1:Y:S01]  /*12750*/  MUFU.EX2 R144, R144 ;  /* 0x0000009000907308 */ /* 0x000e620000000800 */
[----:B------:R-:W-:Y:S01]  /*12760*/  FMUL.FTZ R24, R133, R104 ;  /* 0x0000006885187220 */ /* 0x000fe20000410000 */
[----:B------:R-:W-:Y:S01]  /*12770*/  SHF.R.U32.HI R104, RZ, 0x18, R120 ;  /* 0x00000018ff687819 */ /* 0x000fe20000011678 */
[----:B------:R-:W-:Y:S01]  /*12780*/  FFMA.FTZ R57, R57, c[0x0][0x23c], -R170 ;  /* 0x00008f0039397a23 */ /* 0x000fe200000108aa */
[----:B------:R-:W-:Y:S01]  /*12790*/  LOP3.LUT R113, R120, 0xff, RZ, 0xc0, !PT ;  /* 0x000000ff78717812 */ /* 0x000fe200078ec0ff */
[----:B------:R-:W-:Y:S01]  /*127a0*/  FFMA.FTZ R58, R58, c[0x0][0x23c], -R167 ;  /* 0x00008f003a3a7a23 */ /* 0x000fe200000108a7 */
[----:B------:R-:W-:Y:S02]  /*127b0*/  SHF.R.U32.HI R105, RZ, 0x8, R112 ;  /* 0x00000008ff697819 */ /* 0x000fe40000011670 */
[C---:B------:R-:W-:Y:S01]  /*127c0*/  HMMA.16816.F32 R24, R140.reuse, R114, R24 ;  /* 0x000000728c18723c */ /* 0x040fe20000001818 */
[----:B------:R-:W-:Y:S01]  /*127d0*/  PRMT R112, R118, 0x5410, R121 ;  /* 0x0000541076707816 */ /* 0x000fe20000000079 */
[----:B------:R-:W2:Y:S01]  /*127e0*/  MUFU.EX2 R240, R240 ;  /* 0x000000f000f07308 */ /* 0x000ea20000000800 */
[----:B------:R-:W-:Y:S01]  /*127f0*/  SHF.R.U32.HI R118, RZ, 0x18, R246 ;  /* 0x00000018ff767819 */ /* 0x000fe200000116f6 */
[----:B------:R-:W-:Y:S01]  /*12800*/  FFMA.FTZ R246, R46, c[0x0][0x23c], -R167 ;  /* 0x00008f002ef67a23 */ /* 0x000fe200000108a7 */
[----:B------:R-:W-:Y:S01]  /*12810*/  PRMT R113, R113, 0x5410, R105 ;  /* 0x0000541071717816 */ /* 0x000fe20000000069 */
[--C-:B------:R-:W-:Y:S01]  /*12820*/  HSET2.LE.AND R112, R112, R220.reuse, PT ;  /* 0x000000dc70707233 */ /* 0x100fe20003803000 */
[----:B------:R-:W-:Y:S01]  /*12830*/  LOP3.LUT R105, R116, 0xffff, RZ, 0xc0, !PT ;  /* 0x0000ffff74697812 */ /* 0x000fe200078ec0ff */
[-C--:B------:R-:W-:Y:S01]  /*12840*/  HMMA.16816.F32 R88, R140, R108.reuse, R88 ;  /* 0x0000006c8c58723c */ /* 0x080fe20000001858 */
[----:B------:R-:W-:Y:S03]  /*12850*/  LOP3.LUT R114, R119, 0xff, RZ, 0xc0, !PT ;  /* 0x000000ff77727812 */ /* 0x000fe600078ec0ff */
[----:B------:R-:W-:Y:S01]  /*12860*/  SHF.R.U32.HI R105, RZ, 0x8, R105 ;  /* 0x00000008ff697819 */ /* 0x000fe20000011669 */
[----:B------:R-:W-:Y:S01]  /*12870*/  MUFU.EX2 R246, R246 ;  /* 0x000000f600f67308 */ /* 0x000fe20000000800 */
[----:B------:R-:W-:Y:S01]  /*12880*/  PRMT R114, R114, 0x5410, R104 ;  /* 0x0000541072727816 */ /* 0x000fe20000000068 */
[----:B------:R-:W-:Y:S01]  /*12890*/  FFMA.FTZ R59, R59, c[0x0][0x23c], -R167 ;  /* 0x00008f003b3b7a23 */ /* 0x000fe200000108a7 */
[C---:B------:R-:W-:Y:S01]  /*128a0*/  HMMA.16816.F32 R92, R148.reuse, R108, R92 ;  /* 0x0000006c945c723c */ /* 0x040fe2000000185c */
[----:B------:R-:W-:Y:S03]  /*128b0*/  LOP3.LUT R115, R116, 0xff, RZ, 0xc0, !PT ;  /* 0x000000ff74737812 */ /* 0x000fe600078ec0ff */
[----:B------:R-:W-:Y:S01]  /*128c0*/  PRMT R118, R29, 0x5410, R118 ;  /* 0x000054101d767816 */ /* 0x000fe20000000076 */
[----:B------:R-:W-:Y:S01]  /*128d0*/  FFMA.FTZ R60, R60, c[0x0][0x23c], -R170 ;  /* 0x00008f003c3c7a23 */ /* 0x000fe200000108aa */
[--C-:B------:R-:W-:Y:S01]  /*128e0*/  SHF.R.U32.HI R29, RZ, 0x10, R116.reuse ;  /* 0x00000010ff1d7819 */ /* 0x100fe20000011674 */
[----:B------:R-:W-:Y:S01]  /*128f0*/  MUFU.EX2 R147, R147 ;  /* 0x0000009300937308 */ /* 0x000fe20000000800 */
[----:B------:R-:W-:Y:S01]  /*12900*/  PRMT R115, R115, 0x5410, R105 ;  /* 0x0000541073737816 */ /* 0x000fe20000000069 */
[--C-:B------:R-:W-:Y:S01]  /*12910*/  HSET2.LE.AND R108, R28, R220.reuse, PT ;  /* 0x000000dc1c6c7233 */ /* 0x100fe20003803000 */
[----:B------:R-:W3:Y:S02]  /*12920*/  LDSM.16.MT88.4 R104, [R188+0x6800] ;  /* 0x00680000bc68783b */ /* 0x000ee40000004200 */
[----:B------:R-:W-:Y:S01]  /*12930*/  FMUL.FTZ R28, R3, R100 ;  /* 0x00000064031c7220 */ /* 0x000fe20000410000 */
[----:B------:R-:W-:Y:S01]  /*12940*/  SHF.R.U32.HI R119, RZ, 0x18, R116 ;  /* 0x00000018ff777819 */ /* 0x000fe20000011674 */
[--C-:B------:R-:W-:Y:S01]  /*12950*/  HSET2.LE.AND R109, R117, R220.reuse, PT ;  /* 0x000000dc756d7233 */ /* 0x100fe20003803000 */
[----:B------:R-:W-:Y:S01]  /*12960*/  LOP3.LUT R116, R29, 0xff, RZ, 0xc0, !PT ;  /* 0x000000ff1d747812 */ /* 0x000fe200078ec0ff */
[----:B------:R-:W-:Y:S01]  /*12970*/  FMUL.FTZ R29, R3, R101 ;  /* 0x00000065031d7220 */ /* 0x000fe20000410000 */
[----:B------:R-:W4:Y:S01]  /*12980*/  MUFU.EX2 R169, R169 ;  /* 0x000000a900a97308 */ /* 0x000f220000000800 */
[--C-:B------:R-:W-:Y:S01]  /*12990*/  HSET2.LE.AND R101, R118, R220.reuse, PT ;  /* 0x000000dc76657233 */ /* 0x100fe20003803000 */
[----:B------:R-:W-:Y:S01]  /*129a0*/  PRMT R116, R116, 0x5410, R119 ;  /* 0x0000541074747816 */ /* 0x000fe20000000077 */
[--C-:B------:R-:W-:Y:S01]  /*129b0*/  HSET2.LE.AND R48, R115, R220.reuse, PT ;  /* 0x000000dc73307233 */ /* 0x100fe20003803000 */
[----:B------:R-:W-:Y:S01]  /*129c0*/  LOP3.LUT R102, R112, R102, RZ, 0xc0, !PT ;  /* 0x0000006670667212 */ /* 0x000fe200078ec0ff */
[----:B------:R-:W-:Y:S01]  /*129d0*/  FFMA.FTZ R62, R62, c[0x0][0x23c], -R167 ;  /* 0x00008f003e3e7a23 */ /* 0x000fe200000108a7 */
[-C--:B------:R-:W-:Y:S01]  /*129e0*/  HMMA.16816.F32 R28, R148, R110.reuse, R28 ;  /* 0x0000006e941c723c */ /* 0x080fe2000000181c */
[----:B-1----:R-:W-:Y:S01]  /*129f0*/  F2FP.PACK_AB R103, R146, R144 ;  /* 0x000000909267723e */ /* 0x002fe200000000ff */
[----:B------:R-:W-:Y:S01]  /*12a00*/  FFMA.FTZ R154, R133, R225, R154 ;  /* 0x000000e1859a7223 */ /* 0x000fe2000001009a */
[----:B--2---:R-:W-:Y:S01]  /*12a10*/  F2FP.PACK_AB R112, R240, R238 ;  /* 0x000000eef070723e */ /* 0x004fe200000000ff */
[----:B------:R1:W-:Y:S01]  /*12a20*/  MUFU.EX2 R148, R49 ;  /* 0x0000003100947308 */ /* 0x0003e20000000800 */
[----:B------:R-:W-:Y:S01]  /*12a30*/  LOP3.LUT R103, R109, R103, RZ, 0xc0, !PT ;  /* 0x000000676d677212 */ /* 0x000fe200078ec0ff */
[----:B------:R-:W-:Y:S01]  /*12a40*/  FFMA.FTZ R156, R132, R224, R156 ;  /* 0x000000e0849c7223 */ /* 0x000fe2000001009c */
[----:B------:R-:W-:Y:S01]  /*12a50*/  F2FP.PACK_AB R109, R172, R168 ;  /* 0x000000a8ac6d723e */ /* 0x000fe200000000ff */
[----:B------:R-:W-:Y:S01]  /*12a60*/  HMMA.16816.F32 R96, R140, R110, R96 ;  /* 0x0000006e8c60723c */ /* 0x000fe20000001860 */
[--C-:B------:R-:W-:Y:S03]  /*12a70*/  FFMA.FTZ R149, R50, c[0x0][0x23c], -R177.reuse ;  /* 0x00008f0032957a23 */ /* 0x100fe600000108b1 */
[----:B------:R-:W-:Y:S01]  /*12a80*/  LOP3.LUT R101, R101, R109, RZ, 0xc0, !PT ;  /* 0x0000006d65657212 */ /* 0x000fe200078ec0ff */
[--C-:B------:R-:W-:Y:S01]  /*12a90*/  FFMA.FTZ R150, R39, c[0x0][0x23c], -R177.reuse ;  /* 0x00008f0027967a23 */ /* 0x100fe200000108b1 */
[----:B------:R-:W-:Y:S01]  /*12aa0*/  F2FP.PACK_AB R50, R175, R173 ;  /* 0x000000adaf32723e */ /* 0x000fe200000000ff */
[----:B------:R-:W-:Y:S01]  /*12ab0*/  FFMA.FTZ R140, R51, c[0x0][0x23c], -R177 ;  /* 0x00008f00338c7a23 */ /* 0x000fe200000108b1 */
[--C-:B------:R-:W-:Y:S01]  /*12ac0*/  HSET2.LE.AND R51, R114, R220.reuse, PT ;  /* 0x000000dc72337233 */ /* 0x100fe20003803000 */
[--C-:B------:R-:W-:Y:S01]  /*12ad0*/  FFMA.FTZ R141, R36, c[0x0][0x23c], -R179.reuse ;  /* 0x00008f00248d7a23 */ /* 0x100fe200000108b3 */
[----:B------:R-:W-:Y:S02]  /*12ae0*/  MUFU.EX2 R239, R239 ;  /* 0x000000ef00ef7308 */ /* 0x000fe40000000800 */
[----:B----4-:R-:W-:Y:S01]  /*12af0*/  F2FP.PACK_AB R100, R169, R147 ;  /* 0x00000093a964723e */ /* 0x010fe200000000ff */
[----:B------:R-:W-:Y:S01]  /*12b00*/  FFMA.FTZ R142, R37, c[0x0][0x23c], -R179 ;  /* 0x00008f00258e7a23 */ /* 0x000fe200000108b3 */
[----:B------:R-:W-:Y:S01]  /*12b10*/  LOP3.LUT R51, R51, R112, RZ, 0xc0, !PT ;  /* 0x0000007033337212 */ /* 0x000fe200078ec0ff */
[--C-:B------:R-:W-:Y:S01]  /*12b20*/  FFMA.FTZ R143, R38, c[0x0][0x23c], -R177.reuse ;  /* 0x00008f00268f7a23 */ /* 0x100fe200000108b1 */
[----:B------:R-:W-:Y:S01]  /*12b30*/  LOP3.LUT R100, R108, R100, RZ, 0xc0, !PT ;  /* 0x000000646c647212 */ /* 0x000fe200078ec0ff */
[----:B------:R-:W-:Y:S01]  /*12b40*/  FFMA.FTZ R177, R55, c[0x0][0x23c], -R177 ;  /* 0x00008f0037b17a23 */ /* 0x000fe200000108b1 */
[----:B------:R-:W-:Y:S01]  /*12b50*/  F2FP.PACK_AB R108, R174, R171 ;  /* 0x000000abae6c723e */ /* 0x000fe200000000ff */
[----:B------:R-:W-:Y:S01]  /*12b60*/  FFMA.FTZ R151, R40, c[0x0][0x23c], -R170 ;  /* 0x00008f0028977a23 */ /* 0x000fe200000108aa */
[--C-:B-1----:R-:W-:Y:S01]  /*12b70*/  HSET2.LE.AND R49, R116, R220.reuse, PT ;  /* 0x000000dc74317233 */ /* 0x102fe20003803000 */
[----:B------:R-:W-:Y:S01]  /*12b80*/  MUFU.EX2 R143, R143 ;  /* 0x0000008f008f7308 */ /* 0x000fe20000000800 */
[----:B------:R-:W-:Y:S01]  /*12b90*/  LOP3.LUT R48, R48, R108, RZ, 0xc0, !PT ;  /* 0x0000006c30307212 */ /* 0x000fe200078ec0ff */
[-C--:B---3--:R-:W-:Y:S01]  /*12ba0*/  HMMA.16816.F32 R4, R100, R104.reuse, R4 ;  /* 0x000000686404723c */ /* 0x088fe20000001804 */
[----:B------:R-:W1:Y:S01]  /*12bb0*/  LDSM.16.MT88.4 R108, [R186+0x6800] ;  /* 0x00680000ba6c783b */ /* 0x000e620000004200 */
[----:B------:R-:W-:Y:S01]  /*12bc0*/  LOP3.LUT R49, R49, R50, RZ, 0xc0, !PT ;  /* 0x0000003231317212 */ /* 0x000fe200078ec0ff */
[--C-:B------:R-:W-:Y:S01]  /*12bd0*/  HSET2.LE.AND R50, R113, R220.reuse, PT ;  /* 0x000000dc71327233 */ /* 0x100fe20003803000 */
[----:B------:R-:W-:Y:S01]  /*12be0*/  F2FP.PACK_AB R113, R178, R176 ;  /* 0x000000b0b271723e */ /* 0x000fe200000000ff */
[----:B------:R-:W-:Y:S02]  /*12bf0*/  FFMA.FTZ R179, R53, c[0x0][0x23c], -R179 ;  /* 0x00008f0035b37a23 */ /* 0x000fe400000108b3 */
[----:B------:R-:W-:Y:S01]  /*12c00*/  FFMA.FTZ R165, R3, R223, R165 ;  /* 0x000000df03a57223 */ /* 0x000fe200000100a5 */
[----:B------:R-:W-:Y:S01]  /*12c10*/  LOP3.LUT R50, R50, R113, RZ, 0xc0, !PT ;  /* 0x0000007132327212 */ /* 0x000fe200078ec0ff */
[----:B------:R-:W-:Y:S03]  /*12c20*/  MUFU.EX2 R150, R150 ;  /* 0x0000009600967308 */ /* 0x000fe60000000800 */
[----:B------:R-:W-:Y:S02]  /*12c30*/  FFMA.FTZ R161, R2, R222, R161 ;  /* 0x000000de02a17223 */ /* 0x000fe400000100a1 */
[----:B------:R-:W-:Y:S01]  /*12c40*/  FADD.FTZ R154, R157, R154 ;  /* 0x0000009a9d9a7221 */ /* 0x000fe20000010000 */
[C---:B------:R-:W-:Y:S01]  /*12c50*/  HMMA.16816.F32 R8, R48.reuse, R104, R8 ;  /* 0x000000683008723c */ /* 0x040fe20000001808 */
[----:B------:R-:W-:Y:S02]  /*12c60*/  FADD.FTZ R156, R155, R156 ;  /* 0x0000009c9b9c7221 */ /* 0x000fe40000010000 */
[----:B------:R-:W-:Y:S01]  /*12c70*/  FADD.FTZ R165, R164, R165 ;  /* 0x000000a5a4a57221 */ /* 0x000fe20000010000 */
[----:B------:R-:W-:Y:S01]  /*12c80*/  MUFU.EX2 R141, R141 ;  /* 0x0000008d008d7308 */ /* 0x000fe20000000800 */
[----:B------:R-:W-:Y:S02]  /*12c90*/  FADD.FTZ R161, R160, R161 ;  /* 0x000000a1a0a17221 */ /* 0x000fe40000010000 */
[----:B------:R-:W-:Y:S01]  /*12ca0*/  IMAD.WIDE.U32 R104, R241, -0x326172a9, RZ ;  /* 0xcd9e8d57f1687825 */ /* 0x000fe200078e00ff */
[-C--:B------:R-:W-:Y:S04]  /*12cb0*/  HMMA.16816.F32 R12, R48, R106.reuse, R12 ;  /* 0x0000006a300c723c */ /* 0x080fe8000000180c */
[----:B------:R-:W-:Y:S01]  /*12cc0*/  LOP3.LUT R116, R105, UR15, R232, 0x96, !PT ;  /* 0x0000000f69747c12 */ /* 0x000fe2000f8e96e8 */
[----:B------:R-:W-:Y:S01]  /*12cd0*/  FFMA.FTZ R241, R41, c[0x0][0x23c], -R170 ;  /* 0x00008f0029f17a23 */ /* 0x000fe200000108aa */
[----:B------:R-:W-:Y:S01]  /*12ce0*/  LOP3.LUT R118, R245, UR13, R104, 0x96, !PT ;  /* 0x0000000df5767c12 */ /* 0x000fe2000f8e9668 */
[----:B------:R-:W-:Y:S01]  /*12cf0*/  MUFU.EX2 R142, R142 ;  /* 0x0000008e008e7308 */ /* 0x000fe20000000800 */
[C---:B------:R-:W-:Y:S01]  /*12d00*/  HMMA.16816.F32 R16, R100.reuse, R106, R16 ;  /* 0x0000006a6410723c */ /* 0x040fe20000001810 */
[----:B------:R-:W-:Y:S03]  /*12d10*/  LOP3.LUT R37, R105, UR15, R228, 0x96, !PT ;  /* 0x0000000f69257c12 */ /* 0x000fe6000f8e96e4 */
[----:B------:R-:W-:Y:S01]  /*12d20*/  LOP3.LUT R36, R243, UR13, R104, 0x96, !PT ;  /* 0x0000000df3247c12 */ /* 0x000fe2000f8e9668 */
[----:B------:R-:W-:Y:S01]  /*12d30*/  IMAD.WIDE.U32 R116, R116, -0x2daee0ad, RZ ;  /* 0xd2511f5374747825 */ /* 0x000fe200078e00ff */
[----:B------:R-:W2:Y:S03]  /*12d40*/  LDSM.16.MT88.4 R104, [R185+0x6800] ;  /* 0x00680000b968783b */ /* 0x000ea60000004200 */
[----:B------:R-:W-:Y:S01]  /*12d50*/  IMAD.WIDE.U32 R112, R37, -0x2daee0ad, RZ ;  /* 0xd2511f5325707825 */ /* 0x000fe200078e00ff */
[-C--:B-1----:R-:W-:Y:S01]  /*12d60*/  HMMA.16816.F32 R32, R100, R108.reuse, R32 ;  /* 0x0000006c6420723c */ /* 0x082fe20000001820 */
[----:B------:R-:W-:Y:S01]  /*12d70*/  MUFU.EX2 R151, R151 ;  /* 0x0000009700977308 */ /* 0x000fe20000000800 */
[----:B------:R-:W-:Y:S01]  /*12d80*/  LOP3.LUT R38, R117, UR12, R230, 0x96, !PT ;  /* 0x0000000c75267c12 */ /* 0x000fe2000f8e96e6 */
[----:B------:R-:W-:Y:S04]  /*12d90*/  IMAD.WIDE.U32 R36, R36, -0x2daee0ad, RZ ;  /* 0xd2511f5324247825 */ /* 0x000fe800078e00ff */
[----:B------:R-:W-:Y:S01]  /*12da0*/  IMAD.WIDE.U32 R118, R118, -0x2daee0ad, RZ ;  /* 0xd2511f5376767825 */ /* 0x000fe200078e00ff */
[C---:B------:R-:W-:Y:S01]  /*12db0*/  HMMA.16816.F32 R68, R48.reuse, R108, R68 ;  /* 0x0000006c3044723c */ /* 0x040fe20000001844 */
[----:B------:R-:W-:Y:S02]  /*12dc0*/  LOP3.LUT R112, R37, UR10, R112, 0x96, !PT ;  /* 0x0000000a25707c12 */ /* 0x000fe4000f8e9670 */
[----:B------:R-:W1:Y:S01]  /*12dd0*/  MUFU.EX2 R241, R241 ;  /* 0x000000f100f17308 */ /* 0x000e620000000800 */
[----:B------:R-:W-:Y:S01]  /*12de0*/  IMAD.WIDE.U32 R114, R38, -0x326172a9, RZ ;  /* 0xcd9e8d5726727825 */ /* 0x000fe200078e00ff */
[----:B------:R-:W-:Y:S02]  /*12df0*/  LOP3.LUT R38, R113, UR12, R226, 0x96, !PT ;  /* 0x0000000c71267c12 */ /* 0x000fe4000f8e96e2 */
[----:B------:R-:W-:Y:S01]  /*12e00*/  LOP3.LUT R116, R119, UR10, R116, 0x96, !PT ;  /* 0x0000000a77747c12 */ /* 0x000fe2000f8e9674 */
        /* <DEDUP_REMOVED lines=12> */
[----:B------:R-:W3:Y:S01]  /*12ed0*/  MUFU.EX2 R140, R140 ;  /* 0x0000008c008c7308 */ /* 0x000ee20000000800 */
[-C--:B--2---:R-:W-:Y:S02]  /*12ee0*/  HMMA.16816.F32 R20, R100, R104.reuse, R20 ;  /* 0x000000686414723c */ /* 0x084fe40000001814 */
[----:B------:R-:W-:Y:S01]  /*12ef0*/  IMAD.WIDE.U32 R108, R108, -0x2daee0ad, RZ ;  /* 0xd2511f536c6c7825 */ /* 0x000fe200078e00ff */
[----:B------:R-:W-:Y:S02]  /*12f00*/  LOP3.LUT R41, R121, UR8, R36, 0x96, !PT ;  /* 0x0000000879297c12 */ /* 0x000fe4000f8e9624 */
[----:B------:R-:W2:Y:S01]  /*12f10*/  LDSM.16.MT88.4 R36, [R184+0x6800] ;  /* 0x00680000b824783b */ /* 0x000ea20000004200 */
[----:B------:R-:W-:Y:S01]  /*12f20*/  IMAD.WIDE.U32 R114, R114, -0x2daee0ad, RZ ;  /* 0xd2511f5372727825 */ /* 0x000fe200078e00ff */
[----:B------:R-:W-:Y:S01]  /*12f30*/  LOP3.LUT R113, R245, UR8, R118, 0x96, !PT ;  /* 0x00000008f5717c12 */ /* 0x000fe2000f8e9676 */
[C---:B------:R-:W-:Y:S01]  /*12f40*/  HMMA.16816.F32 R80, R48.reuse, R104, R80 ;  /* 0x000000683050723c */ /* 0x040fe20000001850 */
[----:B------:R-:W-:Y:S01]  /*12f50*/  LOP3.LUT R120, R109, UR6, R120, 0x96, !PT ;  /* 0x000000066d787c12 */ /* 0x000fe2000f8e9678 */
[----:B------:R-:W-:Y:S02]  /*12f60*/  MUFU.EX2 R248, R248 ;  /* 0x000000f800f87308 */ /* 0x000fe40000000800 */
[----:B------:R-:W-:Y:S01]  /*12f70*/  LOP3.LUT R40, R115, UR6, R244, 0x96, !PT ;  /* 0x0000000673287c12 */ /* 0x000fe2000f8e96f4 */
[----:B------:R-:W-:Y:S01]  /*12f80*/  IMAD.WIDE.U32 R110, R113, -0x326172a9, RZ ;  /* 0xcd9e8d57716e7825 */ /* 0x000fe200078e00ff */
[----:B-1----:R-:W-:Y:S02]  /*12f90*/  F2FP.PACK_AB R65, R241, R151 ;  /* 0x00000097f141723e */ /* 0x002fe400000000ff */
[-C--:B------:R-:W-:Y:S01]  /*12fa0*/  HMMA.16816.F32 R84, R48, R106.reuse, R84 ;  /* 0x0000006a3054723c */ /* 0x080fe20000001854 */
[----:B------:R-:W-:Y:S03]  /*12fb0*/  IMAD.WIDE.U32 R118, R40, -0x326172a9, RZ ;  /* 0xcd9e8d5728767825 */ /* 0x000fe600078e00ff */
[----:B------:R-:W-:Y:S01]  /*12fc0*/  MUFU.EX2 R249, R249 ;  /* 0x000000f900f97308 */ /* 0x000fe20000000800 */
[----:B------:R-:W-:Y:S01]  /*12fd0*/  IMAD.WIDE.U32 R120, R120, -0x326172a9, RZ ;  /* 0xcd9e8d5778787825 */ /* 0x000fe200078e00ff */
[----:B------:R-:W-:Y:S02]  /*12fe0*/  LOP3.LUT R113, R118, 0xffff, RZ, 0xc0, !PT ;  /* 0x0000ffff76717812 */ /* 0x000fe400078ec0ff */
[C---:B------:R-:W-:Y:S01]  /*12ff0*/  HMMA.16816.F32 R24, R100.reuse, R106, R24 ;  /* 0x0000006a6418723c */ /* 0x040fe20000001818 */
[----:B------:R-:W-:Y:S03]  /*13000*/  IMAD.WIDE.U32 R104, R41, -0x326172a9, RZ ;  /* 0xcd9e8d5729687825 */ /* 0x000fe600078e00ff */
[--C-:B------:R-:W-:Y:S01]  /*13010*/  SHF.R.U32.HI R115, RZ, 0x10, R118.reuse ;  /* 0x00000010ff737819 */ /* 0x100fe20000011676 */
[--C-:B------:R-:W-:Y:S01]  /*13020*/  FFMA.FTZ R242, R42, c[0x0][0x23c], -R167.reuse ;  /* 0x00008f002af27a23 */ /* 0x100fe200000108a7 */
[----:B------:R-:W-:Y:S01]  /*13030*/  LOP3.LUT R42, R118, 0xff, RZ, 0xc0, !PT ;  /* 0x000000ff762a7812 */ /* 0x000fe200078ec0ff */
[--C-:B------:R-:W-:Y:S01]  /*13040*/  FFMA.FTZ R243, R43, c[0x0][0x23c], -R167.reuse ;  /* 0x00008f002bf37a23 */ /* 0x100fe200000108a7 */
[----:B------:R-:W-:Y:S01]  /*13050*/  SHF.R.U32.HI R43, RZ, 0x18, R118 ;  /* 0x00000018ff2b7819 */ /* 0x000fe20000011676 */
[--C-:B------:R-:W-:Y:S01]  /*13060*/  FFMA.FTZ R244, R44, c[0x0][0x23c], -R170.reuse ;  /* 0x00008f002cf47a23 */ /* 0x100fe200000108aa */
[----:B------:R-:W-:Y:S02]  /*13070*/  MUFU.EX2 R250, R250 ;  /* 0x000000fa00fa7308 */ /* 0x000fe40000000800 */
[----:B------:R-:W-:Y:S01]  /*13080*/  LOP3.LUT R118, R120, 0xffff, RZ, 0xc0, !PT ;  /* 0x0000ffff78767812 */ /* 0x000fe200078ec0ff */
[----:B------:R-:W-:Y:S01]  /*13090*/  FFMA.FTZ R245, R45, c[0x0][0x23c], -R170 ;  /* 0x00008f002df57a23 */ /* 0x000fe200000108aa */
[----:B------:R-:W-:Y:S01]  /*130a0*/  LOP3.LUT R40, R119, UR16, R110, 0x96, !PT ;  /* 0x0000001077287c12 */ /* 0x000fe2000f8e966e */
[----:B------:R-:W-:Y:S01]  /*130b0*/  FFMA.FTZ R170, R61, c[0x0][0x23c], -R170 ;  /* 0x00008f003daa7a23 */ /* 0x000fe200000108aa */
[----:B------:R-:W-:Y:S01]  /*130c0*/  SHF.R.U32.HI R44, RZ, 0x8, R118 ;  /* 0x00000008ff2c7819 */ /* 0x000fe20000011676 */
[----:B------:R-:W-:Y:S01]  /*130d0*/  FFMA.FTZ R167, R63, c[0x0][0x23c], -R167 ;  /* 0x00008f003fa77a23 */ /* 0x000fe200000108a7 */
[----:B------:R-:W-:Y:S01]  /*130e0*/  LOP3.LUT R41, R121, UR16, R104, 0x96, !PT ;  /* 0x0000001079297c12 */ /* 0x000fe2000f8e9668 */
[----:B------:R-:W-:Y:S01]  /*130f0*/  FADD.FTZ R154, R138, R154 ;  /* 0x0000009a8a9a7221 */ /* 0x000fe20000010000 */
[-C--:B--2---:R-:W-:Y:S01]  /*13100*/  HMMA.16816.F32 R88, R100, R36.reuse, R88 ;  /* 0x000000246458723c */ /* 0x084fe20000001858 */
[----:B------:R-:W-:Y:S01]  /*13110*/  LOP3.LUT R110, R120, 0xff, RZ, 0xc0, !PT ;  /* 0x000000ff786e7812 */ /* 0x000fe200078ec0ff */
[----:B------:R-:W-:Y:S01]  /*13120*/  MUFU.EX2 R242, R242 ;  /* 0x000000f200f27308 */ /* 0x000fe20000000800 */
[----:B------:R-:W-:Y:S01]  /*13130*/  SHF.R.U32.HI R117, RZ, 0x10, R120 ;  /* 0x00000010ff757819 */ /* 0x000fe20000011678 */
[----:B------:R-:W-:Y:S01]  /*13140*/  FADD.FTZ R156, R152, R156 ;  /* 0x0000009c989c7221 */ /* 0x000fe20000010000 */
[----:B------:R-:W-:Y:S01]  /*13150*/  LOP3.LUT R45, R40, 0xffff, RZ, 0xc0, !PT ;  /* 0x0000ffff282d7812 */ /* 0x000fe200078ec0ff */
[----:B------:R-:W-:Y:S01]  /*13160*/  FADD.FTZ R165, R163, R165 ;  /* 0x000000a5a3a57221 */ /* 0x000fe20000010000 */
[----:B------:R-:W-:Y:S01]  /*13170*/  PRMT R110, R110, 0x5410, R44 ;  /* 0x000054106e6e7816 */ /* 0x000fe2000000002c */
[C---:B------:R-:W-:Y:S01]  /*13180*/  HMMA.16816.F32 R92, R48.reuse, R36, R92 ;  /* 0x00000024305c723c */ /* 0x040fe2000000185c */
[----:B------:R-:W-:Y:S03]  /*13190*/  SHF.R.U32.HI R44, RZ, 0x10, R41 ;  /* 0x00000010ff2c7819 */ /* 0x000fe60000011629 */
[----:B------:R-:W-:Y:S01]  /*131a0*/  SHF.R.U32.HI R113, RZ, 0x8, R113 ;  /* 0x00000008ff717819 */ /* 0x000fe20000011671 */
[----:B------:R-:W1:Y:S01]  /*131b0*/  MUFU.EX2 R243, R243 ;  /* 0x000000f300f37308 */ /* 0x000e620000000800 */
[----:B------:R-:W-:Y:S01]  /*131c0*/  LOP3.LUT R115, R115, 0xff, RZ, 0xc0, !PT ;  /* 0x000000ff73737812 */ /* 0x000fe200078ec0ff */
[----:B------:R-:W-:Y:S01]  /*131d0*/  FADD.FTZ R161, R159, R161 ;  /* 0x000000a19fa17221 */ /* 0x000fe20000010000 */
[-C--:B------:R-:W-:Y:S01]  /*131e0*/  HMMA.16816.F32 R28, R48, R38.reuse, R28 ;  /* 0x00000026301c723c */ /* 0x080fe2000000181c */
[----:B------:R-:W-:Y:S01]  /*131f0*/  LOP3.LUT R117, R117, 0xff, RZ, 0xc0, !PT ;  /* 0x000000ff75757812 */ /* 0x000fe200078ec0ff */
[----:B------:R-:W-:Y:S02]  /*13200*/  LDSM.16.MT88.4 R48, [R186+0x7000] ;  /* 0x00700000ba30783b */ /* 0x000fe40000004200 */
[----:B------:R-:W-:Y:S01]  /*13210*/  SHF.R.U32.HI R109, RZ, 0x18, R120 ;  /* 0x00000018ff6d7819 */ /* 0x000fe20000011678 */
[----:B------:R-:W-:Y:S01]  /*13220*/  FADD.FTZ R154, R153, R154 ;  /* 0x0000009a999a7221 */ /* 0x000fe20000010000 */
[----:B------:R-:W-:Y:S01]  /*13230*/  SHF.R.U32.HI R107, RZ, 0x18, R40 ;  /* 0x00000018ff6b7819 */ /* 0x000fe20000011628 */
[----:B------:R-:W-:Y:S01]  /*13240*/  MUFU.EX2 R244, R244 ;  /* 0x000000f400f47308 */ /* 0x000fe20000000800 */
[----:B------:R-:W-:Y:S01]  /*13250*/  HMMA.16816.F32 R96, R100, R38, R96 ;  /* 0x000000266460723c */ /* 0x000fe20000001860 */
[----:B------:R-:W-:Y:S03]  /*13260*/  LOP3.LUT R106, R41, 0xff, RZ, 0xc0, !PT ;  /* 0x000000ff296a7812 */ /* 0x000fe600078ec0ff */
[----:B------:R-:W-:Y:S01]  /*13270*/  SHF.R.U32.HI R104, RZ, 0x18, R41 ;  /* 0x00000018ff687819 */ /* 0x000fe20000011629 */
[----:B------:R-:W-:Y:S01]  /*13280*/  FADD.FTZ R156, R139, R156 ;  /* 0x0000009c8b9c7221 */ /* 0x000fe20000010000 */
[----:B------:R-:W-:Y:S01]  /*13290*/  PRMT R42, R42, 0x5410, R113 ;  /* 0x000054102a2a7816 */ /* 0x000fe20000000071 */
[--C-:B------:R-:W-:Y:S01]  /*132a0*/  HSET2.LE.AND R38, R110, R220.reuse, PT ;  /* 0x000000dc6e267233 */ /* 0x100fe20003803000 */
[----:B------:R-:W-:Y:S01]  /*132b0*/  LOP3.LUT R113, R40, 0xff, RZ, 0xc0, !PT ;  /* 0x000000ff28717812 */ /* 0x000fe200078ec0ff */
[----:B------:R-:W2:Y:S03]  /*132c0*/  MUFU.EX2 R245, R245 ;  /* 0x000000f500f57308 */ /* 0x000ea60000000800 */
[----:B------:R-:W-:Y:S01]  /*132d0*/  PRMT R43, R115, 0x5410, R43 ;  /* 0x00005410732b7816 */ /* 0x000fe2000000002b */
[--C-:B------:R-:W-:Y:S01]  /*132e0*/  HSET2.LE.AND R42, R42, R220.reuse, PT ;  /* 0x000000dc2a2a7233 */ /* 0x100fe20003803000 */
[----:B------:R-:W-:Y:S01]  /*132f0*/  LOP3.LUT R115, R41, 0xffff, RZ, 0xc0, !PT ;  /* 0x0000ffff29737812 */ /* 0x000fe200078ec0ff */
[----:B------:R-:W-:Y:S01]  /*13300*/  FADD.FTZ R165, R162, R165 ;  /* 0x000000a5a2a57221 */ /* 0x000fe20000010000 */
[----:B------:R-:W-:Y:S01]  /*13310*/  LOP3.LUT R41, R44, 0xff, RZ, 0xc0, !PT ;  /* 0x000000ff2c297812 */ /* 0x000fe200078ec0ff */
[--C-:B------:R-:W-:Y:S01]  /*13320*/  HSET2.LE.AND R43, R43, R220.reuse, PT ;  /* 0x000000dc2b2b7233 */ /* 0x100fe20003803000 */
[----:B------:R-:W-:Y:S01]  /*13330*/  PRMT R109, R117, 0x5410, R109 ;  /* 0x00005410756d7816 */ /* 0x000fe2000000006d */
[----:B------:R-:W4:Y:S01]  /*13340*/  MUFU.EX2 R251, R251 ;  /* 0x000000fb00fb7308 */ /* 0x000f220000000800 */
[----:B------:R-:W-:Y:S01]  /*13350*/  SHF.R.U32.HI R117, RZ, 0x10, R40 ;  /* 0x00000010ff757819 */ /* 0x000fe20000011628 */
[----:B------:R-:W-:Y:S01]  /*13360*/  FADD.FTZ R161, R158, R161 ;  /* 0x000000a19ea17221 */ /* 0x000fe20000010000 */
[----:B------:R-:W-:Y:S01]  /*13370*/  SHF.R.U32.HI R40, RZ, 0x8, R45 ;  /* 0x00000008ff287819 */ /* 0x000fe2000001162d */
[--C-:B------:R-:W-:Y:S01]  /*13380*/  HSET2.LE.AND R39, R109, R220.reuse, PT ;  /* 0x000000dc6d277233 */ /* 0x100fe20003803000 */
[----:B------:R-:W5:Y:S01]  /*13390*/  LDSM.16.MT88.4 R44, [R188+0x7000] ;  /* 0x00700000bc2c783b */ /* 0x000f620000004200 */
[----:B------:R-:W-:Y:S01]  /*133a0*/  LOP3.LUT R117, R117, 0xff, RZ, 0xc0, !PT ;  /* 0x000000ff75757812 */ /* 0x000fe200078ec0ff */
[----:B------:R-:W-:Y:S01]  /*133b0*/  FADD.FTZ R154, R147, R154 ;  /* 0x0000009a939a7221 */ /* 0x000fe20000010000 */
[----:B------:R-:W-:Y:S01]  /*133c0*/  PRMT R40, R113, 0x5410, R40 ;  /* 0x0000541071287816 */ /* 0x000fe20000000028 */
[----:B------:R-:W-:Y:S01]  /*133d0*/  FADD.FTZ R156, R168, R156 ;  /* 0x0000009ca89c7221 */ /* 0x000fe20000010000 */
[----:B------:R-:W-:Y:S01]  /*133e0*/  PRMT R107, R117, 0x5410, R107 ;  /* 0x00005410756b7816 */ /* 0x000fe2000000006b */
[----:B------:R-:W-:Y:S01]  /*133f0*/  MUFU.EX2 R252, R252 ;  /* 0x000000fc00fc7308 */ /* 0x000fe20000000800 */
[----:B------:R-:W-:Y:S01]  /*13400*/  SHF.R.U32.HI R115, RZ, 0x8, R115 ;  /* 0x00000008ff737819 */ /* 0x000fe20000011673 */
[--C-:B------:R-:W-:Y:S01]  /*13410*/  HSET2.LE.AND R40, R40, R220.reuse, PT ;  /* 0x000000dc28287233 */ /* 0x100fe20003803000 */
[----:B------:R-:W-:Y:S01]  /*13420*/  PRMT R104, R41, 0x5410, R104 ;  /* 0x0000541029687816 */ /* 0x000fe20000000068 */
[----:B------:R-:W-:Y:S01]  /*13430*/  FADD.FTZ R165, R171, R165 ;  /* 0x000000a5aba57221 */ /* 0x000fe20000010000 */
[----:B------:R-:W-:Y:S01]  /*13440*/  F2FP.PACK_AB R41, R148, R239 ;  /* 0x000000ef9429723e */ /* 0x000fe200000000ff */
[----:B------:R-:W-:Y:S01]  /*13450*/  FADD.FTZ R161, R173, R161 ;  /* 0x000000a1ada17221 */ /* 0x000fe20000010000 */
[----:B---3--:R-:W-:Y:S01]  /*13460*/  F2FP.PACK_AB R37, R140, R149 ;  /* 0x000000958c25723e */ /* 0x008fe200000000ff */
[----:B------:R-:W-:Y:S01]  /*13470*/  FADD.FTZ R154, R169, R154 ;  /* 0x0000009aa99a7221 */ /* 0x000fe20000010000 */
[----:B------:R-:W-:Y:S01]  /*13480*/  PRMT R106, R106, 0x5410, R115 ;  /* 0x000054106a6a7816 */ /* 0x000fe20000000073 */
[----:B------:R-:W3:Y:S01]  /*13490*/  MUFU.EX2 R179, R179 ;  /* 0x000000b300b37308 */ /* 0x000ee20000000800 */
[----:B------:R-:W-:Y:S01]  /*134a0*/  F2FP.PACK_AB R36, R142, R141 ;  /* 0x0000008d8e24723e */ /* 0x000fe200000000ff */
[----:B------:R-:W-:Y:S01]  /*134b0*/  FADD.FTZ R156, R172, R156 ;  /* 0x0000009cac9c7221 */ /* 0x000fe20000010000 */
[----:B------:R-:W-:Y:S01]  /*134c0*/  LOP3.LUT R42, R42, R41, RZ, 0xc0, !PT ;  /* 0x000000292a2a7212 */ /* 0x000fe200078ec0ff */
[--C-:B------:R-:W-:Y:S01]  /*134d0*/  HSET2.LE.AND R41, R107, R220.reuse, PT ;  /* 0x000000dc6b297233 */ /* 0x100fe20003803000 */
[----:B------:R-:W-:Y:S01]  /*134e0*/  LOP3.LUT R43, R43, R37, RZ, 0xc0, !PT ;  /* 0x000000252b2b7212 */ /* 0x000fe200078ec0ff */
[--C-:B------:R-:W-:Y:S01]  /*134f0*/  HSET2.LE.AND R37, R104, R220.reuse, PT ;  /* 0x000000dc68257233 */ /* 0x100fe20003803000 */
[----:B------:R-:W-:Y:S01]  /*13500*/  F2FP.PACK_AB R104, R150, R143 ;  /* 0x0000008f9668723e */ /* 0x000fe200000000ff */
[----:B------:R-:W-:Y:S01]  /*13510*/  FADD.FTZ R165, R174, R165 ;  /* 0x000000a5aea57221 */ /* 0x000fe20000010000 */
[----:B------:R-:W-:Y:S01]  /*13520*/  LOP3.LUT R40, R40, R36, RZ, 0xc0, !PT ;  /* 0x0000002428287212 */ /* 0x000fe200078ec0ff */
[--C-:B------:R-:W-:Y:S01]  /*13530*/  HSET2.LE.AND R36, R106, R220.reuse, PT ;  /* 0x000000dc6a247233 */ /* 0x100fe20003803000 */
[----:B------:R-:W-:Y:S01]  /*13540*/  LOP3.LUT R41, R41, R104, RZ, 0xc0, !PT ;  /* 0x0000006829297212 */ /* 0x000fe200078ec0ff */
[----:B------:R-:W3:Y:S01]  /*13550*/  MUFU.EX2 R177, R177 ;  /* 0x000000b100b17308 */ /* 0x000ee20000000800 */
[----:B-1----:R-:W-:Y:S01]  /*13560*/  F2FP.PACK_AB R64, R243, R242 ;  /* 0x000000f2f340723e */ /* 0x002fe200000000ff */
[----:B------:R-:W-:Y:S01]  /*13570*/  FADD.FTZ R161, R175, R161 ;  /* 0x000000a1afa17221 */ /* 0x000fe20000010000 */
[----:B------:R-:W-:Y:S01]  /*13580*/  LOP3.LUT R36, R36, R65, RZ, 0xc0, !PT ;  /* 0x0000004124247212 */ /* 0x000fe200078ec0ff */
[----:B------:R-:W-:Y:S01]  /*13590*/  FADD.FTZ R154, R166, R154 ;  /* 0x0000009aa69a7221 */ /* 0x000fe20000010000 */
[----:B--2---:R-:W-:Y:S01]  /*135a0*/  F2FP.PACK_AB R65, R245, R244 ;  /* 0x000000f4f541723e */ /* 0x004fe200000000ff */
[----:B------:R-:W-:Y:S01]  /*135b0*/  FADD.FTZ R156, R144, R156 ;  /* 0x0000009c909c7221 */ /* 0x000fe20000010000 */
[----:B------:R-:W-:Y:S01]  /*135c0*/  LOP3.LUT R37, R37, R64, RZ, 0xc0, !PT ;  /* 0x0000004025257212 */ /* 0x000fe200078ec0ff */
[----:B------:R-:W-:Y:S01]  /*135d0*/  FADD.FTZ R165, R176, R165 ;  /* 0x000000a5b0a57221 */ /* 0x000fe20000010000 */
[----:B------:R-:W-:Y:S01]  /*135e0*/  F2FP.PACK_AB R64, R247, R246 ;  /* 0x000000f6f740723e */ /* 0x000fe200000000ff */
[----:B------:R-:W-:Y:S01]  /*135f0*/  MUFU.EX2 R56, R56 ;  /* 0x0000003800387308 */ /* 0x000fe20000000800 */
[----:B------:R-:W-:Y:S01]  /*13600*/  LOP3.LUT R38, R38, R65, RZ, 0xc0, !PT ;  /* 0x0000004126267212 */ /* 0x000fe200078ec0ff */
[-C--:B-----5:R-:W-:Y:S01]  /*13610*/  HMMA.16816.F32 R4, R40, R44.reuse, R4 ;  /* 0x0000002c2804723c */ /* 0x0a0fe20000001804 */
[----:B------:R-:W-:Y:S01]  /*13620*/  LOP3.LUT R39, R39, R64, RZ, 0xc0, !PT ;  /* 0x0000004027277212 */ /* 0x000fe200078ec0ff */
[----:B------:R-:W-:Y:S01]  /*13630*/  FADD.FTZ R161, R238, R161 ;  /* 0x000000a1eea17221 */ /* 0x000fe20000010000 */
[----:B------:R-:W1:Y:S01]  /*13640*/  LDSM.16.MT88.4 R64, [R185+0x7000] ;  /* 0x00700000b940783b */ /* 0x000e620000004200 */
[----:B------:R-:W-:Y:S01]  /*13650*/  LOP3.LUT R110, R111, UR7, R116, 0x96, !PT ;  /* 0x000000076f6e7c12 */ /* 0x000fe2000f8e9674 */
[----:B------:R-:W-:Y:S01]  /*13660*/  FADD.FTZ R154, R145, R154 ;  /* 0x0000009a919a7221 */ /* 0x000fe20000010000 */
[----:B------:R-:W-:Y:S01]  /*13670*/  LOP3.LUT R54, R105, UR7, R112, 0x96, !PT ;  /* 0x0000000769367c12 */ /* 0x000fe2000f8e9670 */
[----:B------:R-:W-:Y:S01]  /*13680*/  FADD.FTZ R156, R146, R156 ;  /* 0x0000009c929c7221 */ /* 0x000fe20000010000 */
[C---:B------:R-:W-:Y:S01]  /*13690*/  HMMA.16816.F32 R8, R36.reuse, R44, R8 ;  /* 0x0000002c2408723c */ /* 0x040fe20000001808 */
[----:B------:R-:W-:Y:S01]  /*136a0*/  IMAD.WIDE.U32 R110, R110, -0x2daee0ad, RZ ;  /* 0xd2511f536e6e7825 */ /* 0x000fe200078e00ff */
[----:B------:R-:W2:Y:S01]  /*136b0*/  MUFU.EX2 R57, R57 ;  /* 0x0000003900397308 */ /* 0x000ea20000000800 */
[----:B------:R-:W-:Y:S02]  /*136c0*/  LDSM.16.MT88.4 R116, [R188+0x7800] ;  /* 0x00780000bc74783b */ /* 0x000fe40000004200 */
[----:B------:R-:W-:Y:S01]  /*136d0*/  IMAD.WIDE.U32 R54, R54, -0x2daee0ad, RZ ;  /* 0xd2511f5336367825 */ /* 0x000fe200078e00ff */
[----:B------:R-:W-:Y:S02]  /*136e0*/  LOP3.LUT R52, R110, 0xffff, RZ, 0xc0, !PT ;  /* 0x0000ffff6e347812 */ /* 0x000fe400078ec0ff */
[-C--:B------:R-:W-:Y:S01]  /*136f0*/  HMMA.16816.F32 R12, R36, R46.reuse, R12 ;  /* 0x0000002e240c723c */ /* 0x080fe2000000180c */
[----:B------:R-:W-:Y:S02]  /*13700*/  LOP3.LUT R114, R111, UR17, R114, 0x96, !PT ;  /* 0x000000116f727c12 */ /* 0x000fe4000f8e9672 */
[----:B------:R-:W-:Y:S01]  /*13710*/  LDSM.16.MT88.4 R104, [R185+0x7800] ;  /* 0x00780000b968783b */ /* 0x000fe20000004200 */
[----:B------:R-:W-:Y:S01]  /*13720*/  LOP3.LUT R108, R55, UR17, R108, 0x96, !PT ;  /* 0x00000011376c7c12 */ /* 0x000fe2000f8e966c */
[----:B------:R-:W-:Y:S01]  /*13730*/  FADD.FTZ R165, R178, R165 ;  /* 0x000000a5b2a57221 */ /* 0x000fe20000010000 */
[----:B------:R-:W-:Y:S01]  /*13740*/  SHF.R.U32.HI R52, RZ, 0x8, R52 ;  /* 0x00000008ff347819 */ /* 0x000fe20000011634 */
[----:B------:R-:W-:Y:S01]  /*13750*/  MUFU.EX2 R58, R58 ;  /* 0x0000003a003a7308 */ /* 0x000fe20000000800 */
[C---:B------:R-:W-:Y:S01]  /*13760*/  HMMA.16816.F32 R16, R40.reuse, R46, R16 ;  /* 0x0000002e2810723c */ /* 0x040fe20000001810 */
[----:B------:R-:W-:Y:S02]  /*13770*/  LOP3.LUT R102, R54, 0xff, RZ, 0xc0, !PT ;  /* 0x000000ff36667812 */ /* 0x000fe400078ec0ff */
[----:B------:R-:W5:Y:S01]  /*13780*/  LDSM.16.MT88.4 R44, [R184+0x7000] ;  /* 0x00700000b82c783b */ /* 0x000f620000004200 */
[----:B------:R-:W-:Y:S01]  /*13790*/  SHF.R.U32.HI R103, RZ, 0x18, R54 ;  /* 0x00000018ff677819 */ /* 0x000fe20000011636 */
[----:B------:R-:W-:Y:S01]  /*137a0*/  FADD.FTZ R161, R240, R161 ;  /* 0x000000a1f0a17221 */ /* 0x000fe20000010000 */
[----:B------:R-:W-:Y:S01]  /*137b0*/  SHF.R.U32.HI R53, RZ, 0x10, R110 ;  /* 0x00000010ff357819 */ /* 0x000fe2000001166e */
[----:B------:R-:W-:Y:S01]  /*137c0*/  FADD.FTZ R154, R141, R154 ;  /* 0x0000009a8d9a7221 */ /* 0x000fe20000010000 */
[-C--:B------:R-:W-:Y:S01]  /*137d0*/  HMMA.16816.F32 R32, R40, R48.reuse, R32 ;  /* 0x000000302820723c */ /* 0x080fe20000001820 */
[C---:B------:R-:W-:Y:S01]  /*137e0*/  LOP3.LUT R61, R108.reuse, 0xffff, RZ, 0xc0, !PT ;  /* 0x0000ffff6c3d7812 */ /* 0x040fe200078ec0ff */
[----:B------:R-:W1:Y:S02]  /*137f0*/  MUFU.EX2 R59, R59 ;  /* 0x0000003b003b7308 */ /* 0x000e640000000800 */
[----:B------:R-:W-:Y:S01]  /*13800*/  LOP3.LUT R53, R53, 0xff, RZ, 0xc0, !PT ;  /* 0x000000ff35357812 */ /* 0x000fe200078ec0ff */
[----:B------:R-:W-:Y:S01]  /*13810*/  FADD.FTZ R156, R143, R156 ;  /* 0x0000009c8f9c7221 */ /* 0x000fe20000010000 */
[----:B------:R-:W-:Y:S01]  /*13820*/  SHF.R.U32.HI R101, RZ, 0x10, R108 ;  /* 0x00000010ff657819 */ /* 0x000fe2000001166c */
[----:B------:R-:W-:Y:S01]  /*13830*/  FADD.FTZ R165, R151, R165 ;  /* 0x000000a597a57221 */ /* 0x000fe20000010000 */
[C---:B------:R-:W-:Y:S01]  /*13840*/  HMMA.16816.F32 R68, R36.reuse, R48, R68 ;  /* 0x000000302444723c */ /* 0x040fe20000001844 */
[----:B------:R-:W-:Y:S03]  /*13850*/  LOP3.LUT R100, R108, 0xff, RZ, 0xc0, !PT ;  /* 0x000000ff6c647812 */ /* 0x000fe600078ec0ff */
[----:B------:R-:W-:Y:S01]  /*13860*/  MUFU.EX2 R60, R60 ;  /* 0x0000003c003c7308 */ /* 0x000fe20000000800 */
[----:B------:R-:W-:Y:S01]  /*13870*/  SHF.R.U32.HI R61, RZ, 0x8, R61 ;  /* 0x00000008ff3d7819 */ /* 0x000fe2000001163d */
[----:B------:R-:W-:Y:S01]  /*13880*/  FADD.FTZ R161, R242, R161 ;  /* 0x000000a1f2a17221 */ /* 0x000fe20000010000 */
[----:B------:R-:W-:Y:S01]  /*13890*/  LOP3.LUT R48, R54, 0xffff, RZ, 0xc0, !PT ;  /* 0x0000ffff36307812 */ /* 0x000fe200078ec0ff */
[-C--:B------:R-:W-:Y:S01]  /*138a0*/  HMMA.16816.F32 R72, R36, R50.reuse, R72 ;  /* 0x000000322448723c */ /* 0x080fe20000001848 */
[----:B------:R-:W-:Y:S03]  /*138b0*/  SHF.R.U32.HI R49, RZ, 0x10, R54 ;  /* 0x00000010ff317819 */ /* 0x000fe60000011636 */
[----:B------:R-:W-:Y:S01]  /*138c0*/  LOP3.LUT R54, R114, 0xffff, RZ, 0xc0, !PT ;  /* 0x0000ffff72367812 */ /* 0x000fe200078ec0ff */
[----:B------:R-:W-:Y:S01]  /*138d0*/  FADD.FTZ R154, R142, R154 ;  /* 0x0000009a8e9a7221 */ /* 0x000fe20000010000 */
[----:B------:R-:W-:Y:S01]  /*138e0*/  SHF.R.U32.HI R108, RZ, 0x18, R108 ;  /* 0x00000018ff6c7819 */ /* 0x000fe2000001166c */
[----:B------:R-:W2:Y:S01]  /*138f0*/  MUFU.EX2 R170, R170 ;  /* 0x000000aa00aa7308 */ /* 0x000ea20000000800 */
[C---:B------:R-:W-:Y:S01]  /*13900*/  HMMA.16816.F32 R76, R40.reuse, R50, R76 ;  /* 0x00000032284c723c */ /* 0x040fe2000000184c */
[----:B------:R-:W-:Y:S03]  /*13910*/  SHF.R.U32.HI R54, RZ, 0x8, R54 ;  /* 0x00000008ff367819 */ /* 0x000fe60000011636 */
[----:B------:R-:W-:Y:S01]  /*13920*/  LOP3.LUT R101, R101, 0xff, RZ, 0xc0, !PT ;  /* 0x000000ff65657812 */ /* 0x000fe200078ec0ff */
[----:B------:R-:W-:Y:S01]  /*13930*/  FADD.FTZ R156, R150, R156 ;  /* 0x0000009c969c7221 */ /* 0x000fe20000010000 */
[----:B------:R-:W-:Y:S01]  /*13940*/  PRMT R100, R100, 0x5410, R61 ;  /* 0x0000541064647816 */ /* 0x000fe2000000003d */
[----:B------:R-:W-:Y:S01]  /*13950*/  FADD.FTZ R165, R241, R165 ;  /* 0x000000a5f1a57221 */ /* 0x000fe20000010000 */
[-C--:B-1----:R-:W-:Y:S01]  /*13960*/  HMMA.16816.F32 R20, R40, R64.reuse, R20 ;  /* 0x000000402814723c */ /* 0x082fe20000001814 */
[----:B------:R-:W-:Y:S01]  /*13970*/  LOP3.LUT R50, R110, 0xff, RZ, 0xc0, !PT ;  /* 0x000000ff6e327812 */ /* 0x000fe200078ec0ff */
[----:B------:R-:W-:Y:S02]  /*13980*/  MUFU.EX2 R167, R167 ;  /* 0x000000a700a77308 */ /* 0x000fe40000000800 */
[----:B------:R-:W-:Y:S01]  /*13990*/  SHF.R.U32.HI R51, RZ, 0x18, R110 ;  /* 0x00000018ff337819 */ /* 0x000fe2000001166e */
[--C-:B------:R-:W-:Y:S01]  /*139a0*/  HSET2.LE.AND R100, R100, R220.reuse, PT ;  /* 0x000000dc64647233 */ /* 0x100fe20003803000 */
[----:B------:R-:W-:Y:S01]  /*139b0*/  PRMT R50, R50, 0x5410, R52 ;  /* 0x0000541032327816 */ /* 0x000fe20000000034 */
[----:B------:R-:W-:Y:S01]  /*139c0*/  FADD.FTZ R161, R243, R161 ;  /* 0x000000a1f3a17221 */ /* 0x000fe20000010000 */
[C---:B------:R-:W-:Y:S01]  /*139d0*/  HMMA.16816.F32 R80, R36.reuse, R64, R80 ;  /* 0x000000402450723c */ /* 0x040fe20000001850 */
[----:B------:R-:W-:Y:S03]  /*139e0*/  LOP3.LUT R52, R49, 0xff, RZ, 0xc0, !PT ;  /* 0x000000ff31347812 */ /* 0x000fe600078ec0ff */
[----:B------:R-:W-:Y:S01]  /*139f0*/  PRMT R51, R53, 0x5410, R51 ;  /* 0x0000541035337816 */ /* 0x000fe20000000033 */
[--C-:B------:R-:W-:Y:S01]  /*13a00*/  HSET2.LE.AND R50, R50, R220.reuse, PT ;  /* 0x000000dc32327233 */ /* 0x100fe20003803000 */
[----:B------:R-:W-:Y:S01]  /*13a10*/  SHF.R.U32.HI R53, RZ, 0x8, R48 ;  /* 0x00000008ff357819 */ /* 0x000fe20000011630 */
[----:B------:R-:W-:Y:S01]  /*13a20*/  IMAD.MOV.U32 R65, RZ, RZ, R124 ;  /* 0x000000ffff417224 */ /* 0x000fe200078e007c */
[-C--:B------:R-:W-:Y:S01]  /*13a30*/  HMMA.16816.F32 R84, R36, R66.reuse, R84 ;  /* 0x000000422454723c */ /* 0x080fe20000001854 */
[----:B------:R-:W-:Y:S03]  /*13a40*/  PRMT R103, R52, 0x5410, R103 ;  /* 0x0000541034677816 */ /* 0x000fe60000000067 */
[----:B------:R-:W-:Y:S01]  /*13a50*/  PRMT R102, R102, 0x5410, R53 ;  /* 0x0000541066667816 */ /* 0x000fe20000000035 */
[--C-:B------:R-:W-:Y:S01]  /*13a60*/  HSET2.LE.AND R51, R51, R220.reuse, PT ;  /* 0x000000dc33337233 */ /* 0x100fe20003803000 */
[----:B------:R-:W-:Y:S01]  /*13a70*/  LOP3.LUT R48, R114, 0xff, RZ, 0xc0, !PT ;  /* 0x000000ff72307812 */ /* 0x000fe200078ec0ff */
[--C-:B------:R-:W-:Y:S01]  /*13a80*/  HSET2.LE.AND R103, R103, R220.reuse, PT ;  /* 0x000000dc67677233 */ /* 0x100fe20003803000 */
[C---:B------:R-:W-:Y:S01]  /*13a90*/  HMMA.16816.F32 R24, R40.reuse, R66, R24 ;  /* 0x000000422818723c */ /* 0x040fe20000001818 */
[----:B------:R-:W-:Y:S03]  /*13aa0*/  SHF.R.U32.HI R49, RZ, 0x10, R114 ;  /* 0x00000010ff317819 */ /* 0x000fe60000011672 */
[----:B------:R-:W-:Y:S01]  /*13ab0*/  PRMT R48, R48, 0x5410, R54 ;  /* 0x0000541030307816 */ /* 0x000fe20000000036 */
[----:B------:R-:W-:Y:S01]  /*13ac0*/  FADD.FTZ R154, R239, R154 ;  /* 0x0000009aef9a7221 */ /* 0x000fe20000010000 */
[----:B------:R-:W1:Y:S01]  /*13ad0*/  LDSM.16.MT88.4 R52, [R186+0x7800] ;  /* 0x00780000ba34783b */ /* 0x000e620000004200 */
[----:B------:R-:W-:Y:S01]  /*13ae0*/  SHF.R.U32.HI R114, RZ, 0x18, R114 ;  /* 0x00000018ff727819 */ /* 0x000fe20000011672 */
[-C--:B-----5:R-:W-:Y:S01]  /*13af0*/  HMMA.16816.F32 R88, R40, R44.reuse, R88 ;  /* 0x0000002c2858723c */ /* 0x0a0fe20000001858 */
[--C-:B------:R-:W-:Y:S03]  /*13b00*/  HSET2.LE.AND R48, R48, R220.reuse, PT ;  /* 0x000000dc30307233 */ /* 0x100fe60003803000 */
[----:B------:R-:W-:Y:S01]  /*13b10*/  LOP3.LUT R49, R49, 0xff, RZ, 0xc0, !PT ;  /* 0x000000ff31317812 */ /* 0x000fe200078ec0ff */
[--C-:B------:R-:W-:Y:S01]  /*13b20*/  HSET2.LE.AND R102, R102, R220.reuse, PT ;  /* 0x000000dc66667233 */ /* 0x100fe20003803000 */
[----:B------:R-:W-:Y:S01]  /*13b30*/  PRMT R101, R101, 0x5410, R108 ;  /* 0x0000541065657816 */ /* 0x000fe2000000006c */
[----:B------:R-:W-:Y:S01]  /*13b40*/  FADD.FTZ R156, R149, R156 ;  /* 0x0000009c959c7221 */ /* 0x000fe20000010000 */
[C---:B------:R-:W-:Y:S01]  /*13b50*/  HMMA.16816.F32 R92, R36.reuse, R44, R92 ;  /* 0x0000002c245c723c */ /* 0x040fe2000000185c */
[----:B------:R-:W5:Y:S03]  /*13b60*/  MUFU.EX2 R45, R62 ;  /* 0x0000003e002d7308 */ /* 0x000f660000000800 */
[----:B------:R-:W-:Y:S01]  /*13b70*/  PRMT R49, R49, 0x5410, R114 ;  /* 0x0000541031317816 */ /* 0x000fe20000000072 */
[--C-:B------:R-:W-:Y:S01]  /*13b80*/  HSET2.LE.AND R101, R101, R220.reuse, PT ;  /* 0x000000dc65657233 */ /* 0x100fe20003803000 */
[----:B------:R-:W-:Y:S01]  /*13b90*/  FADD.FTZ R165, R244, R165 ;  /* 0x000000a5f4a57221 */ /* 0x000fe20000010000 */
[----:B------:R-:W-:Y:S01]  /*13ba0*/  F2FP.PACK_AB R44, R249, R248 ;  /* 0x000000f8f92c723e */ /* 0x000fe200000000ff */
[-C--:B------:R-:W-:Y:S01]  /*13bb0*/  HMMA.16816.F32 R28, R36, R46.reuse, R28 ;  /* 0x0000002e241c723c */ /* 0x080fe2000000181c */
[----:B------:R-:W-:Y:S03]  /*13bc0*/  HSET2.LE.AND R49, R49, R220, PT ;  /* 0x000000dc31317233 */ /* 0x000fe60003803000 */
[----:B------:R-:W-:Y:S01]  /*13bd0*/  LOP3.LUT R50, R50, R44, RZ, 0xc0, !PT ;  /* 0x0000002c32327212 */ /* 0x000fe200078ec0ff */
[----:B------:R-:W-:Y:S02]  /*13be0*/  FADD.FTZ R161, R246, R161 ;  /* 0x000000a1f6a17221 */ /* 0x000fe40000010000 */
[----:B----4-:R-:W-:Y:S01]  /*13bf0*/  F2FP.PACK_AB R39, R251, R250 ;  /* 0x000000fafb27723e */ /* 0x010fe200000000ff */
[----:B------:R-:W-:Y:S01]  /*13c00*/  HMMA.16816.F32 R96, R40, R46, R96 ;  /* 0x0000002e2860723c */ /* 0x000fe20000001860 */
[----:B---3--:R-:W-:Y:S03]  /*13c10*/  F2FP.PACK_AB R38, R179, R252 ;  /* 0x000000fcb326723e */ /* 0x008fe600000000ff */
[----:B------:R-:W-:Y:S01]  /*13c20*/  F2FP.PACK_AB R37, R177, R65 ;  /* 0x00000041b125723e */ /* 0x000fe200000000ff */
[----:B------:R-:W-:Y:S01]  /*13c30*/  FADD.FTZ R154, R148, R154 ;  /* 0x0000009a949a7221 */ /* 0x000fe20000010000 */
[----:B------:R-:W-:Y:S01]  /*13c40*/  LOP3.LUT R51, R51, R39, RZ, 0xc0, !PT ;  /* 0x0000002733337212 */ /* 0x000fe200078ec0ff */
[----:B------:R-:W-:Y:S01]  /*13c50*/  FADD.FTZ R156, R140, R156 ;  /* 0x0000009c8c9c7221 */ /* 0x000fe20000010000 */
[----:B------:R-:W-:Y:S01]  /*13c60*/  LOP3.LUT R48, R48, R38, RZ, 0xc0, !PT ;  /* 0x0000002630307212 */ /* 0x000fe200078ec0ff */
[----:B------:R-:W-:Y:S03]  /*13c70*/  FADD.FTZ R165, R245, R165 ;  /* 0x000000a5f5a57221 */ /* 0x000fe60000010000 */
[----:B------:R-:W-:Y:S01]  /*13c80*/  LOP3.LUT R49, R49, R37, RZ, 0xc0, !PT ;  /* 0x0000002531317212 */ /* 0x000fe200078ec0ff */
[----:B------:R-:W-:Y:S01]  /*13c90*/  FADD.FTZ R161, R247, R161 ;  /* 0x000000a1f7a17221 */ /* 0x000fe20000010000 */
[----:B--2---:R-:W-:Y:S01]  /*13ca0*/  F2FP.PACK_AB R36, R57, R56 ;  /* 0x000000383924723e */ /* 0x004fe200000000ff */
[----:B------:R-:W-:Y:S01]  /*13cb0*/  FADD.FTZ R154, R252, R154 ;  /* 0x0000009afc9a7221 */ /* 0x000fe20000010000 */
[----:B------:R-:W-:Y:S01]  /*13cc0*/  F2FP.PACK_AB R38, R59, R58 ;  /* 0x0000003a3b26723e */ /* 0x000fe200000000ff */
[----:B------:R-:W-:Y:S01]  /*13cd0*/  FADD.FTZ R156, R65, R156 ;  /* 0x0000009c419c7221 */ /* 0x000fe20000010000 */
[----:B------:R-:W-:Y:S01]  /*13ce0*/  LOP3.LUT R100, R100, R36, RZ, 0xc0, !PT ;  /* 0x0000002464647212 */ /* 0x000fe200078ec0ff */
[-C--:B------:R-:W-:Y:S01]  /*13cf0*/  HMMA.16816.F32 R128, R48, R116.reuse, R4 ;  /* 0x000000743080723c */ /* 0x080fe20000001804 */
[----:B------:R-:W-:Y:S01]  /*13d00*/  F2FP.PACK_AB R37, R170, R60 ;  /* 0x0000003caa25723e */ /* 0x000fe200000000ff */
[----:B------:R-:W2:Y:S01]  /*13d10*/  LDSM.16.MT88.4 R4, [R184+0x7800] ;  /* 0x00780000b804783b */ /* 0x000ea20000004200 */
[----:B-----5:R-:W-:Y:S01]  /*13d20*/  F2FP.PACK_AB R36, R167, R45 ;  /* 0x0000002da724723e */ /* 0x020fe200000000ff */
[----:B------:R-:W-:Y:S01]  /*13d30*/  FADD.FTZ R165, R56, R165 ;  /* 0x000000a538a57221 */ /* 0x000fe20000010000 */
[----:B------:R-:W-:Y:S01]  /*13d40*/  LOP3.LUT R101, R101, R38, RZ, 0xc0, !PT ;  /* 0x0000002665657212 */ /* 0x000fe200078ec0ff */
[----:B------:R-:W-:Y:S01]  /*13d50*/  FADD.FTZ R161, R58, R161 ;  /* 0x000000a13aa17221 */ /* 0x000fe20000010000 */
[----:B------:R-:W-:Y:S01]  /*13d60*/  LOP3.LUT R102, R102, R37, RZ, 0xc0, !PT ;  /* 0x0000002566667212 */ /* 0x000fe200078ec0ff */
[----:B------:R-:W-:Y:S01]  /*13d70*/  FADD.FTZ R154, R179, R154 ;  /* 0x0000009ab39a7221 */ /* 0x000fe20000010000 */
[----:B------:R-:W-:Y:S03]  /*13d80*/  LOP3.LUT R103, R103, R36, RZ, 0xc0, !PT ;  /* 0x0000002467677212 */ /* 0x000fe600078ec0ff */
[----:B------:R-:W-:Y:S02]  /*13d90*/  FADD.FTZ R156, R177, R156 ;  /* 0x0000009cb19c7221 */ /* 0x000fe40000010000 */
        /* <DEDUP_REMOVED lines=13> */
[----:B------:R-:W-:Y:S02]  /*13e70*/  IMAD.MOV.U32 R2, RZ, RZ, R134 ;  /* 0x000000ffff027224 */ /* 0x000fe400078e0086 */
[-C--:B-1----:R-:W-:Y:S01]  /*13e80*/  HMMA.16816.F32 R112, R48, R52.reuse, R32 ;  /* 0x000000343070723c */ /* 0x082fe20000001820 */
[----:B------:R-:W-:Y:S03]  /*13e90*/  IMAD.MOV.U32 R132, RZ, RZ, R136 ;  /* 0x000000ffff847224 */ /* 0x000fe600078e0088 */
[----:B------:R-:W-:Y:S02]  /*13ea0*/  IMAD.MOV.U32 R133, RZ, RZ, R137 ;  /* 0x000000ffff857224 */ /* 0x000fe400078e0089 */
[----:B------:R-:W-:Y:S02]  /*13eb0*/  IMAD.MOV.U32 R3, RZ, RZ, R135 ;  /* 0x000000ffff037224 */ /* 0x000fe400078e0087 */
        /* <DEDUP_REMOVED lines=12> */
.L_x_753:
[----:B------:R-:W1:Y:S01]  /*13f80*/  SHFL.BFLY PT, R3, R224, 0x2, 0x1f ;  /* 0x0c401f00e0037f89 */ /* 0x000e6200000e0000 */
[----:B------:R-:W-:Y:S01]  /*13f90*/  ISETP.NE.AND P0, PT, R202, -0x1, PT ;  /* 0xffffffffca00780c */ /* 0x000fe20003f05270 */
[----:B------:R-:W-:Y:S01]  /*13fa0*/  BSSY B0, `(.L_x_757) ;  /* 0x0000127000007945 */ /* 0x000fe20003800000 */
[----:B------:R-:W-:Y:S01]  /*13fb0*/  MOV R12, 0x3f800000 ;  /* 0x3f800000000c7802 */ /* 0x000fe20000000f00 */
[----:B------:R-:W2:Y:S01]  /*13fc0*/  SHFL.BFLY PT, R0, R223, 0x2, 0x1f ;  /* 0x0c401f00df007f89 */ /* 0x000ea200000e0000 */
[----:B------:R-:W-:-:S03]  /*13fd0*/  MOV R11, 0x3f800000 ;  /* 0x3f800000000b7802 */ /* 0x000fc60000000f00 */
[----:B------:R-:W3:Y:S06]  /*13fe0*/  SHFL.BFLY PT, R2, R225, 0x2, 0x1f ;  /* 0x0c401f00e1027f89 */ /* 0x000eec00000e0000 */
[----:B------:R-:W-:-:S04]  /*13ff0*/  @P0 IMAD.WIDE.U32 R14, R202, c[0x0][0x1e8], RZ ;  /* 0x00007a00ca0e0a25 */ /* 0x000fc800078e00ff */
[----:B------:R-:W-:Y:S02]  /*14000*/  @P0 IMAD R7, R202, c[0x0][0x1ec], R15 ;  /* 0x00007b00ca070a24 */ /* 0x000fe400078e020f */
[----:B-1----:R-:W-:Y:S02]  /*14010*/  FADD.FTZ R224, R3, R224 ;  /* 0x000000e003e07221 */ /* 0x002fe40000010000 */
[----:B------:R-:W1:Y:S01]  /*14020*/  SHFL.BFLY PT, R3, R222, 0x2, 0x1f ;  /* 0x0c401f00de037f89 */ /* 0x000e6200000e0000 */
[----:B--2---:R-:W-:-:S03]  /*14030*/  FADD.FTZ R223, R0, R223 ;  /* 0x000000df00df7221 */ /* 0x004fc60000010000 */
[----:B------:R-:W2:Y:S01]  /*14040*/  S2R R0, SR_TID.X ;  /* 0x0000000000007919 */ /* 0x000ea20000002100 */
[----:B---3--:R-:W-:-:S03]  /*14050*/  FADD.FTZ R225, R2, R225 ;  /* 0x000000e102e17221 */ /* 0x008fc60000010000 */
[----:B------:R-:W3:Y:S04]  /*14060*/  SHFL.BFLY PT, R5, R223, 0x1, 0x1f ;  /* 0x0c201f00df057f89 */ /* 0x000ee800000e0000 */
[----:B------:R-:W4:Y:S04]  /*14070*/  SHFL.BFLY PT, R6, R224, 0x1, 0x1f ;  /* 0x0c201f00e0067f89 */ /* 0x000f2800000e0000 */
[----:B------:R-:W5:Y:S01]  /*14080*/  SHFL.BFLY PT, R2, R225, 0x1, 0x1f ;  /* 0x0c201f00e1027f89 */ /* 0x000f6200000e0000 */
[----:B-1----:R-:W-:Y:S01]  /*14090*/  FADD.FTZ R222, R3, R222 ;  /* 0x000000de03de7221 */ /* 0x002fe20000010000 */
[----:B--2---:R-:W-:-:S04]  /*140a0*/  SHF.R.S32.HI R4, RZ, 0x1f, R0 ;  /* 0x0000001fff047819 */ /* 0x004fc80000011400 */
[----:B------:R-:W1:Y:S01]  /*140b0*/  SHFL.BFLY PT, R13, R222, 0x1, 0x1f ;  /* 0x0c201f00de0d7f89 */ /* 0x000e6200000e0000 */
[CC--:B------:R-:W-:Y:S01]  /*140c0*/  LEA.HI R8, R4.reuse, R0.reuse, RZ, 0x2 ;  /* 0x0000000004087211 */ /* 0x0c0fe200078f10ff */
[----:B---3--:R-:W-:Y:S01]  /*140d0*/  FADD.FTZ R5, R223, R5 ;  /* 0x00000005df057221 */ /* 0x008fe20000010000 */
[----:B------:R-:W-:Y:S02]  /*140e0*/  LEA.HI R4, R4, R0, RZ, 0x5 ;  /* 0x0000000004047211 */ /* 0x000fe400078f28ff */
[----:B------:R-:W-:Y:S01]  /*140f0*/  SHF.R.S32.HI R10, RZ, 0x2, R8 ;  /* 0x00000002ff0a7819 */ /* 0x000fe20000011408 */
[----:B----4-:R-:W-:Y:S01]  /*14100*/  FADD.FTZ R6, R224, R6 ;  /* 0x00000006e0067221 */ /* 0x010fe20000010000 */
[----:B------:R-:W-:Y:S02]  /*14110*/  SHF.R.S32.HI R9, RZ, 0x1f, R8 ;  /* 0x0000001fff097819 */ /* 0x000fe40000011408 */
[----:B------:R-:W-:Y:S01]  /*14120*/  LOP3.LUT R8, R8, 0x3ffffffc, RZ, 0xc0, !PT ;  /* 0x3ffffffc08087812 */ /* 0x000fe200078ec0ff */
[----:B-----5:R-:W-:Y:S01]  /*14130*/  FADD.FTZ R2, R225, R2 ;  /* 0x00000002e1027221 */ /* 0x020fe20000010000 */
[----:B------:R-:W-:-:S02]  /*14140*/  FSETP.NE.FTZ.AND P4, PT, R5, RZ, PT ;  /* 0x000000ff0500720b */ /* 0x000fc40003f95000 */
[----:B------:R-:W-:Y:S02]  /*14150*/  SHF.R.S32.HI R3, RZ, 0x5, R4 ;  /* 0x00000005ff037819 */ /* 0x000fe40000011404 */
[----:B------:R-:W-:Y:S02]  /*14160*/  IADD3 R8, -R8, R0, RZ ;  /* 0x0000000008087210 */ /* 0x000fe40007ffe1ff */
[----:B------:R-:W-:Y:S02]  /*14170*/  LEA.HI R9, R9, R10, RZ, 0x3 ;  /* 0x0000000a09097211 */ /* 0x000fe400078f18ff */
[----:B------:R-:W-:Y:S02]  /*14180*/  FSETP.NE.FTZ.AND P5, PT, R6, RZ, PT ;  /* 0x000000ff0600720b */ /* 0x000fe40003fb5000 */
[----:B------:R-:W-:Y:S01]  /*14190*/  LEA R3, R3, R8, 0x9 ;  /* 0x0000000803037211 */ /* 0x000fe200078e48ff */
[----:B-1----:R-:W-:Y:S01]  /*141a0*/  FADD.FTZ R13, R222, R13 ;  /* 0x0000000dde0d7221 */ /* 0x002fe20000010000 */
[----:B------:R-:W-:-:S02]  /*141b0*/  LOP3.LUT R9, R9, 0xfffffff8, RZ, 0xc0, !PT ;  /* 0xfffffff809097812 */ /* 0x000fc400078ec0ff */
[----:B------:R-:W-:Y:S02]  /*141c0*/  MOV R8, 0x3f800000 ;  /* 0x3f80000000087802 */ /* 0x000fe40000000f00 */
[----:B------:R-:W-:Y:S02]  /*141d0*/  FSETP.NE.FTZ.AND P6, PT, R2, RZ, PT ;  /* 0x000000ff0200720b */ /* 0x000fe40003fd5000 */
[----:B------:R-:W-:Y:S02]  /*141e0*/  FSETP.NE.FTZ.AND P3, PT, R13, RZ, PT ;  /* 0x000000ff0d00720b */ /* 0x000fe40003f75000 */
[----:B------:R-:W-:Y:S01]  /*141f0*/  IADD3 R9, R10, -R9, RZ ;  /* 0x800000090a097210 */ /* 0x000fe20007ffe0ff */
[----:B------:R-:W1:Y:S01]  /*14200*/  @P4 MUFU.RCP R8, R5 ;  /* 0x0000000500084308 */ /* 0x000e620000001000 */
[----:B------:R-:W-:Y:S02]  /*14210*/  MOV R10, 0x3f800000 ;  /* 0x3f800000000a7802 */ /* 0x000fe40000000f00 */
[----:B------:R-:W-:-:S02]  /*14220*/  LOP3.LUT R15, R9, 0x1, RZ, 0xc0, !PT ;  /* 0x00000001090f7812 */ /* 0x000fc400078ec0ff */
[----:B------:R-:W-:Y:S02]  /*14230*/  LOP3.LUT R4, R4, 0xffffffe0, RZ, 0xc0, !PT ;  /* 0xffffffe004047812 */ /* 0x000fe400078ec0ff */
[----:B------:R-:W-:Y:S01]  /*14240*/  ISETP.NE.U32.AND P1, PT, R15, 0x1, PT ;  /* 0x000000010f00780c */ /* 0x000fe20003f25070 */
[----:B------:R-:W2:Y:S01]  /*14250*/  @P5 MUFU.RCP R12, R6 ;  /* 0x00000006000c5308 */ /* 0x000ea20000001000 */
[----:B------:R-:W-:Y:S01]  /*14260*/  IMAD.MOV.U32 R15, RZ, RZ, -0x10 ;  /* 0xfffffff0ff0f7424 */ /* 0x000fe200078e00ff */
[----:B------:R-:W-:-:S04]  /*14270*/  IADD3 R4, -R4, R0, RZ ;  /* 0x0000000004047210 */ /* 0x000fc80007ffe1ff */
[----:B------:R-:W-:Y:S02]  /*14280*/  SEL R15, R15, 0x10, !P1 ;  /* 0x000000100f0f7807 */ /* 0x000fe40004800000 */
[----:B------:R-:W3:Y:S01]  /*14290*/  @P6 MUFU.RCP R11, R2 ;  /* 0x00000002000b6308 */ /* 0x000ee20000001000 */
[C---:B------:R-:W-:Y:S01]  /*142a0*/  R2P PR, R9.reuse, 0x6 ;  /* 0x0000000609007804 */ /* 0x040fe20000000000 */
[----:B-1----:R-:W-:Y:S01]  /*142b0*/  FMUL.FTZ R8, R8, c[0x0][0x2dc] ;  /* 0x0000b70008087a20 */ /* 0x002fe20000410000 */
[----:B------:R-:W-:-:S03]  /*142c0*/  SHF.L.U32 R9, R9, 0x6, RZ ;  /* 0x0000000609097819 */ /* 0x000fc600000006ff */
[----:B------:R-:W-:Y:S01]  /*142d0*/  FMUL.FTZ R124, R8, R124 ;  /* 0x0000007c087c7220 */ /* 0x000fe20000410000 */
[----:B------:R-:W-:Y:S01]  /*142e0*/  LOP3.LUT R9, R9, 0x1c0, RZ, 0xc0, !PT ;  /* 0x000001c009097812 */ /* 0x000fe200078ec0ff */
[----:B------:R-:W1:Y:S01]  /*142f0*/  @P3 MUFU.RCP R10, R13 ;  /* 0x0000000d000a3308 */ /* 0x000e620000001000 */
[----:B--2---:R-:W-:Y:S02]  /*14300*/  FMUL.FTZ R12, R12, c[0x0][0x2dc] ;  /* 0x0000b7000c0c7a20 */ /* 0x004fe40000410000 */
[C---:B------:R-:W-:Y:S01]  /*14310*/  FMUL.FTZ R125, R8.reuse, R125 ;  /* 0x0000007d087d7220 */ /* 0x040fe20000410000 */
[----:B------:R-:W-:Y:S01]  /*14320*/  LEA.HI R9, R9, R9, RZ, 0x1d ;  /* 0x0000000909097211 */ /* 0x000fe200078fe8ff */
[C---:B------:R-:W-:Y:S02]  /*14330*/  FMUL.FTZ R120, R8.reuse, R120 ;  /* 0x0000007808787220 */ /* 0x040fe40000410000 */
[C---:B------:R-:W-:Y:S01]  /*14340*/  FMUL.FTZ R121, R8.reuse, R121 ;  /* 0x0000007908797220 */ /* 0x040fe20000410000 */
[----:B------:R-:W-:Y:S01]  /*14350*/  LEA R3, R3, R9, 0x1 ;  /* 0x0000000903037211 */ /* 0x000fe200078e08ff */
[C---:B------:R-:W-:Y:S01]  /*14360*/  FMUL.FTZ R68, R8.reuse, R68 ;  /* 0x0000004408447220 */ /* 0x040fe20000410000 */
[----:B------:R-:W-:Y:S01]  /*14370*/  F2FP.PACK_AB R124, R125, R124 ;  /* 0x0000007c7d7c723e */ /* 0x000fe200000000ff */
[C---:B------:R-:W-:Y:S01]  /*14380*/  FMUL.FTZ R69, R8.reuse, R69 ;  /* 0x0000004508457220 */ /* 0x040fe20000410000 */
[----:B------:R-:W-:Y:S01]  /*14390*/  SHF.L.U32 R3, R3, 0x1, RZ ;  /* 0x0000000103037819 */ /* 0x000fe200000006ff */
[C---:B------:R-:W-:Y:S01]  /*143a0*/  FMUL.FTZ R72, R8.reuse, R72 ;  /* 0x0000004808487220 */ /* 0x040fe20000410000 */
[----:B------:R-:W-:Y:S01]  /*143b0*/  F2FP.PACK_AB R120, R121, R120 ;  /* 0x000000787978723e */ /* 0x000fe200000000ff */
[C---:B------:R-:W-:Y:S01]  /*143c0*/  FMUL.FTZ R73, R8.reuse, R73 ;  /* 0x0000004908497220 */ /* 0x040fe20000410000 */
[----:B------:R-:W-:Y:S01]  /*143d0*/  IADD3 R9, R3, R15, RZ ;  /* 0x0000000f03097210 */ /* 0x000fe20007ffe0ff */
[C---:B------:R-:W-:Y:S01]  /*143e0*/  FMUL.FTZ R80, R8.reuse, R80 ;  /* 0x0000005008507220 */ /* 0x040fe20000410000 */
[----:B------:R-:W-:Y:S01]  /*143f0*/  F2FP.PACK_AB R68, R69, R68 ;  /* 0x000000444544723e */ /* 0x000fe200000000ff */
[C---:B------:R-:W-:Y:S01]  /*14400*/  FMUL.FTZ R81, R8.reuse, R81 ;  /* 0x0000005108517220 */ /* 0x040fe20000410000 */
[----:B------:R-:W-:Y:S01]  /*14410*/  F2FP.PACK_AB R72, R73, R72 ;  /* 0x000000484948723e */ /* 0x000fe200000000ff */
[C---:B------:R-:W-:Y:S01]  /*14420*/  FMUL.FTZ R84, R8.reuse, R84 ;  /* 0x0000005408547220 */ /* 0x040fe20000410000 */
[----:B------:R2:W4:Y:S01]  /*14430*/  @P6 MUFU.LG2 R45, R2 ;  /* 0x00000002002d6308 */ /* 0x0005220000000c00 */
[C---:B------:R-:W-:Y:S01]  /*14440*/  FMUL.FTZ R85, R8.reuse, R85 ;  /* 0x0000005508557220 */ /* 0x040fe20000410000 */
[----:B------:R-:W-:Y:S01]  /*14450*/  F2FP.PACK_AB R80, R81, R80 ;  /* 0x000000505150723e */ /* 0x000fe200000000ff */
[----:B------:R-:W-:-:S02]  /*14460*/  FMUL.FTZ R92, R8, R92 ;  /* 0x0000005c085c7220 */ /* 0x000fc40000410000 */
[C---:B------:R-:W-:Y:S01]  /*14470*/  FMUL.FTZ R93, R8.reuse, R93 ;  /* 0x0000005d085d7220 */ /* 0x040fe20000410000 */
[----:B------:R-:W-:Y:S01]  /*14480*/  F2FP.PACK_AB R84, R85, R84 ;  /* 0x000000545554723e */ /* 0x000fe200000000ff */
[C---:B------:R-:W-:Y:S01]  /*14490*/  FMUL.FTZ R100, R8.reuse, R100 ;  /* 0x0000006408647220 */ /* 0x040fe20000410000 */
[----:B------:R-:W-:Y:S01]  /*144a0*/  @P3 MUFU.LG2 R13, R13 ;  /* 0x0000000d000d3308 */ /* 0x000fe20000000c00 */
[----:B------:R-:W-:Y:S01]  /*144b0*/  FMUL.FTZ R8, R8, R101 ;  /* 0x0000006508087220 */ /* 0x000fe20000410000 */
[----:B------:R-:W-:Y:S01]  /*144c0*/  F2FP.PACK_AB R92, R93, R92 ;  /* 0x0000005c5d5c723e */ /* 0x000fe200000000ff */
[----:B---3--:R-:W-:Y:S02]  /*144d0*/  FMUL.FTZ R11, R11, c[0x0][0x2dc] ;  /* 0x0000b7000b0b7a20 */ /* 0x008fe40000410000 */
[----:B------:R-:W-:Y:S01]  /*144e0*/  FMUL.FTZ R130, R12, R130 ;  /* 0x000000820c827220 */ /* 0x000fe20000410000 */
[----:B------:R-:W-:Y:S01]  /*144f0*/  F2FP.PACK_AB R100, R8, R100 ;  /* 0x000000640864723e */ /* 0x000fe200000000ff */
[C---:B------:R-:W-:Y:S01]  /*14500*/  FMUL.FTZ R131, R12.reuse, R131 ;  /* 0x000000830c837220 */ /* 0x040fe20000410000 */
[----:B------:R-:W3:Y:S01]  /*14510*/  LDC.U8 R8, c[0x0][0x329] ;  /* 0x0000ca40ff087b82 */ /* 0x000ee20000000000 */
[C---:B------:R-:W-:Y:S01]  /*14520*/  FMUL.FTZ R118, R12.reuse, R118 ;  /* 0x000000760c767220 */ /* 0x040fe20000410000 */
[----:B--2---:R-:W2:Y:S01]  /*14530*/  S2R R2, SR_CTAID.X ;  /* 0x0000000000027919 */ /* 0x004ea20000002500 */
[C---:B------:R-:W-:Y:S01]  /*14540*/  FMUL.FTZ R119, R12.reuse, R119 ;  /* 0x000000770c777220 */ /* 0x040fe20000410000 */
[----:B------:R-:W-:Y:S01]  /*14550*/  F2FP.PACK_AB R130, R131, R130 ;  /* 0x000000828382723e */ /* 0x000fe200000000ff */
[C---:B------:R-:W-:Y:S01]  /*14560*/  FMUL.FTZ R114, R12.reuse, R114 ;  /* 0x000000720c727220 */ /* 0x040fe20000410000 */
[----:B------:R-:W5:Y:S01]  /*14570*/  @P5 MUFU.LG2 R6, R6 ;  /* 0x0000000600065308 */ /* 0x000f620000000c00 */
[C---:B------:R-:W-:Y:S01]  /*14580*/  FMUL.FTZ R115, R12.reuse, R115 ;  /* 0x000000730c737220 */ /* 0x040fe20000410000 */
[----:B------:R-:W-:Y:S01]  /*14590*/  F2FP.PACK_AB R118, R119, R118 ;  /* 0x000000767776723e */ /* 0x000fe200000000ff */
[C---:B------:R-:W-:Y:S01]  /*145a0*/  FMUL.FTZ R78, R12.reuse, R78 ;  /* 0x0000004e0c4e7220 */ /* 0x040fe20000410000 */
[----:B------:R-:W-:Y:S01]  /*145b0*/  STS [R3+0x400], R130 ;  /* 0x0004008203007388 */ /* 0x000fe20000000800 */
[C---:B------:R-:W-:Y:S01]  /*145c0*/  FMUL.FTZ R79, R12.reuse, R79 ;  /* 0x0000004f0c4f7220 */ /* 0x040fe20000410000 */
[----:B------:R-:W-:Y:S01]  /*145d0*/  F2FP.PACK_AB R114, R115, R114 ;  /* 0x000000727372723e */ /* 0x000fe200000000ff */
[C---:B------:R-:W-:Y:S01]  /*145e0*/  FMUL.FTZ R110, R12.reuse, R110 ;  /* 0x0000006e0c6e7220 */ /* 0x040fe20000410000 */
[----:B------:R-:W2:Y:S01]  /*145f0*/  @P4 MUFU.LG2 R5, R5 ;  /* 0x0000000500054308 */ /* 0x000ea20000000c00 */
        /* <DEDUP_REMOVED lines=11> */
[----:B-1----:R-:W-:-:S02]  /*146b0*/  FMUL.FTZ R10, R10, c[0x0][0x2dc] ;  /* 0x0000b7000a0a7a20 */ /* 0x002fc40000410000 */
[C---:B------:R-:W-:Y:S01]  /*146c0*/  FMUL.FTZ R128, R11.reuse, R128 ;  /* 0x000000800b807220 */ /* 0x040fe20000410000 */
[----:B------:R-:W-:Y:S01]  /*146d0*/  F2FP.PACK_AB R98, R12, R98 ;  /* 0x000000620c62723e */ /* 0x000fe200000000ff */
[C---:B------:R-:W-:Y:S01]  /*146e0*/  FMUL.FTZ R129, R11.reuse, R129 ;  /* 0x000000810b817220 */ /* 0x040fe20000410000 */
[----:B------:R-:W-:Y:S01]  /*146f0*/  MOV R12, 0x20 ;  /* 0x00000020000c7802 */ /* 0x000fe20000000f00 */
[C---:B------:R-:W-:Y:S02]  /*14700*/  FMUL.FTZ R116, R11.reuse, R116 ;  /* 0x000000740b747220 */ /* 0x040fe40000410000 */
[----:B------:R-:W-:Y:S01]  /*14710*/  FMUL.FTZ R117, R11, R117 ;  /* 0x000000750b757220 */ /* 0x000fe20000410000 */
[----:B------:R-:W-:Y:S01]  /*14720*/  F2FP.PACK_AB R128, R129, R128 ;  /* 0x000000808180723e */ /* 0x000fe200000000ff */
[----:B------:R-:W-:Y:S01]  /*14730*/  FMUL.FTZ R126, R10, R126 ;  /* 0x0000007e0a7e7220 */ /* 0x000fe20000410000 */
[----:B------:R-:W-:Y:S01]  /*14740*/  SEL R16, R12, 0xffffffe0, !P1 ;  /* 0xffffffe00c107807 */ /* 0x000fe20004800000 */
[C---:B------:R-:W-:Y:S01]  /*14750*/  FMUL.FTZ R127, R10.reuse, R127 ;  /* 0x0000007f0a7f7220 */ /* 0x040fe20000410000 */
[----:B------:R-:W-:Y:S01]  /*14760*/  F2FP.PACK_AB R116, R117, R116 ;  /* 0x000000747574723e */ /* 0x000fe200000000ff */
[C---:B------:R-:W-:Y:S01]  /*14770*/  FMUL.FTZ R122, R10.reuse, R122 ;  /* 0x0000007a0a7a7220 */ /* 0x040fe20000410000 */
[----:B------:R-:W-:Y:S01]  /*14780*/  STS [R3], R128 ;  /* 0x0000008003007388 */ /* 0x000fe20000000800 */
[C---:B------:R-:W-:Y:S01]  /*14790*/  FMUL.FTZ R123, R10.reuse, R123 ;  /* 0x0000007b0a7b7220 */ /* 0x040fe20000410000 */
[----:B------:R-:W-:Y:S01]  /*147a0*/  F2FP.PACK_AB R126, R127, R126 ;  /* 0x0000007e7f7e723e */ /* 0x000fe200000000ff */
[----:B------:R-:W-:Y:S01]  /*147b0*/  FMUL.FTZ R112, R11, R112 ;  /* 0x000000700b707220 */ /* 0x000fe20000410000 */
[----:B------:R-:W-:Y:S01]  /*147c0*/  IADD3 R12, R3, 0x40, RZ ;  /* 0x00000040030c7810 */ /* 0x000fe20007ffe0ff */
[----:B------:R-:W-:Y:S01]  /*147d0*/  FMUL.FTZ R113, R11, R113 ;  /* 0x000000710b717220 */ /* 0x000fe20000410000 */
[----:B------:R-:W-:Y:S01]  /*147e0*/  F2FP.PACK_AB R122, R123, R122 ;  /* 0x0000007a7b7a723e */ /* 0x000fe200000000ff */
[C---:B------:R-:W-:Y:S01]  /*147f0*/  FMUL.FTZ R76, R11.reuse, R76 ;  /* 0x0000004c0b4c7220 */ /* 0x040fe20000410000 */
[----:B------:R-:W-:Y:S01]  /*14800*/  STS [R9], R116 ;  /* 0x0000007409007388 */ /* 0x000fe20000000800 */
[----:B------:R-:W-:Y:S01]  /*14810*/  FMUL.FTZ R77, R11, R77 ;  /* 0x0000004d0b4d7220 */ /* 0x000fe20000410000 */
[----:B------:R-:W-:Y:S01]  /*14820*/  @P2 IADD3 R12, R3, -0x40, RZ ;  /* 0xffffffc0030c2810 */ /* 0x000fe20007ffe0ff */
[C---:B------:R-:W-:Y:S01]  /*14830*/  FMUL.FTZ R70, R10.reuse, R70 ;  /* 0x000000460a467220 */ /* 0x040fe20000410000 */
[----:B------:R-:W-:Y:S01]  /*14840*/  STS [R9+0x400], R118 ;  /* 0x0004007609007388 */ /* 0x000fe20000000800 */
[C---:B------:R-:W-:Y:S01]  /*14850*/  FMUL.FTZ R71, R10.reuse, R71 ;  /* 0x000000470a477220 */ /* 0x040fe20000410000 */
[----:B------:R-:W-:Y:S01]  /*14860*/  F2FP.PACK_AB R112, R113, R112 ;  /* 0x000000707170723e */ /* 0x000fe200000000ff */
[----:B------:R-:W-:Y:S01]  /*14870*/  IMAD.IADD R17, R3, 0x1, R16 ;  /* 0x0000000103117824 */ /* 0x000fe200078e0210 */
[----:B------:R-:W-:Y:S01]  /*14880*/  STS [R3+0x2000], R124 ;  /* 0x0020007c03007388 */ /* 0x000fe20000000800 */
[----:B------:R-:W-:Y:S01]  /*14890*/  FMUL.FTZ R74, R10, R74 ;  /* 0x0000004a0a4a7220 */ /* 0x000fe20000410000 */
[----:B------:R-:W-:Y:S01]  /*148a0*/  IADD3 R18, R16, 0x400, R12 ;  /* 0x0000040010127810 */ /* 0x000fe20007ffe00c */
        /* <DEDUP_REMOVED lines=8> */
[----:B------:R-:W-:Y:S01]  /*14930*/  FMUL.FTZ R105, R11, R105 ;  /* 0x000000690b697220 */ /* 0x000fe20000410000 */
[----:B------:R2:W-:Y:S01]  /*14940*/  STS [R9+0x2400], R122 ;  /* 0x0024007a09007388 */ /* 0x0005e20000000800 */
[C---:B------:R-:W-:Y:S01]  /*14950*/  FMUL.FTZ R82, R10.reuse, R82 ;  /* 0x000000520a527220 */ /* 0x040fe20000410000 */
        /* <DEDUP_REMOVED lines=13> */
[----:B------:R-:W-:Y:S01]  /*14a30*/  FMUL.FTZ R11, R11, R97 ;  /* 0x000000610b0b7220 */ /* 0x000fe20000410000 */
[----:B------:R-:W-:Y:S01]  /*14a40*/  F2FP.PACK_AB R82, R83, R82 ;  /* 0x000000525352723e */ /* 0x000fe200000000ff */
[C---:B------:R-:W-:Y:S01]  /*14a50*/  FMUL.FTZ R94, R10.reuse, R94 ;  /* 0x0000005e0a5e7220 */ /* 0x040fe20000410000 */
[----:B-1----:R-:W-:Y:S01]  /*14a60*/  IADD3 R3, R9, R16, RZ ;  /* 0x0000001009037210 */ /* 0x002fe20007ffe0ff */
[C---:B------:R-:W-:Y:S01]  /*14a70*/  FMUL.FTZ R95, R10.reuse, R95 ;  /* 0x0000005f0a5f7220 */ /* 0x040fe20000410000 */
[----:B------:R-:W-:Y:S01]  /*14a80*/  F2FP.PACK_AB R86, R87, R86 ;  /* 0x000000565756723e */ /* 0x000fe200000000ff */
[----:B------:R-:W-:Y:S01]  /*14a90*/  FMUL.FTZ R102, R10, R102 ;  /* 0x000000660a667220 */ /* 0x000fe20000410000 */
[----:B---3--:R-:W-:Y:S01]  /*14aa0*/  ISETP.NE.AND P2, PT, R8, RZ, PT ;  /* 0x000000ff0800720c */ /* 0x008fe20003f45270 */
[----:B------:R-:W-:Y:S01]  /*14ab0*/  STS [R3], R76 ;  /* 0x0000004c03007388 */ /* 0x000fe20000000800 */
[----:B------:R-:W-:Y:S01]  /*14ac0*/  FMUL.FTZ R10, R10, R103 ;  /* 0x000000670a0a7220 */ /* 0x000fe20000410000 */
[----:B--2---:R-:W1:Y:S01]  /*14ad0*/  LDC.U8 R9, c[0x0][0x328] ;  /* 0x0000ca00ff097b82 */ /* 0x004e620000000000 */
[----:B------:R-:W-:Y:S01]  /*14ae0*/  F2FP.PACK_AB R88, R89, R88 ;  /* 0x000000585958723e */ /* 0x000fe200000000ff */
[----:B------:R-:W-:Y:S01]  /*14af0*/  STS [R3+0x400], R78 ;  /* 0x0004004e03007388 */ /* 0x000fe20000000800 */
[C---:B------:R-:W-:Y:S01]  /*14b00*/  IADD3 R19, R16.reuse, R12, RZ ;  /* 0x0000000c10137210 */ /* 0x040fe20007ffe0ff */
[----:B------:R-:W-:Y:S01]  /*14b10*/  IMAD.IADD R16, R16, 0x1, R15 ;  /* 0x0000000110107824 */ /* 0x000fe200078e020f */
[----:B------:R-:W-:Y:S01]  /*14b20*/  F2FP.PACK_AB R11, R11, R96 ;  /* 0x000000600b0b723e */ /* 0x000fe200000000ff */
[----:B------:R-:W-:Y:S01]  /*14b30*/  STS [R17+0x2000], R68 ;  /* 0x0020004411007388 */ /* 0x000fe20000000800 */
[----:B------:R-:W-:Y:S01]  /*14b40*/  F2FP.PACK_AB R94, R95, R94 ;  /* 0x0000005e5f5e723e */ /* 0x000fe200000000ff */
[----:B----4-:R-:W-:Y:S01]  /*14b50*/  @P6 FMUL.FTZ R45, R45, 0.69314718246459960938 ;  /* 0x3f3172182d2d6820 */ /* 0x010fe20000410000 */
[----:B------:R-:W-:Y:S01]  /*14b60*/  F2FP.PACK_AB R10, R10, R102 ;  /* 0x000000660a0a723e */ /* 0x000fe200000000ff */
[----:B------:R2:W-:Y:S01]  /*14b70*/  STS [R17+0x2400], R70 ;  /* 0x0024004611007388 */ /* 0x0005e20000000800 */
[----:B------:R-:W-:Y:S01]  /*14b80*/  @P2 MOV R44, 0x1 ;  /* 0x00000001002c2802 */ /* 0x000fe20000000f00 */
[----:B------:R-:W-:Y:S01]  /*14b90*/  @P2 IMAD.MOV.U32 R0, RZ, RZ, c[0x0][0x210] ;  /* 0x00008400ff002624 */ /* 0x000fe200078e00ff */
[----:B------:R-:W-:Y:S01]  /*14ba0*/  @!P2 MOV R0, 0x1 ;  /* 0x000000010000a802 */ /* 0x000fe20000000f00 */
[----:B------:R-:W-:Y:S01]  /*14bb0*/  STS [R3+0x2000], R72 ;  /* 0x0020004803007388 */ /* 0x000fe20000000800 */
[----:B-----5:R-:W-:-:S02]  /*14bc0*/  @P5 FMUL.FTZ R6, R6, 0.69314718246459960938 ;  /* 0x3f31721806065820 */ /* 0x020fc40000410000 */
[----:B------:R-:W-:Y:S01]  /*14bd0*/  @P4 FMUL.FTZ R5, R5, 0.69314718246459960938 ;  /* 0x3f31721805054820 */ /* 0x000fe20000410000 */
[----:B------:R3:W-:Y:S01]  /*14be0*/  STS [R3+0x2400], R74 ;  /* 0x0024004a03007388 */ /* 0x0007e20000000800 */
[----:B------:R-:W-:-:S03]  /*14bf0*/  IMAD R2, R2, R0, RZ ;  /* 0x0000000002027224 */ /* 0x000fc600078e02ff */
[----:B------:R-:W-:Y:S01]  /*14c00*/  STS [R12], R108 ;  /* 0x0000006c0c007388 */ /* 0x000fe20000000800 */
[----:B-1----:R-:W-:-:S03]  /*14c10*/  @!P2 ISETP.NE.AND P1, PT, R9, RZ, PT ;  /* 0x000000ff0900a20c */ /* 0x002fc60003f25270 */
[----:B------:R-:W-:Y:S01]  /*14c20*/  STS [R12+0x400], R110 ;  /* 0x0004006e0c007388 */ /* 0x000fe20000000800 */
[----:B------:R-:W-:-:S03]  /*14c30*/  SHF.L.U32 R2, R2, 0x7, RZ ;  /* 0x0000000702027819 */ /* 0x000fc600000006ff */
[----:B------:R-:W-:Y:S04]  /*14c40*/  STS [R15], R104 ;  /* 0x000000680f007388 */ /* 0x000fe80000000800 */
[----:B------:R-:W-:Y:S01]  /*14c50*/  STS [R15+0x400], R106 ;  /* 0x0004006a0f007388 */ /* 0x000fe20000000800 */
[----:B--2---:R-:W-:-:S03]  /*14c60*/  @P2 MOV R17, c[0x0][0x210] ;  /* 0x0000840000112a02 */ /* 0x004fc60000000f00 */
[----:B------:R-:W-:Y:S04]  /*14c70*/  STS [R12+0x2000], R80 ;  /* 0x002000500c007388 */ /* 0x000fe80000000800 */
[----:B------:R1:W-:Y:S04]  /*14c80*/  STS [R12+0x2400], R82 ;  /* 0x002400520c007388 */ /* 0x0003e80000000800 */
[----:B---3--:R-:W2:Y:S04]  /*14c90*/  S2R R3, SR_CTAID.Y ;  /* 0x0000000000037919 */ /* 0x008ea80000002600 */
[----:B------:R-:W-:Y:S04]  /*14ca0*/  STS [R15+0x2000], R84 ;  /* 0x002000540f007388 */ /* 0x000fe80000000800 */
[----:B------:R3:W-:Y:S04]  /*14cb0*/  STS [R15+0x2400], R86 ;  /* 0x002400560f007388 */ /* 0x0007e80000000800 */
[----:B------:R4:W-:Y:S04]  /*14cc0*/  STS [R19], R88 ;  /* 0x0000005813007388 */ /* 0x0009e80000000800 */
[----:B------:R4:W-:Y:S04]  /*14cd0*/  STS [R19+0x400], R90 ;  /* 0x0004005a13007388 */ /* 0x0009e80000000800 */
[----:B------:R4:W-:Y:S01]  /*14ce0*/  STS [R16], R11 ;  /* 0x0000000b10007388 */ /* 0x0009e20000000800 */
[----:B-1----:R-:W-:-:S03]  /*14cf0*/  @P2 IMAD R12, R17, c[0x0][0x214], RZ ;  /* 0x00008500110c2a24 */ /* 0x002fc600078e02ff */
[----:B------:R4:W-:Y:S01]  /*14d00*/  STS [R18], R98 ;  /* 0x0000006212007388 */ /* 0x0009e20000000800 */
[----:B--2---:R-:W-:-:S03]  /*14d10*/  @!P0 IMAD.WIDE.U32 R48, R3, c[0x0][0x1e0], RZ ;  /* 0x0000780003308a25 */ /* 0x004fc600078e00ff */
[----:B------:R4:W-:Y:S02]  /*14d20*/  STS [R19+0x2000], R92 ;  /* 0x0020005c13007388 */ /* 0x0009e40000000800 */
[----:B------:R-:W-:Y:S02]  /*14d30*/  @!P0 MOV R14, R48 ;  /* 0x00000030000e8202 */ /* 0x000fe40000000f00 */
[----:B------:R4:W-:Y:S01]  /*14d40*/  STS [R19+0x2400], R94 ;  /* 0x0024005e13007388 */ /* 0x0009e20000000800 */
[----:B---3--:R-:W-:-:S03]  /*14d50*/  @!P2 MOV R15, c[0x0][0x214] ;  /* 0x00008500000faa02 */ /* 0x008fc60000000f00 */
[----:B------:R4:W-:Y:S01]  /*14d60*/  STS [R16+0x2000], R100 ;  /* 0x0020006410007388 */ /* 0x0009e20000000800 */
[----:B------:R-:W-:Y:S02]  /*14d70*/  @!P2 SEL R12, R15, c[0x0][0x234], !P1 ;  /* 0x00008d000f0caa07 */ /* 0x000fe40004800000 */
[----:B------:R-:W-:Y:S01]  /*14d80*/  ISETP.NE.AND P1, PT, R9, RZ, PT ;  /* 0x000000ff0900720c */ /* 0x000fe20003f25270 */
[----:B------:R4:W-:Y:S02]  /*14d90*/  STS [R18+0x2000], R10 ;  /* 0x0020000a12007388 */ /* 0x0009e40000000800 */
[----:B------:R-:W-:Y:S02]  /*14da0*/  @!P2 IMAD R44, R12, c[0x0][0x1c0], RZ ;  /* 0x000070000c2caa24 */ /* 0x000fe400078e02ff */
[----:B------:R-:W-:Y:S01]  /*14db0*/  BAR.SYNC.DEFER_BLOCKING 0x0 ;  /* 0x0000000000007b1d */ /* 0x000fe20000010000 */
[----:B------:R-:W-:Y:S01]  /*14dc0*/  ISETP.EQ.AND P1, PT, R8, RZ, P1 ;  /* 0x000000ff0800720c */ /* 0x000fe20000f22270 */
[----:B------:R-:W-:Y:S01]  /*14dd0*/  IMAD R44, R3, R44, RZ ;  /* 0x0000002c032c7224 */ /* 0x000fe200078e02ff */
[----:B------:R-:W-:-:S03]  /*14de0*/  @!P0 SHF.R.S32.HI R8, RZ, 0x1f, R3 ;  /* 0x0000001fff088819 */ /* 0x000fc60000011403 */
[----:B------:R-:W1:Y:S01]  /*14df0*/  S2R R15, SR_CTAID.Z ;  /* 0x00000000000f7919 */ /* 0x000e620000002700 */
[----:B------:R-:W-:Y:S01]  /*14e00*/  SEL R44, R44, RZ, !P1 ;  /* 0x000000ff2c2c7207 */ /* 0x000fe20004800000 */
[----:B------:R-:W-:-:S04]  /*14e10*/  @!P0 IMAD R8, R8, c[0x0][0x1e0], RZ ;  /* 0x0000780008088a24 */ /* 0x000fc800078e02ff */
[C---:B------:R-:W-:Y:S02]  /*14e20*/  @!P0 IMAD R46, R3.reuse, c[0x0][0x1e4], R8 ;  /* 0x00007900032e8a24 */ /* 0x040fe400078e0208 */
[----:B------:R-:W-:Y:S01]  /*14e30*/  @P1 IMAD R47, R3, c[0x0][0x214], RZ ;  /* 0x00008500032f1a24 */ /* 0x000fe200078e02ff */
[----:B------:R-:W-:Y:S01]  /*14e40*/  MOV R3, 0x7f800000 ;  /* 0x7f80000000037802 */ /* 0x000fe20000000f00 */
[----:B------:R-:W-:Y:S01]  /*14e50*/  @P6 FFMA.FTZ R3, R137, c[0x0][0x238], R45 ;  /* 0x00008e0089036a23 */ /* 0x000fe2000001002d */
[----:B------:R-:W-:Y:S01]  /*14e60*/  @!P0 IADD3 R7, R49, R46, RZ ;  /* 0x0000002e31078210 */ /* 0x000fe20007ffe0ff */
[----:B------:R-:W-:Y:S01]  /*14e70*/  @P3 FMUL.FTZ R46, R13, 0.69314718246459960938 ;  /* 0x3f3172180d2e3820 */ /* 0x000fe20000410000 */
[----:B------:R-:W-:Y:S01]  /*14e80*/  @P1 SEL R47, R47, R202, !P0 ;  /* 0x000000ca2f2f1207 */ /* 0x000fe20004000000 */
[----:B------:R-:W-:Y:S01]  /*14e90*/  @!P1 CS2R R48, SRZ ;  /* 0x0000000000309805 */ /* 0x000fe2000001ff00 */
[----:B------:R-:W-:Y:S02]  /*14ea0*/  LOP3.LUT P0, RZ, R4, 0x3, RZ, 0xc0, !PT ;  /* 0x0000000304ff7812 */ /* 0x000fe4000780c0ff */
[----:B------:R-:W-:Y:S01]  /*14eb0*/  @P1 MOV R48, R47 ;  /* 0x0000002f00301202 */ /* 0x000fe20000000f00 */
[----:B------:R4:W2:Y:S01]  /*14ec0*/  LDS.128 R36, [R210] ;  /* 0x00000000d2247984 */ /* 0x0008a20000000c00 */
[----:B------:R-:W-:-:S02]  /*14ed0*/  @P1 SHF.R.S32.HI R49, RZ, 0x1f, R47 ;  /* 0x0000001fff311819 */ /* 0x000fc4000001142f */
[----:B------:R-:W-:Y:S01]  /*14ee0*/  MOV R45, 0x7f800000 ;  /* 0x7f800000002d7802 */ /* 0x000fe20000000f00 */
[----:B------:R4:W3:Y:S01]  /*14ef0*/  LDS.128 R32, [R210+0x800] ;  /* 0x00080000d2207984 */ /* 0x0008e20000000c00 */
[----:B------:R-:W-:Y:S01]  /*14f00*/  MOV R4, 0x7f800000 ;  /* 0x7f80000000047802 */ /* 0x000fe20000000f00 */
[----:B-1----:R-:W-:Y:S01]  /*14f10*/  IMAD R44, R15, R12, R44 ;  /* 0x0000000c0f2c7224 */ /* 0x002fe200078e022c */
[----:B------:R-:W-:Y:S01]  /*14f20*/  MOV R12, 0x7f800000 ;  /* 0x7f800000000c7802 */ /* 0x000fe20000000f00 */
[----:B------:R4:W1:Y:S01]  /*14f30*/  LDS.128 R28, [R210+0x1000] ;  /* 0x00100000d21c7984 */ /* 0x0008620000000c00 */
[----:B------:R-:W-:Y:S02]  /*14f40*/  @P5 FFMA.FTZ R45, R136, c[0x0][0x238], R6 ;  /* 0x00008e00882d5a23 */ /* 0x000fe40000010006 */
[----:B------:R-:W-:Y:S01]  /*14f50*/  IADD3 R13, P2, P1, R2, R48, R44 ;  /* 0x00000030020d7210 */ /* 0x000fe2000795e02c */
[----:B------:R4:W1:Y:S01]  /*14f60*/  LDS.128 R24, [R210+0x1800] ;  /* 0x00180000d2187984 */ /* 0x0008620000000c00 */
[----:B------:R-:W-:Y:S01]  /*14f70*/  SHF.R.S32.HI R2, RZ, 0x1f, R2 ;  /* 0x0000001fff027819 */ /* 0x000fe20000011402 */
[----:B------:R-:W-:Y:S01]  /*14f80*/  @P4 FFMA.FTZ R4, R135, c[0x0][0x238], R5 ;  /* 0x00008e0087044a23 */ /* 0x000fe20000010005 */
[----:B------:R-:W-:Y:S01]  /*14f90*/  SHF.R.S32.HI R44, RZ, 0x1f, R44 ;  /* 0x0000001fff2c7819 */ /* 0x000fe2000001142c */
[----:B------:R4:W1:Y:S01]  /*14fa0*/  LDS.128 R20, [R210+0x2000] ;  /* 0x00200000d2147984 */ /* 0x0008620000000c00 */
[----:B------:R-:W-:-:S02]  /*14fb0*/  @P3 FFMA.FTZ R12, R134, c[0x0][0x238], R46 ;  /* 0x00008e00860c3a23 */ /* 0x000fc4000001002e */
[----:B------:R-:W-:Y:S01]  /*14fc0*/  IADD3.X R2, R2, R49, R44, P2, P1 ;  /* 0x0000003102027210 */ /* 0x000fe200017e242c */
[----:B------:R4:W1:Y:S04]  /*14fd0*/  LDS.128 R16, [R210+0x2800] ;  /* 0x00280000d2107984 */ /* 0x0008680000000c00 */
[----:B------:R4:W1:Y:S04]  /*14fe0*/  LDS.128 R8, [R210+0x3000] ;  /* 0x00300000d2087984 */ /* 0x0008680000000c00 */
[----:B------:R4:W1:Y:S01]  /*14ff0*/  LDS.128 R40, [R210+0x3800] ;  /* 0x00380000d2287984 */ /* 0x0008620000000c00 */
[----:B------:R-:W-:Y:S05]  /*15000*/  @P0 BRA `(.L_x_758) ;  /* 0x0000020000000947 */ /* 0x000fea0003800000 */
        /* <DEDUP_REMOVED lines=18> */
[----:B------:R-:W-:Y:S01]  /*15130*/  @!P5 LEA.HI.X.SX32 R46, R46, R2, 0x1, P2 ;  /* 0x000000022e2ed211 */ /* 0x000fe200010f0eff */
[----:B------:R4:W-:Y:S01]  /*15140*/  @!P6 STG.E [R48.64], R3 ;  /* 0x000000033000e986 */ /* 0x0009e2000c101914 */
[----:B------:R-:W-:-:S02]  /*15150*/  @!P3 IADD3 R13, P0, R47, R13, RZ ;  /* 0x0000000d2f0db210 */ /* 0x000fc40007f1e0ff */
[----:B------:R-:W-:Y:S02]  /*15160*/  @!P5 LEA R50, P2, R0, c[0x0][0x200], 0x2 ;  /* 0x000080000032da11 */ /* 0x000fe400078410ff */
[-C--:B------:R-:W-:Y:S02]  /*15170*/  @!P4 LEA.HI.X.SX32 R44, R44, R2.reuse, 0x1, P1 ;  /* 0x000000022c2cc211 */ /* 0x080fe400008f0eff */
[----:B------:R-:W-:Y:S02]  /*15180*/  @!P3 LEA.HI.X.SX32 R2, R47, R2, 0x1, P0 ;  /* 0x000000022f02b211 */ /* 0x000fe400000f0eff */
[----:B------:R-:W-:Y:S02]  /*15190*/  @!P5 LEA.HI.X R51, R0, c[0x0][0x204], R46, 0x2, P2 ;  /* 0x000081000033da11 */ /* 0x000fe400010f142e */
[----:B------:R-:W-:Y:S02]  /*151a0*/  @!P4 LEA R52, P1, R5, c[0x0][0x200], 0x2 ;  /* 0x000080000534ca11 */ /* 0x000fe400078210ff */
[----:B------:R-:W-:Y:S01]  /*151b0*/  @!P3 LEA R46, P0, R13, c[0x0][0x200], 0x2 ;  /* 0x000080000d2eba11 */ /* 0x000fe200078010ff */
[----:B------:R4:W-:Y:S01]  /*151c0*/  @!P5 STG.E [R50.64], R45 ;  /* 0x0000002d3200d986 */ /* 0x0009e2000c101914 */
[----:B------:R-:W-:-:S02]  /*151d0*/  @!P4 LEA.HI.X R53, R5, c[0x0][0x204], R44, 0x2, P1 ;  /* 0x000081000535ca11 */ /* 0x000fc400008f142c */
[----:B------:R-:W-:-:S03]  /*151e0*/  @!P3 LEA.HI.X R47, R13, c[0x0][0x204], R2, 0x2, P0 ;  /* 0x000081000d2fba11 */ /* 0x000fc600000f1402 */
[----:B------:R4:W-:Y:S04]  /*151f0*/  @!P4 STG.E [R52.64], R4 ;  /* 0x000000043400c986 */ /* 0x0009e8000c101914 */
[----:B------:R4:W-:Y:S02]  /*15200*/  @!P3 STG.E [R46.64], R12 ;  /* 0x0000000c2e00b986 */ /* 0x0009e4000c101914 */
.L_x_758:
[----:B------:R-:W-:Y:S05]  /*15210*/  BSYNC B0 ;  /* 0x0000000000007941 */ /* 0x000fea0003800000 */
.L_x_757:
[----:B------:R-:W5:Y:S01]  /*15220*/  S2R R2, SR_TID.X ;  /* 0x0000000000027919 */ /* 0x000f620000002100 */
[C---:B----4-:R-:W-:Y:S01]  /*15230*/  IADD3 R4, P0, R216.reuse, R14, RZ ;  /* 0x0000000ed8047210 */ /* 0x050fe20007f1e0ff */
[----:B------:R-:W-:Y:S01]  /*15240*/  BSSY B0, `(.L_x_759) ;  /* 0x0000015000007945 */ /* 0x000fe20003800000 */
[----:B------:R-:W-:Y:S02]  /*15250*/  ISETP.GE.AND P1, PT, R216, c[0x0][0x220], PT ;  /* 0x00008800d8007a0c */ /* 0x000fe40003f26270 */
[----:B------:R-:W-:Y:S01]  /*15260*/  SHF.R.S32.HI R3, RZ, 0x1f, R15 ;  /* 0x0000001fff037819 */ /* 0x000fe2000001140f */
[----:B------:R-:W-:-:S04]  /*15270*/  IMAD.X R5, R217, 0x1, R7, P0 ;  /* 0x00000001d9057824 */ /* 0x000fc800000e0607 */
[----:B------:R-:W-:Y:S02]  /*15280*/  IMAD R3, R3, c[0x0][0x1f0], RZ ;  /* 0x00007c0003037a24 */ /* 0x000fe400078e02ff */
[----:B------:R-:W-:-:S04]  /*15290*/  IMAD.WIDE.U32 R4, R15, c[0x0][0x1f0], R4 ;  /* 0x00007c000f047a25 */ /* 0x000fc800078e0004 */
[----:B------:R-:W-:-:S04]  /*152a0*/  IMAD R3, R15, c[0x0][0x1f4], R3 ;  /* 0x00007d000f037a24 */ /* 0x000fc800078e0203 */
[----:B------:R-:W-:Y:S01]  /*152b0*/  IMAD.IADD R7, R5, 0x1, R3 ;  /* 0x0000000105077824 */ /* 0x000fe200078e0203 */
[----:B-----5:R-:W-:-:S04]  /*152c0*/  SHF.R.S32.HI R0, RZ, 0x1f, R2 ;  /* 0x0000001fff007819 */ /* 0x020fc80000011402 */
[----:B------:R-:W-:-:S04]  /*152d0*/  LEA.HI R0, R0, R2, RZ, 0x3 ;  /* 0x0000000200007211 */ /* 0x000fc800078f18ff */
[----:B------:R-:W-:-:S04]  /*152e0*/  SHF.R.S32.HI R0, RZ, 0x3, R0 ;  /* 0x00000003ff007819 */ /* 0x000fc80000011400 */
[----:B------:R-:W-:-:S13]  /*152f0*/  ISETP.GE.OR P0, PT, R0, R195, P1 ;  /* 0x000000c30000720c */ /* 0x000fda0000f06670 */
        /* <DEDUP_REMOVED lines=8> */
[----:B--2---:R2:W-:Y:S02]  /*15380*/  STG.E.128 [R14.64], R36 ;  /* 0x000000240e007986 */ /* 0x0045e4000c101d14 */
.L_x_760:
[----:B------:R-:W-:Y:S05]  /*15390*/  BSYNC B0 ;  /* 0x0000000000007941 */ /* 0x000fea0003800000 */
.L_x_759:
        /* <DEDUP_REMOVED lines=14> */
[----:B---3--:R2:W-:Y:S02]  /*15480*/  STG.E.128 [R14.64], R32 ;  /* 0x000000200e007986 */ /* 0x0085e4000c101d14 */
.L_x_762:
[----:B------:R-:W-:Y:S05]  /*15490*/  BSYNC B0 ;  /* 0x0000000000007941 */ /* 0x000fea0003800000 */
.L_x_761:
        /* <DEDUP_REMOVED lines=15> */
.L_x_764:
[----:B------:R-:W-:Y:S05]  /*15590*/  BSYNC B0 ;  /* 0x0000000000007941 */ /* 0x000fea0003800000 */
.L_x_763:
[----:B------:R-:W-:Y:S01]  /*155a0*/  ISETP.GE.OR P0, PT, R209, R195, P1 ;  /* 0x000000c3d100720c */ /* 0x000fe20000f06670 */
[----:B------:R-:W-:-:S12]  /*155b0*/  BSSY B0, `(.L_x_765) ;  /* 0x000000d000007945 */ /* 0x000fd80003800000 */
        /* <DEDUP_REMOVED lines=12> */
.L_x_766:
[----:B------:R-:W-:Y:S05]  /*15680*/  BSYNC B0 ;  /* 0x0000000000007941 */ /* 0x000fea0003800000 */
.L_x_765:
        /* <DEDUP_REMOVED lines=14> */
.L_x_768:
[----:B------:R-:W-:Y:S05]  /*15770*/  BSYNC B0 ;  /* 0x0000000000007941 */ /* 0x000fea0003800000 */
.L_x_767:
        /* <DEDUP_REMOVED lines=14> */
.L_x_770:
[----:B------:R-:W-:Y:S05]  /*15860*/  BSYNC B0 ;  /* 0x0000000000007941 */ /* 0x000fea0003800000 */
.L_x_769:
        /* <DEDUP_REMOVED lines=14> */
.L_x_772:
[----:B------:R-:W-:Y:S05]  /*15950*/  BSYNC B0 ;  /* 0x0000000000007941 */ /* 0x000fea0003800000 */
.L_x_771:
[----:B------:R-:W-:-:S13]  /*15960*/  ISETP.GE.OR P1, PT, R205, R195, P1 ;  /* 0x000000c3cd00720c */ /* 0x000fda0000f26670 */
[----:B------:R-:W-:Y:S05]  /*15970*/  @P1 EXIT ;  /* 0x000000000000194d */ /* 0x000fea0003800000 */
        /* <DEDUP_REMOVED lines=12> */
.L_x_707:
[----:B------:R-:W1:Y:S01]  /*15a40*/  LDC.U8 R0, c[0x0][0x329] ;  /* 0x0000ca40ff007b82 */ /* 0x000e620000000000 */
[----:B------:R-:W-:Y:S01]  /*15a50*/  ISETP.NE.AND P4, PT, R202, -0x1, PT ;  /* 0xffffffffca00780c */ /* 0x000fe20003f85270 */
[----:B------:R-:W-:Y:S01]  /*15a60*/  BSSY B0, `(.L_x_773) ;  /* 0x000003f000007945 */ /* 0x000fe20003800000 */
[----:B------:R-:W-:Y:S02]  /*15a70*/  LEA.HI R2, R8, R14, RZ, 0x3 ;  /* 0x0000000e08027211 */ /* 0x000fe400078f18ff */
[----:B------:R-:W-:-:S03]  /*15a80*/  IADD3 R13, -R12, R13, RZ ;  /* 0x0000000d0c0d7210 */ /* 0x000fc60007ffe1ff */
[----:B------:R-:W2:Y:S06]  /*15a90*/  LDC.U8 R4, c[0x0][0x328] ;  /* 0x0000ca00ff047b82 */ /* 0x000eac0000000000 */
[----:B------:R-:W-:Y:S01]  /*15aa0*/  @P4 IMAD.WIDE.U32 R6, R202, c[0x0][0x1e8], RZ ;  /* 0x00007a00ca064a25 */ /* 0x000fe200078e00ff */
[----:B------:R-:W-:-:S03]  /*15ab0*/  @!P4 SHF.R.S32.HI R5, RZ, 0x1f, R16 ;  /* 0x0000001fff05c819 */ /* 0x000fc60000011410 */
[----:B------:R-:W-:-:S04]  /*15ac0*/  @!P4 IMAD.WIDE.U32 R8, R16, c[0x0][0x1e0], RZ ;  /* 0x000078001008ca25 */ /* 0x000fc800078e00ff */
[----:B------:R-:W-:Y:S01]  /*15ad0*/  @!P4 IMAD R5, R5, c[0x0][0x1e0], RZ ;  /* 0x000078000505ca24 */ /* 0x000fe200078e02ff */
[----:B-1----:R-:W-:Y:S01]  /*15ae0*/  ISETP.NE.AND P2, PT, R0, RZ, PT ;  /* 0x000000ff0000720c */ /* 0x002fe20003f45270 */
[----:B------:R-:W-:Y:S02]  /*15af0*/  @!P4 IMAD.MOV.U32 R6, RZ, RZ, R8 ;  /* 0x000000ffff06c224 */ /* 0x000fe400078e0008 */
[----:B------:R-:W-:Y:S01]  /*15b00*/  @!P4 IMAD R5, R16, c[0x0][0x1e4], R5 ;  /* 0x000079001005ca24 */ /* 0x000fe200078e0205 */
[----:B--2---:R-:W-:-:S04]  /*15b10*/  ISETP.NE.AND P0, PT, R4, RZ, PT ;  /* 0x000000ff0400720c */ /* 0x004fc80003f05270 */
[----:B------:R-:W-:Y:S01]  /*15b20*/  ISETP.EQ.AND P0, PT, R0, RZ, P0 ;  /* 0x000000ff0000720c */ /* 0x000fe20000702270 */
[----:B------:R-:W-:-:S04]  /*15b30*/  @P4 IMAD R0, R202, c[0x0][0x1ec], R7 ;  /* 0x00007b00ca004a24 */ /* 0x000fc800078e0207 */
[----:B------:R-:W-:Y:S01]  /*15b40*/  @!P2 ISETP.NE.AND P3, PT, R4, RZ, PT ;  /* 0x000000ff0400a20c */ /* 0x000fe20003f65270 */
[----:B------:R-:W-:Y:S01]  /*15b50*/  @P2 IMAD.MOV.U32 R3, RZ, RZ, c[0x0][0x210] ;  /* 0x00008400ff032624 */ /* 0x000fe200078e00ff */
[----:B------:R-:W-:Y:S01]  /*15b60*/  LOP3.LUT R7, R2, 0xfffffff8, RZ, 0xc0, !PT ;  /* 0xfffffff802077812 */ /* 0x000fe200078ec0ff */
[----:B------:R-:W-:Y:S01]  /*15b70*/  @!P2 IMAD.MOV.U32 R4, RZ, RZ, c[0x0][0x214] ;  /* 0x00008500ff04a624 */ /* 0x000fe200078e00ff */
[----:B------:R-:W-:Y:S01]  /*15b80*/  ISETP.NE.OR P1, PT, R202, -0x1, !P0 ;  /* 0xffffffffca00780c */ /* 0x000fe20004725670 */
[----:B------:R-:W-:Y:S01]  /*15b90*/  @P2 IMAD R3, R3, c[0x0][0x214], RZ ;  /* 0x0000850003032a24 */ /* 0x000fe200078e02ff */
[----:B------:R-:W-:Y:S01]  /*15ba0*/  SHF.R.S32.HI R2, RZ, 0x3, R2 ;  /* 0x00000003ff027819 */ /* 0x000fe20000011402 */
[----:B------:R-:W-:Y:S01]  /*15bb0*/  IMAD.IADD R14, R14, 0x1, -R7 ;  /* 0x000000010e0e7824 */ /* 0x000fe200078e0a07 */
[----:B------:R-:W-:Y:S01]  /*15bc0*/  @!P2 SEL R3, R4, c[0x0][0x234], !P3 ;  /* 0x00008d000403aa07 */ /* 0x000fe20005800000 */
[----:B------:R-:W-:Y:S01]  /*15bd0*/  @!P4 IMAD.IADD R0, R9, 0x1, R5 ;  /* 0x000000010900c824 */ /* 0x000fe200078e0205 */
[----:B------:R-:W-:Y:S01]  /*15be0*/  @P2 MOV R5, 0x1 ;  /* 0x0000000100052802 */ /* 0x000fe20000000f00 */
[----:B------:R-:W-:Y:S01]  /*15bf0*/  IMAD.SHL.U32 R7, R14, 0x8, RZ ;  /* 0x000000080e077824 */ /* 0x000fe200078e00ff */
[----:B------:R-:W-:Y:S01]  /*15c00*/  SHF.R.S32.HI R4, RZ, 0x1f, R20 ;  /* 0x0000001fff047819 */ /* 0x000fe20000011414 */
[----:B------:R-:W-:Y:S01]  /*15c10*/  @!P2 IMAD R5, R3, c[0x0][0x1c0], RZ ;  /* 0x000070000305aa24 */ /* 0x000fe200078e02ff */
[----:B------:R-:W-:-:S02]  /*15c20*/  @!P0 CS2R R18, SRZ ;  /* 0x0000000000128805 */ /* 0x000fc4000001ff00 */
[C---:B------:R-:W-:Y:S01]  /*15c30*/  IADD3 R6, P3, R7.reuse, R6, RZ ;  /* 0x0000000607067210 */ /* 0x040fe20007f7e0ff */
[C---:B------:R-:W-:Y:S01]  /*15c40*/  @!P1 IMAD R202, R16.reuse, c[0x0][0x214], RZ ;  /* 0x0000850010ca9a24 */ /* 0x040fe200078e02ff */
[C---:B------:R-:W-:Y:S01]  /*15c50*/  ISETP.GE.AND P1, PT, R7.reuse, c[0x0][0x220], PT ;  /* 0x0000880007007a0c */ /* 0x040fe20003f26270 */
[----:B------:R-:W-:Y:S01]  /*15c60*/  IMAD R5, R16, R5, RZ ;  /* 0x0000000510057224 */ /* 0x000fe200078e02ff */
[----:B------:R-:W-:Y:S01]  /*15c70*/  LEA.HI.X.SX32 R7, R7, R0, 0x1, P3 ;  /* 0x0000000007077211 */ /* 0x000fe200018f0eff */
[----:B------:R-:W-:Y:S01]  /*15c80*/  @P2 IMAD.MOV.U32 R0, RZ, RZ, c[0x0][0x210] ;  /* 0x00008400ff002624 */ /* 0x000fe200078e00ff */
[----:B------:R-:W-:Y:S01]  /*15c90*/  ISETP.GE.OR P3, PT, R2, R13, P1 ;  /* 0x0000000d0200720c */ /* 0x000fe20000f66670 */
[----:B------:R-:W-:Y:S01]  /*15ca0*/  IMAD R4, R4, c[0x0][0x1f0], RZ ;  /* 0x00007c0004047a24 */ /* 0x000fe200078e02ff */
[----:B------:R-:W-:Y:S01]  /*15cb0*/  SEL R5, R5, RZ, !P0 ;  /* 0x000000ff05057207 */ /* 0x000fe20004000000 */
[----:B------:R-:W-:Y:S01]  /*15cc0*/  @!P2 IMAD.MOV.U32 R0, RZ, RZ, 0x1 ;  /* 0x00000001ff00a424 */ /* 0x000fe200078e00ff */
[----:B------:R-:W-:Y:S01]  /*15cd0*/  @P0 SHF.R.S32.HI R19, RZ, 0x1f, R202 ;  /* 0x0000001fff130819 */ /* 0x000fe200000114ca */
[----:B------:R-:W-:-:S02]  /*15ce0*/  IMAD R21, R20, c[0x0][0x1f4], R4 ;  /* 0x00007d0014157a24 */ /* 0x000fc400078e0204 */
[----:B------:R-:W-:Y:S01]  /*15cf0*/  @P0 IMAD.MOV.U32 R18, RZ, RZ, R202 ;  /* 0x000000ffff120224 */ /* 0x000fe200078e00ca */
[----:B------:R-:W-:Y:S01]  /*15d00*/  ISETP.GE.AND P0, PT, R2, R13, PT ;  /* 0x0000000d0200720c */ /* 0x000fe20003f06270 */
[----:B------:R-:W-:Y:S02]  /*15d10*/  IMAD R4, R12, R0, RZ ;  /* 0x000000000c047224 */ /* 0x000fe400078e02ff */
[----:B------:R-:W-:-:S03]  /*15d20*/  IMAD.WIDE.U32 R16, R20, c[0x0][0x1f0], R6 ;  /* 0x00007c0014107a25 */ /* 0x000fc600078e0006 */
[----:B------:R-:W-:Y:S01]  /*15d30*/  SHF.R.S32.HI R6, RZ, 0x1f, R4 ;  /* 0x0000001fff067819 */ /* 0x000fe20000011404 */
        /* <DEDUP_REMOVED lines=17> */
.L_x_774:
[----:B------:R-:W-:Y:S05]  /*15e50*/  BSYNC B0 ;  /* 0x0000000000007941 */ /* 0x000fea0003800000 */
.L_x_773:
[----:B------:R-:W-:Y:S01]  /*15e60*/  IADD3 R15, R2, 0x10, RZ ;  /* 0x00000010020f7810 */ /* 0x000fe20007ffe0ff */
[----:B------:R-:W-:Y:S03]  /*15e70*/  BSSY B0, `(.L_x_775) ;  /* 0x0000010000007945 */ /* 0x000fe60003800000 */
[CC--:B------:R-:W-:Y:S02]  /*15e80*/  ISETP.GE.OR P0, PT, R15.reuse, R13.reuse, P1 ;  /* 0x0000000d0f00720c */ /* 0x0c0fe40000f06670 */
[----:B------:R-:W-:-:S04]  /*15e90*/  ISETP.GE.AND P2, PT, R15, R13, PT ;  /* 0x0000000d0f00720c */ /* 0x000fc80003f46270 */
[----:B------:R-:W-:-:S07]  /*15ea0*/  P2R R19, PR, RZ, 0x4 ;  /* 0x00000004ff137803 */ /* 0x000fce0000000000 */
[----:B------:R-:W-:Y:S05]  /*15eb0*/  @P0 BRA `(.L_x_776) ;  /* 0x000000b000000947 */ /* 0x000fea0003800000 */
[----:B------:R-:W-:Y:S01]  /*15ec0*/  IADD3 R7, P0, R232, 0x10, RZ ;  /* 0x00000010e8077810 */ /* 0x000fe20007f1e0ff */
[----:B------:R-:W-:Y:S01]  /*15ed0*/  IMAD.MOV.U32 R8, RZ, RZ, R16 ;  /* 0x000000ffff087224 */ /* 0x000fe200078e0010 */
[----:B------:R-:W-:-:S03]  /*15ee0*/  MOV R9, R21 ;  /* 0x0000001500097202 */ /* 0x000fc60000000f00 */
[----:B------:R-:W-:Y:S02]  /*15ef0*/  IMAD.X R6, RZ, RZ, R233, P0 ;  /* 0x000000ffff067224 */ /* 0x000fe400000e06e9 */
[----:B------:R-:W-:-:S04]  /*15f00*/  IMAD.WIDE.U32 R8, R7, c[0x0][0x1e8], R8 ;  /* 0x00007a0007087a25 */ /* 0x000fc800078e0008 */
[----:B------:R-:W-:Y:S01]  /*15f10*/  IMAD R6, R6, c[0x0][0x1e8], RZ ;  /* 0x00007a0006067a24 */ /* 0x000fe200078e02ff */
[----:B-1----:R-:W-:-:S03]  /*15f20*/  LEA R10, P0, R8, c[0x0][0x1d0], 0x1 ;  /* 0x00007400080a7a11 */ /* 0x002fc600078008ff */
[----:B------:R-:W-:-:S05]  /*15f30*/  IMAD R6, R7, c[0x0][0x1ec], R6 ;  /* 0x00007b0007067a24 */ /* 0x000fca00078e0206 */
[----:B------:R-:W-:-:S04]  /*15f40*/  IADD3 R6, R6, R9, RZ ;  /* 0x0000000906067210 */ /* 0x000fc80007ffe0ff */
[----:B------:R-:W-:-:S05]  /*15f50*/  LEA.HI.X R11, R8, c[0x0][0x1d4], R6, 0x1, P0 ;  /* 0x00007500080b7a11 */ /* 0x000fca00000f0c06 */
[----:B------:R1:W-:Y:S02]  /*15f60*/  STG.E.128 [R10.64], RZ ;  /* 0x000000ff0a007986 */ /* 0x0003e4000c101d14 */
.L_x_776:
[----:B------:R-:W-:Y:S05]  /*15f70*/  BSYNC B0 ;  /* 0x0000000000007941 */ /* 0x000fea0003800000 */
.L_x_775:
[----:B------:R-:W-:Y:S01]  /*15f80*/  IADD3 R12, R2, 0x20, RZ ;  /* 0x00000020020c7810 */ /* 0x000fe20007ffe0ff */
        /* <DEDUP_REMOVED lines=15> */
.L_x_778:
[----:B------:R-:W-:Y:S05]  /*16080*/  BSYNC B0 ;  /* 0x0000000000007941 */ /* 0x000fea0003800000 */
.L_x_777:
        /* <DEDUP_REMOVED lines=16> */
.L_x_780:
[----:B------:R-:W-:Y:S05]  /*16190*/  BSYNC B0 ;  /* 0x0000000000007941 */ /* 0x000fea0003800000 */
.L_x_779:
        /* <DEDUP_REMOVED lines=16> */
.L_x_782:
[----:B------:R-:W-:Y:S05]  /*162a0*/  BSYNC B0 ;  /* 0x0000000000007941 */ /* 0x000fea0003800000 */
.L_x_781:
        /* <DEDUP_REMOVED lines=16> */
.L_x_784:
[----:B------:R-:W-:Y:S05]  /*163b0*/  BSYNC B0 ;  /* 0x0000000000007941 */ /* 0x000fea0003800000 */
.L_x_783:
        /* <DEDUP_REMOVED lines=16> */
.L_x_786:
[----:B------:R-:W-:Y:S05]  /*164c0*/  BSYNC B0 ;  /* 0x0000000000007941 */ /* 0x000fea0003800000 */
.L_x_785:
[----:B------:R-:W-:Y:S01]  /*164d0*/  IADD3 R6, R2, 0x70, RZ ;  /* 0x0000007002067810 */ /* 0x000fe20007ffe0ff */
[----:B------:R-:W-:Y:S03]  /*164e0*/  BSSY B0, `(.L_x_787) ;  /* 0x000000e000007945 */ /* 0x000fe60003800000 */
[CC--:B------:R-:W-:Y:S02]  /*164f0*/  ISETP.GE.OR P0, PT, R6.reuse, R13.reuse, P1 ;  /* 0x0000000d0600720c */ /* 0x0c0fe40000f06670 */
[----:B------:R-:W-:-:S11]  /*16500*/  ISETP.GE.AND P1, PT, R6, R13, PT ;  /* 0x0000000d0600720c */ /* 0x000fd60003f26270 */
        /* <DEDUP_REMOVED lines=11> */
.L_x_788:
[----:B------:R-:W-:Y:S05]  /*165c0*/  BSYNC B0 ;  /* 0x0000000000007941 */ /* 0x000fea0003800000 */
.L_x_787:
        /* <DEDUP_REMOVED lines=10> */
[----:B------:R-:W-:Y:S01]  /*16670*/  @!P0 IADD3 R7, P1, R2, R4, RZ ;  /* 0x0000000402078210 */ /* 0x000fe20007f3e0ff */
[----:B------:R-:W-:-:S03]  /*16680*/  @!P6 IMAD R12, R12, R0, RZ ;  /* 0x000000000c0ce224 */ /* 0x000fc600078e02ff */
[----:B------:R-:W-:Y:S01]  /*16690*/  @!P0 LEA.HI.X.SX32 R2, R2, R18, 0x1, P1 ;  /* 0x0000001202028211 */ /* 0x000fe200008f0eff */
[----:B------:R-:W-:Y:S01]  /*166a0*/  @!P4 IMAD R10, R10, R0, RZ ;  /* 0x000000000a0ac224 */ /* 0x000fe200078e02ff */
[----:B------:R-:W-:-:S13]  /*166b0*/  ISETP.NE.OR P1, PT, R14, RZ, P2 ;  /* 0x000000ff0e00720c */ /* 0x000fda0001725670 */
[----:B------:R-:W-:-:S05]  /*166c0*/  @!P1 IMAD R13, R15, R0, RZ ;  /* 0x000000000f0d9224 */ /* 0x000fca00078e02ff */
[----:B------:R-:W-:-:S04]  /*166d0*/  @!P1 IADD3 R15, P2, R13, R4, RZ ;  /* 0x000000040d0f9210 */ /* 0x000fc80007f5e0ff */
[----:B------:R-:W-:Y:S02]  /*166e0*/  @!P1 LEA.HI.X.SX32 R13, R13, R18, 0x1, P2 ;  /* 0x000000120d0d9211 */ /* 0x000fe400010f0eff */
[----:B------:R-:W-:-:S04]  /*166f0*/  @!P0 LEA R16, P2, R7, c[0x0][0x200], 0x2 ;  /* 0x0000800007108a11 */ /* 0x000fc800078410ff */
[----:B------:R-:W-:Y:S01]  /*16700*/  @!P0 LEA.HI.X R17, R7, c[0x0][0x204], R2, 0x2, P2 ;  /* 0x0000810007118a11 */ /* 0x000fe200010f1402 */
[----:B------:R-:W-:Y:S01]  /*16710*/  @!P0 IMAD.MOV.U32 R2, RZ, RZ, 0x7f800000 ;  /* 0x7f800000ff028424 */ /* 0x000fe200078e00ff */
[----:B--2---:R-:W-:Y:S01]  /*16720*/  @!P1 LEA R20, P2, R15, c[0x0][0x200], 0x2 ;  /* 0x000080000f149a11 */ /* 0x004fe200078410ff */
[----:B------:R-:W-:-:S03]  /*16730*/  @!P3 IMAD R7, R9, R0, RZ ;  /* 0x000000000907b224 */ /* 0x000fc600078e02ff */
[----:B------:R2:W-:Y:S01]  /*16740*/  @!P0 STG.E [R16.64], R2 ;  /* 0x0000000210008986 */ /* 0x0005e2000c101914 */
[----:B------:R-:W-:Y:S02]  /*16750*/  @!P1 LEA.HI.X R21, R15, c[0x0][0x204], R13, 0x2, P2 ;  /* 0x000081000f159a11 */ /* 0x000fe400010f140d */
[----:B------:R-:W-:Y:S01]  /*16760*/  ISETP.NE.AND P2, PT, R3, RZ, PT ;  /* 0x000000ff0300720c */ /* 0x000fe20003f45270 */
[----:B------:R-:W-:-:S03]  /*16770*/  @!P5 IMAD R3, R11, R0, RZ ;  /* 0x000000000b03d224 */ /* 0x000fc600078e02ff */
[----:B------:R-:W-:-:S13]  /*16780*/  ISETP.NE.OR P2, PT, R14, RZ, P2 ;  /* 0x000000ff0e00720c */ /* 0x000fda0001745670 */
[----:B------:R-:W-:Y:S02]  /*16790*/  @!P2 IMAD R8, R8, R0, RZ ;  /* 0x000000000808a224 */ /* 0x000fe400078e02ff */
[----:B--2---:R-:W-:-:S05]  /*167a0*/  @!P1 IMAD.MOV.U32 R2, RZ, RZ, 0x7f800000 ;  /* 0x7f800000ff029424 */ /* 0x004fca00078e00ff */
[----:B------:R2:W-:Y:S01]  /*167b0*/  @!P1 STG.E [R20.64], R2 ;  /* 0x0000000214009986 */ /* 0x0005e2000c101914 */
[----:B------:R-:W-:-:S04]  /*167c0*/  ISETP.NE.AND P1, PT, R5, RZ, PT ;  /* 0x000000ff0500720c */ /* 0x000fc80003f25270 */
[----:B------:R-:W-:Y:S02]  /*167d0*/  ISETP.NE.OR P1, PT, R14, RZ, P1 ;  /* 0x000000ff0e00720c */ /* 0x000fe40000f25670 */
[----:B--2---:R-:W-:-:S04]  /*167e0*/  @!P6 IADD3 R2, P0, R12, R4, RZ ;  /* 0x000000040c02e210 */ /* 0x004fc80007f1e0ff */
[----:B------:R-:W-:Y:S02]  /*167f0*/  @!P6 LEA.HI.X.SX32 R5, R12, R18, 0x1, P0 ;  /* 0x000000120c05e211 */ /* 0x000fe400000f0eff */
[----:B------:R-:W-:-:S04]  /*16800*/  @!P6 LEA R12, P0, R2, c[0x0][0x200], 0x2 ;  /* 0x00008000020cea11 */ /* 0x000fc800078010ff */
        /* <DEDUP_REMOVED lines=19> */
[----:B------:R-:W-:-:S05]  /*16940*/  @!P5 IMAD.MOV.U32 R5, RZ, RZ, 0x7f800000 ;  /* 0x7f800000ff05d424 */ /* 0x000fca00078e00ff */
[----:B------:R3:W-:Y:S01]  /*16950*/  @!P5 STG.E [R2.64], R5 ;  /* 0x000000050200d986 */ /* 0x0007e2000c101914 */
[----:B--2---:R-:W-:-:S05]  /*16960*/  @!P4 IMAD.MOV.U32 R7, RZ, RZ, 0x7f800000 ;  /* 0x7f800000ff07c424 */ /* 0x004fca00078e00ff */
[----:B------:R2:W-:Y:S01]  /*16970*/  @!P4 STG.E [R10.64], R7 ;  /* 0x000000070a00c986 */ /* 0x0005e2000c101914 */
[----:B---3--:R-:W-:Y:S02]  /*16980*/  @!P3 IMAD.MOV.U32 R3, RZ, RZ, 0x7f800000 ;  /* 0x7f800000ff03b424 */ /* 0x008fe400078e00ff */
[----:B------:R-:W-:-:S03]  /*16990*/  @!P2 IMAD.MOV.U32 R2, RZ, RZ, 0x7f800000 ;  /* 0x7f800000ff02a424 */ /* 0x000fc600078e00ff */
[----:B------:R2:W-:Y:S04]  /*169a0*/  @!P3 STG.E [R16.64], R3 ;  /* 0x000000031000b986 */ /* 0x0005e8000c101914 */
[----:B------:R2:W-:Y:S01]  /*169b0*/  @!P2 STG.E [R20.64], R2 ;  /* 0x000000021400a986 */ /* 0x0005e2000c101914 */
[----:B------:R-:W-:Y:S05]  /*169c0*/  @P1 EXIT ;  /* 0x000000000000194d */ /* 0x000fea0003800000 */
[----:B------:R-:W-:-:S05]  /*169d0*/  IMAD R0, R6, R0, RZ ;  /* 0x0000000006007224 */ /* 0x000fca00078e02ff */
[----:B------:R-:W-:-:S04]  /*169e0*/  IADD3 R4, P0, R0, R4, RZ ;  /* 0x0000000400047210 */ /* 0x000fc80007f1e0ff */
[----:B------:R-:W-:Y:S02]  /*169f0*/  LEA.HI.X.SX32 R0, R0, R18, 0x1, P0 ;  /* 0x0000001200007211 */ /* 0x000fe400000f0eff */
[----:B--2---:R-:W-:-:S04]  /*16a00*/  LEA R2, P0, R4, c[0x0][0x200], 0x2 ;  /* 0x0000800004027a11 */ /* 0x004fc800078010ff */
[----:B------:R-:W-:Y:S01]  /*16a10*/  LEA.HI.X R3, R4, c[0x0][0x204], R0, 0x2, P0 ;  /* 0x0000810004037a11 */ /* 0x000fe200000f1400 */
[----:B------:R-:W-:-:S05]  /*16a20*/  IMAD.MOV.U32 R0, RZ, RZ, 0x7f800000 ;  /* 0x7f800000ff007424 */ /* 0x000fca00078e00ff */
[----:B------:R-:W-:Y:S01]  /*16a30*/  STG.E [R2.64], R0 ;  /* 0x0000000002007986 */ /* 0x000fe2000c101914 */
[----:B------:R-:W-:Y:S05]  /*16a40*/  EXIT ;  /* 0x000000000000794d */ /* 0x000fea0003800000 */
.L_x_789:
        /* <DEDUP_REMOVED lines=11> */
.L_x_1143:


//--------------------- .text._ZN5flash16flash_fwd_kernelI23Flash_fwd_kernel_traitsILi64ELi128ELi64ELi4ELb0ELb0EN7cutlass6half_tE19Flash_kernel_traitsILi64ELi128ELi64ELi4ES3_EELb1ELb1ELb0ELb0ELb0ELb0ELb0ELb1EEEvNS_16Flash_fwd_paramsE --------------------------
	.section	.text._ZN5flash16flash_fwd_kernelI23Flash_fwd_kernel_traitsILi64ELi128ELi64ELi4ELb0ELb0EN7cutlass6half_tE19Flash_kernel_traitsILi64ELi128ELi64ELi4ES3_EELb1ELb1ELb0ELb0ELb0ELb0ELb0ELb1EEEvNS_16Flash_fwd_paramsE,"ax",@progbits
	.sectioninfo	@"SHI_REGISTERS=255"
	.align	128
        .global         _ZN5flash16flash_fwd_kernelI23Flash_fwd_kernel_traitsILi64ELi128ELi64ELi4ELb0ELb0EN7cutlass6half_tE19Flash_kernel_traitsILi64ELi128ELi64ELi4ES3_EELb1ELb1ELb0ELb0ELb0ELb0ELb0ELb1EEEvNS_16Flash_fwd_paramsE
        .type           _ZN5flash16flash_fwd_kernelI23Flash_fwd_kernel_traitsILi64ELi128ELi64ELi4ELb0ELb0EN7cutlass6half_tE19Flash_kernel_traitsILi64ELi128ELi64ELi4ES3_EELb1ELb1ELb0ELb0ELb0ELb0ELb0ELb1EEEvNS_16Flash_fwd_paramsE,@function
        .size           _ZN5flash16flash_fwd_kernelI23Flash_fwd_kernel_traitsILi64ELi128ELi64ELi4ELb0ELb0EN7cutlass6half_tE19Flash_kernel_traitsILi64ELi128ELi64ELi4ES3_EELb1ELb1ELb0ELb0ELb0ELb0ELb0ELb1EEEvNS_16Flash_fwd_paramsE,(.L_x_1144 - _ZN5flash16flash_fwd_kernelI23Flash_fwd_kernel_traitsILi64ELi128ELi64ELi4ELb0ELb0EN7cutlass6half_tE19Flash_kernel_traitsILi64ELi128ELi64ELi4ES3_EELb1ELb1ELb0ELb0ELb0ELb0ELb0ELb1EEEvNS_16Flash_fwd_paramsE)
        .other          _ZN5flash16flash_fwd_kernelI23Flash_fwd_kernel_traitsILi64ELi128ELi64ELi4ELb0ELb0EN7cutlass6half_tE19Flash_kernel_traitsILi64ELi128ELi64ELi4ES3_EELb1ELb1ELb0ELb0ELb0ELb0ELb0ELb1EEEvNS_16Flash_fwd_paramsE,@"STO_CUDA_ENTRY STV_DEFAULT"
_ZN5flash16flash_fwd_kernelI23Flash_fwd_kernel_traitsILi64ELi128ELi64ELi4ELb0ELb0EN7cutlass6half_tE19Flash_kernel_traitsILi64ELi128ELi64ELi4ES3_EELb1ELb1ELb0ELb0ELb0ELb0ELb0ELb1EEEvNS_16Flash_fwd_paramsE:
.text._ZN5flash16flash_fwd_kernelI23Flash_fwd_kernel_traitsILi64ELi128ELi64ELi4ELb0ELb0EN7cutlass6half_tE19Flash_kernel_traitsILi64ELi128ELi64ELi4ES3_EELb1ELb1ELb0ELb0ELb0ELb0ELb0ELb1EEEvNS_16Flash_fwd_paramsE:
[----:B------:R-:W-:-:S03]  /*0000*/  MOV R1, c[0x0][0x28] ;  /* 0x00000a0000017a02 */ /* 0x000fc60000000f00 */
[----:B------:R-:W-:Y:S01]  /*0010*/  ULDC.U8 UR4, c[0x0][0x304] ;  /* 0x0000c10000047ab9 */ /* 0x000fe20000000000 */
[----:B------:R-:W-:Y:S01]  /*0020*/  IADD3 R1, R1, -0x1d0, RZ ;  /* 0xfffffe3001017810 */ /* 0x000fe20007ffe0ff */
[----:B------:R-:W-:Y:S01]  /*0030*/  ULDC.64 UR36, c[0x0][0x2f0] ;  /* 0x0000bc0000247ab9 */ /* 0x000fe20000000a00 */
[----:B------:R-:W-:Y:S01]  /*0040*/  ISETP.NE.AND P1, PT, RZ, UR4, PT ;  /* 0x00000004ff007c0c */ /* 0x000fe2000bf25270 */
[----:B------:R-:W-:Y:S01]  /*0050*/  IMAD.U32 R2, RZ, RZ, UR36 ;  /* 0x00000024ff027e24 */ /* 0x000fe2000f8e00ff */
[----:B------:R-:W-:Y:S01]  /*0060*/  ULDC.64 UR34, c[0x0][0x118] ;  /* 0x0000460000227ab9 */ /* 0x000fe20000000a00 */
[----:B------:R-:W-:Y:S02]  /*0070*/  IMAD.U32 R3, RZ, RZ, UR37 ;  /* 0x00000025ff037e24 */ /* 0x000fe4000f8e00ff */
[----:B------:R-:W-:-:S08]  /*0080*/  IMAD.MOV.U32 R10, RZ, RZ, c[0x0][0x2fc] ;  /* 0x0000bf00ff0a7624 */ /* 0x000fd000078e00ff */
[----:B------:R1:W2:Y:S01]  /*0090*/  @P1 LDG.E.64 R4, [R2.64] ;  /* 0x0000002202041981 */ /* 0x0002a2000c1e1b00 */
[----:B------:R-:W-:-:S04]  /*00a0*/  IMAD.MOV.U32 R9, RZ, RZ, c[0x0][0x2f8] ;  /* 0x0000be00ff097624 */ /* 0x000fc800078e00ff */
[----:B-1----:R-:W-:Y:S01]  /*00b0*/  @P1 IMAD.MOV.U32 R2, RZ, RZ, R9 ;  /* 0x000000ffff021224 */ /* 0x002fe200078e0009 */
[----:B------:R-:W-:-:S06]  /*00c0*/  @P1 MOV R3, R10 ;  /* 0x0000000a00031202 */ /* 0x000fcc0000000f00 */
[----:B------:R-:W3:Y:S01]  /*00d0*/  @P1 LDG.E.64 R2, [R2.64] ;  /* 0x0000002202021981 */ /* 0x000ee2000c1e1b00 */
[----:B------:R-:W1:Y:S01]  /*00e0*/  LDC.U8 R6, c[0x0][0x312] ;  /* 0x0000c480ff067b82 */ /* 0x000e620000000000 */
[----:B------:R-:W-:Y:S01]  /*00f0*/  ISETP.NE.U32.AND P2, PT, RZ, c[0x0][0x240], PT ;  /* 0x00009000ff007a0c */ /* 0x000fe20003f45070 */
[----:B------:R-:W-:Y:S01]  /*0100*/  IMAD.MOV.U32 R27, RZ, RZ, 0x4 ;  /* 0x00000004ff1b7424 */ /* 0x000fe200078e00ff */
[----:B------:R-:W4:Y:S01]  /*0110*/  S2R R31, SR_CTAID.X ;  /* 0x00000000001f7919 */ /* 0x000f220000002500 */
[----:B------:R-:W-:Y:S01]  /*0120*/  IMAD.MOV.U32 R13, RZ, RZ, -0x1 ;  /* 0xffffffffff0d7424 */ /* 0x000fe200078e00ff */
[----:B------:R-:W-:Y:S02]  /*0130*/  ISETP.NE.AND.EX P2, PT, RZ, c[0x0][0x244], PT, P2 ;  /* 0x00009100ff007a0c */ /* 0x000fe40003f45320 */
[----:B------:R-:W4:Y:S04]  /*0140*/  S2R R18, SR_CTAID.Y ;  /* 0x0000000000127919 */ /* 0x000f280000002600 */
[----:B------:R-:W4:Y:S04]  /*0150*/  S2R R19, SR_CTAID.Z ;  /* 0x0000000000137919 */ /* 0x000f280000002700 */
[----:B------:R-:W4:Y:S01]  /*0160*/  S2R R26, SR_TID.X ;  /* 0x00000000001a7919 */ /* 0x000f220000002100 */
[----:B-1----:R-:W-:-:S02]  /*0170*/  ISETP.NE.AND P3, PT, R6, RZ, PT ;  /* 0x000000ff0600720c */ /* 0x002fc40003f65270 */
[----:B----4-:R-:W-:-:S04]  /*0180*/  LOP3.LUT R0, R19, R31, R18, 0xfe, !PT ;  /* 0x0000001f13007212 */ /* 0x010fc800078efe12 */
[----:B------:R-:W-:-:S13]  /*0190*/  LOP3.LUT P4, RZ, R0, R26, RZ, 0xfc, !PT ;  /* 0x0000001a00ff7212 */ /* 0x000fda000788fcff */
[----:B------:R-:W-:Y:S01]  /*01a0*/  @!P4 IMAD.MOV.U32 R6, RZ, RZ, c[0x0][0x308] ;  /* 0x0000c200ff06c624 */ /* 0x000fe200078e00ff */
[----:B------:R-:W-:Y:S01]  /*01b0*/  @!P4 MOV R7, c[0x0][0x30c] ;  /* 0x0000c3000007ca02 */ /* 0x000fe20000000f00 */
[----:B------:R-:W-:Y:S01]  /*01c0*/  IMAD.MOV.U32 R11, RZ, RZ, -0x1 ;  /* 0xffffffffff0b7424 */ /* 0x000fe200078e00ff */
[----:B--2---:R1:W2:Y:S08]  /*01d0*/  @P1 R2UR UR36, R4 ;  /* 0x00000000042413c2 */ /* 0x0042b000000e0000 */
[----:B------:R1:W4:Y:S02]  /*01e0*/  @P1 R2UR UR37, R5 ;  /* 0x00000000052513c2 */ /* 0x00032400000e0000 */
[----:B-1----:R-:W-:Y:S01]  /*01f0*/  IMAD.WIDE R4, R18, R27, c[0x0][0x240] ;  /* 0x0000900012047625 */ /* 0x002fe200078e021b */
[----:B---3--:R-:W-:-:S03]  /*0200*/  @P1 IADD3 R9, P0, R2, c[0x0][0x300], RZ ;  /* 0x0000c00002091a10 */ /* 0x008fc60007f1e0ff */
[----:B--2---:R-:W-:Y:S02]  /*0210*/  IMAD.U32 R2, RZ, RZ, UR36 ;  /* 0x00000024ff027e24 */ /* 0x004fe4000f8e00ff */
[----:B------:R-:W-:Y:S01]  /*0220*/  @P1 IMAD.X R10, RZ, RZ, R3, P0 ;  /* 0x000000ffff0a1224 */ /* 0x000fe200000e0603 */
[----:B------:R-:W-:Y:S01]  /*0230*/  ISETP.EQ.U32.AND P1, PT, RZ, c[0x0][0x248], PT ;  /* 0x00009200ff007a0c */ /* 0x000fe20003f22070 */
[----:B----4-:R-:W-:Y:S01]  /*0240*/  IMAD.U32 R3, RZ, RZ, UR37 ;  /* 0x00000025ff037e24 */ /* 0x010fe2000f8e00ff */
[----:B------:R-:W-:Y:S02]  /*0250*/  ISETP.NE.U32.AND P0, PT, RZ, c[0x0][0x250], PT ;  /* 0x00009400ff007a0c */ /* 0x000fe40003f05070 */
[----:B------:R-:W-:Y:S02]  /*0260*/  ISETP.EQ.OR.EX P1, PT, RZ, c[0x0][0x24c], !P3, P1 ;  /* 0x00009300ff007a0c */ /* 0x000fe40005f22710 */
[----:B------:R1:W-:Y:S01]  /*0270*/  @!P4 STG.E.64 [R6.64], R2 ;  /* 0x000000020600c986 */ /* 0x0003e2000c101b22 */
[----:B------:R-:W-:-:S02]  /*0280*/  ISETP.NE.AND.EX P0, PT, RZ, c[0x0][0x254], PT, P0 ;  /* 0x00009500ff007a0c */ /* 0x000fc40003f05300 */
[----:B-1----:R-:W-:Y:S01]  /*0290*/  @!P4 MOV R2, R9 ;  /* 0x000000090002c202 */ /* 0x002fe20000000f00 */
[----:B------:R-:W-:-:S05]  /*02a0*/  @!P4 IMAD.MOV.U32 R3, RZ, RZ, R10 ;  /* 0x000000ffff03c224 */ /* 0x000fca00078e000a */
[----:B------:R1:W-:Y:S04]  /*02b0*/  @!P4 STG.E.64 [R6.64+0x8], R2 ;  /* 0x000008020600c986 */ /* 0x0003e8000c101b22 */
[----:B------:R2:W3:Y:S04]  /*02c0*/  @P2 LDG.E R13, [R4.64] ;  /* 0x00000022040d2981 */ /* 0x0004e8000c1e1900 */
[----:B--2---:R-:W2:Y:S01]  /*02d0*/  @P2 LDG.E R4, [R4.64+0x4] ;  /* 0x0000042204042981 */ /* 0x004ea2000c1e1900 */
[----:B-1----:R-:W-:-:S04]  /*02e0*/  IMAD.WIDE R6, R18, R27, c[0x0][0x248] ;  /* 0x0000920012067625 */ /* 0x002fc800078e021b */
[----:B------:R-:W-:Y:S01]  /*02f0*/  IMAD.MOV.U32 R8, RZ, RZ, RZ ;  /* 0x000000ffff087224 */ /* 0x000fe200078e00ff */
[----:B------:R1:W5:Y:S01]  /*0300*/  @!P1 LDG.E R11, [R6.64] ;  /* 0x00000022060b9981 */ /* 0x000362000c1e1900 */
[----:B------:R-:W-:Y:S01]  /*0310*/  @P0 IMAD.WIDE R2, R18, R27, c[0x0][0x250] ;  /* 0x0000940012020625 */ /* 0x000fe200078e021b */
[----:B------:R-:W4:Y:S04]  /*0320*/  LDC.U8 R237, c[0x0][0x2d8] ;  /* 0x0000b600ffed7b82 */ /* 0x000f280000000000 */
[----:B------:R1:W5:Y:S01]  /*0330*/  @P0 LDG.E R8, [R2.64] ;  /* 0x0000002202080981 */ /* 0x000362000c1e1900 */
[----:B------:R-:W-:Y:S02]  /*0340*/  ISETP.NE.U32.AND P0, PT, RZ, c[0x0][0x248], PT ;  /* 0x00009200ff007a0c */ /* 0x000fe40003f05070 */
[----:B------:R-:W-:-:S02]  /*0350*/  SHF.R.S32.HI R17, RZ, 0x1f, R26 ;  /* 0x0000001fff117819 */ /* 0x000fc4000001141a */
[----:B------:R-:W-:Y:S02]  /*0360*/  ISETP.NE.AND.EX P0, PT, RZ, c[0x0][0x24c], PT, P0 ;  /* 0x00009300ff007a0c */ /* 0x000fe40003f05300 */
[----:B------:R-:W-:-:S04]  /*0370*/  LEA.HI R15, R17, R26, RZ, 0x5 ;  /* 0x0000001a110f7211 */ /* 0x000fc800078f28ff */
[----:B------:R-:W-:-:S05]  /*0380*/  LOP3.LUT R0, R15, 0xffffffe0, RZ, 0xc0, !PT ;  /* 0xffffffe00f007812 */ /* 0x000fca00078ec0ff */
[----:B------:R-:W-:Y:S01]  /*0390*/  IMAD.IADD R144, R26, 0x1, -R0 ;  /* 0x000000011a907824 */ /* 0x000fe200078e0a00 */
[----:B---3--:R1:W-:Y:S01]  /*03a0*/  STL [R1+0x134], R13 ;  /* 0x0001340d01007387 */ /* 0x0083e20000100800 */
[----:B--2---:R-:W-:Y:S01]  /*03b0*/  @P2 IADD3 R30, R4, -R13, RZ ;  /* 0x8000000d041e2210 */ /* 0x004fe20007ffe0ff */
[----:B------:R-:W-:-:S05]  /*03c0*/  @!P2 IMAD.MOV.U32 R30, RZ, RZ, c[0x0][0x214] ;  /* 0x00008500ff1ea624 */ /* 0x000fca00078e00ff */
[----:B------:R1:W-:Y:S01]  /*03d0*/  STL [R1+0x15c], R30 ;  /* 0x00015c1e01007387 */ /* 0x0003e20000100800 */
[----:B------:R-:W-:Y:S05]  /*03e0*/  @!P0 BRA `(.L_x_790) ;  /* 0x0000004000008947 */ /* 0x000fea0003800000 */
[----:B----4-:R-:W2:Y:S02]  /*03f0*/  @P3 LDG.E R0, [R6.64+0x4] ;  /* 0x0000042206003981 */ /* 0x010ea4000c1e1900 */
[----:B--2--5:R-:W-:-:S06]  /*0400*/  @P3 IADD3 R0, R0, -R11, RZ ;  /* 0x8000000b00003210 */ /* 0x024fcc0007ffe0ff */
[----:B------:R2:W5:Y:S01]  /*0410*/  @!P3 LDG.E R0, [R6.64] ;  /* 0x000000220600b981 */ /* 0x000562000c1e1900 */
[----:B------:R-:W-:Y:S05]  /*0420*/  BRA `(.L_x_791) ;  /* 0x0000001000007947 */ /* 0x000fea0003800000 */
.L_x_790:
[----:B----4-:R-:W-:Y:S02]  /*0430*/  MOV R0, c[0x0][0x218] ;  /* 0x0000860000007a02 */ /* 0x010fe40000000f00 */
.L_x_791:
[----:B------:R-:W-:-:S04]  /*0440*/  ISETP.NE.U32.AND P2, PT, RZ, c[0x0][0x258], PT ;  /* 0x00009600ff007a0c */ /* 0x000fc80003f45070 */
[----:B------:R-:W-:-:S13]  /*0450*/  ISETP.NE.AND.EX P2, PT, RZ, c[0x0][0x25c], PT, P2 ;  /* 0x00009700ff007a0c */ /* 0x000fda0003f45320 */
[----:B-1----:R-:W-:-:S06]  /*0460*/  @P2 IMAD.WIDE R2, R18, R27, c[0x0][0x258] ;  /* 0x0000960012022625 */ /* 0x002fcc00078e021b */
[----:B------:R-:W3:Y:S01]  /*0470*/  @P2 LDG.E R3, [R2.64] ;  /* 0x0000002202032981 */ /* 0x000ee2000c1e1900 */
[----:B------:R-:W-:Y:S01]  /*0480*/  IMAD.SHL.U32 R28, R31, 0x80, RZ ;  /* 0x000000801f1c7824 */ /* 0x000fe200078e00ff */
[----:B------:R-:W-:-:S04]  /*0490*/  @!P2 ISETP.NE.U32.AND P1, PT, RZ, c[0x0][0x268], PT ;  /* 0x00009a00ff00aa0c */ /* 0x000fc80003f25070 */
[----:B------:R-:W-:Y:S02]  /*04a0*/  ISETP.GT.AND P0, PT, R30, R28, PT ;  /* 0x0000001c1e00720c */ /* 0x000fe40003f04270 */
[----:B------:R-:W-:-:S04]  /*04b0*/  @!P2 ISETP.NE.AND.EX P1, PT, RZ, c[0x0][0x26c], PT, P1 ;  /* 0x00009b00ff00aa0c */ /* 0x000fc80003f25310 */
[----:B------:R-:W-:Y:S01]  /*04c0*/  @!P2 SEL R2, RZ, c[0x0][0x21c], !P1 ;  /* 0x00008700ff02aa07 */ /* 0x000fe20004800000 */
[----:B---3-5:R-:W-:-:S03]  /*04d0*/  @P2 IMAD.IADD R54, R3, 0x1, -R8 ;  /* 0x0000000103362824 */ /* 0x028fc600078e0a08 */
        /* <DEDUP_REMOVED lines=12> */
[----:B------:R-:W-:Y:S01]  /*05a0*/  ISETP.GE.AND P0, PT, R247, 0x1, PT ;  /* 0x00000001f700780c */ /* 0x000fe20003f06270 */
[----:B------:R1:W-:-:S12]  /*05b0*/  STL [R1+0x24], R247 ;  /* 0x000024f701007387 */ /* 0x0003d80000100800 */
[----:B------:R-:W-:Y:S05]  /*05c0*/  @!P0 BRA `(.L_x_792) ;  /* 0x000208e000008947 */ /* 0x000fea0003800000 */
[----:B------:R-:W-:Y:S01]  /*05d0*/  IMAD R12, R18, c[0x0][0x1c0], R19 ;  /* 0x00007000120c7a24 */ /* 0x000fe200078e0213 */
[----:B------:R-:W-:Y:S02]  /*05e0*/  ISETP.NE.AND P3, PT, R13, -0x1, PT ;  /* 0xffffffff0d00780c */ /* 0x000fe40003f65270 */
[----:B------:R-:W-:Y:S02]  /*05f0*/  ISETP.NE.AND P0, PT, R11, -0x1, PT ;  /* 0xffffffff0b00780c */ /* 0x000fe40003f05270 */
[----:B------:R-:W-:Y:S02]  /*0600*/  SHF.L.U32 R0, R12, 0x5, RZ ;  /* 0x000000050c007819 */ /* 0x000fe400000006ff */
[--C-:B------:R-:W-:Y:S02]  /*0610*/  SHF.R.S32.HI R5, RZ, 0x1f, R144.reuse ;  /* 0x0000001fff057819 */ /* 0x100fe40000011490 */
[----:B------:R-:W-:Y:S02]  /*0620*/  IADD3 R173, P2, P1, R0, R9, R144 ;  /* 0x0000000900ad7210 */ /* 0x000fe4000795e090 */
[----:B------:R-:W-:-:S03]  /*0630*/  SHF.R.S32.HI R0, RZ, 0x1f, R0 ;  /* 0x0000001fff007819 */ /* 0x000fc60000011400 */
[----:B------:R3:W-:Y:S01]  /*0640*/  STL [R1+0x130], R173 ;  /* 0x000130ad01007387 */ /* 0x0007e20000100800 */
[----:B------:R-:W-:Y:S01]  /*0650*/  @!P3 SHF.R.S32.HI R4, RZ, 0x1f, R18 ;  /* 0x0000001fff04b819 */ /* 0x000fe20000011412 */
[C---:B------:R-:W-:Y:S01]  /*0660*/  @P3 IMAD.WIDE.U32 R2, R13.reuse, c[0x0][0x190], RZ ;  /* 0x000064000d023a25 */ /* 0x040fe200078e00ff */
[----:B--2---:R-:W-:Y:S02]  /*0670*/  @P0 IADD3 R6, R8, R11, RZ ;  /* 0x0000000b08060210 */ /* 0x004fe40007ffe0ff */
[----:B------:R-:W-:Y:S01]  /*0680*/  IADD3.X R158, R0, R10, R5, P2, P1 ;  /* 0x0000000a009e7210 */ /* 0x000fe200017e2405 */
[----:B------:R-:W-:Y:S01]  /*0690*/  @!P3 IMAD R7, R4, c[0x0][0x178], RZ ;  /* 0x00005e000407ba24 */ /* 0x000fe200078e02ff */
[----:B------:R-:W-:Y:S01]  /*06a0*/  @P3 MOV R9, R2 ;  /* 0x0000000200093202 */ /* 0x000fe20000000f00 */
[----:B------:R-:W-:Y:S02]  /*06b0*/  @P3 IMAD R13, R13, c[0x0][0x194], R3 ;  /* 0x000065000d0d3a24 */ /* 0x000fe400078e0203 */
[----:B------:R-:W-:-:S04]  /*06c0*/  @P0 IMAD.WIDE.U32 R2, R6, c[0x0][0x198], RZ ;  /* 0x0000660006020a25 */ /* 0x000fc800078e00ff */
[----:B------:R-:W-:Y:S01]  /*06d0*/  @!P3 IMAD.WIDE.U32 R4, R18, c[0x0][0x178], RZ ;  /* 0x00005e001204ba25 */ /* 0x000fe200078e00ff */
[----:B------:R-:W-:-:S03]  /*06e0*/  @P0 MOV R23, R2 ;  /* 0x0000000200170202 */ /* 0x000fc60000000f00 */
[----:B------:R-:W-:Y:S01]  /*06f0*/  @!P3 IMAD R7, R18, c[0x0][0x17c], R7 ;  /* 0x00005f001207ba24 */ /* 0x000fe200078e0207 */
[----:B------:R-:W-:Y:S01]  /*0700*/  @!P3 MOV R9, R4 ;  /* 0x000000040009b202 */ /* 0x000fe20000000f00 */
[----:B------:R-:W-:Y:S02]  /*0710*/  IMAD R0, R12, c[0x0][0x224], R28 ;  /* 0x000089000c007a24 */ /* 0x000fe400078e021c */
[----:B------:R-:W-:Y:S01]  /*0720*/  @P0 IMAD R24, R6, c[0x0][0x19c], R3 ;  /* 0x0000670006180a24 */ /* 0x000fe200078e0203 */
[----:B------:R-:W-:Y:S01]  /*0730*/  @!P3 IADD3 R13, R5, R7, RZ ;  /* 0x00000007050db210 */ /* 0x000fe20007ffe0ff */
[----:B------:R-:W-:Y:S01]  /*0740*/  IMAD R164, R0, c[0x0][0x228], RZ ;  /* 0x00008a0000a47a24 */ /* 0x000fe200078e02ff */
[----:B------:R-:W-:Y:S05]  /*0750*/  @P0 BRA `(.L_x_793) ;  /* 0x000000b000000947 */ /* 0x000fea0003800000 */
[----:B---3--:R-:W-:Y:S01]  /*0760*/  SHF.R.S32.HI R0, RZ, 0x1f, R8 ;  /* 0x0000001fff007819 */ /* 0x008fe20000011408 */
[----:B------:R-:W-:Y:S01]  /*0770*/  IMAD.WIDE.U32 R2, R8, c[0x0][0x198], RZ ;  /* 0x0000660008027a25 */ /* 0x000fe200078e00ff */
[----:B------:R-:W-:-:S03]  /*0780*/  SHF.R.S32.HI R4, RZ, 0x1f, R18 ;  /* 0x0000001fff047819 */ /* 0x000fc60000011412 */
[----:B------:R-:W-:Y:S02]  /*0790*/  IMAD R0, R0, c[0x0][0x198], RZ ;  /* 0x0000660000007a24 */ /* 0x000fe400078e02ff */
[----:B------:R-:W-:Y:S02]  /*07a0*/  IMAD R4, R4, c[0x0][0x180], RZ ;  /* 0x0000600004047a24 */ /* 0x000fe400078e02ff */
[----:B------:R-:W-:-:S05]  /*07b0*/  IMAD R0, R8, c[0x0][0x19c], R0 ;  /* 0x0000670008007a24 */ /* 0x000fca00078e0200 */
[----:B------:R-:W-:Y:S01]  /*07c0*/  IADD3 R3, R3, R0, RZ ;  /* 0x0000000003037210 */ /* 0x000fe20007ffe0ff */
[----:B------:R-:W-:-:S04]  /*07d0*/  IMAD R0, R18, c[0x0][0x184], R4 ;  /* 0x0000610012007a24 */ /* 0x000fc800078e0204 */
[----:B------:R-:W-:-:S05]  /*07e0*/  IMAD.WIDE.U32 R2, R18, c[0x0][0x180], R2 ;  /* 0x0000600012027a25 */ /* 0x000fca00078e0002 */
[----:B------:R-:W-:Y:S02]  /*07f0*/  IADD3 R24, R3, R0, RZ ;  /* 0x0000000003187210 */ /* 0x000fe40007ffe0ff */
[----:B------:R-:W-:Y:S02]  /*0800*/  MOV R23, R2 ;  /* 0x0000000200177202 */ /* 0x000fe40000000f00 */
.L_x_793:
[----:B---3--:R-:W-:Y:S02]  /*0810*/  IABS R4, c[0x0][0x1c8] ;  /* 0x0000720000047a13 */ /* 0x008fe40000000000 */
[----:B------:R-:W-:Y:S02]  /*0820*/  IABS R5, R19 ;  /* 0x0000001300057213 */ /* 0x000fe40000000000 */
[----:B------:R-:W2:Y:S08]  /*0830*/  I2F.RP R2, R4 ;  /* 0x0000000400027306 */ /* 0x000eb00000209400 */
[----:B--2---:R-:W2:Y:S02]  /*0840*/  MUFU.RCP R2, R2 ;  /* 0x0000000200027308 */ /* 0x004ea40000001000 */
[----:B--2---:R-:W-:-:S06]  /*0850*/  IADD3 R2, R2, 0xffffffe, RZ ;  /* 0x0ffffffe02027810 */ /* 0x004fcc0007ffe0ff */
[----:B------:R-:W2:Y:S02]  /*0860*/  F2I.FTZ.U32.TRUNC.NTZ R3, R2 ;  /* 0x0000000200037305 */ /* 0x000ea4000021f000 */
[----:B--2---:R-:W-:Y:S02]  /*0870*/  IMAD.MOV R0, RZ, RZ, -R3 ;  /* 0x000000ffff007224 */ /* 0x004fe400078e0a03 */
[----:B------:R-:W-:Y:S02]  /*0880*/  IMAD.MOV.U32 R2, RZ, RZ, RZ ;  /* 0x000000ffff027224 */ /* 0x000fe400078e00ff */
[----:B------:R-:W-:-:S04]  /*0890*/  IMAD R0, R0, R4, RZ ;  /* 0x0000000400007224 */ /* 0x000fc800078e02ff */
[----:B------:R-:W-:-:S04]  /*08a0*/  IMAD.HI.U32 R0, R3, R0, R2 ;  /* 0x0000000003007227 */ /* 0x000fc800078e0002 */
[----:B------:R-:W-:Y:S01]  /*08b0*/  IMAD.MOV.U32 R3, RZ, RZ, R5 ;  /* 0x000000ffff037224 */ /* 0x000fe200078e0005 */
[----:B------:R-:W-:-:S03]  /*08c0*/  SHF.R.S32.HI R5, RZ, 0x1f, R19 ;  /* 0x0000001fff057819 */ /* 0x000fc60000011413 */
        /* <DEDUP_REMOVED lines=9> */
[----:B------:R-:W-:-:S04]  /*0960*/  LOP3.LUT R2, R19, c[0x0][0x1c8], RZ, 0x3c, !PT ;  /* 0x0000720013027a12 */ /* 0x000fc800078e3cff */
[----:B------:R-:W-:Y:S01]  /*0970*/  ISETP.GE.AND P1, PT, R2, RZ, PT ;  /* 0x000000ff0200720c */ /* 0x000fe20003f26270 */
[----:B------:R-:W-:-:S04]  /*0980*/  @P0 IMAD.WIDE.U32 R2, R4, c[0x0][0x1a0], RZ ;  /* 0x0000680004020a25 */ /* 0x000fc800078e00ff */
[----:B------:R-:W-:Y:S01]  /*0990*/  @P0 IMAD R22, R4, c[0x0][0x1a4], R3 ;  /* 0x0000690004160a24 */ /* 0x000fe200078e0203 */
[----:B------:R-:W-:Y:S02]  /*09a0*/  @P0 MOV R16, R2 ;  /* 0x0000000200100202 */ /* 0x000fe40000000f00 */
[----:B------:R-:W-:-:S04]  /*09b0*/  @P3 IADD3 R0, R0, 0x1, RZ ;  /* 0x0000000100003810 */ /* 0x000fc80007ffe0ff */
[----:B------:R-:W-:-:S05]  /*09c0*/  MOV R14, R0 ;  /* 0x00000000000e7202 */ /* 0x000fca0000000f00 */
        /* <DEDUP_REMOVED lines=14> */
.L_x_794:
[CC--:B------:R-:W-:Y:S01]  /*0ab0*/  LEA.HI R2, R17.reuse, R26.reuse, RZ, 0x3 ;  /* 0x0000001a11027211 */ /* 0x0c0fe200078f18ff */
[----:B------:R-:W-:Y:S01]  /*0ac0*/  IMAD.IADD R29, R30, 0x1, -R28 ;  /* 0x000000011e1d7824 */ /* 0x000fe200078e0a1c */
[----:B------:R-:W-:Y:S01]  /*0ad0*/  LEA.HI R3, R17, R26, RZ, 0x6 ;  /* 0x0000001a11037211 */ /* 0x000fe200078f30ff */
[----:B------:R-:W-:Y:S01]  /*0ae0*/  IMAD R4, R5, c[0x0][0x1a8], RZ ;  /* 0x00006a0005047a24 */ /* 0x000fe200078e02ff */
[----:B------:R-:W-:Y:S01]  /*0af0*/  SHF.R.S32.HI R6, RZ, 0x3, R2 ;  /* 0x00000003ff067819 */ /* 0x000fe20000011402 */
[----:B------:R-:W-:Y:S01]  /*0b00*/  BSSY B0, `(.L_x_795) ;  /* 0x0000030000007945 */ /* 0x000fe20003800000 */
[----:B------:R-:W-:Y:S01]  /*0b10*/  LOP3.LUT R2, R2, 0xfffffff8, RZ, 0xc0, !PT ;  /* 0xfffffff802027812 */ /* 0x000fe200078ec0ff */
[----:B------:R-:W-:Y:S01]  /*0b20*/  IMAD R4, R19, c[0x0][0x1ac], R4 ;  /* 0x00006b0013047a24 */ /* 0x000fe200078e0204 */
[----:B------:R-:W-:Y:S01]  /*0b30*/  SHF.R.S32.HI R21, RZ, 0x5, R15 ;  /* 0x00000005ff157819 */ /* 0x000fe2000001140f */
[----:B------:R-:W-:Y:S01]  /*0b40*/  IMAD.SHL.U32 R0, R6, 0x40, RZ ;  /* 0x0000004006007824 */ /* 0x000fe200078e00ff */
[----:B------:R-:W-:Y:S01]  /*0b50*/  SHF.R.S32.HI R7, RZ, 0x1f, R6 ;  /* 0x0000001fff077819 */ /* 0x000fe20000011406 */
[----:B------:R-:W-:-:S03]  /*0b60*/  IMAD.IADD R55, R26, 0x1, -R2 ;  /* 0x000000011a377824 */ /* 0x000fc600078e0a02 */
[----:B------:R-:W-:Y:S01]  /*0b70*/  LOP3.LUT R2, R0, 0x1c0, RZ, 0xc0, !PT ;  /* 0x000001c000027812 */ /* 0x000fe200078ec0ff */
[----:B------:R-:W-:-:S05]  /*0b80*/  IMAD.SHL.U32 R168, R55, 0x8, RZ ;  /* 0x0000000837a87824 */ /* 0x000fca00078e00ff */
[--C-:B------:R-:W-:Y:S02]  /*0b90*/  SHF.R.S32.HI R169, RZ, 0x1f, R168.reuse ;  /* 0x0000001fffa97819 */ /* 0x100fe400000114a8 */
[----:B------:R-:W-:Y:S02]  /*0ba0*/  LOP3.LUT R0, R2, 0x38, R168, 0xf8, !PT ;  /* 0x0000003802007812 */ /* 0x000fe400078ef8a8 */
[----:B------:R-:W-:Y:S01]  /*0bb0*/  SHF.R.U32.HI R2, RZ, 0x3, R2 ;  /* 0x00000003ff027819 */ /* 0x000fe20000011602 */
[----:B------:R2:W-:Y:S01]  /*0bc0*/  STL.64 [R1+0x140], R168 ;  /* 0x000140a801007387 */ /* 0x0005e20000100a00 */
[----:B------:R-:W-:Y:S02]  /*0bd0*/  IADD3 R8, P0, R168, R9, RZ ;  /* 0x00000009a8087210 */ /* 0x000fe40007f1e0ff */
[----:B------:R-:W-:Y:S01]  /*0be0*/  LOP3.LUT R0, R0, R2, RZ, 0x3c, !PT ;  /* 0x0000000200007212 */ /* 0x000fe200078e3cff */
[----:B------:R2:W-:Y:S01]  /*0bf0*/  STL [R1+0x158], R29 ;  /* 0x0001581d01007387 */ /* 0x0005e20000100800 */
[----:B------:R-:W-:Y:S01]  /*0c00*/  IMAD.SHL.U32 R2, R3, 0x8, RZ ;  /* 0x0000000803027824 */ /* 0x000fe200078e00ff */
[----:B------:R-:W-:Y:S01]  /*0c10*/  SHF.R.S32.HI R3, RZ, 0x1f, R15 ;  /* 0x0000001fff037819 */ /* 0x000fe2000001140f */
[----:B------:R-:W-:Y:S01]  /*0c20*/  IMAD.X R9, R169, 0x1, R13, P0 ;  /* 0x00000001a9097824 */ /* 0x000fe200000e060d */
[----:B------:R-:W-:-:S02]  /*0c30*/  ISETP.GE.AND P0, PT, R6, R29, PT ;  /* 0x0000001d0600720c */ /* 0x000fc40003f06270 */
[----:B------:R-:W-:Y:S01]  /*0c40*/  LOP3.LUT R188, R0, 0xfffffe00, R2, 0xf8, !PT ;  /* 0xfffffe0000bc7812 */ /* 0x000fe200078ef802 */
[----:B------:R-:W-:Y:S01]  /*0c50*/  IMAD.WIDE.U32 R8, R19, c[0x0][0x1a8], R8 ;  /* 0x00006a0013087a25 */ /* 0x000fe200078e0008 */
[----:B------:R-:W-:Y:S02]  /*0c60*/  SHF.R.S32.HI R2, RZ, 0x1f, R144 ;  /* 0x0000001fff027819 */ /* 0x000fe40000011490 */
[----:B------:R-:W-:Y:S01]  /*0c70*/  LEA.HI R0, R3, R21, RZ, 0x2 ;  /* 0x0000001503007211 */ /* 0x000fe200078f10ff */
[----:B------:R-:W-:Y:S01]  /*0c80*/  IMAD.SHL.U32 R188, R188, 0x2, RZ ;  /* 0x00000002bcbc7824 */ /* 0x000fe200078e00ff */
[----:B------:R-:W-:Y:S01]  /*0c90*/  LEA.HI R145, R2, R144, RZ, 0x2 ;  /* 0x0000009002917211 */ /* 0x000fe200078f10ff */
[----:B------:R-:W-:Y:S01]  /*0ca0*/  IMAD.WIDE R2, R31, 0x80, R6 ;  /* 0x000000801f027825 */ /* 0x000fe200078e0206 */
[----:B------:R-:W-:Y:S02]  /*0cb0*/  LOP3.LUT R0, R0, 0xffffffc, RZ, 0xc0, !PT ;  /* 0x0ffffffc00007812 */ /* 0x000fe400078ec0ff */
[----:B------:R-:W-:Y:S01]  /*0cc0*/  SHF.R.S32.HI R25, RZ, 0x2, R145 ;  /* 0x00000002ff197819 */ /* 0x000fe20000011491 */
[----:B------:R-:W-:Y:S01]  /*0cd0*/  IMAD.IADD R5, R9, 0x1, R4 ;  /* 0x0000000109057824 */ /* 0x000fe200078e0204 */
[----:B------:R-:W-:Y:S01]  /*0ce0*/  SHF.R.S32.HI R15, RZ, 0x1f, R14 ;  /* 0x0000001fff0f7819 */ /* 0x000fe2000001140e */
[----:B------:R-:W-:-:S04]  /*0cf0*/  IMAD.IADD R0, R21, 0x1, -R0 ;  /* 0x0000000115007824 */ /* 0x000fc800078e0a00 */
[----:B------:R-:W-:Y:S01]  /*0d00*/  IMAD R159, R0, 0x10, R25 ;  /* 0x00000010009f7824 */ /* 0x000fe200078e0219 */
        /* <DEDUP_REMOVED lines=15> */
.L_x_796:
[----:B------:R-:W-:Y:S05]  /*0e00*/  BSYNC B0 ;  /* 0x0000000000007941 */ /* 0x000fea0003800000 */
.L_x_795:
[----:B------:R-:W-:Y:S01]  /*0e10*/  IADD3 R20, R6, 0x10, RZ ;  /* 0x0000001006147810 */ /* 0x000fe20007ffe0ff */
[----:B------:R-:W-:Y:S03]  /*0e20*/  BSSY B0, `(.L_x_797) ;  /* 0x0000014000007945 */ /* 0x000fe60003800000 */
[----:B------:R-:W-:-:S13]  /*0e30*/  ISETP.GE.AND P0, PT, R20, R29, PT ;  /* 0x0000001d1400720c */ /* 0x000fda0003f06270 */
[----:B------:R-:W-:Y:S05]  /*0e40*/  @P0 BRA `(.L_x_798) ;  /* 0x0000011000000947 */ /* 0x000fea0003800000 */
[----:B------:R-:W-:-:S13]  /*0e50*/  ISETP.GE.AND P0, PT, R168, c[0x0][0x220], PT ;  /* 0x00008800a8007a0c */ /* 0x000fda0003f06270 */
[----:B------:R1:W-:Y:S01]  /*0e60*/  @P0 STS.128 [R188+0x800], RZ ;  /* 0x000800ffbc000388 */ /* 0x0003e20000000c00 */
[----:B------:R-:W-:Y:S05]  /*0e70*/  @P0 BRA `(.L_x_798) ;  /* 0x000000e000000947 */ /* 0x000fea0003800000 */
[----:B------:R-:W-:Y:S02]  /*0e80*/  IADD3 R0, P0, R2, 0x10, RZ ;  /* 0x0000001002007810 */ /* 0x000fe40007f1e0ff */
[----:B------:R-:W-:-:S03]  /*0e90*/  MOV R11, R5 ;  /* 0x00000005000b7202 */ /* 0x000fc60000000f00 */
[----:B------:R-:W-:-:S04]  /*0ea0*/  IMAD.X R10, RZ, RZ, R3, P0 ;  /* 0x000000ffff0a7224 */ /* 0x000fc800000e0603 */
[----:B----4-:R-:W-:Y:S02]  /*0eb0*/  IMAD R12, R10, c[0x0][0x190], RZ ;  /* 0x000064000a0c7a24 */ /* 0x010fe400078e02ff */
        /* <DEDUP_REMOVED lines=10> */
.L_x_798:
[----:B------:R-:W-:Y:S05]  /*0f60*/  BSYNC B0 ;  /* 0x0000000000007941 */ /* 0x000fea0003800000 */
.L_x_797:
        /* <DEDUP_REMOVED lines=21> */
.L_x_800:
[----:B------:R-:W-:Y:S05]  /*10c0*/  BSYNC B0 ;  /* 0x0000000000007941 */ /* 0x000fea0003800000 */
.L_x_799:
        /* <DEDUP_REMOVED lines=21> */
.L_x_802:
[----:B------:R-:W-:Y:S05]  /*1220*/  BSYNC B0 ;  /* 0x0000000000007941 */ /* 0x000fea0003800000 */
.L_x_801:
        /* <DEDUP_REMOVED lines=21> */
.L_x_804:
[----:B------:R-:W-:Y:S05]  /*1380*/  BSYNC B0 ;  /* 0x0000000000007941 */ /* 0x000fea0003800000 */
.L_x_803:
        /* <DEDUP_REMOVED lines=21> */
.L_x_806:
[----:B------:R-:W-:Y:S05]  /*14e0*/  BSYNC B0 ;  /* 0x0000000000007941 */ /* 0x000fea0003800000 */
.L_x_805:
        /* <DEDUP_REMOVED lines=21> */
.L_x_808:
[----:B------:R-:W-:Y:S05]  /*1640*/  BSYNC B0 ;  /* 0x0000000000007941 */ /* 0x000fea0003800000 */
.L_x_807:
[----:B------:R-:W-:Y:S01]  /*1650*/  IADD3 R0, R6, 0x70, RZ ;  /* 0x0000007006007810 */ /* 0x000fe20007ffe0ff */
[----:B------:R-:W-:Y:S01]  /*1660*/  IMAD.MOV.U32 R156, RZ, RZ, c[0x0][0x198] ;  /* 0x00006600ff9c7624 */ /* 0x000fe200078e00ff */
[----:B------:R-:W-:Y:S02]  /*1670*/  BSSY B0, `(.L_x_809) ;  /* 0x0000016000007945 */ /* 0x000fe40003800000 */
[----:B------:R-:W-:Y:S01]  /*1680*/  ISETP.GE.AND P0, PT, R0, R29, PT ;  /* 0x0000001d0000720c */ /* 0x000fe20003f06270 */
[----:B--2---:R-:W-:Y:S02]  /*1690*/  IMAD.MOV.U32 R29, RZ, RZ, 0x6 ;  /* 0x00000006ff1d7424 */ /* 0x004fe400078e00ff */
[----:B------:R-:W-:-:S03]  /*16a0*/  IMAD.SHL.U32 R157, R156, 0x40, RZ ;  /* 0x000000409c9d7824 */ /* 0x000fc600078e00ff */
[----:B------:R-:W-:-:S07]  /*16b0*/  SHF.L.U64.HI R147, R156, R29, c[0x0][0x19c] ;  /* 0x000067009c937619 */ /* 0x000fce000001021d */
        /* <DEDUP_REMOVED lines=17> */
.L_x_810:
[----:B------:R-:W-:Y:S05]  /*17d0*/  BSYNC B0 ;  /* 0x0000000000007941 */ /* 0x000fea0003800000 */
.L_x_809:
[----:B------:R-:W-:Y:S01]  /*17e0*/  IMAD R8, R7, c[0x0][0x198], RZ ;  /* 0x0000660007087a24 */ /* 0x000fe200078e02ff */
[----:B------:R-:W-:Y:S01]  /*17f0*/  LEA.HI R17, R17, R26, RZ, 0x4 ;  /* 0x0000001a11117211 */ /* 0x000fe200078f20ff */
[----:B------:R-:W-:Y:S01]  /*1800*/  IMAD R0, R7, c[0x0][0x1a0], RZ ;  /* 0x0000680007007a24 */ /* 0x000fe200078e02ff */
[----:B------:R-:W-:Y:S01]  /*1810*/  IADD3 R52, R247, -0x1, RZ ;  /* 0xfffffffff7347810 */ /* 0x000fe20007ffe0ff */
[C-C-:B------:R-:W-:Y:S01]  /*1820*/  IMAD.WIDE.U32 R4, R6.reuse, c[0x0][0x198], R168.reuse ;  /* 0x0000660006047a25 */ /* 0x140fe200078e00a8 */
[----:B------:R-:W-:Y:S01]  /*1830*/  LOP3.LUT R9, R17, 0xfffffff0, RZ, 0xc0, !PT ;  /* 0xfffffff011097812 */ /* 0x000fe200078ec0ff */
[----:B------:R-:W-:Y:S01]  /*1840*/  BSSY B0, `(.L_x_811) ;  /* 0x0000034000007945 */ /* 0x000fe20003800000 */
[----:B------:R-:W-:Y:S01]  /*1850*/  MOV R174, R52 ;  /* 0x0000003400ae7202 */ /* 0x000fe20000000f00 */
[C---:B-1----:R-:W-:Y:S01]  /*1860*/  IMAD.WIDE.U32 R2, R6.reuse, c[0x0][0x1a0], R168 ;  /* 0x0000680006027a25 */ /* 0x042fe200078e00a8 */
[----:B------:R-:W-:Y:S02]  /*1870*/  IADD3 R4, P1, R23, R4, RZ ;  /* 0x0000000417047210 */ /* 0x000fe40007f3e0ff */
[----:B------:R-:W-:Y:S01]  /*1880*/  MOV R23, 0x10 ;  /* 0x0000001000177802 */ /* 0x000fe20000000f00 */
[----:B------:R-:W-:Y:S01]  /*1890*/  IMAD R10, R6, c[0x0][0x19c], R8 ;  /* 0x00006700060a7a24 */ /* 0x000fe200078e0208 */
[----:B------:R-:W-:Y:S01]  /*18a0*/  IADD3 R2, P0, R16, R2, RZ ;  /* 0x0000000210027210 */ /* 0x000fe20007f1e0ff */
[----:B------:R-:W-:Y:S01]  /*18b0*/  IMAD R8, R6, c[0x0][0x1a4], R0 ;  /* 0x0000690006087a24 */ /* 0x000fe200078e0200 */
[----:B------:R-:W-:Y:S01]  /*18c0*/  SHF.R.S32.HI R16, RZ, 0x1f, R52 ;  /* 0x0000001fff107819 */ /* 0x000fe20000011434 */
[----:B------:R-:W-:Y:S01]  /*18d0*/  IMAD.IADD R0, R26, 0x1, -R9 ;  /* 0x000000011a007824 */ /* 0x000fe200078e0a09 */
[----:B------:R-:W-:Y:S01]  /*18e0*/  IADD3.X R5, R24, R5, R10, P1, !PT ;  /* 0x0000000518057210 */ /* 0x000fe20000ffe40a */
[C---:B------:R-:W-:Y:S01]  /*18f0*/  IMAD R10, R15.reuse, c[0x0][0x1b0], RZ ;  /* 0x00006c000f0a7a24 */ /* 0x040fe200078e02ff */
[----:B------:R-:W-:Y:S01]  /*1900*/  IADD3.X R3, R22, R3, R8, P0, !PT ;  /* 0x0000000316037210 */ /* 0x000fe200007fe408 */
[----:B------:R-:W-:Y:S01]  /*1910*/  IMAD R9, R15, c[0x0][0x1b8], RZ ;  /* 0x00006e000f097a24 */ /* 0x000fe200078e02ff */
[----:B------:R-:W-:Y:S01]  /*1920*/  SHF.R.S32.HI R8, RZ, 0x1f, R0 ;  /* 0x0000001fff087819 */ /* 0x000fe20000011400 */
[----:B------:R-:W-:-:S02]  /*1930*/  IMAD R10, R14, c[0x0][0x1b4], R10 ;  /* 0x00006d000e0a7a24 */ /* 0x000fc400078e020a */
[----:B------:R-:W-:Y:S01]  /*1940*/  IMAD R11, R14, c[0x0][0x1bc], R9 ;  /* 0x00006f000e0b7a24 */ /* 0x000fe200078e0209 */
[----:B------:R-:W-:Y:S01]  /*1950*/  LEA.HI R8, R8, R0, RZ, 0x3 ;  /* 0x0000000008087211 */ /* 0x000fe200078f18ff */
[----:B------:R-:W-:-:S03]  /*1960*/  IMAD.WIDE.U32 R36, R14, c[0x0][0x1b0], R4 ;  /* 0x00006c000e247a25 */ /* 0x000fc600078e0004 */
[----:B------:R-:W-:Y:S01]  /*1970*/  LOP3.LUT R9, R8, 0xfffffff8, RZ, 0xc0, !PT ;  /* 0xfffffff808097812 */ /* 0x000fe200078ec0ff */
[----:B------:R-:W-:Y:S01]  /*1980*/  IMAD.WIDE.U32 R34, R14, c[0x0][0x1b8], R2 ;  /* 0x00006e000e227a25 */ /* 0x000fe200078e0002 */
[----:B------:R1:W-:Y:S03]  /*1990*/  STL.64 [R1+0x150], R36 ;  /* 0x0001502401007387 */ /* 0x0003e60000100a00 */
[----:B------:R-:W-:Y:S01]  /*19a0*/  IMAD.IADD R167, R37, 0x1, R10 ;  /* 0x0000000125a77824 */ /* 0x000fe200078e020a */
[----:B------:R-:W-:Y:S01]  /*19b0*/  IADD3 R33, R35, R11, RZ ;  /* 0x0000000b23217210 */ /* 0x000fe20007ffe0ff */
[----:B------:R-:W-:Y:S01]  /*19c0*/  IMAD.MOV.U32 R166, RZ, RZ, R36 ;  /* 0x000000ffffa67224 */ /* 0x000fe200078e0024 */
[----:B------:R1:W-:Y:S01]  /*19d0*/  STL.64 [R1+0x118], R34 ;  /* 0x0001182201007387 */ /* 0x0003e20000100a00 */
[----:B------:R-:W-:Y:S02]  /*19e0*/  IMAD R14, R52, -0x40, R54 ;  /* 0xffffffc0340e7824 */ /* 0x000fe400078e0236 */
[----:B------:R-:W-:Y:S01]  /*19f0*/  IMAD.IADD R4, R0, 0x1, -R9 ;  /* 0x0000000100047824 */ /* 0x000fe200078e0a09 */
[----:B------:R1:W-:Y:S01]  /*1a00*/  STL [R1+0x9c], R174 ;  /* 0x00009cae01007387 */ /* 0x0003e20000100800 */
[----:B------:R-:W-:Y:S01]  /*1a10*/  IMAD R0, R147, R52, RZ ;  /* 0x0000003493007224 */ /* 0x000fe200078e02ff */
[----:B------:R-:W-:Y:S01]  /*1a20*/  ISETP.GE.AND P0, PT, R6, R14, PT ;  /* 0x0000000e0600720c */ /* 0x000fe20003f06270 */
[----:B----4-:R-:W-:Y:S01]  /*1a30*/  IMAD.MOV.U32 R12, RZ, RZ, 0x20 ;  /* 0x00000020ff0c7424 */ /* 0x010fe200078e00ff */
[----:B------:R1:W-:Y:S01]  /*1a40*/  STL.64 [R1+0x148], R166 ;  /* 0x000148a601007387 */ /* 0x0003e20000100a00 */
[-C--:B------:R-:W-:Y:S01]  /*1a50*/  IMAD R10, R16, R157.reuse, R0 ;  /* 0x0000009d100a7224 */ /* 0x080fe200078e0200 */
[----:B------:R-:W-:Y:S01]  /*1a60*/  SHF.L.U32 R0, R8, 0x6, RZ ;  /* 0x0000000608007819 */ /* 0x000fe200000006ff */
[----:B------:R-:W-:Y:S01]  /*1a70*/  IMAD.WIDE.U32 R8, R52, R157, R166 ;  /* 0x0000009d34087225 */ /* 0x000fe200078e00a6 */
[----:B------:R1:W-:Y:S01]  /*1a80*/  STL [R1+0x114], R33 ;  /* 0x0001142101007387 */ /* 0x0003e20000100800 */
[----:B------:R-:W-:-:S02]  /*1a90*/  R2P PR, R4, 0x6 ;  /* 0x0000000604007804 */ /* 0x000fc40000000000 */
[----:B------:R-:W-:Y:S02]  /*1aa0*/  LOP3.LUT R15, R0, 0xfffffe00, RZ, 0xc0, !PT ;  /* 0xfffffe00000f7812 */ /* 0x000fe400078ec0ff */
[----:B------:R-:W-:Y:S02]  /*1ab0*/  IADD3 R11, R9, R10, RZ ;  /* 0x0000000a090b7210 */ /* 0x000fe40007ffe0ff */
        /* <DEDUP_REMOVED lines=12> */
.L_x_812:
[----:B------:R-:W-:Y:S05]  /*1b80*/  BSYNC B0 ;  /* 0x0000000000007941 */ /* 0x000fea0003800000 */
.L_x_811:
        /* <DEDUP_REMOVED lines=16> */
.L_x_814:
[----:B------:R-:W-:Y:S05]  /*1c90*/  BSYNC B0 ;  /* 0x0000000000007941 */ /* 0x000fea0003800000 */
.L_x_813:
        /* <DEDUP_REMOVED lines=15> */
.L_x_816:
[----:B------:R-:W-:Y:S05]  /*1d90*/  BSYNC B0 ;  /* 0x0000000000007941 */ /* 0x000fea0003800000 */
.L_x_815:
[----:B------:R-:W-:Y:S01]  /*1da0*/  IMAD.MOV.U32 R22, RZ, RZ, c[0x0][0x1a0] ;  /* 0x00006800ff167624 */ /* 0x000fe200078e00ff */
[----:B------:R-:W-:Y:S01]  /*1db0*/  ISETP.GE.AND P0, PT, R18, R14, PT ;  /* 0x0000000e1200720c */ /* 0x000fe20003f06270 */
[----:B------:R-:W-:Y:S02]  /*1dc0*/  BSSY B0, `(.L_x_817) ;  /* 0x0000013000007945 */ /* 0x000fe40003800000 */
[C---:B-1----:R-:W-:Y:S01]  /*1dd0*/  IMAD.SHL.U32 R12, R22.reuse, 0x40, RZ ;  /* 0x00000040160c7824 */ /* 0x042fe200078e00ff */
[----:B------:R-:W-:-:S05]  /*1de0*/  SHF.L.U64.HI R13, R22, R29, c[0x0][0x1a4] ;  /* 0x00006900160d7619 */ /* 0x000fca000001021d */
[----:B------:R1:W-:Y:S04]  /*1df0*/  STL [R1+0x164], R13 ;  /* 0x0001640d01007387 */ /* 0x0003e80000100800 */
        /* <DEDUP_REMOVED lines=15> */
.L_x_818:
[----:B------:R-:W-:Y:S05]  /*1ef0*/  BSYNC B0 ;  /* 0x0000000000007941 */ /* 0x000fea0003800000 */
.L_x_817:
[----:B------:R-:W0:Y:S01]  /*1f00*/  LDGDEPBAR ;  /* 0x00000000000079af */ /* 0x000e220000000000 */
[----:B-1----:R-:W-:Y:S01]  /*1f10*/  SHF.R.S32.HI R8, RZ, 0x4, R17 ;  /* 0x00000004ff087819 */ /* 0x002fe20000011411 */
[----:B------:R-:W-:Y:S01]  /*1f20*/  IMAD.MOV.U32 R32, RZ, RZ, R34 ;  /* 0x000000ffff207224 */ /* 0x000fe200078e0022 */
[----:B------:R-:W-:Y:S01]  /*1f30*/  ISETP.GE.AND P0, PT, R6, R14, PT ;  /* 0x0000000e0600720c */ /* 0x000fe20003f06270 */
[----:B------:R-:W-:Y:S01]  /*1f40*/  IMAD.SHL.U32 R7, R55, 0x40, RZ ;  /* 0x0000004037077824 */ /* 0x000fe200078e00ff */
[----:B------:R-:W-:Y:S01]  /*1f50*/  LEA.HI R0, R17, R8, RZ, 0x1 ;  /* 0x0000000811007211 */ /* 0x000fe200078f08ff */
[----:B------:R-:W-:Y:S01]  /*1f60*/  IMAD R175, R31, 0x8, R21 ;  /* 0x000000081faf7824 */ /* 0x000fe200078e0215 */
[----:B------:R1:W-:Y:S01]  /*1f70*/  STL.64 [R1+0x110], R32 ;  /* 0x0001102001007387 */ /* 0x0003e20000100a00 */
[----:B------:R-:W-:Y:S01]  /*1f80*/  IMAD.SHL.U32 R3, R4, 0x40, RZ ;  /* 0x0000004004037824 */ /* 0x000fe200078e00ff */
[----:B------:R-:W-:Y:S01]  /*1f90*/  LOP3.LUT R0, R0, 0xfffffffe, RZ, 0xc0, !PT ;  /* 0xfffffffe00007812 */ /* 0x000fe200078ec0ff */
[----:B------:R-:W-:Y:S01]  /*1fa0*/  IMAD.SHL.U32 R4, R6, 0x8, RZ ;  /* 0x0000000806047824 */ /* 0x000fe200078e00ff */
[----:B------:R1:W-:Y:S01]  /*1fb0*/  STL [R1+0x100], R175 ;  /* 0x000100af01007387 */ /* 0x0003e20000100800 */
[----:B------:R-:W-:Y:S01]  /*1fc0*/  IMAD.SHL.U32 R26, R26, 0x2, RZ ;  /* 0x000000021a1a7824 */ /* 0x000fe200078e00ff */
[----:B------:R-:W-:Y:S01]  /*1fd0*/  LOP3.LUT R3, R3, 0x1c0, RZ, 0xc0, !PT ;  /* 0x000001c003037812 */ /* 0x000fe200078ec0ff */
[----:B------:R-:W-:Y:S01]  /*1fe0*/  IMAD.IADD R8, R8, 0x1, -R0 ;  /* 0x0000000108087824 */ /* 0x000fe200078e0a00 */
[----:B------:R-:W-:Y:S01]  /*1ff0*/  LOP3.LUT R0, R7, 0x1c0, RZ, 0xc0, !PT ;  /* 0x000001c007007812 */ /* 0x000fe200078ec0ff */
[----:B------:R-:W-:Y:S01]  /*2000*/  UIADD3 UR14, UR37, 0x646e171e, URZ ;  /* 0x646e171e250e7890 */ /* 0x000fe2000fffe03f */
[----:B------:R-:W-:Y:S01]  /*2010*/  LOP3.LUT P1, RZ, R55, 0x2, RZ, 0xc0, !PT ;  /* 0x0000000237ff7812 */ /* 0x000fe2000782c0ff */
[----:B------:R-:W-:Y:S01]  /*2020*/  IMAD.SHL.U32 R7, R8, 0x8, RZ ;  /* 0x0000000808077824 */ /* 0x000fe200078e00ff */
[----:B------:R-:W-:Y:S01]  /*2030*/  LOP3.LUT R9, R0, 0x8, R4, 0xf8, !PT ;  /* 0x0000000800097812 */ /* 0x000fe200078ef804 */
[----:B------:R-:W-:Y:S01]  /*2040*/  BSSY B0, `(.L_x_819) ;  /* 0x0000021000007945 */ /* 0x000fe20003800000 */
[----:B------:R-:W-:-:S02]  /*2050*/  SHF.R.U32.HI R4, RZ, 0x3, R0 ;  /* 0x00000003ff047819 */ /* 0x000fc40000011600 */
[----:B------:R-:W-:Y:S01]  /*2060*/  LOP3.LUT R6, R3, 0x8, R7, 0xf8, !PT ;  /* 0x0000000803067812 */ /* 0x000fe200078ef807 */
[----:B------:R-:W-:-:S04]  /*2070*/  DEPBAR.LE SB0, 0x0 ;  /* 0x000080000000791a */ /* 0x000fc80000000000 */
[----:B------:R-:W-:Y:S01]  /*2080*/  BAR.SYNC.DEFER_BLOCKING 0x0 ;  /* 0x0000000000007b1d */ /* 0x000fe20000010000 */
[----:B------:R-:W-:Y:S01]  /*2090*/  SHF.R.U32.HI R0, RZ, 0x3, R3 ;  /* 0x00000003ff007819 */ /* 0x000fe20000011603 */
[----:B------:R-:W-:Y:S01]  /*20a0*/  IMAD R7, R21, 0x10, R28 ;  /* 0x0000001015077824 */ /* 0x000fe200078e021c */
[----:B------:R-:W-:Y:S01]  /*20b0*/  LOP3.LUT R3, R9, R4, RZ, 0x3c, !PT ;  /* 0x0000000409037212 */ /* 0x000fe200078e3cff */
[----:B------:R-:W-:Y:S01]  /*20c0*/  IMAD R4, R21, 0x400, R15 ;  /* 0x0000040015047824 */ /* 0x000fe200078e020f */
[----:B------:R-:W-:Y:S01]  /*20d0*/  LOP3.LUT R6, R6, R0, RZ, 0x3c, !PT ;  /* 0x0000000006067212 */ /* 0x000fe200078e3cff */
[----:B------:R-:W-:Y:S01]  /*20e0*/  IMAD R0, R13, R52, RZ ;  /* 0x000000340d007224 */ /* 0x000fe200078e02ff */
[----:B------:R-:W-:Y:S01]  /*20f0*/  IADD3 R7, R7, 0x1, R25 ;  /* 0x0000000107077810 */ /* 0x000fe20007ffe019 */
[----:B------:R-:W-:Y:S01]  /*2100*/  IMAD R3, R8, 0x200, R3 ;  /* 0x0000020008037824 */ /* 0x000fe200078e0203 */
[----:B------:R-:W-:Y:S01]  /*2110*/  LOP3.LUT R190, R26, 0x6, RZ, 0xc0, !PT ;  /* 0x000000061abe7812 */ /* 0x000fe200078ec0ff */
[-C--:B------:R-:W-:Y:S01]  /*2120*/  IMAD R10, R16, R12.reuse, R0 ;  /* 0x0000000c100a7224 */ /* 0x080fe200078e0200 */
[----:B------:R-:W-:Y:S01]  /*2130*/  IADD3 R7, R54, R7, -R30 ;  /* 0x0000000736077210 */ /* 0x000fe20007ffe81e */
[----:B------:R-:W-:Y:S01]  /*2140*/  IMAD.WIDE.U32 R8, R52, R12, R32 ;  /* 0x0000000c34087225 */ /* 0x000fe200078e0020 */
[----:B------:R-:W-:-:S02]  /*2150*/  SEL R0, R23, 0xfffffff0, !P1 ;  /* 0xfffffff017007807 */ /* 0x000fc40004800000 */
[----:B------:R-:W-:Y:S01]  /*2160*/  IADD3 R53, R7, c[0x0][0x2e8], RZ ;  /* 0x0000ba0007357a10 */ /* 0x000fe20007ffe0ff */
[----:B------:R-:W-:Y:S02]  /*2170*/  IMAD.IADD R4, R6, 0x1, R4 ;  /* 0x0000000106047824 */ /* 0x000fe400078e0204 */
[----:B------:R-:W-:Y:S02]  /*2180*/  IMAD.IADD R6, R15, 0x1, R6 ;  /* 0x000000010f067824 */ /* 0x000fe400078e0206 */
[----:B------:R-:W-:Y:S01]  /*2190*/  IMAD.IADD R11, R9, 0x1, R10 ;  /* 0x00000001090b7824 */ /* 0x000fe200078e020a */
        /* <DEDUP_REMOVED lines=11> */
.L_x_820:
[----:B------:R-:W-:Y:S05]  /*2250*/  BSYNC B0 ;  /* 0x0000000000007941 */ /* 0x000fea0003800000 */
.L_x_819:
[----:B------:R-:W-:Y:S01]  /*2260*/  ISETP.GE.AND P0, PT, R20, R14, PT ;  /* 0x0000000e1400720c */ /* 0x000fe20003f06270 */
[----:B------:R-:W-:Y:S01]  /*2270*/  BSSY B0, `(.L_x_821) ;  /* 0x0000011000007945 */ /* 0x000fe20003800000 */
[C---:B-1----:R-:W-:Y:S01]  /*2280*/  SHF.L.U64.HI R12, R22.reuse, R27, c[0x0][0x1a4] ;  /* 0x00006900160c7619 */ /* 0x042fe2000001021b */
[----:B------:R-:W-:-:S04]  /*2290*/  IMAD.SHL.U32 R7, R22, 0x10, RZ ;  /* 0x0000001016077824 */ /* 0x000fc800078e00ff */
[----:B------:R1:W-:Y:S06]  /*22a0*/  STL [R1+0x160], R12 ;  /* 0x0001600c01007387 */ /* 0x0003ec0000100800 */
[----:B------:R1:W-:Y:S01]  /*22b0*/  @P0 STS.128 [R188+0x6800], RZ ;  /* 0x006800ffbc000388 */ /* 0x0003e20000000c00 */
        /* <DEDUP_REMOVED lines=12> */
.L_x_822:
[----:B------:R-:W-:Y:S05]  /*2380*/  BSYNC B0 ;  /* 0x0000000000007941 */ /* 0x000fea0003800000 */
.L_x_821:
[----:B------:R-:W-:Y:S01]  /*2390*/  ISETP.GE.AND P0, PT, R19, R14, PT ;  /* 0x0000000e1300720c */ /* 0x000fe20003f06270 */
[----:B------:R-:W-:-:S12]  /*23a0*/  BSSY B0, `(.L_x_823) ;  /* 0x000000f000007945 */ /* 0x000fd80003800000 */
[----:B------:R1:W-:Y:S01]  /*23b0*/  @P0 STS.128 [R188+0x7000], RZ ;  /* 0x007000ffbc000388 */ /* 0x0003e20000000c00 */
[----:B------:R-:W-:Y:S05]  /*23c0*/  @P0 BRA `(.L_x_824) ;  /* 0x000000c000000947 */ /* 0x000fea0003800000 */
[----:B------:R-:W-:-:S13]  /*23d0*/  ISETP.GE.AND P0, PT, R168, c[0x0][0x220], PT ;  /* 0x00008800a8007a0c */ /* 0x000fda0003f06270 */
[----:B------:R1:W-:Y:S01]  /*23e0*/  @P0 STS.128 [R188+0x7000], RZ ;  /* 0x007000ffbc000388 */ /* 0x0003e20000000c00 */
[----:B------:R-:W-:Y:S05]  /*23f0*/  @P0 BRA `(.L_x_824) ;  /* 0x0000009000000947 */ /* 0x000fea0003800000 */
[----:B-1----:R-:W-:Y:S01]  /*2400*/  IMAD.MOV.U32 R13, RZ, RZ, c[0x0][0x1a4] ;  /* 0x00006900ff0d7624 */ /* 0x002fe200078e00ff */
        /* <DEDUP_REMOVED lines=8> */
.L_x_824:
[----:B------:R-:W-:Y:S05]  /*2490*/  BSYNC B0 ;  /* 0x0000000000007941 */ /* 0x000fea0003800000 */
.L_x_823:
        /* <DEDUP_REMOVED lines=18> */
.L_x_826:
[----:B------:R-:W-:Y:S05]  /*25c0*/  BSYNC B0 ;  /* 0x0000000000007941 */ /* 0x000fea0003800000 */
.L_x_825:
[----:B------:R-:W-:Y:S01]  /*25d0*/  IMAD.SHL.U32 R179, R4, 0x2, RZ ;  /* 0x0000000204b37824 */ /* 0x000fe200078e00ff */
[----:B------:R-:W-:Y:S01]  /*25e0*/  LOP3.LUT P0, RZ, R55, 0x4, RZ, 0xc0, !PT ;  /* 0x0000000437ff7812 */ /* 0x000fe2000780c0ff */
[----:B------:R-:W-:Y:S01]  /*25f0*/  IMAD.SHL.U32 R172, R3, 0x2, RZ ;  /* 0x0000000203ac7824 */ /* 0x000fe200078e00ff */
[----:B------:R-:W0:Y:S01]  /*2600*/  LDGDEPBAR ;  /* 0x00000000000079af */ /* 0x000e220000000000 */
[--C-:B------:R-:W-:Y:S01]  /*2610*/  IMAD R182, R2, 0x2, R179.reuse ;  /* 0x0000000202b67824 */ /* 0x100fe200078e02b3 */
[----:B------:R-:W-:Y:S01]  /*2620*/  ISETP.GE.AND P1, PT, R247, 0x2, PT ;  /* 0x00000002f700780c */ /* 0x000fe20003f26270 */
[----:B------:R-:W-:Y:S01]  /*2630*/  IMAD R178, R0, 0x2, R172 ;  /* 0x0000000200b27824 */ /* 0x000fe200078e02ac */
[----:B-1----:R-:W-:Y:S01]  /*2640*/  LDSM.16.M88.4 R12, [R179] ;  /* 0x00000000b30c783b */ /* 0x002fe20000000200 */
[C---:B------:R-:W-:Y:S01]  /*2650*/  IADD3 R3, R172.reuse, 0x4000, RZ ;  /* 0x00004000ac037810 */ /* 0x040fe20007ffe0ff */
[----:B------:R-:W-:Y:S01]  /*2660*/  IMAD R180, R5, 0x2, R179 ;  /* 0x0000000205b47824 */ /* 0x000fe200078e02b3 */
[----:B------:R-:W-:Y:S01]  /*2670*/  IADD3 R183, R172, 0x4040, RZ ;  /* 0x00004040acb77810 */ /* 0x000fe20007ffe0ff */
[----:B------:R-:W1:Y:S01]  /*2680*/  LDSM.16.M88.4 R20, [R172+0x4000] ;  /* 0x00400000ac14783b */ /* 0x000e620000000200 */
[----:B------:R-:W-:Y:S01]  /*2690*/  IADD3 R4, R53, 0x8, RZ ;  /* 0x0000000835047810 */ /* 0x000fe20007ffe0ff */
[----:B------:R-:W-:Y:S01]  /*26a0*/  IMAD R181, R2, 0x2, R180 ;  /* 0x0000000202b57824 */ /* 0x000fe200078e02b4 */
[----:B------:R-:W-:Y:S01]  /*26b0*/  @P0 IADD3 R183, R3, -0x40, RZ ;  /* 0xffffffc003b70810 */ /* 0x000fe20007ffe0ff */
[----:B------:R-:W5:Y:S01]  /*26c0*/  LDSM.16.M88.4 R8, [R179+0x2000] ;  /* 0x00200000b308783b */ /* 0x000f620000000200 */
[----:B------:R-:W-:-:S02]  /*26d0*/  IADD3 R3, R53, 0x40, RZ ;  /* 0x0000004035037810 */ /* 0x000fc40007ffe0ff */
[----:B------:R-:W-:Y:S01]  /*26e0*/  IADD3 R186, R183, 0x800, RZ ;  /* 0x00000800b7ba7810 */ /* 0x000fe20007ffe0ff */
[----:B------:R-:W2:Y:S01]  /*26f0*/  LDSM.16.M88.4 R32, [R172+0x4800] ;  /* 0x00480000ac20783b */ /* 0x000ea20000000200 */
[----:B------:R-:W-:Y:S01]  /*2700*/  IMAD R177, R0, 0x2, R183 ;  /* 0x0000000200b17824 */ /* 0x000fe200078e02b7 */
[----:B------:R-:W-:Y:S02]  /*2710*/  IADD3 R0, R53, 0x48, RZ ;  /* 0x0000004835007810 */ /* 0x000fe40007ffe0ff */
[----:B------:R-:W3:Y:S01]  /*2720*/  LDSM.16.M88.4 R28, [R172+0x5000] ;  /* 0x00500000ac1c783b */ /* 0x000ee20000000200 */
[C---:B------:R-:W-:Y:S02]  /*2730*/  IADD3 R185, R183.reuse, 0x1000, RZ ;  /* 0x00001000b7b97810 */ /* 0x040fe40007ffe0ff */
[----:B------:R-:W-:Y:S01]  /*2740*/  IADD3 R184, R183, 0x1800, RZ ;  /* 0x00001800b7b87810 */ /* 0x000fe20007ffe0ff */
[----:B------:R-:W4:Y:S04]  /*2750*/  LDSM.16.M88.4 R24, [R172+0x5800] ;  /* 0x00580000ac18783b */ /* 0x000f280000000200 */
[----:B------:R-:W-:Y:S04]  /*2760*/  LDSM.16.M88.4 R16, [R182+0x2000] ;  /* 0x00200000b610783b */ /* 0x000fe80000000200 */
[----:B------:R-:W2:Y:S04]  /*2770*/  LDSM.16.M88.4 R40, [R178+0x5000] ;  /* 0x00500000b228783b */ /* 0x000ea80000000200 */
[----:B------:R-:W2:Y:S04]  /*2780*/  LDSM.16.M88.4 R36, [R178+0x5800] ;  /* 0x00580000b224783b */ /* 0x000ea80000000200 */
[----:B------:R-:W2:Y:S04]  /*2790*/  LDSM.16.M88.4 R48, [R178+0x4000] ;  /* 0x00400000b230783b */ /* 0x000ea80000000200 */
[----:B------:R-:W3:Y:S01]  /*27a0*/  LDSM.16.M88.4 R44, [R178+0x4800] ;  /* 0x00480000b22c783b */ /* 0x000ee20000000200 */
[-C--:B-1----:R-:W-:Y:S08]  /*27b0*/  HMMA.16816.F32 R100, R12, R20.reuse, RZ ;  /* 0x000000140c64723c */ /* 0x082ff000000018ff */
[C---:B-----5:R-:W-:Y:S08]  /*27c0*/  HMMA.16816.F32 R60, R8.reuse, R20, RZ ;  /* 0x00000014083c723c */ /* 0x060ff000000018ff */
[-C--:B------:R-:W-:Y:S08]  /*27d0*/  HMMA.16816.F32 R68, R8, R22.reuse, RZ ;  /* 0x000000160844723c */ /* 0x080ff000000018ff */
[----:B------:R-:W-:Y:S08]  /*27e0*/  HMMA.16816.F32 R96, R12, R22, RZ ;  /* 0x000000160c60723c */ /* 0x000ff000000018ff */
[C---:B--2---:R-:W-:Y:S08]  /*27f0*/  HMMA.16816.F32 R56, R8.reuse, R32, RZ ;  /* 0x000000200838723c */ /* 0x044ff000000018ff */
[C---:B---3--:R-:W-:Y:S08]  /*2800*/  HMMA.16816.F32 R20, R8.reuse, R28, RZ ;  /* 0x0000001c0814723c */ /* 0x048ff000000018ff */
[C---:B----4-:R-:W-:Y:S08]  /*2810*/  HMMA.16816.F32 R64, R8.reuse, R24, RZ ;  /* 0x000000180840723c */ /* 0x050ff000000018ff */
[C---:B------:R-:W-:Y:S08]  /*2820*/  HMMA.16816.F32 R76, R8.reuse, R34, RZ ;  /* 0x00000022084c723c */ /* 0x040ff000000018ff */
[C---:B------:R-:W-:Y:S08]  /*2830*/  HMMA.16816.F32 R88, R8.reuse, R30, RZ ;  /* 0x0000001e0858723c */ /* 0x040ff000000018ff */
[----:B------:R-:W-:Y:S01]  /*2840*/  HMMA.16816.F32 R84, R8, R26, RZ ;  /* 0x0000001a0854723c */ /* 0x000fe200000018ff */
[----:B------:R-:W1:Y:S07]  /*2850*/  LDSM.16.M88.4 R8, [R182] ;  /* 0x00000000b608783b */ /* 0x000e6e0000000200 */
[C---:B------:R-:W-:Y:S08]  /*2860*/  HMMA.16816.F32 R80, R12.reuse, R32, RZ ;  /* 0x000000200c50723c */ /* 0x040ff000000018ff */
[C---:B------:R-:W-:Y:S08]  /*2870*/  HMMA.16816.F32 R92, R12.reuse, R34, RZ ;  /* 0x000000220c5c723c */ /* 0x040ff000000018ff */
[C---:B------:R-:W-:Y:S08]  /*2880*/  HMMA.16816.F32 R32, R12.reuse, R28, RZ ;  /* 0x0000001c0c20723c */ /* 0x040ff000000018ff */
[----:B------:R-:W-:Y:S08]  /*2890*/  HMMA.16816.F32 R72, R12, R30, RZ ;  /* 0x0000001e0c48723c */ /* 0x000ff000000018ff */
[C---:B------:R-:W-:Y:S01]  /*28a0*/  HMMA.16816.F32 R116, R16.reuse, R40, R20 ;  /* 0x000000281074723c */ /* 0x040fe20000001814 */
[----:B------:R-:W-:Y:S07]  /*28b0*/  LDSM.16.M88.4 R20, [R180+0x2000] ;  /* 0x00200000b414783b */ /* 0x000fee0000000200 */
[----:B------:R-:W-:Y:S01]  /*28c0*/  HMMA.16816.F32 R152, R16, R36, R64 ;  /* 0x000000241098723c */ /* 0x000fe20000001840 */
[----:B------:R-:W2:Y:S07]  /*28d0*/  LDSM.16.M88.4 R64, [R183] ;  /* 0x00000000b740783b */ /* 0x000eae0000000200 */
[C---:B------:R-:W-:Y:S08]  /*28e0*/  HMMA.16816.F32 R28, R12.reuse, R24, RZ ;  /* 0x000000180c1c723c */ /* 0x040ff000000018ff */
[----:B------:R-:W-:Y:S08]  /*28f0*/  HMMA.16816.F32 R12, R12, R26, RZ ;  /* 0x0000001a0c0c723c */ /* 0x000ff000000018ff */
[C---:B------:R-:W-:Y:S01]  /*2900*/  HMMA.16816.F32 R24, R16.reuse, R48, R60 ;  /* 0x000000301018723c */ /* 0x040fe2000000183c */
[----:B------:R-:W-:Y:S07]  /*2910*/  LDSM.16.M88.4 R60, [R183+0x800] ;  /* 0x00080000b73c783b */ /* 0x000fee0000000200 */
[C---:B------:R-:W-:Y:S01]  /*2920*/  HMMA.16816.F32 R112, R16.reuse, R44, R56 ;  /* 0x0000002c1070723c */ /* 0x040fe20000001838 */
[----:B------:R-:W-:Y:S07]  /*2930*/  LDSM.16.M88.4 R56, [R183+0x1000] ;  /* 0x00100000b738783b */ /* 0x000fee0000000200 */
[C---:B------:R-:W-:Y:S08]  /*2940*/  HMMA.16816.F32 R128, R16.reuse, R50, R68 ;  /* 0x000000321080723c */ /* 0x040ff00000001844 */
[C---:B------:R-:W-:Y:S08]  /*2950*/  HMMA.16816.F32 R148, R16.reuse, R46, R76 ;  /* 0x0000002e1094723c */ /* 0x040ff0000000184c */
[C---:B------:R-:W-:Y:S08]  /*2960*/  HMMA.16816.F32 R140, R16.reuse, R42, R88 ;  /* 0x0000002a108c723c */ /* 0x040ff00000001858 */
[----:B------:R-:W-:Y:S01]  /*2970*/  HMMA.16816.F32 R120, R16, R38, R84 ;  /* 0x000000261078723c */ /* 0x000fe20000001854 */
[----:B------:R-:W3:Y:S07]  /*2980*/  LDSM.16.M88.4 R16, [R180] ;  /* 0x00000000b410783b */ /* 0x000eee0000000200 */
[C---:B-1----:R-:W-:Y:S01]  /*2990*/  HMMA.16816.F32 R132, R8.reuse, R40, R32 ;  /* 0x000000280884723c */ /* 0x042fe20000001820 */
[----:B------:R-:W-:Y:S07]  /*29a0*/  LDSM.16.M88.4 R32, [R177+0x800] ;  /* 0x00080000b120783b */ /* 0x000fee0000000200 */
[C---:B------:R-:W-:Y:S01]  /*29b0*/  HMMA.16816.F32 R108, R8.reuse, R42, R72 ;  /* 0x0000002a086c723c */ /* 0x040fe20000001848 */
[----:B------:R-:W1:Y:S07]  /*29c0*/  LDSM.16.M88.4 R40, [R183+0x1800] ;  /* 0x00180000b728783b */ /* 0x000e6e0000000200 */
[C---:B------:R-:W-:Y:S08]  /*29d0*/  HMMA.16816.F32 R68, R8.reuse, R48, R100 ;  /* 0x000000300844723c */ /* 0x040ff00000001864 */
[C---:B------:R-:W-:Y:S08]  /*29e0*/  HMMA.16816.F32 R48, R8.reuse, R50, R96 ;  /* 0x000000320830723c */ /* 0x040ff00000001860 */
[C---:B------:R-:W-:Y:S08]  /*29f0*/  HMMA.16816.F32 R124, R8.reuse, R44, R80 ;  /* 0x0000002c087c723c */ /* 0x040ff00000001850 */
[C---:B------:R-:W-:Y:S08]  /*2a00*/  HMMA.16816.F32 R44, R8.reuse, R46, R92 ;  /* 0x0000002e082c723c */ /* 0x040ff0000000185c */
[C---:B------:R-:W-:Y:S01]  /*2a10*/  HMMA.16816.F32 R136, R8.reuse, R36, R28 ;  /* 0x000000240888723c */ /* 0x040fe2000000181c */
[----:B------:R-:W-:Y:S07]  /*2a20*/  LDSM.16.M88.4 R28, [R177+0x1000] ;  /* 0x00100000b11c783b */ /* 0x000fee0000000200 */
[----:B------:R-:W-:Y:S01]  /*2a30*/  HMMA.16816.F32 R104, R8, R38, R12 ;  /* 0x000000260868723c */ /* 0x000fe2000000180c */
[----:B------:R-:W4:Y:S04]  /*2a40*/  LDSM.16.M88.4 R8, [R181+0x2000] ;  /* 0x00200000b508783b */ /* 0x000f280000000200 */
[----:B------:R-:W5:Y:S03]  /*2a50*/  LDSM.16.M88.4 R12, [R181] ;  /* 0x00000000b50c783b */ /* 0x000f660000000200 */
[----:B--2---:R-:W-:Y:S01]  /*2a60*/  HMMA.16816.F32 R100, R20, R64, R24 ;  /* 0x000000401464723c */ /* 0x004fe20000001818 */
[----:B------:R-:W2:Y:S04]  /*2a70*/  LDSM.16.M88.4 R36, [R177] ;  /* 0x00000000b124783b */ /* 0x000ea80000000200 */
[----:B------:R-:W1:Y:S01]  /*2a80*/  LDSM.16.M88.4 R24, [R177+0x1800] ;  /* 0x00180000b118783b */ /* 0x000e620000000200 */
[----:B------:R-:W-:-:S04]  /*2a90*/  DEPBAR.LE SB0, 0x0 ;  /* 0x000080000000791a */ /* 0x000fc80000000000 */
[----:B------:R-:W-:Y:S08]  /*2aa0*/  HMMA.16816.F32 R96, R20, R66, R128 ;  /* 0x000000421460723c */ /* 0x000ff00000001880 */
[C---:B---3--:R-:W-:Y:S08]  /*2ab0*/  HMMA.16816.F32 R68, R16.reuse, R64, R68 ;  /* 0x000000401044723c */ /* 0x048ff00000001844 */
[----:B------:R-:W-:Y:S08]  /*2ac0*/  HMMA.16816.F32 R64, R16, R66, R48 ;  /* 0x000000421040723c */ /* 0x000ff00000001830 */
[C---:B------:R-:W-:Y:S08]  /*2ad0*/  HMMA.16816.F32 R92, R20.reuse, R60, R112 ;  /* 0x0000003c145c723c */ /* 0x040ff00000001870 */
[----:B------:R-:W-:Y:S08]  /*2ae0*/  HMMA.16816.F32 R88, R20, R62, R148 ;  /* 0x0000003e1458723c */ /* 0x000ff00000001894 */
[C---:B------:R-:W-:Y:S08]  /*2af0*/  HMMA.16816.F32 R48, R16.reuse, R60, R124 ;  /* 0x0000003c1030723c */ /* 0x040ff0000000187c */
[----:B------:R-:W-:Y:S08]  /*2b00*/  HMMA.16816.F32 R60, R16, R62, R44 ;  /* 0x0000003e103c723c */ /* 0x000ff0000000182c */
[C---:B------:R-:W-:Y:S08]  /*2b10*/  HMMA.16816.F32 R84, R20.reuse, R56, R116 ;  /* 0x000000381454723c */ /* 0x040ff00000001874 */
[----:B------:R-:W-:Y:S08]  /*2b20*/  HMMA.16816.F32 R80, R20, R58, R140 ;  /* 0x0000003a1450723c */ /* 0x000ff0000000188c */
[----:B------:R-:W-:Y:S08]  /*2b30*/  HMMA.16816.F32 R44, R16, R56, R132 ;  /* 0x00000038102c723c */ /* 0x000ff00000001884 */
[C---:B-1----:R-:W-:Y:S08]  /*2b40*/  HMMA.16816.F32 R76, R20.reuse, R40, R152 ;  /* 0x00000028144c723c */ /* 0x042ff00000001898 */
[----:B------:R-:W-:Y:S08]  /*2b50*/  HMMA.16816.F32 R72, R20, R42, R120 ;  /* 0x0000002a1448723c */ /* 0x000ff00000001878 */
[C---:B------:R-:W-:Y:S08]  /*2b60*/  HMMA.16816.F32 R56, R16.reuse, R58, R108 ;  /* 0x0000003a1038723c */ /* 0x040ff0000000186c */
[C---:B------:R-:W-:Y:S08]  /*2b70*/  HMMA.16816.F32 R20, R16.reuse, R40, R136 ;  /* 0x000000281014723c */ /* 0x040ff00000001888 */
[----:B------:R-:W-:Y:S08]  /*2b80*/  HMMA.16816.F32 R16, R16, R42, R104 ;  /* 0x0000002a1010723c */ /* 0x000ff00000001868 */
[C---:B----4-:R-:W-:Y:S08]  /*2b90*/  HMMA.16816.F32 R84, R8.reuse, R28, R84 ;  /* 0x0000001c0854723c */ /* 0x050ff00000001854 */
[----:B------:R-:W-:Y:S08]  /*2ba0*/  HMMA.16816.F32 R80, R8, R30, R80 ;  /* 0x0000001e0850723c */ /* 0x000ff00000001850 */
[C---:B-----5:R-:W-:Y:S08]  /*2bb0*/  HMMA.16816.F32 R44, R12.reuse, R28, R44 ;  /* 0x0000001c0c2c723c */ /* 0x060ff0000000182c */
[----:B------:R-:W-:Y:S08]  /*2bc0*/  HMMA.16816.F32 R56, R12, R30, R56 ;  /* 0x0000001e0c38723c */ /* 0x000ff00000001838 */
[C---:B--2---:R-:W-:Y:S08]  /*2bd0*/  HMMA.16816.F32 R100, R8.reuse, R36, R100 ;  /* 0x000000240864723c */ /* 0x044ff00000001864 */
[C---:B------:R-:W-:Y:S08]  /*2be0*/  HMMA.16816.F32 R96, R8.reuse, R38, R96 ;  /* 0x000000260860723c */ /* 0x040ff00000001860 */
[C---:B------:R-:W-:Y:S08]  /*2bf0*/  HMMA.16816.F32 R148, R8.reuse, R24, R76 ;  /* 0x000000180894723c */ /* 0x040ff0000000184c */
[----:B------:R-:W-:Y:S08]  /*2c00*/  HMMA.16816.F32 R160, R8, R26, R72 ;  /* 0x0000001a08a0723c */ /* 0x000ff00000001848 */
[C---:B------:R-:W-:Y:S08]  /*2c10*/  HMMA.16816.F32 R68, R12.reuse, R36, R68 ;  /* 0x000000240c44723c */ /* 0x040ff00000001844 */
[C---:B------:R-:W-:Y:S08]  /*2c20*/  HMMA.16816.F32 R64, R12.reuse, R38, R64 ;  /* 0x000000260c40723c */ /* 0x040ff00000001840 */
[----:B------:R-:W-:Y:S08]  /*2c30*/  HMMA.16816.F32 R28, R12, R24, R20 ;  /* 0x000000180c1c723c */ /* 0x000ff00000001814 */
[C---:B------:R-:W-:Y:S08]  /*2c40*/  HMMA.16816.F32 R92, R8.reuse, R32, R92 ;  /* 0x00000020085c723c */ /* 0x040ff0000000185c */
[----:B------:R-:W-:Y:S08]  /*2c50*/  HMMA.16816.F32 R88, R8, R34, R88 ;  /* 0x000000220858723c */ /* 0x000ff00000001858 */
[C---:B------:R-:W-:Y:S07]  /*2c60*/  HMMA.16816.F32 R36, R12.reuse, R32, R48 ;  /* 0x000000200c24723c */ /* 0x040fee0000001830 */
[-C--:B------:R-:W-:Y:S01]  /*2c70*/  IMNMX R48, R53, R54.reuse, PT ;  /* 0x0000003635307217 */ /* 0x080fe20003800200 */
[----:B------:R-:W-:Y:S01]  /*2c80*/  HMMA.16816.F32 R60, R12, R34, R60 ;  /* 0x000000220c3c723c */ /* 0x000fe2000000183c */
[----:B------:R-:W-:-:S02]  /*2c90*/  IMNMX R49, R4, R54, PT ;  /* 0x0000003604317217 */ /* 0x000fc40003800200 */
[-C--:B------:R-:W-:Y:S02]  /*2ca0*/  IMNMX R51, R3, R54.reuse, PT ;  /* 0x0000003603337217 */ /* 0x080fe40003800200 */
[----:B------:R-:W-:-:S03]  /*2cb0*/  IMNMX R50, R0, R54, PT ;  /* 0x0000003600327217 */ /* 0x000fc60003800200 */
[----:B------:R-:W-:Y:S01]  /*2cc0*/  HMMA.16816.F32 R24, R12, R26, R16 ;  /* 0x0000001a0c18723c */ /* 0x000fe20000001810 */
[----:B------:R-:W-:Y:S06]  /*2cd0*/  BAR.SYNC.DEFER_BLOCKING 0x0 ;  /* 0x0000000000007b1d */ /* 0x000fec0000010000 */
        /* <DEDUP_REMOVED lines=48> */
.L_x_829:
[----:B------:R-:W-:Y:S05]  /*2fe0*/  BSYNC B0 ;  /* 0x0000000000007941 */ /* 0x000fea0003800000 */
.L_x_828:
[----:B------:R-:W0:Y:S02]  /*2ff0*/  LDGDEPBAR ;  /* 0x00000000000079af */ /* 0x000e240000000000 */
.L_x_827:
[----:B------:R-:W-:Y:S01]  /*3000*/  LOP3.LUT R4, R145, 0x7ffffffc, RZ, 0xc0, !PT ;  /* 0x7ffffffc91047812 */ /* 0x000fe200078ec0ff */
[----:B------:R-:W-:Y:S01]  /*3010*/  IMAD R0, R52, 0x40, R190 ;  /* 0x0000004034007824 */ /* 0x000fe200078e02be */
[----:B------:R-:W-:Y:S01]  /*3020*/  LOP3.LUT R117, R158, UR36, RZ, 0x3c, !PT ;  /* 0x000000249e757c12 */ /* 0x000fe2000f8e3cff */
[----:B------:R-:W-:Y:S01]  /*3030*/  IMAD.MOV.U32 R123, RZ, RZ, R175 ;  /* 0x000000ffff7b7224 */ /* 0x000fe200078e00af */
[----:B------:R-:W-:Y:S01]  /*3040*/  UIADD3 UR17, UR37, -0x4498517b, URZ ;  /* 0xbb67ae8525117890 */ /* 0x000fe2000fffe03f */
[----:B------:R-:W-:Y:S01]  /*3050*/  IMAD.IADD R113, R144, 0x1, -R4 ;  /* 0x0000000190717824 */ /* 0x000fe200078e0a04 */
[C---:B------:R-:W-:Y:S01]  /*3060*/  IADD3 R3, R0.reuse, 0x8, RZ ;  /* 0x0000000800037810 */ /* 0x040fe20007ffe0ff */
[----:B------:R-:W-:Y:S01]  /*3070*/  IMAD.WIDE.U32 R156, R123, -0x326172a9, RZ ;  /* 0xcd9e8d577b9c7825 */ /* 0x000fe200078e00ff */
[----:B------:R-:W-:Y:S01]  /*3080*/  IADD3 R4, R0, 0x9, RZ ;  /* 0x0000000900047810 */ /* 0x000fe20007ffe0ff */
[----:B------:R-:W-:Y:S01]  /*3090*/  UIADD3 UR18, UR36, -0x61c88647, URZ ;  /* 0x9e3779b924127890 */ /* 0x000fe2000fffe03f */
[----:B------:R-:W-:Y:S01]  /*30a0*/  ISETP.GE.AND P5, PT, R3, R48, PT ;  /* 0x000000300300720c */ /* 0x000fe20003fa6270 */
[----:B------:R-:W-:Y:S01]  /*30b0*/  IMAD.WIDE.U32 R72, R173, -0x2daee0ad, RZ ;  /* 0xd2511f53ad487825 */ /* 0x000fe200078e00ff */
[C---:B------:R-:W-:Y:S01]  /*30c0*/  ISETP.GE.AND P4, PT, R3.reuse, R49, PT ;  /* 0x000000310300720c */ /* 0x040fe20003f86270 */
[----:B------:R-:W-:Y:S01]  /*30d0*/  UIADD3 UR16, UR36, 0x3c6ef372, URZ ;  /* 0x3c6ef37224107890 */ /* 0x000fe2000fffe03f */
[C---:B------:R-:W-:Y:S01]  /*30e0*/  ISETP.GE.AND P0, PT, R3.reuse, R51, PT ;  /* 0x000000330300720c */ /* 0x040fe20003f06270 */
[----:B------:R-:W-:Y:S01]  /*30f0*/  UIADD3 UR11, UR37, 0x32370b8f, URZ ;  /* 0x32370b8f250b7890 */ /* 0x000fe2000fffe03f */
[----:B------:R-:W-:Y:S01]  /*3100*/  ISETP.GE.AND P2, PT, R3, R50, PT ;  /* 0x000000320300720c */ /* 0x000fe20003f46270 */
[----:B------:R-:W-:Y:S01]  /*3110*/  UIADD3 UR15, UR37, 0x76cf5d0a, URZ ;  /* 0x76cf5d0a250f7890 */ /* 0x000fe2000fffe03f */
[----:B------:R-:W-:Y:S01]  /*3120*/  ISETP.GE.AND P6, PT, R4, R48, PT ;  /* 0x000000300400720c */ /* 0x000fe20003fc6270 */
[----:B------:R-:W-:Y:S01]  /*3130*/  UIADD3 UR12, UR36, -0x255992d5, URZ ;  /* 0xdaa66d2b240c7890 */ /* 0x000fe2000fffe03f */
[----:B------:R-:W-:Y:S01]  /*3140*/  IADD3 R3, R0, 0x10, RZ ;  /* 0x0000001000037810 */ /* 0x000fe20007ffe0ff */
[----:B------:R-:W-:Y:S01]  /*3150*/  UIADD3 UR10, UR36, 0x78dde6e4, URZ ;  /* 0x78dde6e4240a7890 */ /* 0x000fe2000fffe03f */
[----:B------:R-:W-:Y:S01]  /*3160*/  FSEL R41, R64, -INF , !P5 ;  /* 0xff80000040297808 */ /* 0x000fe20006800000 */
[----:B------:R-:W-:Y:S01]  /*3170*/  UIADD3 UR6, UR37, -0x56f99767, URZ ;  /* 0xa906689925067890 */ /* 0x000fe2000fffe03f */
[----:B------:R-:W-:Y:S01]  /*3180*/  FSEL R43, R66, -INF , !P4 ;  /* 0xff800000422b7808 */ /* 0x000fe20006000000 */
[----:B------:R-:W-:Y:S01]  /*3190*/  UIADD3 UR9, UR37, -0x126145ec, URZ ;  /* 0xed9eba1425097890 */ /* 0x000fe2000fffe03f */
[----:B------:R-:W-:Y:S01]  /*31a0*/  FSEL R40, R65, -INF , !P6 ;  /* 0xff80000041287808 */ /* 0x000fe20007000000 */
[----:B------:R-:W-:Y:S01]  /*31b0*/  UIADD3 UR8, UR36, 0x1715609d, URZ ;  /* 0x1715609d24087890 */ /* 0x000fe2000fffe03f */
[----:B------:R-:W-:Y:S01]  /*31c0*/  FSEL R121, R96, -INF , !P0 ;  /* 0xff80000060797808 */ /* 0x000fe20004000000 */
[----:B------:R-:W-:Y:S01]  /*31d0*/  UIADD3 UR13, UR36, -0x4ab325aa, URZ ;  /* 0xb54cda56240d7890 */ /* 0x000fe2000fffe03f */
[C---:B------:R-:W-:Y:S01]  /*31e0*/  ISETP.GE.AND P3, PT, R4.reuse, R49, PT ;  /* 0x000000310400720c */ /* 0x040fe20003f66270 */
[----:B------:R-:W-:Y:S01]  /*31f0*/  STL [R1+0x104], R117 ;  /* 0x0001047501007387 */ /* 0x000fe20000100800 */
[----:B------:R-:W-:-:S02]  /*3200*/  ISETP.GE.AND P5, PT, R4, R51, PT ;  /* 0x000000330400720c */ /* 0x000fc40003fa6270 */
[----:B------:R-:W-:Y:S02]  /*3210*/  ISETP.GE.AND P4, PT, R4, R50, PT ;  /* 0x000000320400720c */ /* 0x000fe40003f86270 */
[C---:B------:R-:W-:Y:S02]  /*3220*/  ISETP.GE.AND P6, PT, R3.reuse, R48, PT ;  /* 0x000000300300720c */ /* 0x040fe40003fc6270 */
[----:B------:R-:W-:Y:S02]  /*3230*/  ISETP.GE.AND P0, PT, R3, R49, PT ;  /* 0x000000310300720c */ /* 0x000fe40003f06270 */
[----:B------:R-:W-:Y:S02]  /*3240*/  IADD3 R4, R0, 0x11, RZ ;  /* 0x0000001100047810 */ /* 0x000fe40007ffe0ff */
        /* <DEDUP_REMOVED lines=9> */
[C---:B------:R-:W-:Y:S02]  /*32e0*/  ISETP.GE.AND P4, PT, R4.reuse, R49, PT ;  /* 0x000000310400720c */ /* 0x040fe40003f86270 */
[C---:B------:R-:W-:Y:S02]  /*32f0*/  ISETP.GE.AND P6, PT, R4.reuse, R51, PT ;  /* 0x000000330400720c */ /* 0x040fe40003fc6270 */
[----:B------:R-:W-:Y:S02]  /*3300*/  ISETP.GE.AND P0, PT, R4, R50, PT ;  /* 0x000000320400720c */ /* 0x000fe40003f06270 */
[C---:B------:R-:W-:Y:S02]  /*3310*/  IADD3 R3, R0.reuse, 0x18, RZ ;  /* 0x0000001800037810 */ /* 0x040fe40007ffe0ff */
[----:B------:R-:W-:-:S02]  /*3320*/  IADD3 R4, R0, 0x19, RZ ;  /* 0x0000001900047810 */ /* 0x000fc40007ffe0ff */
[----:B------:R-:W-:Y:S02]  /*3330*/  FSEL R52, R37, -INF , !P5 ;  /* 0xff80000025347808 */ /* 0x000fe40006800000 */
[----:B------:R-:W-:Y:S02]  /*3340*/  FSEL R54, R39, -INF , !P4 ;  /* 0xff80000027367808 */ /* 0x000fe40006000000 */
        /* <DEDUP_REMOVED lines=19> */
[----:B------:R-:W-:Y:S02]  /*3480*/  IADD3 R3, R0, 0x21, RZ ;  /* 0x0000002100037810 */ /* 0x000fe40007ffe0ff */
[----:B------:R-:W-:Y:S02]  /*3490*/  FSEL R145, R84, -INF , !P2 ;  /* 0xff80000054917808 */ /* 0x000fe40005000000 */
[----:B------:R-:W-:-:S02]  /*34a0*/  ISETP.GE.AND P2, PT, R3, R49, PT ;  /* 0x000000310300720c */ /* 0x000fc40003f46270 */
[----:B------:R-:W-:Y:S02]  /*34b0*/  FSEL R37, R60, -INF , !P5 ;  /* 0xff8000003c257808 */ /* 0x000fe40006800000 */
[----:B------:R-:W-:Y:S02]  /*34c0*/  FSEL R62, R62, -INF , !P3 ;  /* 0xff8000003e3e7808 */ /* 0x000fe40005800000 */
[----:B------:R-:W-:Y:S02]  /*34d0*/  FSEL R147, R86, -INF , !P6 ;  /* 0xff80000056937808 */ /* 0x000fe40007000000 */
[CC--:B------:R-:W-:Y:S02]  /*34e0*/  ISETP.GE.AND P5, PT, R4.reuse, R51.reuse, PT ;  /* 0x000000330400720c */ /* 0x0c0fe40003fa6270 */
[----:B------:R-:W-:Y:S02]  /*34f0*/  ISETP.GE.AND P3, PT, R4, R50, PT ;  /* 0x000000320400720c */ /* 0x000fe40003f66270 */
[----:B------:R-:W-:-:S02]  /*3500*/  ISETP.GE.AND P6, PT, R3, R51, PT ;  /* 0x000000330300720c */ /* 0x000fc40003fc6270 */
[----:B------:R-:W-:Y:S02]  /*3510*/  IADD3 R4, R0, 0x1, RZ ;  /* 0x0000000100047810 */ /* 0x000fe40007ffe0ff */
[----:B------:R-:W-:Y:S02]  /*3520*/  FSEL R64, R46, -INF , !P4 ;  /* 0xff8000002e407808 */ /* 0x000fe40006000000 */
[----:B------:R-:W-:Y:S02]  /*3530*/  FSEL R60, R47, -INF , !P2 ;  /* 0xff8000002f3c7808 */ /* 0x000fe40005000000 */
[C---:B------:R-:W-:Y:S02]  /*3540*/  ISETP.GE.AND P4, PT, R3.reuse, R48, PT ;  /* 0x000000300300720c */ /* 0x040fe40003f86270 */
        /* <DEDUP_REMOVED lines=14> */
[C---:B------:R-:W-:Y:S02]  /*3630*/  ISETP.GE.AND P3, PT, R3.reuse, R49, PT ;  /* 0x000000310300720c */ /* 0x040fe40003f66270 */
[C---:B------:R-:W-:Y:S02]  /*3640*/  ISETP.GE.AND P5, PT, R3.reuse, R51, PT ;  /* 0x000000330300720c */ /* 0x040fe40003fa6270 */
[----:B------:R-:W-:Y:S02]  /*3650*/  ISETP.GE.AND P2, PT, R3, R50, PT ;  /* 0x000000320300720c */ /* 0x000fe40003f46270 */
[----:B------:R-:W-:Y:S02]  /*3660*/  FMNMX.FTZ R3, R23, R32, !PT ;  /* 0x0000002017037209 */ /* 0x000fe40007810000 */
[----:B------:R-:W-:Y:S02]  /*3670*/  FSEL R65, R58, -INF , !P3 ;  /* 0xff8000003a417808 */ /* 0x000fe40005800000 */
[----:B------:R-:W-:-:S02]  /*3680*/  FMNMX.FTZ R3, R41, R3, !PT ;  /* 0x0000000329037209 */ /* 0x000fc40007810000 */
[----:B------:R-:W-:Y:S02]  /*3690*/  ISETP.GE.AND P3, PT, R0, R49, PT ;  /* 0x000000310000720c */ /* 0x000fe40003f66270 */
[----:B------:R-:W-:Y:S02]  /*36a0*/  FMNMX.FTZ R3, R40, R3, !PT ;  /* 0x0000000328037209 */ /* 0x000fe40007810000 */
[----:B------:R-:W-:Y:S02]  /*36b0*/  IADD3 R7, R0, 0x29, RZ ;  /* 0x0000002900077810 */ /* 0x000fe40007ffe0ff */
[----:B------:R-:W-:Y:S02]  /*36c0*/  FMNMX.FTZ R3, R53, R3, !PT ;  /* 0x0000000335037209 */ /* 0x000fe40007810000 */
[----:B------:R-:W-:Y:S02]  /*36d0*/  FSEL R33, R70, -INF , !P3 ;  /* 0xff80000046217808 */ /* 0x000fe40005800000 */
[----:B------:R-:W-:-:S02]  /*36e0*/  FSEL R44, R44, -INF , !P0 ;  /* 0xff8000002c2c7808 */ /* 0x000fc40004000000 */
[----:B------:R-:W-:Y:S02]  /*36f0*/  FSEL R45, R45, -INF , !P4 ;  /* 0xff8000002d2d7808 */ /* 0x000fe40006000000 */
[C---:B------:R-:W-:Y:S02]  /*3700*/  ISETP.GE.AND P0, PT, R4.reuse, R51, PT ;  /* 0x000000330400720c */ /* 0x040fe40003f06270 */
[----:B------:R-:W-:Y:S02]  /*3710*/  ISETP.GE.AND P4, PT, R4, R50, PT ;  /* 0x000000320400720c */ /* 0x000fe40003f86270 */
[----:B------:R-:W-:Y:S02]  /*3720*/  ISETP.GE.AND P6, PT, R7, R48, PT ;  /* 0x000000300700720c */ /* 0x000fe40003fc6270 */
[----:B------:R-:W-:Y:S02]  /*3730*/  FMNMX.FTZ R4, R52, R3, !PT ;  /* 0x0000000334047209 */ /* 0x000fe40007810000 */
[----:B------:R-:W-:-:S02]  /*3740*/  FMNMX.FTZ R3, R33, R36, !PT ;  /* 0x0000002421037209 */ /* 0x000fc40007810000 */
[----:B------:R-:W-:Y:S02]  /*3750*/  FSEL R57, R57, -INF , !P6 ;  /* 0xff80000039397808 */ /* 0x000fe40007000000 */
[----:B------:R-:W-:Y:S02]  /*3760*/  ISETP.GE.AND P6, PT, R7, R49, PT ;  /* 0x000000310700720c */ /* 0x000fe40003fc6270 */
[----:B------:R-:W-:Y:S02]  /*3770*/  FMNMX.FTZ R4, R37, R4, !PT ;  /* 0x0000000425047209 */ /* 0x000fe40007810000 */
[----:B--2---:R-:W-:Y:S02]  /*3780*/  IADD3 R8, R0, 0x30, RZ ;  /* 0x0000003000087810 */ /* 0x004fe40007ffe0ff */
[----:B------:R-:W-:Y:S02]  /*3790*/  FMNMX.FTZ R3, R43, R3, !PT ;  /* 0x000000032b037209 */ /* 0x000fe40007810000 */
[----:B------:R-:W-:-:S02]  /*37a0*/  FSEL R59, R59, -INF , !P6 ;  /* 0xff8000003b3b7808 */ /* 0x000fc40007000000 */
[----:B------:R-:W-:Y:S02]  /*37b0*/  FMNMX.FTZ R4, R61, R4, !PT ;  /* 0x000000043d047209 */ /* 0x000fe40007810000 */
[----:B------:R-:W-:Y:S02]  /*37c0*/  ISETP.GE.AND P6, PT, R8, R48, PT ;  /* 0x000000300800720c */ /* 0x000fe40003fc6270 */
[----:B------:R-:W-:Y:S02]  /*37d0*/  FMNMX.FTZ R3, R42, R3, !PT ;  /* 0x000000032a037209 */ /* 0x000fe40007810000 */
[----:B------:R-:W-:Y:S02]  /*37e0*/  FMNMX.FTZ R4, R44, R4, !PT ;  /* 0x000000042c047209 */ /* 0x000fe40007810000 */
[----:B------:R-:W-:Y:S02]  /*37f0*/  FSEL R67, R28, -INF , !P6 ;  /* 0xff8000001c437808 */ /* 0x000fe40007000000 */
[----:B------:R-:W-:-:S02]  /*3800*/  FMNMX.FTZ R3, R55, R3, !PT ;  /* 0x0000000337037209 */ /* 0x000fc40007810000 */
[----:B------:R-:W-:Y:S02]  /*3810*/  ISETP.GE.AND P6, PT, R8, R49, PT ;  /* 0x000000310800720c */ /* 0x000fe40003fc6270 */
[C---:B------:R-:W-:Y:S02]  /*3820*/  IADD3 R98, R0.reuse, 0x31, RZ ;  /* 0x0000003100627810 */ /* 0x040fe40007ffe0ff */
[----:B------:R-:W-:Y:S02]  /*3830*/  IADD3 R87, R0, 0x38, RZ ;  /* 0x0000003800577810 */ /* 0x000fe40007ffe0ff */
[----:B------:R-:W-:Y:S02]  /*3840*/  FMNMX.FTZ R4, R45, R4, !PT ;  /* 0x000000042d047209 */ /* 0x000fe40007810000 */
[----:B------:R-:W-:Y:S02]  /*3850*/  FMNMX.FTZ R3, R54, R3, !PT ;  /* 0x0000000336037209 */ /* 0x000fe40007810000 */
[----:B------:R-:W-:-:S02]  /*3860*/  FSEL R71, R30, -INF , !P6 ;  /* 0xff8000001e477808 */ /* 0x000fc40007000000 */
[----:B------:R-:W-:Y:S02]  /*3870*/  FSEL R119, R103, -INF , !P4 ;  /* 0xff80000067777808 */ /* 0x000fe40006000000 */
[----:B------:R-:W-:Y:S02]  /*3880*/  ISETP.GE.AND P6, PT, R98, R49, PT ;  /* 0x000000316200720c */ /* 0x000fe40003fc6270 */
[----:B------:R-:W-:Y:S02]  /*3890*/  ISETP.GE.AND P4, PT, R87, R48, PT ;  /* 0x000000305700720c */ /* 0x000fe40003f86270 */
[----:B------:R-:W-:Y:S02]  /*38a0*/  FMNMX.FTZ R4, R56, R4, !PT ;  /* 0x0000000438047209 */ /* 0x000fe40007810000 */
[----:B------:R-:W-:Y:S02]  /*38b0*/  FMNMX.FTZ R3, R62, R3, !PT ;  /* 0x000000033e037209 */ /* 0x000fe40007810000 */
[----:B------:R-:W-:-:S02]  /*38c0*/  FSEL R116, R101, -INF , !P0 ;  /* 0xff80000065747808 */ /* 0x000fc40004000000 */
[----:B------:R-:W-:Y:S02]  /*38d0*/  FSEL R68, R31, -INF , !P6 ;  /* 0xff8000001f447808 */ /* 0x000fe40007000000 */
[----:B------:R-:W-:Y:S02]  /*38e0*/  FSEL R105, R24, -INF , !P4 ;  /* 0xff80000018697808 */ /* 0x000fe40006000000 */
[----:B------:R-:W-:Y:S02]  /*38f0*/  ISETP.GE.AND P0, PT, R98, R48, PT ;  /* 0x000000306200720c */ /* 0x000fe40003f06270 */
[C---:B------:R-:W-:Y:S02]  /*3900*/  ISETP.GE.AND P6, PT, R0.reuse, R51, PT ;  /* 0x000000330000720c */ /* 0x040fe40003fc6270 */
[----:B------:R-:W-:Y:S02]  /*3910*/  FMNMX.FTZ R4, R57, R4, !PT ;  /* 0x0000000439047209 */ /* 0x000fe40007810000 */
[----:B------:R-:W-:-:S02]  /*3920*/  ISETP.GE.AND P4, PT, R0, R50, PT ;  /* 0x000000320000720c */ /* 0x000fc40003f86270 */
[----:B------:R-:W-:Y:S02]  /*3930*/  IADD3 R86, R0, 0x39, RZ ;  /* 0x0000003900567810 */ /* 0x000fe40007ffe0ff */
[----:B------:R-:W-:Y:S02]  /*3940*/  FMNMX.FTZ R0, R63, R3, !PT ;  /* 0x000000033f007209 */ /* 0x000fe40007810000 */
[----:B------:R-:W-:Y:S02]  /*3950*/  FSEL R66, R29, -INF , !P0 ;  /* 0xff8000001d427808 */ /* 0x000fe40004000000 */
[----:B------:R-:W-:Y:S02]  /*3960*/  FMNMX.FTZ R3, R67, R4, !PT ;  /* 0x0000000443037209 */ /* 0x000fe40007810000 */
[----:B------:R-:W-:Y:S02]  /*3970*/  FMNMX.FTZ R0, R64, R0, !PT ;  /* 0x0000000040007209 */ /* 0x000fe40007810000 */
[----:B------:R-:W-:-:S02]  /*3980*/  FSEL R112, R100, -INF , !P6 ;  /* 0xff80000064707808 */ /* 0x000fc40007000000 */
[----:B------:R-:W-:Y:S02]  /*3990*/  ISETP.GE.AND P6, PT, R86, R48, PT ;  /* 0x000000305600720c */ /* 0x000fe40003fc6270 */
[----:B------:R-:W-:Y:S02]  /*39a0*/  FMNMX.FTZ R3, R66, R3, !PT ;  /* 0x0000000342037209 */ /* 0x000fe40007810000 */
[----:B------:R-:W-:Y:S02]  /*39b0*/  FMNMX.FTZ R0, R60, R0, !PT ;  /* 0x000000003c007209 */ /* 0x000fe40007810000 */
[----:B------:R-:W-:Y:S02]  /*39c0*/  FSEL R104, R25, -INF , !P6 ;  /* 0xff80000019687808 */ /* 0x000fe40007000000 */
[----:B------:R-:W-:Y:S02]  /*39d0*/  FMNMX.FTZ R3, R105, R3, !PT ;  /* 0x0000000369037209 */ /* 0x000fe40007810000 */
[----:B------:R-:W-:-:S02]  /*39e0*/  FMNMX.FTZ R0, R65, R0, !PT ;  /* 0x0000000041007209 */ /* 0x000fc40007810000 */
[----:B------:R-:W-:Y:S02]  /*39f0*/  FMNMX.FTZ R3, R104, R3, !PT ;  /* 0x0000000368037209 */ /* 0x000fe40007810000 */
[----:B------:R-:W-:Y:S02]  /*3a00*/  FMNMX.FTZ R0, R59, R0, !PT ;  /* 0x000000003b007209 */ /* 0x000fe40007810000 */
[----:B------:R-:W-:Y:S01]  /*3a10*/  FSEL R118, R102, -INF , !P4 ;  /* 0xff80000066767808 */ /* 0x000fe20006000000 */
[----:B------:R-:W2:Y:S01]  /*3a20*/  SHFL.BFLY PT, R10, R3, 0x2, 0x1f ;  /* 0x0c401f00030a7f89 */ /* 0x000ea200000e0000 */
[----:B------:R-:W-:Y:S02]  /*3a30*/  ISETP.GE.AND P4, PT, R87, R49, PT ;  /* 0x000000315700720c */ /* 0x000fe40003f86270 */
[----:B------:R-:W-:Y:S01]  /*3a40*/  FMNMX.FTZ R4, R71, R0, !PT ;  /* 0x0000000047047209 */ /* 0x000fe20007810000 */
[----:B------:R-:W-:Y:S01]  /*3a50*/  IMAD.SHL.U32 R0, R174, 0x2, RZ ;  /* 0x00000002ae007824 */ /* 0x000fe200078e00ff */
[----:B------:R-:W-:-:S02]  /*3a60*/  FSEL R111, R26, -INF , !P4 ;  /* 0xff8000001a6f7808 */ /* 0x000fc40006000000 */
[----:B------:R-:W-:Y:S02]  /*3a70*/  ISETP.GE.AND P4, PT, R86, R49, PT ;  /* 0x000000315600720c */ /* 0x000fe40003f86270 */
[----:B------:R-:W-:Y:S02]  /*3a80*/  FMNMX.FTZ R4, R68, R4, !PT ;  /* 0x0000000444047209 */ /* 0x000fe40007810000 */
[C---:B------:R-:W-:Y:S02]  /*3a90*/  ISETP.GE.AND P3, PT, R7.reuse, R51, PT ;  /* 0x000000330700720c */ /* 0x040fe40003f66270 */
[----:B------:R-:W-:Y:S02]  /*3aa0*/  ISETP.GE.AND P0, PT, R7, R50, PT ;  /* 0x000000320700720c */ /* 0x000fe40003f06270 */
[----:B------:R-:W-:Y:S02]  /*3ab0*/  FSEL R142, R80, -INF , !P5 ;  /* 0xff800000508e7808 */ /* 0x000fe40006800000 */
[----:B------:R-:W-:-:S02]  /*3ac0*/  FSEL R106, R27, -INF , !P4 ;  /* 0xff8000001b6a7808 */ /* 0x000fc40006000000 */
[----:B------:R-:W-:Y:S02]  /*3ad0*/  FMNMX.FTZ R7, R111, R4, !PT ;  /* 0x000000046f077209 */ /* 0x000fe40007810000 */
[C---:B------:R-:W-:Y:S02]  /*3ae0*/  ISETP.GE.AND P5, PT, R8.reuse, R51, PT ;  /* 0x000000330800720c */ /* 0x040fe40003fa6270 */
[----:B------:R-:W-:Y:S02]  /*3af0*/  ISETP.GE.AND P6, PT, R8, R50, PT ;  /* 0x000000320800720c */ /* 0x000fe40003fc6270 */
[----:B------:R-:W-:Y:S02]  /*3b00*/  LOP3.LUT R8, R157, R117, RZ, 0x3c, !PT ;  /* 0x000000759d087212 */ /* 0x000fe400078e3cff */
[C---:B------:R-:W-:Y:S02]  /*3b10*/  IADD3 R9, R0.reuse, 0x1, RZ ;  /* 0x0000000100097810 */ /* 0x040fe40007ffe0ff */
[----:B------:R-:W-:Y:S01]  /*3b20*/  LOP3.LUT R4, R0, UR37, RZ, 0x3c, !PT ;  /* 0x0000002500047c12 */ /* 0x000fe2000f8e3cff */
[----:B------:R-:W-:Y:S01]  /*3b30*/  IMAD.WIDE.U32 R238, R8, -0x2daee0ad, RZ ;  /* 0xd2511f5308ee7825 */ /* 0x000fe200078e00ff */
[----:B------:R-:W-:-:S02]  /*3b40*/  FMNMX.FTZ R0, R106, R7, !PT ;  /* 0x000000076a007209 */ /* 0x000fc40007810000 */
[----:B------:R-:W-:Y:S02]  /*3b50*/  LOP3.LUT R58, R9, UR37, RZ, 0x3c, !PT ;  /* 0x00000025093a7c12 */ /* 0x000fe4000f8e3cff */
[C---:B------:R-:W-:Y:S01]  /*3b60*/  LOP3.LUT R8, R73.reuse, R4, RZ, 0x3c, !PT ;  /* 0x0000000449087212 */ /* 0x040fe200078e3cff */
[----:B------:R-:W3:Y:S01]  /*3b70*/  SHFL.BFLY PT, R11, R0, 0x2, 0x1f ;  /* 0x0c401f00000b7f89 */ /* 0x000ee200000e0000 */
[----:B------:R-:W-:Y:S02]  /*3b80*/  LOP3.LUT R4, R73, R58, RZ, 0x3c, !PT ;  /* 0x0000003a49047212 */ /* 0x000fe400078e3cff */
[----:B------:R-:W-:Y:S01]  /*3b90*/  LOP3.LUT R7, R239, UR17, R72, 0x96, !PT ;  /* 0x00000011ef077c12 */ /* 0x000fe2000f8e9648 */
[----:B------:R-:W-:Y:S01]  /*3ba0*/  IMAD.WIDE.U32 R24, R8, -0x326172a9, RZ ;  /* 0xcd9e8d5708187825 */ /* 0x000fe200078e00ff */
[----:B-12---:R-:W-:Y:S02]  /*3bb0*/  FMNMX.FTZ R12, R3, R10, !PT ;  /* 0x0000000a030c7209 */ /* 0x006fe40007810000 */
[----:B------:R-:W-:Y:S01]  /*3bc0*/  FSEL R141, R83, -INF , !P0 ;  /* 0xff800000538d7808 */ /* 0x000fe20004000000 */
[----:B------:R-:W-:Y:S01]  /*3bd0*/  IMAD.WIDE.U32 R26, R4, -0x326172a9, RZ ;  /* 0xcd9e8d57041a7825 */ /* 0x000fe200078e00ff */
[--C-:B------:R-:W-:Y:S01]  /*3be0*/  LOP3.LUT R4, R25, UR18, R156.reuse, 0x96, !PT ;  /* 0x0000001219047c12 */ /* 0x100fe2000f8e969c */
[----:B------:R-:W1:Y:S01]  /*3bf0*/  SHFL.BFLY PT, R13, R12, 0x1, 0x1f ;  /* 0x0c201f000c0d7f89 */ /* 0x000e6200000e0000 */
[----:B------:R-:W-:Y:S01]  /*3c00*/  FSEL R143, R82, -INF , !P2 ;  /* 0xff800000528f7808 */ /* 0x000fe20005000000 */
[----:B------:R-:W-:Y:S01]  /*3c10*/  IMAD.WIDE.U32 R28, R7, -0x326172a9, RZ ;  /* 0xcd9e8d57071c7825 */ /* 0x000fe200078e00ff */
[----:B------:R-:W-:-:S02]  /*3c20*/  LOP3.LUT R3, R27, UR18, R156, 0x96, !PT ;  /* 0x000000121b037c12 */ /* 0x000fc4000f8e969c */
[----:B------:R-:W-:Y:S01]  /*3c30*/  FSEL R140, R81, -INF , !P3 ;  /* 0xff800000518c7808 */ /* 0x000fe20005800000 */
[----:B------:R-:W-:Y:S01]  /*3c40*/  IMAD.WIDE.U32 R30, R4, -0x2daee0ad, RZ ;  /* 0xd2511f53041e7825 */ /* 0x000fe200078e00ff */
[C---:B------:R-:W-:Y:S02]  /*3c50*/  LOP3.LUT R7, R29.reuse, UR16, R26, 0x96, !PT ;  /* 0x000000101d077c12 */ /* 0x040fe4000f8e961a */
[----:B------:R-:W-:Y:S01]  /*3c60*/  LOP3.LUT R10, R29, UR16, R24, 0x96, !PT ;  /* 0x000000101d0a7c12 */ /* 0x000fe2000f8e9618 */
[----:B------:R-:W-:Y:S01]  /*3c70*/  IMAD.WIDE.U32 R8, R3, -0x2daee0ad, RZ ;  /* 0xd2511f5303087825 */ /* 0x000fe200078e00ff */
[--C-:B------:R-:W-:Y:S02]  /*3c80*/  LOP3.LUT R4, R31, UR15, R238.reuse, 0x96, !PT ;  /* 0x0000000f1f047c12 */ /* 0x100fe4000f8e96ee */
[----:B------:R-:W-:Y:S01]  /*3c90*/  IADD3 R123, R123, 0x4, RZ ;  /* 0x000000047b7b7810 */ /* 0x000fe20007ffe0ff */
[----:B------:R-:W-:Y:S01]  /*3ca0*/  IMAD.WIDE.U32 R14, R7, -0x2daee0ad, RZ ;  /* 0xd2511f53070e7825 */ /* 0x000fe200078e00ff */
[----:B------:R-:W-:-:S02]  /*3cb0*/  LOP3.LUT R9, R9, UR15, R238, 0x96, !PT ;  /* 0x0000000f09097c12 */ /* 0x000fc4000f8e96ee */
[----:B------:R-:W-:Y:S01]  /*3cc0*/  FSEL R115, R150, -INF , !P6 ;  /* 0xff80000096737808 */ /* 0x000fe20007000000 */
[----:B------:R-:W-:Y:S01]  /*3cd0*/  IMAD.WIDE.U32 R46, R10, -0x2daee0ad, RZ ;  /* 0xd2511f530a2e7825 */ /* 0x000fe200078e00ff */
[----:B------:R-:W-:Y:S01]  /*3ce0*/  LOP3.LUT R7, R15, UR11, R8, 0x96, !PT ;  /* 0x0000000b0f077c12 */ /* 0x000fe2000f8e9608 */
[----:B------:R-:W-:Y:S01]  /*3cf0*/  STL [R1+0x10c], R123 ;  /* 0x00010c7b01007387 */ /* 0x000fe20000100800 */
[----:B---3--:R-:W-:Y:S01]  /*3d00*/  FMNMX.FTZ R15, R0, R11, !PT ;  /* 0x0000000b000f7209 */ /* 0x008fe20007810000 */
[----:B------:R-:W-:Y:S01]  /*3d10*/  IMAD.WIDE.U32 R10, R4, -0x326172a9, RZ ;  /* 0xcd9e8d57040a7825 */ /* 0x000fe200078e00ff */
[----:B------:R-:W-:Y:S02]  /*3d20*/  LOP3.LUT R3, R47, UR11, R30, 0x96, !PT ;  /* 0x0000000b2f037c12 */ /* 0x000fe4000f8e961e */
[----:B-1----:R-:W-:Y:S01]  /*3d30*/  FMNMX.FTZ R70, R12, R13, !PT ;  /* 0x0000000d0c467209 */ /* 0x002fe20007810000 */
[----:B------:R-:W1:Y:S01]  /*3d40*/  SHFL.BFLY PT, R22, R15, 0x1, 0x1f ;  /* 0x0c201f000f167f89 */ /* 0x000e6200000e0000 */
[----:B------:R-:W-:Y:S01]  /*3d50*/  IMAD.WIDE.U32 R8, R9, -0x326172a9, RZ ;  /* 0xcd9e8d5709087825 */ /* 0x000fe200078e00ff */
[----:B------:R-:W-:-:S02]  /*3d60*/  LOP3.LUT R0, R11, UR12, R28, 0x96, !PT ;  /* 0x0000000c0b007c12 */ /* 0x000fc4000f8e961c */
[----:B------:R-:W-:Y:S01]  /*3d70*/  FSETP.NEU.FTZ.AND P0, PT, R70, -INF , PT ;  /* 0xff8000004600780b */ /* 0x000fe20003f1d000 */
[----:B------:R-:W-:Y:S01]  /*3d80*/  IMAD.WIDE.U32 R16, R3, -0x326172a9, RZ ;  /* 0xcd9e8d5703107825 */ /* 0x000fe200078e00ff */
[----:B------:R-:W-:Y:S02]  /*3d90*/  LOP3.LUT R3, R9, UR12, R28, 0x96, !PT ;  /* 0x0000000c09037c12 */ /* 0x000fe4000f8e961c */
[----:B------:R-:W-:Y:S01]  /*3da0*/  ISETP.GE.AND P6, PT, R87, R51, PT ;  /* 0x000000335700720c */ /* 0x000fe20003fc6270 */
[----:B------:R-:W-:Y:S01]  /*3db0*/  IMAD.WIDE.U32 R18, R7, -0x326172a9, RZ ;  /* 0xcd9e8d5707127825 */ /* 0x000fe200078e00ff */
[----:B------:R-:W-:Y:S02]  /*3dc0*/  LOP3.LUT R4, R17, UR10, R10, 0x96, !PT ;  /* 0x0000000a11047c12 */ /* 0x000fe4000f8e960a */
[----:B------:R-:W-:Y:S01]  /*3dd0*/  FSEL R114, R148, -INF , !P5 ;  /* 0xff80000094727808 */ /* 0x000fe20006800000 */
[----:B------:R-:W-:Y:S01]  /*3de0*/  IMAD.WIDE.U32 R12, R3, -0x2daee0ad, RZ ;  /* 0xd2511f53030c7825 */ /* 0x000fe200078e00ff */
[----:B------:R-:W-:-:S02]  /*3df0*/  LOP3.LUT R10, R19, UR10, R8, 0x96, !PT ;  /* 0x0000000a130a7c12 */ /* 0x000fc4000f8e9608 */
[----:B------:R-:W-:Y:S01]  /*3e00*/  ISETP.GE.AND P5, PT, R98, R51, PT ;  /* 0x000000336200720c */ /* 0x000fe20003fa6270 */
[----:B------:R-:W-:Y:S01]  /*3e10*/  IMAD.WIDE.U32 R8, R0, -0x2daee0ad, RZ ;  /* 0xd2511f5300087825 */ /* 0x000fe200078e00ff */
[----:B------:R-:W-:-:S03]  /*3e20*/  LOP3.LUT R7, R13, UR9, R14, 0x96, !PT ;  /* 0x000000090d077c12 */ /* 0x000fc6000f8e960e */
[----:B------:R-:W-:Y:S01]  /*3e30*/  IMAD.WIDE.U32 R20, R4, -0x2daee0ad, RZ ;  /* 0xd2511f5304147825 */ /* 0x000fe200078e00ff */
[----:B------:R-:W-:Y:S02]  /*3e40*/  LOP3.LUT R3, R9, UR9, R46, 0x96, !PT ;  /* 0x0000000909037c12 */ /* 0x000fe4000f8e962e */
[----:B-1----:R-:W-:Y:S01]  /*3e50*/  FMNMX.FTZ R69, R15, R22, !PT ;  /* 0x000000160f457209 */ /* 0x002fe20007810000 */
[----:B------:R-:W-:Y:S01]  /*3e60*/  FMUL.FTZ R4, R70, c[0x0][0x23c] ;  /* 0x00008f0046047a20 */ /* 0x000fe20000410000 */
[----:B------:R-:W-:Y:S01]  /*3e70*/  LOP3.LUT R0, R21, UR6, R8, 0x96, !PT ;  /* 0x0000000615007c12 */ /* 0x000fe2000f8e9608 */
[----:B------:R-:W-:-:S03]  /*3e80*/  IMAD.WIDE.U32 R34, R10, -0x2daee0ad, RZ ;  /* 0xd2511f530a227825 */ /* 0x000fc600078e00ff */
[----:B------:R-:W-:Y:S01]  /*3e90*/  FSEL R38, R4, RZ, P0 ;  /* 0x000000ff04267208 */ /* 0x000fe20000000000 */
[----:B------:R-:W-:Y:S01]  /*3ea0*/  IMAD.WIDE.U32 R10, R0, -0x326172a9, RZ ;  /* 0xcd9e8d57000a7825 */ /* 0x000fe200078e00ff */
[----:B------:R-:W-:-:S03]  /*3eb0*/  FSETP.NEU.FTZ.AND P0, PT, R69, -INF , PT ;  /* 0xff8000004500780b */ /* 0x000fc60003f1d000 */
[----:B------:R-:W-:Y:S01]  /*3ec0*/  IMAD.WIDE.U32 R8, R3, -0x326172a9, RZ ;  /* 0xcd9e8d5703087825 */ /* 0x000fe200078e00ff */
[----:B------:R-:W-:Y:S02]  /*3ed0*/  LOP3.LUT R3, R35, UR6, R12, 0x96, !PT ;  /* 0x0000000623037c12 */ /* 0x000fe4000f8e960c */
[----:B------:R-:W-:Y:S01]  /*3ee0*/  LOP3.LUT R15, R10, 0xffff, RZ, 0xc0, !PT ;  /* 0x0000ffff0a0f7812 */ /* 0x000fe200078ec0ff */
[----:B------:R-:W-:Y:S01]  /*3ef0*/  FFMA.FTZ R0, R23, c[0x0][0x23c], -R38 ;  /* 0x00008f0017007a23 */ /* 0x000fe20000010826 */
[----:B------:R-:W-:Y:S01]  /*3f00*/  LOP3.LUT R16, R9, UR8, R16, 0x96, !PT ;  /* 0x0000000809107c12 */ /* 0x000fe2000f8e9610 */
[----:B------:R-:W-:Y:S01]  /*3f10*/  FFMA.FTZ R4, R32, c[0x0][0x23c], -R38 ;  /* 0x00008f0020047a23 */ /* 0x000fe20000010826 */
[----:B------:R-:W-:Y:S01]  /*3f20*/  LOP3.LUT R14, R10, 0xff, RZ, 0xc0, !PT ;  /* 0x000000ff0a0e7812 */ /* 0x000fe200078ec0ff */
[----:B------:R1:W-:Y:S01]  /*3f30*/  MUFU.EX2 R251, R0 ;  /* 0x0000000000fb7308 */ /* 0x0003e20000000800 */
[----:B------:R-:W-:Y:S01]  /*3f40*/  IMAD.WIDE.U32 R12, R7, -0x326172a9, RZ ;  /* 0xcd9e8d57070c7825 */ /* 0x000fe200078e00ff */
[----:B------:R-:W-:-:S02]  /*3f50*/  SHF.R.U32.HI R17, RZ, 0x10, R10 ;  /* 0x00000010ff117819 */ /* 0x000fc4000001160a */
[----:B------:R-:W-:Y:S02]  /*3f60*/  ISETP.GE.U32.AND P2, PT, R237, R14, PT ;  /* 0x0000000eed00720c */ /* 0x000fe40003f46070 */
[----:B------:R-:W-:Y:S02]  /*3f70*/  LOP3.LUT R22, R13, UR8, R18, 0x96, !PT ;  /* 0x000000080d167c12 */ /* 0x000fe4000f8e9612 */
[----:B------:R2:W3:Y:S01]  /*3f80*/  MUFU.EX2 R249, R4 ;  /* 0x0000000400f97308 */ /* 0x0004e20000000800 */
[----:B-1----:R-:W-:Y:S01]  /*3f90*/  LOP3.LUT R0, R11, UR13, R8, 0x96, !PT ;  /* 0x0000000d0b007c12 */ /* 0x002fe2000f8e9608 */
[----:B------:R-:W-:Y:S01]  /*3fa0*/  IMAD.WIDE.U32 R8, R3, -0x326172a9, RZ ;  /* 0xcd9e8d5703087825 */ /* 0x000fe200078e00ff */
[----:B------:R-:W-:-:S03]  /*3fb0*/  SHF.R.U32.HI R11, RZ, 0x18, R10 ;  /* 0x00000018ff0b7819 */ /* 0x000fc6000001160a */
[----:B------:R-:W-:Y:S01]  /*3fc0*/  FMUL.FTZ R3, R69, c[0x0][0x23c] ;  /* 0x00008f0045037a20 */ /* 0x000fe20000410000 */
[----:B------:R-:W-:Y:S02]  /*3fd0*/  LOP3.LUT R10, R9, UR13, R12, 0x96, !PT ;  /* 0x0000000d090a7c12 */ /* 0x000fe4000f8e960c */
[----:B------:R-:W-:Y:S02]  /*3fe0*/  LOP3.LUT R19, R8, 0xff, RZ, 0xc0, !PT ;  /* 0x000000ff08137812 */ /* 0x000fe400078ec0ff */
[----:B------:R-:W-:Y:S02]  /*3ff0*/  FSEL R39, R3, RZ, P0 ;  /* 0x000000ff03277208 */ /* 0x000fe40000000000 */
[----:B------:R-:W-:Y:S02]  /*4000*/  LOP3.LUT R3, R0, 0xff, RZ, 0xc0, !PT ;  /* 0x000000ff00037812 */ /* 0x000fe400078ec0ff */
[----:B------:R-:W-:Y:S01]  /*4010*/  LOP3.LUT R21, R8, 0xffff, RZ, 0xc0, !PT ;  /* 0x0000ffff08157812 */ /* 0x000fe200078ec0ff */
[--C-:B--2---:R-:W-:Y:S01]  /*4020*/  FFMA.FTZ R4, R33, c[0x0][0x23c], -R39.reuse ;  /* 0x00008f0021047a23 */ /* 0x104fe20000010827 */
[----:B------:R-:W-:Y:S01]  /*4030*/  ISETP.GE.U32.AND P4, PT, R237, R3, PT ;  /* 0x00000003ed00720c */ /* 0x000fe20003f86070 */
[----:B------:R-:W-:Y:S01]  /*4040*/  FFMA.FTZ R7, R36, c[0x0][0x23c], -R39 ;  /* 0x00008f0024077a23 */ /* 0x000fe20000010827 */
[----:B------:R-:W-:Y:S01]  /*4050*/  LOP3.LUT R3, R0, 0xffff, RZ, 0xc0, !PT ;  /* 0x0000ffff00037812 */ /* 0x000fe200078ec0ff */
[----:B------:R3:W-:Y:S01]  /*4060*/  MUFU.EX2 R193, R4 ;  /* 0x0000000400c17308 */ /* 0x0007e20000000800 */
[----:B------:R-:W-:-:S02]  /*4070*/  SHF.R.U32.HI R18, RZ, 0x10, R8 ;  /* 0x00000010ff127819 */ /* 0x000fc40000011608 */
[----:B------:R-:W-:Y:S02]  /*4080*/  SHF.R.U32.HI R3, RZ, 0x8, R3 ;  /* 0x00000008ff037819 */ /* 0x000fe40000011603 */
[----:B------:R-:W-:Y:S01]  /*4090*/  SHF.R.U32.HI R13, RZ, 0x18, R8 ;  /* 0x00000018ff0d7819 */ /* 0x000fe20000011608 */
[----:B------:R-:W-:Y:S01]  /*40a0*/  IMAD.WIDE.U32 R8, R16, -0x2daee0ad, RZ ;  /* 0xd2511f5310087825 */ /* 0x000fe200078e00ff */
[----:B------:R-:W-:Y:S01]  /*40b0*/  LOP3.LUT R3, R3, 0xffff, RZ, 0xc0, !PT ;  /* 0x0000ffff03037812 */ /* 0x000fe200078ec0ff */
[----:B------:R1:W2:Y:S01]  /*40c0*/  MUFU.EX2 R192, R7 ;  /* 0x0000000700c07308 */ /* 0x0002a20000000800 */
[C---:B------:R-:W-:Y:S02]  /*40d0*/  ISETP.GE.U32.AND P3, PT, R237.reuse, R11, PT ;  /* 0x0000000bed00720c */ /* 0x040fe40003f66070 */
[----:B------:R-:W-:Y:S01]  /*40e0*/  ISETP.GE.U32.AND P0, PT, R237, R3, PT ;  /* 0x00000003ed00720c */ /* 0x000fe20003f06070 */
[----:B------:R-:W-:Y:S01]  /*40f0*/  FFMA.FTZ R3, R41, c[0x0][0x23c], -R38 ;  /* 0x00008f0029037a23 */ /* 0x000fe20000010826 */
[----:B------:R-:W-:-:S02]  /*4100*/  LOP3.LUT R11, R8, 0xff, RZ, 0xc0, !PT ;  /* 0x000000ff080b7812 */ /* 0x000fc400078ec0ff */
[----:B------:R-:W-:Y:S01]  /*4110*/  SHF.R.U32.HI R12, RZ, 0x10, R8 ;  /* 0x00000010ff0c7819 */ /* 0x000fe20000011608 */
[----:B------:R4:W-:Y:S01]  /*4120*/  MUFU.EX2 R248, R3 ;  /* 0x0000000300f87308 */ /* 0x0009e20000000800 */
[----:B---3--:R-:W-:-:S04]  /*4130*/  F2FP.PACK_AB R4, R249, R251 ;  /* 0x000000fbf904723e */ /* 0x008fc800000000ff */
[C---:B------:R-:W-:Y:S02]  /*4140*/  PRMT R110, R4.reuse, 0x7610, R110 ;  /* 0x00007610046e7816 */ /* 0x040fe4000000006e */
[----:B------:R-:W-:Y:S01]  /*4150*/  PRMT R109, R4, 0x7632, R109 ;  /* 0x00007632046d7816 */ /* 0x000fe2000000006d */
[----:B------:R-:W-:Y:S02]  /*4160*/  FFMA.FTZ R4, R40, c[0x0][0x23c], -R38 ;  /* 0x00008f0028047a23 */ /* 0x000fe40000010826 */
[----:B------:R-:W-:Y:S01]  /*4170*/  @!P4 HADD2 R74, -R110.H0_H0, -RZ.H0_H0 ;  /* 0xa00000ff6e4ac230 */ /* 0x000fe20000000900 */
[----:B------:R-:W-:Y:S01]  /*4180*/  PRMT R155, R110, 0x5410, R109 ;  /* 0x000054106e9b7816 */ /* 0x000fe2000000006d */
[----:B------:R-:W-:Y:S01]  /*4190*/  @!P0 HADD2 R75, -R109.H0_H0, -RZ.H0_H0 ;  /* 0xa00000ff6d4b8230 */ /* 0x000fe20000000900 */
[----:B------:R2:W3:Y:S01]  /*41a0*/  MUFU.EX2 R217, R4 ;  /* 0x0000000400d97308 */ /* 0x0004e20000000800 */
[----:B-1----:R-:W-:Y:S01]  /*41b0*/  FFMA.FTZ R7, R43, c[0x0][0x23c], -R39 ;  /* 0x00008f002b077a23 */ /* 0x002fe20000010827 */
[----:B------:R-:W-:-:S02]  /*41c0*/  @!P4 PRMT R110, R74, 0x5410, RZ ;  /* 0x000054104a6ec816 */ /* 0x000fc400000000ff */
[--C-:B----4-:R-:W-:Y:S02]  /*41d0*/  SHF.R.U32.HI R3, RZ, 0x18, R0.reuse ;  /* 0x00000018ff037819 */ /* 0x110fe40000011600 */
[----:B------:R-:W-:Y:S02]  /*41e0*/  @!P0 PRMT R109, R75, 0x5410, RZ ;  /* 0x000054104b6d8816 */ /* 0x000fe400000000ff */
[----:B------:R-:W-:Y:S01]  /*41f0*/  ISETP.GE.U32.AND P4, PT, R237, R3, PT ;  /* 0x00000003ed00720c */ /* 0x000fe20003f86070 */
[----:B------:R3:W-:Y:S01]  /*4200*/  MUFU.EX2 R191, R7 ;  /* 0x0000000700bf7308 */ /* 0x0007e20000000800 */
[----:B------:R-:W-:Y:S02]  /*4210*/  SHF.R.U32.HI R3, RZ, 0x10, R0 ;  /* 0x00000010ff037819 */ /* 0x000fe40000011600 */
[----:B------:R-:W-:Y:S02]  /*4220*/  LOP3.LUT R0, R9, UR14, R20, 0x96, !PT ;  /* 0x0000000e09007c12 */ /* 0x000fe4000f8e9614 */
[----:B------:R-:W-:-:S02]  /*4230*/  LOP3.LUT R3, R3, 0xff, RZ, 0xc0, !PT ;  /* 0x000000ff03037812 */ /* 0x000fc400078ec0ff */
[----:B--2---:R-:W-:Y:S02]  /*4240*/  F2FP.PACK_AB R4, R192, R193 ;  /* 0x000000c1c004723e */ /* 0x004fe400000000ff */
[----:B------:R-:W-:Y:S02]  /*4250*/  ISETP.GE.U32.AND P0, PT, R237, R3, PT ;  /* 0x00000003ed00720c */ /* 0x000fe40003f06070 */
[C---:B------:R-:W-:Y:S02]  /*4260*/  PRMT R108, R4.reuse, 0x7632, R108 ;  /* 0x00007632046c7816 */ /* 0x040fe4000000006c */
[----:B------:R-:W-:Y:S01]  /*4270*/  PRMT R107, R4, 0x7610, R107 ;  /* 0x00007610046b7816 */ /* 0x000fe2000000006b */
[----:B------:R-:W-:Y:S01]  /*4280*/  FFMA.FTZ R4, R42, c[0x0][0x23c], -R39 ;  /* 0x00008f002a047a23 */ /* 0x000fe20000010827 */
[----:B------:R-:W-:Y:S01]  /*4290*/  SHF.R.U32.HI R3, RZ, 0x8, R15 ;  /* 0x00000008ff037819 */ /* 0x000fe2000001160f */
[----:B------:R-:W-:Y:S01]  /*42a0*/  @!P4 HADD2 R76, -R108.H0_H0, -RZ.H0_H0 ;  /* 0xa00000ff6c4cc230 */ /* 0x000fe20000000900 */
[----:B------:R-:W-:Y:S01]  /*42b0*/  PRMT R154, R107, 0x5410, R108 ;  /* 0x000054106b9a7816 */ /* 0x000fe2000000006c */
[----:B------:R1:W2:Y:S01]  /*42c0*/  MUFU.EX2 R210, R4 ;  /* 0x0000000400d27308 */ /* 0x0002a20000000800 */
[----:B------:R-:W-:-:S02]  /*42d0*/  LOP3.LUT R3, R3, 0xffff, RZ, 0xc0, !PT ;  /* 0x0000ffff03037812 */ /* 0x000fc400078ec0ff */
[----:B------:R-:W-:Y:S01]  /*42e0*/  @!P4 PRMT R108, R76, 0x5410, RZ ;  /* 0x000054104c6cc816 */ /* 0x000fe200000000ff */
[----:B------:R-:W-:Y:S01]  /*42f0*/  @!P0 HADD2 R77, -R107.H0_H0, -RZ.H0_H0 ;  /* 0xa00000ff6b4d8230 */ /* 0x000fe20000000900 */
[----:B------:R-:W-:Y:S02]  /*4300*/  ISETP.GE.U32.AND P4, PT, R237, R3, PT ;  /* 0x00000003ed00720c */ /* 0x000fe40003f86070 */
[----:B------:R-:W-:Y:S02]  /*4310*/  LOP3.LUT R3, R17, 0xff, RZ, 0xc0, !PT ;  /* 0x000000ff11037812 */ /* 0x000fe400078ec0ff */
[----:B---3--:R-:W-:Y:S02]  /*4320*/  F2FP.PACK_AB R7, R217, R248 ;  /* 0x000000f8d907723e */ /* 0x008fe400000000ff */
[----:B------:R-:W-:Y:S02]  /*4330*/  @!P0 PRMT R107, R77, 0x5410, RZ ;  /* 0x000054104d6b8816 */ /* 0x000fe400000000ff */
[----:B------:R-:W-:-:S02]  /*4340*/  ISETP.GE.U32.AND P0, PT, R237, R3, PT ;  /* 0x00000003ed00720c */ /* 0x000fc40003f06070 */
[----:B------:R-:W-:Y:S01]  /*4350*/  PRMT R234, R7, 0x7632, R234 ;  /* 0x0000763207ea7816 */ /* 0x000fe200000000ea */
[----:B-1----:R-:W-:Y:S01]  /*4360*/  FFMA.FTZ R4, R53, c[0x0][0x23c], -R38 ;  /* 0x00008f0035047a23 */ /* 0x002fe20000010826 */
[----:B--2---:R-:W-:Y:S02]  /*4370*/  F2FP.PACK_AB R3, R210, R191 ;  /* 0x000000bfd203723e */ /* 0x004fe400000000ff */
[----:B------:R-:W-:Y:S01]  /*4380*/  PRMT R235, R7, 0x7610, R235 ;  /* 0x0000761007eb7816 */ /* 0x000fe200000000eb */
[----:B------:R1:W-:Y:S01]  /*4390*/  MUFU.EX2 R190, R4 ;  /* 0x0000000400be7308 */ /* 0x0003e20000000800 */
[C---:B------:R-:W-:Y:S01]  /*43a0*/  PRMT R232, R3.reuse, 0x7632, R232 ;  /* 0x0000763203e87816 */ /* 0x040fe200000000e8 */
[----:B------:R-:W-:Y:S01]  /*43b0*/  @!P4 HADD2 R79, -R234.H0_H0, -RZ.H0_H0 ;  /* 0xa00000ffea4fc230 */ /* 0x000fe20000000900 */
[----:B------:R-:W-:Y:S01]  /*43c0*/  PRMT R231, R3, 0x7610, R231 ;  /* 0x0000761003e77816 */ /* 0x000fe200000000e7 */
[----:B------:R-:W-:Y:S01]  /*43d0*/  FFMA.FTZ R7, R37, c[0x0][0x23c], -R38 ;  /* 0x00008f0025077a23 */ /* 0x000fe20000010826 */
[----:B------:R-:W-:Y:S01]  /*43e0*/  PRMT R153, R235, 0x5410, R234 ;  /* 0x00005410eb997816 */ /* 0x000fe200000000ea */
[----:B------:R-:W-:Y:S01]  /*43f0*/  @!P2 HADD2 R78, -R235.H0_H0, -RZ.H0_H0 ;  /* 0xa00000ffeb4ea230 */ /* 0x000fe20000000900 */
[----:B------:R-:W-:Y:S01]  /*4400*/  @!P4 PRMT R234, R79, 0x5410, RZ ;  /* 0x000054104feac816 */ /* 0x000fe200000000ff */
[----:B------:R2:W-:Y:S01]  /*4410*/  MUFU.EX2 R252, R7 ;  /* 0x0000000700fc7308 */ /* 0x0005e20000000800 */
[----:B------:R-:W-:Y:S01]  /*4420*/  @!P0 HADD2 R83, -R231.H0_H0, -RZ.H0_H0 ;  /* 0xa00000ffe7538230 */ /* 0x000fe20000000900 */
[----:B------:R-:W-:Y:S01]  /*4430*/  PRMT R152, R231, 0x5410, R232 ;  /* 0x00005410e7987816 */ /* 0x000fe200000000e8 */
[----:B------:R-:W-:Y:S01]  /*4440*/  @!P3 HADD2 R80, -R232.H0_H0, -RZ.H0_H0 ;  /* 0xa00000ffe850b230 */ /* 0x000fe20000000900 */
[----:B------:R-:W-:-:S02]  /*4450*/  @!P2 PRMT R235, R78, 0x5410, RZ ;  /* 0x000054104eeba816 */ /* 0x000fc400000000ff */
[----:B------:R-:W-:Y:S01]  /*4460*/  @!P0 PRMT R231, R83, 0x5410, RZ ;  /* 0x0000541053e78816 */ /* 0x000fe200000000ff */
[----:B-1----:R-:W-:Y:S01]  /*4470*/  FFMA.FTZ R4, R52, c[0x0][0x23c], -R38 ;  /* 0x00008f0034047a23 */ /* 0x002fe20000010826 */
[----:B------:R-:W-:Y:S02]  /*4480*/  @!P3 PRMT R232, R80, 0x5410, RZ ;  /* 0x0000541050e8b816 */ /* 0x000fe400000000ff */
[----:B------:R-:W-:Y:S01]  /*4490*/  LOP3.LUT R9, R8, 0xffff, RZ, 0xc0, !PT ;  /* 0x0000ffff08097812 */ /* 0x000fe200078ec0ff */
[----:B------:R1:W-:Y:S01]  /*44a0*/  MUFU.EX2 R216, R4 ;  /* 0x0000000400d87308 */ /* 0x0003e20000000800 */
[----:B------:R-:W-:Y:S01]  /*44b0*/  SHF.R.U32.HI R8, RZ, 0x18, R8 ;  /* 0x00000018ff087819 */ /* 0x000fe20000011608 */
[----:B--2---:R-:W-:-:S06]  /*44c0*/  FFMA.FTZ R7, R55, c[0x0][0x23c], -R39 ;  /* 0x00008f0037077a23 */ /* 0x004fcc0000010827 */
[----:B------:R2:W-:Y:S01]  /*44d0*/  MUFU.EX2 R174, R7 ;  /* 0x0000000700ae7308 */ /* 0x0005e20000000800 */
[----:B-1----:R-:W-:-:S04]  /*44e0*/  LOP3.LUT R4, R0, 0xffff, RZ, 0xc0, !PT ;  /* 0x0000ffff00047812 */ /* 0x002fc800078ec0ff */
[----:B------:R-:W-:Y:S02]  /*44f0*/  SHF.R.U32.HI R3, RZ, 0x8, R4 ;  /* 0x00000008ff037819 */ /* 0x000fe40000011604 */
[----:B------:R-:W-:Y:S02]  /*4500*/  LOP3.LUT R4, R0, 0xff, RZ, 0xc0, !PT ;  /* 0x000000ff00047812 */ /* 0x000fe400078ec0ff */
[----:B------:R-:W-:Y:S01]  /*4510*/  LOP3.LUT R3, R3, 0xffff, RZ, 0xc0, !PT ;  /* 0x0000ffff03037812 */ /* 0x000fe200078ec0ff */
[----:B--2---:R-:W-:Y:S01]  /*4520*/  FFMA.FTZ R7, R61, c[0x0][0x23c], -R38 ;  /* 0x00008f003d077a23 */ /* 0x004fe20000010826 */
[C---:B------:R-:W-:Y:S02]  /*4530*/  ISETP.GE.U32.AND P2, PT, R237.reuse, R4, PT ;  /* 0x00000004ed00720c */ /* 0x040fe40003f46070 */
[----:B------:R-:W-:Y:S01]  /*4540*/  ISETP.GE.U32.AND P4, PT, R237, R3, PT ;  /* 0x00000003ed00720c */ /* 0x000fe20003f86070 */
[----:B------:R-:W-:Y:S01]  /*4550*/  FFMA.FTZ R3, R54, c[0x0][0x23c], -R39 ;  /* 0x00008f0036037a23 */ /* 0x000fe20000010827 */
[--C-:B------:R-:W-:Y:S01]  /*4560*/  SHF.R.U32.HI R4, RZ, 0x18, R0.reuse ;  /* 0x00000018ff047819 */ /* 0x100fe20000011600 */
[----:B------:R-:W1:Y:S01]  /*4570*/  MUFU.EX2 R250, R7 ;  /* 0x0000000700fa7308 */ /* 0x000e620000000800 */
[----:B------:R-:W-:-:S02]  /*4580*/  SHF.R.U32.HI R0, RZ, 0x10, R0 ;  /* 0x00000010ff007819 */ /* 0x000fc40000011600 */
[----:B------:R-:W-:Y:S02]  /*4590*/  ISETP.GE.U32.AND P3, PT, R237, R4, PT ;  /* 0x00000004ed00720c */ /* 0x000fe40003f66070 */
[----:B------:R-:W-:-:S03]  /*45a0*/  LOP3.LUT R0, R0, 0xff, RZ, 0xc0, !PT ;  /* 0x000000ff00007812 */ /* 0x000fc600078ec0ff */
[----:B------:R2:W3:Y:S01]  /*45b0*/  MUFU.EX2 R175, R3 ;  /* 0x0000000300af7308 */ /* 0x0004e20000000800 */
[----:B------:R-:W-:Y:S01]  /*45c0*/  ISETP.GE.U32.AND P0, PT, R237, R0, PT ;  /* 0x00000000ed00720c */ /* 0x000fe20003f06070 */
[----:B------:R-:W-:-:S06]  /*45d0*/  FFMA.FTZ R0, R62, c[0x0][0x23c], -R39 ;  /* 0x00008f003e007a23 */ /* 0x000fcc0000010827 */
[----:B------:R3:W-:Y:S01]  /*45e0*/  MUFU.EX2 R211, R0 ;  /* 0x0000000000d37308 */ /* 0x0007e20000000800 */
[----:B-1----:R-:W-:-:S04]  /*45f0*/  F2FP.PACK_AB R4, R250, R252 ;  /* 0x000000fcfa04723e */ /* 0x002fc800000000ff */
[C---:B------:R-:W-:Y:S02]  /*4600*/  PRMT R225, R4.reuse, 0x7610, R225 ;  /* 0x0000761004e17816 */ /* 0x040fe400000000e1 */
[----:B------:R-:W-:Y:S01]  /*4610*/  PRMT R224, R4, 0x7632, R224 ;  /* 0x0000763204e07816 */ /* 0x000fe200000000e0 */
[----:B------:R-:W-:Y:S01]  /*4620*/  FFMA.FTZ R4, R64, c[0x0][0x23c], -R39 ;  /* 0x00008f0040047a23 */ /* 0x000fe20000010827 */
[----:B--2---:R-:W-:Y:S02]  /*4630*/  F2FP.PACK_AB R3, R216, R190 ;  /* 0x000000bed803723e */ /* 0x004fe400000000ff */
[----:B------:R-:W-:Y:S01]  /*4640*/  PRMT R61, R225, 0x5410, R224 ;  /* 0x00005410e13d7816 */ /* 0x000fe200000000e0 */
[----:B------:R-:W-:Y:S01]  /*4650*/  MUFU.EX2 R236, R4 ;  /* 0x0000000400ec7308 */ /* 0x000fe20000000800 */
[C---:B------:R-:W-:Y:S02]  /*4660*/  PRMT R230, R3.reuse, 0x7610, R230 ;  /* 0x0000761003e67816 */ /* 0x040fe400000000e6 */
[----:B------:R-:W-:Y:S01]  /*4670*/  PRMT R229, R3, 0x7632, R229 ;  /* 0x0000763203e57816 */ /* 0x000fe200000000e5 */
[----:B------:R-:W-:Y:S01]  /*4680*/  FFMA.FTZ R3, R63, c[0x0][0x23c], -R39 ;  /* 0x00008f003f037a23 */ /* 0x000fe20000010827 */
[----:B---3--:R-:W-:Y:S01]  /*4690*/  F2FP.PACK_AB R0, R175, R174 ;  /* 0x000000aeaf00723e */ /* 0x008fe200000000ff */
[----:B------:R-:W-:Y:S01]  /*46a0*/  @!P2 HADD2 R81, -R230.H0_H0, -RZ.H0_H0 ;  /* 0xa00000ffe651a230 */ /* 0x000fe20000000900 */
[----:B------:R-:W-:Y:S01]  /*46b0*/  PRMT R75, R230, 0x5410, R229 ;  /* 0x00005410e64b7816 */ /* 0x000fe200000000e5 */
[----:B------:R1:W2:Y:S01]  /*46c0*/  MUFU.EX2 R228, R3 ;  /* 0x0000000300e47308 */ /* 0x0002a20000000800 */
[----:B------:R-:W-:Y:S01]  /*46d0*/  PRMT R227, R0, 0x7632, R227 ;  /* 0x0000763200e37816 */ /* 0x000fe200000000e3 */
[----:B------:R-:W-:Y:S01]  /*46e0*/  @!P4 HADD2 R82, -R229.H0_H0, -RZ.H0_H0 ;  /* 0xa00000ffe552c230 */ /* 0x000fe20000000900 */
[----:B------:R-:W-:-:S02]  /*46f0*/  @!P2 PRMT R230, R81, 0x5410, RZ ;  /* 0x0000541051e6a816 */ /* 0x000fc400000000ff */
[----:B------:R-:W-:Y:S01]  /*4700*/  PRMT R226, R0, 0x7610, R226 ;  /* 0x0000761000e27816 */ /* 0x000fe200000000e2 */
[----:B------:R-:W-:Y:S01]  /*4710*/  @!P3 HADD2 R84, -R227.H0_H0, -RZ.H0_H0 ;  /* 0xa00000ffe354b230 */ /* 0x000fe20000000900 */
[C---:B------:R-:W-:Y:S02]  /*4720*/  ISETP.GE.U32.AND P2, PT, R237.reuse, R11, PT ;  /* 0x0000000bed00720c */ /* 0x040fe40003f46070 */
[----:B------:R-:W-:Y:S01]  /*4730*/  SHF.R.U32.HI R0, RZ, 0x8, R9 ;  /* 0x00000008ff007819 */ /* 0x000fe20000011609 */
[----:B------:R-:W-:Y:S01]  /*4740*/  @!P0 HADD2 R85, -R226.H0_H0, -RZ.H0_H0 ;  /* 0xa00000ffe2558230 */ /* 0x000fe20000000900 */
[----:B------:R-:W-:Y:S02]  /*4750*/  PRMT R74, R226, 0x5410, R227 ;  /* 0x00005410e24a7816 */ /* 0x000fe400000000e3 */
[----:B------:R-:W-:Y:S02]  /*4760*/  LOP3.LUT R0, R0, 0xffff, RZ, 0xc0, !PT ;  /* 0x0000ffff00007812 */ /* 0x000fe400078ec0ff */
[----:B------:R-:W-:Y:S01]  /*4770*/  @!P3 PRMT R227, R84, 0x5410, RZ ;  /* 0x0000541054e3b816 */ /* 0x000fe200000000ff */
[----:B-1----:R-:W-:Y:S01]  /*4780*/  FFMA.FTZ R3, R44, c[0x0][0x23c], -R38 ;  /* 0x00008f002c037a23 */ /* 0x002fe20000010826 */
[----:B------:R-:W-:-:S02]  /*4790*/  ISETP.GE.U32.AND P3, PT, R237, R0, PT ;  /* 0x00000000ed00720c */ /* 0x000fc40003f66070 */
[----:B------:R-:W-:Y:S01]  /*47a0*/  LOP3.LUT R0, R10, 0xff, RZ, 0xc0, !PT ;  /* 0x000000ff0a007812 */ /* 0x000fe200078ec0ff */
[----:B------:R1:W-:Y:S01]  /*47b0*/  MUFU.EX2 R78, R3 ;  /* 0x00000003004e7308 */ /* 0x0003e20000000800 */
[----:B------:R-:W-:Y:S01]  /*47c0*/  @!P4 PRMT R229, R82, 0x5410, RZ ;  /* 0x0000541052e5c816 */ /* 0x000fe200000000ff */
[----:B------:R-:W-:Y:S01]  /*47d0*/  @!P2 HADD2 R89, -R225.H0_H0, -RZ.H0_H0 ;  /* 0xa00000ffe159a230 */ /* 0x000fe20000000900 */
[----:B------:R-:W-:Y:S02]  /*47e0*/  ISETP.GE.U32.AND P4, PT, R237, R8, PT ;  /* 0x00000008ed00720c */ /* 0x000fe40003f86070 */
[----:B------:R-:W-:Y:S02]  /*47f0*/  @!P0 PRMT R226, R85, 0x5410, RZ ;  /* 0x0000541055e28816 */ /* 0x000fe400000000ff */
[----:B------:R-:W-:Y:S02]  /*4800*/  ISETP.GE.U32.AND P0, PT, R237, R0, PT ;  /* 0x00000000ed00720c */ /* 0x000fe40003f06070 */
[----:B--2---:R-:W-:Y:S01]  /*4810*/  F2FP.PACK_AB R0, R228, R211 ;  /* 0x000000d3e400723e */ /* 0x004fe200000000ff */
[----:B------:R-:W-:Y:S01]  /*4820*/  @!P3 HADD2 R88, -R224.H0_H0, -RZ.H0_H0 ;  /* 0xa00000ffe058b230 */ /* 0x000fe20000000900 */
[----:B------:R-:W-:-:S02]  /*4830*/  @!P2 PRMT R225, R89, 0x5410, RZ ;  /* 0x0000541059e1a816 */ /* 0x000fc400000000ff */
[C---:B------:R-:W-:Y:S02]  /*4840*/  PRMT R223, R0.reuse, 0x7632, R223 ;  /* 0x0000763200df7816 */ /* 0x040fe400000000df */
[----:B------:R-:W-:Y:S01]  /*4850*/  PRMT R222, R0, 0x7610, R222 ;  /* 0x0000761000de7816 */ /* 0x000fe200000000de */
[----:B-1----:R-:W-:Y:S01]  /*4860*/  FFMA.FTZ R3, R45, c[0x0][0x23c], -R38 ;  /* 0x00008f002d037a23 */ /* 0x002fe20000010826 */
[----:B------:R-:W-:Y:S01]  /*4870*/  LOP3.LUT R0, R10, 0xffff, RZ, 0xc0, !PT ;  /* 0x0000ffff0a007812 */ /* 0x000fe200078ec0ff */
[----:B------:R-:W-:Y:S01]  /*4880*/  @!P4 HADD2 R90, -R223.H0_H0, -RZ.H0_H0 ;  /* 0xa00000ffdf5ac230 */ /* 0x000fe20000000900 */
[----:B------:R-:W-:Y:S01]  /*4890*/  SHF.R.U32.HI R4, RZ, 0x18, R10 ;  /* 0x00000018ff047819 */ /* 0x000fe2000001160a */
[----:B------:R1:W2:Y:S01]  /*48a0*/  MUFU.EX2 R83, R3 ;  /* 0x0000000300537308 */ /* 0x0002a20000000800 */
[----:B------:R-:W-:Y:S01]  /*48b0*/  SHF.R.U32.HI R0, RZ, 0x8, R0 ;  /* 0x00000008ff007819 */ /* 0x000fe20000011600 */
[----:B------:R-:W-:Y:S01]  /*48c0*/  IMAD.WIDE.U32 R44, R22, -0x2daee0ad, RZ ;  /* 0xd2511f53162c7825 */ /* 0x000fe200078e00ff */
[----:B------:R-:W-:-:S02]  /*48d0*/  @!P3 PRMT R224, R88, 0x5410, RZ ;  /* 0x0000541058e0b816 */ /* 0x000fc400000000ff */
[----:B------:R-:W-:Y:S02]  /*48e0*/  LOP3.LUT R0, R0, 0xffff, RZ, 0xc0, !PT ;  /* 0x0000ffff00007812 */ /* 0x000fe400078ec0ff */
[----:B------:R-:W-:Y:S01]  /*48f0*/  ISETP.GE.U32.AND P3, PT, R237, R4, PT ;  /* 0x00000004ed00720c */ /* 0x000fe20003f66070 */
[----:B------:R-:W-:Y:S01]  /*4900*/  FFMA.FTZ R4, R57, c[0x0][0x23c], -R38 ;  /* 0x00008f0039047a23 */ /* 0x000fe20000010826 */
[----:B------:R-:W-:-:S03]  /*4910*/  LOP3.LUT R52, R45, UR14, R34, 0x96, !PT ;  /* 0x0000000e2d347c12 */ /* 0x000fc6000f8e9622 */
[----:B------:R3:W-:Y:S01]  /*4920*/  MUFU.EX2 R173, R4 ;  /* 0x0000000400ad7308 */ /* 0x0007e20000000800 */
[----:B-1----:R-:W-:-:S04]  /*4930*/  LOP3.LUT R3, R12, 0xff, RZ, 0xc0, !PT ;  /* 0x000000ff0c037812 */ /* 0x002fc800078ec0ff */
[C---:B------:R-:W-:Y:S01]  /*4940*/  ISETP.GE.U32.AND P2, PT, R237.reuse, R3, PT ;  /* 0x00000003ed00720c */ /* 0x040fe20003f46070 */
[----:B------:R-:W-:Y:S01]  /*4950*/  FFMA.FTZ R3, R60, c[0x0][0x23c], -R39 ;  /* 0x00008f003c037a23 */ /* 0x000fe20000010827 */
[----:B------:R-:W-:Y:S02]  /*4960*/  PRMT R60, R222, 0x5410, R223 ;  /* 0x00005410de3c7816 */ /* 0x000fe400000000df */
[----:B------:R-:W-:Y:S01]  /*4970*/  @!P4 PRMT R223, R90, 0x5410, RZ ;  /* 0x000054105adfc816 */ /* 0x000fe200000000ff */
[----:B------:R1:W4:Y:S01]  /*4980*/  MUFU.EX2 R243, R3 ;  /* 0x0000000300f37308 */ /* 0x0003220000000800 */
[----:B------:R-:W-:Y:S02]  /*4990*/  ISETP.GE.U32.AND P4, PT, R237, R0, PT ;  /* 0x00000000ed00720c */ /* 0x000fe40003f86070 */
[----:B--2---:R-:W-:Y:S01]  /*49a0*/  F2FP.PACK_AB R0, R83, R78 ;  /* 0x0000004e5300723e */ /* 0x004fe200000000ff */
[----:B---3--:R-:W-:-:S03]  /*49b0*/  FFMA.FTZ R4, R65, c[0x0][0x23c], -R39 ;  /* 0x00008f0041047a23 */ /* 0x008fc60000010827 */
[C---:B------:R-:W-:Y:S01]  /*49c0*/  PRMT R221, R0.reuse, 0x7610, R221 ;  /* 0x0000761000dd7816 */ /* 0x040fe200000000dd */
[----:B------:R-:W-:Y:S01]  /*49d0*/  @!P2 HADD2 R93, -R222.H0_H0, -RZ.H0_H0 ;  /* 0xa00000ffde5da230 */ /* 0x000fe20000000900 */
[----:B------:R-:W-:Y:S01]  /*49e0*/  PRMT R220, R0, 0x7632, R220 ;  /* 0x0000763200dc7816 */ /* 0x000fe200000000dc */
[----:B------:R-:W-:Y:S02]  /*49f0*/  MUFU.EX2 R84, R4 ;  /* 0x0000000400547308 */ /* 0x000fe40000000800 */
[----:B------:R-:W-:Y:S01]  /*4a00*/  @!P0 HADD2 R94, -R221.H0_H0, -RZ.H0_H0 ;  /* 0xa00000ffdd5e8230 */ /* 0x000fe20000000900 */
[----:B------:R-:W-:Y:S01]  /*4a10*/  @!P2 PRMT R222, R93, 0x5410, RZ ;  /* 0x000054105ddea816 */ /* 0x000fe200000000ff */
[----:B------:R-:W-:Y:S01]  /*4a20*/  @!P4 HADD2 R92, -R220.H0_H0, -RZ.H0_H0 ;  /* 0xa00000ffdc5cc230 */ /* 0x000fe20000000900 */
[----:B------:R-:W-:Y:S01]  /*4a30*/  PRMT R242, R221, 0x5410, R220 ;  /* 0x00005410ddf27816 */ /* 0x000fe200000000dc */
[----:B-1----:R-:W-:Y:S01]  /*4a40*/  FFMA.FTZ R3, R56, c[0x0][0x23c], -R38 ;  /* 0x00008f0038037a23 */ /* 0x002fe20000010826 */
[----:B------:R-:W-:-:S02]  /*4a50*/  @!P0 PRMT R221, R94, 0x5410, RZ ;  /* 0x000054105edd8816 */ /* 0x000fc400000000ff */
[C---:B------:R-:W-:Y:S01]  /*4a60*/  ISETP.GE.U32.AND P0, PT, R237.reuse, R19, PT ;  /* 0x00000013ed00720c */ /* 0x040fe20003f06070 */
[----:B------:R1:W-:Y:S01]  /*4a70*/  MUFU.EX2 R244, R3 ;  /* 0x0000000300f47308 */ /* 0x0003e20000000800 */
[----:B------:R-:W-:Y:S02]  /*4a80*/  @!P4 PRMT R220, R92, 0x5410, RZ ;  /* 0x000054105cdcc816 */ /* 0x000fe400000000ff */
[----:B------:R-:W-:Y:S01]  /*4a90*/  ISETP.GE.U32.AND P4, PT, R237, R13, PT ;  /* 0x0000000ded00720c */ /* 0x000fe20003f86070 */
[----:B------:R-:W-:-:S05]  /*4aa0*/  IMAD.WIDE.U32 R12, R123, -0x326172a9, RZ ;  /* 0xcd9e8d577b0c7825 */ /* 0x000fca00078e00ff */
[----:B------:R-:W-:-:S05]  /*4ab0*/  LOP3.LUT R7, R13, R117, RZ, 0x3c, !PT ;  /* 0x000000750d077212 */ /* 0x000fca00078e3cff */
[----:B------:R-:W-:Y:S01]  /*4ac0*/  IMAD.WIDE.U32 R16, R7, -0x2daee0ad, RZ ;  /* 0xd2511f5307107825 */ /* 0x000fe200078e00ff */
[----:B-1----:R-:W-:-:S03]  /*4ad0*/  SHF.R.U32.HI R3, RZ, 0x10, R10 ;  /* 0x00000010ff037819 */ /* 0x002fc6000001160a */
[----:B------:R-:W-:Y:S01]  /*4ae0*/  IMAD.WIDE.U32 R10, R123, -0x326172a9, RZ ;  /* 0xcd9e8d577b0a7825 */ /* 0x000fe200078e00ff */
[----:B------:R-:W-:Y:S02]  /*4af0*/  LOP3.LUT R13, R17, UR17, R72, 0x96, !PT ;  /* 0x00000011110d7c12 */ /* 0x000fe4000f8e9648 */
[----:B------:R-:W-:Y:S02]  /*4b00*/  LOP3.LUT R0, R3, 0xff, RZ, 0xc0, !PT ;  /* 0x000000ff03007812 */ /* 0x000fe400078ec0ff */
[----:B----4-:R-:W-:Y:S02]  /*4b10*/  F2FP.PACK_AB R3, R243, R236 ;  /* 0x000000ecf303723e */ /* 0x010fe400000000ff */
[----:B------:R-:W-:Y:S01]  /*4b20*/  ISETP.GE.U32.AND P2, PT, R237, R0, PT ;  /* 0x00000000ed00720c */ /* 0x000fe20003f46070 */
[----:B------:R-:W-:Y:S01]  /*4b30*/  FFMA.FTZ R0, R59, c[0x0][0x23c], -R39 ;  /* 0x00008f003b007a23 */ /* 0x000fe20000010827 */
[C---:B------:R-:W-:Y:S02]  /*4b40*/  PRMT R219, R3.reuse, 0x7632, R219 ;  /* 0x0000763203db7816 */ /* 0x040fe400000000db */
[----:B------:R-:W-:Y:S01]  /*4b50*/  PRMT R218, R3, 0x7610, R218 ;  /* 0x0000761003da7816 */ /* 0x000fe200000000da */
[----:B------:R1:W2:Y:S01]  /*4b60*/  MUFU.EX2 R245, R0 ;  /* 0x0000000000f57308 */ /* 0x0002a20000000800 */
[----:B------:R-:W-:Y:S01]  /*4b70*/  SHF.R.U32.HI R3, RZ, 0x8, R21 ;  /* 0x00000008ff037819 */ /* 0x000fe20000011615 */
[----:B------:R-:W-:Y:S01]  /*4b80*/  @!P3 HADD2 R91, -R219.H0_H0, -RZ.H0_H0 ;  /* 0xa00000ffdb5bb230 */ /* 0x000fe20000000900 */
[----:B------:R-:W-:-:S04]  /*4b90*/  PRMT R241, R218, 0x5410, R219 ;  /* 0x00005410daf17816 */ /* 0x000fc800000000db */
[----:B------:R-:W-:Y:S01]  /*4ba0*/  @!P3 PRMT R219, R91, 0x5410, RZ ;  /* 0x000054105bdbb816 */ /* 0x000fe200000000ff */
[----:B------:R-:W-:-:S05]  /*4bb0*/  @!P2 HADD2 R95, -R218.H0_H0, -RZ.H0_H0 ;  /* 0xa00000ffda5fa230 */ /* 0x000fca0000000900 */
[----:B------:R-:W-:Y:S02]  /*4bc0*/  @!P2 PRMT R218, R95, 0x5410, RZ ;  /* 0x000054105fdaa816 */ /* 0x000fe400000000ff */
[----:B-1----:R-:W-:Y:S02]  /*4bd0*/  LOP3.LUT R0, R18, 0xff, RZ, 0xc0, !PT ;  /* 0x000000ff12007812 */ /* 0x002fe400078ec0ff */
[----:B--2---:R-:W-:Y:S02]  /*4be0*/  F2FP.PACK_AB R4, R245, R84 ;  /* 0x00000054f504723e */ /* 0x004fe400000000ff */
[----:B------:R-:W-:Y:S02]  /*4bf0*/  ISETP.GE.U32.AND P3, PT, R237, R0, PT ;  /* 0x00000000ed00720c */ /* 0x000fe40003f66070 */
[----:B------:R-:W-:Y:S01]  /*4c00*/  LOP3.LUT R0, R3, 0xffff, RZ, 0xc0, !PT ;  /* 0x0000ffff03007812 */ /* 0x000fe200078ec0ff */
[----:B------:R-:W-:Y:S01]  /*4c10*/  FFMA.FTZ R3, R67, c[0x0][0x23c], -R38 ;  /* 0x00008f0043037a23 */ /* 0x000fe20000010826 */
[----:B------:R-:W-:-:S02]  /*4c20*/  PRMT R213, R4, 0x7632, R213 ;  /* 0x0000763204d57816 */ /* 0x000fc400000000d5 */
[----:B------:R-:W-:Y:S01]  /*4c30*/  ISETP.GE.U32.AND P2, PT, R237, R0, PT ;  /* 0x00000000ed00720c */ /* 0x000fe20003f46070 */
[----:B------:R1:W-:Y:S01]  /*4c40*/  MUFU.EX2 R204, R3 ;  /* 0x0000000300cc7308 */ /* 0x0003e20000000800 */
[----:B------:R-:W-:Y:S01]  /*4c50*/  F2FP.PACK_AB R0, R173, R244 ;  /* 0x000000f4ad00723e */ /* 0x000fe200000000ff */
[----:B------:R-:W-:Y:S01]  /*4c60*/  @!P4 HADD2 R96, -R213.H0_H0, -RZ.H0_H0 ;  /* 0xa00000ffd560c230 */ /* 0x000fe20000000900 */
[----:B------:R-:W-:Y:S02]  /*4c70*/  PRMT R212, R4, 0x7610, R212 ;  /* 0x0000761004d47816 */ /* 0x000fe400000000d4 */
[C---:B------:R-:W-:Y:S02]  /*4c80*/  PRMT R215, R0.reuse, 0x7610, R215 ;  /* 0x0000761000d77816 */ /* 0x040fe400000000d7 */
[----:B------:R-:W-:Y:S01]  /*4c90*/  PRMT R214, R0, 0x7632, R214 ;  /* 0x0000763200d67816 */ /* 0x000fe200000000d6 */
[----:B------:R-:W-:Y:S01]  /*4ca0*/  @!P3 HADD2 R100, -R212.H0_H0, -RZ.H0_H0 ;  /* 0xa00000ffd464b230 */ /* 0x000fe20000000900 */
[----:B------:R-:W-:Y:S01]  /*4cb0*/  LOP3.LUT R0, R52, 0xffff, RZ, 0xc0, !PT ;  /* 0x0000ffff34007812 */ /* 0x000fe200078ec0ff */
[----:B------:R-:W-:Y:S01]  /*4cc0*/  @!P0 HADD2 R101, -R215.H0_H0, -RZ.H0_H0 ;  /* 0xa00000ffd7658230 */ /* 0x000fe20000000900 */
[----:B------:R-:W-:Y:S01]  /*4cd0*/  PRMT R77, R215, 0x5410, R214 ;  /* 0x00005410d74d7816 */ /* 0x000fe200000000d6 */
[----:B------:R-:W-:Y:S01]  /*4ce0*/  @!P2 HADD2 R97, -R214.H0_H0, -RZ.H0_H0 ;  /* 0xa00000ffd661a230 */ /* 0x000fe20000000900 */
[----:B------:R-:W-:-:S02]  /*4cf0*/  SHF.R.U32.HI R0, RZ, 0x8, R0 ;  /* 0x00000008ff007819 */ /* 0x000fc40000011600 */
[----:B------:R-:W-:Y:S01]  /*4d00*/  @!P0 PRMT R215, R101, 0x5410, RZ ;  /* 0x0000541065d78816 */ /* 0x000fe200000000ff */
[----:B-1----:R-:W-:Y:S01]  /*4d10*/  FFMA.FTZ R3, R66, c[0x0][0x23c], -R38 ;  /* 0x00008f0042037a23 */ /* 0x002fe20000010826 */
[----:B------:R-:W-:Y:S01]  /*4d20*/  LOP3.LUT R0, R0, 0xffff, RZ, 0xc0, !PT ;  /* 0x0000ffff00007812 */ /* 0x000fe200078ec0ff */
[----:B------:R-:W-:Y:S01]  /*4d30*/  IMAD.MOV.U32 R101, RZ, RZ, R244 ;  /* 0x000000ffff657224 */ /* 0x000fe200078e00f4 */
[----:B------:R-:W-:Y:S01]  /*4d40*/  @!P2 PRMT R214, R97, 0x5410, RZ ;  /* 0x0000541061d6a816 */ /* 0x000fe200000000ff */
[----:B------:R1:W2:Y:S01]  /*4d50*/  MUFU.EX2 R240, R3 ;  /* 0x0000000300f07308 */ /* 0x0002a20000000800 */
[----:B------:R-:W-:Y:S01]  /*4d60*/  ISETP.GE.U32.AND P2, PT, R237, R0, PT ;  /* 0x00000000ed00720c */ /* 0x000fe20003f46070 */
[----:B------:R-:W-:Y:S01]  /*4d70*/  FFMA.FTZ R0, R71, c[0x0][0x23c], -R39 ;  /* 0x00008f0047007a23 */ /* 0x000fe20000010827 */
[----:B------:R-:W-:Y:S02]  /*4d80*/  LOP3.LUT R4, R11, R117, RZ, 0x3c, !PT ;  /* 0x000000750b047212 */ /* 0x000fe400078e3cff */
[----:B------:R-:W-:-:S02]  /*4d90*/  PRMT R246, R212, 0x5410, R213 ;  /* 0x00005410d4f67816 */ /* 0x000fc400000000d5 */
[----:B------:R-:W-:Y:S01]  /*4da0*/  @!P3 PRMT R212, R100, 0x5410, RZ ;  /* 0x0000541064d4b816 */ /* 0x000fe200000000ff */
[----:B------:R3:W-:Y:S01]  /*4db0*/  MUFU.EX2 R233, R0 ;  /* 0x0000000000e97308 */ /* 0x0007e20000000800 */
[----:B------:R-:W-:Y:S01]  /*4dc0*/  IMAD.WIDE.U32 R14, R4, -0x2daee0ad, RZ ;  /* 0xd2511f53040e7825 */ /* 0x000fe200078e00ff */
[----:B------:R-:W-:Y:S02]  /*4dd0*/  ISETP.GE.AND P3, PT, R87, R50, PT ;  /* 0x000000325700720c */ /* 0x000fe40003f66270 */
[----:B------:R-:W-:Y:S01]  /*4de0*/  @!P4 PRMT R213, R96, 0x5410, RZ ;  /* 0x0000541060d5c816 */ /* 0x000fe200000000ff */
[----:B------:R-:W-:Y:S01]  /*4df0*/  IMAD R4, R247, 0x40, R164 ;  /* 0x00000040f7047824 */ /* 0x000fe200078e02a4 */
[----:B------:R-:W-:Y:S01]  /*4e00*/  LOP3.LUT R7, R15, UR17, R72, 0x96, !PT ;  /* 0x000000110f077c12 */ /* 0x000fe2000f8e9648 */
[----:B------:R-:W-:Y:S01]  /*4e10*/  IMAD.MOV.U32 R72, RZ, RZ, R236 ;  /* 0x000000ffff487224 */ /* 0x000fe200078e00ec */
[----:B-1----:R-:W-:Y:S01]  /*4e20*/  LOP3.LUT R3, R52, 0xff, RZ, 0xc0, !PT ;  /* 0x000000ff34037812 */ /* 0x002fe200078ec0ff */
[----:B------:R-:W-:Y:S01]  /*4e30*/  IMAD.MOV.U32 R100, RZ, RZ, R245 ;  /* 0x000000ffff647224 */ /* 0x000fe200078e00f5 */
[----:B------:R-:W-:-:S02]  /*4e40*/  IADD3 R15, R4, -0x40, RZ ;  /* 0xffffffc0040f7810 */ /* 0x000fc40007ffe0ff */
[----:B------:R-:W-:Y:S02]  /*4e50*/  ISETP.GE.U32.AND P0, PT, R237, R3, PT ;  /* 0x00000003ed00720c */ /* 0x000fe40003f06070 */
[----:B--2---:R-:W-:Y:S01]  /*4e60*/  F2FP.PACK_AB R3, R240, R204 ;  /* 0x000000ccf003723e */ /* 0x004fe200000000ff */
[----:B---3--:R-:W-:Y:S01]  /*4e70*/  FFMA.FTZ R0, R68, c[0x0][0x23c], -R39 ;  /* 0x00008f0044007a23 */ /* 0x008fe20000010827 */
[----:B------:R-:W-:Y:S02]  /*4e80*/  ISETP.GE.AND P4, PT, R98, R50, PT ;  /* 0x000000326200720c */ /* 0x000fe40003f86270 */
[C---:B------:R-:W-:Y:S01]  /*4e90*/  PRMT R209, R3.reuse, 0x7610, R209 ;  /* 0x0000761003d17816 */ /* 0x040fe200000000d1 */
[----:B------:R1:W2:Y:S01]  /*4ea0*/  MUFU.EX2 R205, R0 ;  /* 0x0000000000cd7308 */ /* 0x0002a20000000800 */
[----:B------:R-:W-:Y:S02]  /*4eb0*/  PRMT R208, R3, 0x7632, R208 ;  /* 0x0000763203d07816 */ /* 0x000fe400000000d0 */
[----:B------:R-:W-:-:S03]  /*4ec0*/  FSEL R98, R149, -INF , !P5 ;  /* 0xff80000095627808 */ /* 0x000fc60006800000 */
[----:B------:R-:W-:Y:S01]  /*4ed0*/  @!P0 HADD2 R102, -R209.H0_H0, -RZ.H0_H0 ;  /* 0xa00000ffd1668230 */ /* 0x000fe20000000900 */
[----:B------:R-:W-:Y:S01]  /*4ee0*/  PRMT R80, R209, 0x5410, R208 ;  /* 0x00005410d1507816 */ /* 0x000fe200000000d0 */
[----:B------:R-:W-:Y:S01]  /*4ef0*/  @!P2 HADD2 R99, -R208.H0_H0, -RZ.H0_H0 ;  /* 0xa00000ffd063a230 */ /* 0x000fe20000000900 */
[----:B------:R-:W-:Y:S02]  /*4f00*/  ISETP.GE.AND P5, PT, R86, R51, PT ;  /* 0x000000335600720c */ /* 0x000fe40003fa6270 */
[----:B------:R-:W-:Y:S02]  /*4f10*/  @!P0 PRMT R209, R102, 0x5410, RZ ;  /* 0x0000541066d18816 */ /* 0x000fe400000000ff */
[----:B------:R-:W-:Y:S02]  /*4f20*/  @!P2 PRMT R208, R99, 0x5410, RZ ;  /* 0x0000541063d0a816 */ /* 0x000fe400000000ff */
[----:B------:R-:W-:Y:S02]  /*4f30*/  FSEL R99, R160, -INF , !P6 ;  /* 0xff800000a0637808 */ /* 0x000fe40007000000 */
[----:B-1----:R-:W-:-:S02]  /*4f40*/  SHF.R.U32.HI R0, RZ, 0x10, R52 ;  /* 0x00000010ff007819 */ /* 0x002fc40000011634 */
[----:B--2---:R-:W-:Y:S02]  /*4f50*/  F2FP.PACK_AB R3, R205, R233 ;  /* 0x000000e9cd03723e */ /* 0x004fe400000000ff */
[----:B------:R-:W-:Y:S02]  /*4f60*/  LOP3.LUT R0, R0, 0xff, RZ, 0xc0, !PT ;  /* 0x000000ff00007812 */ /* 0x000fe400078ec0ff */
[----:B------:R-:W-:Y:S02]  /*4f70*/  PRMT R207, R3, 0x7610, R207 ;  /* 0x0000761003cf7816 */ /* 0x000fe400000000cf */
[----:B------:R-:W-:Y:S01]  /*4f80*/  ISETP.GE.U32.AND P0, PT, R237, R0, PT ;  /* 0x00000000ed00720c */ /* 0x000fe20003f06070 */
[----:B------:R-:W-:Y:S01]  /*4f90*/  IMAD.SHL.U32 R0, R113, 0x2, RZ ;  /* 0x0000000271007824 */ /* 0x000fe200078e00ff */
[----:B------:R-:W-:Y:S02]  /*4fa0*/  PRMT R206, R3, 0x7632, R206 ;  /* 0x0000763203ce7816 */ /* 0x000fe400000000ce */
[----:B------:R-:W-:Y:S01]  /*4fb0*/  LOP3.LUT R3, R73, R58, RZ, 0x3c, !PT ;  /* 0x0000003a49037212 */ /* 0x000fe200078e3cff */
[----:B------:R-:W-:Y:S01]  /*4fc0*/  IMAD R0, R159, c[0x0][0x228], R0 ;  /* 0x00008a009f007a24 */ /* 0x000fe200078e0200 */
[----:B------:R-:W-:Y:S01]  /*4fd0*/  PRMT R81, R207, 0x5410, R206 ;  /* 0x00005410cf517816 */ /* 0x000fe200000000ce */
[----:B------:R-:W-:Y:S01]  /*4fe0*/  IMAD.MOV.U32 R73, RZ, RZ, R246 ;  /* 0x000000ffff497224 */ /* 0x000fe200078e00f6 */
[----:B------:R-:W-:Y:S01]  /*4ff0*/  ISETP.GE.AND P2, PT, R86, R50, PT ;  /* 0x000000325600720c */ /* 0x000fe20003f46270 */
[----:B------:R-:W-:Y:S01]  /*5000*/  IMAD.WIDE.U32 R8, R3, -0x326172a9, RZ ;  /* 0xcd9e8d5703087825 */ /* 0x000fe200078e00ff */
[----:B------:R-:W-:-:S02]  /*5010*/  SHF.R.S32.HI R4, RZ, 0x1f, R0 ;  /* 0x0000001fff047819 */ /* 0x000fc40000011400 */
[--C-:B------:R-:W-:Y:S01]  /*5020*/  LOP3.LUT R3, R25, UR18, R10.reuse, 0x96, !PT ;  /* 0x0000001219037c12 */ /* 0x100fe2000f8e960a */
[----:B------:R-:W-:Y:S01]  /*5030*/  @!P0 HADD2 R103, -R207.H0_H0, -RZ.H0_H0 ;  /* 0xa00000ffcf678230 */ /* 0x000fe20000000900 */
[----:B------:R-:W-:Y:S02]  /*5040*/  FSEL R94, R163, -INF , !P2 ;  /* 0xff800000a35e7808 */ /* 0x000fe40005000000 */
[----:B------:R-:W-:Y:S02]  /*5050*/  FSEL R97, R162, -INF , !P3 ;  /* 0xff800000a2617808 */ /* 0x000fe40005800000 */
[----:B------:R-:W-:Y:S02]  /*5060*/  @!P0 PRMT R207, R103, 0x5410, RZ ;  /* 0x0000541067cf8816 */ /* 0x000fe400000000ff */
[----:B------:R-:W-:Y:S02]  /*5070*/  IADD3 R123, P0, R15, R0, RZ ;  /* 0x000000000f7b7210 */ /* 0x000fe40007f1e0ff */
[----:B------:R-:W-:Y:S01]  /*5080*/  LOP3.LUT R0, R27, UR18, R10, 0x96, !PT ;  /* 0x000000121b007c12 */ /* 0x000fe2000f8e960a */
[----:B------:R-:W-:Y:S01]  /*5090*/  IMAD.WIDE.U32 R10, R7, -0x326172a9, RZ ;  /* 0xcd9e8d57070a7825 */ /* 0x000fe200078e00ff */
[----:B------:R-:W-:-:S02]  /*50a0*/  LEA.HI.X.SX32 R82, R15, R4, 0x1, P0 ;  /* 0x000000040f527211 */ /* 0x000fc400000f0eff */
[--C-:B------:R-:W-:Y:S01]  /*50b0*/  LOP3.LUT R15, R25, UR18, R12.reuse, 0x96, !PT ;  /* 0x00000012190f7c12 */ /* 0x100fe2000f8e960c */
[----:B------:R-:W-:Y:S01]  /*50c0*/  IMAD.WIDE.U32 R22, R0, -0x2daee0ad, RZ ;  /* 0xd2511f5300167825 */ /* 0x000fe200078e00ff */
[C---:B------:R-:W-:Y:S02]  /*50d0*/  LOP3.LUT R7, R9.reuse, UR18, R12, 0x96, !PT ;  /* 0x0000001209077c12 */ /* 0x040fe4000f8e960c */
[----:B------:R-:W-:Y:S01]  /*50e0*/  LOP3.LUT R4, R9, UR18, R156, 0x96, !PT ;  /* 0x0000001209047c12 */ /* 0x000fe2000f8e969c */
[----:B------:R-:W-:Y:S01]  /*50f0*/  IMAD.WIDE.U32 R12, R13, -0x326172a9, RZ ;  /* 0xcd9e8d570d0c7825 */ /* 0x000fe200078e00ff */
[C---:B------:R-:W-:Y:S02]  /*5100*/  LOP3.LUT R9, R11.reuse, UR16, R24, 0x96, !PT ;  /* 0x000000100b097c12 */ /* 0x040fe4000f8e9618 */
[----:B------:R-:W-:Y:S01]  /*5110*/  LOP3.LUT R11, R11, UR16, R26, 0x96, !PT ;  /* 0x000000100b0b7c12 */ /* 0x000fe2000f8e961a */
[----:B------:R-:W-:Y:S01]  /*5120*/  IMAD.WIDE.U32 R24, R3, -0x2daee0ad, RZ ;  /* 0xd2511f5303187825 */ /* 0x000fe200078e00ff */
[----:B------:R-:W-:-:S02]  /*5130*/  LOP3.LUT R0, R29, UR16, R8, 0x96, !PT ;  /* 0x000000101d007c12 */ /* 0x000fc4000f8e9608 */
[----:B------:R-:W-:Y:S01]  /*5140*/  LOP3.LUT R3, R13, UR16, R8, 0x96, !PT ;  /* 0x000000100d037c12 */ /* 0x000fe2000f8e9608 */
[----:B------:R-:W-:Y:S01]  /*5150*/  IMAD.WIDE.U32 R18, R15, -0x2daee0ad, RZ ;  /* 0xd2511f530f127825 */ /* 0x000fe200078e00ff */
[--C-:B------:R-:W-:Y:S02]  /*5160*/  LOP3.LUT R17, R25, UR15, R14.reuse, 0x96, !PT ;  /* 0x0000000f19117c12 */ /* 0x100fe4000f8e960e */
[----:B------:R-:W-:Y:S01]  /*5170*/  LOP3.LUT R13, R23, UR15, R14, 0x96, !PT ;  /* 0x0000000f170d7c12 */ /* 0x000fe2000f8e960e */
[----:B------:R-:W-:Y:S01]  /*5180*/  IMAD.WIDE.U32 R8, R9, -0x2daee0ad, RZ ;  /* 0xd2511f5309087825 */ /* 0x000fe200078e00ff */
[----:B------:R-:W-:Y:S02]  /*5190*/  LOP3.LUT R23, R31, UR15, R238, 0x96, !PT ;  /* 0x0000000f1f177c12 */ /* 0x000fe4000f8e96ee */
[----:B------:R-:W-:Y:S01]  /*51a0*/  LOP3.LUT R29, R47, UR11, R30, 0x96, !PT ;  /* 0x0000000b2f1d7c12 */ /* 0x000fe2000f8e961e */
[----:B------:R-:W-:Y:S01]  /*51b0*/  IMAD.WIDE.U32 R20, R4, -0x2daee0ad, RZ ;  /* 0xd2511f5304147825 */ /* 0x000fe200078e00ff */
[----:B------:R-:W-:-:S03]  /*51c0*/  LOP3.LUT R18, R9, UR11, R18, 0x96, !PT ;  /* 0x0000000b09127c12 */ /* 0x000fc6000f8e9612 */
[----:B------:R-:W-:Y:S01]  /*51d0*/  IMAD.WIDE.U32 R36, R0, -0x2daee0ad, RZ ;  /* 0xd2511f5300247825 */ /* 0x000fe200078e00ff */
[----:B------:R-:W-:Y:S02]  /*51e0*/  LOP3.LUT R0, R19, UR15, R16, 0x96, !PT ;  /* 0x0000000f13007c12 */ /* 0x000fe4000f8e9610 */
[----:B------:R-:W-:Y:S01]  /*51f0*/  LOP3.LUT R19, R9, UR11, R24, 0x96, !PT ;  /* 0x0000000b09137c12 */ /* 0x000fe2000f8e9618 */
[----:B------:R-:W-:Y:S01]  /*5200*/  IMAD.WIDE.U32 R32, R11, -0x2daee0ad, RZ ;  /* 0xd2511f530b207825 */ /* 0x000fe200078e00ff */
[----:B------:R-:W-:Y:S02]  /*5210*/  LOP3.LUT R21, R21, UR15, R238, 0x96, !PT ;  /* 0x0000000f15157c12 */ /* 0x000fe4000f8e96ee */
[----:B------:R-:W-:Y:S01]  /*5220*/  LOP3.LUT R20, R37, UR11, R20, 0x96, !PT ;  /* 0x0000000b25147c12 */ /* 0x000fe2000f8e9614 */
[----:B------:R-:W-:Y:S01]  /*5230*/  IMAD.WIDE.U32 R14, R7, -0x2daee0ad, RZ ;  /* 0xd2511f53070e7825 */ /* 0x000fe200078e00ff */
[----:B------:R-:W-:-:S03]  /*5240*/  LOP3.LUT R4, R33, UR11, R22, 0x96, !PT ;  /* 0x0000000b21047c12 */ /* 0x000fc6000f8e9616 */
        /* <DEDUP_REMOVED lines=24> */
[----:B------:R-:W-:-:S04]  /*53d0*/  IMAD.WIDE.U32 R14, R19, -0x326172a9, RZ ;  /* 0xcd9e8d57130e7825 */ /* 0x000fc800078e00ff */
[----:B------:R-:W-:Y:S01]  /*53e0*/  IMAD.WIDE.U32 R10, R35, -0x2daee0ad, RZ ;  /* 0xd2511f53230a7825 */ /* 0x000fe200078e00ff */
[----:B------:R-:W-:-:S03]  /*53f0*/  LOP3.LUT R7, R15, UR10, R26, 0x96, !PT ;  /* 0x0000000a0f077c12 */ /* 0x000fc6000f8e961a */
        /* <DEDUP_REMOVED lines=30> */
[----:B------:R-:W-:Y:S02]  /*55e0*/  LOP3.LUT R15, R9, UR13, R10, 0x96, !PT ;  /* 0x0000000d090f7c12 */ /* 0x000fe4000f8e960a */
[C---:B------:R-:W-:Y:S01]  /*55f0*/  LOP3.LUT R23, R8.reuse, 0xffff, RZ, 0xc0, !PT ;  /* 0x0000ffff08177812 */ /* 0x040fe200078ec0ff */
[----:B------:R-:W-:Y:S01]  /*5600*/  IMAD.WIDE.U32 R16, R17, -0x326172a9, RZ ;  /* 0xcd9e8d5711107825 */ /* 0x000fe200078e00ff */
[----:B------:R-:W-:Y:S02]  /*5610*/  LOP3.LUT R25, R8, 0xff, RZ, 0xc0, !PT ;  /* 0x000000ff08197812 */ /* 0x000fe400078ec0ff */
[--C-:B------:R-:W-:Y:S01]  /*5620*/  SHF.R.U32.HI R29, RZ, 0x10, R8.reuse ;  /* 0x00000010ff1d7819 */ /* 0x100fe20000011608 */
[----:B------:R-:W-:Y:S01]  /*5630*/  IMAD.WIDE.U32 R10, R19, -0x326172a9, RZ ;  /* 0xcd9e8d57130a7825 */ /* 0x000fe200078e00ff */
[----:B------:R-:W-:Y:S02]  /*5640*/  SHF.R.U32.HI R28, RZ, 0x18, R8 ;  /* 0x00000018ff1c7819 */ /* 0x000fe40000011608 */
[----:B------:R-:W-:Y:S01]  /*5650*/  LOP3.LUT R93, R13, UR8, R42, 0x96, !PT ;  /* 0x000000080d5d7c12 */ /* 0x000fe2000f8e962a */
[----:B------:R-:W-:Y:S01]  /*5660*/  IMAD.WIDE.U32 R8, R0, -0x326172a9, RZ ;  /* 0xcd9e8d5700087825 */ /* 0x000fe200078e00ff */
[----:B------:R-:W-:-:S02]  /*5670*/  FMNMX.FTZ R0, R112, R116, !PT ;  /* 0x0000007470007209 */ /* 0x000fc40007810000 */
[----:B------:R-:W-:Y:S01]  /*5680*/  LOP3.LUT R18, R17, UR8, R18, 0x96, !PT ;  /* 0x0000000811127c12 */ /* 0x000fe2000f8e9612 */
[----:B------:R-:W-:Y:S01]  /*5690*/  IMAD.WIDE.U32 R54, R31, -0x2daee0ad, RZ ;  /* 0xd2511f531f367825 */ /* 0x000fe200078e00ff */
[----:B------:R-:W-:Y:S02]  /*56a0*/  FMNMX.FTZ R0, R121, R0, !PT ;  /* 0x0000000079007209 */ /* 0x000fe40007810000 */
[----:B------:R-:W-:Y:S02]  /*56b0*/  LOP3.LUT R53, R11, UR13, R12, 0x96, !PT ;  /* 0x0000000d0b357c12 */ /* 0x000fe4000f8e960c */
[----:B------:R-:W-:Y:S02]  /*56c0*/  FMNMX.FTZ R0, R122, R0, !PT ;  /* 0x000000007a007209 */ /* 0x000fe40007810000 */
[----:B------:R-:W-:Y:S02]  /*56d0*/  LOP3.LUT R67, R10, 0xffff, RZ, 0xc0, !PT ;  /* 0x0000ffff0a437812 */ /* 0x000fe400078ec0ff */
[----:B------:R-:W-:-:S02]  /*56e0*/  FMNMX.FTZ R0, R131, R0, !PT ;  /* 0x0000000083007209 */ /* 0x000fc40007810000 */
[----:B------:R-:W-:Y:S02]  /*56f0*/  LOP3.LUT R87, R10, 0xff, RZ, 0xc0, !PT ;  /* 0x000000ff0a577812 */ /* 0x000fe400078ec0ff */
[----:B------:R-:W-:Y:S02]  /*5700*/  FMNMX.FTZ R0, R134, R0, !PT ;  /* 0x0000000086007209 */ /* 0x000fe40007810000 */
[--C-:B------:R-:W-:Y:S02]  /*5710*/  SHF.R.U32.HI R76, RZ, 0x10, R10.reuse ;  /* 0x00000010ff4c7819 */ /* 0x100fe4000001160a */
[----:B------:R-:W-:Y:S02]  /*5720*/  FMNMX.FTZ R0, R120, R0, !PT ;  /* 0x0000000078007209 */ /* 0x000fe40007810000 */
[----:B------:R-:W-:Y:S01]  /*5730*/  SHF.R.U32.HI R79, RZ, 0x18, R10 ;  /* 0x00000018ff4f7819 */ /* 0x000fe2000001160a */
[----:B------:R-:W-:Y:S01]  /*5740*/  IMAD.WIDE.U32 R10, R21, -0x2daee0ad, RZ ;  /* 0xd2511f53150a7825 */ /* 0x000fe200078e00ff */
[----:B------:R-:W-:-:S02]  /*5750*/  FMNMX.FTZ R0, R126, R0, !PT ;  /* 0x000000007e007209 */ /* 0x000fc40007810000 */
[----:B------:R-:W-:Y:S02]  /*5760*/  LOP3.LUT R13, R9, UR13, R20, 0x96, !PT ;  /* 0x0000000d090d7c12 */ /* 0x000fe4000f8e9614 */
[----:B------:R-:W-:Y:S02]  /*5770*/  FMNMX.FTZ R0, R145, R0, !PT ;  /* 0x0000000091007209 */ /* 0x000fe40007810000 */
[----:B------:R-:W-:Y:S02]  /*5780*/  LOP3.LUT R19, R8, 0xff, RZ, 0xc0, !PT ;  /* 0x000000ff08137812 */ /* 0x000fe400078ec0ff */
[----:B------:R-:W-:Y:S02]  /*5790*/  FMNMX.FTZ R0, R144, R0, !PT ;  /* 0x0000000090007209 */ /* 0x000fe40007810000 */
[----:B------:R-:W-:Y:S02]  /*57a0*/  LOP3.LUT R63, R8, 0xffff, RZ, 0xc0, !PT ;  /* 0x0000ffff083f7812 */ /* 0x000fe400078ec0ff */
[----:B------:R-:W-:-:S02]  /*57b0*/  SHF.R.U32.HI R20, RZ, 0x10, R8 ;  /* 0x00000010ff147819 */ /* 0x000fc40000011608 */
[----:B------:R-:W-:Y:S01]  /*57c0*/  SHF.R.U32.HI R17, RZ, 0x18, R8 ;  /* 0x00000018ff117819 */ /* 0x000fe20000011608 */
[----:B------:R-:W-:Y:S01]  /*57d0*/  IMAD.WIDE.U32 R8, R4, -0x326172a9, RZ ;  /* 0xcd9e8d5704087825 */ /* 0x000fe200078e00ff */
[----:B------:R-:W-:Y:S02]  /*57e0*/  FMNMX.FTZ R0, R142, R0, !PT ;  /* 0x000000008e007209 */ /* 0x000fe40007810000 */
[----:B------:R-:W-:Y:S02]  /*57f0*/  LOP3.LUT R22, R11, UR14, R22, 0x96, !PT ;  /* 0x0000000e0b167c12 */ /* 0x000fe4000f8e9616 */
[C---:B------:R-:W-:Y:S02]  /*5800*/  LOP3.LUT R65, R10.reuse, 0xff, RZ, 0xc0, !PT ;  /* 0x000000ff0a417812 */ /* 0x040fe400078ec0ff */
[----:B------:R-:W-:Y:S02]  /*5810*/  LOP3.LUT R66, R10, 0xffff, RZ, 0xc0, !PT ;  /* 0x0000ffff0a427812 */ /* 0x000fe400078ec0ff */
[----:B------:R-:W-:-:S02]  /*5820*/  SHF.R.U32.HI R88, RZ, 0x10, R10 ;  /* 0x00000010ff587819 */ /* 0x000fc4000001160a */
[----:B------:R-:W-:Y:S01]  /*5830*/  SHF.R.U32.HI R64, RZ, 0x18, R10 ;  /* 0x00000018ff407819 */ /* 0x000fe2000001160a */
[----:B------:R-:W-:Y:S01]  /*5840*/  IMAD.WIDE.U32 R10, R3, -0x2daee0ad, RZ ;  /* 0xd2511f53030a7825 */ /* 0x000fe200078e00ff */
[----:B------:R-:W-:Y:S02]  /*5850*/  LOP3.LUT R30, R9, UR13, R14, 0x96, !PT ;  /* 0x0000000d091e7c12 */ /* 0x000fe4000f8e960e */
[C---:B------:R-:W-:Y:S02]  /*5860*/  LOP3.LUT R62, R8.reuse, 0xff, RZ, 0xc0, !PT ;  /* 0x000000ff083e7812 */ /* 0x040fe400078ec0ff */
[----:B------:R-:W-:Y:S02]  /*5870*/  LOP3.LUT R117, R8, 0xffff, RZ, 0xc0, !PT ;  /* 0x0000ffff08757812 */ /* 0x000fe400078ec0ff */
[--C-:B------:R-:W-:Y:S02]  /*5880*/  SHF.R.U32.HI R113, RZ, 0x10, R8.reuse ;  /* 0x00000010ff717819 */ /* 0x100fe40000011608 */
[----:B------:R-:W-:Y:S01]  /*5890*/  SHF.R.U32.HI R59, RZ, 0x18, R8 ;  /* 0x00000018ff3b7819 */ /* 0x000fe20000011608 */
[----:B------:R-:W-:Y:S01]  /*58a0*/  IMAD.WIDE.U32 R8, R7, -0x326172a9, RZ ;  /* 0xcd9e8d5707087825 */ /* 0x000fe200078e00ff */
[----:B------:R-:W-:-:S02]  /*58b0*/  FMNMX.FTZ R68, R140, R0, !PT ;  /* 0x000000008c447209 */ /* 0x000fc40007810000 */
[----:B------:R-:W-:Y:S02]  /*58c0*/  SHF.R.U32.HI R0, RZ, 0x8, R23 ;  /* 0x00000008ff007819 */ /* 0x000fe40000011617 */
        /* <DEDUP_REMOVED lines=13> */
[----:B------:R-:W-:-:S02]  /*59a0*/  PRMT R27, R25, 0x5410, R0 ;  /* 0x00005410191b7816 */ /* 0x000fc40000000000 */
[----:B------:R-:W-:Y:S02]  /*59b0*/  LOP3.LUT R3, R55, UR6, R32, 0x96, !PT ;  /* 0x0000000637037c12 */ /* 0x000fe4000f8e9620 */
[----:B------:R-:W-:Y:S02]  /*59c0*/  FMNMX.FTZ R68, R98, R68, !PT ;  /* 0x0000004462447209 */ /* 0x000fe40007810000 */
[----:B------:R-:W-:Y:S02]  /*59d0*/  SHF.R.U32.HI R0, RZ, 0x18, R52 ;  /* 0x00000018ff007819 */ /* 0x000fe40000011634 */
[----:B------:R-:W-:Y:S02]  /*59e0*/  FSEL R52, R151, -INF , !P4 ;  /* 0xff80000097347808 */ /* 0x000fe40006000000 */
[----:B------:R-:W-:Y:S02]  /*59f0*/  LOP3.LUT R14, R9, UR14, R24, 0x96, !PT ;  /* 0x0000000e090e7c12 */ /* 0x000fe4000f8e9618 */
[----:B------:R-:W-:-:S02]  /*5a00*/  LOP3.LUT R31, R8, 0xffff, RZ, 0xc0, !PT ;  /* 0x0000ffff081f7812 */ /* 0x000fc400078ec0ff */
[----:B------:R-:W-:Y:S02]  /*5a10*/  LOP3.LUT R37, R8, 0xff, RZ, 0xc0, !PT ;  /* 0x000000ff08257812 */ /* 0x000fe400078ec0ff */
[--C-:B------:R-:W-:Y:S02]  /*5a20*/  SHF.R.U32.HI R32, RZ, 0x10, R8.reuse ;  /* 0x00000010ff207819 */ /* 0x100fe40000011608 */
[----:B------:R-:W-:Y:S01]  /*5a30*/  SHF.R.U32.HI R35, RZ, 0x18, R8 ;  /* 0x00000018ff237819 */ /* 0x000fe20000011608 */
[----:B------:R-:W-:Y:S01]  /*5a40*/  IMAD.WIDE.U32 R8, R3, -0x326172a9, RZ ;  /* 0xcd9e8d5703087825 */ /* 0x000fe200078e00ff */
[----:B------:R-:W-:Y:S02]  /*5a50*/  FSEL R55, R161, -INF , !P5 ;  /* 0xff800000a1377808 */ /* 0x000fe40006800000 */
[----:B------:R-:W-:Y:S02]  /*5a60*/  FMNMX.FTZ R68, R99, R68, !PT ;  /* 0x0000004463447209 */ /* 0x000fe40007810000 */
[----:B------:R-:W-:Y:S01]  /*5a70*/  ISETP.GE.U32.AND P4, PT, R237, R0, PT ;  /* 0x00000000ed00720c */ /* 0x000fe20003f86070 */
[----:B------:R-:W-:Y:S01]  /*5a80*/  FFMA.FTZ R0, R105, c[0x0][0x23c], -R38 ;  /* 0x00008f0069007a23 */ /* 0x000fe20000010826 */
[----:B------:R-:W-:Y:S01]  /*5a90*/  FMNMX.FTZ R3, R118, R119, !PT ;  /* 0x0000007776037209 */ /* 0x000fe20007810000 */
[----:B------:R1:W2:Y:S01]  /*5aa0*/  LDL.LU.S16 R105, [R1+0x8] ;  /* 0x0000080001697983 */ /* 0x0002a20000300600 */
[----:B------:R-:W-:Y:S01]  /*5ab0*/  FMNMX.FTZ R68, R55, R68, !PT ;  /* 0x0000004437447209 */ /* 0x000fe20007810000 */
[----:B------:R3:W-:Y:S01]  /*5ac0*/  MUFU.EX2 R247, R0 ;  /* 0x0000000000f77308 */ /* 0x0007e20000000800 */
[----:B------:R-:W-:-:S02]  /*5ad0*/  LOP3.LUT R95, R8, 0xffff, RZ, 0xc0, !PT ;  /* 0x0000ffff085f7812 */ /* 0x000fc400078ec0ff */
[----:B------:R-:W-:Y:S01]  /*5ae0*/  LOP3.LUT R103, R8, 0xff, RZ, 0xc0, !PT ;  /* 0x000000ff08677812 */ /* 0x000fe200078ec0ff */
[----:B------:R-:W4:Y:S01]  /*5af0*/  SHFL.BFLY PT, R4, R68, 0x2, 0x1f ;  /* 0x0c401f0044047f89 */ /* 0x000f2200000e0000 */
[--C-:B------:R-:W-:Y:S02]  /*5b00*/  SHF.R.U32.HI R96, RZ, 0x10, R8.reuse ;  /* 0x00000010ff607819 */ /* 0x100fe40000011608 */
[----:B------:R-:W-:Y:S01]  /*5b10*/  SHF.R.U32.HI R102, RZ, 0x18, R8 ;  /* 0x00000018ff667819 */ /* 0x000fe20000011608 */
[----:B------:R-:W-:Y:S01]  /*5b20*/  @!P4 HADD2 R127, -R206.H0_H0, -RZ.H0_H0 ;  /* 0xa00000ffce7fc230 */ /* 0x000fe20000000900 */
[C---:B------:R-:W-:Y:S02]  /*5b30*/  LOP3.LUT R8, R44.reuse, 0xffff, RZ, 0xc0, !PT ;  /* 0x0000ffff2c087812 */ /* 0x040fe400078ec0ff */
[----:B------:R-:W-:Y:S02]  /*5b40*/  LOP3.LUT R7, R44, 0xff, RZ, 0xc0, !PT ;  /* 0x000000ff2c077812 */ /* 0x000fe400078ec0ff */
[----:B------:R-:W-:-:S02]  /*5b50*/  LOP3.LUT R26, R9, UR13, R10, 0x96, !PT ;  /* 0x0000000d091a7c12 */ /* 0x000fc4000f8e960a */
[----:B------:R-:W-:Y:S02]  /*5b60*/  ISETP.GE.U32.AND P3, PT, R237, R7, PT ;  /* 0x00000007ed00720c */ /* 0x000fe40003f66070 */
[----:B---3--:R-:W-:Y:S01]  /*5b70*/  FMNMX.FTZ R0, R124, R3, !PT ;  /* 0x000000037c007209 */ /* 0x008fe20007810000 */
[----:B------:R-:W-:Y:S01]  /*5b80*/  FFMA.FTZ R3, R104, c[0x0][0x23c], -R38 ;  /* 0x00008f0068037a23 */ /* 0x000fe20000010826 */
[----:B------:R-:W-:Y:S01]  /*5b90*/  SHF.R.U32.HI R9, RZ, 0x18, R44 ;  /* 0x00000018ff097819 */ /* 0x000fe2000001162c */
[----:B------:R-:W-:Y:S01]  /*5ba0*/  IMAD.MOV.U32 R104, RZ, RZ, R78 ;  /* 0x000000ffff687224 */ /* 0x000fe200078e004e */
[----:B------:R-:W-:Y:S01]  /*5bb0*/  FMNMX.FTZ R0, R125, R0, !PT ;  /* 0x000000007d007209 */ /* 0x000fe20007810000 */
[----:B------:R3:W5:Y:S01]  /*5bc0*/  MUFU.EX2 R246, R3 ;  /* 0x0000000300f67308 */ /* 0x0007620000000800 */
[----:B------:R-:W-:Y:S01]  /*5bd0*/  @!P4 PRMT R206, R127, 0x5410, RZ ;  /* 0x000054107fcec816 */ /* 0x000fe200000000ff */
[----:B------:R-:W-:Y:S01]  /*5be0*/  IMAD.MOV.U32 R127, RZ, RZ, R80 ;  /* 0x000000ffff7f7224 */ /* 0x000fe200078e0050 */
[----:B------:R-:W-:-:S02]  /*5bf0*/  FMNMX.FTZ R0, R136, R0, !PT ;  /* 0x0000000088007209 */ /* 0x000fc40007810000 */
[----:B------:R-:W-:Y:S02]  /*5c00*/  ISETP.GE.U32.AND P4, PT, R237, R9, PT ;  /* 0x00000009ed00720c */ /* 0x000fe40003f86070 */
[----:B------:R-:W-:Y:S02]  /*5c10*/  FMNMX.FTZ R0, R137, R0, !PT ;  /* 0x0000000089007209 */ /* 0x000fe40007810000 */
[----:B----4-:R-:W-:Y:S02]  /*5c20*/  FMNMX.FTZ R68, R68, R4, !PT ;  /* 0x0000000444447209 */ /* 0x010fe40007810000 */
[----:B------:R-:W-:Y:S02]  /*5c30*/  FMNMX.FTZ R0, R130, R0, !PT ;  /* 0x0000000082007209 */ /* 0x000fe40007810000 */
[----:B------:R-:W-:Y:S01]  /*5c40*/  SHF.R.U32.HI R10, RZ, 0x10, R44 ;  /* 0x00000010ff0a7819 */ /* 0x000fe2000001162c */
[----:B------:R-:W4:Y:S01]  /*5c50*/  SHFL.BFLY PT, R7, R68, 0x1, 0x1f ;  /* 0x0c201f0044077f89 */ /* 0x000f2200000e0000 */
[----:B------:R-:W-:-:S02]  /*5c60*/  ISETP.GE.U32.AND P5, PT, R237, R17, PT ;  /* 0x00000011ed00720c */ /* 0x000fc40003fa6070 */
[----:B---3--:R-:W-:Y:S02]  /*5c70*/  LOP3.LUT R3, R29, 0xff, RZ, 0xc0, !PT ;  /* 0x000000ff1d037812 */ /* 0x008fe400078ec0ff */
[----:B-----5:R-:W-:Y:S02]  /*5c80*/  F2FP.PACK_AB R4, R246, R247 ;  /* 0x000000f7f604723e */ /* 0x020fe400000000ff */
[----:B------:R-:W-:Y:S02]  /*5c90*/  PRMT R28, R3, 0x5410, R28 ;  /* 0x00005410031c7816 */ /* 0x000fe4000000001c */
[----:B------:R-:W-:Y:S02]  /*5ca0*/  FMNMX.FTZ R3, R132, R0, !PT ;  /* 0x0000000084037209 */ /* 0x000fe40007810000 */
[----:B------:R-:W-:Y:S02]  /*5cb0*/  SHF.R.U32.HI R0, RZ, 0x8, R8 ;  /* 0x00000008ff007819 */ /* 0x000fe40000011608 */
[----:B------:R-:W-:-:S02]  /*5cc0*/  FMNMX.FTZ R3, R147, R3, !PT ;  /* 0x0000000393037209 */ /* 0x000fc40007810000 */
[----:B------:R-:W-:Y:S02]  /*5cd0*/  LOP3.LUT R0, R0, 0xffff, RZ, 0xc0, !PT ;  /* 0x0000ffff00007812 */ /* 0x000fe400078ec0ff */
[----:B------:R-:W-:Y:S02]  /*5ce0*/  PRMT R189, R4, 0x7610, R189 ;  /* 0x0000761004bd7816 */ /* 0x000fe400000000bd */
[----:B------:R-:W-:Y:S02]  /*5cf0*/  ISETP.GE.U32.AND P2, PT, R237, R0, PT ;  /* 0x00000000ed00720c */ /* 0x000fe40003f46070 */
[----:B------:R-:W-:Y:S01]  /*5d00*/  FMNMX.FTZ R0, R146, R3, !PT ;  /* 0x0000000392007209 */ /* 0x000fe20007810000 */
[----:B------:R-:W-:Y:S01]  /*5d10*/  @!P3 HADD2 R128, -R189.H0_H0, -RZ.H0_H0 ;  /* 0xa00000ffbd80b230 */ /* 0x000fe20000000900 */
[----:B------:R-:W-:Y:S01]  /*5d20*/  PRMT R187, R4, 0x7632, R187 ;  /* 0x0000763204bb7816 */ /* 0x000fe200000000bb */
[----:B------:R-:W-:Y:S01]  /*5d30*/  FFMA.FTZ R4, R111, c[0x0][0x23c], -R39 ;  /* 0x00008f006f047a23 */ /* 0x000fe20000010827 */
[----:B------:R-:W-:Y:S01]  /*5d40*/  FMNMX.FTZ R0, R143, R0, !PT ;  /* 0x000000008f007209 */ /* 0x000fe20007810000 */
[----:B------:R-:W-:Y:S01]  /*5d50*/  IMAD R111, R237, 0x10000, R237 ;  /* 0x00010000ed6f7824 */ /* 0x000fe200078e02ed */
[----:B------:R-:W-:Y:S01]  /*5d60*/  LOP3.LUT R3, R20, 0xff, RZ, 0xc0, !PT ;  /* 0x000000ff14037812 */ /* 0x000fe200078ec0ff */
[----:B------:R3:W-:Y:S01]  /*5d70*/  MUFU.EX2 R244, R4 ;  /* 0x0000000400f47308 */ /* 0x0007e20000000800 */
[----:B------:R-:W-:-:S02]  /*5d80*/  FMNMX.FTZ R0, R141, R0, !PT ;  /* 0x000000008d007209 */ /* 0x000fc40007810000 */
[----:B------:R-:W-:Y:S01]  /*5d90*/  PRMT R38, R189, 0x5410, R187 ;  /* 0x00005410bd267816 */ /* 0x000fe200000000bb */
[----:B------:R-:W-:Y:S01]  /*5da0*/  @!P2 HADD2 R129, -R187.H0_H0, -RZ.H0_H0 ;  /* 0xa00000ffbb81a230 */ /* 0x000fe20000000900 */
[----:B------:R-:W-:Y:S02]  /*5db0*/  FMNMX.FTZ R71, R115, R0, !PT ;  /* 0x0000000073477209 */ /* 0x000fe40007810000 */
[----:B------:R-:W-:Y:S01]  /*5dc0*/  @!P3 PRMT R189, R128, 0x5410, RZ ;  /* 0x0000541080bdb816 */ /* 0x000fe200000000ff */
[----:B------:R-:W-:Y:S01]  /*5dd0*/  IMAD.MOV.U32 R128, RZ, RZ, R81 ;  /* 0x000000ffff807224 */ /* 0x000fe200078e0051 */
[----:B------:R-:W-:Y:S02]  /*5de0*/  FMNMX.FTZ R71, R52, R71, !PT ;  /* 0x0000004734477209 */ /* 0x000fe40007810000 */
[----:B------:R-:W-:Y:S01]  /*5df0*/  ISETP.GE.U32.AND P3, PT, R237, R3, PT ;  /* 0x00000003ed00720c */ /* 0x000fe20003f66070 */
[----:B------:R-:W-:Y:S01]  /*5e00*/  FFMA.FTZ R3, R106, c[0x0][0x23c], -R39 ;  /* 0x00008f006a037a23 */ /* 0x000fe20000010827 */
[----:B------:R-:W-:-:S02]  /*5e10*/  FMNMX.FTZ R71, R97, R71, !PT ;  /* 0x0000004761477209 */ /* 0x000fc40007810000 */
[----:B----4-:R-:W-:Y:S01]  /*5e20*/  FMNMX.FTZ R68, R68, R7, !PT ;  /* 0x0000000744447209 */ /* 0x010fe20007810000 */
[----:B------:R4:W5:Y:S01]  /*5e30*/  MUFU.EX2 R236, R3 ;  /* 0x0000000300ec7308 */ /* 0x0009620000000800 */
[----:B------:R-:W-:Y:S02]  /*5e40*/  FMNMX.FTZ R71, R94, R71, !PT ;  /* 0x000000475e477209 */ /* 0x000fe40007810000 */
[----:B------:R-:W-:Y:S02]  /*5e50*/  LOP3.LUT R0, R15, 0xffff, RZ, 0xc0, !PT ;  /* 0x0000ffff0f007812 */ /* 0x000fe400078ec0ff */
[----:B------:R-:W-:Y:S01]  /*5e60*/  @!P2 PRMT R187, R129, 0x5410, RZ ;  /* 0x0000541081bba816 */ /* 0x000fe200000000ff */
[----:B------:R-:W1:Y:S01]  /*5e70*/  SHFL.BFLY PT, R9, R71, 0x2, 0x1f ;  /* 0x0c401f0047097f89 */ /* 0x000e6200000e0000 */
[----:B---3--:R-:W-:Y:S01]  /*5e80*/  LOP3.LUT R4, R15, 0xff, RZ, 0xc0, !PT ;  /* 0x000000ff0f047812 */ /* 0x008fe200078ec0ff */
[----:B------:R-:W-:Y:S01]  /*5e90*/  IMAD.MOV.U32 R129, RZ, RZ, R240 ;  /* 0x000000ffff817224 */ /* 0x000fe200078e00f0 */
[----:B------:R-:W-:-:S02]  /*5ea0*/  SHF.R.U32.HI R0, RZ, 0x8, R0 ;  /* 0x00000008ff007819 */ /* 0x000fc40000011600 */
[----:B------:R-:W-:Y:S02]  /*5eb0*/  FSETP.NEU.FTZ.AND P2, PT, R68, -INF , PT ;  /* 0xff8000004400780b */ /* 0x000fe40003f5d000 */
[----:B------:R-:W-:Y:S02]  /*5ec0*/  LOP3.LUT R7, R10, 0xff, RZ, 0xc0, !PT ;  /* 0x000000ff0a077812 */ /* 0x000fe400078ec0ff */
[----:B------:R-:W-:Y:S01]  /*5ed0*/  PRMT R18, R4, 0x5410, R0 ;  /* 0x0000541004127816 */ /* 0x000fe20000000000 */
[----:B----4-:R-:W-:Y:S01]  /*5ee0*/  FMUL.FTZ R3, R68, c[0x0][0x23c] ;  /* 0x00008f0044037a20 */ /* 0x010fe20000410000 */
[--C-:B------:R-:W-:Y:S02]  /*5ef0*/  SHF.R.U32.HI R0, RZ, 0x10, R15.reuse ;  /* 0x00000010ff007819 */ /* 0x100fe4000001160f */
[----:B------:R-:W-:Y:S02]  /*5f00*/  SHF.R.U32.HI R4, RZ, 0x18, R15 ;  /* 0x00000018ff047819 */ /* 0x000fe4000001160f */
[----:B------:R-:W-:-:S02]  /*5f10*/  FSEL R3, R3, RZ, P2 ;  /* 0x000000ff03037208 */ /* 0x000fc40001000000 */
[C---:B------:R-:W-:Y:S02]  /*5f20*/  ISETP.GE.U32.AND P2, PT, R237.reuse, R7, PT ;  /* 0x00000007ed00720c */ /* 0x040fe40003f46070 */
[----:B-----5:R-:W-:Y:S01]  /*5f30*/  F2FP.PACK_AB R8, R236, R244 ;  /* 0x000000f4ec08723e */ /* 0x020fe200000000ff */
[----:B------:R-:W-:Y:S01]  /*5f40*/  FFMA.FTZ R7, R112, c[0x0][0x23c], -R3 ;  /* 0x00008f0070077a23 */ /* 0x000fe20000010803 */
[----:B------:R-:W-:Y:S01]  /*5f50*/  LOP3.LUT R0, R0, 0xff, RZ, 0xc0, !PT ;  /* 0x000000ff00007812 */ /* 0x000fe200078ec0ff */
[----:B------:R-:W-:Y:S01]  /*5f60*/  IMAD.MOV.U32 R112, RZ, RZ, R205 ;  /* 0x000000ffff707224 */ /* 0x000fe200078e00cd */
[----:B------:R-:W-:Y:S01]  /*5f70*/  PRMT R171, R8, 0x7610, R171 ;  /* 0x0000761008ab7816 */ /* 0x000fe200000000ab */
[----:B------:R-:W-:Y:S01]  /*5f80*/  MUFU.EX2 R91, R7 ;  /* 0x00000007005b7308 */ /* 0x000fe20000000800 */
[----:B------:R-:W-:Y:S01]  /*5f90*/  PRMT R17, R0, 0x5410, R4 ;  /* 0x0000541000117816 */ /* 0x000fe20000000004 */
[----:B------:R-:W-:Y:S01]  /*5fa0*/  FFMA.FTZ R4, R116, c[0x0][0x23c], -R3 ;  /* 0x00008f0074047a23 */ /* 0x000fe20000010803 */
[----:B------:R-:W-:Y:S01]  /*5fb0*/  SHF.R.U32.HI R0, RZ, 0x8, R21 ;  /* 0x00000008ff007819 */ /* 0x000fe20000011615 */
[----:B------:R-:W-:Y:S01]  /*5fc0*/  IMAD.MOV.U32 R116, RZ, RZ, R228 ;  /* 0x000000ffff747224 */ /* 0x000fe200078e00e4 */
[----:B------:R-:W-:Y:S01]  /*5fd0*/  ISETP.GE.U32.AND P0, PT, R237, R19, PT ;  /* 0x00000013ed00720c */ /* 0x000fe20003f06070 */
[----:B------:R-:W-:Y:S01]  /*5fe0*/  @!P2 HADD2 R133, -R171.H0_H0, -RZ.H0_H0 ;  /* 0xa00000ffab85a230 */ /* 0x000fe20000000900 */
[----:B------:R-:W-:Y:S01]  /*5ff0*/  PRMT R170, R8, 0x7632, R170 ;  /* 0x0000763208aa7816 */ /* 0x000fe200000000aa */
[----:B------:R3:W4:Y:S01]  /*6000*/  MUFU.EX2 R89, R4 ;  /* 0x0000000400597308 */ /* 0x0007220000000800 */
[----:B------:R-:W-:-:S02]  /*6010*/  PRMT R19, R33, 0x5410, R0 ;  /* 0x0000541021137816 */ /* 0x000fc40000000000 */
[----:B------:R-:W-:Y:S01]  /*6020*/  LOP3.LUT R0, R13, 0xff, RZ, 0xc0, !PT ;  /* 0x000000ff0d007812 */ /* 0x000fe200078ec0ff */
[----:B------:R-:W-:Y:S01]  /*6030*/  @!P4 HADD2 R135, -R170.H0_H0, -RZ.H0_H0 ;  /* 0xa00000ffaa87c230 */ /* 0x000fe20000000900 */
[----:B-1----:R-:W-:Y:S02]  /*6040*/  FMNMX.FTZ R71, R71, R9, !PT ;  /* 0x0000000947477209 */ /* 0x002fe40007810000 */
[----:B------:R-:W-:Y:S02]  /*6050*/  PRMT R245, R171, 0x5410, R170 ;  /* 0x00005410abf57816 */ /* 0x000fe400000000aa */
[----:B------:R-:W-:Y:S01]  /*6060*/  @!P2 PRMT R171, R133, 0x5410, RZ ;  /* 0x0000541085aba816 */ /* 0x000fe200000000ff */
[----:B------:R-:W1:Y:S01]  /*6070*/  SHFL.BFLY PT, R8, R71, 0x1, 0x1f ;  /* 0x0c201f0047087f89 */ /* 0x000e6200000e0000 */
[----:B------:R-:W-:Y:S01]  /*6080*/  ISETP.GE.U32.AND P2, PT, R237, R0, PT ;  /* 0x00000000ed00720c */ /* 0x000fe20003f46070 */
[----:B------:R-:W-:Y:S01]  /*6090*/  IMAD.MOV.U32 R133, RZ, RZ, R204 ;  /* 0x000000ffff857224 */ /* 0x000fe200078e00cc */
[----:B------:R-:W-:-:S02]  /*60a0*/  LOP3.LUT R0, R13, 0xffff, RZ, 0xc0, !PT ;  /* 0x0000ffff0d007812 */ /* 0x000fc400078ec0ff */
[----:B------:R-:W-:Y:S01]  /*60b0*/  @!P4 PRMT R170, R135, 0x5410, RZ ;  /* 0x0000541087aac816 */ /* 0x000fe200000000ff */
[----:B------:R-:W-:Y:S01]  /*60c0*/  IMAD.MOV.U32 R135, RZ, RZ, R173 ;  /* 0x000000ffff877224 */ /* 0x000fe200078e00ad */
[----:B---3--:R-:W-:Y:S02]  /*60d0*/  LOP3.LUT R4, R34, 0xff, RZ, 0xc0, !PT ;  /* 0x000000ff22047812 */ /* 0x008fe400078ec0ff */
[----:B------:R-:W-:Y:S02]  /*60e0*/  SHF.R.U32.HI R0, RZ, 0x8, R0 ;  /* 0x00000008ff007819 */ /* 0x000fe40000011600 */
[----:B------:R-:W-:Y:S02]  /*60f0*/  PRMT R24, R4, 0x5410, R36 ;  /* 0x0000541004187816 */ /* 0x000fe40000000024 */
[----:B------:R-:W-:Y:S02]  /*6100*/  LOP3.LUT R0, R0, 0xffff, RZ, 0xc0, !PT ;  /* 0x0000ffff00007812 */ /* 0x000fe400078ec0ff */
[----:B----4-:R-:W-:-:S02]  /*6110*/  F2FP.PACK_AB R4, R89, R91 ;  /* 0x0000005b5904723e */ /* 0x010fc400000000ff */
[----:B------:R-:W-:Y:S02]  /*6120*/  ISETP.GE.U32.AND P4, PT, R237, R0, PT ;  /* 0x00000000ed00720c */ /* 0x000fe40003f86070 */
[C---:B------:R-:W-:Y:S02]  /*6130*/  PRMT R169, R4.reuse, 0x7610, R169 ;  /* 0x0000761004a97816 */ /* 0x040fe400000000a9 */
[----:B------:R-:W-:Y:S02]  /*6140*/  SHF.R.U32.HI R0, RZ, 0x8, R40 ;  /* 0x00000008ff007819 */ /* 0x000fe40000011628 */
[----:B------:R-:W-:Y:S01]  /*6150*/  PRMT R168, R4, 0x7632, R168 ;  /* 0x0000763204a87816 */ /* 0x000fe200000000a8 */
[----:B------:R-:W-:Y:S01]  /*6160*/  @!P2 HADD2 R138, -R169.H0_H0, -RZ.H0_H0 ;  /* 0xa00000ffa98aa230 */ /* 0x000fe20000000900 */
[----:B------:R-:W-:Y:S02]  /*6170*/  PRMT R20, R41, 0x5410, R0 ;  /* 0x0000541029147816 */ /* 0x000fe40000000000 */
[----:B------:R-:W-:-:S02]  /*6180*/  LOP3.LUT R7, R42, 0xff, RZ, 0xc0, !PT ;  /* 0x000000ff2a077812 */ /* 0x000fc400078ec0ff */
[----:B------:R-:W-:Y:S01]  /*6190*/  SHF.R.U32.HI R0, RZ, 0x18, R13 ;  /* 0x00000018ff007819 */ /* 0x000fe2000001160d */
[----:B------:R-:W-:Y:S01]  /*61a0*/  @!P4 HADD2 R139, -R168.H0_H0, -RZ.H0_H0 ;  /* 0xa00000ffa88bc230 */ /* 0x000fe20000000900 */
[----:B------:R-:W-:Y:S02]  /*61b0*/  PRMT R36, R169, 0x5410, R168 ;  /* 0x00005410a9247816 */ /* 0x000fe400000000a8 */
[----:B------:R-:W-:Y:S02]  /*61c0*/  @!P2 PRMT R169, R138, 0x5410, RZ ;  /* 0x000054108aa9a816 */ /* 0x000fe400000000ff */
[----:B------:R-:W-:Y:S01]  /*61d0*/  PRMT R23, R7, 0x5410, R43 ;  /* 0x0000541007177816 */ /* 0x000fe2000000002b */
[----:B------:R-:W-:Y:S01]  /*61e0*/  FFMA.FTZ R7, R121, c[0x0][0x23c], -R3 ;  /* 0x00008f0079077a23 */ /* 0x000fe20000010803 */
[----:B------:R-:W-:Y:S02]  /*61f0*/  ISETP.GE.U32.AND P2, PT, R237, R0, PT ;  /* 0x00000000ed00720c */ /* 0x000fe40003f46070 */
[----:B-1----:R-:W-:Y:S01]  /*6200*/  FMNMX.FTZ R71, R71, R8, !PT ;  /* 0x0000000847477209 */ /* 0x002fe20007810000 */
[----:B------:R1:W-:Y:S01]  /*6210*/  MUFU.EX2 R85, R7 ;  /* 0x0000000700557308 */ /* 0x0003e20000000800 */
[----:B------:R-:W-:-:S02]  /*6220*/  LOP3.LUT R0, R32, 0xff, RZ, 0xc0, !PT ;  /* 0x000000ff20007812 */ /* 0x000fc400078ec0ff */
[----:B------:R-:W-:Y:S01]  /*6230*/  SHF.R.U32.HI R9, RZ, 0x10, R12 ;  /* 0x00000010ff097819 */ /* 0x000fe2000001160c */
[----:B------:R-:W-:Y:S01]  /*6240*/  FMUL.FTZ R8, R71, c[0x0][0x23c] ;  /* 0x00008f0047087a20 */ /* 0x000fe20000410000 */
[----:B------:R-:W-:Y:S02]  /*6250*/  SHF.R.U32.HI R4, RZ, 0x8, R31 ;  /* 0x00000008ff047819 */ /* 0x000fe4000001161f */
[----:B------:R-:W-:Y:S01]  /*6260*/  LOP3.LUT R57, R11, UR8, R46, 0x96, !PT ;  /* 0x000000080b397c12 */ /* 0x000fe2000f8e962e */
[----:B------:R-:W-:Y:S01]  /*6270*/  FFMA.FTZ R11, R120, c[0x0][0x23c], -R3 ;  /* 0x00008f00780b7a23 */ /* 0x000fe20000010803 */
[----:B------:R-:W-:Y:S01]  /*6280*/  PRMT R25, R0, 0x5410, R35 ;  /* 0x0000541000197816 */ /* 0x000fe20000000023 */
[----:B------:R-:W-:Y:S01]  /*6290*/  IMAD.SHL.U32 R173, R6, 0x2, RZ ;  /* 0x0000000206ad7824 */ /* 0x000fe200078e00ff */
[----:B------:R-:W-:Y:S01]  /*62a0*/  PRMT R21, R37, 0x5410, R4 ;  /* 0x0000541025157816 */ /* 0x000fe20000000004 */
[----:B------:R3:W-:Y:S01]  /*62b0*/  MUFU.EX2 R92, R11 ;  /* 0x0000000b005c7308 */ /* 0x0007e20000000800 */
[----:B------:R-:W-:Y:S01]  /*62c0*/  @!P4 PRMT R168, R139, 0x5410, RZ ;  /* 0x000054108ba8c816 */ /* 0x000fe200000000ff */
[----:B------:R-:W-:Y:S01]  /*62d0*/  IMAD.MOV.U32 R121, RZ, RZ, R38 ;  /* 0x000000ffff797224 */ /* 0x000fe200078e0026 */
[----:B------:R-:W-:Y:S01]  /*62e0*/  LOP3.LUT R0, R12, 0xffff, RZ, 0xc0, !PT ;  /* 0x0000ffff0c007812 */ /* 0x000fe200078ec0ff */
[----:B-1----:R-:W-:Y:S01]  /*62f0*/  FFMA.FTZ R7, R122, c[0x0][0x23c], -R3 ;  /* 0x00008f007a077a23 */ /* 0x002fe20000010803 */
[----:B------:R-:W-:Y:S01]  /*6300*/  SHF.R.U32.HI R4, RZ, 0x10, R13 ;  /* 0x00000010ff047819 */ /* 0x000fe2000001160d */
[----:B------:R-:W-:Y:S01]  /*6310*/  IMAD.MOV.U32 R120, RZ, RZ, R242 ;  /* 0x000000ffff787224 */ /* 0x000fe200078e00f2 */
[----:B------:R-:W-:Y:S01]  /*6320*/  FSETP.NEU.FTZ.AND P4, PT, R71, -INF , PT ;  /* 0xff8000004700780b */ /* 0x000fe20003f9d000 */
[----:B------:R1:W-:Y:S01]  /*6330*/  MUFU.EX2 R86, R7 ;  /* 0x0000000700567308 */ /* 0x0003e20000000800 */
[----:B------:R-:W-:Y:S01]  /*6340*/  LOP3.LUT R13, R12, 0xff, RZ, 0xc0, !PT ;  /* 0x000000ff0c0d7812 */ /* 0x000fe200078ec0ff */
[----:B------:R-:W-:Y:S01]  /*6350*/  IMAD.MOV.U32 R122, RZ, RZ, R241 ;  /* 0x000000ffff7a7224 */ /* 0x000fe200078e00f1 */
[----:B------:R-:W-:-:S02]  /*6360*/  LOP3.LUT R10, R4, 0xff, RZ, 0xc0, !PT ;  /* 0x000000ff040a7812 */ /* 0x000fc400078ec0ff */
[----:B------:R-:W-:Y:S02]  /*6370*/  SHF.R.U32.HI R12, RZ, 0x18, R12 ;  /* 0x00000018ff0c7819 */ /* 0x000fe4000001160c */
[----:B------:R-:W-:Y:S02]  /*6380*/  LOP3.LUT R4, R9, 0xff, RZ, 0xc0, !PT ;  /* 0x000000ff09047812 */ /* 0x000fe400078ec0ff */
[----:B------:R-:W-:Y:S02]  /*6390*/  SHF.R.U32.HI R9, RZ, 0x10, R16 ;  /* 0x00000010ff097819 */ /* 0x000fe40000011610 */
[----:B------:R-:W-:Y:S02]  /*63a0*/  PRMT R12, R4, 0x5410, R12 ;  /* 0x00005410040c7816 */ /* 0x000fe4000000000c */
[----:B------:R-:W-:Y:S02]  /*63b0*/  LOP3.LUT R4, R16, 0xffff, RZ, 0xc0, !PT ;  /* 0x0000ffff10047812 */ /* 0x000fe400078ec0ff */
[----:B---3--:R-:W-:-:S02]  /*63c0*/  SHF.R.U32.HI R11, RZ, 0x18, R16 ;  /* 0x00000018ff0b7819 */ /* 0x008fc40000011610 */
[----:B-1----:R-:W-:Y:S02]  /*63d0*/  SHF.R.U32.HI R7, RZ, 0x8, R0 ;  /* 0x00000008ff077819 */ /* 0x002fe40000011600 */
[----:B------:R-:W-:Y:S02]  /*63e0*/  FSEL R0, R8, RZ, P4 ;  /* 0x000000ff08007208 */ /* 0x000fe40002000000 */
[----:B------:R-:W-:Y:S02]  /*63f0*/  PRMT R13, R13, 0x5410, R7 ;  /* 0x000054100d0d7816 */ /* 0x000fe40000000007 */
[----:B------:R-:W-:Y:S01]  /*6400*/  ISETP.GE.U32.AND P4, PT, R237, R10, PT ;  /* 0x0000000aed00720c */ /* 0x000fe20003f86070 */
[--C-:B------:R-:W-:Y:S01]  /*6410*/  FFMA.FTZ R7, R124, c[0x0][0x23c], -R0.reuse ;  /* 0x00008f007c077a23 */ /* 0x100fe20000010800 */
[----:B------:R-:W-:Y:S01]  /*6420*/  LOP3.LUT R10, R16, 0xff, RZ, 0xc0, !PT ;  /* 0x000000ff100a7812 */ /* 0x000fe200078ec0ff */
[----:B------:R-:W-:Y:S01]  /*6430*/  FFMA.FTZ R8, R125, c[0x0][0x23c], -R0 ;  /* 0x00008f007d087a23 */ /* 0x000fe20000010800 */
[----:B------:R-:W-:Y:S01]  /*6440*/  LOP3.LUT R9, R9, 0xff, RZ, 0xc0, !PT ;  /* 0x000000ff09097812 */ /* 0x000fe200078ec0ff */
[----:B------:R1:W-:Y:S01]  /*6450*/  MUFU.EX2 R78, R7 ;  /* 0x00000007004e7308 */ /* 0x0003e20000000800 */
[----:B------:R-:W-:-:S02]  /*6460*/  IMAD.MOV.U32 R125, RZ, RZ, R72 ;  /* 0x000000ffff7d7224 */ /* 0x000fc400078e0048 */
[----:B------:R-:W-:Y:S01]  /*6470*/  IMAD.MOV.U32 R72, RZ, RZ, R77 ;  /* 0x000000ffff487224 */ /* 0x000fe200078e004d */
[----:B------:R-:W-:Y:S01]  /*6480*/  PRMT R11, R9, 0x5410, R11 ;  /* 0x00005410090b7816 */ /* 0x000fe2000000000b */
[----:B------:R-:W-:Y:S02]  /*6490*/  FFMA.FTZ R9, R119, c[0x0][0x23c], -R0 ;  /* 0x00008f0077097a23 */ /* 0x000fe40000010800 */
[----:B------:R-:W-:Y:S01]  /*64a0*/  IMAD.MOV.U32 R124, RZ, RZ, R100 ;  /* 0x000000ffff7c7224 */ /* 0x000fe200078e0064 */
[----:B------:R3:W4:Y:S01]  /*64b0*/  MUFU.EX2 R77, R8 ;  /* 0x00000008004d7308 */ /* 0x0007220000000800 */
[----:B------:R-:W-:Y:S01]  /*64c0*/  IMAD.MOV.U32 R119, RZ, RZ, R243 ;  /* 0x000000ffff777224 */ /* 0x000fe200078e00f3 */
[----:B-1----:R-:W-:-:S06]  /*64d0*/  SHF.R.U32.HI R7, RZ, 0x8, R4 ;  /* 0x00000008ff077819 */ /* 0x002fcc0000011604 */
[----:B------:R1:W-:Y:S01]  /*64e0*/  MUFU.EX2 R29, R9 ;  /* 0x00000009001d7308 */ /* 0x0003e20000000800 */
[----:B------:R-:W-:Y:S02]  /*64f0*/  LOP3.LUT R4, R14, 0xffff, RZ, 0xc0, !PT ;  /* 0x0000ffff0e047812 */ /* 0x000fe400078ec0ff */
[----:B------:R-:W-:Y:S02]  /*6500*/  PRMT R15, R10, 0x5410, R7 ;  /* 0x000054100a0f7816 */ /* 0x000fe40000000007 */
[----:B------:R-:W-:Y:S01]  /*6510*/  SHF.R.U32.HI R7, RZ, 0x8, R4 ;  /* 0x00000008ff077819 */ /* 0x000fe20000011604 */
[----:B---3--:R-:W-:Y:S01]  /*6520*/  FFMA.FTZ R8, R118, c[0x0][0x23c], -R0 ;  /* 0x00008f0076087a23 */ /* 0x008fe20000010800 */
[--C-:B------:R-:W-:Y:S01]  /*6530*/  SHF.R.U32.HI R4, RZ, 0x10, R14.reuse ;  /* 0x00000010ff047819 */ /* 0x100fe2000001160e */
[----:B------:R-:W-:Y:S01]  /*6540*/  IMAD.MOV.U32 R118, RZ, RZ, R101 ;  /* 0x000000ffff767224 */ /* 0x000fe200078e0065 */
[----:B------:R-:W-:Y:S01]  /*6550*/  LOP3.LUT R10, R14, 0xff, RZ, 0xc0, !PT ;  /* 0x000000ff0e0a7812 */ /* 0x000fe200078ec0ff */
[----:B------:R3:W5:Y:S03]  /*6560*/  MUFU.EX2 R31, R8 ;  /* 0x00000008001f7308 */ /* 0x0007660000000800 */
[----:B------:R-:W-:Y:S01]  /*6570*/  PRMT R16, R10, 0x5410, R7 ;  /* 0x000054100a107816 */ /* 0x000fe20000000007 */
[----:B------:R-:W-:Y:S01]  /*6580*/  HSET2.LE.AND R7, R18, R111, PT ;  /* 0x0000006f12077233 */ /* 0x000fe20003803000 */
[----:B-1----:R-:W-:Y:S01]  /*6590*/  FFMA.FTZ R9, R126, c[0x0][0x23c], -R3 ;  /* 0x00008f007e097a23 */ /* 0x002fe20000010803 */
[----:B------:R-:W-:Y:S01]  /*65a0*/  SHF.R.U32.HI R10, RZ, 0x18, R14 ;  /* 0x00000018ff0a7819 */ /* 0x000fe2000001160e */
[----:B------:R-:W-:-:S02]  /*65b0*/  IMAD.MOV.U32 R126, RZ, RZ, R233 ;  /* 0x000000ffff7e7224 */ /* 0x000fc400078e00e9 */
[----:B------:R1:W1:Y:S01]  /*65c0*/  MUFU.EX2 R233, R9 ;  /* 0x0000000900e97308 */ /* 0x0002620000000800 */
[----:B------:R-:W-:Y:S02]  /*65d0*/  LOP3.LUT R44, R7, R155, RZ, 0xc0, !PT ;  /* 0x0000009b072c7212 */ /* 0x000fe400078ec0ff */
[----:B----4-:R-:W-:Y:S02]  /*65e0*/  F2FP.PACK_AB R7, R77, R78 ;  /* 0x0000004e4d07723e */ /* 0x010fe400000000ff */
[----:B---3--:R-:W-:Y:S01]  /*65f0*/  LOP3.LUT R8, R4, 0xff, RZ, 0xc0, !PT ;  /* 0x000000ff04087812 */ /* 0x008fe200078ec0ff */
[--C-:B------:R-:W-:Y:S01]  /*6600*/  HSET2.LE.AND R4, R17, R111.reuse, PT ;  /* 0x0000006f11047233 */ /* 0x100fe20003803000 */
[C---:B------:R-:W-:Y:S02]  /*6610*/  PRMT R165, R7.reuse, 0x7610, R165 ;  /* 0x0000761007a57816 */ /* 0x040fe400000000a5 */
[----:B------:R-:W-:Y:S02]  /*6620*/  PRMT R14, R8, 0x5410, R10 ;  /* 0x00005410080e7816 */ /* 0x000fe4000000000a */
[----:B------:R-:W-:Y:S01]  /*6630*/  LOP3.LUT R45, R4, R154, RZ, 0xc0, !PT ;  /* 0x0000009a042d7212 */ /* 0x000fe200078ec0ff */
[--C-:B------:R-:W-:Y:S01]  /*6640*/  HSET2.LE.AND R4, R27, R111.reuse, PT ;  /* 0x0000006f1b047233 */ /* 0x100fe20003803000 */
[----:B------:R-:W-:Y:S01]  /*6650*/  F2FP.PACK_AB R8, R86, R85 ;  /* 0x000000555608723e */ /* 0x000fe200000000ff */
[--C-:B-1----:R-:W-:Y:S01]  /*6660*/  HSET2.LE.AND R9, R28, R111.reuse, PT ;  /* 0x0000006f1c097233 */ /* 0x102fe20003803000 */
[----:B------:R-:W-:Y:S01]  /*6670*/  PRMT R164, R7, 0x7632, R164 ;  /* 0x0000763207a47816 */ /* 0x000fe200000000a4 */
[--C-:B------:R-:W-:Y:S01]  /*6680*/  HSET2.LE.AND R7, R12, R111.reuse, PT ;  /* 0x0000006f0c077233 */ /* 0x100fe20003803000 */
[----:B------:R-:W-:Y:S01]  /*6690*/  LOP3.LUT R46, R4, R153, RZ, 0xc0, !PT ;  /* 0x00000099042e7212 */ /* 0x000fe200078ec0ff */
[----:B------:R-:W-:Y:S01]  /*66a0*/  FFMA.FTZ R4, R131, c[0x0][0x23c], -R3 ;  /* 0x00008f0083047a23 */ /* 0x000fe20000010803 */
[C---:B------:R-:W-:Y:S01]  /*66b0*/  PRMT R167, R8.reuse, 0x7610, R167 ;  /* 0x0000761008a77816 */ /* 0x040fe200000000a7 */
[----:B------:R-:W-:Y:S01]  /*66c0*/  IMAD.MOV.U32 R131, RZ, RZ, R72 ;  /* 0x000000ffff837224 */ /* 0x000fe200078e0048 */
[----:B------:R-:W-:Y:S01]  /*66d0*/  PRMT R166, R8, 0x7632, R166 ;  /* 0x0000763208a67816 */ /* 0x000fe200000000a6 */
[--C-:B------:R-:W-:Y:S01]  /*66e0*/  HSET2.LE.AND R8, R13, R111.reuse, PT ;  /* 0x0000006f0d087233 */ /* 0x100fe20003803000 */
[----:B------:R1:W-:Y:S01]  /*66f0*/  MUFU.EX2 R27, R4 ;  /* 0x00000004001b7308 */ /* 0x0003e20000000800 */
[----:B------:R-:W-:Y:S01]  /*6700*/  LOP3.LUT R41, R7, R74, RZ, 0xc0, !PT ;  /* 0x0000004a07297212 */ /* 0x000fe200078ec0ff */
[--C-:B------:R-:W-:Y:S01]  /*6710*/  HSET2.LE.AND R7, R24, R111.reuse, PT ;  /* 0x0000006f18077233 */ /* 0x100fe20003803000 */
[----:B------:R-:W-:Y:S01]  /*6720*/  LOP3.LUT R47, R9, R152, RZ, 0xc0, !PT ;  /* 0x00000098092f7212 */ /* 0x000fe200078ec0ff */
[----:B------:R-:W-:Y:S01]  /*6730*/  FFMA.FTZ R9, R134, c[0x0][0x23c], -R3 ;  /* 0x00008f0086097a23 */ /* 0x000fe20000010803 */
[----:B------:R-:W-:Y:S01]  /*6740*/  LOP3.LUT R40, R8, R75, RZ, 0xc0, !PT ;  /* 0x0000004b08287212 */ /* 0x000fe200078ec0ff */
[----:B------:R-:W-:Y:S01]  /*6750*/  FFMA.FTZ R8, R130, c[0x0][0x23c], -R0 ;  /* 0x00008f0082087a23 */ /* 0x000fe20000010800 */
[----:B------:R-:W-:Y:S01]  /*6760*/  LOP3.LUT R43, R7, R60, RZ, 0xc0, !PT ;  /* 0x0000003c072b7212 */ /* 0x000fe200078ec0ff */
[----:B------:R-:W-:Y:S01]  /*6770*/  IMAD.MOV.U32 R130, RZ, RZ, R84 ;  /* 0x000000ffff827224 */ /* 0x000fe200078e0054 */
[----:B------:R-:W-:Y:S01]  /*6780*/  PRMT R7, R167, 0x5410, R166 ;  /* 0x00005410a7077816 */ /* 0x000fe200000000a6 */
[----:B------:R3:W-:Y:S01]  /*6790*/  MUFU.EX2 R84, R8 ;  /* 0x0000000800547308 */ /* 0x0007e20000000800 */
[----:B------:R-:W-:Y:S01]  /*67a0*/  IMAD.MOV.U32 R134, RZ, RZ, R82 ;  /* 0x000000ffff867224 */ /* 0x000fe200078e0052 */
[----:B-----5:R-:W-:Y:S01]  /*67b0*/  F2FP.PACK_AB R10, R29, R31 ;  /* 0x0000001f1d0a723e */ /* 0x020fe200000000ff */
[----:B------:R-:W-:Y:S01]  /*67c0*/  IMAD.MOV.U32 R28, RZ, RZ, R73 ;  /* 0x000000ffff1c7224 */ /* 0x000fe200078e0049 */
[----:B------:R-:W-:Y:S01]  /*67d0*/  @!P0 HADD2 R195, -R167.H0_H0, -RZ.H0_H0 ;  /* 0xa00000ffa7c38230 */ /* 0x000fe20000000900 */
[----:B------:R-:W-:Y:S01]  /*67e0*/  LDSM.16.MT88.4 R72, [R173+0x6800] ;  /* 0x00680000ad48783b */ /* 0x000fe20000004200 */
[----:B-1----:R-:W-:Y:S01]  /*67f0*/  HSET2.LE.AND R4, R19, R111, PT ;  /* 0x0000006f13047233 */ /* 0x002fe20003803000 */
[----:B------:R-:W-:-:S04]  /*6800*/  PRMT R161, R10, 0x7610, R161 ;  /* 0x000076100aa17816 */ /* 0x000fc800000000a1 */
[----:B------:R-:W-:Y:S01]  /*6810*/  LOP3.LUT R42, R4, R61, RZ, 0xc0, !PT ;  /* 0x0000003d042a7212 */ /* 0x000fe200078ec0ff */
[----:B------:R-:W-:Y:S01]  /*6820*/  @!P4 HADD2 R148, -R161.H0_H0, -RZ.H0_H0 ;  /* 0xa00000ffa194c230 */ /* 0x000fe20000000900 */
[----:B------:R-:W-:Y:S01]  /*6830*/  F2FP.PACK_AB R4, R233, R92 ;  /* 0x0000005ce904723e */ /* 0x000fe200000000ff */
[----:B---3--:R-:W-:-:S03]  /*6840*/  FFMA.FTZ R8, R132, c[0x0][0x23c], -R0 ;  /* 0x00008f0084087a23 */ /* 0x008fc60000010800 */
[C---:B------:R-:W-:Y:S01]  /*6850*/  PRMT R163, R4.reuse, 0x7610, R163 ;  /* 0x0000761004a37816 */ /* 0x040fe200000000a3 */
[----:B------:R1:W-:Y:S01]  /*6860*/  MUFU.EX2 R61, R9 ;  /* 0x00000009003d7308 */ /* 0x0003e20000000800 */
[----:B------:R-:W-:Y:S01]  /*6870*/  PRMT R162, R4, 0x7632, R162 ;  /* 0x0000763204a27816 */ /* 0x000fe200000000a2 */
[--C-:B------:R-:W-:Y:S01]  /*6880*/  HSET2.LE.AND R4, R20, R111.reuse, PT ;  /* 0x0000006f14047233 */ /* 0x100fe20003803000 */
[----:B------:R-:W-:Y:S02]  /*6890*/  IMAD.MOV.U32 R132, RZ, RZ, R83 ;  /* 0x000000ffff847224 */ /* 0x000fe400078e0053 */
[----:B------:R-:W3:Y:S02]  /*68a0*/  LDSM.16.MT88.4 R80, [R173+0x6000] ;  /* 0x00600000ad50783b */ /* 0x000ee40000004200 */
[----:B------:R-:W-:Y:S01]  /*68b0*/  LOP3.LUT R38, R4, R7, RZ, 0xc0, !PT ;  /* 0x0000000704267212 */ /* 0x000fe200078ec0ff */
[----:B------:R-:W4:Y:S01]  /*68c0*/  MUFU.EX2 R228, R8 ;  /* 0x0000000800e47308 */ /* 0x000f220000000800 */
[----:B------:R-:W-:-:S02]  /*68d0*/  HSET2.LE.AND R7, R23, R111, PT ;  /* 0x0000006f17077233 */ /* 0x000fc40003803000 */
[----:B------:R-:W-:Y:S01]  /*68e0*/  HSET2.LE.AND R4, R21, R111, PT ;  /* 0x0000006f15047233 */ /* 0x000fe20003803000 */
[----:B-1----:R-:W-:-:S04]  /*68f0*/  PRMT R9, R165, 0x5410, R164 ;  /* 0x00005410a5097816 */ /* 0x002fc800000000a4 */
[----:B------:R-:W-:Y:S02]  /*6900*/  LOP3.LUT R39, R7, R9, RZ, 0xc0, !PT ;  /* 0x0000000907277212 */ /* 0x000fe400078ec0ff */
[----:B------:R-:W-:-:S04]  /*6910*/  PRMT R7, R163, 0x5410, R162 ;  /* 0x00005410a3077816 */ /* 0x000fc800000000a2 */
[----:B------:R-:W-:Y:S01]  /*6920*/  LOP3.LUT R34, R4, R7, RZ, 0xc0, !PT ;  /* 0x0000000704227212 */ /* 0x000fe200078ec0ff */
[----:B------:R-:W-:Y:S01]  /*6930*/  FFMA.FTZ R7, R136, c[0x0][0x23c], -R0 ;  /* 0x00008f0088077a23 */ /* 0x000fe20000010800 */
[----:B----4-:R-:W-:-:S03]  /*6940*/  F2FP.PACK_AB R6, R228, R84 ;  /* 0x00000054e406723e */ /* 0x010fc600000000ff */
[----:B------:R1:W-:Y:S01]  /*6950*/  MUFU.EX2 R24, R7 ;  /* 0x0000000700187308 */ /* 0x0003e20000000800 */
[C---:B------:R-:W-:Y:S02]  /*6960*/  PRMT R160, R6.reuse, 0x7610, R160 ;  /* 0x0000761006a07816 */ /* 0x040fe400000000a0 */
[----:B------:R-:W-:Y:S01]  /*6970*/  PRMT R159, R6, 0x7632, R159 ;  /* 0x00007632069f7816 */ /* 0x000fe2000000009f */
[--C-:B------:R-:W-:Y:S01]  /*6980*/  HSET2.LE.AND R4, R25, R111.reuse, PT ;  /* 0x0000006f19047233 */ /* 0x100fe20003803000 */
[----:B------:R-:W-:Y:S01]  /*6990*/  PRMT R158, R10, 0x7632, R158 ;  /* 0x000076320a9e7816 */ /* 0x000fe2000000009e */
[----:B------:R-:W-:Y:S01]  /*69a0*/  HSET2.LE.AND R6, R11, R111, PT ;  /* 0x0000006f0b067233 */ /* 0x000fe20003803000 */
[----:B-1----:R-:W-:-:S04]  /*69b0*/  FFMA.FTZ R7, R137, c[0x0][0x23c], -R0 ;  /* 0x00008f0089077a23 */ /* 0x002fc80000010800 */
[----:B------:R1:W4:Y:S01]  /*69c0*/  MUFU.EX2 R60, R7 ;  /* 0x00000007003c7308 */ /* 0x0003220000000800 */
[----:B------:R-:W-:Y:S01]  /*69d0*/  HSET2.LE.AND R8, R15, R111, PT ;  /* 0x0000006f0f087233 */ /* 0x000fe20003803000 */
[----:B-1----:R-:W-:-:S04]  /*69e0*/  PRMT R7, R160, 0x5410, R159 ;  /* 0x00005410a0077816 */ /* 0x002fc8000000009f */
[----:B------:R-:W-:Y:S02]  /*69f0*/  LOP3.LUT R35, R4, R7, RZ, 0xc0, !PT ;  /* 0x0000000704237212 */ /* 0x000fe400078ec0ff */
[----:B------:R-:W-:-:S04]  /*6a00*/  PRMT R4, R161, 0x5410, R158 ;  /* 0x00005410a1047816 */ /* 0x000fc8000000009e */
[----:B------:R-:W-:Y:S02]  /*6a10*/  LOP3.LUT R37, R6, R4, RZ, 0xc0, !PT ;  /* 0x0000000406257212 */ /* 0x000fe400078ec0ff */
[----:B------:R-:W-:Y:S02]  /*6a20*/  F2FP.PACK_AB R4, R61, R27 ;  /* 0x0000001b3d04723e */ /* 0x000fe400000000ff */
[----:B------:R-:W-:Y:S02]  /*6a30*/  LOP3.LUT R36, R8, R36, RZ, 0xc0, !PT ;  /* 0x0000002408247212 */ /* 0x000fe400078ec0ff */
[C---:B------:R-:W-:Y:S02]  /*6a40*/  PRMT R157, R4.reuse, 0x7610, R157 ;  /* 0x00007610049d7816 */ /* 0x040fe4000000009d */
[----:B------:R-:W-:Y:S02]  /*6a50*/  PRMT R156, R4, 0x7632, R156 ;  /* 0x00007632049c7816 */ /* 0x000fe4000000009c */
[----:B----4-:R-:W-:Y:S01]  /*6a60*/  F2FP.PACK_AB R4, R60, R24 ;  /* 0x000000183c04723e */ /* 0x010fe200000000ff */
[----:B---3--:R-:W-:Y:S03]  /*6a70*/  HMMA.16816.F32 R8, R36, R80, RZ ;  /* 0x000000502408723c */ /* 0x008fe600000018ff */
[----:B------:R-:W-:-:S02]  /*6a80*/  PRMT R155, R4, 0x7610, R155 ;  /* 0x00007610049b7816 */ /* 0x000fc4000000009b */
[----:B------:R-:W-:Y:S01]  /*6a90*/  PRMT R154, R4, 0x7632, R154 ;  /* 0x00007632049a7816 */ /* 0x000fe2000000009a */
[--C-:B------:R-:W-:Y:S02]  /*6aa0*/  HSET2.LE.AND R4, R14, R111.reuse, PT ;  /* 0x0000006f0e047233 */ /* 0x100fe40003803000 */
[----:B------:R-:W-:Y:S01]  /*6ab0*/  HMMA.16816.F32 R12, R44, R80, RZ ;  /* 0x000000502c0c723c */ /* 0x000fe200000018ff */
[----:B------:R1:W3:Y:S01]  /*6ac0*/  LDL.LU.S16 R80, [R1+0x4] ;  /* 0x0000040001507983 */ /* 0x0002e20000300600 */
[----:B------:R-:W-:Y:S01]  /*6ad0*/  HSET2.LE.AND R6, R16, R111, PT ;  /* 0x0000006f10067233 */ /* 0x000fe20003803000 */
[----:B------:R-:W-:Y:S02]  /*6ae0*/  PRMT R7, R157, 0x5410, R156 ;  /* 0x000054109d077816 */ /* 0x000fe4000000009c */
[----:B------:R-:W-:Y:S01]  /*6af0*/  @!P4 PRMT R161, R148, 0x5410, RZ ;  /* 0x0000541094a1c816 */ /* 0x000fe200000000ff */
[----:B------:R-:W-:Y:S01]  /*6b00*/  @!P2 HADD2 R150, -R158.H0_H0, -RZ.H0_H0 ;  /* 0xa00000ff9e96a230 */ /* 0x000fe20000000900 */
[----:B------:R-:W-:Y:S01]  /*6b10*/  LOP3.LUT R32, R6, R7, RZ, 0xc0, !PT ;  /* 0x0000000706207212 */ /* 0x000fe200078ec0ff */
[----:B------:R-:W-:Y:S01]  /*6b20*/  @!P3 HADD2 R197, -R165.H0_H0, -RZ.H0_H0 ;  /* 0xa00000ffa5c5b230 */ /* 0x000fe20000000900 */
[----:B------:R-:W-:Y:S01]  /*6b30*/  PRMT R6, R155, 0x5410, R154 ;  /* 0x000054109b067816 */ /* 0x000fe2000000009a */
[----:B------:R-:W-:Y:S01]  /*6b40*/  @!P5 HADD2 R176, -R164.H0_H0, -RZ.H0_H0 ;  /* 0xa00000ffa4b0d230 */ /* 0x000fe20000000900 */
[----:B------:R-:W-:Y:S01]  /*6b50*/  @!P0 PRMT R167, R195, 0x5410, RZ ;  /* 0x00005410c3a78816 */ /* 0x000fe200000000ff */
[----:B------:R1:W4:Y:S01]  /*6b60*/  LDL.LU.S16 R81, [R1+0xc] ;  /* 0x00000c0001517983 */ /* 0x0003220000300600 */
[----:B------:R-:W-:-:S02]  /*6b70*/  LOP3.LUT R33, R4, R6, RZ, 0xc0, !PT ;  /* 0x0000000604217212 */ /* 0x000fc400078ec0ff */
[----:B------:R-:W-:-:S04]  /*6b80*/  SHF.R.U32.HI R4, RZ, 0x8, R63 ;  /* 0x00000008ff047819 */ /* 0x000fc8000001163f */
[----:B------:R-:W-:-:S04]  /*6b90*/  LOP3.LUT R4, R4, 0xffff, RZ, 0xc0, !PT ;  /* 0x0000ffff04047812 */ /* 0x000fc800078ec0ff */
[----:B------:R-:W-:Y:S02]  /*6ba0*/  ISETP.GE.U32.AND P4, PT, R237, R4, PT ;  /* 0x00000004ed00720c */ /* 0x000fe40003f86070 */
[----:B------:R-:W-:-:S04]  /*6bb0*/  LOP3.LUT R4, R22, 0xffff, RZ, 0xc0, !PT ;  /* 0x0000ffff16047812 */ /* 0x000fc800078ec0ff */
[----:B------:R-:W-:-:S04]  /*6bc0*/  SHF.R.U32.HI R4, RZ, 0x8, R4 ;  /* 0x00000008ff047819 */ /* 0x000fc80000011604 */
[----:B------:R-:W-:Y:S02]  /*6bd0*/  LOP3.LUT R4, R4, 0xffff, RZ, 0xc0, !PT ;  /* 0x0000ffff04047812 */ /* 0x000fe400078ec0ff */
[----:B------:R-:W-:Y:S02]  /*6be0*/  @!P2 PRMT R158, R150, 0x5410, RZ ;  /* 0x00005410969ea816 */ /* 0x000fe400000000ff */
[----:B------:R-:W-:Y:S02]  /*6bf0*/  ISETP.GE.U32.AND P2, PT, R237, R4, PT ;  /* 0x00000004ed00720c */ /* 0x000fe40003f46070 */
[----:B------:R-:W-:Y:S01]  /*6c00*/  LOP3.LUT R4, R22, 0xff, RZ, 0xc0, !PT ;  /* 0x000000ff16047812 */ /* 0x000fe200078ec0ff */
[----:B------:R-:W-:-:S03]  /*6c10*/  @!P4 HADD2 R194, -R166.H0_H0, -RZ.H0_H0 ;  /* 0xa00000ffa6c2c230 */ /* 0x000fc60000000900 */
[----:B------:R-:W-:Y:S02]  /*6c20*/  ISETP.GE.U32.AND P0, PT, R237, R4, PT ;  /* 0x00000004ed00720c */ /* 0x000fe40003f06070 */
[----:B------:R-:W-:-:S04]  /*6c30*/  SHF.R.U32.HI R4, RZ, 0x10, R22 ;  /* 0x00000010ff047819 */ /* 0x000fc80000011616 */
[----:B------:R-:W-:Y:S02]  /*6c40*/  LOP3.LUT R4, R4, 0xff, RZ, 0xc0, !PT ;  /* 0x000000ff04047812 */ /* 0x000fe400078ec0ff */
[----:B------:R-:W-:Y:S02]  /*6c50*/  @!P4 PRMT R166, R194, 0x5410, RZ ;  /* 0x00005410c2a6c816 */ /* 0x000fe400000000ff */
[----:B------:R-:W-:Y:S02]  /*6c60*/  ISETP.GE.U32.AND P4, PT, R237, R4, PT ;  /* 0x00000004ed00720c */ /* 0x000fe40003f86070 */
[----:B------:R-:W-:-:S11]  /*6c70*/  SHF.R.U32.HI R4, RZ, 0x18, R22 ;  /* 0x00000018ff047819 */ /* 0x000fd60000011616 */
[----:B------:R-:W-:-:S05]  /*6c80*/  @!P4 HADD2 R149, -R155.H0_H0, -RZ.H0_H0 ;  /* 0xa00000ff9b95c230 */ /* 0x000fca0000000900 */
[----:B------:R-:W-:Y:S02]  /*6c90*/  @!P4 PRMT R155, R149, 0x5410, RZ ;  /* 0x00005410959bc816 */ /* 0x000fe400000000ff */
[----:B------:R-:W-:Y:S02]  /*6ca0*/  ISETP.GE.U32.AND P4, PT, R237, R4, PT ;  /* 0x00000004ed00720c */ /* 0x000fe40003f86070 */
[----:B------:R-:W-:Y:S02]  /*6cb0*/  LOP3.LUT R4, R76, 0xff, RZ, 0xc0, !PT ;  /* 0x000000ff4c047812 */ /* 0x000fe400078ec0ff */
[----:B------:R-:W-:Y:S02]  /*6cc0*/  @!P3 PRMT R165, R197, 0x5410, RZ ;  /* 0x00005410c5a5b816 */ /* 0x000fe400000000ff */
[----:B------:R-:W-:Y:S02]  /*6cd0*/  ISETP.GE.U32.AND P3, PT, R237, R65, PT ;  /* 0x00000041ed00720c */ /* 0x000fe40003f66070 */
[----:B------:R-:W-:-:S02]  /*6ce0*/  PRMT R100, R4, 0x5410, R79 ;  /* 0x0000541004647816 */ /* 0x000fc4000000004f */
[----:B------:R-:W-:-:S03]  /*6cf0*/  SHF.R.U32.HI R4, RZ, 0x8, R66 ;  /* 0x00000008ff047819 */ /* 0x000fc60000011642 */
[----:B------:R-:W-:Y:S01]  /*6d00*/  @!P4 HADD2 R198, -R154.H0_H0, -RZ.H0_H0 ;  /* 0xa00000ff9ac6c230 */ /* 0x000fe20000000900 */
[----:B------:R-:W-:-:S04]  /*6d10*/  LOP3.LUT R4, R4, 0xffff, RZ, 0xc0, !PT ;  /* 0x0000ffff04047812 */ /* 0x000fc800078ec0ff */
[----:B------:R-:W-:Y:S02]  /*6d20*/  @!P4 PRMT R154, R198, 0x5410, RZ ;  /* 0x00005410c69ac816 */ /* 0x000fe400000000ff */
[----:B------:R-:W-:Y:S01]  /*6d30*/  ISETP.GE.U32.AND P4, PT, R237, R4, PT ;  /* 0x00000004ed00720c */ /* 0x000fe20003f86070 */
[----:B------:R-:W-:Y:S01]  /*6d40*/  IMAD.WIDE.U32 R6, R90, -0x2daee0ad, RZ ;  /* 0xd2511f535a067825 */ /* 0x000fe200078e00ff */
[----:B------:R-:W-:Y:S01]  /*6d50*/  @!P3 HADD2 R199, -R163.H0_H0, -RZ.H0_H0 ;  /* 0xa00000ffa3c7b230 */ /* 0x000fe20000000900 */
[----:B------:R-:W-:Y:S01]  /*6d60*/  LOP3.LUT R4, R88, 0xff, RZ, 0xc0, !PT ;  /* 0x000000ff58047812 */ /* 0x000fe200078ec0ff */
[----:B------:R-:W-:Y:S02]  /*6d70*/  HMMA.16816.F32 R136, R40, R72, R12 ;  /* 0x000000482888723c */ /* 0x000fe4000000180c */
[----:B------:R-:W-:Y:S02]  /*6d80*/  LOP3.LUT R23, R6, 0xffff, RZ, 0xc0, !PT ;  /* 0x0000ffff06177812 */ /* 0x000fe400078ec0ff */
[----:B------:R-:W-:-:S03]  /*6d90*/  @!P3 PRMT R163, R199, 0x5410, RZ ;  /* 0x00005410c7a3b816 */ /* 0x000fc600000000ff */
[----:B------:R-:W-:Y:S01]  /*6da0*/  LOP3.LUT R13, R6, 0xff, RZ, 0xc0, !PT ;  /* 0x000000ff060d7812 */ /* 0x000fe200078ec0ff */
[----:B------:R-:W-:Y:S01]  /*6db0*/  HMMA.16816.F32 R240, R32, R72, R8 ;  /* 0x0000004820f0723c */ /* 0x000fe20000001808 */
[----:B------:R-:W-:Y:S02]  /*6dc0*/  SHF.R.U32.HI R14, RZ, 0x10, R6 ;  /* 0x00000010ff0e7819 */ /* 0x000fe40000011606 */
[----:B------:R-:W-:-:S04]  /*6dd0*/  ISETP.GE.U32.AND P3, PT, R237, R4, PT ;  /* 0x00000004ed00720c */ /* 0x000fc80003f66070 */
[----:B------:R-:W-:Y:S02]  /*6de0*/  LOP3.LUT R10, R7, UR14, R56, 0x96, !PT ;  /* 0x0000000e070a7c12 */ /* 0x000fe4000f8e9638 */
[----:B------:R-:W-:Y:S01]  /*6df0*/  SHF.R.U32.HI R9, RZ, 0x18, R6 ;  /* 0x00000018ff097819 */ /* 0x000fe20000011606 */
[----:B------:R-:W-:Y:S01]  /*6e00*/  IMAD.WIDE.U32 R6, R93, -0x2daee0ad, RZ ;  /* 0xd2511f535d067825 */ /* 0x000fe200078e00ff */
[----:B------:R-:W-:Y:S01]  /*6e10*/  SHF.R.U32.HI R4, RZ, 0x10, R30 ;  /* 0x00000010ff047819 */ /* 0x000fe2000001161e */
[----:B------:R-:W-:-:S03]  /*6e20*/  @!P4 HADD2 R200, -R162.H0_H0, -RZ.H0_H0 ;  /* 0xa00000ffa2c8c230 */ /* 0x000fc60000000900 */
[----:B------:R-:W-:Y:S02]  /*6e30*/  LOP3.LUT R11, R7, UR14, R58, 0x96, !PT ;  /* 0x0000000e070b7c12 */ /* 0x000fe4000f8e963a */
[C---:B------:R-:W-:Y:S02]  /*6e40*/  LOP3.LUT R15, R6.reuse, 0xffff, RZ, 0xc0, !PT ;  /* 0x0000ffff060f7812 */ /* 0x040fe400078ec0ff */
[----:B------:R-:W-:Y:S02]  /*6e50*/  LOP3.LUT R16, R6, 0xff, RZ, 0xc0, !PT ;  /* 0x000000ff06107812 */ /* 0x000fe400078ec0ff */
[--C-:B------:R-:W-:Y:S02]  /*6e60*/  SHF.R.U32.HI R18, RZ, 0x10, R6.reuse ;  /* 0x00000010ff127819 */ /* 0x100fe40000011606 */
[----:B------:R-:W-:Y:S01]  /*6e70*/  SHF.R.U32.HI R17, RZ, 0x18, R6 ;  /* 0x00000018ff117819 */ /* 0x000fe20000011606 */
[----:B------:R-:W-:Y:S01]  /*6e80*/  IMAD.WIDE.U32 R6, R57, -0x2daee0ad, RZ ;  /* 0xd2511f5339067825 */ /* 0x000fe200078e00ff */
[----:B------:R-:W-:-:S02]  /*6e90*/  LOP3.LUT R4, R4, 0xff, RZ, 0xc0, !PT ;  /* 0x000000ff04047812 */ /* 0x000fc400078ec0ff */
[----:B------:R-:W-:Y:S02]  /*6ea0*/  @!P4 PRMT R162, R200, 0x5410, RZ ;  /* 0x00005410c8a2c816 */ /* 0x000fe400000000ff */
[----:B------:R-:W-:Y:S01]  /*6eb0*/  ISETP.GE.U32.AND P4, PT, R237, R4, PT ;  /* 0x00000004ed00720c */ /* 0x000fe20003f86070 */
[--C-:B------:R-:W-:Y:S01]  /*6ec0*/  FFMA.FTZ R4, R144, c[0x0][0x23c], -R3.reuse ;  /* 0x00008f0090047a23 */ /* 0x100fe20000010803 */
[C---:B------:R-:W-:Y:S02]  /*6ed0*/  LOP3.LUT R19, R6.reuse, 0xffff, RZ, 0xc0, !PT ;  /* 0x0000ffff06137812 */ /* 0x040fe400078ec0ff */
[----:B------:R-:W-:Y:S02]  /*6ee0*/  LOP3.LUT R22, R6, 0xff, RZ, 0xc0, !PT ;  /* 0x000000ff06167812 */ /* 0x000fe400078ec0ff */
[--C-:B------:R-:W-:Y:S02]  /*6ef0*/  SHF.R.U32.HI R21, RZ, 0x10, R6.reuse ;  /* 0x00000010ff157819 */ /* 0x100fe40000011606 */
[----:B------:R-:W-:Y:S01]  /*6f00*/  SHF.R.U32.HI R20, RZ, 0x18, R6 ;  /* 0x00000018ff147819 */ /* 0x000fe20000011606 */
[----:B------:R-:W-:Y:S01]  /*6f10*/  FFMA.FTZ R6, R145, c[0x0][0x23c], -R3 ;  /* 0x00008f0091067a23 */ /* 0x000fe20000010803 */
[----:B------:R-:W-:Y:S01]  /*6f20*/  @!P5 PRMT R164, R176, 0x5410, RZ ;  /* 0x00005410b0a4d816 */ /* 0x000fe200000000ff */
[----:B------:R5:W-:Y:S01]  /*6f30*/  MUFU.EX2 R205, R4 ;  /* 0x0000000400cd7308 */ /* 0x000be20000000800 */
[----:B------:R-:W-:Y:S01]  /*6f40*/  ISETP.GE.U32.AND P5, PT, R237, R64, PT ;  /* 0x00000040ed00720c */ /* 0x000fe20003fa6070 */
[----:B------:R-:W-:-:S06]  /*6f50*/  @!P3 HADD2 R201, -R160.H0_H0, -RZ.H0_H0 ;  /* 0xa00000ffa0c9b230 */ /* 0x000fcc0000000900 */
[----:B------:R1:W1:Y:S01]  /*6f60*/  MUFU.EX2 R204, R6 ;  /* 0x0000000600cc7308 */ /* 0x0002620000000800 */
[----:B-----5:R-:W-:-:S04]  /*6f70*/  LOP3.LUT R4, R30, 0xffff, RZ, 0xc0, !PT ;  /* 0x0000ffff1e047812 */ /* 0x020fc800078ec0ff */
[----:B------:R-:W-:-:S04]  /*6f80*/  SHF.R.U32.HI R4, RZ, 0x8, R4 ;  /* 0x00000008ff047819 */ /* 0x000fc80000011604 */
[----:B------:R-:W-:Y:S01]  /*6f90*/  LOP3.LUT R4, R4, 0xffff, RZ, 0xc0, !PT ;  /* 0x0000ffff04047812 */ /* 0x000fe200078ec0ff */
[----:B------:R-:W-:Y:S01]  /*6fa0*/  @!P5 HADD2 R202, -R159.H0_H0, -RZ.H0_H0 ;  /* 0xa00000ff9fcad230 */ /* 0x000fe20000000900 */
[----:B------:R-:W-:Y:S02]  /*6fb0*/  @!P3 PRMT R160, R201, 0x5410, RZ ;  /* 0x00005410c9a0b816 */ /* 0x000fe400000000ff */
[----:B------:R-:W-:Y:S02]  /*6fc0*/  ISETP.GE.U32.AND P3, PT, R237, R4, PT ;  /* 0x00000004ed00720c */ /* 0x000fe40003f66070 */
[----:B-1----:R-:W-:Y:S02]  /*6fd0*/  LOP3.LUT R6, R30, 0xff, RZ, 0xc0, !PT ;  /* 0x000000ff1e067812 */ /* 0x002fe400078ec0ff */
[----:B------:R-:W-:Y:S02]  /*6fe0*/  F2FP.PACK_AB R4, R205, R204 ;  /* 0x000000cccd04723e */ /* 0x000fe400000000ff */
[----:B------:R-:W-:-:S02]  /*6ff0*/  @!P5 PRMT R159, R202, 0x5410, RZ ;  /* 0x00005410ca9fd816 */ /* 0x000fc400000000ff */
[----:B------:R-:W-:Y:S01]  /*7000*/  ISETP.GE.U32.AND P5, PT, R237, R6, PT ;  /* 0x00000006ed00720c */ /* 0x000fe20003fa6070 */
[----:B------:R-:W-:Y:S01]  /*7010*/  FFMA.FTZ R6, R146, c[0x0][0x23c], -R0 ;  /* 0x00008f0092067a23 */ /* 0x000fe20000010800 */
[----:B------:R-:W-:Y:S01]  /*7020*/  LOP3.LUT R12, R7, UR14, R54, 0x96, !PT ;  /* 0x0000000e070c7c12 */ /* 0x000fe2000f8e9636 */
[----:B------:R-:W-:Y:S01]  /*7030*/  FFMA.FTZ R7, R147, c[0x0][0x23c], -R0 ;  /* 0x00008f0093077a23 */ /* 0x000fe20000010800 */
[C---:B------:R-:W-:Y:S01]  /*7040*/  PRMT R152, R4.reuse, 0x7632, R152 ;  /* 0x0000763204987816 */ /* 0x040fe20000000098 */
[----:B------:R-:W-:Y:S01]  /*7050*/  MUFU.EX2 R202, R6 ;  /* 0x0000000600ca7308 */ /* 0x000fe20000000800 */
[----:B------:R-:W-:Y:S02]  /*7060*/  SHF.R.U32.HI R8, RZ, 0x8, R67 ;  /* 0x00000008ff087819 */ /* 0x000fe40000011643 */
[----:B------:R-:W-:-:S05]  /*7070*/  PRMT R153, R4, 0x7610, R153 ;  /* 0x0000761004997816 */ /* 0x000fca0000000099 */
[----:B------:R-:W1:Y:S01]  /*7080*/  MUFU.EX2 R200, R7 ;  /* 0x0000000700c87308 */ /* 0x000e620000000800 */
[----:B------:R-:W-:Y:S01]  /*7090*/  PRMT R101, R87, 0x5410, R8 ;  /* 0x0000541057657816 */ /* 0x000fe20000000008 */
[----:B------:R-:W-:Y:S01]  /*70a0*/  @!P5 HADD2 R203, -R153.H0_H0, -RZ.H0_H0 ;  /* 0xa00000ff99cbd230 */ /* 0x000fe20000000900 */
[----:B------:R-:W-:Y:S02]  /*70b0*/  SHF.R.U32.HI R4, RZ, 0x18, R30 ;  /* 0x00000018ff047819 */ /* 0x000fe4000001161e */
[----:B------:R-:W-:Y:S02]  /*70c0*/  PRMT R106, R153, 0x5410, R152 ;  /* 0x00005410996a7816 */ /* 0x000fe40000000098 */
[----:B------:R-:W-:Y:S02]  /*70d0*/  @!P5 PRMT R153, R203, 0x5410, RZ ;  /* 0x00005410cb99d816 */ /* 0x000fe400000000ff */
[----:B------:R-:W-:Y:S02]  /*70e0*/  ISETP.GE.U32.AND P5, PT, R237, R4, PT ;  /* 0x00000004ed00720c */ /* 0x000fe40003fa6070 */
[----:B-1----:R-:W-:-:S04]  /*70f0*/  F2FP.PACK_AB R4, R202, R200 ;  /* 0x000000c8ca04723e */ /* 0x002fc800000000ff */
[----:B------:R-:W-:Y:S01]  /*7100*/  PRMT R150, R4, 0x7632, R150 ;  /* 0x0000763204967816 */ /* 0x000fe20000000096 */
[----:B------:R-:W-:-:S06]  /*7110*/  @!P0 HADD2 R151, -R157.H0_H0, -RZ.H0_H0 ;  /* 0xa00000ff9d978230 */ /* 0x000fcc0000000900 */
[----:B--2---:R-:W-:Y:S01]  /*7120*/  @!P5 HADD2 R105, -R150.H0_H0, -RZ.H0_H0 ;  /* 0xa00000ff9669d230 */ /* 0x004fe20000000900 */
[----:B------:R-:W-:Y:S02]  /*7130*/  @!P0 PRMT R157, R151, 0x5410, RZ ;  /* 0x00005410979d8816 */ /* 0x000fe400000000ff */
[----:B------:R-:W-:Y:S02]  /*7140*/  PRMT R151, R4, 0x7610, R151 ;  /* 0x0000761004977816 */ /* 0x000fe40000000097 */
[----:B------:R-:W-:Y:S02]  /*7150*/  PRMT R30, R105, 0x7610, R30 ;  /* 0x00007610691e7816 */ /* 0x000fe4000000001e */
[----:B------:R-:W-:Y:S02]  /*7160*/  PRMT R105, R151, 0x5410, R150 ;  /* 0x0000541097697816 */ /* 0x000fe40000000096 */
[----:B------:R-:W-:Y:S01]  /*7170*/  @!P5 PRMT R150, R30, 0x5410, RZ ;  /* 0x000054101e96d816 */ /* 0x000fe200000000ff */
[----:B---3--:R-:W-:-:S05]  /*7180*/  @!P3 HADD2 R80, -R152.H0_H0, -RZ.H0_H0 ;  /* 0xa00000ff9850b230 */ /* 0x008fca0000000900 */
[----:B------:R-:W-:-:S04]  /*7190*/  PRMT R8, R80, 0x7610, R8 ;  /* 0x0000761050087816 */ /* 0x000fc80000000008 */
[----:B------:R-:W-:Y:S02]  /*71a0*/  @!P3 PRMT R152, R8, 0x5410, RZ ;  /* 0x000054100898b816 */ /* 0x000fe400000000ff */
[----:B------:R1:W2:Y:S04]  /*71b0*/  LDL.LU.S16 R8, [R1+0x10] ;  /* 0x0000100001087983 */ /* 0x0002a80000300600 */
[----:B------:R1:W3:Y:S01]  /*71c0*/  LDL.LU.S16 R30, [R1+0x1c] ;  /* 0x00001c00011e7983 */ /* 0x0002e20000300600 */
[----:B------:R-:W-:Y:S01]  /*71d0*/  FFMA.FTZ R6, R142, c[0x0][0x23c], -R3 ;  /* 0x00008f008e067a23 */ /* 0x000fe20000010803 */
[----:B----4-:R-:W-:-:S03]  /*71e0*/  @!P4 HADD2 R81, -R151.H0_H0, -RZ.H0_H0 ;  /* 0xa00000ff9751c230 */ /* 0x010fc60000000900 */
[----:B------:R4:W-:Y:S02]  /*71f0*/  MUFU.EX2 R201, R6 ;  /* 0x0000000600c97308 */ /* 0x0009e40000000800 */
[----:B------:R-:W-:-:S04]  /*7200*/  PRMT R25, R81, 0x7610, R25 ;  /* 0x0000761051197816 */ /* 0x000fc80000000019 */
[----:B------:R-:W-:Y:S01]  /*7210*/  @!P4 PRMT R151, R25, 0x5410, RZ ;  /* 0x000054101997c816 */ /* 0x000fe200000000ff */
[----:B----4-:R-:W-:-:S04]  /*7220*/  FFMA.FTZ R6, R140, c[0x0][0x23c], -R3 ;  /* 0x00008f008c067a23 */ /* 0x010fc80000010803 */
[----:B------:R-:W4:Y:S01]  /*7230*/  MUFU.EX2 R203, R6 ;  /* 0x0000000600cb7308 */ /* 0x000f220000000800 */
[C---:B------:R-:W-:Y:S02]  /*7240*/  ISETP.GE.U32.AND P4, PT, R237.reuse, R13, PT ;  /* 0x0000000ded00720c */ /* 0x040fe40003f86070 */
[----:B------:R1:W5:Y:S01]  /*7250*/  LDL.LU.S16 R13, [R1+0x2c] ;  /* 0x00002c00010d7983 */ /* 0x0003620000300600 */
[----:B------:R-:W-:Y:S02]  /*7260*/  ISETP.GE.U32.AND P0, PT, R237, R62, PT ;  /* 0x0000003eed00720c */ /* 0x000fe40003f06070 */
[----:B------:R-:W-:Y:S01]  /*7270*/  LOP3.LUT R4, R113, 0xff, RZ, 0xc0, !PT ;  /* 0x000000ff71047812 */ /* 0x000fe200078ec0ff */
[----:B------:R-:W-:Y:S01]  /*7280*/  IMAD.MOV.U32 R25, RZ, RZ, R134 ;  /* 0x000000ffff197224 */ /* 0x000fe200078e0086 */
[----:B----4-:R-:W-:-:S04]  /*7290*/  F2FP.PACK_AB R6, R203, R201 ;  /* 0x000000c9cb06723e */ /* 0x010fc800000000ff */
[C---:B------:R-:W-:Y:S01]  /*72a0*/  PRMT R149, R6.reuse, 0x7610, R149 ;  /* 0x0000761006957816 */ /* 0x040fe20000000095 */
[----:B------:R-:W-:Y:S01]  /*72b0*/  IMAD.MOV.U32 R134, RZ, RZ, R132 ;  /* 0x000000ffff867224 */ /* 0x000fe200078e0084 */
[----:B------:R-:W-:Y:S01]  /*72c0*/  ISETP.GE.U32.AND P3, PT, R237, R4, PT ;  /* 0x00000004ed00720c */ /* 0x000fe20003f66070 */
[----:B------:R-:W-:Y:S01]  /*72d0*/  IMAD.MOV.U32 R132, RZ, RZ, R130 ;  /* 0x000000ffff847224 */ /* 0x000fe200078e0082 */
[----:B------:R-:W-:Y:S01]  /*72e0*/  SHF.R.U32.HI R4, RZ, 0x8, R117 ;  /* 0x00000008ff047819 */ /* 0x000fe20000011675 */
[----:B------:R-:W-:Y:S01]  /*72f0*/  IMAD.MOV.U32 R130, RZ, RZ, R28 ;  /* 0x000000ffff827224 */ /* 0x000fe200078e001c */
[----:B------:R-:W-:Y:S01]  /*7300*/  PRMT R148, R6, 0x7632, R148 ;  /* 0x0000763206947816 */ /* 0x000fe20000000094 */
[----:B------:R-:W-:Y:S01]  /*7310*/  IMAD.MOV.U32 R28, RZ, RZ, R131 ;  /* 0x000000ffff1c7224 */ /* 0x000fe200078e0083 */
[----:B------:R-:W-:Y:S01]  /*7320*/  LOP3.LUT R4, R4, 0xffff, RZ, 0xc0, !PT ;  /* 0x0000ffff04047812 */ /* 0x000fe200078ec0ff */
[----:B------:R-:W-:Y:S02]  /*7330*/  IMAD.MOV.U32 R131, RZ, RZ, R126 ;  /* 0x000000ffff837224 */ /* 0x000fe400078e007e */
[----:B------:R-:W-:-:S02]  /*7340*/  IMAD.MOV.U32 R126, RZ, RZ, R125 ;  /* 0x000000ffff7e7224 */ /* 0x000fc400078e007d */
[----:B------:R-:W-:Y:S01]  /*7350*/  IMAD.MOV.U32 R125, RZ, RZ, R104 ;  /* 0x000000ffff7d7224 */ /* 0x000fe200078e0068 */
[----:B------:R-:W-:Y:S02]  /*7360*/  PRMT R104, R149, 0x5410, R148 ;  /* 0x0000541095687816 */ /* 0x000fe40000000094 */
[----:B------:R-:W-:Y:S02]  /*7370*/  ISETP.GE.U32.AND P5, PT, R237, R9, PT ;  /* 0x00000009ed00720c */ /* 0x000fe40003fa6070 */
[----:B------:R-:W-:Y:S01]  /*7380*/  SHF.R.U32.HI R9, RZ, 0x18, R53 ;  /* 0x00000018ff097819 */ /* 0x000fe20000011635 */
[----:B--2---:R-:W-:-:S05]  /*7390*/  @!P0 HADD2 R8, -R149.H0_H0, -RZ.H0_H0 ;  /* 0xa00000ff95088230 */ /* 0x004fca0000000900 */
[----:B------:R-:W-:-:S04]  /*73a0*/  PRMT R7, R8, 0x7610, R7 ;  /* 0x0000761008077816 */ /* 0x000fc80000000007 */
[----:B------:R-:W-:Y:S02]  /*73b0*/  @!P0 PRMT R149, R7, 0x5410, RZ ;  /* 0x0000541007958816 */ /* 0x000fe400000000ff */
[----:B------:R-:W-:Y:S02]  /*73c0*/  ISETP.GE.U32.AND P0, PT, R237, R4, PT ;  /* 0x00000004ed00720c */ /* 0x000fe40003f06070 */
[----:B------:R-:W-:-:S04]  /*73d0*/  LOP3.LUT R4, R53, 0xffff, RZ, 0xc0, !PT ;  /* 0x0000ffff35047812 */ /* 0x000fc800078ec0ff */
[----:B------:R-:W-:Y:S02]  /*73e0*/  SHF.R.U32.HI R6, RZ, 0x8, R4 ;  /* 0x00000008ff067819 */ /* 0x000fe40000011604 */
[----:B------:R-:W-:Y:S01]  /*73f0*/  LOP3.LUT R4, R53, 0xff, RZ, 0xc0, !PT ;  /* 0x000000ff35047812 */ /* 0x000fe200078ec0ff */
[----:B------:R-:W-:-:S03]  /*7400*/  FFMA.FTZ R7, R143, c[0x0][0x23c], -R0 ;  /* 0x00008f008f077a23 */ /* 0x000fc60000010800 */
[----:B------:R-:W-:Y:S02]  /*7410*/  PRMT R88, R4, 0x5410, R6 ;  /* 0x0000541004587816 */ /* 0x000fe40000000006 */
[----:B------:R-:W-:Y:S01]  /*7420*/  SHF.R.U32.HI R4, RZ, 0x10, R53 ;  /* 0x00000010ff047819 */ /* 0x000fe20000011635 */
[----:B------:R2:W-:Y:S01]  /*7430*/  MUFU.EX2 R198, R7 ;  /* 0x0000000700c67308 */ /* 0x0005e20000000800 */
[----:B---3--:R-:W-:Y:S02]  /*7440*/  @!P0 HADD2 R30, -R148.H0_H0, -RZ.H0_H0 ;  /* 0xa00000ff941e8230 */ /* 0x008fe40000000900 */
[----:B--2---:R-:W-:-:S04]  /*7450*/  LOP3.LUT R7, R4, 0xff, RZ, 0xc0, !PT ;  /* 0x000000ff04077812 */ /* 0x004fc800078ec0ff */
[----:B------:R-:W-:Y:S02]  /*7460*/  PRMT R81, R7, 0x5410, R9 ;  /* 0x0000541007517816 */ /* 0x000fe40000000009 */
[----:B------:R-:W-:-:S04]  /*7470*/  PRMT R7, R30, 0x7610, R7 ;  /* 0x000076101e077816 */ /* 0x000fc80000000007 */
[----:B------:R-:W-:Y:S02]  /*7480*/  @!P0 PRMT R148, R7, 0x5410, RZ ;  /* 0x0000541007948816 */ /* 0x000fe400000000ff */
[----:B------:R1:W2:Y:S01]  /*7490*/  LDL.LU.S16 R7, [R1+0x30] ;  /* 0x0000300001077983 */ /* 0x0002a20000300600 */
[----:B------:R-:W-:-:S04]  /*74a0*/  FFMA.FTZ R8, R141, c[0x0][0x23c], -R0 ;  /* 0x00008f008d087a23 */ /* 0x000fc80000010800 */
[----:B------:R-:W3:Y:S01]  /*74b0*/  MUFU.EX2 R199, R8 ;  /* 0x0000000800c77308 */ /* 0x000ee20000000800 */
[----:B------:R-:W-:Y:S02]  /*74c0*/  SHF.R.U32.HI R6, RZ, 0x8, R95 ;  /* 0x00000008ff067819 */ /* 0x000fe4000001165f */
[----:B------:R-:W-:Y:S02]  /*74d0*/  LOP3.LUT R4, R96, 0xff, RZ, 0xc0, !PT ;  /* 0x000000ff60047812 */ /* 0x000fe400078ec0ff */
[----:B------:R-:W-:Y:S02]  /*74e0*/  PRMT R96, R103, 0x5410, R6 ;  /* 0x0000541067607816 */ /* 0x000fe40000000006 */
[----:B------:R-:W-:Y:S02]  /*74f0*/  PRMT R95, R4, 0x5410, R102 ;  /* 0x00005410045f7816 */ /* 0x000fe40000000066 */
[----:B------:R-:W-:Y:S02]  /*7500*/  LOP3.LUT R4, R14, 0xff, RZ, 0xc0, !PT ;  /* 0x000000ff0e047812 */ /* 0x000fe400078ec0ff */
[----:B---3--:R-:W-:-:S04]  /*7510*/  F2FP.PACK_AB R6, R199, R198 ;  /* 0x000000c6c706723e */ /* 0x008fc800000000ff */
[----:B------:R-:W-:Y:S01]  /*7520*/  PRMT R147, R6, 0x7610, R147 ;  /* 0x0000761006937816 */ /* 0x000fe20000000093 */
[----:B------:R-:W-:Y:S01]  /*7530*/  @!P2 HADD2 R196, -R156.H0_H0, -RZ.H0_H0 ;  /* 0xa00000ff9cc4a230 */ /* 0x000fe20000000900 */
[----:B------:R-:W-:-:S03]  /*7540*/  ISETP.GE.U32.AND P0, PT, R237, R4, PT ;  /* 0x00000004ed00720c */ /* 0x000fc60003f06070 */
[----:B-----5:R-:W-:Y:S01]  /*7550*/  @!P3 HADD2 R13, -R147.H0_H0, -RZ.H0_H0 ;  /* 0xa00000ff930db230 */ /* 0x020fe20000000900 */
[----:B------:R-:W-:Y:S01]  /*7560*/  FFMA.FTZ R4, R114, c[0x0][0x23c], -R3 ;  /* 0x00008f0072047a23 */ /* 0x000fe20000010803 */
[----:B------:R-:W-:Y:S02]  /*7570*/  PRMT R146, R6, 0x7632, R146 ;  /* 0x0000763206927816 */ /* 0x000fe40000000092 */
[----:B------:R-:W-:Y:S02]  /*7580*/  @!P2 PRMT R156, R196, 0x5410, RZ ;  /* 0x00005410c49ca816 */ /* 0x000fe400000000ff */
[----:B------:R-:W-:Y:S01]  /*7590*/  PRMT R9, R13, 0x7610, R9 ;  /* 0x000076100d097816 */ /* 0x000fe20000000009 */
[----:B------:R3:W-:Y:S02]  /*75a0*/  MUFU.EX2 R196, R4 ;  /* 0x0000000400c47308 */ /* 0x0007e40000000800 */
[----:B---3--:R-:W-:Y:S01]  /*75b0*/  FFMA.FTZ R4, R98, c[0x0][0x23c], -R3 ;  /* 0x00008f0062047a23 */ /* 0x008fe20000010803 */
[----:B------:R-:W-:-:S02]  /*75c0*/  PRMT R98, R147, 0x5410, R146 ;  /* 0x0000541093627816 */ /* 0x000fc40000000092 */
[----:B------:R-:W-:Y:S02]  /*75d0*/  @!P3 PRMT R147, R9, 0x5410, RZ ;  /* 0x000054100993b816 */ /* 0x000fe400000000ff */
[----:B------:R1:W3:Y:S01]  /*75e0*/  LDL.LU.S16 R9, [R1+0x40] ;  /* 0x0000400001097983 */ /* 0x0002e20000300600 */
[----:B------:R-:W-:Y:S01]  /*75f0*/  ISETP.GE.U32.AND P2, PT, R237, R59, PT ;  /* 0x0000003bed00720c */ /* 0x000fe20003f46070 */
[----:B------:R4:W5:Y:S01]  /*7600*/  MUFU.EX2 R197, R4 ;  /* 0x0000000400c57308 */ /* 0x0009620000000800 */
[----:B------:R-:W-:-:S11]  /*7610*/  LOP3.LUT R6, R10, 0xff, RZ, 0xc0, !PT ;  /* 0x000000ff0a067812 */ /* 0x000fd600078ec0ff */
[----:B--2---:R-:W-:-:S05]  /*7620*/  @!P2 HADD2 R7, -R146.H0_H0, -RZ.H0_H0 ;  /* 0xa00000ff9207a230 */ /* 0x004fca0000000900 */
[----:B------:R-:W-:-:S04]  /*7630*/  PRMT R8, R7, 0x7610, R8 ;  /* 0x0000761007087816 */ /* 0x000fc80000000008 */
[----:B------:R-:W-:Y:S02]  /*7640*/  @!P2 PRMT R146, R8, 0x5410, RZ ;  /* 0x000054100892a816 */ /* 0x000fe400000000ff */
[----:B------:R1:W2:Y:S01]  /*7650*/  LDL.LU.S16 R8, [R1+0x3c] ;  /* 0x00003c0001087983 */ /* 0x0002a20000300600 */
[----:B----4-:R-:W-:-:S04]  /*7660*/  LOP3.LUT R4, R10, 0xffff, RZ, 0xc0, !PT ;  /* 0x0000ffff0a047812 */ /* 0x010fc800078ec0ff */
[----:B------:R-:W-:Y:S02]  /*7670*/  SHF.R.U32.HI R4, RZ, 0x8, R4 ;  /* 0x00000008ff047819 */ /* 0x000fe40000011604 */
[----:B------:R-:W-:Y:S02]  /*7680*/  ISETP.GE.U32.AND P3, PT, R237, R6, PT ;  /* 0x00000006ed00720c */ /* 0x000fe40003f66070 */
[----:B------:R-:W-:-:S04]  /*7690*/  LOP3.LUT R4, R4, 0xffff, RZ, 0xc0, !PT ;  /* 0x0000ffff04047812 */ /* 0x000fc800078ec0ff */
[----:B------:R-:W-:Y:S02]  /*76a0*/  ISETP.GE.U32.AND P2, PT, R237, R4, PT ;  /* 0x00000004ed00720c */ /* 0x000fe40003f46070 */
[----:B-----5:R-:W-:-:S04]  /*76b0*/  F2FP.PACK_AB R4, R197, R196 ;  /* 0x000000c4c504723e */ /* 0x020fc800000000ff */
[----:B------:R-:W-:Y:S02]  /*76c0*/  PRMT R145, R4, 0x7610, R145 ;  /* 0x0000761004917816 */ /* 0x000fe40000000091 */
[----:B------:R-:W-:-:S04]  /*76d0*/  SHF.R.U32.HI R7, RZ, 0x8, R15 ;  /* 0x00000008ff077819 */ /* 0x000fc8000001160f */
[----:B------:R-:W-:Y:S01]  /*76e0*/  PRMT R90, R16, 0x5410, R7 ;  /* 0x00005410105a7816 */ /* 0x000fe20000000007 */
[----:B---3--:R-:W-:-:S05]  /*76f0*/  @!P3 HADD2 R9, -R145.H0_H0, -RZ.H0_H0 ;  /* 0xa00000ff9109b230 */ /* 0x008fca0000000900 */
[----:B------:R-:W-:Y:S02]  /*7700*/  PRMT R7, R9, 0x7610, R7 ;  /* 0x0000761009077816 */ /* 0x000fe40000000007 */
[----:B------:R1:W3:Y:S01]  /*7710*/  LDL.LU.S16 R9, [R1+0x60] ;  /* 0x0000600001097983 */ /* 0x0002e20000300600 */
[----:B------:R-:W-:Y:S02]  /*7720*/  PRMT R144, R4, 0x7632, R144 ;  /* 0x0000763204907816 */ /* 0x000fe40000000090 */
[----:B------:R-:W-:Y:S02]  /*7730*/  SHF.R.U32.HI R4, RZ, 0x18, R10 ;  /* 0x00000018ff047819 */ /* 0x000fe4000001160a */
[----:B------:R-:W-:Y:S02]  /*7740*/  PRMT R93, R145, 0x5410, R144 ;  /* 0x00005410915d7816 */ /* 0x000fe40000000090 */
[----:B------:R-:W-:Y:S02]  /*7750*/  LOP3.LUT R6, R18, 0xff, RZ, 0xc0, !PT ;  /* 0x000000ff12067812 */ /* 0x000fe400078ec0ff */
[----:B------:R-:W-:-:S02]  /*7760*/  @!P3 PRMT R145, R7, 0x5410, RZ ;  /* 0x000054100791b816 */ /* 0x000fc400000000ff */
[----:B------:R-:W-:Y:S02]  /*7770*/  ISETP.GE.U32.AND P3, PT, R237, R4, PT ;  /* 0x00000004ed00720c */ /* 0x000fe40003f66070 */
[----:B------:R-:W-:Y:S02]  /*7780*/  SHF.R.U32.HI R4, RZ, 0x10, R10 ;  /* 0x00000010ff047819 */ /* 0x000fe4000001160a */
[----:B------:R-:W-:Y:S02]  /*7790*/  PRMT R87, R6, 0x5410, R17 ;  /* 0x0000541006577816 */ /* 0x000fe40000000011 */
[----:B------:R-:W-:Y:S01]  /*77a0*/  LOP3.LUT R4, R4, 0xff, RZ, 0xc0, !PT ;  /* 0x000000ff04047812 */ /* 0x000fe200078ec0ff */
[----:B------:R-:W-:-:S04]  /*77b0*/  FFMA.FTZ R7, R52, c[0x0][0x23c], -R0 ;  /* 0x00008f0034077a23 */ /* 0x000fc80000010800 */
[----:B------:R-:W-:Y:S01]  /*77c0*/  MUFU.EX2 R195, R7 ;  /* 0x0000000700c37308 */ /* 0x000fe20000000800 */
[----:B--2---:R-:W-:-:S05]  /*77d0*/  @!P2 HADD2 R8, -R144.H0_H0, -RZ.H0_H0 ;  /* 0xa00000ff9008a230 */ /* 0x004fca0000000900 */
[----:B------:R-:W-:-:S04]  /*77e0*/  PRMT R6, R8, 0x7610, R6 ;  /* 0x0000761008067816 */ /* 0x000fc80000000006 */
[----:B------:R-:W-:Y:S01]  /*77f0*/  @!P2 PRMT R144, R6, 0x5410, RZ ;  /* 0x000054100690a816 */ /* 0x000fe200000000ff */
[----:B------:R-:W-:Y:S01]  /*7800*/  FFMA.FTZ R6, R115, c[0x0][0x23c], -R0 ;  /* 0x00008f0073067a23 */ /* 0x000fe20000010800 */
[----:B------:R-:W-:Y:S02]  /*7810*/  ISETP.GE.U32.AND P2, PT, R237, R4, PT ;  /* 0x00000004ed00720c */ /* 0x000fe40003f46070 */
[C---:B------:R-:W-:Y:S01]  /*7820*/  LOP3.LUT R4, R26.reuse, 0xffff, RZ, 0xc0, !PT ;  /* 0x0000ffff1a047812 */ /* 0x040fe200078ec0ff */
[----:B------:R2:W4:Y:S03]  /*7830*/  MUFU.EX2 R194, R6 ;  /* 0x0000000600c27308 */ /* 0x0005260000000800 */
[----:B--2---:R-:W-:Y:S02]  /*7840*/  SHF.R.U32.HI R6, RZ, 0x8, R4 ;  /* 0x00000008ff067819 */ /* 0x004fe40000011604 */
[----:B------:R-:W-:-:S04]  /*7850*/  LOP3.LUT R4, R26, 0xff, RZ, 0xc0, !PT ;  /* 0x000000ff1a047812 */ /* 0x000fc800078ec0ff */
[----:B------:R-:W-:Y:S02]  /*7860*/  PRMT R80, R4, 0x5410, R6 ;  /* 0x0000541004507816 */ /* 0x000fe40000000006 */
[----:B------:R-:W-:-:S04]  /*7870*/  SHF.R.U32.HI R4, RZ, 0x10, R26 ;  /* 0x00000010ff047819 */ /* 0x000fc8000001161a */
[----:B------:R-:W-:Y:S02]  /*7880*/  LOP3.LUT R7, R4, 0xff, RZ, 0xc0, !PT ;  /* 0x000000ff04077812 */ /* 0x000fe400078ec0ff */
[----:B------:R-:W-:Y:S02]  /*7890*/  LOP3.LUT R4, R21, 0xff, RZ, 0xc0, !PT ;  /* 0x000000ff15047812 */ /* 0x000fe400078ec0ff */
[----:B------:R-:W-:Y:S02]  /*78a0*/  SHF.R.U32.HI R6, RZ, 0x8, R19 ;  /* 0x00000008ff067819 */ /* 0x000fe40000011613 */
[----:B------:R-:W-:Y:S02]  /*78b0*/  PRMT R62, R4, 0x5410, R20 ;  /* 0x00005410043e7816 */ /* 0x000fe40000000014 */
[----:B------:R-:W-:Y:S02]  /*78c0*/  SHF.R.U32.HI R4, RZ, 0x8, R23 ;  /* 0x00000008ff047819 */ /* 0x000fe40000011617 */
[----:B------:R-:W-:Y:S01]  /*78d0*/  PRMT R63, R22, 0x5410, R6 ;  /* 0x00005410163f7816 */ /* 0x000fe20000000006 */
[----:B------:R1:W2:Y:S04]  /*78e0*/  LDL.LU.S16 R23, [R1+0x68] ;  /* 0x0000680001177983 */ /* 0x0002a80000300600 */
[----:B------:R1:W5:Y:S04]  /*78f0*/  LDL.LU.S16 R22, [R1+0x74] ;  /* 0x0000740001167983 */ /* 0x0003680000300600 */
[----:B------:R1:W2:Y:S04]  /*7900*/  LDL.LU.S16 R21, [R1+0x70] ;  /* 0x0000700001157983 */ /* 0x0002a80000300600 */
[----:B------:R1:W2:Y:S01]  /*7910*/  LDL.LU.S16 R19, [R1+0x6c] ;  /* 0x00006c0001137983 */ /* 0x0002a20000300600 */
[----:B----4-:R-:W-:-:S04]  /*7920*/  F2FP.PACK_AB R6, R195, R194 ;  /* 0x000000c2c306723e */ /* 0x010fc800000000ff */
[----:B------:R-:W-:Y:S02]  /*7930*/  PRMT R143, R6, 0x7610, R143 ;  /* 0x00007610068f7816 */ /* 0x000fe4000000008f */
[----:B------:R-:W-:-:S03]  /*7940*/  SHF.R.U32.HI R8, RZ, 0x18, R26 ;  /* 0x00000018ff087819 */ /* 0x000fc6000001161a */
[----:B---3--:R-:W-:Y:S01]  /*7950*/  @!P2 HADD2 R9, -R143.H0_H0, -RZ.H0_H0 ;  /* 0xa00000ff8f09a230 */ /* 0x008fe20000000900 */
[----:B------:R-:W-:Y:S01]  /*7960*/  PRMT R76, R7, 0x5410, R8 ;  /* 0x00005410074c7816 */ /* 0x000fe20000000008 */
[----:B------:R-:W-:Y:S01]  /*7970*/  IMAD R176, R2, 0x2, R173 ;  /* 0x0000000202b07824 */ /* 0x000fe200078e02ad */
[----:B------:R-:W-:Y:S02]  /*7980*/  PRMT R142, R6, 0x7632, R142 ;  /* 0x00007632068e7816 */ /* 0x000fe4000000008e */
[----:B------:R-:W-:Y:S02]  /*7990*/  PRMT R7, R9, 0x7610, R7 ;  /* 0x0000761009077816 */ /* 0x000fe40000000007 */
[----:B------:R-:W-:Y:S01]  /*79a0*/  LOP3.LUT R4, R4, 0xffff, RZ, 0xc0, !PT ;  /* 0x0000ffff04047812 */ /* 0x000fe200078ec0ff */
[----:B------:R-:W3:Y:S01]  /*79b0*/  LDSM.16.MT88.4 R64, [R176+0x6000] ;  /* 0x00600000b040783b */ /* 0x000ee20000004200 */
[----:B------:R-:W-:Y:S02]  /*79c0*/  PRMT R79, R143, 0x5410, R142 ;  /* 0x000054108f4f7816 */ /* 0x000fe4000000008e */
[----:B------:R-:W-:-:S02]  /*79d0*/  @!P2 PRMT R143, R7, 0x5410, RZ ;  /* 0x00005410078fa816 */ /* 0x000fc400000000ff */
[----:B------:R-:W-:Y:S02]  /*79e0*/  ISETP.GE.U32.AND P2, PT, R237, R4, PT ;  /* 0x00000004ed00720c */ /* 0x000fe40003f46070 */
[----:B------:R-:W-:-:S04]  /*79f0*/  LOP3.LUT R4, R11, 0xffff, RZ, 0xc0, !PT ;  /* 0x0000ffff0b047812 */ /* 0x000fc800078ec0ff */
[----:B------:R-:W-:Y:S02]  /*7a00*/  SHF.R.U32.HI R6, RZ, 0x8, R4 ;  /* 0x00000008ff067819 */ /* 0x000fe40000011604 */
[----:B------:R-:W-:-:S04]  /*7a10*/  LOP3.LUT R4, R11, 0xff, RZ, 0xc0, !PT ;  /* 0x000000ff0b047812 */ /* 0x000fc800078ec0ff */
[----:B------:R-:W-:Y:S02]  /*7a20*/  PRMT R56, R4, 0x5410, R6 ;  /* 0x0000541004387816 */ /* 0x000fe40000000006 */
[----:B------:R-:W-:Y:S02]  /*7a30*/  SHF.R.U32.HI R6, RZ, 0x10, R11 ;  /* 0x00000010ff067819 */ /* 0x000fe4000001160b */
[----:B------:R-:W-:Y:S02]  /*7a40*/  LOP3.LUT R4, R12, 0xffff, RZ, 0xc0, !PT ;  /* 0x0000ffff0c047812 */ /* 0x000fe400078ec0ff */
[----:B------:R-:W-:Y:S02]  /*7a50*/  SHF.R.U32.HI R7, RZ, 0x10, R12 ;  /* 0x00000010ff077819 */ /* 0x000fe4000001160c */
[----:B------:R-:W-:Y:S02]  /*7a60*/  LOP3.LUT R8, R6, 0xff, RZ, 0xc0, !PT ;  /* 0x000000ff06087812 */ /* 0x000fe400078ec0ff */
[----:B------:R-:W-:-:S02]  /*7a70*/  SHF.R.U32.HI R6, RZ, 0x8, R4 ;  /* 0x00000008ff067819 */ /* 0x000fc40000011604 */
[----:B------:R-:W-:Y:S02]  /*7a80*/  SHF.R.U32.HI R9, RZ, 0x18, R12 ;  /* 0x00000018ff097819 */ /* 0x000fe4000001160c */
[----:B------:R-:W-:-:S04]  /*7a90*/  LOP3.LUT R4, R7, 0xff, RZ, 0xc0, !PT ;  /* 0x000000ff07047812 */ /* 0x000fc800078ec0ff */
[----:B------:R-:W-:Y:S01]  /*7aa0*/  PRMT R58, R4, 0x5410, R9 ;  /* 0x00005410043a7816 */ /* 0x000fe20000000009 */
[--C-:B------:R-:W-:Y:S02]  /*7ab0*/  FFMA.FTZ R4, R55, c[0x0][0x23c], -R3.reuse ;  /* 0x00008f0037047a23 */ /* 0x100fe40000010803 */
[----:B------:R-:W4:Y:S01]  /*7ac0*/  LDSM.16.MT88.4 R52, [R176+0x6800] ;  /* 0x00680000b034783b */ /* 0x000f220000004200 */
[----:B------:R-:W-:Y:S01]  /*7ad0*/  LOP3.LUT R10, R12, 0xff, RZ, 0xc0, !PT ;  /* 0x000000ff0c0a7812 */ /* 0x000fe200078ec0ff */
[----:B------:R-:W-:Y:S02]  /*7ae0*/  FFMA.FTZ R7, R99, c[0x0][0x23c], -R3 ;  /* 0x00008f0063077a23 */ /* 0x000fe40000010803 */
[----:B------:R-:W-:Y:S01]  /*7af0*/  FADD.FTZ R3, R251, R249 ;  /* 0x000000f9fb037221 */ /* 0x000fe20000010000 */
[----:B------:R-:W-:Y:S01]  /*7b00*/  PRMT R59, R10, 0x5410, R6 ;  /* 0x000054100a3b7816 */ /* 0x000fe20000000006 */
[----:B------:R-:W-:Y:S01]  /*7b10*/  FADD.FTZ R6, R193, R192 ;  /* 0x000000c0c1067221 */ /* 0x000fe20000010000 */
[----:B---3--:R-:W-:Y:S01]  /*7b20*/  HMMA.16816.F32 R12, R44, R64, RZ ;  /* 0x000000402c0c723c */ /* 0x008fe200000018ff */
[----:B------:R3:W-:Y:S01]  /*7b30*/  MUFU.EX2 R192, R4 ;  /* 0x0000000400c07308 */ /* 0x0007e20000000800 */
[----:B------:R-:W-:-:S02]  /*7b40*/  FFMA.FTZ R17, R97, c[0x0][0x23c], -R0 ;  /* 0x00008f0061117a23 */ /* 0x000fc40000010800 */
[----:B------:R-:W-:-:S05]  /*7b50*/  FFMA.FTZ R18, R94, c[0x0][0x23c], -R0 ;  /* 0x00008f005e127a23 */ /* 0x000fca0000010800 */
[----:B------:R1:W-:Y:S01]  /*7b60*/  MUFU.EX2 R193, R7 ;  /* 0x0000000700c17308 */ /* 0x0003e20000000800 */
[----:B---3--:R-:W-:Y:S02]  /*7b70*/  FADD.FTZ R4, R248, R3 ;  /* 0x00000003f8047221 */ /* 0x008fe40000010000 */
[----:B------:R-:W-:Y:S02]  /*7b80*/  FADD.FTZ R3, R191, R6 ;  /* 0x00000006bf037221 */ /* 0x000fe40000010000 */
[----:B-1----:R-:W-:-:S03]  /*7b90*/  FADD.FTZ R7, R217, R4 ;  /* 0x00000004d9077221 */ /* 0x002fc60000010000 */
[----:B------:R-:W-:Y:S01]  /*7ba0*/  MUFU.EX2 R191, R17 ;  /* 0x0000001100bf7308 */ /* 0x000fe20000000800 */
[----:B------:R-:W-:Y:S02]  /*7bb0*/  FADD.FTZ R4, R210, R3 ;  /* 0x00000003d2047221 */ /* 0x000fe40000010000 */
[----:B------:R-:W-:Y:S02]  /*7bc0*/  FADD.FTZ R7, R190, R7 ;  /* 0x00000007be077221 */ /* 0x000fe40000010000 */
[----:B------:R-:W-:-:S03]  /*7bd0*/  FADD.FTZ R0, R31, R29 ;  /* 0x0000001d1f007221 */ /* 0x000fc60000010000 */
[----:B------:R-:W1:Y:S01]  /*7be0*/  MUFU.EX2 R190, R18 ;  /* 0x0000001200be7308 */ /* 0x000e620000000800 */
[----:B------:R-:W-:Y:S02]  /*7bf0*/  FADD.FTZ R4, R174, R4 ;  /* 0x00000004ae047221 */ /* 0x000fe40000010000 */
[----:B------:R-:W-:Y:S02]  /*7c00*/  IMAD R174, R5, 0x2, R173 ;  /* 0x0000000205ae7824 */ /* 0x000fe400078e02ad */
[----:B------:R-:W-:Y:S02]  /*7c10*/  FADD.FTZ R0, R78, R0 ;  /* 0x000000004e007221 */ /* 0x000fe40000010000 */
[----:B------:R-:W-:Y:S02]  /*7c20*/  IMAD.MOV.U32 R141, RZ, RZ, R28 ;  /* 0x000000ffff8d7224 */ /* 0x000fe400078e001c */
[----:B------:R-:W3:Y:S01]  /*7c30*/  LDSM.16.MT88.4 R28, [R174+0x6000] ;  /* 0x00600000ae1c783b */ /* 0x000ee20000004200 */
[----:B------:R-:W-:-:S02]  /*7c40*/  FADD.FTZ R0, R77, R0 ;  /* 0x000000004d007221 */ /* 0x000fc40000010000 */
[----:B------:R-:W-:Y:S02]  /*7c50*/  IMAD.MOV.U32 R20, RZ, RZ, R25 ;  /* 0x000000ffff147224 */ /* 0x000fe400078e0019 */
[----:B------:R-:W-:Y:S02]  /*7c60*/  IMAD.MOV.U32 R114, RZ, RZ, R126 ;  /* 0x000000ffff727224 */ /* 0x000fe400078e007e */
[----:B------:R-:W-:Y:S01]  /*7c70*/  IMAD.MOV.U32 R103, RZ, RZ, R125 ;  /* 0x000000ffff677224 */ /* 0x000fe200078e007d */
[----:B------:R-:W-:Y:S01]  /*7c80*/  SHF.R.U32.HI R11, RZ, 0x18, R11 ;  /* 0x00000018ff0b7819 */ /* 0x000fe2000001160b */
[----:B------:R-:W-:Y:S02]  /*7c90*/  IMAD.MOV.U32 R25, RZ, RZ, R134 ;  /* 0x000000ffff197224 */ /* 0x000fe400078e0086 */
[----:B------:R-:W-:Y:S02]  /*7ca0*/  IMAD.MOV.U32 R140, RZ, RZ, R132 ;  /* 0x000000ffff8c7224 */ /* 0x000fe400078e0084 */
[----:B------:R-:W-:-:S02]  /*7cb0*/  IMAD.MOV.U32 R126, RZ, RZ, R135 ;  /* 0x000000ffff7e7224 */ /* 0x000fc400078e0087 */
[----:B------:R-:W-:Y:S02]  /*7cc0*/  IMAD.MOV.U32 R125, RZ, RZ, R133 ;  /* 0x000000ffff7d7224 */ /* 0x000fe400078e0085 */
[----:B----4-:R-:W-:Y:S01]  /*7cd0*/  HMMA.16816.F32 R132, R40, R52, R12 ;  /* 0x000000342884723c */ /* 0x010fe2000000180c */
[----:B------:R-:W-:Y:S01]  /*7ce0*/  FADD.FTZ R16, R91, R89 ;  /* 0x000000595b107221 */ /* 0x000fe20000010000 */
[----:B------:R-:W-:-:S05]  /*7cf0*/  PRMT R57, R8, 0x5410, R11 ;  /* 0x0000541008397816 */ /* 0x000fca000000000b */
[----:B------:R-:W-:Y:S01]  /*7d00*/  FADD.FTZ R14, R24, R0 ;  /* 0x00000000180e7221 */ /* 0x000fe20000010000 */
[----:B-1----:R-:W-:Y:S01]  /*7d10*/  F2FP.PACK_AB R0, R190, R191 ;  /* 0x000000bfbe00723e */ /* 0x002fe200000000ff */
[----:B------:R-:W-:Y:S01]  /*7d20*/  HMMA.16816.F32 R8, R36, R64, RZ ;  /* 0x000000402408723c */ /* 0x000fe200000018ff */
[----:B------:R-:W-:-:S06]  /*7d30*/  FADD.FTZ R6, R85, R16 ;  /* 0x0000001055067221 */ /* 0x000fcc0000010000 */
[----:B------:R-:W-:Y:S01]  /*7d40*/  PRMT R64, R0, 0x7632, R64 ;  /* 0x0000763200407816 */ /* 0x000fe20000000040 */
[----:B------:R-:W-:Y:S02]  /*7d50*/  FADD.FTZ R3, R86, R6 ;  /* 0x0000000656037221 */ /* 0x000fe40000010000 */
[----:B------:R-:W-:Y:S02]  /*7d60*/  IMAD.MOV.U32 R117, RZ, RZ, R130 ;  /* 0x000000ffff757224 */ /* 0x000fe400078e0082 */
[----:B------:R-:W-:Y:S01]  /*7d70*/  FADD.FTZ R15, R27, R3 ;  /* 0x000000031b0f7221 */ /* 0x000fe20000010000 */
[----:B------:R-:W-:Y:S02]  /*7d80*/  F2FP.PACK_AB R3, R192, R193 ;  /* 0x000000c1c003723e */ /* 0x000fe400000000ff */
[----:B------:R-:W-:Y:S02]  /*7d90*/  PRMT R65, R0, 0x7610, R65 ;  /* 0x0000761000417816 */ /* 0x000fe40000000041 */
[----:B------:R-:W-:-:S02]  /*7da0*/  PRMT R72, R3, 0x7632, R72 ;  /* 0x0000763203487816 */ /* 0x000fc40000000048 */
[----:B------:R-:W-:Y:S01]  /*7db0*/  PRMT R73, R3, 0x7610, R73 ;  /* 0x0000761003497816 */ /* 0x000fe20000000049 */
[----:B------:R-:W-:Y:S02]  /*7dc0*/  IMAD.MOV.U32 R115, RZ, RZ, R128 ;  /* 0x000000ffff737224 */ /* 0x000fe400078e0080 */
[----:B------:R-:W-:Y:S02]  /*7dd0*/  IMAD.MOV.U32 R102, RZ, RZ, R131 ;  /* 0x000000ffff667224 */ /* 0x000fe400078e0083 */
[----:B------:R-:W-:Y:S02]  /*7de0*/  IMAD.MOV.U32 R113, RZ, RZ, R124 ;  /* 0x000000ffff717224 */ /* 0x000fe400078e007c */
[----:B------:R-:W-:Y:S01]  /*7df0*/  IMAD.MOV.U32 R124, RZ, RZ, R112 ;  /* 0x000000ffff7c7224 */ /* 0x000fe200078e0070 */
[----:B------:R-:W-:Y:S01]  /*7e00*/  @!P3 HADD2 R5, -R142.H0_H0, -RZ.H0_H0 ;  /* 0xa00000ff8e05b230 */ /* 0x000fe20000000900 */
[----:B------:R-:W-:Y:S02]  /*7e10*/  IMAD.MOV.U32 R112, RZ, RZ, R129 ;  /* 0x000000ffff707224 */ /* 0x000fe400078e0081 */
[----:B------:R-:W-:Y:S01]  /*7e20*/  HMMA.16816.F32 R128, R32, R52, R8 ;  /* 0x000000342080723c */ /* 0x000fe20000001808 */
[----:B------:R-:W-:-:S02]  /*7e30*/  FADD.FTZ R12, R175, R4 ;  /* 0x00000004af0c7221 */ /* 0x000fc40000010000 */
[----:B------:R-:W-:-:S04]  /*7e40*/  IMAD R175, R2, 0x2, R174 ;  /* 0x0000000202af7824 */ /* 0x000fc800078e02ae */
[----:B------:R-:W-:Y:S01]  /*7e50*/  PRMT R53, R65, 0x5410, R64 ;  /* 0x0000541041357816 */ /* 0x000fe20000000040 */
[----:B------:R-:W-:Y:S01]  /*7e60*/  FADD.FTZ R13, R216, R7 ;  /* 0x00000007d80d7221 */ /* 0x000fe20000010000 */
[----:B------:R-:W-:Y:S02]  /*7e70*/  PRMT R52, R73, 0x5410, R72 ;  /* 0x0000541049347816 */ /* 0x000fe40000000048 */
[----:B------:R-:W-:Y:S01]  /*7e80*/  @!P3 PRMT R142, R5, 0x5410, RZ ;  /* 0x00005410058eb816 */ /* 0x000fe200000000ff */
[----:B------:R-:W-:Y:S01]  /*7e90*/  HSET2.LE.AND R2, R100, R111, PT ;  /* 0x0000006f64027233 */ /* 0x000fe20003803000 */
[----:B------:R-:W-:Y:S02]  /*7ea0*/  IMAD.MOV.U32 R91, RZ, RZ, R120 ;  /* 0x000000ffff5b7224 */ /* 0x000fe400078e0078 */
[----:B------:R-:W-:Y:S02]  /*7eb0*/  IMAD.MOV.U32 R89, RZ, RZ, R122 ;  /* 0x000000ffff597224 */ /* 0x000fe400078e007a */
[----:B------:R-:W-:-:S02]  /*7ec0*/  IMAD.MOV.U32 R251, RZ, RZ, R119 ;  /* 0x000000fffffb7224 */ /* 0x000fc400078e0077 */
[----:B------:R-:W-:Y:S02]  /*7ed0*/  IMAD.MOV.U32 R97, RZ, RZ, R118 ;  /* 0x000000ffff617224 */ /* 0x000fe400078e0076 */
[----:B------:R-:W-:Y:S02]  /*7ee0*/  IMAD.MOV.U32 R99, RZ, RZ, R116 ;  /* 0x000000ffff637224 */ /* 0x000fe400078e0074 */
[----:B------:R-:W-:Y:S01]  /*7ef0*/  FADD.FTZ R211, R211, R12 ;  /* 0x0000000cd3d37221 */ /* 0x000fe20000010000 */
[----:B------:R-:W-:Y:S02]  /*7f00*/  ULDC UR7, c[0x0][0x228] ;  /* 0x00008a0000077ab9 */ /* 0x000fe40000000800 */
[----:B------:R-:W-:Y:S01]  /*7f10*/  USHF.L.U32 UR4, UR7, 0x3, URZ ;  /* 0x0000000307047899 */ /* 0x000fe2000800063f */
[----:B------:R-:W-:Y:S02]  /*7f20*/  IMAD.MOV.U32 R77, RZ, RZ, R251 ;  /* 0x000000ffff4d7224 */ /* 0x000fe400078e00fb */
[----:B------:R-:W-:-:S02]  /*7f30*/  IMAD.MOV.U32 R251, RZ, RZ, R126 ;  /* 0x000000fffffb7224 */ /* 0x000fc400078e007e */
[----:B------:R-:W-:Y:S02]  /*7f40*/  IMAD.MOV.U32 R78, RZ, RZ, R114 ;  /* 0x000000ffff4e7224 */ /* 0x000fe400078e0072 */
[----:B------:R-:W-:Y:S02]  /*7f50*/  IMAD.MOV.U32 R85, RZ, RZ, R103 ;  /* 0x000000ffff557224 */ /* 0x000fe400078e0067 */
[----:B------:R-:W-:Y:S01]  /*7f60*/  IMAD.MOV.U32 R103, RZ, RZ, R112 ;  /* 0x000000ffff677224 */ /* 0x000fe200078e0070 */
[----:B--2---:R-:W-:-:S05]  /*7f70*/  @!P5 HADD2 R19, -R64.H0_H0, -RZ.H0_H0 ;  /* 0xa00000ff4013d230 */ /* 0x004fca0000000900 */
[----:B------:R-:W-:Y:S01]  /*7f80*/  PRMT R0, R19, 0x7610, R0 ;  /* 0x0000761013007816 */ /* 0x000fe20000000000 */
[----:B------:R-:W-:Y:S02]  /*7f90*/  IMAD.MOV.U32 R19, RZ, RZ, R117 ;  /* 0x000000ffff137224 */ /* 0x000fe400078e0075 */
[----:B------:R-:W-:Y:S02]  /*7fa0*/  IMAD.MOV.U32 R117, RZ, RZ, R25 ;  /* 0x000000ffff757224 */ /* 0x000fe400078e0019 */
[----:B------:R-:W1:Y:S01]  /*7fb0*/  LDSM.16.MT88.4 R24, [R174+0x6800] ;  /* 0x00680000ae18783b */ /* 0x000e620000004200 */
[----:B------:R-:W-:Y:S02]  /*7fc0*/  @!P0 HADD2 R21, -R65.H0_H0, -RZ.H0_H0 ;  /* 0xa00000ff41158230 */ /* 0x000fe40000000900 */
[----:B-----5:R-:W-:Y:S02]  /*7fd0*/  @!P2 HADD2 R22, -R72.H0_H0, -RZ.H0_H0 ;  /* 0xa00000ff4816a230 */ /* 0x020fe40000000900 */
[----:B------:R-:W-:Y:S01]  /*7fe0*/  @!P4 HADD2 R23, -R73.H0_H0, -RZ.H0_H0 ;  /* 0xa00000ff4917c230 */ /* 0x000fe20000000900 */
[----:B------:R-:W-:-:S02]  /*7ff0*/  PRMT R3, R21, 0x7610, R3 ;  /* 0x0000761015037816 */ /* 0x000fc40000000003 */
[----:B------:R-:W-:Y:S01]  /*8000*/  PRMT R6, R22, 0x7610, R6 ;  /* 0x0000761016067816 */ /* 0x000fe20000000006 */
[----:B------:R-:W-:Y:S01]  /*8010*/  IMAD.MOV.U32 R22, RZ, RZ, R115 ;  /* 0x000000ffff167224 */ /* 0x000fe200078e0073 */
[----:B------:R-:W-:Y:S01]  /*8020*/  PRMT R8, R23, 0x7610, R8 ;  /* 0x0000761017087816 */ /* 0x000fe20000000008 */
[----:B------:R-:W-:Y:S01]  /*8030*/  IMAD.MOV.U32 R115, RZ, RZ, R102 ;  /* 0x000000ffff737224 */ /* 0x000fe200078e0066 */
[----:B------:R-:W-:Y:S01]  /*8040*/  @!P0 PRMT R65, R3, 0x5410, RZ ;  /* 0x0000541003418816 */ /* 0x000fe200000000ff */
[----:B------:R-:W-:Y:S02]  /*8050*/  IMAD.MOV.U32 R21, RZ, RZ, R141 ;  /* 0x000000ffff157224 */ /* 0x000fe400078e008d */
[----:B------:R-:W-:Y:S01]  /*8060*/  IMAD.MOV.U32 R102, RZ, RZ, R140 ;  /* 0x000000ffff667224 */ /* 0x000fe200078e008c */
[----:B------:R-:W-:Y:S02]  /*8070*/  LEA R140, P0, R123, c[0x0][0x1f8], 0x1 ;  /* 0x00007e007b8c7a11 */ /* 0x000fe400078008ff */
[----:B------:R-:W-:-:S02]  /*8080*/  @!P4 PRMT R73, R8, 0x5410, RZ ;  /* 0x000054100849c816 */ /* 0x000fc400000000ff */
[----:B------:R-:W-:Y:S01]  /*8090*/  @!P2 PRMT R72, R6, 0x5410, RZ ;  /* 0x000054100648a816 */ /* 0x000fe200000000ff */
[----:B---3--:R-:W-:Y:S01]  /*80a0*/  HMMA.16816.F32 R8, R44, R28, RZ ;  /* 0x0000001c2c08723c */ /* 0x008fe200000018ff */
[----:B------:R-:W-:Y:S01]  /*80b0*/  LEA.HI.X R141, R123, c[0x0][0x1fc], R20, 0x1, P0 ;  /* 0x00007f007b8d7a11 */ /* 0x000fe200000f0c14 */
[----:B------:R-:W-:-:S06]  /*80c0*/  IMAD.MOV.U32 R248, RZ, RZ, R21 ;  /* 0x000000fffff87224 */ /* 0x000fcc00078e0015 */
[----:B------:R-:W-:Y:S07]  /*80d0*/  HMMA.16816.F32 R4, R36, R28, RZ ;  /* 0x0000001c2404723c */ /* 0x000fee00000018ff */
[----:B------:R-:W-:Y:S02]  /*80e0*/  IMAD.MOV.U32 R29, RZ, RZ, R22 ;  /* 0x000000ffff1d7224 */ /* 0x000fe400078e0016 */
[----:B------:R-:W2:Y:S01]  /*80f0*/  LDSM.16.MT88.4 R20, [R175+0x6000] ;  /* 0x00600000af14783b */ /* 0x000ea20000004200 */
[----:B------:R-:W-:-:S02]  /*8100*/  IMAD.MOV.U32 R94, RZ, RZ, R102 ;  /* 0x000000ffff5e7224 */ /* 0x000fc400078e0066 */
[----:B------:R-:W-:-:S04]  /*8110*/  IMAD.MOV.U32 R102, RZ, RZ, R121 ;  /* 0x000000ffff667224 */ /* 0x000fc800078e0079 */
[-C--:B-1----:R-:W-:Y:S07]  /*8120*/  HMMA.16816.F32 R120, R40, R24.reuse, R8 ;  /* 0x000000182878723c */ /* 0x082fee0000001808 */
[----:B------:R-:W-:Y:S02]  /*8130*/  LOP3.LUT R11, R2, R19, RZ, 0xc0, !PT ;  /* 0x00000013020b7212 */ /* 0x000fe400078ec0ff */
[----:B------:R-:W1:Y:S01]  /*8140*/  LDSM.16.MT88.4 R16, [R175+0x6800] ;  /* 0x00680000af10783b */ /* 0x000e620000004200 */
[----:B------:R-:W-:Y:S01]  /*8150*/  IMAD.MOV.U32 R249, RZ, RZ, R117 ;  /* 0x000000fffff97224 */ /* 0x000fe200078e0075 */
[----:B------:R-:W-:Y:S01]  /*8160*/  @!P5 PRMT R64, R0, 0x5410, RZ ;  /* 0x000054100040d816 */ /* 0x000fe200000000ff */
[----:B------:R-:W-:Y:S01]  /*8170*/  HMMA.16816.F32 R116, R32, R24, R4 ;  /* 0x000000182074723c */ /* 0x000fe20000001804 */
[----:B------:R-:W-:-:S02]  /*8180*/  FADD.FTZ R0, R61, R15 ;  /* 0x0000000f3d007221 */ /* 0x000fc40000010000 */
[----:B------:R-:W-:-:S04]  /*8190*/  FADD.FTZ R3, R60, R14 ;  /* 0x0000000e3c037221 */ /* 0x000fc80000010000 */
[----:B------:R-:W-:-:S04]  /*81a0*/  FADD.FTZ R4, R252, R13 ;  /* 0x0000000dfc047221 */ /* 0x000fc80000010000 */
[----:B------:R-:W-:Y:S01]  /*81b0*/  FADD.FTZ R217, R250, R4 ;  /* 0x00000004fad97221 */ /* 0x000fe20000010000 */
[----:B--2---:R-:W-:Y:S01]  /*81c0*/  HMMA.16816.F32 R12, R44, R20, RZ ;  /* 0x000000142c0c723c */ /* 0x004fe200000018ff */
[----:B------:R-:W-:-:S07]  /*81d0*/  FADD.FTZ R210, R92, R0 ;  /* 0x000000005cd27221 */ /* 0x000fce0000010000 */
[----:B------:R-:W-:Y:S01]  /*81e0*/  HMMA.16816.F32 R4, R36, R20, RZ ;  /* 0x000000142404723c */ /* 0x000fe200000018ff */
[----:B------:R-:W-:Y:S01]  /*81f0*/  IMAD.U32 R0, RZ, RZ, UR4 ;  /* 0x00000004ff007e24 */ /* 0x000fe2000f8e00ff */
[--C-:B------:R-:W-:Y:S01]  /*8200*/  HSET2.LE.AND R2, R81, R111.reuse, PT ;  /* 0x0000006f51027233 */ /* 0x100fe20003803000 */
[----:B------:R-:W-:Y:S02]  /*8210*/  FADD.FTZ R216, R84, R3 ;  /* 0x0000000354d87221 */ /* 0x000fe40000010000 */
[----:B------:R-:W-:Y:S01]  /*8220*/  IMAD.WIDE R24, R0, 0x2, R140 ;  /* 0x0000000200187825 */ /* 0x000fe200078e028c */
[--C-:B------:R-:W-:Y:S02]  /*8230*/  HSET2.LE.AND R0, R101, R111.reuse, PT ;  /* 0x0000006f65007233 */ /* 0x100fe40003803000 */
[--C-:B------:R-:W-:Y:S01]  /*8240*/  HSET2.LE.AND R3, R56, R111.reuse, PT ;  /* 0x0000006f38037233 */ /* 0x100fe20003803000 */
[----:B------:R-:W-:Y:S01]  /*8250*/  LOP3.LUT R9, R2, R89, RZ, 0xc0, !PT ;  /* 0x0000005902097212 */ /* 0x000fe200078ec0ff */
[----:B------:R-:W-:Y:S01]  /*8260*/  IMAD.MOV.U32 R86, RZ, RZ, R249 ;  /* 0x000000ffff567224 */ /* 0x000fe200078e00f9 */
[----:B------:R-:W-:Y:S01]  /*8270*/  LOP3.LUT R10, R0, R248, RZ, 0xc0, !PT ;  /* 0x000000f8000a7212 */ /* 0x000fe200078ec0ff */
[----:B------:R-:W-:Y:S01]  /*8280*/  HSET2.LE.AND R0, R88, R111, PT ;  /* 0x0000006f58007233 */ /* 0x000fe20003803000 */
[----:B------:R-:W-:Y:S01]  /*8290*/  IMAD.MOV.U32 R89, RZ, RZ, R94 ;  /* 0x000000ffff597224 */ /* 0x000fe200078e005e */
[----:B------:R-:W-:Y:S01]  /*82a0*/  LOP3.LUT R100, R3, R127, RZ, 0xc0, !PT ;  /* 0x0000007f03647212 */ /* 0x000fe200078ec0ff */
[----:B------:R-:W-:-:S02]  /*82b0*/  IMAD.MOV.U32 R249, RZ, RZ, R125 ;  /* 0x000000fffff97224 */ /* 0x000fc400078e007d */
[----:B------:R-:W-:Y:S02]  /*82c0*/  IMAD.MOV.U32 R94, RZ, RZ, R124 ;  /* 0x000000ffff5e7224 */ /* 0x000fe400078e007c */
[----:B-1----:R-:W-:Y:S01]  /*82d0*/  HMMA.16816.F32 R124, R40, R16, R12 ;  /* 0x00000010287c723c */ /* 0x002fe2000000180c */
[----:B------:R-:W-:Y:S01]  /*82e0*/  LOP3.LUT R8, R0, R91, RZ, 0xc0, !PT ;  /* 0x0000005b00087212 */ /* 0x000fe200078ec0ff */
[----:B------:R-:W-:Y:S01]  /*82f0*/  STG.E.U16 [R140.64], R110 ;  /* 0x0000006e8c007986 */ /* 0x000fe2000c101522 */
[----:B------:R-:W-:-:S04]  /*8300*/  IMAD.MOV.U32 R91, RZ, RZ, R115 ;  /* 0x000000ffff5b7224 */ /* 0x000fc800078e0073 */
[--C-:B------:R-:W-:Y:S02]  /*8310*/  HSET2.LE.AND R13, R58, R111.reuse, PT ;  /* 0x0000006f3a0d7233 */ /* 0x100fe40003803000 */
[--C-:B------:R-:W-:Y:S02]  /*8320*/  HSET2.LE.AND R14, R63, R111.reuse, PT ;  /* 0x0000006f3f0e7233 */ /* 0x100fe40003803000 */
[--C-:B------:R-:W-:Y:S02]  /*8330*/  HSET2.LE.AND R15, R62, R111.reuse, PT ;  /* 0x0000006f3e0f7233 */ /* 0x100fe40003803000 */
[----:B------:R-:W-:Y:S01]  /*8340*/  HSET2.LE.AND R12, R59, R111, PT ;  /* 0x0000006f3b0c7233 */ /* 0x000fe20003803000 */
[----:B------:R-:W-:Y:S01]  /*8350*/  STG.E.U16 [R140.64+0x2], R109 ;  /* 0x0000026d8c007986 */ /* 0x000fe2000c101522 */
[----:B------:R-:W-:Y:S02]  /*8360*/  IMAD.MOV.U32 R248, RZ, RZ, R113 ;  /* 0x000000fffff87224 */ /* 0x000fe400078e0071 */
[----:B------:R-:W-:Y:S01]  /*8370*/  HMMA.16816.F32 R112, R32, R16, R4 ;  /* 0x000000102070723c */ /* 0x000fe20000001804 */
[----:B------:R1:W-:Y:S01]  /*8380*/  STG.E.U16 [R24.64], R107 ;  /* 0x0000006b18007986 */ /* 0x0003e2000c101522 */
[----:B------:R-:W-:Y:S01]  /*8390*/  IMAD.MOV.U32 R28, RZ, RZ, R77 ;  /* 0x000000ffff1c7224 */ /* 0x000fe200078e004d */
[----:B------:R-:W-:-:S02]  /*83a0*/  LOP3.LUT R77, R13, R79, RZ, 0xc0, !PT ;  /* 0x0000004f0d4d7212 */ /* 0x000fc400078ec0ff */
[----:B------:R-:W-:Y:S02]  /*83b0*/  LOP3.LUT R79, R15, R53, RZ, 0xc0, !PT ;  /* 0x000000350f4f7212 */ /* 0x000fe400078ec0ff */
[--C-:B------:R-:W-:Y:S01]  /*83c0*/  HSET2.LE.AND R5, R76, R111.reuse, PT ;  /* 0x0000006f4c057233 */ /* 0x100fe20003803000 */
[----:B------:R-:W-:Y:S01]  /*83d0*/  LOP3.LUT R76, R12, R93, RZ, 0xc0, !PT ;  /* 0x0000005d0c4c7212 */ /* 0x000fe200078ec0ff */
[--C-:B------:R-:W-:Y:S01]  /*83e0*/  HSET2.LE.AND R0, R57, R111.reuse, PT ;  /* 0x0000006f39007233 */ /* 0x100fe20003803000 */
[----:B-1----:R-:W-:Y:S01]  /*83f0*/  IMAD.MOV.U32 R107, RZ, RZ, R78 ;  /* 0x000000ffff6b7224 */ /* 0x002fe200078e004e */
[----:B------:R-:W-:Y:S02]  /*8400*/  LOP3.LUT R78, R14, R52, RZ, 0xc0, !PT ;  /* 0x000000340e4e7212 */ /* 0x000fe400078ec0ff */
[----:B------:R-:W-:Y:S01]  /*8410*/  HMMA.16816.F32 R12, R36, R30, RZ ;  /* 0x0000001e240c723c */ /* 0x000fe200000018ff */
[----:B------:R-:W-:Y:S01]  /*8420*/  LOP3.LUT R101, R0, R29, RZ, 0xc0, !PT ;  /* 0x0000001d00657212 */ /* 0x000fe200078ec0ff */
[----:B------:R-:W-:Y:S01]  /*8430*/  HSET2.LE.AND R2, R87, R111, PT ;  /* 0x0000006f57027233 */ /* 0x000fe20003803000 */
[----:B------:R-:W-:-:S02]  /*8440*/  IMAD.MOV.U32 R29, RZ, RZ, R86 ;  /* 0x000000ffff1d7224 */ /* 0x000fc400078e0056 */
[----:B------:R-:W-:-:S03]  /*8450*/  IMAD.MOV.U32 R252, RZ, RZ, R85 ;  /* 0x000000fffffc7224 */ /* 0x000fc600078e0055 */
[C---:B------:R-:W-:Y:S08]  /*8460*/  HMMA.16816.F32 R60, R36.reuse, R82, RZ ;  /* 0x00000052243c723c */ /* 0x040ff000000018ff */
[C---:B------:R-:W-:Y:S08]  /*8470*/  HMMA.16816.F32 R56, R36.reuse, R66, RZ ;  /* 0x000000422438723c */ /* 0x040ff000000018ff */
[----:B------:R-:W-:Y:S08]  /*8480*/  HMMA.16816.F32 R36, R36, R22, RZ ;  /* 0x000000162424723c */ /* 0x000ff000000018ff */
[----:B------:R-:W-:Y:S08]  /*8490*/  HMMA.16816.F32 R84, R32, R26, R12 ;  /* 0x0000001a2054723c */ /* 0x000ff0000000180c */
[----:B------:R-:W-:Y:S01]  /*84a0*/  HMMA.16816.F32 R12, R44, R82, RZ ;  /* 0x000000522c0c723c */ /* 0x000fe200000018ff */
[----:B------:R-:W-:Y:S01]  /*84b0*/  IMAD.MOV.U32 R109, RZ, RZ, R248 ;  /* 0x000000ffff6d7224 */ /* 0x000fe200078e00f8 */
[----:B------:R-:W-:Y:S01]  /*84c0*/  HSET2.LE.AND R7, R95, R111, PT ;  /* 0x0000006f5f077233 */ /* 0x000fe20003803000 */
[----:B------:R-:W-:-:S02]  /*84d0*/  IMAD.MOV.U32 R248, RZ, RZ, R249 ;  /* 0x000000fffff87224 */ /* 0x000fc400078e00f9 */
[----:B------:R-:W-:-:S03]  /*84e0*/  IMAD.MOV.U32 R249, RZ, RZ, R94 ;  /* 0x000000fffff97224 */ /* 0x000fc600078e005e */
[C---:B------:R-:W-:Y:S08]  /*84f0*/  HMMA.16816.F32 R92, R32.reuse, R54, R56 ;  /* 0x00000036205c723c */ /* 0x040ff00000001838 */
[----:B------:R-:W-:Y:S08]  /*8500*/  HMMA.16816.F32 R56, R32, R18, R36 ;  /* 0x000000122038723c */ /* 0x000ff00000001824 */
[-C--:B------:R-:W-:Y:S01]  /*8510*/  HMMA.16816.F32 R36, R40, R74.reuse, R12 ;  /* 0x0000004a2824723c */ /* 0x080fe2000000180c */
[----:B------:R-:W1:Y:S07]  /*8520*/  LDSM.16.MT88.4 R12, [R173+0x7000] ;  /* 0x00700000ad0c783b */ /* 0x000e6e0000004200 */
[----:B------:R-:W-:Y:S07]  /*8530*/  HMMA.16816.F32 R60, R32, R74, R60 ;  /* 0x0000004a203c723c */ /* 0x000fee000000183c */
[----:B------:R-:W-:Y:S01]  /*8540*/  IMAD.MOV.U32 R75, RZ, RZ, R28 ;  /* 0x000000ffff4b7224 */ /* 0x000fe200078e001c */
[----:B------:R-:W-:Y:S01]  /*8550*/  HMMA.16816.F32 R32, R44, R66, RZ ;  /* 0x000000422c20723c */ /* 0x000fe200000018ff */
[----:B------:R-:W-:-:S07]  /*8560*/  IMAD.MOV.U32 R74, RZ, RZ, R29 ;  /* 0x000000ffff4a7224 */ /* 0x000fce00078e001d */
[C---:B------:R-:W-:Y:S08]  /*8570*/  HMMA.16816.F32 R28, R44.reuse, R30, RZ ;  /* 0x0000001e2c1c723c */ /* 0x040ff000000018ff */
[----:B------:R-:W-:Y:S01]  /*8580*/  HMMA.16816.F32 R20, R44, R22, RZ ;  /* 0x000000162c14723c */ /* 0x000fe200000018ff */
[--C-:B------:R-:W-:Y:S02]  /*8590*/  HSET2.LE.AND R6, R96, R111.reuse, PT ;  /* 0x0000006f60067233 */ /* 0x100fe40003803000 */
[--C-:B------:R-:W-:Y:S01]  /*85a0*/  HSET2.LE.AND R0, R80, R111.reuse, PT ;  /* 0x0000006f50007233 */ /* 0x100fe20003803000 */
[----:B------:R-:W-:Y:S01]  /*85b0*/  LOP3.LUT R5, R5, R105, RZ, 0xc0, !PT ;  /* 0x0000006905057212 */ /* 0x000fe200078ec0ff */
[----:B------:R-:W-:Y:S01]  /*85c0*/  HSET2.LE.AND R3, R90, R111, PT ;  /* 0x0000006f5a037233 */ /* 0x000fe20003803000 */
[----:B------:R-:W-:-:S02]  /*85d0*/  LOP3.LUT R6, R6, R104, RZ, 0xc0, !PT ;  /* 0x0000006806067212 */ /* 0x000fc400078ec0ff */
[----:B------:R-:W-:Y:S02]  /*85e0*/  LOP3.LUT R4, R0, R106, RZ, 0xc0, !PT ;  /* 0x0000006a00047212 */ /* 0x000fe400078ec0ff */
[----:B------:R-:W-:Y:S01]  /*85f0*/  LOP3.LUT R7, R7, R98, RZ, 0xc0, !PT ;  /* 0x0000006207077212 */ /* 0x000fe200078ec0ff */
[----:B------:R-:W-:Y:S01]  /*8600*/  IMAD.MOV.U32 R110, RZ, RZ, R251 ;  /* 0x000000ffff6e7224 */ /* 0x000fe200078e00fb */
[C---:B------:R-:W-:Y:S01]  /*8610*/  HMMA.16816.F32 R52, R40.reuse, R54, R32 ;  /* 0x000000362834723c */ /* 0x040fe20000001820 */
[----:B------:R-:W-:Y:S01]  /*8620*/  LOP3.LUT R102, R3, R102, RZ, 0xc0, !PT ;  /* 0x0000006603667212 */ /* 0x000fe200078ec0ff */
[----:B------:R2:W-:Y:S01]  /*8630*/  STG.E.U16 [R24.64+0x2], R108 ;  /* 0x0000026c18007986 */ /* 0x0005e2000c101522 */
[----:B------:R-:W-:Y:S02]  /*8640*/  IMAD.MOV.U32 R47, RZ, RZ, R107 ;  /* 0x000000ffff2f7224 */ /* 0x000fe400078e006b */
[----:B------:R-:W-:Y:S02]  /*8650*/  IMAD.MOV.U32 R250, RZ, RZ, R109 ;  /* 0x000000fffffa7224 */ /* 0x000fe400078e006d */
[----:B------:R-:W-:Y:S01]  /*8660*/  IMAD.MOV.U32 R3, RZ, RZ, R110 ;  /* 0x000000ffff037224 */ /* 0x000fe200078e006e */
[C---:B------:R-:W-:Y:S08]  /*8670*/  HMMA.16816.F32 R32, R40.reuse, R26, R28 ;  /* 0x0000001a2820723c */ /* 0x040ff0000000181c */
[----:B------:R-:W-:Y:S01]  /*8680*/  HMMA.16816.F32 R28, R40, R18, R20 ;  /* 0x00000012281c723c */ /* 0x000fe20000001814 */
[----:B------:R-:W3:Y:S04]  /*8690*/  LDSM.16.MT88.4 R20, [R176+0x7000] ;  /* 0x00700000b014783b */ /* 0x000ee80000004200 */
[----:B------:R-:W4:Y:S03]  /*86a0*/  LDSM.16.MT88.4 R16, [R174+0x7000] ;  /* 0x00700000ae10783b */ /* 0x000f260000004200 */
[-C--:B-1----:R-:W-:Y:S08]  /*86b0*/  HMMA.16816.F32 R136, R8, R12.reuse, R136 ;  /* 0x0000000c0888723c */ /* 0x082ff00000001888 */
[C---:B--2---:R-:W-:Y:S08]  /*86c0*/  HMMA.16816.F32 R108, R4.reuse, R12, R240 ;  /* 0x0000000c046c723c */ /* 0x044ff000000018f0 */
[-C--:B------:R-:W-:Y:S08]  /*86d0*/  HMMA.16816.F32 R104, R4, R14.reuse, R60 ;  /* 0x0000000e0468723c */ /* 0x080ff0000000183c */
[----:B------:R-:W-:Y:S01]  /*86e0*/  HMMA.16816.F32 R40, R8, R14, R36 ;  /* 0x0000000e0828723c */ /* 0x000fe20000001824 */
[----:B------:R-:W1:Y:S01]  /*86f0*/  LDSM.16.MT88.4 R12, [R175+0x7000] ;  /* 0x00700000af0c783b */ /* 0x000e620000004200 */
[----:B------:R-:W-:Y:S01]  /*8700*/  IMAD.MOV.U32 R251, RZ, RZ, R103 ;  /* 0x000000fffffb7224 */ /* 0x000fe200078e0067 */
[----:B------:R-:W-:Y:S01]  /*8710*/  LOP3.LUT R103, R2, R245, RZ, 0xc0, !PT ;  /* 0x000000f502677212 */ /* 0x000fe200078ec0ff */
[----:B------:R-:W-:-:S02]  /*8720*/  IMAD.MOV.U32 R46, RZ, RZ, R252 ;  /* 0x000000ffff2e7224 */ /* 0x000fc400078e00fc */
[----:B------:R-:W-:Y:S02]  /*8730*/  IMAD.MOV.U32 R252, RZ, RZ, R248 ;  /* 0x000000fffffc7224 */ /* 0x000fe400078e00f8 */
[----:B------:R-:W-:Y:S01]  /*8740*/  IMAD.MOV.U32 R248, RZ, RZ, R91 ;  /* 0x000000fffff87224 */ /* 0x000fe200078e005b */
[----:B---3--:R-:W-:Y:S01]  /*8750*/  HMMA.16816.F32 R92, R4, R22, R92 ;  /* 0x00000016045c723c */ /* 0x008fe2000000185c */
[----:B------:R-:W-:Y:S02]  /*8760*/  IMAD.MOV.U32 R245, RZ, RZ, R89 ;  /* 0x000000fffff57224 */ /* 0x000fe400078e0059 */
[----:B------:R-:W-:Y:S02]  /*8770*/  IMAD.MOV.U32 R2, RZ, RZ, R97 ;  /* 0x000000ffff027224 */ /* 0x000fe400078e0061 */
[----:B------:R-:W-:-:S03]  /*8780*/  IMAD.MOV.U32 R0, RZ, RZ, R99 ;  /* 0x000000ffff007224 */ /* 0x000fc600078e0063 */
[C---:B------:R-:W-:Y:S08]  /*8790*/  HMMA.16816.F32 R96, R4.reuse, R20, R128 ;  /* 0x000000140460723c */ /* 0x040ff00000001880 */
[C---:B----4-:R-:W-:Y:S01]  /*87a0*/  HMMA.16816.F32 R88, R4.reuse, R16, R116 ;  /* 0x000000100458723c */ /* 0x050fe20000001874 */
[----:B------:R-:W-:Y:S07]  /*87b0*/  LDSM.16.MT88.4 R116, [R174+0x7800] ;  /* 0x00780000ae74783b */ /* 0x000fee0000004200 */
[C---:B------:R-:W-:Y:S08]  /*87c0*/  HMMA.16816.F32 R84, R4.reuse, R18, R84 ;  /* 0x000000120454723c */ /* 0x040ff00000001854 */
[C---:B-1----:R-:W-:Y:S08]  /*87d0*/  HMMA.16816.F32 R80, R4.reuse, R12, R112 ;  /* 0x0000000c0450723c */ /* 0x042ff00000001870 */
[----:B------:R-:W-:Y:S01]  /*87e0*/  HMMA.16816.F32 R36, R4, R14, R56 ;  /* 0x0000000e0424723c */ /* 0x000fe20000001838 */
[----:B------:R-:W1:Y:S07]  /*87f0*/  LDSM.16.MT88.4 R4, [R175+0x7800] ;  /* 0x00780000af04783b */ /* 0x000e6e0000004200 */
[C---:B------:R-:W-:Y:S01]  /*8800*/  HMMA.16816.F32 R128, R8.reuse, R20, R132 ;  /* 0x000000140880723c */ /* 0x040fe20000001884 */
[----:B------:R-:W2:Y:S07]  /*8810*/  LDSM.16.MT88.4 R132, [R173+0x7800] ;  /* 0x00780000ad84783b */ /* 0x000eae0000004200 */
[----:B------:R-:W-:Y:S01]  /*8820*/  HMMA.16816.F32 R112, R8, R12, R124 ;  /* 0x0000000c0870723c */ /* 0x000fe2000000187c */
[----:B------:R-:W3:Y:S01]  /*8830*/  LDSM.16.MT88.4 R124, [R176+0x7800] ;  /* 0x00780000b07c783b */ /* 0x000ee20000004200 */
[----:B------:R-:W-:-:S02]  /*8840*/  USHF.L.U32 UR4, UR7, 0x6, URZ ;  /* 0x0000000607047899 */ /* 0x000fc4000800063f */
[----:B------:R-:W-:Y:S01]  /*8850*/  UIMAD UR26, UR7, 0x48, URZ ;  /* 0x00000048071a78a4 */ /* 0x000fe2000f8e023f */
[----:B------:R-:W-:-:S03]  /*8860*/  IMAD.MOV.U32 R66, RZ, RZ, R2 ;  /* 0x000000ffff427224 */ /* 0x000fc600078e0002 */
[----:B------:R-:W-:Y:S02]  /*8870*/  HMMA.16816.F32 R120, R8, R16, R120 ;  /* 0x000000100878723c */ /* 0x000fe40000001878 */
[----:B------:R-:W-:-:S06]  /*8880*/  IMAD.U32 R2, RZ, RZ, UR26 ;  /* 0x0000001aff027e24 */ /* 0x000fcc000f8e00ff */
[----:B------:R-:W-:Y:S01]  /*8890*/  HMMA.16816.F32 R52, R8, R22, R52 ;  /* 0x000000160834723c */ /* 0x000fe20000001834 */
[----:B------:R-:W-:-:S07]  /*88a0*/  IMAD.MOV.U32 R67, RZ, RZ, R245 ;  /* 0x000000ffff437224 */ /* 0x000fce00078e00f5 */
[----:B------:R-:W-:Y:S01]  /*88b0*/  HMMA.16816.F32 R32, R8, R18, R32 ;  /* 0x000000120820723c */ /* 0x000fe20000001820 */
[----:B------:R-:W-:-:S07]  /*88c0*/  IMAD.MOV.U32 R245, RZ, RZ, R3 ;  /* 0x000000fffff57224 */ /* 0x000fce00078e0003 */
[----:B------:R-:W-:Y:S01]  /*88d0*/  HMMA.16816.F32 R12, R8, R14, R28 ;  /* 0x0000000e080c723c */ /* 0x000fe2000000181c */
[----:B------:R-:W-:-:S06]  /*88e0*/  IMAD.WIDE R2, R2, 0x2, R140 ;  /* 0x0000000202027825 */ /* 0x000fcc00078e028c */
[----:B------:R-:W-:Y:S02]  /*88f0*/  FADD.FTZ R9, R0, R211 ;  /* 0x000000d300097221 */ /* 0x000fe40000010000 */
[----:B------:R-:W-:-:S04]  /*8900*/  IMAD.U32 R0, RZ, RZ, UR4 ;  /* 0x00000004ff007e24 */ /* 0x000fc8000f8e00ff */
[----:B------:R-:W-:-:S05]  /*8910*/  IMAD.WIDE R28, R0, 0x2, R140 ;  /* 0x00000002001c7825 */ /* 0x000fca00078e028c */
[----:B------:R-:W-:Y:S04]  /*8920*/  STG.E.U16 [R28.64], R169 ;  /* 0x000000a91c007986 */ /* 0x000fe8000c101522 */
[----:B------:R-:W-:Y:S04]  /*8930*/  STG.E.U16 [R28.64+0x2], R168 ;  /* 0x000002a81c007986 */ /* 0x000fe8000c101522 */
[----:B------:R-:W-:Y:S04]  /*8940*/  STG.E.U16 [R2.64], R161 ;  /* 0x000000a102007986 */ /* 0x000fe8000c101522 */
[----:B------:R-:W-:Y:S04]  /*8950*/  STG.E.U16 [R2.64+0x2], R158 ;  /* 0x0000029e02007986 */ /* 0x000fe8000c101522 */
        /* <DEDUP_REMOVED lines=9> */
[----:B------:R-:W-:Y:S01]  /*89f0*/  STG.E.U16 [R140.64+0x22], R229 ;  /* 0x000022e58c007986 */ /* 0x000fe2000c101522 */
[----:B------:R-:W-:-:S03]  /*8a00*/  FADD.FTZ R10, R233, R210 ;  /* 0x000000d2e90a7221 */ /* 0x000fc60000010000 */
[----:B------:R-:W-:Y:S04]  /*8a10*/  STG.E.U16 [R24.64+0x20], R226 ;  /* 0x000020e218007986 */ /* 0x000fe8000c101522 */
[----:B------:R-:W-:Y:S01]  /*8a20*/  STG.E.U16 [R24.64+0x22], R227 ;  /* 0x000022e318007986 */ /* 0x000fe2000c101522 */
[----:B-1----:R-:W-:Y:S03]  /*8a30*/  HMMA.16816.F32 R80, R76, R4, R80 ;  /* 0x000000044c50723c */ /* 0x002fe60000001850 */
[----:B------:R-:W-:Y:S01]  /*8a40*/  STG.E.U16 [R28.64+0x20], R157 ;  /* 0x0000209d1c007986 */ /* 0x000fe2000c101522 */
[----:B------:R-:W-:-:S03]  /*8a50*/  FADD.FTZ R8, R228, R216 ;  /* 0x000000d8e4087221 */ /* 0x000fc60000010000 */
[----:B------:R-:W-:Y:S01]  /*8a60*/  STG.E.U16 [R28.64+0x22], R156 ;  /* 0x0000229c1c007986 */ /* 0x000fe2000c101522 */
[----:B------:R-:W-:Y:S03]  /*8a70*/  HMMA.16816.F32 R112, R100, R4, R112 ;  /* 0x000000046470723c */ /* 0x000fe60000001870 */
[----:B------:R-:W-:Y:S04]  /*8a80*/  STG.E.U16 [R2.64+0x20], R155 ;  /* 0x0000209b02007986 */ /* 0x000fe8000c101522 */
[----:B------:R-:W-:Y:S01]  /*8a90*/  STG.E.U16 [R2.64+0x22], R154 ;  /* 0x0000229a02007986 */ /* 0x000fe2000c101522 */
[----:B--2---:R-:W-:Y:S01]  /*8aa0*/  HMMA.16816.F32 R108, R76, R132, R108 ;  /* 0x000000844c6c723c */ /* 0x004fe2000000186c */
[----:B------:R-:W-:-:S02]  /*8ab0*/  FADD.FTZ R5, R46, R217 ;  /* 0x000000d92e057221 */ /* 0x000fc40000010000 */
[----:B------:R-:W-:Y:S01]  /*8ac0*/  STG.E.U16 [R140.64+0x30], R225 ;  /* 0x000030e18c007986 */ /* 0x000fe2000c101522 */
[----:B------:R-:W-:-:S03]  /*8ad0*/  FADD.FTZ R4, R47, R9 ;  /* 0x000000092f047221 */ /* 0x000fc60000010000 */
[----:B------:R-:W-:Y:S01]  /*8ae0*/  STG.E.U16 [R140.64+0x32], R224 ;  /* 0x000032e08c007986 */ /* 0x000fe2000c101522 */
[----:B------:R-:W-:Y:S03]  /*8af0*/  HMMA.16816.F32 R104, R76, R134, R104 ;  /* 0x000000864c68723c */ /* 0x000fe60000001868 */
[----:B------:R-:W-:Y:S01]  /*8b00*/  STG.E.U16 [R24.64+0x30], R222 ;  /* 0x000030de18007986 */ /* 0x000fe2000c101522 */
[----:B------:R-:W-:-:S03]  /*8b10*/  FADD.FTZ R0, R204, R10 ;  /* 0x0000000acc007221 */ /* 0x000fc60000010000 */
[----:B------:R-:W-:Y:S01]  /*8b20*/  STG.E.U16 [R24.64+0x32], R223 ;  /* 0x000032df18007986 */ /* 0x000fe2000c101522 */
[C---:B---3--:R-:W-:Y:S03]  /*8b30*/  HMMA.16816.F32 R96, R76.reuse, R124, R96 ;  /* 0x0000007c4c60723c */ /* 0x048fe60000001860 */
[----:B------:R-:W-:Y:S04]  /*8b40*/  STG.E.U16 [R28.64+0x30], R163 ;  /* 0x000030a31c007986 */ /* 0x000fe8000c101522 */
[----:B------:R-:W-:Y:S01]  /*8b50*/  STG.E.U16 [R28.64+0x32], R162 ;  /* 0x000032a21c007986 */ /* 0x000fe2000c101522 */
[C---:B------:R-:W-:Y:S03]  /*8b60*/  HMMA.16816.F32 R92, R76.reuse, R126, R92 ;  /* 0x0000007e4c5c723c */ /* 0x040fe6000000185c */
[----:B------:R-:W-:Y:S04]  /*8b70*/  STG.E.U16 [R2.64+0x30], R160 ;  /* 0x000030a002007986 */ /* 0x000fe8000c101522 */
[----:B------:R-:W-:Y:S01]  /*8b80*/  STG.E.U16 [R2.64+0x32], R159 ;  /* 0x0000329f02007986 */ /* 0x000fe2000c101522 */
[C---:B------:R-:W-:Y:S03]  /*8b90*/  HMMA.16816.F32 R88, R76.reuse, R116, R88 ;  /* 0x000000744c58723c */ /* 0x040fe60000001858 */
[----:B------:R-:W-:Y:S05]  /*8ba0*/  STG.E.U16 [R140.64+0x40], R221 ;  /* 0x000040dd8c007986 */ /* 0x000fea000c101522 */
[----:B------:R-:W-:Y:S01]  /*8bb0*/  HMMA.16816.F32 R84, R76, R118, R84 ;  /* 0x000000764c54723c */ /* 0x000fe20000001854 */
[----:B------:R-:W-:Y:S04]  /*8bc0*/  STG.E.U16 [R140.64+0x42], R220 ;  /* 0x000042dc8c007986 */ /* 0x000fe8000c101522 */
[----:B------:R-:W-:Y:S03]  /*8bd0*/  STG.E.U16 [R24.64+0x40], R218 ;  /* 0x000040da18007986 */ /* 0x000fe6000c101522 */
[C---:B------:R-:W-:Y:S01]  /*8be0*/  HMMA.16816.F32 R136, R100.reuse, R132, R136 ;  /* 0x000000846488723c */ /* 0x040fe20000001888 */
[----:B------:R-:W-:Y:S07]  /*8bf0*/  STG.E.U16 [R24.64+0x42], R219 ;  /* 0x000042db18007986 */ /* 0x000fee000c101522 */
        /* <DEDUP_REMOVED lines=8> */
[----:B------:R-:W-:Y:S01]  /*8c80*/  HMMA.16816.F32 R116, R100, R118, R32 ;  /* 0x000000766474723c */ /* 0x000fe20000001820 */
[----:B------:R-:W-:Y:S07]  /*8c90*/  STG.E.U16 [R140.64+0x50], R215 ;  /* 0x000050d78c007986 */ /* 0x000fee000c101522 */
[-C--:B------:R-:W-:Y:S01]  /*8ca0*/  HMMA.16816.F32 R76, R76, R6.reuse, R36 ;  /* 0x000000064c4c723c */ /* 0x080fe20000001824 */
[----:B------:R-:W-:Y:S07]  /*8cb0*/  STG.E.U16 [R140.64+0x52], R214 ;  /* 0x000052d68c007986 */ /* 0x000fee000c101522 */
[----:B------:R-:W-:Y:S01]  /*8cc0*/  HMMA.16816.F32 R100, R100, R6, R12 ;  /* 0x000000066464723c */ /* 0x000fe2000000180c */
[----:B------:R-:W-:Y:S06]  /*8cd0*/  STG.E.U16 [R24.64+0x50], R212 ;  /* 0x000050d418007986 */ /* 0x000fec000c101522 */
[----:B------:R-:W-:-:S02]  /*8ce0*/  FADD.FTZ R6, R200, R8 ;  /* 0x00000008c8067221 */ /* 0x000fc40000010000 */
[----:B------:R-:W-:Y:S02]  /*8cf0*/  FADD.FTZ R7, R74, R5 ;  /* 0x000000054a077221 */ /* 0x000fe40000010000 */
[----:B------:R-:W-:Y:S01]  /*8d00*/  FADD.FTZ R5, R75, R4 ;  /* 0x000000044b057221 */ /* 0x000fe20000010000 */
[----:B------:R-:W-:Y:S01]  /*8d10*/  STG.E.U16 [R24.64+0x52], R213 ;  /* 0x000052d518007986 */ /* 0x000fe2000c101522 */
[----:B------:R-:W-:Y:S02]  /*8d20*/  FADD.FTZ R4, R205, R0 ;  /* 0x00000000cd047221 */ /* 0x000fe40000010000 */
[----:B------:R-:W-:Y:S01]  /*8d30*/  FADD.FTZ R0, R202, R6 ;  /* 0x00000006ca007221 */ /* 0x000fe20000010000 */
[----:B------:R-:W-:Y:S01]  /*8d40*/  STG.E.U16 [R28.64+0x50], R149 ;  /* 0x000050951c007986 */ /* 0x000fe2000c101522 */
[----:B------:R-:W-:-:S03]  /*8d50*/  FADD.FTZ R5, R67, R5 ;  /* 0x0000000543057221 */ /* 0x000fc60000010000 */
        /* <DEDUP_REMOVED lines=10> */
[----:B------:R-:W-:Y:S04]  /*8e00*/  STG.E.U16 [R24.64+0x60], R207 ;  /* 0x000060cf18007986 */ /* 0x000fe8000c101522 */
[----:B------:R-:W-:Y:S01]  /*8e10*/  STG.E.U16 [R24.64+0x62], R206 ;  /* 0x000062ce18007986 */ /* 0x000fe2000c101522 */
[----:B------:R-:W-:-:S03]  /*8e20*/  FADD.FTZ R7, R245, R7 ;  /* 0x00000007f5077221 */ /* 0x000fc60000010000 */
[----:B------:R-:W-:Y:S01]  /*8e30*/  STG.E.U16 [R28.64+0x60], R145 ;  /* 0x000060911c007986 */ /* 0x000fe2000c101522 */
[----:B------:R-:W-:-:S03]  /*8e40*/  FADD.FTZ R4, R199, R0 ;  /* 0x00000000c7047221 */ /* 0x000fc60000010000 */
        /* <DEDUP_REMOVED lines=8> */
[----:B------:R-:W-:Y:S01]  /*8ed0*/  STG.E.U16 [R28.64+0x70], R73 ;  /* 0x000070491c007986 */ /* 0x000fe2000c101522 */
[----:B------:R-:W-:-:S03]  /*8ee0*/  FADD.FTZ R0, R196, R5 ;  /* 0x00000005c4007221 */ /* 0x000fc60000010000 */
[----:B------:R-:W-:Y:S04]  /*8ef0*/  STG.E.U16 [R28.64+0x72], R72 ;  /* 0x000072481c007986 */ /* 0x000fe8000c101522 */
[----:B------:R-:W-:Y:S04]  /*8f00*/  STG.E.U16 [R2.64+0x70], R65 ;  /* 0x0000704102007986 */ /* 0x000fe8000c101522 */
[----:B------:R1:W-:Y:S01]  /*8f10*/  STG.E.U16 [R2.64+0x72], R64 ;  /* 0x0000724002007986 */ /* 0x0003e2000c101522 */
[----:B------:R-:W-:Y:S02]  /*8f20*/  FADD.FTZ R5, R251, R7 ;  /* 0x00000007fb057221 */ /* 0x000fe40000010000 */
[----:B------:R-:W-:Y:S01]  /*8f30*/  FADD.FTZ R0, R197, R0 ;  /* 0x00000000c5007221 */ /* 0x000fe20000010000 */
[----:B------:R-:W-:Y:S01]  /*8f40*/  IADD3 R203, P0, R140, -0x80, RZ ;  /* 0xffffff808ccb7810 */ /* 0x000fe20007f1e0ff */
[----:B------:R-:W-:-:S02]  /*8f50*/  FADD.FTZ R5, R247, R5 ;  /* 0x00000005f7057221 */ /* 0x000fc40000010000 */
[----:B------:R-:W-:Y:S01]  /*8f60*/  FADD.FTZ R0, R193, R0 ;  /* 0x00000000c1007221 */ /* 0x000fe20000010000 */
[----:B------:R-:W-:Y:S01]  /*8f70*/  IADD3.X R202, R141, -0x1, RZ, P0, !PT ;  /* 0xffffffff8dca7810 */ /* 0x000fe200007fe4ff */
[----:B------:R-:W-:Y:S02]  /*8f80*/  FADD.FTZ R241, R246, R5 ;  /* 0x00000005f6f17221 */ /* 0x000fe40000010000 */
[----:B------:R-:W-:Y:S02]  /*8f90*/  FADD.FTZ R196, R192, R0 ;  /* 0x00000000c0c47221 */ /* 0x000fe40000010000 */
[----:B-1----:R-:W-:Y:S02]  /*8fa0*/  FADD.FTZ R2, R248, R6 ;  /* 0x00000006f8027221 */ /* 0x002fe40000010000 */
[----:B------:R-:W-:Y:S02]  /*8fb0*/  FADD.FTZ R3, R194, R4 ;  /* 0x00000004c2037221 */ /* 0x000fe40000010000 */
[----:B------:R-:W-:-:S02]  /*8fc0*/  FADD.FTZ R4, R249, R2 ;  /* 0x00000002f9047221 */ /* 0x000fc40000010000 */
[----:B------:R-:W-:Y:S02]  /*8fd0*/  FADD.FTZ R2, R195, R3 ;  /* 0x00000003c3027221 */ /* 0x000fe40000010000 */
[----:B------:R-:W-:Y:S02]  /*8fe0*/  FADD.FTZ R4, R244, R4 ;  /* 0x00000004f4047221 */ /* 0x000fe40000010000 */
[----:B------:R-:W-:Y:S02]  /*8ff0*/  FADD.FTZ R2, R191, R2 ;  /* 0x00000002bf027221 */ /* 0x000fe40000010000 */
[----:B------:R-:W-:Y:S02]  /*9000*/  FADD.FTZ R242, R236, R4 ;  /* 0x00000004ecf27221 */ /* 0x000fe40000010000 */
[----:B------:R-:W-:Y:S01]  /*9010*/  FADD.FTZ R197, R190, R2 ;  /* 0x00000002bec57221 */ /* 0x000fe20000010000 */
[----:B------:R-:W-:Y:S05]  /*9020*/  @!P1 BRA `(.L_x_830) ;  /* 0x0000f3c000009947 */ /* 0x000fea0003800000 */
[----:B------:R-:W2:Y:S04]  /*9030*/  LDL R249, [R1+0x24] ;  /* 0x0000240001f97983 */ /* 0x000ea80000100800 */
[----:B------:R-:W3:Y:S04]  /*9040*/  LDL R250, [R1+0x164] ;  /* 0x0001640001fa7983 */ /* 0x000ee80000100800 */
[----:B------:R-:W4:Y:S04]  /*9050*/  LDL.64 R74, [R1+0x140] ;  /* 0x00014000014a7983 */ /* 0x000f280000100a00 */
[----:B------:R-:W5:Y:S04]  /*9060*/  LDL.64 R66, [R1+0x110] ;  /* 0x0001100001427983 */ /* 0x000f680000100a00 */
[----:B------:R-:W5:Y:S01]  /*9070*/  LDL R251, [R1+0x160] ;  /* 0x0001600001fb7983 */ /* 0x000f620000100800 */
[----:B------:R-:W-:Y:S01]  /*9080*/  IMAD.MOV.U32 R248, RZ, RZ, c[0x0][0x1a0] ;  /* 0x00006800fff87624 */ /* 0x000fe200078e00ff */
[----:B------:R-:W-:-:S04]  /*9090*/  DEPBAR.LE SB0, 0x0 ;  /* 0x000080000000791a */ /* 0x000fc80000000000 */
[----:B------:R-:W-:Y:S02]  /*90a0*/  IMAD.SHL.U32 R248, R248, 0x40, RZ ;  /* 0x00000040f8f87824 */ /* 0x000fe400078e00ff */
[----:B------:R-:W-:-:S04]  /*90b0*/  IMAD.MOV.U32 R252, RZ, RZ, 0x20 ;  /* 0x00000020fffc7424 */ /* 0x000fc800078e00ff */
[----:B------:R-:W-:-:S04]  /*90c0*/  IMAD.WIDE.U32 R12, R252, c[0x0][0x1a0], RZ ;  /* 0x00006800fc0c7a25 */ /* 0x000fc800078e00ff */
[----:B------:R-:W-:Y:S01]  /*90d0*/  IMAD R6, R252, c[0x0][0x1a4], RZ ;  /* 0x00006900fc067a24 */ /* 0x000fe200078e02ff */
[----:B------:R-:W-:Y:S01]  /*90e0*/  BAR.SYNC.DEFER_BLOCKING 0x0 ;  /* 0x0000000000007b1d */ /* 0x000fe20000010000 */
[----:B--2---:R-:W-:-:S04]  /*90f0*/  IADD3 R2, R249, -0x2, RZ ;  /* 0xfffffffef9027810 */ /* 0x004fc80007ffe0ff */
[----:B------:R-:W-:Y:S01]  /*9100*/  SHF.R.S32.HI R4, RZ, 0x1f, R2 ;  /* 0x0000001fff047819 */ /* 0x000fe20000011402 */
[----:B---3--:R-:W-:Y:S01]  /*9110*/  IMAD R0, R250, R2, RZ ;  /* 0x00000002fa007224 */ /* 0x008fe200078e02ff */
[----:B----4-:R-:W-:-:S03]  /*9120*/  ISETP.GE.AND P0, PT, R74, c[0x0][0x220], PT ;  /* 0x000088004a007a0c */ /* 0x010fc60003f06270 */
[-C--:B------:R-:W-:Y:S02]  /*9130*/  IMAD R0, R4, R248.reuse, R0 ;  /* 0x000000f804007224 */ /* 0x080fe400078e0200 */
[----:B-----5:R-:W-:-:S04]  /*9140*/  IMAD.WIDE.U32 R2, R2, R248, R66 ;  /* 0x000000f802027225 */ /* 0x020fc800078e0042 */
[----:B------:R-:W-:Y:S02]  /*9150*/  IMAD.MOV.U32 R248, RZ, RZ, c[0x0][0x1a0] ;  /* 0x00006800fff87624 */ /* 0x000fe400078e00ff */
[----:B------:R-:W-:-:S03]  /*9160*/  IMAD.IADD R3, R3, 0x1, R0 ;  /* 0x0000000103037824 */ /* 0x000fc600078e0200 */
[----:B------:R-:W-:Y:S01]  /*9170*/  SHF.L.U32 R248, R248, 0x4, RZ ;  /* 0x00000004f8f87819 */ /* 0x000fe200000006ff */
[----:B------:R-:W-:Y:S01]  /*9180*/  @!P0 IMAD.MOV.U32 R5, RZ, RZ, 0x30 ;  /* 0x00000030ff058424 */ /* 0x000fe200078e00ff */
[----:B------:R-:W-:Y:S02]  /*9190*/  @!P0 IADD3 R4, P2, R2, R12, RZ ;  /* 0x0000000c02048210 */ /* 0x000fe40007f5e0ff */
[----:B------:R-:W-:Y:S02]  /*91a0*/  @!P0 IADD3 R0, P1, R248, R2, RZ ;  /* 0x00000002f8008210 */ /* 0x000fe40007f3e0ff */
[----:B------:R-:W-:Y:S02]  /*91b0*/  @!P0 LEA R10, P3, R2, c[0x0][0x170], 0x1 ;  /* 0x00005c00020a8a11 */ /* 0x000fe400078608ff */
[----:B------:R-:W-:Y:S02]  /*91c0*/  @!P0 IADD3.X R12, R3, R13, R6, P2, !PT ;  /* 0x0000000d030c8210 */ /* 0x000fe400017fe406 */
[----:B------:R-:W-:-:S02]  /*91d0*/  @!P0 IADD3.X R7, R251, R3, RZ, P1, !PT ;  /* 0x00000003fb078210 */ /* 0x000fc40000ffe4ff */
[--C-:B------:R-:W-:Y:S01]  /*91e0*/  @!P0 LEA.HI.X R11, R2, c[0x0][0x174], R3.reuse, 0x1, P3 ;  /* 0x00005d00020b8a11 */ /* 0x100fe200018f0c03 */
[C---:B------:R-:W-:Y:S01]  /*91f0*/  @!P0 IMAD.WIDE.U32 R2, R5.reuse, c[0x0][0x1a0], R2 ;  /* 0x0000680005028a25 */ /* 0x040fe200078e0002 */
[----:B------:R-:W-:Y:S02]  /*9200*/  @!P0 LEA R8, P2, R0, c[0x0][0x170], 0x1 ;  /* 0x00005c0000088a11 */ /* 0x000fe400078408ff */
[----:B------:R-:W-:Y:S01]  /*9210*/  @!P0 LEA R6, P1, R4, c[0x0][0x170], 0x1 ;  /* 0x00005c0004068a11 */ /* 0x000fe200078208ff */
[----:B------:R-:W-:Y:S01]  /*9220*/  @!P0 IMAD R5, R5, c[0x0][0x1a4], RZ ;  /* 0x0000690005058a24 */ /* 0x000fe200078e02ff */
[----:B------:R-:W-:Y:S02]  /*9230*/  @!P0 LEA.HI.X R9, R0, c[0x0][0x174], R7, 0x1, P2 ;  /* 0x00005d0000098a11 */ /* 0x000fe400010f0c07 */
[----:B------:R-:W-:Y:S01]  /*9240*/  @!P0 LEA.HI.X R7, R4, c[0x0][0x174], R12, 0x1, P1 ;  /* 0x00005d0004078a11 */ /* 0x000fe200008f0c0c */
[----:B------:R-:W-:Y:S01]  /*9250*/  @!P0 IMAD.IADD R5, R3, 0x1, R5 ;  /* 0x0000000103058824 */ /* 0x000fe200078e0205 */
[C---:B------:R-:W-:Y:S01]  /*9260*/  @!P0 LEA R4, P1, R2.reuse, c[0x0][0x170], 0x1 ;  /* 0x00005c0002048a11 */ /* 0x040fe200078208ff */
[----:B------:R-:W-:Y:S03]  /*9270*/  @P0 STS.128 [R188+0x6000], RZ ;  /* 0x006000ffbc000388 */ /* 0x000fe60000000c00 */
        /* <DEDUP_REMOVED lines=21> */
[----:B------:R-:W3:Y:S04]  /*93d0*/  LDSM.16.M88.4 R16, [R172+0x4000] ;  /* 0x00400000ac10783b */ /* 0x000ee80000000200 */
[----:B-1----:R-:W1:Y:S04]  /*93e0*/  LDSM.16.M88.4 R8, [R179+0x2000] ;  /* 0x00200000b308783b */ /* 0x002e680000000200 */
[----:B------:R-:W4:Y:S04]  /*93f0*/  LDSM.16.M88.4 R32, [R172+0x5000] ;  /* 0x00500000ac20783b */ /* 0x000f280000000200 */
[----:B------:R-:W5:Y:S04]  /*9400*/  LDSM.16.M88.4 R24, [R172+0x5800] ;  /* 0x00580000ac18783b */ /* 0x000f680000000200 */
[----:B------:R-:W4:Y:S04]  /*9410*/  LDSM.16.M88.4 R36, [R172+0x4800] ;  /* 0x00480000ac24783b */ /* 0x000f280000000200 */
[----:B--2---:R-:W-:Y:S04]  /*9420*/  LDSM.16.M88.4 R4, [R182+0x2000] ;  /* 0x00200000b604783b */ /* 0x004fe80000000200 */
[----:B------:R-:W2:Y:S04]  /*9430*/  LDSM.16.M88.4 R52, [R178+0x5000] ;  /* 0x00500000b234783b */ /* 0x000ea80000000200 */
[----:B------:R-:W2:Y:S04]  /*9440*/  LDSM.16.M88.4 R56, [R178+0x5800] ;  /* 0x00580000b238783b */ /* 0x000ea80000000200 */
[----:B------:R-:W2:Y:S04]  /*9450*/  LDSM.16.M88.4 R44, [R178+0x4000] ;  /* 0x00400000b22c783b */ /* 0x000ea80000000200 */
[----:B------:R-:W2:Y:S04]  /*9460*/  LDSM.16.M88.4 R40, [R178+0x4800] ;  /* 0x00480000b228783b */ /* 0x000ea80000000200 */
[----:B------:R-:W2:Y:S01]  /*9470*/  LDSM.16.M88.4 R20, [R182] ;  /* 0x00000000b614783b */ /* 0x000ea20000000200 */
[-C--:B---3--:R-:W-:Y:S03]  /*9480*/  HMMA.16816.F32 R192, R12, R16.reuse, RZ ;  /* 0x000000100cc0723c */ /* 0x088fe600000018ff */
[----:B------:R-:W0:Y:S05]  /*9490*/  LDGDEPBAR ;  /* 0x00000000000079af */ /* 0x000e2a0000000000 */
[C---:B-1----:R-:W-:Y:S08]  /*94a0*/  HMMA.16816.F32 R144, R8.reuse, R16, RZ ;  /* 0x000000100890723c */ /* 0x042ff000000018ff */
[-C--:B------:R-:W-:Y:S08]  /*94b0*/  HMMA.16816.F32 R72, R8, R18.reuse, RZ ;  /* 0x000000120848723c */ /* 0x080ff000000018ff */
[----:B------:R-:W-:Y:S08]  /*94c0*/  HMMA.16816.F32 R168, R12, R18, RZ ;  /* 0x000000120ca8723c */ /* 0x000ff000000018ff */
[C---:B----4-:R-:W-:Y:S08]  /*94d0*/  HMMA.16816.F32 R60, R8.reuse, R32, RZ ;  /* 0x00000020083c723c */ /* 0x050ff000000018ff */
[C---:B-----5:R-:W-:Y:S08]  /*94e0*/  HMMA.16816.F32 R16, R8.reuse, R24, RZ ;  /* 0x000000180810723c */ /* 0x060ff000000018ff */
        /* <DEDUP_REMOVED lines=8> */
[C---:B------:R-:W-:Y:S08]  /*9570*/  HMMA.16816.F32 R8, R12.reuse, R24, RZ ;  /* 0x000000180c08723c */ /* 0x040ff000000018ff */
[----:B------:R-:W-:Y:S01]  /*9580*/  HMMA.16816.F32 R24, R12, R26, RZ ;  /* 0x0000001a0c18723c */ /* 0x000fe200000018ff */
[----:B------:R-:W-:Y:S07]  /*9590*/  LDSM.16.M88.4 R12, [R180] ;  /* 0x00000000b40c783b */ /* 0x000fee0000000200 */
[C---:B--2---:R-:W-:Y:S01]  /*95a0*/  HMMA.16816.F32 R204, R4.reuse, R52, R60 ;  /* 0x0000003404cc723c */ /* 0x044fe2000000183c */
[----:B------:R-:W-:Y:S07]  /*95b0*/  LDSM.16.M88.4 R60, [R185] ;  /* 0x00000000b93c783b */ /* 0x000fee0000000200 */
[C---:B------:R-:W-:Y:S01]  /*95c0*/  HMMA.16816.F32 R244, R4.reuse, R56, R16 ;  /* 0x0000003804f4723c */ /* 0x040fe20000001810 */
[----:B------:R-:W1:Y:S07]  /*95d0*/  LDSM.16.M88.4 R16, [R180+0x2000] ;  /* 0x00200000b410783b */ /* 0x000e6e0000000200 */
[C---:B------:R-:W-:Y:S01]  /*95e0*/  HMMA.16816.F32 R220, R4.reuse, R46, R72 ;  /* 0x0000002e04dc723c */ /* 0x040fe20000001848 */
[----:B------:R-:W2:Y:S07]  /*95f0*/  LDSM.16.M88.4 R72, [R183] ;  /* 0x00000000b748783b */ /* 0x000eae0000000200 */
[C---:B------:R-:W-:Y:S08]  /*9600*/  HMMA.16816.F32 R208, R4.reuse, R44, R144 ;  /* 0x0000002c04d0723c */ /* 0x040ff00000001890 */
[C---:B------:R-:W-:Y:S01]  /*9610*/  HMMA.16816.F32 R200, R4.reuse, R40, R64 ;  /* 0x0000002804c8723c */ /* 0x040fe20000001840 */
[----:B------:R-:W3:Y:S07]  /*9620*/  LDSM.16.M88.4 R64, [R186] ;  /* 0x00000000ba40783b */ /* 0x000eee0000000200 */
[----:B------:R-:W-:Y:S08]  /*9630*/  HMMA.16816.F32 R232, R4, R42, R160 ;  /* 0x0000002a04e8723c */ /* 0x000ff000000018a0 */
[C---:B------:R-:W-:Y:S08]  /*9640*/  HMMA.16816.F32 R216, R20.reuse, R40, R148 ;  /* 0x0000002814d8723c */ /* 0x040ff00000001894 */
[C---:B------:R-:W-:Y:S01]  /*9650*/  HMMA.16816.F32 R144, R20.reuse, R42, R156 ;  /* 0x0000002a1490723c */ /* 0x040fe2000000189c */
[----:B------:R-:W4:Y:S07]  /*9660*/  LDSM.16.M88.4 R40, [R184] ;  /* 0x00000000b828783b */ /* 0x000f2e0000000200 */
[C---:B------:R-:W-:Y:S08]  /*9670*/  HMMA.16816.F32 R212, R20.reuse, R44, R192 ;  /* 0x0000002c14d4723c */ /* 0x040ff000000018c0 */
[----:B------:R-:W-:Y:S08]  /*9680*/  HMMA.16816.F32 R44, R20, R46, R168 ;  /* 0x0000002e142c723c */ /* 0x000ff000000018a8 */
[C---:B------:R-:W-:Y:S08]  /*9690*/  HMMA.16816.F32 R164, R4.reuse, R54, R164 ;  /* 0x0000003604a4723c */ /* 0x040ff000000018a4 */
[----:B------:R-:W-:Y:S01]  /*96a0*/  HMMA.16816.F32 R152, R4, R58, R152 ;  /* 0x0000003a0498723c */ /* 0x000fe20000001898 */
[----:B------:R-:W-:Y:S07]  /*96b0*/  LDSM.16.M88.4 R4, [R181+0x2000] ;  /* 0x00200000b504783b */ /* 0x000fee0000000200 */
[C---:B------:R-:W-:Y:S01]  /*96c0*/  HMMA.16816.F32 R224, R20.reuse, R52, R36 ;  /* 0x0000003414e0723c */ /* 0x040fe20000001824 */
[----:B------:R-:W-:Y:S07]  /*96d0*/  LDSM.16.M88.4 R36, [R177] ;  /* 0x00000000b124783b */ /* 0x000fee0000000200 */
[C---:B------:R-:W-:Y:S01]  /*96e0*/  HMMA.16816.F32 R228, R20.reuse, R56, R8 ;  /* 0x0000003814e4723c */ /* 0x040fe20000001808 */
[----:B------:R-:W5:Y:S07]  /*96f0*/  LDSM.16.M88.4 R8, [R181] ;  /* 0x00000000b508783b */ /* 0x000f6e0000000200 */
[C---:B------:R-:W-:Y:S01]  /*9700*/  HMMA.16816.F32 R148, R20.reuse, R54, R32 ;  /* 0x000000361494723c */ /* 0x040fe20000001820 */
[----:B------:R-:W3:Y:S07]  /*9710*/  LDSM.16.M88.4 R32, [R177+0x800] ;  /* 0x00080000b120783b */ /* 0x000eee0000000200 */
[----:B------:R-:W-:Y:S01]  /*9720*/  HMMA.16816.F32 R156, R20, R58, R24 ;  /* 0x0000003a149c723c */ /* 0x000fe20000001818 */
[----:B------:R-:W3:Y:S04]  /*9730*/  LDSM.16.M88.4 R24, [R177+0x1000] ;  /* 0x00100000b118783b */ /* 0x000ee80000000200 */
[----:B------:R-:W3:Y:S01]  /*9740*/  LDSM.16.M88.4 R20, [R177+0x1800] ;  /* 0x00180000b114783b */ /* 0x000ee20000000200 */
[----:B------:R-:W-:Y:S01]  /*9750*/  ISETP.GE.AND P6, PT, R249, 0x3, PT ;  /* 0x00000003f900780c */ /* 0x000fe20003fc6270 */
[----:B------:R-:W-:-:S04]  /*9760*/  DEPBAR.LE SB0, 0x0 ;  /* 0x000080000000791a */ /* 0x000fc80000000000 */
[C---:B-1----:R-:W-:Y:S08]  /*9770*/  HMMA.16816.F32 R168, R16.reuse, R60, R204 ;  /* 0x0000003c10a8723c */ /* 0x042ff000000018cc */
[C---:B--2---:R-:W-:Y:S08]  /*9780*/  HMMA.16816.F32 R208, R16.reuse, R72, R208 ;  /* 0x0000004810d0723c */ /* 0x044ff000000018d0 */
[----:B------:R-:W-:Y:S08]  /*9790*/  HMMA.16816.F32 R204, R16, R74, R220 ;  /* 0x0000004a10cc723c */ /* 0x000ff000000018dc */
[C---:B------:R-:W-:Y:S08]  /*97a0*/  HMMA.16816.F32 R56, R12.reuse, R72, R212 ;  /* 0x000000480c38723c */ /* 0x040ff000000018d4 */
[----:B------:R-:W-:Y:S08]  /*97b0*/  HMMA.16816.F32 R72, R12, R74, R44 ;  /* 0x0000004a0c48723c */ /* 0x000ff0000000182c */
[C---:B---3--:R-:W-:Y:S08]  /*97c0*/  HMMA.16816.F32 R200, R16.reuse, R64, R200 ;  /* 0x0000004010c8723c */ /* 0x048ff000000018c8 */
[C---:B----4-:R-:W-:Y:S08]  /*97d0*/  HMMA.16816.F32 R160, R16.reuse, R40, R244 ;  /* 0x0000002810a0723c */ /* 0x050ff000000018f4 */
        /* <DEDUP_REMOVED lines=8> */
[----:B------:R-:W-:Y:S08]  /*9860*/  HMMA.16816.F32 R12, R12, R42, R156 ;  /* 0x0000002a0c0c723c */ /* 0x000ff0000000189c */
[-C--:B-----5:R-:W-:Y:S08]  /*9870*/  HMMA.16816.F32 R40, R8, R36.reuse, R56 ;  /* 0x000000240828723c */ /* 0x0a0ff00000001838 */
        /* <DEDUP_REMOVED lines=17> */
[----:B------:R-:W2:Y:S04]  /*9990*/  LDL.64 R30, [R1+0x148] ;  /* 0x00014800011e7983 */ /* 0x000ea80000100a00 */
[----:B------:R-:W3:Y:S01]  /*99a0*/  LDL.64 R250, [R1+0x150] ;  /* 0x0001500001fa7983 */ /* 0x000ee20000100a00 */
[----:B------:R-:W-:Y:S01]  /*99b0*/  IMAD.MOV.U32 R13, RZ, RZ, c[0x0][0x198] ;  /* 0x00006600ff0d7624 */ /* 0x000fe200078e00ff */
[----:B------:R-:W-:Y:S01]  /*99c0*/  IADD3 R2, R249, -0x3, RZ ;  /* 0xfffffffdf9027810 */ /* 0x000fe20007ffe0ff */
[----:B------:R-:W-:Y:S01]  /*99d0*/  IMAD.MOV.U32 R14, RZ, RZ, c[0x0][0x19c] ;  /* 0x00006700ff0e7624 */ /* 0x000fe200078e00ff */
[----:B------:R1:W-:Y:S01]  /*99e0*/  @P0 STS.128 [R188+0x4000], RZ ;  /* 0x004000ffbc000388 */ /* 0x0003e20000000c00 */
[C---:B------:R-:W-:Y:S01]  /*99f0*/  IMAD.SHL.U32 R7, R13.reuse, 0x40, RZ ;  /* 0x000000400d077824 */ /* 0x040fe200078e00ff */
[----:B------:R-:W-:Y:S01]  /*9a00*/  SHF.R.S32.HI R6, RZ, 0x1f, R2 ;  /* 0x0000001fff067819 */ /* 0x000fe20000011402 */
[----:B------:R-:W-:Y:S01]  /*9a10*/  BSSY B0, `(.L_x_832) ;  /* 0x000002c000007945 */ /* 0x000fe20003800000 */
[----:B------:R-:W-:-:S05]  /*9a20*/  SHF.L.U64.HI R0, R13, 0x6, R14 ;  /* 0x000000060d007819 */ /* 0x000fca000001020e */
[----:B------:R-:W-:Y:S02]  /*9a30*/  IMAD R0, R0, R2, RZ ;  /* 0x0000000200007224 */ /* 0x000fe400078e02ff */
[----:B--2---:R-:W-:Y:S02]  /*9a40*/  IMAD.MOV.U32 R5, RZ, RZ, R31 ;  /* 0x000000ffff057224 */ /* 0x004fe400078e001f */
[----:B---3--:R-:W-:-:S04]  /*9a50*/  IMAD.MOV.U32 R4, RZ, RZ, R250 ;  /* 0x000000ffff047224 */ /* 0x008fc800078e00fa */
[----:B------:R-:W-:-:S04]  /*9a60*/  IMAD.WIDE.U32 R2, R2, R7, R4 ;  /* 0x0000000702027225 */ /* 0x000fc800078e0004 */
[----:B------:R-:W-:Y:S01]  /*9a70*/  IMAD R5, R6, R7, R0 ;  /* 0x0000000706057224 */ /* 0x000fe200078e0200 */
[CC--:B------:R-:W-:Y:S02]  /*9a80*/  @!P0 LEA R0, P4, R13.reuse, R2.reuse, 0x4 ;  /* 0x000000020d008211 */ /* 0x0c0fe400078820ff */
[----:B------:R-:W-:Y:S01]  /*9a90*/  @!P0 LEA R4, P2, R13, R2, 0x5 ;  /* 0x000000020d048211 */ /* 0x000fe200078428ff */
[----:B------:R-:W-:Y:S01]  /*9aa0*/  IMAD.IADD R5, R3, 0x1, R5 ;  /* 0x0000000103057824 */ /* 0x000fe200078e0205 */
[----:B------:R-:W-:Y:S02]  /*9ab0*/  @!P0 LEA R10, P5, R2, c[0x0][0x168], 0x1 ;  /* 0x00005a00020a8a11 */ /* 0x000fe400078a08ff */
[----:B------:R-:W-:Y:S02]  /*9ac0*/  @!P0 LEA R8, P3, R0, c[0x0][0x168], 0x1 ;  /* 0x00005a0000088a11 */ /* 0x000fe400078608ff */
[----:B------:R-:W-:Y:S02]  /*9ad0*/  @!P0 LEA.HI.X R7, R13, R5, R14, 0x4, P4 ;  /* 0x000000050d078211 */ /* 0x000fe400020f240e */
[----:B------:R-:W-:-:S02]  /*9ae0*/  @!P0 LEA R6, P1, R4, c[0x0][0x168], 0x1 ;  /* 0x00005a0004068a11 */ /* 0x000fc400078208ff */
        /* <DEDUP_REMOVED lines=20> */
[----:B------:R-:W-:Y:S01]  /*9c30*/  MOV R4, R2 ;  /* 0x0000000200047202 */ /* 0x000fe20000000f00 */
[----:B------:R-:W-:-:S04]  /*9c40*/  IMAD R0, R14, 0x30, RZ ;  /* 0x000000300e007824 */ /* 0x000fc800078e02ff */
[----:B------:R-:W-:-:S05]  /*9c50*/  IMAD.WIDE.U32 R4, R13, 0x30, R4 ;  /* 0x000000300d047825 */ /* 0x000fca00078e0004 */
[----:B------:R-:W-:Y:S02]  /*9c60*/  IADD3 R0, R0, R5, RZ ;  /* 0x0000000500007210 */ /* 0x000fe40007ffe0ff */
[----:B------:R-:W-:-:S04]  /*9c70*/  LEA R2, P1, R4, c[0x0][0x168], 0x1 ;  /* 0x00005a0004027a11 */ /* 0x000fc800078208ff */
[----:B------:R-:W-:-:S05]  /*9c80*/  LEA.HI.X R3, R4, c[0x0][0x16c], R0, 0x1, P1 ;  /* 0x00005b0004037a11 */ /* 0x000fca00008f0c00 */
[----:B------:R-:W-:Y:S01]  /*9c90*/  @!PT LDS RZ, [RZ] ;  /* 0x00000000fffff984 */ /* 0x000fe20000000800 */
[----:B------:R-:W-:Y:S01]  /*9ca0*/  @!PT LDS RZ, [RZ] ;  /* 0x00000000fffff984 */ /* 0x000fe20000000800 */
[----:B------:R-:W-:Y:S01]  /*9cb0*/  @!PT LDS RZ, [RZ] ;  /* 0x00000000fffff984 */ /* 0x000fe20000000800 */
[----:B------:R2:W-:Y:S04]  /*9cc0*/  LDGSTS.E.BYPASS.LTC128B.128 [R188+0x5800], [R2.64] ;  /* 0x0580000002bc7fae */ /* 0x0005e8000b901d62 */
.L_x_833:
[----:B------:R-:W-:Y:S05]  /*9cd0*/  BSYNC B0 ;  /* 0x0000000000007941 */ /* 0x000fea0003800000 */
.L_x_832:
[----:B------:R-:W0:Y:S02]  /*9ce0*/  LDGDEPBAR ;  /* 0x00000000000079af */ /* 0x000e240000000000 */
.L_x_831:
[----:B--2---:R-:W2:Y:S04]  /*9cf0*/  LDL R3, [R1+0x104] ;  /* 0x0001040001037983 */ /* 0x004ea80000100800 */
[----:B------:R-:W3:Y:S01]  /*9d00*/  LDL R2, [R1+0x10c] ;  /* 0x00010c0001027983 */ /* 0x000ee20000100800 */
[----:B------:R-:W-:-:S03]  /*9d10*/  IADD3 R245, R249, -0x2, RZ ;  /* 0xfffffffef9f57810 */ /* 0x000fc60007ffe0ff */
        /* <DEDUP_REMOVED lines=17> */
[----:B------:R-:W4:Y:S04]  /*9e30*/  LDL R14, [R1+0x130] ;  /* 0x00013000010e7983 */ /* 0x000f280000100800 */
[----:B------:R-:W4:Y:S04]  /*9e40*/  LDL R19, [R1+0x100] ;  /* 0x0001000001137983 */ /* 0x000f280000100800 */
[----:B------:R-:W1:Y:S02]  /*9e50*/  S2R R0, SR_TID.X ;  /* 0x0000000000007919 */ /* 0x000e640000002100 */
[----:B-1----:R-:W-:-:S05]  /*9e60*/  IMAD.SHL.U32 R0, R0, 0x2, RZ ;  /* 0x0000000200007824 */ /* 0x002fca00078e00ff */
[----:B------:R-:W-:-:S05]  /*9e70*/  LOP3.LUT R0, R0, 0x6, RZ, 0xc0, !PT ;  /* 0x0000000600007812 */ /* 0x000fca00078ec0ff */
[----:B------:R-:W-:-:S05]  /*9e80*/  IMAD R0, R245, 0x40, R0 ;  /* 0x00000040f5007824 */ /* 0x000fca00078e0200 */
[C---:B------:R-:W-:Y:S02]  /*9e90*/  IADD3 R10, R0.reuse, 0x11, RZ ;  /* 0x00000011000a7810 */ /* 0x040fe40007ffe0ff */
[----:B------:R-:W-:-:S04]  /*9ea0*/  ISETP.GE.AND P1, PT, R0, R48, PT ;  /* 0x000000300000720c */ /* 0x000fc80003f26270 */
[----:B------:R-:W-:Y:S02]  /*9eb0*/  FSEL R12, R40, -INF , !P1 ;  /* 0xff800000280c7808 */ /* 0x000fe40004800000 */
[C---:B------:R-:W-:Y:S02]  /*9ec0*/  IADD3 R5, R0.reuse, 0x18, RZ ;  /* 0x0000001800057810 */ /* 0x040fe40007ffe0ff */
[C---:B------:R-:W-:Y:S02]  /*9ed0*/  ISETP.GE.AND P2, PT, R0.reuse, R49, PT ;  /* 0x000000310000720c */ /* 0x040fe40003f46270 */
[----:B------:R-:W-:Y:S02]  /*9ee0*/  IADD3 R8, R0, 0x20, RZ ;  /* 0x0000002000087810 */ /* 0x000fe40007ffe0ff */
[----:B------:R-:W-:Y:S02]  /*9ef0*/  FSEL R15, R42, -INF , !P2 ;  /* 0xff8000002a0f7808 */ /* 0x000fe40005000000 */
[----:B------:R-:W-:-:S02]  /*9f00*/  IADD3 R6, R0, 0x10, RZ ;  /* 0x0000001000067810 */ /* 0x000fc40007ffe0ff */
[C---:B------:R-:W-:Y:S02]  /*9f10*/  ISETP.GE.AND P2, PT, R0.reuse, R50, PT ;  /* 0x000000320000720c */ /* 0x040fe40003f46270 */
[C---:B------:R-:W-:Y:S02]  /*9f20*/  IADD3 R7, R0.reuse, 0x9, RZ ;  /* 0x0000000900077810 */ /* 0x040fe40007ffe0ff */
[----:B------:R-:W-:Y:S02]  /*9f30*/  IADD3 R9, R0, 0x19, RZ ;  /* 0x0000001900097810 */ /* 0x000fe40007ffe0ff */
[-C--:B------:R-:W-:Y:S02]  /*9f40*/  ISETP.GE.AND P3, PT, R6, R48.reuse, PT ;  /* 0x000000300600720c */ /* 0x080fe40003f66270 */
[----:B------:R-:W-:Y:S02]  /*9f50*/  FSEL R167, R210, -INF , !P2 ;  /* 0xff800000d2a77808 */ /* 0x000fe40005000000 */
[----:B------:R-:W-:-:S02]  /*9f60*/  ISETP.GE.AND P2, PT, R9, R48, PT ;  /* 0x000000300900720c */ /* 0x000fc40003f46270 */
[----:B------:R-:W-:Y:S02]  /*9f70*/  IADD3 R4, R0, 0x21, RZ ;  /* 0x0000002100047810 */ /* 0x000fe40007ffe0ff */
[----:B------:R-:W-:-:S04]  /*9f80*/  ISETP.GE.AND P1, PT, R7, R48, PT ;  /* 0x000000300700720c */ /* 0x000fc80003f26270 */
[----:B------:R-:W-:Y:S01]  /*9f90*/  FSEL R22, R73, -INF , !P1 ;  /* 0xff80000049167808 */ /* 0x000fe20004800000 */
[----:B------:R-:W-:Y:S02]  /*9fa0*/  IMAD.SHL.U32 R232, R245, 0x2, RZ ;  /* 0x00000002f5e87824 */ /* 0x000fe400078e00ff */
[----:B--2---:R-:W-:Y:S01]  /*9fb0*/  IMAD.MOV.U32 R11, RZ, RZ, R3 ;  /* 0x000000ffff0b7224 */ /* 0x004fe200078e0003 */
[----:B------:R-:W-:Y:S01]  /*9fc0*/  IADD3 R3, R0, 0x1, RZ ;  /* 0x0000000100037810 */ /* 0x000fe20007ffe0ff */
[----:B---3--:R-:W-:-:S03]  /*9fd0*/  IMAD.MOV.U32 R13, RZ, RZ, R2 ;  /* 0x000000ffff0d7224 */ /* 0x008fc600078e0002 */
[-C--:B------:R-:W-:Y:S02]  /*9fe0*/  ISETP.GE.AND P5, PT, R3, R48.reuse, PT ;  /* 0x000000300300720c */ /* 0x080fe40003fa6270 */
[----:B------:R-:W-:Y:S02]  /*9ff0*/  IADD3 R2, R0, 0x8, RZ ;  /* 0x0000000800027810 */ /* 0x000fe40007ffe0ff */
[----:B------:R-:W-:Y:S02]  /*a000*/  FSEL R16, R41, -INF , !P5 ;  /* 0xff80000029107808 */ /* 0x000fe40006800000 */
[-C--:B------:R-:W-:Y:S02]  /*a010*/  ISETP.GE.AND P5, PT, R10, R48.reuse, PT ;  /* 0x000000300a00720c */ /* 0x080fe40003fa6270 */
[----:B------:R-:W-:Y:S02]  /*a020*/  ISETP.GE.AND P4, PT, R2, R48, PT ;  /* 0x000000300200720c */ /* 0x000fe40003f86270 */
[----:B------:R-:W-:-:S02]  /*a030*/  FSEL R40, R53, -INF , !P5 ;  /* 0xff80000035287808 */ /* 0x000fc40006800000 */
[----:B------:R-:W-:Y:S02]  /*a040*/  ISETP.GE.AND P5, PT, R0, R51, PT ;  /* 0x000000330000720c */ /* 0x000fe40003fa6270 */
[----:B------:R-:W-:Y:S02]  /*a050*/  FSEL R21, R72, -INF , !P4 ;  /* 0xff80000048157808 */ /* 0x000fe40006000000 */
[----:B------:R-:W-:Y:S02]  /*a060*/  ISETP.GE.AND P4, PT, R3, R49, PT ;  /* 0x000000310300720c */ /* 0x000fe40003f86270 */
[----:B------:R-:W-:Y:S02]  /*a070*/  FSEL R157, R208, -INF , !P5 ;  /* 0xff800000d09d7808 */ /* 0x000fe40006800000 */
[----:B------:R-:W-:Y:S02]  /*a080*/  ISETP.GE.AND P5, PT, R5, R48, PT ;  /* 0x000000300500720c */ /* 0x000fe40003fa6270 */
[----:B------:R-:W-:-:S02]  /*a090*/  FSEL R17, R43, -INF , !P4 ;  /* 0xff8000002b117808 */ /* 0x000fc40006000000 */
[----:B------:R-:W-:Y:S02]  /*a0a0*/  FSEL R43, R64, -INF , !P5 ;  /* 0xff800000402b7808 */ /* 0x000fe40006800000 */
[----:B------:R-:W-:-:S04]  /*a0b0*/  ISETP.GE.AND P5, PT, R8, R48, PT ;  /* 0x000000300800720c */ /* 0x000fc80003fa6270 */
[----:B------:R-:W-:Y:S02]  /*a0c0*/  FSEL R42, R44, -INF , !P5 ;  /* 0xff8000002c2a7808 */ /* 0x000fe40006800000 */
[-C--:B------:R-:W-:Y:S02]  /*a0d0*/  ISETP.GE.AND P5, PT, R7, R49.reuse, PT ;  /* 0x000000310700720c */ /* 0x080fe40003fa6270 */
[----:B------:R-:W-:Y:S02]  /*a0e0*/  FSEL R41, R52, -INF , !P3 ;  /* 0xff80000034297808 */ /* 0x000fe40005800000 */
[----:B------:R-:W-:Y:S02]  /*a0f0*/  FSEL R52, R65, -INF , !P2 ;  /* 0xff80000041347808 */ /* 0x000fe40005000000 */
[----:B------:R-:W-:Y:S02]  /*a100*/  FSEL R26, R75, -INF , !P5 ;  /* 0xff8000004b1a7808 */ /* 0x000fe40006800000 */
[----:B------:R-:W-:-:S02]  /*a110*/  ISETP.GE.AND P2, PT, R2, R49, PT ;  /* 0x000000310200720c */ /* 0x000fc40003f46270 */
[----:B------:R-:W-:Y:S02]  /*a120*/  ISETP.GE.AND P5, PT, R4, R48, PT ;  /* 0x000000300400720c */ /* 0x000fe40003fa6270 */
[-C--:B------:R-:W-:Y:S02]  /*a130*/  ISETP.GE.AND P1, PT, R3, R51.reuse, PT ;  /* 0x000000330300720c */ /* 0x080fe40003f26270 */
[----:B------:R-:W-:Y:S02]  /*a140*/  FSEL R23, R74, -INF , !P2 ;  /* 0xff8000004a177808 */ /* 0x000fe40005000000 */
[----:B------:R-:W-:Y:S02]  /*a150*/  FSEL R39, R45, -INF , !P5 ;  /* 0xff8000002d277808 */ /* 0x000fe40006800000 */
[----:B------:R-:W-:Y:S02]  /*a160*/  ISETP.GE.AND P3, PT, R3, R50, PT ;  /* 0x000000320300720c */ /* 0x000fe40003f66270 */
[----:B------:R-:W-:-:S02]  /*a170*/  ISETP.GE.AND P4, PT, R2, R51, PT ;  /* 0x000000330200720c */ /* 0x000fc40003f86270 */
[-C--:B------:R-:W-:Y:S02]  /*a180*/  ISETP.GE.AND P2, PT, R7, R50.reuse, PT ;  /* 0x000000320700720c */ /* 0x080fe40003f46270 */
[----:B------:R-:W-:Y:S02]  /*a190*/  ISETP.GE.AND P5, PT, R10, R49, PT ;  /* 0x000000310a00720c */ /* 0x000fe40003fa6270 */
[----:B------:R-:W-:Y:S02]  /*a1a0*/  IADD3 R3, R0, 0x28, RZ ;  /* 0x0000002800037810 */ /* 0x000fe40007ffe0ff */
[----:B------:R-:W-:Y:S02]  /*a1b0*/  FSEL R168, R209, -INF , !P1 ;  /* 0xff800000d1a87808 */ /* 0x000fe40004800000 */
[----:B------:R-:W-:Y:S02]  /*a1c0*/  ISETP.GE.AND P1, PT, R2, R50, PT ;  /* 0x000000320200720c */ /* 0x000fe40003f26270 */
[----:B------:R-:W-:-:S02]  /*a1d0*/  FSEL R160, R204, -INF , !P4 ;  /* 0xff800000cca07808 */ /* 0x000fc40006000000 */
[----:B------:R-:W-:Y:S02]  /*a1e0*/  FSEL R165, R207, -INF , !P2 ;  /* 0xff800000cfa57808 */ /* 0x000fe40005000000 */
[----:B------:R-:W-:Y:S02]  /*a1f0*/  FSEL R149, R55, -INF , !P5 ;  /* 0xff80000037957808 */ /* 0x000fe40006800000 */
[-C--:B------:R-:W-:Y:S02]  /*a200*/  ISETP.GE.AND P4, PT, R6, R51.reuse, PT ;  /* 0x000000330600720c */ /* 0x080fe40003f86270 */
[----:B------:R-:W-:Y:S02]  /*a210*/  ISETP.GE.AND P2, PT, R10, R51, PT ;  /* 0x000000330a00720c */ /* 0x000fe40003f46270 */
[----:B------:R-:W-:Y:S02]  /*a220*/  ISETP.GE.AND P5, PT, R3, R48, PT ;  /* 0x000000300300720c */ /* 0x000fe40003fa6270 */
[----:B------:R-:W-:-:S02]  /*a230*/  FSEL R169, R211, -INF , !P3 ;  /* 0xff800000d3a97808 */ /* 0x000fc40005800000 */
[----:B------:R-:W-:Y:S02]  /*a240*/  FSEL R166, R206, -INF , !P1 ;  /* 0xff800000cea67808 */ /* 0x000fe40004800000 */
[----:B------:R-:W-:Y:S02]  /*a250*/  ISETP.GE.AND P3, PT, R7, R51, PT ;  /* 0x000000330700720c */ /* 0x000fe40003f66270 */
[----:B------:R-:W-:Y:S02]  /*a260*/  ISETP.GE.AND P1, PT, R6, R49, PT ;  /* 0x000000310600720c */ /* 0x000fe40003f26270 */
[----:B------:R-:W-:Y:S02]  /*a270*/  FSEL R156, R200, -INF , !P4 ;  /* 0xff800000c89c7808 */ /* 0x000fe40006000000 */
[----:B------:R-:W-:Y:S02]  /*a280*/  FSEL R155, R201, -INF , !P2 ;  /* 0xff800000c99b7808 */ /* 0x000fe40005000000 */
[----:B------:R-:W-:-:S02]  /*a290*/  FSEL R37, R60, -INF , !P5 ;  /* 0xff8000003c257808 */ /* 0x000fc40006800000 */
[CC--:B------:R-:W-:Y:S02]  /*a2a0*/  ISETP.GE.AND P4, PT, R5.reuse, R49.reuse, PT ;  /* 0x000000310500720c */ /* 0x0c0fe40003f86270 */
[----:B------:R-:W-:Y:S02]  /*a2b0*/  ISETP.GE.AND P2, PT, R5, R50, PT ;  /* 0x000000320500720c */ /* 0x000fe40003f46270 */
[----:B------:R-:W-:Y:S02]  /*a2c0*/  ISETP.GE.AND P5, PT, R9, R49, PT ;  /* 0x000000310900720c */ /* 0x000fe40003fa6270 */
[----:B------:R-:W-:Y:S02]  /*a2d0*/  IADD3 R2, R0, 0x29, RZ ;  /* 0x0000002900027810 */ /* 0x000fe40007ffe0ff */
[----:B------:R-:W-:Y:S02]  /*a2e0*/  FSEL R159, R205, -INF , !P3 ;  /* 0xff800000cd9f7808 */ /* 0x000fe40005800000 */
[----:B------:R-:W-:-:S02]  /*a2f0*/  FSEL R148, R54, -INF , !P1 ;  /* 0xff80000036947808 */ /* 0x000fc40004800000 */
[-C--:B------:R-:W-:Y:S02]  /*a300*/  ISETP.GE.AND P3, PT, R6, R50.reuse, PT ;  /* 0x000000320600720c */ /* 0x080fe40003f66270 */
[-C--:B------:R-:W-:Y:S02]  /*a310*/  ISETP.GE.AND P1, PT, R10, R50.reuse, PT ;  /* 0x000000320a00720c */ /* 0x080fe40003f26270 */
[----:B------:R-:W-:Y:S02]  /*a320*/  FSEL R143, R66, -INF , !P4 ;  /* 0xff800000428f7808 */ /* 0x000fe40006000000 */
[----:B------:R-:W-:Y:S02]  /*a330*/  FSEL R142, R67, -INF , !P5 ;  /* 0xff800000438e7808 */ /* 0x000fe40006800000 */
[----:B------:R-:W-:Y:S02]  /*a340*/  FSEL R162, R194, -INF , !P2 ;  /* 0xff800000c2a27808 */ /* 0x000fe40005000000 */
[----:B------:R-:W-:-:S02]  /*a350*/  ISETP.GE.AND P4, PT, R9, R50, PT ;  /* 0x000000320900720c */ /* 0x000fc40003f86270 */
[----:B------:R-:W-:Y:S02]  /*a360*/  ISETP.GE.AND P5, PT, R2, R48, PT ;  /* 0x000000300200720c */ /* 0x000fe40003fa6270 */
[----:B------:R-:W-:Y:S02]  /*a370*/  ISETP.GE.AND P2, PT, R8, R49, PT ;  /* 0x000000310800720c */ /* 0x000fe40003f46270 */
[----:B------:R-:W-:Y:S02]  /*a380*/  FSEL R164, R202, -INF , !P3 ;  /* 0xff800000caa47808 */ /* 0x000fe40005800000 */
        /* <DEDUP_REMOVED lines=13> */
[----:B------:R-:W-:Y:S02]  /*a460*/  ISETP.GE.AND P1, PT, R8, R50, PT ;  /* 0x000000320800720c */ /* 0x000fe40003f26270 */
[----:B------:R-:W-:-:S02]  /*a470*/  FMNMX.FTZ R4, R16, R4, !PT ;  /* 0x0000000410047209 */ /* 0x000fc40007810000 */
[----:B------:R-:W-:Y:S02]  /*a480*/  FSEL R74, R47, -INF , !P5 ;  /* 0xff8000002f4a7808 */ /* 0x000fe40006800000 */
[----:B------:R-:W-:Y:S02]  /*a490*/  FSEL R151, R212, -INF , !P3 ;  /* 0xff800000d4977808 */ /* 0x000fe40005800000 */
[----:B------:R-:W-:Y:S02]  /*a4a0*/  FSEL R158, R214, -INF , !P1 ;  /* 0xff800000d69e7808 */ /* 0x000fe40004800000 */
[C---:B------:R-:W-:Y:S02]  /*a4b0*/  ISETP.GE.AND P5, PT, R3.reuse, R49, PT ;  /* 0x000000310300720c */ /* 0x040fe40003fa6270 */
[C---:B------:R-:W-:Y:S02]  /*a4c0*/  ISETP.GE.AND P3, PT, R3.reuse, R51, PT ;  /* 0x000000330300720c */ /* 0x040fe40003f66270 */
[----:B------:R-:W-:-:S02]  /*a4d0*/  ISETP.GE.AND P1, PT, R3, R50, PT ;  /* 0x000000320300720c */ /* 0x000fc40003f26270 */
        /* <DEDUP_REMOVED lines=11> */
[----:B------:R-:W-:Y:S02]  /*a590*/  FSEL R150, R213, -INF , !P4 ;  /* 0xff800000d5967808 */ /* 0x000fe40006000000 */
[----:B------:R-:W-:-:S02]  /*a5a0*/  FMNMX.FTZ R6, R42, R6, !PT ;  /* 0x000000062a067209 */ /* 0x000fc40007810000 */
[----:B------:R-:W-:Y:S02]  /*a5b0*/  ISETP.GE.AND P4, PT, R2, R49, PT ;  /* 0x000000310200720c */ /* 0x000fe40003f86270 */
[----:B------:R-:W-:Y:S01]  /*a5c0*/  IADD3 R3, R0, 0x30, RZ ;  /* 0x0000003000037810 */ /* 0x000fe20007ffe0ff */
[----:B----4-:R-:W-:Y:S01]  /*a5d0*/  IMAD.WIDE.U32 R190, R14, -0x2daee0ad, RZ ;  /* 0xd2511f530ebe7825 */ /* 0x010fe200078e00ff */
[----:B------:R-:W-:Y:S02]  /*a5e0*/  FMNMX.FTZ R7, R149, R5, !PT ;  /* 0x0000000595077209 */ /* 0x000fe40007810000 */
[----:B------:R-:W-:Y:S01]  /*a5f0*/  IADD3 R4, R0, 0x31, RZ ;  /* 0x0000003100047810 */ /* 0x000fe20007ffe0ff */
[----:B------:R-:W-:Y:S01]  /*a600*/  IMAD.MOV.U32 R14, RZ, RZ, R11 ;  /* 0x000000ffff0e7224 */ /* 0x000fe200078e000b */
[----:B------:R-:W-:Y:S02]  /*a610*/  FMNMX.FTZ R6, R39, R6, !PT ;  /* 0x0000000627067209 */ /* 0x000fe40007810000 */
[----:B------:R-:W-:-:S02]  /*a620*/  FSEL R63, R63, -INF , !P4 ;  /* 0xff8000003f3f7808 */ /* 0x000fc40006000000 */
[-C--:B------:R-:W-:Y:S02]  /*a630*/  ISETP.GE.AND P4, PT, R3, R48.reuse, PT ;  /* 0x000000300300720c */ /* 0x080fe40003f86270 */
[C---:B------:R-:W-:Y:S02]  /*a640*/  IADD3 R5, R0.reuse, 0x38, RZ ;  /* 0x0000003800057810 */ /* 0x040fe40007ffe0ff */
[----:B------:R-:W-:Y:S02]  /*a650*/  IADD3 R11, R0, 0x39, RZ ;  /* 0x00000039000b7810 */ /* 0x000fe40007ffe0ff */
[----:B------:R-:W-:Y:S02]  /*a660*/  FSEL R154, R215, -INF , !P2 ;  /* 0xff800000d79a7808 */ /* 0x000fe40005000000 */
[----:B------:R-:W-:Y:S02]  /*a670*/  FMNMX.FTZ R0, R143, R7, !PT ;  /* 0x000000078f007209 */ /* 0x000fe40007810000 */
[----:B------:R-:W-:-:S02]  /*a680*/  ISETP.GE.AND P2, PT, R4, R48, PT ;  /* 0x000000300400720c */ /* 0x000fc40003f46270 */
[----:B------:R-:W-:Y:S02]  /*a690*/  FMNMX.FTZ R7, R37, R6, !PT ;  /* 0x0000000625077209 */ /* 0x000fe40007810000 */
[----:B------:R-:W-:Y:S02]  /*a6a0*/  FSEL R30, R56, -INF , !P4 ;  /* 0xff800000381e7808 */ /* 0x000fe40006000000 */
[----:B------:R-:W-:Y:S02]  /*a6b0*/  ISETP.GE.AND P4, PT, R3, R49, PT ;  /* 0x000000310300720c */ /* 0x000fe40003f86270 */
[----:B------:R-:W-:Y:S02]  /*a6c0*/  FMNMX.FTZ R0, R142, R0, !PT ;  /* 0x000000008e007209 */ /* 0x000fe40007810000 */
[----:B------:R-:W-:Y:S02]  /*a6d0*/  FSEL R27, R57, -INF , !P2 ;  /* 0xff800000391b7808 */ /* 0x000fe40005000000 */
[----:B------:R-:W-:-:S02]  /*a6e0*/  FMNMX.FTZ R7, R35, R7, !PT ;  /* 0x0000000723077209 */ /* 0x000fc40007810000 */
[----:B------:R-:W-:Y:S02]  /*a6f0*/  ISETP.GE.AND P2, PT, R4, R49, PT ;  /* 0x000000310400720c */ /* 0x000fe40003f46270 */
[----:B------:R-:W-:Y:S02]  /*a700*/  FSEL R58, R58, -INF , !P4 ;  /* 0xff8000003a3a7808 */ /* 0x000fe40006000000 */
[----:B------:R-:W-:Y:S02]  /*a710*/  FMNMX.FTZ R0, R75, R0, !PT ;  /* 0x000000004b007209 */ /* 0x000fe40007810000 */
[----:B------:R-:W-:Y:S02]  /*a720*/  ISETP.GE.AND P4, PT, R5, R48, PT ;  /* 0x000000300500720c */ /* 0x000fe40003f86270 */
[----:B------:R-:W-:Y:S02]  /*a730*/  FMNMX.FTZ R7, R30, R7, !PT ;  /* 0x000000071e077209 */ /* 0x000fe40007810000 */
[----:B------:R-:W-:-:S02]  /*a740*/  FSEL R59, R59, -INF , !P2 ;  /* 0xff8000003b3b7808 */ /* 0x000fc40005000000 */
[----:B------:R-:W-:Y:S02]  /*a750*/  ISETP.GE.AND P2, PT, R11, R48, PT ;  /* 0x000000300b00720c */ /* 0x000fe40003f46270 */
[----:B------:R-:W-:Y:S02]  /*a760*/  FSEL R65, R62, -INF , !P5 ;  /* 0xff8000003e417808 */ /* 0x000fe40006800000 */
[----:B------:R-:W-:Y:S02]  /*a770*/  FMNMX.FTZ R0, R74, R0, !PT ;  /* 0x000000004a007209 */ /* 0x000fe40007810000 */
[----:B------:R-:W-:Y:S02]  /*a780*/  FSEL R20, R144, -INF , !P4 ;  /* 0xff80000090147808 */ /* 0x000fe40006000000 */
[----:B------:R-:W-:Y:S02]  /*a790*/  FMNMX.FTZ R7, R27, R7, !PT ;  /* 0x000000071b077209 */ /* 0x000fe40007810000 */
[----:B------:R-:W-:-:S02]  /*a7a0*/  FSEL R18, R145, -INF , !P2 ;  /* 0xff80000091127808 */ /* 0x000fc40005000000 */
[----:B------:R-:W-:Y:S02]  /*a7b0*/  ISETP.GE.AND P2, PT, R5, R49, PT ;  /* 0x000000310500720c */ /* 0x000fe40003f46270 */
[----:B------:R-:W-:Y:S02]  /*a7c0*/  FMNMX.FTZ R0, R65, R0, !PT ;  /* 0x0000000041007209 */ /* 0x000fe40007810000 */
[----:B------:R-:W-:Y:S02]  /*a7d0*/  FMNMX.FTZ R7, R20, R7, !PT ;  /* 0x0000000714077209 */ /* 0x000fe40007810000 */
[----:B------:R-:W-:Y:S02]  /*a7e0*/  FSEL R47, R146, -INF , !P2 ;  /* 0xff800000922f7808 */ /* 0x000fe40005000000 */
[----:B------:R-:W-:Y:S02]  /*a7f0*/  FMNMX.FTZ R6, R63, R0, !PT ;  /* 0x000000003f067209 */ /* 0x000fe40007810000 */
[----:B------:R-:W-:-:S02]  /*a800*/  ISETP.GE.AND P5, PT, R2, R51, PT ;  /* 0x000000330200720c */ /* 0x000fc40003fa6270 */
[----:B------:R-:W-:Y:S02]  /*a810*/  ISETP.GE.AND P2, PT, R2, R50, PT ;  /* 0x000000320200720c */ /* 0x000fe40003f46270 */
[----:B------:R-:W-:Y:S02]  /*a820*/  FMNMX.FTZ R0, R18, R7, !PT ;  /* 0x0000000712007209 */ /* 0x000fe40007810000 */
[----:B------:R-:W-:Y:S01]  /*a830*/  LOP3.LUT R2, R239, UR17, R190, 0x96, !PT ;  /* 0x00000011ef027c12 */ /* 0x000fe2000f8e96be */
[----:B------:R-:W-:Y:S01]  /*a840*/  IMAD.MOV.U32 R244, RZ, RZ, R14 ;  /* 0x000000fffff47224 */ /* 0x000fe200078e000e */
[----:B------:R-:W-:Y:S01]  /*a850*/  FMNMX.FTZ R8, R58, R6, !PT ;  /* 0x000000063a087209 */ /* 0x000fe20007810000 */
[----:B------:R-:W1:Y:S01]  /*a860*/  SHFL.BFLY PT, R14, R0, 0x2, 0x1f ;  /* 0x0c401f00000e7f89 */ /* 0x000e6200000e0000 */
[----:B------:R-:W-:Y:S01]  /*a870*/  ISETP.GE.AND P4, PT, R11, R49, PT ;  /* 0x000000310b00720c */ /* 0x000fe20003f86270 */
[----:B------:R-:W-:Y:S01]  /*a880*/  IMAD.WIDE.U32 R6, R2, -0x326172a9, RZ ;  /* 0xcd9e8d5702067825 */ /* 0x000fe200078e00ff */
[----:B------:R-:W-:-:S02]  /*a890*/  FMNMX.FTZ R2, R59, R8, !PT ;  /* 0x000000083b027209 */ /* 0x000fc40007810000 */
[----:B------:R-:W-:Y:S02]  /*a8a0*/  LOP3.LUT R228, R191, UR37, R232, 0x96, !PT ;  /* 0x00000025bfe47c12 */ /* 0x000fe4000f8e96e8 */
[----:B------:R-:W-:Y:S02]  /*a8b0*/  FSEL R45, R147, -INF , !P4 ;  /* 0xff800000932d7808 */ /* 0x000fe40006000000 */
[----:B------:R-:W-:Y:S01]  /*a8c0*/  FMNMX.FTZ R10, R47, R2, !PT ;  /* 0x000000022f0a7209 */ /* 0x000fe20007810000 */
[----:B------:R-:W-:Y:S02]  /*a8d0*/  IMAD R233, R19, -0x326172a9, RZ ;  /* 0xcd9e8d5713e97824 */ /* 0x000fe400078e02ff */
[----:B------:R-:W-:Y:S01]  /*a8e0*/  IMAD.WIDE.U32 R24, R228, -0x326172a9, RZ ;  /* 0xcd9e8d57e4187825 */ /* 0x000fe200078e00ff */
[----:B------:R-:W-:-:S03]  /*a8f0*/  FMNMX.FTZ R10, R45, R10, !PT ;  /* 0x0000000a2d0a7209 */ /* 0x000fc60007810000 */
[----:B------:R-:W-:Y:S01]  /*a900*/  IMAD.MOV.U32 R234, RZ, RZ, R13 ;  /* 0x000000ffffea7224 */ /* 0x000fe200078e000d */
[----:B------:R-:W-:Y:S01]  /*a910*/  LOP3.LUT R2, R25, UR18, R233, 0x96, !PT ;  /* 0x0000001219027c12 */ /* 0x000fe2000f8e96e9 */
[----:B------:R-:W2:Y:S01]  /*a920*/  SHFL.BFLY PT, R13, R10, 0x2, 0x1f ;  /* 0x0c401f000a0d7f89 */ /* 0x000ea200000e0000 */
[----:B------:R-:W-:Y:S02]  /*a930*/  FSEL R57, R218, -INF , !P1 ;  /* 0xff800000da397808 */ /* 0x000fe40004800000 */
[C---:B------:R-:W-:Y:S02]  /*a940*/  ISETP.GE.AND P4, PT, R3.reuse, R51, PT ;  /* 0x000000330300720c */ /* 0x040fe40003f86270 */
[----:B------:R-:W-:Y:S01]  /*a950*/  ISETP.GE.AND P1, PT, R3, R50, PT ;  /* 0x000000320300720c */ /* 0x000fe20003f26270 */
[----:B------:R-:W-:Y:S01]  /*a960*/  IMAD.WIDE.U32 R2, R2, -0x2daee0ad, RZ ;  /* 0xd2511f5302027825 */ /* 0x000fe200078e00ff */
[----:B------:R-:W-:Y:S02]  /*a970*/  LOP3.LUT R8, R7, UR16, R24, 0x96, !PT ;  /* 0x0000001007087c12 */ /* 0x000fe4000f8e9618 */
[----:B-1----:R-:W-:-:S02]  /*a980*/  FMNMX.FTZ R0, R0, R14, !PT ;  /* 0x0000000e00007209 */ /* 0x002fc40007810000 */
[----:B------:R-:W-:Y:S01]  /*a990*/  LOP3.LUT R3, R3, UR15, R238, 0x96, !PT ;  /* 0x0000000f03037c12 */ /* 0x000fe2000f8e96ee */
[----:B------:R-:W-:Y:S01]  /*a9a0*/  IMAD.WIDE.U32 R8, R8, -0x2daee0ad, RZ ;  /* 0xd2511f5308087825 */ /* 0x000fe200078e00ff */
[----:B------:R-:W-:Y:S02]  /*a9b0*/  FSEL R56, R216, -INF , !P3 ;  /* 0xff800000d8387808 */ /* 0x000fe40005800000 */
[----:B------:R-:W-:Y:S02]  /*a9c0*/  FSEL R54, R217, -INF , !P5 ;  /* 0xff800000d9367808 */ /* 0x000fe40006800000 */
[C---:B------:R-:W-:Y:S02]  /*a9d0*/  ISETP.GE.AND P3, PT, R4.reuse, R51, PT ;  /* 0x000000330400720c */ /* 0x040fe40003f66270 */
[----:B------:R-:W-:Y:S02]  /*a9e0*/  ISETP.GE.AND P5, PT, R4, R50, PT ;  /* 0x000000320400720c */ /* 0x000fe40003fa6270 */
[----:B------:R-:W-:Y:S01]  /*a9f0*/  LOP3.LUT R4, R9, UR11, R2, 0x96, !PT ;  /* 0x0000000b09047c12 */ /* 0x000fe2000f8e9602 */
[----:B------:R-:W-:Y:S01]  /*aa00*/  IMAD.WIDE.U32 R2, R3, -0x326172a9, RZ ;  /* 0xcd9e8d5703027825 */ /* 0x000fe200078e00ff */
[----:B------:R-:W1:Y:S01]  /*aa10*/  SHFL.BFLY PT, R14, R0, 0x1, 0x1f ;  /* 0x0c201f00000e7f89 */ /* 0x000e6200000e0000 */
[----:B------:R-:W-:-:S02]  /*aa20*/  FSEL R55, R219, -INF , !P2 ;  /* 0xff800000db377808 */ /* 0x000fc40005000000 */
[----:B------:R-:W-:Y:S02]  /*aa30*/  FSEL R46, R220, -INF , !P4 ;  /* 0xff800000dc2e7808 */ /* 0x000fe40006000000 */
[C---:B------:R-:W-:Y:S02]  /*aa40*/  ISETP.GE.AND P2, PT, R5.reuse, R51, PT ;  /* 0x000000330500720c */ /* 0x040fe40003f46270 */
[----:B------:R-:W-:Y:S01]  /*aa50*/  ISETP.GE.AND P4, PT, R5, R50, PT ;  /* 0x000000320500720c */ /* 0x000fe20003f86270 */
[----:B------:R-:W-:Y:S01]  /*aa60*/  IMAD.WIDE.U32 R4, R4, -0x326172a9, RZ ;  /* 0xcd9e8d5704047825 */ /* 0x000fe200078e00ff */
[----:B------:R-:W-:Y:S02]  /*aa70*/  LOP3.LUT R3, R3, UR12, R6, 0x96, !PT ;  /* 0x0000000c03037c12 */ /* 0x000fe4000f8e9606 */
[----:B--2---:R-:W-:Y:S02]  /*aa80*/  FMNMX.FTZ R9, R10, R13, !PT ;  /* 0x0000000d0a097209 */ /* 0x004fe40007810000 */
[----:B------:R-:W-:Y:S01]  /*aa90*/  LOP3.LUT R5, R5, UR10, R2, 0x96, !PT ;  /* 0x0000000a05057c12 */ /* 0x000fe2000f8e9602 */
[----:B------:R-:W-:Y:S01]  /*aaa0*/  IMAD.WIDE.U32 R2, R3, -0x2daee0ad, RZ ;  /* 0xd2511f5303027825 */ /* 0x000fe200078e00ff */
[----:B------:R-:W-:-:S02]  /*aab0*/  FSEL R53, R222, -INF , !P1 ;  /* 0xff800000de357808 */ /* 0x000fc40004800000 */
[----:B------:R-:W-:Y:S02]  /*aac0*/  FSEL R44, R221, -INF , !P3 ;  /* 0xff800000dd2c7808 */ /* 0x000fe40005800000 */
[----:B------:R-:W-:Y:S02]  /*aad0*/  LOP3.LUT R3, R3, UR9, R8, 0x96, !PT ;  /* 0x0000000903037c12 */ /* 0x000fe4000f8e9608 */
[C---:B------:R-:W-:Y:S01]  /*aae0*/  ISETP.GE.AND P1, PT, R11.reuse, R51, PT ;  /* 0x000000330b00720c */ /* 0x040fe20003f26270 */
[----:B------:R-:W2:Y:S01]  /*aaf0*/  SHFL.BFLY PT, R8, R9, 0x1, 0x1f ;  /* 0x0c201f0009087f89 */ /* 0x000ea200000e0000 */
[----:B------:R-:W-:Y:S01]  /*ab00*/  ISETP.GE.AND P3, PT, R11, R50, PT ;  /* 0x000000320b00720c */ /* 0x000fe20003f66270 */
[----:B------:R-:W-:Y:S01]  /*ab10*/  IMAD.WIDE.U32 R10, R5, -0x2daee0ad, RZ ;  /* 0xd2511f53050a7825 */ /* 0x000fe200078e00ff */
[----:B-1----:R-:W-:-:S04]  /*ab20*/  FMNMX.FTZ R243, R0, R14, !PT ;  /* 0x0000000e00f37209 */ /* 0x002fc80007810000 */
[----:B------:R-:W-:Y:S01]  /*ab30*/  LOP3.LUT R5, R11, UR6, R2, 0x96, !PT ;  /* 0x000000060b057c12 */ /* 0x000fe2000f8e9602 */
[----:B------:R-:W-:Y:S01]  /*ab40*/  IMAD.WIDE.U32 R2, R3, -0x326172a9, RZ ;  /* 0xcd9e8d5703027825 */ /* 0x000fe200078e00ff */
[----:B------:R-:W-:-:S04]  /*ab50*/  FSEL R38, R223, -INF , !P5 ;  /* 0xff800000df267808 */ /* 0x000fc80006800000 */
[----:B------:R-:W-:Y:S01]  /*ab60*/  LOP3.LUT R36, R3, UR8, R4, 0x96, !PT ;  /* 0x0000000803247c12 */ /* 0x000fe2000f8e9604 */
[----:B------:R-:W-:Y:S01]  /*ab70*/  IMAD.WIDE.U32 R4, R5, -0x326172a9, RZ ;  /* 0xcd9e8d5705047825 */ /* 0x000fe200078e00ff */
[----:B------:R-:W-:-:S03]  /*ab80*/  FSETP.NEU.FTZ.AND P5, PT, R243, -INF , PT ;  /* 0xff800000f300780b */ /* 0x000fc60003fbd000 */
[----:B------:R-:W-:Y:S01]  /*ab90*/  FMUL.FTZ R0, R243, c[0x0][0x23c] ;  /* 0x00008f00f3007a20 */ /* 0x000fe20000410000 */
[----:B------:R-:W-:-:S04]  /*aba0*/  LOP3.LUT R3, R5, UR13, R2, 0x96, !PT ;  /* 0x0000000d05037c12 */ /* 0x000fc8000f8e9602 */
[----:B------:R-:W-:Y:S02]  /*abb0*/  FSEL R2, R0, RZ, P5 ;  /* 0x000000ff00027208 */ /* 0x000fe40002800000 */
[----:B--2---:R-:W-:-:S03]  /*abc0*/  FMNMX.FTZ R248, R9, R8, !PT ;  /* 0x0000000809f87209 */ /* 0x004fc60007810000 */
[--C-:B------:R-:W-:Y:S01]  /*abd0*/  FFMA.FTZ R0, R12, c[0x0][0x23c], -R2.reuse ;  /* 0x00008f000c007a23 */ /* 0x100fe20000010802 */
[----:B------:R-:W-:Y:S01]  /*abe0*/  LOP3.LUT R13, R4, 0xffff, RZ, 0xc0, !PT ;  /* 0x0000ffff040d7812 */ /* 0x000fe200078ec0ff */
[----:B------:R-:W-:Y:S01]  /*abf0*/  FFMA.FTZ R5, R16, c[0x0][0x23c], -R2 ;  /* 0x00008f0010057a23 */ /* 0x000fe20000010802 */
[----:B------:R-:W-:Y:S01]  /*ac00*/  LOP3.LUT R19, R4, 0xff, RZ, 0xc0, !PT ;  /* 0x000000ff04137812 */ /* 0x000fe200078ec0ff */
[----:B------:R1:W-:Y:S01]  /*ac10*/  MUFU.EX2 R34, R0 ;  /* 0x0000000000227308 */ /* 0x0003e20000000800 */
[--C-:B------:R-:W-:Y:S02]  /*ac20*/  SHF.R.U32.HI R32, RZ, 0x10, R4.reuse ;  /* 0x00000010ff207819 */ /* 0x100fe40000011604 */
[----:B------:R-:W-:Y:S01]  /*ac30*/  SHF.R.U32.HI R11, RZ, 0x18, R4 ;  /* 0x00000018ff0b7819 */ /* 0x000fe20000011604 */
[----:B------:R-:W-:Y:S01]  /*ac40*/  FMUL.FTZ R4, R248, c[0x0][0x23c] ;  /* 0x00008f00f8047a20 */ /* 0x000fe20000410000 */
[----:B------:R-:W-:Y:S02]  /*ac50*/  FSEL R31, R224, -INF , !P2 ;  /* 0xff800000e01f7808 */ /* 0x000fe40005000000 */
[----:B------:R-:W-:Y:S01]  /*ac60*/  FSETP.NEU.FTZ.AND P2, PT, R248, -INF , PT ;  /* 0xff800000f800780b */ /* 0x000fe20003f5d000 */
[----:B------:R2:W3:Y:S01]  /*ac70*/  MUFU.EX2 R147, R5 ;  /* 0x0000000500937308 */ /* 0x0004e20000000800 */
[----:B------:R-:W-:-:S02]  /*ac80*/  FSEL R33, R226, -INF , !P4 ;  /* 0xff800000e2217808 */ /* 0x000fc40006000000 */
[----:B-1----:R-:W-:-:S04]  /*ac90*/  LOP3.LUT R0, R3, 0xff, RZ, 0xc0, !PT ;  /* 0x000000ff03007812 */ /* 0x002fc800078ec0ff */
[----:B------:R-:W-:Y:S02]  /*aca0*/  ISETP.GE.U32.AND P4, PT, R237, R0, PT ;  /* 0x00000000ed00720c */ /* 0x000fe40003f86070 */
[----:B------:R-:W-:Y:S02]  /*acb0*/  FSEL R0, R4, RZ, P2 ;  /* 0x000000ff04007208 */ /* 0x000fe40001000000 */
[----:B------:R-:W-:-:S04]  /*acc0*/  LOP3.LUT R4, R3, 0xffff, RZ, 0xc0, !PT ;  /* 0x0000ffff03047812 */ /* 0x000fc800078ec0ff */
[----:B------:R-:W-:Y:S01]  /*acd0*/  SHF.R.U32.HI R4, RZ, 0x8, R4 ;  /* 0x00000008ff047819 */ /* 0x000fe20000011604 */
[----:B--2---:R-:W-:-:S03]  /*ace0*/  FFMA.FTZ R5, R15, c[0x0][0x23c], -R0 ;  /* 0x00008f000f057a23 */ /* 0x004fc60000010800 */
[----:B------:R-:W-:Y:S01]  /*acf0*/  LOP3.LUT R4, R4, 0xffff, RZ, 0xc0, !PT ;  /* 0x0000ffff04047812 */ /* 0x000fe200078ec0ff */
[----:B------:R3:W-:Y:S01]  /*ad00*/  MUFU.EX2 R12, R5 ;  /* 0x00000005000c7308 */ /* 0x0007e20000000800 */
[----:B------:R-:W-:Y:S02]  /*ad10*/  FSEL R16, R225, -INF , !P1 ;  /* 0xff800000e1107808 */ /* 0x000fe40004800000 */
[----:B------:R-:W-:Y:S01]  /*ad20*/  ISETP.GE.U32.AND P1, PT, R237, R4, PT ;  /* 0x00000004ed00720c */ /* 0x000fe20003f26070 */
[----:B------:R-:W-:-:S04]  /*ad30*/  FFMA.FTZ R4, R17, c[0x0][0x23c], -R0 ;  /* 0x00008f0011047a23 */ /* 0x000fc80000010800 */
[----:B------:R1:W2:Y:S01]  /*ad40*/  MUFU.EX2 R14, R4 ;  /* 0x00000004000e7308 */ /* 0x0002a20000000800 */
[----:B---3--:R-:W-:-:S04]  /*ad50*/  F2FP.PACK_AB R5, R147, R34 ;  /* 0x000000229305723e */ /* 0x008fc800000000ff */
[C---:B------:R-:W-:Y:S02]  /*ad60*/  PRMT R73, R5.reuse, 0x7610, R73 ;  /* 0x0000761005497816 */ /* 0x040fe40000000049 */
[--C-:B-1----:R-:W-:Y:S02]  /*ad70*/  SHF.R.U32.HI R4, RZ, 0x18, R3.reuse ;  /* 0x00000018ff047819 */ /* 0x102fe40000011603 */
[----:B------:R-:W-:Y:S01]  /*ad80*/  SHF.R.U32.HI R3, RZ, 0x10, R3 ;  /* 0x00000010ff037819 */ /* 0x000fe20000011603 */
[----:B------:R-:W-:Y:S01]  /*ad90*/  @!P4 HADD2 R60, -R73.H0_H0, -RZ.H0_H0 ;  /* 0xa00000ff493cc230 */ /* 0x000fe20000000900 */
[----:B------:R-:W-:Y:S02]  /*ada0*/  PRMT R72, R5, 0x7632, R72 ;  /* 0x0000763205487816 */ /* 0x000fe40000000048 */
[----:B------:R-:W-:Y:S02]  /*adb0*/  LOP3.LUT R3, R3, 0xff, RZ, 0xc0, !PT ;  /* 0x000000ff03037812 */ /* 0x000fe400078ec0ff */
[----:B------:R-:W-:-:S02]  /*adc0*/  PRMT R221, R73, 0x5410, R72 ;  /* 0x0000541049dd7816 */ /* 0x000fc40000000048 */
[----:B------:R-:W-:Y:S02]  /*add0*/  @!P4 PRMT R73, R60, 0x5410, RZ ;  /* 0x000054103c49c816 */ /* 0x000fe400000000ff */
[----:B------:R-:W-:Y:S01]  /*ade0*/  ISETP.GE.U32.AND P4, PT, R237, R3, PT ;  /* 0x00000003ed00720c */ /* 0x000fe20003f86070 */
[----:B------:R-:W-:-:S04]  /*adf0*/  FFMA.FTZ R3, R21, c[0x0][0x23c], -R2 ;  /* 0x00008f0015037a23 */ /* 0x000fc80000010802 */
[----:B------:R1:W-:Y:S01]  /*ae00*/  MUFU.EX2 R145, R3 ;  /* 0x0000000300917308 */ /* 0x0003e20000000800 */
[----:B------:R-:W-:Y:S02]  /*ae10*/  FSEL R15, R227, -INF , !P3 ;  /* 0xff800000e30f7808 */ /* 0x000fe40005800000 */
[----:B------:R-:W-:Y:S01]  /*ae20*/  ISETP.GE.U32.AND P3, PT, R237, R4, PT ;  /* 0x00000004ed00720c */ /* 0x000fe20003f66070 */
[----:B------:R-:W-:Y:S01]  /*ae30*/  @!P1 HADD2 R61, -R72.H0_H0, -RZ.H0_H0 ;  /* 0xa00000ff483d9230 */ /* 0x000fe20000000900 */
[----:B--2---:R-:W-:Y:S01]  /*ae40*/  F2FP.PACK_AB R4, R14, R12 ;  /* 0x0000000c0e04723e */ /* 0x004fe200000000ff */
[----:B-1----:R-:W-:-:S04]  /*ae50*/  FFMA.FTZ R3, R22, c[0x0][0x23c], -R2 ;  /* 0x00008f0016037a23 */ /* 0x002fc80000010802 */
[----:B------:R-:W1:Y:S01]  /*ae60*/  MUFU.EX2 R146, R3 ;  /* 0x0000000300927308 */ /* 0x000e620000000800 */
[C---:B------:R-:W-:Y:S02]  /*ae70*/  PRMT R66, R4.reuse, 0x7610, R66 ;  /* 0x0000761004427816 */ /* 0x040fe40000000042 */
[----:B------:R-:W-:Y:S02]  /*ae80*/  @!P1 PRMT R72, R61, 0x5410, RZ ;  /* 0x000054103d489816 */ /* 0x000fe400000000ff */
[----:B------:R-:W-:Y:S01]  /*ae90*/  ISETP.GE.U32.AND P1, PT, R237, R19, PT ;  /* 0x00000013ed00720c */ /* 0x000fe20003f26070 */
[----:B------:R-:W-:Y:S01]  /*aea0*/  @!P4 HADD2 R64, -R66.H0_H0, -RZ.H0_H0 ;  /* 0xa00000ff4240c230 */ /* 0x000fe20000000900 */
[----:B------:R-:W-:-:S04]  /*aeb0*/  PRMT R67, R4, 0x7632, R67 ;  /* 0x0000763204437816 */ /* 0x000fc80000000043 */
[----:B------:R-:W-:Y:S01]  /*aec0*/  PRMT R174, R66, 0x5410, R67 ;  /* 0x0000541042ae7816 */ /* 0x000fe20000000043 */
[----:B------:R-:W-:Y:S01]  /*aed0*/  @!P3 HADD2 R62, -R67.H0_H0, -RZ.H0_H0 ;  /* 0xa00000ff433eb230 */ /* 0x000fe20000000900 */
[----:B------:R-:W-:Y:S02]  /*aee0*/  @!P4 PRMT R66, R64, 0x5410, RZ ;  /* 0x000054104042c816 */ /* 0x000fe400000000ff */
[----:B-1----:R-:W-:Y:S02]  /*aef0*/  F2FP.PACK_AB R4, R146, R145 ;  /* 0x000000919204723e */ /* 0x002fe400000000ff */
[----:B------:R-:W-:Y:S02]  /*af00*/  SHF.R.U32.HI R3, RZ, 0x8, R13 ;  /* 0x00000008ff037819 */ /* 0x000fe4000001160d */
[----:B------:R-:W-:Y:S02]  /*af10*/  PRMT R64, R4, 0x7610, R64 ;  /* 0x0000761004407816 */ /* 0x000fe40000000040 */
[----:B------:R-:W-:-:S02]  /*af20*/  LOP3.LUT R3, R3, 0xffff, RZ, 0xc0, !PT ;  /* 0x0000ffff03037812 */ /* 0x000fc400078ec0ff */
[----:B------:R-:W-:Y:S01]  /*af30*/  @!P3 PRMT R67, R62, 0x5410, RZ ;  /* 0x000054103e43b816 */ /* 0x000fe200000000ff */
[----:B------:R-:W-:Y:S01]  /*af40*/  @!P1 HADD2 R144, -R64.H0_H0, -RZ.H0_H0 ;  /* 0xa00000ff40909230 */ /* 0x000fe20000000900 */
[----:B------:R-:W-:Y:S01]  /*af50*/  PRMT R62, R4, 0x7632, R62 ;  /* 0x00007632043e7816 */ /* 0x000fe2000000003e */
[--C-:B------:R-:W-:Y:S01]  /*af60*/  FFMA.FTZ R4, R26, c[0x0][0x23c], -R0.reuse ;  /* 0x00008f001a047a23 */ /* 0x100fe20000010800 */
[----:B------:R-:W-:Y:S01]  /*af70*/  ISETP.GE.U32.AND P4, PT, R237, R3, PT ;  /* 0x00000003ed00720c */ /* 0x000fe20003f86070 */
[----:B------:R-:W-:Y:S01]  /*af80*/  FFMA.FTZ R3, R23, c[0x0][0x23c], -R0 ;  /* 0x00008f0017037a23 */ /* 0x000fe20000010800 */
[----:B------:R-:W-:Y:S02]  /*af90*/  PRMT R217, R64, 0x5410, R62 ;  /* 0x0000541040d97816 */ /* 0x000fe4000000003e */
[----:B------:R-:W-:Y:S02]  /*afa0*/  ISETP.GE.U32.AND P3, PT, R237, R11, PT ;  /* 0x0000000bed00720c */ /* 0x000fe40003f66070 */
[----:B------:R-:W-:Y:S01]  /*afb0*/  @!P1 PRMT R64, R144, 0x5410, RZ ;  /* 0x0000541090409816 */ /* 0x000fe200000000ff */
[----:B------:R1:W-:Y:S08]  /*afc0*/  MUFU.EX2 R11, R3 ;  /* 0x00000003000b7308 */ /* 0x0003f00000000800 */
[----:B------:R2:W3:Y:S01]  /*afd0*/  MUFU.EX2 R144, R4 ;  /* 0x0000000400907308 */ /* 0x0004e20000000800 */
[----:B------:R-:W-:Y:S01]  /*afe0*/  @!P4 HADD2 R170, -R62.H0_H0, -RZ.H0_H0 ;  /* 0xa00000ff3eaac230 */ /* 0x000fe20000000900 */
[----:B-1----:R-:W-:-:S04]  /*aff0*/  LOP3.LUT R3, R32, 0xff, RZ, 0xc0, !PT ;  /* 0x000000ff20037812 */ /* 0x002fc800078ec0ff */
[----:B------:R-:W-:Y:S01]  /*b000*/  ISETP.GE.U32.AND P1, PT, R237, R3, PT ;  /* 0x00000003ed00720c */ /* 0x000fe20003f26070 */
[----:B--2---:R-:W-:Y:S01]  /*b010*/  IMAD.WIDE.U32 R4, R36, -0x2daee0ad, RZ ;  /* 0xd2511f5324047825 */ /* 0x004fe200078e00ff */
[----:B------:R-:W-:-:S04]  /*b020*/  @!P4 PRMT R62, R170, 0x5410, RZ ;  /* 0x00005410aa3ec816 */ /* 0x000fc800000000ff */
[----:B------:R-:W-:Y:S02]  /*b030*/  LOP3.LUT R3, R5, UR14, R10, 0x96, !PT ;  /* 0x0000000e05037c12 */ /* 0x000fe4000f8e960a */
[C---:B------:R-:W-:Y:S02]  /*b040*/  LOP3.LUT R8, R4.reuse, 0xff, RZ, 0xc0, !PT ;  /* 0x000000ff04087812 */ /* 0x040fe400078ec0ff */
[----:B------:R-:W-:Y:S02]  /*b050*/  LOP3.LUT R22, R4, 0xffff, RZ, 0xc0, !PT ;  /* 0x0000ffff04167812 */ /* 0x000fe400078ec0ff */
[----:B---3--:R-:W-:Y:S02]  /*b060*/  F2FP.PACK_AB R5, R144, R11 ;  /* 0x0000000b9005723e */ /* 0x008fe400000000ff */
[--C-:B------:R-:W-:Y:S02]  /*b070*/  SHF.R.U32.HI R23, RZ, 0x10, R4.reuse ;  /* 0x00000010ff177819 */ /* 0x100fe40000011604 */
[----:B------:R-:W-:-:S02]  /*b080*/  SHF.R.U32.HI R19, RZ, 0x18, R4 ;  /* 0x00000018ff137819 */ /* 0x000fc40000011604 */
[----:B------:R-:W-:Y:S02]  /*b090*/  ISETP.GE.U32.AND P4, PT, R237, R8, PT ;  /* 0x00000008ed00720c */ /* 0x000fe40003f86070 */
[----:B------:R-:W-:Y:S02]  /*b0a0*/  LOP3.LUT R4, R3, 0xffff, RZ, 0xc0, !PT ;  /* 0x0000ffff03047812 */ /* 0x000fe400078ec0ff */
[C---:B------:R-:W-:Y:S02]  /*b0b0*/  PRMT R61, R5.reuse, 0x7632, R61 ;  /* 0x00007632053d7816 */ /* 0x040fe4000000003d */
[----:B------:R-:W-:Y:S02]  /*b0c0*/  FMNMX.FTZ R8, R68, R157, !PT ;  /* 0x0000009d44087209 */ /* 0x000fe40007810000 */
[----:B------:R-:W-:Y:S02]  /*b0d0*/  PRMT R60, R5, 0x7610, R60 ;  /* 0x00007610053c7816 */ /* 0x000fe4000000003c */
[----:B------:R-:W-:Y:S01]  /*b0e0*/  SHF.R.U32.HI R4, RZ, 0x8, R4 ;  /* 0x00000008ff047819 */ /* 0x000fe20000011604 */
[----:B------:R-:W-:Y:S01]  /*b0f0*/  STL [R1+0x1a8], R48 ;  /* 0x0001a83001007387 */ /* 0x000fe20000100800 */
[----:B------:R-:W-:Y:S01]  /*b100*/  FMNMX.FTZ R5, R168, R8, !PT ;  /* 0x00000008a8057209 */ /* 0x000fe20007810000 */
[----:B------:R-:W-:Y:S01]  /*b110*/  @!P3 HADD2 R171, -R61.H0_H0, -RZ.H0_H0 ;  /* 0xa00000ff3dabb230 */ /* 0x000fe20000000900 */
[----:B------:R-:W-:Y:S01]  /*b120*/  LOP3.LUT R4, R4, 0xffff, RZ, 0xc0, !PT ;  /* 0x0000ffff04047812 */ /* 0x000fe200078ec0ff */
[----:B------:R-:W-:Y:S01]  /*b130*/  STL [R1+0x1ac], R49 ;  /* 0x0001ac3101007387 */ /* 0x000fe20000100800 */
[----:B------:R-:W-:-:S03]  /*b140*/  FMNMX.FTZ R5, R160, R5, !PT ;  /* 0x00000005a0057209 */ /* 0x000fc60007810000 */
[----:B------:R-:W-:Y:S04]  /*b150*/  STL [R1+0x120], R233 ;  /* 0x000120e901007387 */ /* 0x000fe80000100800 */
[----:B------:R1:W-:Y:S01]  /*b160*/  STL [R1+0x1c8], R232 ;  /* 0x0001c8e801007387 */ /* 0x0003e20000100800 */
        /* <DEDUP_REMOVED lines=9> */
[----:B------:R-:W-:Y:S01]  /*b200*/  FFMA.FTZ R216, R18, c[0x0][0x23c], -R2 ;  /* 0x00008f0012d87a23 */ /* 0x000fe20000010802 */
[----:B-1----:R-:W-:-:S02]  /*b210*/  PRMT R232, R60, 0x5410, R61 ;  /* 0x000054103ce87816 */ /* 0x002fc4000000003d */
[----:B------:R-:W-:Y:S02]  /*b220*/  @!P3 PRMT R61, R171, 0x5410, RZ ;  /* 0x00005410ab3db816 */ /* 0x000fe400000000ff */
[----:B------:R-:W-:Y:S02]  /*b230*/  ISETP.GE.U32.AND P3, PT, R237, R4, PT ;  /* 0x00000004ed00720c */ /* 0x000fe40003f66070 */
[----:B------:R-:W-:Y:S01]  /*b240*/  FMNMX.FTZ R4, R159, R5, !PT ;  /* 0x000000059f047209 */ /* 0x000fe20007810000 */
[--C-:B------:R-:W-:Y:S02]  /*b250*/  FFMA.FTZ R5, R41, c[0x0][0x23c], -R2.reuse ;  /* 0x00008f0029057a23 */ /* 0x100fe40000010802 */
[----:B------:R-:W-:Y:S01]  /*b260*/  FFMA.FTZ R171, R37, c[0x0][0x23c], -R2 ;  /* 0x00008f0025ab7a23 */ /* 0x000fe20000010802 */
        /* <DEDUP_REMOVED lines=13> */
[----:B------:R-:W-:Y:S01]  /*b340*/  @!P1 HADD2 R187, -R60.H0_H0, -RZ.H0_H0 ;  /* 0xa00000ff3cbb9230 */ /* 0x000fe20000000900 */
[----:B------:R-:W-:Y:S01]  /*b350*/  FMNMX.FTZ R2, R163, R2, !PT ;  /* 0x00000002a3027209 */ /* 0x000fe20007810000 */
[----:B------:R1:W-:Y:S03]  /*b360*/  MUFU.EX2 R36, R5 ;  /* 0x0000000500247308 */ /* 0x0003e60000000800 */
[----:B------:R-:W-:-:S02]  /*b370*/  FMNMX.FTZ R2, R162, R2, !PT ;  /* 0x00000002a2027209 */ /* 0x000fc40007810000 */
[----:B------:R-:W-:Y:S02]  /*b380*/  @!P1 PRMT R60, R187, 0x5410, RZ ;  /* 0x00005410bb3c9816 */ /* 0x000fe400000000ff */
[----:B-1----:R-:W-:Y:S02]  /*b390*/  FMNMX.FTZ R5, R46, R4, !PT ;  /* 0x000000042e057209 */ /* 0x002fe40007810000 */
[----:B------:R-:W-:Y:S02]  /*b3a0*/  LOP3.LUT R4, R3, 0xff, RZ, 0xc0, !PT ;  /* 0x000000ff03047812 */ /* 0x000fe400078ec0ff */
[----:B------:R-:W-:Y:S02]  /*b3b0*/  FMNMX.FTZ R5, R44, R5, !PT ;  /* 0x000000052c057209 */ /* 0x000fe40007810000 */
[----:B------:R-:W-:Y:S02]  /*b3c0*/  ISETP.GE.U32.AND P1, PT, R237, R4, PT ;  /* 0x00000004ed00720c */ /* 0x000fe40003f26070 */
[----:B------:R-:W-:-:S02]  /*b3d0*/  FMNMX.FTZ R4, R161, R2, !PT ;  /* 0x00000002a1047209 */ /* 0x000fc40007810000 */
[----:B------:R-:W-:Y:S02]  /*b3e0*/  SHF.R.U32.HI R2, RZ, 0x18, R3 ;  /* 0x00000018ff027819 */ /* 0x000fe40000011603 */
[----:B------:R-:W-:Y:S02]  /*b3f0*/  FSEL R10, R248, RZ, P2 ;  /* 0x000000fff80a7208 */ /* 0x000fe40001000000 */
[----:B------:R-:W-:Y:S02]  /*b400*/  FMNMX.FTZ R5, R31, R5, !PT ;  /* 0x000000051f057209 */ /* 0x000fe40007810000 */
[----:B------:R-:W-:Y:S02]  /*b410*/  ISETP.GE.U32.AND P2, PT, R237, R2, PT ;  /* 0x00000002ed00720c */ /* 0x000fe40003f46070 */
[----:B------:R-:W-:Y:S02]  /*b420*/  FMNMX.FTZ R2, R158, R4, !PT ;  /* 0x000000049e027209 */ /* 0x000fe40007810000 */
[----:B------:R-:W-:-:S02]  /*b430*/  FMNMX.FTZ R4, R16, R5, !PT ;  /* 0x0000000510047209 */ /* 0x000fc40007810000 */
[----:B------:R-:W-:Y:S02]  /*b440*/  FMNMX.FTZ R5, R154, R2, !PT ;  /* 0x000000029a057209 */ /* 0x000fe40007810000 */
[----:B------:R-:W-:Y:S01]  /*b450*/  SHF.R.U32.HI R2, RZ, 0x10, R3 ;  /* 0x00000010ff027819 */ /* 0x000fe20000011603 */
[----:B------:R-:W1:Y:S01]  /*b460*/  MUFU.EX2 R52, R8 ;  /* 0x0000000800347308 */ /* 0x000e620000000800 */
[----:B------:R-:W-:Y:S02]  /*b470*/  FMNMX.FTZ R3, R57, R5, !PT ;  /* 0x0000000539037209 */ /* 0x000fe40007810000 */
[----:B------:R-:W-:Y:S02]  /*b480*/  LOP3.LUT R2, R2, 0xff, RZ, 0xc0, !PT ;  /* 0x000000ff02027812 */ /* 0x000fe400078ec0ff */
[----:B------:R-:W-:Y:S02]  /*b490*/  FMNMX.FTZ R3, R55, R3, !PT ;  /* 0x0000000337037209 */ /* 0x000fe40007810000 */
[----:B------:R-:W-:-:S02]  /*b4a0*/  FSEL R13, R243, RZ, P5 ;  /* 0x000000fff30d7208 */ /* 0x000fc40002800000 */
[----:B------:R-:W-:Y:S02]  /*b4b0*/  ISETP.GE.U32.AND P5, PT, R237, R2, PT ;  /* 0x00000002ed00720c */ /* 0x000fe40003fa6070 */
[----:B------:R-:W-:-:S04]  /*b4c0*/  FMNMX.FTZ R2, R53, R3, !PT ;  /* 0x0000000335027209 */ /* 0x000fc80007810000 */
[----:B------:R-:W-:Y:S02]  /*b4d0*/  FMNMX.FTZ R2, R38, R2, !PT ;  /* 0x0000000226027209 */ /* 0x000fe40007810000 */
[----:B-1----:R-:W-:Y:S02]  /*b4e0*/  F2FP.PACK_AB R8, R52, R36 ;  /* 0x000000243408723e */ /* 0x002fe400000000ff */
[----:B------:R-:W-:Y:S01]  /*b4f0*/  FMNMX.FTZ R2, R33, R2, !PT ;  /* 0x0000000221027209 */ /* 0x000fe20007810000 */
[----:B------:R-:W1:Y:S01]  /*b500*/  SHFL.BFLY PT, R9, R4, 0x2, 0x1f ;  /* 0x0c401f0004097f89 */ /* 0x000e6200000e0000 */
[C---:B------:R-:W-:Y:S02]  /*b510*/  PRMT R211, R8.reuse, 0x7632, R211 ;  /* 0x0000763208d37816 */ /* 0x040fe400000000d3 */
[----:B------:R-:W-:Y:S02]  /*b520*/  FMNMX.FTZ R2, R15, R2, !PT ;  /* 0x000000020f027209 */ /* 0x000fe40007810000 */
[----:B------:R-:W-:-:S02]  /*b530*/  PRMT R212, R8, 0x7610, R212 ;  /* 0x0000761008d47816 */ /* 0x000fc400000000d4 */
[----:B------:R-:W-:Y:S01]  /*b540*/  SHF.R.U32.HI R3, RZ, 0x8, R22 ;  /* 0x00000008ff037819 */ /* 0x000fe20000011616 */
[----:B------:R-:W2:Y:S01]  /*b550*/  SHFL.BFLY PT, R8, R2, 0x2, 0x1f ;  /* 0x0c401f0002087f89 */ /* 0x000ea200000e0000 */
[----:B------:R-:W-:Y:S02]  /*b560*/  @!P3 HADD2 R189, -R211.H0_H0, -RZ.H0_H0 ;  /* 0xa00000ffd3bdb230 */ /* 0x000fe40000000900 */
[----:B------:R-:W-:Y:S02]  /*b570*/  LOP3.LUT R3, R3, 0xffff, RZ, 0xc0, !PT ;  /* 0x0000ffff03037812 */ /* 0x000fe400078ec0ff */
[----:B------:R-:W-:Y:S02]  /*b580*/  PRMT R235, R212, 0x5410, R211 ;  /* 0x00005410d4eb7816 */ /* 0x000fe400000000d3 */
[----:B------:R-:W-:Y:S01]  /*b590*/  @!P3 PRMT R211, R189, 0x5410, RZ ;  /* 0x00005410bdd3b816 */ /* 0x000fe200000000ff */
[--C-:B------:R-:W-:Y:S01]  /*b5a0*/  FFMA.FTZ R5, R148, c[0x0][0x23c], -R0.reuse ;  /* 0x00008f0094057a23 */ /* 0x100fe20000010800 */
[----:B------:R-:W-:Y:S01]  /*b5b0*/  ISETP.GE.U32.AND P3, PT, R237, R3, PT ;  /* 0x00000003ed00720c */ /* 0x000fe20003f66070 */
[----:B------:R-:W-:-:S02]  /*b5c0*/  FFMA.FTZ R3, R149, c[0x0][0x23c], -R0 ;  /* 0x00008f0095037a23 */ /* 0x000fc40000010800 */
[----:B------:R3:W-:Y:S08]  /*b5d0*/  MUFU.EX2 R26, R5 ;  /* 0x00000005001a7308 */ /* 0x0007f00000000800 */
[----:B------:R4:W2:Y:S01]  /*b5e0*/  MUFU.EX2 R39, R3 ;  /* 0x0000000300277308 */ /* 0x0008a20000000800 */
[----:B-1----:R-:W-:Y:S01]  /*b5f0*/  FMNMX.FTZ R4, R4, R9, !PT ;  /* 0x0000000904047209 */ /* 0x002fe20007810000 */
[----:B------:R-:W-:-:S02]  /*b600*/  FFMA.FTZ R9, R143, c[0x0][0x23c], -R0 ;  /* 0x00008f008f097a23 */ /* 0x000fc40000010800 */
[----:B------:R-:W-:Y:S02]  /*b610*/  FFMA.FTZ R40, R75, c[0x0][0x23c], -R0 ;  /* 0x00008f004b287a23 */ /* 0x000fe40000010800 */
[----:B---3--:R-:W-:Y:S02]  /*b620*/  FADD.FTZ R5, R69, -R10 ;  /* 0x8000000a45057221 */ /* 0x008fe40000010000 */
[--C-:B------:R-:W-:Y:S02]  /*b630*/  FFMA.FTZ R10, R142, c[0x0][0x23c], -R0.reuse ;  /* 0x00008f008e0a7a23 */ /* 0x100fe40000010800 */
[--C-:B------:R-:W-:Y:S02]  /*b640*/  FFMA.FTZ R74, R74, c[0x0][0x23c], -R0.reuse ;  /* 0x00008f004a4a7a23 */ /* 0x100fe40000010800 */
[--C-:B------:R-:W-:Y:S02]  /*b650*/  FFMA.FTZ R65, R65, c[0x0][0x23c], -R0.reuse ;  /* 0x00008f0041417a23 */ /* 0x100fe40000010800 */
[----:B------:R-:W-:-:S02]  /*b660*/  FFMA.FTZ R63, R63, c[0x0][0x23c], -R0 ;  /* 0x00008f003f3f7a23 */ /* 0x000fc40000010800 */
[--C-:B------:R-:W-:Y:S02]  /*b670*/  FFMA.FTZ R69, R58, c[0x0][0x23c], -R0.reuse ;  /* 0x00008f003a457a23 */ /* 0x100fe40000010800 */
[--C-:B------:R-:W-:Y:S02]  /*b680*/  FFMA.FTZ R59, R59, c[0x0][0x23c], -R0.reuse ;  /* 0x00008f003b3b7a23 */ /* 0x100fe40000010800 */
[--C-:B------:R-:W-:Y:S02]  /*b690*/  FFMA.FTZ R142, R47, c[0x0][0x23c], -R0.reuse ;  /* 0x00008f002f8e7a23 */ /* 0x100fe40000010800 */
[----:B------:R-:W-:Y:S01]  /*b6a0*/  FFMA.FTZ R143, R45, c[0x0][0x23c], -R0 ;  /* 0x00008f002d8f7a23 */ /* 0x000fe20000010800 */
[----:B--2---:R-:W-:Y:S01]  /*b6b0*/  FMNMX.FTZ R0, R2, R8, !PT ;  /* 0x0000000802007209 */ /* 0x004fe20007810000 */
[----:B------:R-:W-:Y:S01]  /*b6c0*/  FMUL.FTZ R5, R5, c[0x0][0x23c] ;  /* 0x00008f0005057a20 */ /* 0x000fe20000410000 */
[----:B----4-:R-:W1:Y:S01]  /*b6d0*/  SHFL.BFLY PT, R3, R4, 0x1, 0x1f ;  /* 0x0c201f0004037f89 */ /* 0x010e6200000e0000 */
[----:B------:R-:W-:Y:S01]  /*b6e0*/  MUFU.EX2 R42, R17 ;  /* 0x00000011002a7308 */ /* 0x000fe20000000800 */
[----:B------:R-:W-:-:S07]  /*b6f0*/  F2FP.PACK_AB R2, R39, R26 ;  /* 0x0000001a2702723e */ /* 0x000fce00000000ff */
[----:B------:R-:W2:Y:S01]  /*b700*/  MUFU.EX2 R41, R21 ;  /* 0x0000001500297308 */ /* 0x000ea20000000800 */
[----:B------:R-:W-:-:S07]  /*b710*/  PRMT R208, R2, 0x7632, R208 ;  /* 0x0000763202d07816 */ /* 0x000fce00000000d0 */
[----:B------:R3:W-:Y:S01]  /*b720*/  MUFU.EX2 R8, R5 ;  /* 0x0000000500087308 */ /* 0x0007e20000000800 */
[----:B------:R-:W-:Y:S01]  /*b730*/  @!P2 HADD2 R194, -R208.H0_H0, -RZ.H0_H0 ;  /* 0xa00000ffd0c2a230 */ /* 0x000fe20000000900 */
[----:B------:R-:W-:Y:S01]  /*b740*/  PRMT R207, R2, 0x7610, R207 ;  /* 0x0000761002cf7816 */ /* 0x000fe200000000cf */
[----:B------:R4:W-:Y:S01]  /*b750*/  STL [R1+0x1b0], R51 ;  /* 0x0001b03301007387 */ /* 0x0009e20000100800 */
[----:B------:R-:W-:-:S03]  /*b760*/  LOP3.LUT R2, R23, 0xff, RZ, 0xc0, !PT ;  /* 0x000000ff17027812 */ /* 0x000fc600078ec0ff */
[----:B---3--:R-:W3:Y:S01]  /*b770*/  SHFL.BFLY PT, R5, R0, 0x1, 0x1f ;  /* 0x0c201f0000057f89 */ /* 0x008ee200000e0000 */
[----:B-1----:R-:W-:Y:S01]  /*b780*/  FMNMX.FTZ R236, R4, R3, !PT ;  /* 0x0000000304ec7209 */ /* 0x002fe20007810000 */
[----:B------:R-:W-:Y:S01]  /*b790*/  @!P5 HADD2 R195, -R207.H0_H0, -RZ.H0_H0 ;  /* 0xa00000ffcfc3d230 */ /* 0x000fe20000000900 */
[----:B----4-:R-:W-:Y:S02]  /*b7a0*/  PRMT R51, R207, 0x5410, R208 ;  /* 0x00005410cf337816 */ /* 0x010fe400000000d0 */
[----:B------:R-:W-:Y:S02]  /*b7b0*/  @!P2 PRMT R208, R194, 0x5410, RZ ;  /* 0x00005410c2d0a816 */ /* 0x000fe400000000ff */
[----:B------:R-:W-:Y:S02]  /*b7c0*/  ISETP.GE.U32.AND P2, PT, R237, R2, PT ;  /* 0x00000002ed00720c */ /* 0x000fe40003f46070 */
[----:B--2---:R-:W-:-:S04]  /*b7d0*/  F2FP.PACK_AB R2, R41, R42 ;  /* 0x0000002a2902723e */ /* 0x004fc800000000ff */
[----:B------:R-:W-:Y:S01]  /*b7e0*/  PRMT R206, R2, 0x7610, R206 ;  /* 0x0000761002ce7816 */ /* 0x000fe200000000ce */
[----:B------:R-:W-:Y:S01]  /*b7f0*/  FADD.FTZ R3, R70, -R13 ;  /* 0x8000000d46037221 */ /* 0x000fe20000010000 */
[----:B---3--:R-:W-:Y:S01]  /*b800*/  FMNMX.FTZ R240, R0, R5, !PT ;  /* 0x0000000500f07209 */ /* 0x008fe20007810000 */
[----:B------:R-:W-:Y:S01]  /*b810*/  MUFU.EX2 R32, R9 ;  /* 0x0000000900207308 */ /* 0x000fe20000000800 */
[----:B------:R-:W-:Y:S01]  /*b820*/  PRMT R205, R2, 0x7632, R205 ;  /* 0x0000763202cd7816 */ /* 0x000fe200000000cd */
[----:B------:R-:W-:Y:S01]  /*b830*/  @!P4 HADD2 R70, -R206.H0_H0, -RZ.H0_H0 ;  /* 0xa00000ffce46c230 */ /* 0x000fe20000000900 */
[----:B------:R-:W-:Y:S01]  /*b840*/  @!P5 PRMT R207, R195, 0x5410, RZ ;  /* 0x00005410c3cfd816 */ /* 0x000fe200000000ff */
[----:B------:R-:W-:-:S04]  /*b850*/  FMUL.FTZ R2, R236, c[0x0][0x23c] ;  /* 0x00008f00ec027a20 */ /* 0x000fc80000410000 */
[----:B------:R-:W1:Y:S01]  /*b860*/  MUFU.EX2 R37, R10 ;  /* 0x0000000a00257308 */ /* 0x000e620000000800 */
[----:B------:R-:W-:Y:S01]  /*b870*/  FSETP.NEU.FTZ.AND P5, PT, R236, -INF , PT ;  /* 0xff800000ec00780b */ /* 0x000fe20003fbd000 */
[----:B------:R-:W-:Y:S01]  /*b880*/  FMUL.FTZ R0, R240, c[0x0][0x23c] ;  /* 0x00008f00f0007a20 */ /* 0x000fe20000410000 */
[----:B------:R-:W-:Y:S02]  /*b890*/  PRMT R220, R206, 0x5410, R205 ;  /* 0x00005410cedc7816 */ /* 0x000fe400000000cd */
[----:B------:R-:W-:Y:S02]  /*b8a0*/  @!P4 PRMT R206, R70, 0x5410, RZ ;  /* 0x0000541046cec816 */ /* 0x000fe400000000ff */
[----:B------:R-:W-:Y:S01]  /*b8b0*/  FSETP.NEU.FTZ.AND P4, PT, R240, -INF , PT ;  /* 0xff800000f000780b */ /* 0x000fe20003f9d000 */
[----:B------:R-:W-:Y:S01]  /*b8c0*/  @!P1 HADD2 R192, -R212.H0_H0, -RZ.H0_H0 ;  /* 0xa00000ffd4c09230 */ /* 0x000fe20000000900 */
[----:B------:R-:W-:Y:S02]  /*b8d0*/  FSEL R2, R2, RZ, P5 ;  /* 0x000000ff02027208 */ /* 0x000fe40002800000 */
[----:B------:R-:W-:-:S02]  /*b8e0*/  FSEL R0, R0, RZ, P4 ;  /* 0x000000ff00007208 */ /* 0x000fc40002000000 */
[----:B------:R-:W-:Y:S01]  /*b8f0*/  @!P1 PRMT R212, R192, 0x5410, RZ ;  /* 0x00005410c0d49816 */ /* 0x000fe200000000ff */
[--C-:B------:R-:W-:Y:S01]  /*b900*/  FFMA.FTZ R148, R152, c[0x0][0x23c], -R2.reuse ;  /* 0x00008f0098947a23 */ /* 0x100fe20000010802 */
[----:B------:R-:W-:Y:S01]  /*b910*/  ISETP.GE.U32.AND P1, PT, R237, R19, PT ;  /* 0x00000013ed00720c */ /* 0x000fe20003f26070 */
[--C-:B------:R-:W-:Y:S02]  /*b920*/  FFMA.FTZ R152, R150, c[0x0][0x23c], -R2.reuse ;  /* 0x00008f0096987a23 */ /* 0x100fe40000010802 */
[----:B------:R-:W-:Y:S02]  /*b930*/  FFMA.FTZ R226, R31, c[0x0][0x23c], -R2 ;  /* 0x00008f001fe27a23 */ /* 0x000fe40000010802 */
        /* <DEDUP_REMOVED lines=15> */
[----:B------:R-:W-:Y:S01]  /*ba30*/  FFMA.FTZ R223, R15, c[0x0][0x23c], -R0 ;  /* 0x00008f000fdf7a23 */ /* 0x000fe20000010800 */
[----:B-1----:R-:W-:-:S04]  /*ba40*/  F2FP.PACK_AB R0, R37, R32 ;  /* 0x000000202500723e */ /* 0x002fc800000000ff */
[C---:B------:R-:W-:Y:S02]  /*ba50*/  PRMT R204, R0.reuse, 0x7632, R204 ;  /* 0x0000763200cc7816 */ /* 0x040fe400000000cc */
[----:B------:R-:W-:Y:S02]  /*ba60*/  PRMT R203, R0, 0x7610, R203 ;  /* 0x0000761000cb7816 */ /* 0x000fe400000000cb */
[----:B------:R-:W-:Y:S01]  /*ba70*/  LEA R0, R245, 0x1, 0x1 ;  /* 0x00000001f5007811 */ /* 0x000fe200078e08ff */
[----:B------:R-:W-:-:S03]  /*ba80*/  FFMA.FTZ R75, R155, c[0x0][0x23c], -R2 ;  /* 0x00008f009b4b7a23 */ /* 0x000fc60000010802 */
[----:B------:R-:W-:Y:S01]  /*ba90*/  LOP3.LUT R0, R191, UR37, R0, 0x96, !PT ;  /* 0x00000025bf007c12 */ /* 0x000fe2000f8e9600 */
[----:B------:R-:W-:Y:S02]  /*baa0*/  FFMA.FTZ R155, R54, c[0x0][0x23c], -R2 ;  /* 0x00008f00369b7a23 */ /* 0x000fe40000010802 */
[----:B------:R-:W-:Y:S02]  /*bab0*/  FFMA.FTZ R242, R242, R8, R12 ;  /* 0x00000008f2f27223 */ /* 0x000fe4000001000c */
[----:B------:R-:W-:-:S04]  /*bac0*/  IMAD.WIDE.U32 R54, R0, -0x326172a9, RZ ;  /* 0xcd9e8d5700367825 */ /* 0x000fc800078e00ff */
[--C-:B------:R-:W-:Y:S01]  /*bad0*/  FFMA.FTZ R149, R153, c[0x0][0x23c], -R2.reuse ;  /* 0x00008f0099957a23 */ /* 0x100fe20000010802 */
[----:B------:R-:W-:Y:S01]  /*bae0*/  LOP3.LUT R10, R55, UR18, R233, 0x96, !PT ;  /* 0x00000012370a7c12 */ /* 0x000fe2000f8e96e9 */
        /* <DEDUP_REMOVED lines=10> */
[----:B------:R-:W-:-:S04]  /*bb90*/  FADD.FTZ R2, R14, R242 ;  /* 0x000000f20e027221 */ /* 0x000fc80000010000 */
[----:B------:R-:W-:Y:S02]  /*bba0*/  FADD.FTZ R38, R11, R2 ;  /* 0x000000020b267221 */ /* 0x000fe40000010000 */
[----:B------:R-:W-:-:S05]  /*bbb0*/  IMAD.WIDE.U32 R10, R10, -0x2daee0ad, RZ ;  /* 0xd2511f530a0a7825 */ /* 0x000fca00078e00ff */
[----:B------:R-:W-:Y:S01]  /*bbc0*/  LOP3.LUT R12, R11, UR15, R238, 0x96, !PT ;  /* 0x0000000f0b0c7c12 */ /* 0x000fe2000f8e96ee */
[----:B------:R-:W-:Y:S01]  /*bbd0*/  FMUL.FTZ R3, R3, c[0x0][0x23c] ;  /* 0x00008f0003037a20 */ /* 0x000fe20000410000 */
[----:B------:R-:W-:-:S03]  /*bbe0*/  LOP3.LUT R2, R7, UR16, R54, 0x96, !PT ;  /* 0x0000001007027c12 */ /* 0x000fc6000f8e9636 */
[----:B------:R-:W-:Y:S01]  /*bbf0*/  IMAD.WIDE.U32 R12, R12, -0x326172a9, RZ ;  /* 0xcd9e8d570c0c7825 */ /* 0x000fe200078e00ff */
[----:B------:R1:W-:Y:S04]  /*bc00*/  MUFU.EX2 R5, R3 ;  /* 0x0000000300057308 */ /* 0x0003e80000000800 */
[----:B------:R-:W-:-:S05]  /*bc10*/  LOP3.LUT R6, R13, UR12, R6, 0x96, !PT ;  /* 0x0000000c0d067c12 */ /* 0x000fca000f8e9606 */
[----:B------:R-:W-:-:S04]  /*bc20*/  IMAD.WIDE.U32 R6, R6, -0x2daee0ad, RZ ;  /* 0xd2511f5306067825 */ /* 0x000fc800078e00ff */
[----:B-1----:R-:W-:-:S05]  /*bc30*/  IMAD.WIDE.U32 R2, R2, -0x2daee0ad, RZ ;  /* 0xd2511f5302027825 */ /* 0x002fca00078e00ff */
[----:B------:R-:W-:Y:S02]  /*bc40*/  LOP3.LUT R3, R3, UR11, R10, 0x96, !PT ;  /* 0x0000000b03037c12 */ /* 0x000fe4000f8e960a */
[----:B------:R-:W-:-:S03]  /*bc50*/  LOP3.LUT R7, R7, UR9, R2, 0x96, !PT ;  /* 0x0000000907077c12 */ /* 0x000fc6000f8e9602 */
[----:B------:R-:W-:-:S05]  /*bc60*/  IMAD.WIDE.U32 R2, R3, -0x326172a9, RZ ;  /* 0xcd9e8d5703027825 */ /* 0x000fca00078e00ff */
[----:B------:R-:W-:-:S05]  /*bc70*/  LOP3.LUT R14, R3, UR10, R12, 0x96, !PT ;  /* 0x0000000a030e7c12 */ /* 0x000fca000f8e960c */
[----:B------:R-:W-:Y:S01]  /*bc80*/  IMAD.WIDE.U32 R14, R14, -0x2daee0ad, RZ ;  /* 0xd2511f530e0e7825 */ /* 0x000fe200078e00ff */
[----:B------:R-:W-:-:S04]  /*bc90*/  FSEL R0, R236, RZ, P5 ;  /* 0x000000ffec007208 */ /* 0x000fc80002800000 */
[----:B------:R-:W-:Y:S01]  /*bca0*/  LOP3.LUT R3, R15, UR6, R6, 0x96, !PT ;  /* 0x000000060f037c12 */ /* 0x000fe2000f8e9606 */
[----:B------:R-:W-:-:S04]  /*bcb0*/  IMAD.WIDE.U32 R6, R7, -0x326172a9, RZ ;  /* 0xcd9e8d5707067825 */ /* 0x000fc800078e00ff */
[----:B------:R-:W-:Y:S01]  /*bcc0*/  FADD.FTZ R17, R68, -R0 ;  /* 0x8000000044117221 */ /* 0x000fe20000010000 */
[----:B------:R-:W-:Y:S02]  /*bcd0*/  FSEL R0, R240, RZ, P4 ;  /* 0x000000fff0007208 */ /* 0x000fe40002000000 */
[----:B------:R-:W-:Y:S01]  /*bce0*/  LOP3.LUT R18, R7, UR8, R2, 0x96, !PT ;  /* 0x0000000807127c12 */ /* 0x000fe2000f8e9602 */
[----:B------:R-:W-:Y:S01]  /*bcf0*/  IMAD.WIDE.U32 R2, R3, -0x326172a9, RZ ;  /* 0xcd9e8d5703027825 */ /* 0x000fe200078e00ff */
[----:B------:R-:W-:Y:S03]  /*bd00*/  STL [R1+0x1b4], R50 ;  /* 0x0001b43201007387 */ /* 0x000fe60000100800 */
[----:B------:R-:W-:Y:S01]  /*bd10*/  FADD.FTZ R16, R71, -R0 ;  /* 0x8000000047107221 */ /* 0x000fe20000010000 */
[----:B------:R-:W-:Y:S01]  /*bd20*/  LOP3.LUT R0, R3, UR13, R6, 0x96, !PT ;  /* 0x0000000d03007c12 */ /* 0x000fe2000f8e9606 */
[----:B------:R-:W-:Y:S01]  /*bd30*/  @!P1 HADD2 R198, -R204.H0_H0, -RZ.H0_H0 ;  /* 0xa00000ffccc69230 */ /* 0x000fe20000000900 */
[----:B------:R-:W-:Y:S01]  /*bd40*/  STL [R1+0x1b8], R243 ;  /* 0x0001b8f301007387 */ /* 0x000fe20000100800 */
[----:B------:R1:W-:Y:S03]  /*bd50*/  MUFU.EX2 R10, R4 ;  /* 0x00000004000a7308 */ /* 0x0003e60000000800 */
[----:B------:R-:W-:Y:S04]  /*bd60*/  STL [R1+0x1bc], R248 ;  /* 0x0001bcf801007387 */ /* 0x000fe80000100800 */
[----:B------:R2:W-:Y:S01]  /*bd70*/  STL [R1+0x1c0], R212 ;  /* 0x0001c0d401007387 */ /* 0x0005e20000100800 */
[----:B-1----:R-:W-:Y:S01]  /*bd80*/  LOP3.LUT R4, R0, 0xff, RZ, 0xc0, !PT ;  /* 0x000000ff00047812 */ /* 0x002fe200078ec0ff */
[----:B------:R-:W-:Y:S01]  /*bd90*/  @!P3 HADD2 R199, -R205.H0_H0, -RZ.H0_H0 ;  /* 0xa00000ffcdc7b230 */ /* 0x000fe20000000900 */
[----:B--2---:R-:W-:-:S02]  /*bda0*/  PRMT R212, R203, 0x5410, R204 ;  /* 0x00005410cbd47816 */ /* 0x004fc400000000cc */
[----:B------:R-:W-:Y:S02]  /*bdb0*/  @!P1 PRMT R204, R198, 0x5410, RZ ;  /* 0x00005410c6cc9816 */ /* 0x000fe400000000ff */
[----:B------:R-:W-:Y:S02]  /*bdc0*/  ISETP.GE.U32.AND P1, PT, R237, R4, PT ;  /* 0x00000004ed00720c */ /* 0x000fe40003f26070 */
[----:B------:R-:W-:-:S04]  /*bdd0*/  LOP3.LUT R4, R0, 0xffff, RZ, 0xc0, !PT ;  /* 0x0000ffff00047812 */ /* 0x000fc800078ec0ff */
[----:B------:R-:W-:Y:S01]  /*bde0*/  SHF.R.U32.HI R4, RZ, 0x8, R4 ;  /* 0x00000008ff047819 */ /* 0x000fe20000011604 */
[----:B------:R-:W-:-:S03]  /*bdf0*/  @!P2 HADD2 R200, -R203.H0_H0, -RZ.H0_H0 ;  /* 0xa00000ffcbc8a230 */ /* 0x000fc60000000900 */
[----:B------:R-:W-:Y:S02]  /*be00*/  LOP3.LUT R4, R4, 0xffff, RZ, 0xc0, !PT ;  /* 0x0000ffff04047812 */ /* 0x000fe400078ec0ff */
[----:B------:R-:W-:Y:S02]  /*be10*/  @!P3 PRMT R205, R199, 0x5410, RZ ;  /* 0x00005410c7cdb816 */ /* 0x000fe400000000ff */
[C---:B------:R-:W-:Y:S02]  /*be20*/  ISETP.GE.U32.AND P3, PT, R237.reuse, R4, PT ;  /* 0x00000004ed00720c */ /* 0x040fe40003f66070 */
[----:B------:R-:W-:Y:S02]  /*be30*/  SHF.R.U32.HI R4, RZ, 0x18, R0 ;  /* 0x00000018ff047819 */ /* 0x000fe40000011600 */
[----:B------:R-:W-:Y:S02]  /*be40*/  @!P2 PRMT R203, R200, 0x5410, RZ ;  /* 0x00005410c8cba816 */ /* 0x000fe400000000ff */
[----:B------:R-:W-:Y:S01]  /*be50*/  ISETP.GE.U32.AND P2, PT, R237, R4, PT ;  /* 0x00000004ed00720c */ /* 0x000fe20003f46070 */
[----:B------:R-:W-:-:S02]  /*be60*/  FMUL.FTZ R4, R17, c[0x0][0x23c] ;  /* 0x00008f0011047a20 */ /* 0x000fc40000410000 */
[----:B------:R-:W-:Y:S01]  /*be70*/  FMUL.FTZ R6, R16, c[0x0][0x23c] ;  /* 0x00008f0010067a20 */ /* 0x000fe20000410000 */
[----:B------:R-:W-:Y:S01]  /*be80*/  MUFU.EX2 R43, R43 ;  /* 0x0000002b002b7308 */ /* 0x000fe20000000800 */
[----:B------:R-:W-:-:S07]  /*be90*/  SHF.R.U32.HI R0, RZ, 0x10, R0 ;  /* 0x00000010ff007819 */ /* 0x000fce0000011600 */
[----:B------:R-:W-:Y:S01]  /*bea0*/  MUFU.EX2 R44, R170 ;  /* 0x000000aa002c7308 */ /* 0x000fe20000000800 */
[----:B------:R-:W-:-:S07]  /*beb0*/  LOP3.LUT R0, R0, 0xff, RZ, 0xc0, !PT ;  /* 0x000000ff00007812 */ /* 0x000fce00078ec0ff */
[----:B------:R-:W1:Y:S08]  /*bec0*/  MUFU.EX2 R4, R4 ;  /* 0x0000000400047308 */ /* 0x000e700000000800 */
[----:B------:R-:W-:Y:S08]  /*bed0*/  MUFU.EX2 R12, R19 ;  /* 0x00000013000c7308 */ /* 0x000ff00000000800 */
[----:B------:R-:W2:Y:S01]  /*bee0*/  MUFU.EX2 R6, R6 ;  /* 0x0000000600067308 */ /* 0x000ea20000000800 */
[----:B------:R-:W-:-:S07]  /*bef0*/  ISETP.GE.U32.AND P5, PT, R237, R0, PT ;  /* 0x00000000ed00720c */ /* 0x000fce0003fa6070 */
[----:B------:R-:W3:Y:S01]  /*bf00*/  MUFU.EX2 R9, R21 ;  /* 0x0000001500097308 */ /* 0x000ee20000000800 */
[----:B------:R-:W-:-:S07]  /*bf10*/  LOP3.LUT R0, R2, 0xff, RZ, 0xc0, !PT ;  /* 0x000000ff02007812 */ /* 0x000fce00078ec0ff */
[----:B------:R-:W4:Y:S01]  /*bf20*/  MUFU.EX2 R11, R20 ;  /* 0x00000014000b7308 */ /* 0x000f220000000800 */
[----:B------:R-:W-:-:S07]  /*bf30*/  LOP3.LUT R15, R2, 0xffff, RZ, 0xc0, !PT ;  /* 0x0000ffff020f7812 */ /* 0x000fce00078ec0ff */
[----:B------:R-:W4:Y:S01]  /*bf40*/  MUFU.EX2 R7, R22 ;  /* 0x0000001600077308 */ /* 0x000f220000000800 */
[----:B------:R-:W-:Y:S01]  /*bf50*/  ISETP.GE.U32.AND P4, PT, R237, R0, PT ;  /* 0x00000000ed00720c */ /* 0x000fe20003f86070 */
[----:B-1----:R-:W-:Y:S01]  /*bf60*/  FFMA.FTZ R196, R196, R4, R10 ;  /* 0x00000004c4c47223 */ /* 0x002fe2000001000a */
[----:B------:R-:W-:Y:S01]  /*bf70*/  SHF.R.U32.HI R16, RZ, 0x10, R2 ;  /* 0x00000010ff107819 */ /* 0x000fe20000011602 */
[----:B--2---:R-:W-:Y:S01]  /*bf80*/  FFMA.FTZ R197, R197, R6, R12 ;  /* 0x00000006c5c57223 */ /* 0x004fe2000001000c */
[----:B------:R-:W-:-:S03]  /*bf90*/  SHF.R.U32.HI R13, RZ, 0x18, R2 ;  /* 0x00000018ff0d7819 */ /* 0x000fc60000011602 */
[----:B------:R-:W1:Y:S01]  /*bfa0*/  MUFU.EX2 R3, R23 ;  /* 0x0000001700037308 */ /* 0x000e620000000800 */
[----:B------:R-:W-:Y:S01]  /*bfb0*/  F2FP.PACK_AB R0, R44, R43 ;  /* 0x0000002b2c00723e */ /* 0x000fe200000000ff */
[----:B---3--:R-:W-:-:S06]  /*bfc0*/  FADD.FTZ R17, R9, R196 ;  /* 0x000000c409117221 */ /* 0x008fcc0000010000 */
[----:B------:R-:W2:Y:S01]  /*bfd0*/  MUFU.EX2 R2, R27 ;  /* 0x0000001b00027308 */ /* 0x000ea20000000800 */
[C---:B------:R-:W-:Y:S02]  /*bfe0*/  PRMT R199, R0.reuse, 0x7610, R199 ;  /* 0x0000761000c77816 */ /* 0x040fe400000000c7 */
[----:B------:R-:W-:-:S05]  /*bff0*/  PRMT R198, R0, 0x7632, R198 ;  /* 0x0000763200c67816 */ /* 0x000fca00000000c6 */
[----:B------:R3:W-:Y:S08]  /*c000*/  MUFU.EX2 R33, R40 ;  /* 0x0000002800217308 */ /* 0x0007f00000000800 */
[----:B------:R1:W1:Y:S01]  /*c010*/  MUFU.EX2 R0, R30 ;  /* 0x0000001e00007308 */ /* 0x0002620000000800 */
[----:B---3--:R-:W-:Y:S01]  /*c020*/  F2FP.PACK_AB R40, R9, R10 ;  /* 0x0000000a0928723e */ /* 0x008fe200000000ff */
[----:B----4-:R-:W-:-:S06]  /*c030*/  FADD.FTZ R9, R11, R197 ;  /* 0x000000c50b097221 */ /* 0x010fcc0000010000 */
[----:B------:R-:W3:Y:S01]  /*c040*/  MUFU.EX2 R27, R74 ;  /* 0x0000004a001b7308 */ /* 0x000ee20000000800 */
[----:B------:R-:W-:-:S04]  /*c050*/  FADD.FTZ R9, R7, R9 ;  /* 0x0000000907097221 */ /* 0x000fc80000010000 */
[C---:B-1----:R-:W-:Y:S01]  /*c060*/  FADD.FTZ R9, R3.reuse, R9 ;  /* 0x0000000903097221 */ /* 0x042fe20000010000 */
[----:B------:R-:W-:-:S03]  /*c070*/  F2FP.PACK_AB R30, R3, R7 ;  /* 0x00000007031e723e */ /* 0x000fc600000000ff */
[----:B--2---:R-:W-:Y:S01]  /*c080*/  FADD.FTZ R7, R2, R9 ;  /* 0x0000000902077221 */ /* 0x004fe20000010000 */
[----:B------:R-:W-:Y:S01]  /*c090*/  F2FP.PACK_AB R23, R11, R12 ;  /* 0x0000000c0b17723e */ /* 0x000fe200000000ff */
[----:B------:R-:W1:Y:S02]  /*c0a0*/  MUFU.EX2 R9, R31 ;  /* 0x0000001f00097308 */ /* 0x000e640000000800 */
[C---:B------:R-:W-:Y:S01]  /*c0b0*/  FADD.FTZ R11, R0.reuse, R7 ;  /* 0x00000007000b7221 */ /* 0x040fe20000010000 */
[----:B------:R-:W-:-:S05]  /*c0c0*/  F2FP.PACK_AB R45, R0, R2 ;  /* 0x00000002002d723e */ /* 0x000fca00000000ff */
[----:B------:R-:W2:Y:S01]  /*c0d0*/  MUFU.EX2 R7, R35 ;  /* 0x0000002300077308 */ /* 0x000ea20000000800 */
[----:B---3--:R-:W-:-:S07]  /*c0e0*/  F2FP.PACK_AB R0, R27, R33 ;  /* 0x000000211b00723e */ /* 0x008fce00000000ff */
[----:B------:R-:W3:Y:S01]  /*c0f0*/  MUFU.EX2 R63, R63 ;  /* 0x0000003f003f7308 */ /* 0x000ee20000000800 */
[C---:B------:R-:W-:Y:S02]  /*c100*/  PRMT R197, R0.reuse, 0x7632, R197 ;  /* 0x0000763200c57816 */ /* 0x040fe400000000c5 */
[----:B------:R-:W-:-:S05]  /*c110*/  PRMT R196, R0, 0x7610, R196 ;  /* 0x0000761000c47816 */ /* 0x000fca00000000c4 */
[----:B------:R-:W-:Y:S01]  /*c120*/  MUFU.EX2 R176, R193 ;  /* 0x000000c100b07308 */ /* 0x000fe20000000800 */
[----:B------:R-:W-:-:S07]  /*c130*/  @!P2 HADD2 R213, -R197.H0_H0, -RZ.H0_H0 ;  /* 0xa00000ffc5d5a230 */ /* 0x000fce0000000900 */
[----:B------:R-:W4:Y:S01]  /*c140*/  MUFU.EX2 R31, R65 ;  /* 0x00000041001f7308 */ /* 0x000f220000000800 */
[----:B------:R-:W-:Y:S01]  /*c150*/  LOP3.LUT R10, R16, 0xff, RZ, 0xc0, !PT ;  /* 0x000000ff100a7812 */ /* 0x000fe200078ec0ff */
[----:B------:R-:W-:Y:S01]  /*c160*/  @!P1 HADD2 R209, -R199.H0_H0, -RZ.H0_H0 ;  /* 0xa00000ffc7d19230 */ /* 0x000fe20000000900 */
[----:B-1----:R-:W-:Y:S01]  /*c170*/  FADD.FTZ R11, R9, R11 ;  /* 0x0000000b090b7221 */ /* 0x002fe20000010000 */
[----:B------:R-:W-:-:S04]  /*c180*/  @!P3 HADD2 R210, -R198.H0_H0, -RZ.H0_H0 ;  /* 0xa00000ffc6d2b230 */ /* 0x000fc80000000900 */
[----:B------:R-:W1:Y:S01]  /*c190*/  MUFU.EX2 R35, R171 ;  /* 0x000000ab00237308 */ /* 0x000e620000000800 */
[----:B------:R-:W-:Y:S01]  /*c1a0*/  @!P5 HADD2 R215, -R196.H0_H0, -RZ.H0_H0 ;  /* 0xa00000ffc4d7d230 */ /* 0x000fe20000000900 */
[----:B--2---:R-:W-:Y:S01]  /*c1b0*/  F2FP.PACK_AB R46, R7, R9 ;  /* 0x00000009072e723e */ /* 0x004fe200000000ff */
[----:B------:R-:W-:Y:S01]  /*c1c0*/  FMUL.FTZ R9, R123, R8 ;  /* 0x000000087b097220 */ /* 0x000fe20000410000 */
[----:B------:R-:W-:Y:S01]  /*c1d0*/  PRMT R252, R196, 0x5410, R197 ;  /* 0x00005410c4fc7816 */ /* 0x000fe200000000c5 */
[----:B---3--:R-:W-:Y:S01]  /*c1e0*/  IMAD.MOV.U32 R123, RZ, RZ, R63 ;  /* 0x000000ffff7b7224 */ /* 0x008fe200078e003f */
[----:B------:R-:W-:Y:S02]  /*c1f0*/  @!P2 PRMT R197, R213, 0x5410, RZ ;  /* 0x00005410d5c5a816 */ /* 0x000fe400000000ff */
[----:B------:R-:W-:Y:S02]  /*c200*/  ISETP.GE.U32.AND P2, PT, R237, R10, PT ;  /* 0x0000000aed00720c */ /* 0x000fe40003f46070 */
[----:B------:R-:W-:-:S02]  /*c210*/  PRMT R19, R199, 0x5410, R198 ;  /* 0x00005410c7137816 */ /* 0x000fc400000000c6 */
[----:B------:R-:W-:Y:S01]  /*c220*/  SHF.R.U32.HI R3, RZ, 0x8, R15 ;  /* 0x00000008ff037819 */ /* 0x000fe2000001160f */
[-C--:B------:R-:W-:Y:S01]  /*c230*/  FFMA.FTZ R34, R241, R5.reuse, R34 ;  /* 0x00000005f1227223 */ /* 0x080fe20000010022 */
[----:B------:R-:W-:Y:S01]  /*c240*/  @!P1 PRMT R199, R209, 0x5410, RZ ;  /* 0x00005410d1c79816 */ /* 0x000fe200000000ff */
[-C--:B------:R-:W-:Y:S01]  /*c250*/  FMUL.FTZ R179, R136, R5.reuse ;  /* 0x0000000588b37220 */ /* 0x080fe20000410000 */
[----:B------:R-:W-:Y:S01]  /*c260*/  @!P3 PRMT R198, R210, 0x5410, RZ ;  /* 0x00005410d2c6b816 */ /* 0x000fe200000000ff */
[-C--:B------:R-:W-:Y:S01]  /*c270*/  FMUL.FTZ R178, R137, R5.reuse ;  /* 0x0000000589b27220 */ /* 0x080fe20000410000 */
[----:B------:R-:W-:Y:S01]  /*c280*/  @!P5 PRMT R196, R215, 0x5410, RZ ;  /* 0x00005410d7c4d816 */ /* 0x000fe200000000ff */
        /* <DEDUP_REMOVED lines=13> */
[----:B------:R-:W-:Y:S01]  /*c360*/  FMUL.FTZ R210, R101, R5 ;  /* 0x0000000565d27220 */ /* 0x000fe20000410000 */
[----:B----4-:R-:W-:Y:S01]  /*c370*/  F2FP.PACK_AB R5, R123, R31 ;  /* 0x0000001f7b05723e */ /* 0x010fe200000000ff */
[----:B------:R-:W-:Y:S01]  /*c380*/  FMUL.FTZ R49, R122, R8 ;  /* 0x000000087a317220 */ /* 0x000fe20000410000 */
[----:B------:R-:W-:Y:S01]  /*c390*/  LOP3.LUT R3, R3, 0xffff, RZ, 0xc0, !PT ;  /* 0x0000ffff03037812 */ /* 0x000fe200078ec0ff */
[----:B------:R-:W-:Y:S01]  /*c3a0*/  IMAD.MOV.U32 R122, RZ, RZ, R176 ;  /* 0x000000ffff7a7224 */ /* 0x000fe200078e00b0 */
[----:B------:R-:W-:Y:S01]  /*c3b0*/  PRMT R193, R5, 0x7610, R193 ;  /* 0x0000761005c17816 */ /* 0x000fe200000000c1 */
[----:B------:R-:W-:Y:S01]  /*c3c0*/  FADD.FTZ R53, R7, R11 ;  /* 0x0000000b07357221 */ /* 0x000fe20000010000 */
[----:B------:R-:W-:Y:S01]  /*c3d0*/  ISETP.GE.U32.AND P3, PT, R237, R3, PT ;  /* 0x00000003ed00720c */ /* 0x000fe20003f66070 */
[----:B------:R-:W-:Y:S01]  /*c3e0*/  IMAD.WIDE.U32 R2, R18, -0x2daee0ad, RZ ;  /* 0xd2511f5312027825 */ /* 0x000fe200078e00ff */
[----:B-1----:R-:W-:-:S02]  /*c3f0*/  F2FP.PACK_AB R7, R122, R35 ;  /* 0x000000237a07723e */ /* 0x002fc400000000ff */
[----:B------:R-:W-:Y:S01]  /*c400*/  ISETP.GE.U32.AND P1, PT, R237, R13, PT ;  /* 0x0000000ded00720c */ /* 0x000fe20003f26070 */
[----:B------:R-:W-:Y:S01]  /*c410*/  @!P2 HADD2 R71, -R193.H0_H0, -RZ.H0_H0 ;  /* 0xa00000ffc147a230 */ /* 0x000fe20000000900 */
[----:B------:R-:W-:Y:S01]  /*c420*/  PRMT R195, R7, 0x7610, R195 ;  /* 0x0000761007c37816 */ /* 0x000fe200000000c3 */
[----:B------:R-:W-:Y:S01]  /*c430*/  MUFU.EX2 R251, R202 ;  /* 0x000000ca00fb7308 */ /* 0x000fe20000000800 */
[----:B------:R-:W-:Y:S02]  /*c440*/  PRMT R192, R5, 0x7632, R192 ;  /* 0x0000763205c07816 */ /* 0x000fe400000000c0 */
[----:B------:R-:W-:Y:S02]  /*c450*/  LOP3.LUT R5, R2, 0xff, RZ, 0xc0, !PT ;  /* 0x000000ff02057812 */ /* 0x000fe400078ec0ff */
[----:B------:R-:W-:-:S03]  /*c460*/  LOP3.LUT R0, R3, UR14, R14, 0x96, !PT ;  /* 0x0000000e03007c12 */ /* 0x000fc6000f8e960e */
[----:B------:R-:W1:Y:S01]  /*c470*/  MUFU.EX2 R250, R201 ;  /* 0x000000c900fa7308 */ /* 0x000e620000000800 */
[----:B------:R-:W-:Y:S01]  /*c480*/  PRMT R74, R193, 0x5410, R192 ;  /* 0x00005410c14a7816 */ /* 0x000fe200000000c0 */
[----:B------:R-:W-:Y:S01]  /*c490*/  @!P4 HADD2 R101, -R195.H0_H0, -RZ.H0_H0 ;  /* 0xa00000ffc365c230 */ /* 0x000fe20000000900 */
[----:B------:R-:W-:Y:S02]  /*c4a0*/  PRMT R194, R7, 0x7632, R194 ;  /* 0x0000763207c27816 */ /* 0x000fe400000000c2 */
[----:B------:R-:W-:Y:S02]  /*c4b0*/  @!P2 PRMT R193, R71, 0x5410, RZ ;  /* 0x0000541047c1a816 */ /* 0x000fe400000000ff */
[----:B------:R-:W-:Y:S02]  /*c4c0*/  ISETP.GE.U32.AND P2, PT, R237, R5, PT ;  /* 0x00000005ed00720c */ /* 0x000fe40003f46070 */
[----:B------:R-:W-:Y:S01]  /*c4d0*/  LOP3.LUT R5, R0, 0xff, RZ, 0xc0, !PT ;  /* 0x000000ff00057812 */ /* 0x000fe200078ec0ff */
[----:B------:R-:W-:Y:S01]  /*c4e0*/  @!P1 HADD2 R68, -R192.H0_H0, -RZ.H0_H0 ;  /* 0xa00000ffc0449230 */ /* 0x000fe20000000900 */
[----:B------:R-:W-:-:S02]  /*c4f0*/  PRMT R63, R195, 0x5410, R194 ;  /* 0x00005410c33f7816 */ /* 0x000fc400000000c2 */
[----:B------:R-:W-:Y:S02]  /*c500*/  LOP3.LUT R10, R0, 0xffff, RZ, 0xc0, !PT ;  /* 0x0000ffff000a7812 */ /* 0x000fe400078ec0ff */
[----:B------:R-:W-:Y:S02]  /*c510*/  @!P4 PRMT R195, R101, 0x5410, RZ ;  /* 0x0000541065c3c816 */ /* 0x000fe400000000ff */
[----:B------:R-:W-:Y:S02]  /*c520*/  ISETP.GE.U32.AND P4, PT, R237, R5, PT ;  /* 0x00000005ed00720c */ /* 0x000fe40003f86070 */
[----:B------:R-:W-:Y:S01]  /*c530*/  SHF.R.U32.HI R5, RZ, 0x18, R0 ;  /* 0x00000018ff057819 */ /* 0x000fe20000011600 */
[----:B------:R-:W-:Y:S01]  /*c540*/  MUFU.EX2 R241, R69 ;  /* 0x0000004500f17308 */ /* 0x000fe20000000800 */
[----:B------:R-:W-:Y:S02]  /*c550*/  SHF.R.U32.HI R10, RZ, 0x8, R10 ;  /* 0x00000008ff0a7819 */ /* 0x000fe4000001160a */
[----:B------:R-:W-:-:S02]  /*c560*/  @!P1 PRMT R192, R68, 0x5410, RZ ;  /* 0x0000541044c09816 */ /* 0x000fc400000000ff */
[----:B------:R-:W-:-:S03]  /*c570*/  ISETP.GE.U32.AND P1, PT, R237, R5, PT ;  /* 0x00000005ed00720c */ /* 0x000fc60003f26070 */
[----:B------:R-:W2:Y:S01]  /*c580*/  MUFU.EX2 R249, R59 ;  /* 0x0000003b00f97308 */ /* 0x000ea20000000800 */
[----:B-1----:R-:W-:Y:S02]  /*c590*/  F2FP.PACK_AB R5, R250, R251 ;  /* 0x000000fbfa05723e */ /* 0x002fe400000000ff */
[----:B------:R-:W-:Y:S02]  /*c5a0*/  LOP3.LUT R10, R10, 0xffff, RZ, 0xc0, !PT ;  /* 0x0000ffff0a0a7812 */ /* 0x000fe400078ec0ff */
[----:B------:R-:W-:Y:S02]  /*c5b0*/  PRMT R189, R5, 0x7610, R189 ;  /* 0x0000761005bd7816 */ /* 0x000fe400000000bd */
[----:B------:R-:W-:Y:S01]  /*c5c0*/  SHF.R.U32.HI R0, RZ, 0x10, R0 ;  /* 0x00000010ff007819 */ /* 0x000fe20000011600 */
[----:B------:R-:W-:Y:S01]  /*c5d0*/  @!P3 HADD2 R100, -R194.H0_H0, -RZ.H0_H0 ;  /* 0xa00000ffc264b230 */ /* 0x000fe20000000900 */
[----:B------:R-:W-:Y:S01]  /*c5e0*/  ISETP.GE.U32.AND P5, PT, R237, R10, PT ;  /* 0x0000000aed00720c */ /* 0x000fe20003fa6070 */
[-C--:B------:R-:W-:Y:S01]  /*c5f0*/  FMUL.FTZ R180, R135, R8.reuse ;  /* 0x0000000887b47220 */ /* 0x080fe20000410000 */
[----:B------:R-:W-:Y:S01]  /*c600*/  LOP3.LUT R0, R0, 0xff, RZ, 0xc0, !PT ;  /* 0x000000ff00007812 */ /* 0x000fe200078ec0ff */
[----:B------:R-:W-:Y:S01]  /*c610*/  FMUL.FTZ R135, R103, R8 ;  /* 0x0000000867877220 */ /* 0x000fe20000410000 */
[----:B------:R-:W-:Y:S01]  /*c620*/  PRMT R187, R5, 0x7632, R187 ;  /* 0x0000763205bb7816 */ /* 0x000fe200000000bb */
[----:B------:R-:W-:Y:S01]  /*c630*/  @!P4 HADD2 R103, -R189.H0_H0, -RZ.H0_H0 ;  /* 0xa00000ffbd67c230 */ /* 0x000fe20000000900 */
[----:B------:R-:W-:-:S02]  /*c640*/  LOP3.LUT R3, R2, 0xffff, RZ, 0xc0, !PT ;  /* 0x0000ffff02037812 */ /* 0x000fc400078ec0ff */
[--C-:B------:R-:W-:Y:S02]  /*c650*/  SHF.R.U32.HI R5, RZ, 0x10, R2.reuse ;  /* 0x00000010ff057819 */ /* 0x100fe40000011602 */
[----:B------:R-:W-:Y:S02]  /*c660*/  @!P3 PRMT R194, R100, 0x5410, RZ ;  /* 0x0000541064c2b816 */ /* 0x000fe400000000ff */
[----:B------:R-:W-:Y:S02]  /*c670*/  SHF.R.U32.HI R2, RZ, 0x18, R2 ;  /* 0x00000018ff027819 */ /* 0x000fe40000011602 */
[----:B------:R-:W-:Y:S02]  /*c680*/  ISETP.GE.U32.AND P3, PT, R237, R0, PT ;  /* 0x00000000ed00720c */ /* 0x000fe40003f66070 */
[----:B------:R-:W-:Y:S02]  /*c690*/  PRMT R65, R189, 0x5410, R187 ;  /* 0x00005410bd417816 */ /* 0x000fe400000000bb */
[----:B--2---:R-:W-:-:S02]  /*c6a0*/  F2FP.PACK_AB R0, R249, R241 ;  /* 0x000000f1f900723e */ /* 0x004fc400000000ff */
[----:B------:R-:W-:Y:S01]  /*c6b0*/  @!P4 PRMT R189, R103, 0x5410, RZ ;  /* 0x0000541067bdc816 */ /* 0x000fe200000000ff */
[----:B------:R-:W-:Y:S01]  /*c6c0*/  FMUL.FTZ R181, R134, R8 ;  /* 0x0000000886b57220 */ /* 0x000fe20000410000 */
[----:B------:R-:W-:Y:S01]  /*c6d0*/  ISETP.GE.U32.AND P4, PT, R237, R2, PT ;  /* 0x00000002ed00720c */ /* 0x000fe20003f86070 */
[----:B------:R-:W-:Y:S01]  /*c6e0*/  FMUL.FTZ R134, R102, R8 ;  /* 0x0000000866867220 */ /* 0x000fe20000410000 */
[----:B------:R-:W-:Y:S01]  /*c6f0*/  SHF.R.U32.HI R2, RZ, 0x8, R3 ;  /* 0x00000008ff027819 */ /* 0x000fe20000011603 */
[----:B------:R-:W-:Y:S01]  /*c700*/  @!P5 HADD2 R102, -R187.H0_H0, -RZ.H0_H0 ;  /* 0xa00000ffbb66d230 */ /* 0x000fe20000000900 */
[C---:B------:R-:W-:Y:S02]  /*c710*/  PRMT R170, R0.reuse, 0x7632, R170 ;  /* 0x0000763200aa7816 */ /* 0x040fe400000000aa */
[----:B------:R-:W-:Y:S02]  /*c720*/  PRMT R171, R0, 0x7610, R171 ;  /* 0x0000761000ab7816 */ /* 0x000fe400000000ab */
[----:B------:R-:W-:Y:S01]  /*c730*/  LOP3.LUT R0, R2, 0xffff, RZ, 0xc0, !PT ;  /* 0x0000ffff02007812 */ /* 0x000fe200078ec0ff */
[----:B------:R-:W-:Y:S01]  /*c740*/  @!P1 HADD2 R112, -R170.H0_H0, -RZ.H0_H0 ;  /* 0xa00000ffaa709230 */ /* 0x000fe20000000900 */
[----:B------:R-:W-:-:S02]  /*c750*/  @!P5 PRMT R187, R102, 0x5410, RZ ;  /* 0x0000541066bbd816 */ /* 0x000fc400000000ff */
[----:B------:R-:W-:Y:S02]  /*c760*/  ISETP.GE.U32.AND P5, PT, R237, R0, PT ;  /* 0x00000000ed00720c */ /* 0x000fe40003fa6070 */
[----:B------:R-:W-:Y:S01]  /*c770*/  LOP3.LUT R0, R5, 0xff, RZ, 0xc0, !PT ;  /* 0x000000ff05007812 */ /* 0x000fe200078ec0ff */
[-C--:B------:R-:W-:Y:S01]  /*c780*/  FMUL.FTZ R11, R118, R8.reuse ;  /* 0x00000008760b7220 */ /* 0x080fe20000410000 */
[----:B------:R-:W-:Y:S01]  /*c790*/  PRMT R59, R171, 0x5410, R170 ;  /* 0x00005410ab3b7816 */ /* 0x000fe200000000aa */
[----:B------:R-:W1:Y:S01]  /*c7a0*/  MUFU.EX2 R5, R58 ;  /* 0x0000003a00057308 */ /* 0x000e620000000800 */
[----:B------:R-:W-:Y:S01]  /*c7b0*/  @!P1 PRMT R170, R112, 0x5410, RZ ;  /* 0x0000541070aa9816 */ /* 0x000fe200000000ff */
[----:B------:R-:W-:Y:S02]  /*c7c0*/  IMAD.MOV.U32 R219, RZ, RZ, R244 ;  /* 0x000000ffffdb7224 */ /* 0x000fe400078e00f4 */
[----:B------:R-:W-:Y:S02]  /*c7d0*/  FMUL.FTZ R10, R119, R8 ;  /* 0x00000008770a7220 */ /* 0x000fe40000410000 */
[----:B------:R-:W-:-:S02]  /*c7e0*/  IMAD.MOV.U32 R68, RZ, RZ, R50 ;  /* 0x000000ffff447224 */ /* 0x000fc400078e0032 */
[----:B------:R-:W-:Y:S02]  /*c7f0*/  IMAD.MOV.U32 R118, RZ, RZ, R174 ;  /* 0x000000ffff767224 */ /* 0x000fe400078e00ae */
[----:B------:R-:W-:Y:S02]  /*c800*/  IMAD.MOV.U32 R112, RZ, RZ, R49 ;  /* 0x000000ffff707224 */ /* 0x000fe400078e0031 */
        /* <DEDUP_REMOVED lines=16> */
[----:B------:R-:W2:Y:S01]  /*c910*/  MUFU.EX2 R4, R47 ;  /* 0x0000002f00047308 */ /* 0x000ea20000000800 */
[----:B------:R-:W-:Y:S01]  /*c920*/  @!P3 HADD2 R113, -R171.H0_H0, -RZ.H0_H0 ;  /* 0xa00000ffab71b230 */ /* 0x000fe20000000900 */
[----:B------:R-:W-:Y:S02]  /*c930*/  FADD.FTZ R2, R144, R38 ;  /* 0x0000002690027221 */ /* 0x000fe40000010000 */
[----:B------:R-:W-:Y:S02]  /*c940*/  IMAD.MOV.U32 R38, RZ, RZ, R21 ;  /* 0x000000ffff267224 */ /* 0x000fe400078e0015 */
[----:B------:R-:W-:Y:S01]  /*c950*/  @!P3 PRMT R171, R113, 0x5410, RZ ;  /* 0x0000541071abb816 */ /* 0x000fe200000000ff */
[----:B------:R-:W-:Y:S01]  /*c960*/  IMAD.WIDE.U32 R20, R234, -0x326172a9, RZ ;  /* 0xcd9e8d57ea147825 */ /* 0x000fe200078e00ff */
[----:B------:R-:W-:-:S03]  /*c970*/  ISETP.GE.U32.AND P3, PT, R237, R0, PT ;  /* 0x00000000ed00720c */ /* 0x000fc60003f66070 */
[----:B-1----:R-:W-:Y:S02]  /*c980*/  FADD.FTZ R0, R5, R17 ;  /* 0x0000001105007221 */ /* 0x002fe40000010000 */
[----:B------:R-:W-:Y:S02]  /*c990*/  FADD.FTZ R7, R147, R34 ;  /* 0x0000002293077221 */ /* 0x000fe40000010000 */
[----:B--2---:R-:W-:Y:S01]  /*c9a0*/  FADD.FTZ R18, R4, R0 ;  /* 0x0000000004127221 */ /* 0x004fe20000010000 */
[----:B------:R-:W-:Y:S01]  /*c9b0*/  LOP3.LUT R0, R21, R219, RZ, 0x3c, !PT ;  /* 0x000000db15007212 */ /* 0x000fe200078e3cff */
[----:B------:R-:W-:-:S04]  /*c9c0*/  FADD.FTZ R7, R145, R7 ;  /* 0x0000000791077221 */ /* 0x000fc80000010000 */
[----:B------:R-:W-:-:S04]  /*c9d0*/  IMAD.WIDE.U32 R14, R0, -0x2daee0ad, RZ ;  /* 0xd2511f53000e7825 */ /* 0x000fc800078e00ff */
[----:B------:R-:W-:Y:S01]  /*c9e0*/  FADD.FTZ R16, R26, R2 ;  /* 0x000000021a107221 */ /* 0x000fe20000010000 */
[----:B------:R-:W-:Y:S01]  /*c9f0*/  LOP3.LUT R2, R25, UR18, R20, 0x96, !PT ;  /* 0x0000001219027c12 */ /* 0x000fe2000f8e9614 */
[----:B------:R-:W-:Y:S01]  /*ca00*/  FADD.FTZ R3, R146, R7 ;  /* 0x0000000792037221 */ /* 0x000fe20000010000 */
[----:B------:R-:W-:Y:S01]  /*ca10*/  LOP3.LUT R0, R15, UR17, R190, 0x96, !PT ;  /* 0x000000110f007c12 */ /* 0x000fe2000f8e96be */
[----:B------:R-:W-:Y:S02]  /*ca20*/  IMAD.MOV.U32 R202, RZ, RZ, R11 ;  /* 0x000000ffffca7224 */ /* 0x000fe400078e000b */
[----:B------:R-:W-:Y:S02]  /*ca30*/  FADD.FTZ R17, R36, R3 ;  /* 0x0000000324117221 */ /* 0x000fe40000010000 */
[----:B------:R-:W-:Y:S02]  /*ca40*/  IMAD.MOV.U32 R113, RZ, RZ, R10 ;  /* 0x000000ffff717224 */ /* 0x000fe400078e000a */
[----:B------:R-:W-:-:S04]  /*ca50*/  IMAD.WIDE.U32 R2, R2, -0x2daee0ad, RZ ;  /* 0xd2511f5302027825 */ /* 0x000fc800078e00ff */
[----:B------:R-:W-:Y:S01]  /*ca60*/  IMAD.WIDE.U32 R10, R0, -0x326172a9, RZ ;  /* 0xcd9e8d57000a7825 */ /* 0x000fe200078e00ff */
[----:B------:R-:W-:-:S04]  /*ca70*/  LOP3.LUT R0, R3, UR15, R14, 0x96, !PT ;  /* 0x0000000f03007c12 */ /* 0x000fc8000f8e960e */
[----:B------:R-:W-:Y:S02]  /*ca80*/  LOP3.LUT R3, R11, UR16, R24, 0x96, !PT ;  /* 0x000000100b037c12 */ /* 0x000fe4000f8e9618 */
[----:B------:R-:W-:Y:S01]  /*ca90*/  F2FP.PACK_AB R22, R4, R5 ;  /* 0x000000050416723e */ /* 0x000fe200000000ff */
[----:B------:R-:W-:Y:S02]  /*caa0*/  FMUL.FTZ R172, R139, R8 ;  /* 0x000000088bac7220 */ /* 0x000fe40000410000 */
[----:B------:R-:W-:-:S04]  /*cab0*/  IMAD.WIDE.U32 R4, R3, -0x2daee0ad, RZ ;  /* 0xd2511f5303047825 */ /* 0x000fc800078e00ff */
[-C--:B------:R-:W-:Y:S02]  /*cac0*/  FMUL.FTZ R177, R138, R8.reuse ;  /* 0x000000088ab17220 */ /* 0x080fe40000410000 */
[-C--:B------:R-:W-:Y:S02]  /*cad0*/  FMUL.FTZ R185, R130, R8.reuse ;  /* 0x0000000882b97220 */ /* 0x080fe40000410000 */
[-C--:B------:R-:W-:Y:S02]  /*cae0*/  FMUL.FTZ R184, R131, R8.reuse ;  /* 0x0000000883b87220 */ /* 0x080fe40000410000 */
[-C--:B------:R-:W-:Y:S02]  /*caf0*/  FMUL.FTZ R48, R126, R8.reuse ;  /* 0x000000087e307220 */ /* 0x080fe40000410000 */
[-C--:B------:R-:W-:Y:S02]  /*cb00*/  FMUL.FTZ R173, R127, R8.reuse ;  /* 0x000000087fad7220 */ /* 0x080fe40000410000 */
[----:B------:R-:W-:-:S02]  /*cb10*/  FMUL.FTZ R137, R114, R8 ;  /* 0x0000000872897220 */ /* 0x000fc40000410000 */
[----:B------:R-:W-:Y:S02]  /*cb20*/  FMUL.FTZ R139, R115, R8 ;  /* 0x00000008738b7220 */ /* 0x000fe40000410000 */
[----:B------:R-:W-:Y:S02]  /*cb30*/  IMAD.MOV.U32 R47, RZ, RZ, R9 ;  /* 0x000000ffff2f7224 */ /* 0x000fe400078e0009 */
[----:B------:R-:W-:Y:S01]  /*cb40*/  IMAD.WIDE.U32 R8, R0, -0x326172a9, RZ ;  /* 0xcd9e8d5700087825 */ /* 0x000fe200078e00ff */
[----:B------:R-:W-:Y:S01]  /*cb50*/  LOP3.LUT R0, R5, UR11, R2, 0x96, !PT ;  /* 0x0000000b05007c12 */ /* 0x000fe2000f8e9602 */
[----:B------:R1:W-:Y:S02]  /*cb60*/  STL [R1+0x1c4], R211 ;  /* 0x0001c4d301007387 */ /* 0x0003e40000100800 */
[----:B------:R-:W-:Y:S02]  /*cb70*/  IMAD.MOV.U32 R138, RZ, RZ, R175 ;  /* 0x000000ffff8a7224 */ /* 0x000fe400078e00af */
[----:B------:R-:W-:-:S02]  /*cb80*/  IMAD.MOV.U32 R71, RZ, RZ, R56 ;  /* 0x000000ffff477224 */ /* 0x000fc400078e0038 */
        /* <DEDUP_REMOVED lines=15> */
[----:B-1----:R-:W-:Y:S02]  /*cc80*/  FMUL.FTZ R211, R79, R6 ;  /* 0x000000064fd37220 */ /* 0x002fe40000410000 */
[----:B------:R-:W-:Y:S01]  /*cc90*/  IMAD.WIDE.U32 R6, R0, -0x326172a9, RZ ;  /* 0xcd9e8d5700067825 */ /* 0x000fe200078e00ff */
[----:B------:R-:W-:-:S04]  /*cca0*/  LOP3.LUT R3, R9, UR12, R10, 0x96, !PT ;  /* 0x0000000c09037c12 */ /* 0x000fc8000f8e960a */
[----:B------:R-:W-:Y:S01]  /*ccb0*/  LOP3.LUT R0, R7, UR10, R8, 0x96, !PT ;  /* 0x0000000a07007c12 */ /* 0x000fe2000f8e9608 */
[----:B------:R-:W-:-:S04]  /*ccc0*/  IMAD.WIDE.U32 R2, R3, -0x2daee0ad, RZ ;  /* 0xd2511f5303027825 */ /* 0x000fc800078e00ff */
[----:B------:R-:W-:Y:S01]  /*ccd0*/  IMAD.WIDE.U32 R12, R0, -0x2daee0ad, RZ ;  /* 0xd2511f53000c7825 */ /* 0x000fe200078e00ff */
[----:B------:R-:W-:-:S04]  /*cce0*/  LOP3.LUT R3, R3, UR9, R4, 0x96, !PT ;  /* 0x0000000903037c12 */ /* 0x000fc8000f8e9604 */
[----:B------:R-:W-:Y:S01]  /*ccf0*/  LOP3.LUT R2, R13, UR6, R2, 0x96, !PT ;  /* 0x000000060d027c12 */ /* 0x000fe2000f8e9602 */
[----:B------:R-:W-:-:S04]  /*cd00*/  IMAD.WIDE.U32 R4, R3, -0x326172a9, RZ ;  /* 0xcd9e8d5703047825 */ /* 0x000fc800078e00ff */
[----:B------:R-:W-:Y:S01]  /*cd10*/  IMAD.WIDE.U32 R2, R2, -0x326172a9, RZ ;  /* 0xcd9e8d5702027825 */ /* 0x000fe200078e00ff */
[----:B------:R-:W-:Y:S02]  /*cd20*/  LOP3.LUT R9, R5, UR8, R6, 0x96, !PT ;  /* 0x0000000805097c12 */ /* 0x000fe4000f8e9606 */
[----:B------:R-:W1:Y:S02]  /*cd30*/  MUFU.EX2 R5, R70 ;  /* 0x0000004600057308 */ /* 0x000e640000000800 */
[----:B------:R-:W-:Y:S01]  /*cd40*/  LOP3.LUT R0, R3, UR13, R4, 0x96, !PT ;  /* 0x0000000d03007c12 */ /* 0x000fe2000f8e9604 */
[----:B------:R-:W-:-:S03]  /*cd50*/  IMAD.MOV.U32 R26, RZ, RZ, R242 ;  /* 0x000000ffff1a7224 */ /* 0x000fc600078e00f2 */
[----:B------:R-:W-:Y:S02]  /*cd60*/  LOP3.LUT R6, R0, 0xffff, RZ, 0xc0, !PT ;  /* 0x0000ffff00067812 */ /* 0x000fe400078ec0ff */
[----:B------:R2:W3:Y:S02]  /*cd70*/  MUFU.EX2 R4, R75 ;  /* 0x0000004b00047308 */ /* 0x0004e40000000800 */
[----:B------:R-:W-:Y:S01]  /*cd80*/  SHF.R.U32.HI R6, RZ, 0x8, R6 ;  /* 0x00000008ff067819 */ /* 0x000fe20000011606 */
[----:B------:R-:W-:-:S05]  /*cd90*/  FADD.FTZ R7, R39, R16 ;  /* 0x0000001027077221 */ /* 0x000fca0000010000 */
[----:B------:R-:W-:Y:S01]  /*cda0*/  MUFU.EX2 R242, R214 ;  /* 0x000000d600f27308 */ /* 0x000fe20000000800 */
[----:B------:R-:W-:Y:S01]  /*cdb0*/  LOP3.LUT R6, R6, 0xffff, RZ, 0xc0, !PT ;  /* 0x0000ffff06067812 */ /* 0x000fe200078ec0ff */
[----:B--2---:R-:W-:-:S06]  /*cdc0*/  IMAD.MOV.U32 R75, RZ, RZ, R235 ;  /* 0x000000ffff4b7224 */ /* 0x004fcc00078e00eb */
[----:B------:R2:W4:Y:S01]  /*cdd0*/  MUFU.EX2 R235, R216 ;  /* 0x000000d800eb7308 */ /* 0x0005220000000800 */
[----:B------:R-:W-:Y:S01]  /*cde0*/  LOP3.LUT R20, R55, UR18, R20, 0x96, !PT ;  /* 0x0000001237147c12 */ /* 0x000fe2000f8e9614 */
[----:B------:R-:W-:Y:S01]  /*cdf0*/  FADD.FTZ R7, R32, R7 ;  /* 0x0000000720077221 */ /* 0x000fe20000010000 */
[----:B------:R-:W-:Y:S01]  /*ce00*/  ISETP.GE.U32.AND P1, PT, R237, R6, PT ;  /* 0x00000006ed00720c */ /* 0x000fe20003f26070 */
[----:B------:R-:W-:Y:S02]  /*ce10*/  IMAD.MOV.U32 R55, RZ, RZ, R234 ;  /* 0x000000ffff377224 */ /* 0x000fe400078e00ea */
[----:B------:R-:W-:Y:S02]  /*ce20*/  IMAD.MOV.U32 R32, RZ, RZ, R233 ;  /* 0x000000ffff207224 */ /* 0x000fe400078e00e9 */
[----:B------:R-:W-:Y:S01]  /*ce30*/  MUFU.EX2 R234, R142 ;  /* 0x0000008e00ea7308 */ /* 0x000fe20000000800 */
[----:B-1----:R-:W-:-:S07]  /*ce40*/  FADD.FTZ R6, R5, R18 ;  /* 0x0000001205067221 */ /* 0x002fce0000010000 */
[----:B------:R-:W1:Y:S01]  /*ce50*/  MUFU.EX2 R233, R143 ;  /* 0x0000008f00e97308 */ /* 0x000e620000000800 */
[----:B--2---:R-:W-:Y:S01]  /*ce60*/  IMAD.MOV.U32 R216, RZ, RZ, R19 ;  /* 0x000000ffffd87224 */ /* 0x004fe200078e0013 */
[----:B------:R-:W-:Y:S01]  /*ce70*/  LOP3.LUT R19, R11, UR16, R54, 0x96, !PT ;  /* 0x000000100b137c12 */ /* 0x000fe2000f8e9636 */
[C---:B---3--:R-:W-:Y:S01]  /*ce80*/  FADD.FTZ R25, R4.reuse, R6 ;  /* 0x0000000604197221 */ /* 0x048fe20000010000 */
[----:B------:R-:W-:Y:S02]  /*ce90*/  F2FP.PACK_AB R11, R4, R5 ;  /* 0x00000005040b723e */ /* 0x000fe400000000ff */
[----:B----4-:R-:W-:-:S04]  /*cea0*/  F2FP.PACK_AB R4, R235, R242 ;  /* 0x000000f2eb04723e */ /* 0x010fc800000000ff */
[C---:B------:R-:W-:Y:S02]  /*ceb0*/  PRMT R169, R4.reuse, 0x7610, R169 ;  /* 0x0000761004a97816 */ /* 0x040fe400000000a9 */
[----:B------:R-:W-:-:S03]  /*cec0*/  PRMT R168, R4, 0x7632, R168 ;  /* 0x0000763204a87816 */ /* 0x000fc600000000a8 */
[----:B------:R-:W-:Y:S01]  /*ced0*/  @!P2 HADD2 R76, -R169.H0_H0, -RZ.H0_H0 ;  /* 0xa00000ffa94ca230 */ /* 0x000fe20000000900 */
[----:B-1----:R-:W-:Y:S02]  /*cee0*/  F2FP.PACK_AB R5, R233, R234 ;  /* 0x000000eae905723e */ /* 0x002fe400000000ff */
[----:B------:R-:W-:Y:S02]  /*cef0*/  LOP3.LUT R4, R0, 0xff, RZ, 0xc0, !PT ;  /* 0x000000ff00047812 */ /* 0x000fe400078ec0ff */
[----:B------:R-:W-:Y:S02]  /*cf00*/  PRMT R39, R169, 0x5410, R168 ;  /* 0x00005410a9277816 */ /* 0x000fe400000000a8 */
[----:B------:R-:W-:Y:S02]  /*cf10*/  @!P2 PRMT R169, R76, 0x5410, RZ ;  /* 0x000054104ca9a816 */ /* 0x000fe400000000ff */
[----:B------:R-:W-:Y:S02]  /*cf20*/  PRMT R167, R5, 0x7610, R167 ;  /* 0x0000761005a77816 */ /* 0x000fe400000000a7 */
[----:B------:R-:W-:-:S02]  /*cf30*/  ISETP.GE.U32.AND P2, PT, R237, R4, PT ;  /* 0x00000004ed00720c */ /* 0x000fc40003f46070 */
[--C-:B------:R-:W-:Y:S01]  /*cf40*/  SHF.R.U32.HI R4, RZ, 0x18, R0.reuse ;  /* 0x00000018ff047819 */ /* 0x100fe20000011600 */
[----:B------:R-:W-:Y:S01]  /*cf50*/  FADD.FTZ R8, R52, R17 ;  /* 0x0000001134087221 */ /* 0x000fe20000010000 */
[----:B------:R-:W-:Y:S01]  /*cf60*/  SHF.R.U32.HI R0, RZ, 0x10, R0 ;  /* 0x00000010ff007819 */ /* 0x000fe20000011600 */
[----:B------:R-:W-:Y:S01]  /*cf70*/  @!P3 HADD2 R78, -R167.H0_H0, -RZ.H0_H0 ;  /* 0xa00000ffa74eb230 */ /* 0x000fe20000000900 */
[----:B------:R-:W-:Y:S01]  /*cf80*/  PRMT R166, R5, 0x7632, R166 ;  /* 0x0000763205a67816 */ /* 0x000fe200000000a6 */
[----:B------:R-:W-:Y:S01]  /*cf90*/  FADD.FTZ R6, R42, R8 ;  /* 0x000000082a067221 */ /* 0x000fe20000010000 */
[----:B------:R-:W-:Y:S01]  /*cfa0*/  LOP3.LUT R0, R0, 0xff, RZ, 0xc0, !PT ;  /* 0x000000ff00007812 */ /* 0x000fe200078ec0ff */
[----:B------:R-:W-:Y:S01]  /*cfb0*/  @!P5 HADD2 R77, -R168.H0_H0, -RZ.H0_H0 ;  /* 0xa00000ffa84dd230 */ /* 0x000fe20000000900 */
[----:B------:R-:W-:Y:S01]  /*cfc0*/  PRMT R42, R167, 0x5410, R166 ;  /* 0x00005410a72a7816 */ /* 0x000fe200000000a6 */
[----:B------:R-:W-:Y:S01]  /*cfd0*/  @!P4 HADD2 R79, -R166.H0_H0, -RZ.H0_H0 ;  /* 0xa00000ffa64fc230 */ /* 0x000fe20000000900 */
[----:B------:R-:W-:-:S02]  /*cfe0*/  @!P3 PRMT R167, R78, 0x5410, RZ ;  /* 0x000054104ea7b816 */ /* 0x000fc400000000ff */
[----:B------:R-:W-:Y:S02]  /*cff0*/  ISETP.GE.U32.AND P3, PT, R237, R0, PT ;  /* 0x00000000ed00720c */ /* 0x000fe40003f66070 */
[----:B------:R-:W-:Y:S02]  /*d000*/  LOP3.LUT R0, R2, 0xff, RZ, 0xc0, !PT ;  /* 0x000000ff02007812 */ /* 0x000fe400078ec0ff */
[----:B------:R-:W-:Y:S02]  /*d010*/  @!P5 PRMT R168, R77, 0x5410, RZ ;  /* 0x000054104da8d816 */ /* 0x000fe400000000ff */
[----:B------:R-:W-:Y:S02]  /*d020*/  PRMT R17, R40, 0x7610, R17 ;  /* 0x0000761028117816 */ /* 0x000fe40000000011 */
[----:B------:R-:W-:Y:S02]  /*d030*/  ISETP.GE.U32.AND P5, PT, R237, R4, PT ;  /* 0x00000004ed00720c */ /* 0x000fe40003fa6070 */
[----:B------:R-:W-:-:S02]  /*d040*/  @!P4 PRMT R166, R79, 0x5410, RZ ;  /* 0x000054104fa6c816 */ /* 0x000fc400000000ff */
[----:B------:R-:W-:Y:S01]  /*d050*/  ISETP.GE.U32.AND P4, PT, R237, R0, PT ;  /* 0x00000000ed00720c */ /* 0x000fe20003f86070 */
[----:B------:R-:W-:Y:S01]  /*d060*/  @!P2 HADD2 R80, -R17.H0_H0, -RZ.H0_H0 ;  /* 0xa00000ff1150a230 */ /* 0x000fe20000000900 */
[----:B------:R-:W-:Y:S02]  /*d070*/  LOP3.LUT R0, R2, 0xffff, RZ, 0xc0, !PT ;  /* 0x0000ffff02007812 */ /* 0x000fe400078ec0ff */
[----:B------:R-:W-:Y:S02]  /*d080*/  PRMT R16, R40, 0x7632, R16 ;  /* 0x0000763228107816 */ /* 0x000fe40000000010 */
[----:B------:R-:W-:Y:S01]  /*d090*/  SHF.R.U32.HI R4, RZ, 0x10, R2 ;  /* 0x00000010ff047819 */ /* 0x000fe20000011602 */
[----:B------:R-:W-:Y:S01]  /*d0a0*/  IMAD.MOV.U32 R52, RZ, RZ, R56 ;  /* 0x000000ffff347224 */ /* 0x000fe200078e0038 */
[----:B------:R-:W-:Y:S02]  /*d0b0*/  SHF.R.U32.HI R2, RZ, 0x18, R2 ;  /* 0x00000018ff027819 */ /* 0x000fe40000011602 */
[----:B------:R-:W-:Y:S01]  /*d0c0*/  SHF.R.U32.HI R0, RZ, 0x8, R0 ;  /* 0x00000008ff007819 */ /* 0x000fe20000011600 */
[----:B------:R-:W-:Y:S01]  /*d0d0*/  @!P1 HADD2 R81, -R16.H0_H0, -RZ.H0_H0 ;  /* 0xa00000ff10519230 */ /* 0x000fe20000000900 */
[----:B------:R-:W-:-:S02]  /*d0e0*/  PRMT R56, R17, 0x5410, R16 ;  /* 0x0000541011387816 */ /* 0x000fc40000000010 */
[----:B------:R-:W-:Y:S02]  /*d0f0*/  PRMT R13, R23, 0x7632, R13 ;  /* 0x00007632170d7816 */ /* 0x000fe4000000000d */
[----:B------:R-:W-:Y:S02]  /*d100*/  @!P2 PRMT R17, R80, 0x5410, RZ ;  /* 0x000054105011a816 */ /* 0x000fe400000000ff */
[----:B------:R-:W-:Y:S01]  /*d110*/  ISETP.GE.U32.AND P2, PT, R237, R2, PT ;  /* 0x00000002ed00720c */ /* 0x000fe20003f46070 */
[----:B------:R-:W-:Y:S01]  /*d120*/  IMAD.WIDE.U32 R2, R9, -0x2daee0ad, RZ ;  /* 0xd2511f5309027825 */ /* 0x000fe200078e00ff */
[----:B------:R-:W-:Y:S01]  /*d130*/  LOP3.LUT R0, R0, 0xffff, RZ, 0xc0, !PT ;  /* 0x0000ffff00007812 */ /* 0x000fe200078ec0ff */
[----:B------:R-:W-:Y:S01]  /*d140*/  @!P5 HADD2 R82, -R13.H0_H0, -RZ.H0_H0 ;  /* 0xa00000ff0d52d230 */ /* 0x000fe20000000900 */
[----:B------:R-:W-:Y:S02]  /*d150*/  PRMT R15, R23, 0x7610, R15 ;  /* 0x00007610170f7816 */ /* 0x000fe4000000000f */
[----:B------:R-:W-:Y:S01]  /*d160*/  @!P1 PRMT R16, R81, 0x5410, RZ ;  /* 0x0000541051109816 */ /* 0x000fe200000000ff */
[----:B------:R-:W-:Y:S01]  /*d170*/  IMAD.MOV.U32 R36, RZ, RZ, R47 ;  /* 0x000000ffff247224 */ /* 0x000fe200078e002f */
[----:B------:R-:W-:-:S02]  /*d180*/  ISETP.GE.U32.AND P1, PT, R237, R0, PT ;  /* 0x00000000ed00720c */ /* 0x000fc40003f26070 */
[----:B------:R-:W-:Y:S02]  /*d190*/  LOP3.LUT R4, R4, 0xff, RZ, 0xc0, !PT ;  /* 0x000000ff04047812 */ /* 0x000fe400078ec0ff */
[--C-:B------:R-:W-:Y:S02]  /*d1a0*/  LOP3.LUT R0, R3, UR14, R12.reuse, 0x96, !PT ;  /* 0x0000000e03007c12 */ /* 0x100fe4000f8e960c */
[----:B------:R-:W-:Y:S02]  /*d1b0*/  PRMT R47, R15, 0x5410, R13 ;  /* 0x000054100f2f7816 */ /* 0x000fe4000000000d */
[----:B------:R-:W-:Y:S02]  /*d1c0*/  @!P5 PRMT R13, R82, 0x5410, RZ ;  /* 0x00005410520dd816 */ /* 0x000fe400000000ff */
[----:B------:R-:W-:Y:S02]  /*d1d0*/  ISETP.GE.U32.AND P5, PT, R237, R4, PT ;  /* 0x00000004ed00720c */ /* 0x000fe40003fa6070 */
[----:B------:R-:W-:Y:S01]  /*d1e0*/  LOP3.LUT R4, R0, 0xffff, RZ, 0xc0, !PT ;  /* 0x0000ffff00047812 */ /* 0x000fe200078ec0ff */
[----:B------:R-:W-:Y:S01]  /*d1f0*/  @!P3 HADD2 R83, -R15.H0_H0, -RZ.H0_H0 ;  /* 0xa00000ff0f53b230 */ /* 0x000fe20000000900 */
[----:B------:R-:W-:-:S02]  /*d200*/  PRMT R12, R22, 0x7610, R12 ;  /* 0x00007610160c7816 */ /* 0x000fc4000000000c */
[----:B------:R-:W-:-:S04]  /*d210*/  SHF.R.U32.HI R4, RZ, 0x8, R4 ;  /* 0x00000008ff047819 */ /* 0x000fc80000011604 */
[----:B------:R-:W-:Y:S01]  /*d220*/  LOP3.LUT R4, R4, 0xffff, RZ, 0xc0, !PT ;  /* 0x0000ffff04047812 */ /* 0x000fe200078ec0ff */
[----:B------:R-:W-:Y:S01]  /*d230*/  @!P4 HADD2 R84, -R12.H0_H0, -RZ.H0_H0 ;  /* 0xa00000ff0c54c230 */ /* 0x000fe20000000900 */
[----:B------:R-:W-:Y:S02]  /*d240*/  @!P3 PRMT R15, R83, 0x5410, RZ ;  /* 0x00005410530fb816 */ /* 0x000fe400000000ff */
[----:B------:R-:W-:Y:S02]  /*d250*/  PRMT R18, R22, 0x7632, R18 ;  /* 0x0000763216127816 */ /* 0x000fe40000000012 */
[----:B------:R-:W-:Y:S01]  /*d260*/  ISETP.GE.U32.AND P3, PT, R237, R4, PT ;  /* 0x00000004ed00720c */ /* 0x000fe20003f66070 */
[----:B------:R-:W-:Y:S01]  /*d270*/  FADD.FTZ R24, R41, R6 ;  /* 0x0000000629187221 */ /* 0x000fe20000010000 */
[----:B------:R-:W-:Y:S01]  /*d280*/  LOP3.LUT R4, R0, 0xff, RZ, 0xc0, !PT ;  /* 0x000000ff00047812 */ /* 0x000fe200078ec0ff */
[----:B------:R-:W-:Y:S01]  /*d290*/  @!P1 HADD2 R85, -R18.H0_H0, -RZ.H0_H0 ;  /* 0xa00000ff12559230 */ /* 0x000fe20000000900 */
[----:B------:R-:W-:-:S02]  /*d2a0*/  PRMT R41, R12, 0x5410, R18 ;  /* 0x000054100c297816 */ /* 0x000fc40000000012 */
[----:B------:R-:W-:Y:S02]  /*d2b0*/  @!P4 PRMT R12, R84, 0x5410, RZ ;  /* 0x00005410540cc816 */ /* 0x000fe400000000ff */
[C---:B------:R-:W-:Y:S02]  /*d2c0*/  PRMT R163, R30.reuse, 0x7632, R163 ;  /* 0x000076321ea37816 */ /* 0x040fe400000000a3 */
[----:B------:R-:W-:Y:S02]  /*d2d0*/  ISETP.GE.U32.AND P4, PT, R237, R4, PT ;  /* 0x00000004ed00720c */ /* 0x000fe40003f86070 */
[--C-:B------:R-:W-:Y:S02]  /*d2e0*/  SHF.R.U32.HI R4, RZ, 0x18, R0.reuse ;  /* 0x00000018ff047819 */ /* 0x100fe40000011600 */
[----:B------:R-:W-:Y:S01]  /*d2f0*/  SHF.R.U32.HI R0, RZ, 0x10, R0 ;  /* 0x00000010ff007819 */ /* 0x000fe20000011600 */
[----:B------:R-:W-:Y:S01]  /*d300*/  @!P2 HADD2 R86, -R163.H0_H0, -RZ.H0_H0 ;  /* 0xa00000ffa356a230 */ /* 0x000fe20000000900 */
[----:B------:R-:W-:Y:S01]  /*d310*/  @!P1 PRMT R18, R85, 0x5410, RZ ;  /* 0x0000541055129816 */ /* 0x000fe200000000ff */
[----:B------:R-:W-:Y:S01]  /*d320*/  FADD.FTZ R23, R37, R7 ;  /* 0x0000000725177221 */ /* 0x000fe20000010000 */
[----:B------:R-:W-:Y:S01]  /*d330*/  PRMT R162, R30, 0x7610, R162 ;  /* 0x000076101ea27816 */ /* 0x000fe200000000a2 */
[----:B------:R-:W-:Y:S01]  /*d340*/  IMAD.WIDE.U32 R6, R20, -0x2daee0ad, RZ ;  /* 0xd2511f5314067825 */ /* 0x000fe200078e00ff */
[----:B------:R-:W-:-:S02]  /*d350*/  ISETP.GE.U32.AND P1, PT, R237, R4, PT ;  /* 0x00000004ed00720c */ /* 0x000fc40003f26070 */
[----:B------:R-:W-:Y:S01]  /*d360*/  LOP3.LUT R0, R0, 0xff, RZ, 0xc0, !PT ;  /* 0x000000ff00007812 */ /* 0x000fe200078ec0ff */
[----:B------:R-:W-:Y:S01]  /*d370*/  IMAD.WIDE.U32 R4, R19, -0x2daee0ad, RZ ;  /* 0xd2511f5313047825 */ /* 0x000fe200078e00ff */
[----:B------:R-:W-:Y:S02]  /*d380*/  PRMT R40, R162, 0x5410, R163 ;  /* 0x00005410a2287816 */ /* 0x000fe400000000a3 */
[----:B------:R-:W-:Y:S02]  /*d390*/  @!P2 PRMT R163, R86, 0x5410, RZ ;  /* 0x0000541056a3a816 */ /* 0x000fe400000000ff */
[----:B------:R-:W-:Y:S02]  /*d3a0*/  ISETP.GE.U32.AND P2, PT, R237, R0, PT ;  /* 0x00000000ed00720c */ /* 0x000fe40003f46070 */
[----:B------:R-:W-:Y:S02]  /*d3b0*/  LOP3.LUT R0, R7, UR15, R14, 0x96, !PT ;  /* 0x0000000f07007c12 */ /* 0x000fe4000f8e960e */
[----:B------:R-:W-:-:S03]  /*d3c0*/  LOP3.LUT R6, R5, UR11, R6, 0x96, !PT ;  /* 0x0000000b05067c12 */ /* 0x000fc6000f8e9606 */
[----:B------:R-:W-:-:S04]  /*d3d0*/  IMAD.WIDE.U32 R8, R0, -0x326172a9, RZ ;  /* 0xcd9e8d5700087825 */ /* 0x000fc800078e00ff */
[----:B------:R-:W-:Y:S01]  /*d3e0*/  IMAD.WIDE.U32 R6, R6, -0x326172a9, RZ ;  /* 0xcd9e8d5706067825 */ /* 0x000fe200078e00ff */
[----:B------:R-:W-:-:S04]  /*d3f0*/  LOP3.LUT R5, R9, UR12, R10, 0x96, !PT ;  /* 0x0000000c09057c12 */ /* 0x000fc8000f8e960a */
[----:B------:R-:W-:Y:S02]  /*d400*/  LOP3.LUT R0, R7, UR10, R8, 0x96, !PT ;  /* 0x0000000a07007c12 */ /* 0x000fe4000f8e9608 */
[C---:B------:R-:W-:Y:S02]  /*d410*/  PRMT R165, R11.reuse, 0x7610, R165 ;  /* 0x000076100ba57816 */ /* 0x040fe400000000a5 */
[----:B------:R-:W-:Y:S01]  /*d420*/  PRMT R164, R11, 0x7632, R164 ;  /* 0x000076320ba47816 */ /* 0x000fe200000000a4 */
[----:B------:R-:W-:-:S04]  /*d430*/  IMAD.WIDE.U32 R10, R5, -0x2daee0ad, RZ ;  /* 0xd2511f53050a7825 */ /* 0x000fc800078e00ff */
[----:B------:R-:W-:Y:S01]  /*d440*/  IMAD.WIDE.U32 R8, R0, -0x2daee0ad, RZ ;  /* 0xd2511f5300087825 */ /* 0x000fe200078e00ff */
[----:B------:R-:W-:Y:S01]  /*d450*/  @!P4 HADD2 R88, -R165.H0_H0, -RZ.H0_H0 ;  /* 0xa00000ffa558c230 */ /* 0x000fe20000000900 */
[----:B------:R-:W-:-:S03]  /*d460*/  LOP3.LUT R4, R11, UR9, R4, 0x96, !PT ;  /* 0x000000090b047c12 */ /* 0x000fc6000f8e9604 */
[----:B------:R-:W-:Y:S01]  /*d470*/  LOP3.LUT R7, R9, UR6, R10, 0x96, !PT ;  /* 0x0000000609077c12 */ /* 0x000fe2000f8e960a */
[----:B------:R-:W-:Y:S01]  /*d480*/  IMAD.MOV.U32 R214, RZ, RZ, R38 ;  /* 0x000000ffffd67224 */ /* 0x000fe200078e0026 */
[C---:B------:R-:W-:Y:S02]  /*d490*/  LOP3.LUT R0, R2.reuse, 0xff, RZ, 0xc0, !PT ;  /* 0x000000ff02007812 */ /* 0x040fe400078ec0ff */
[----:B------:R-:W-:Y:S02]  /*d4a0*/  LOP3.LUT R10, R2, 0xffff, RZ, 0xc0, !PT ;  /* 0x0000ffff020a7812 */ /* 0x000fe400078ec0ff */
[--C-:B------:R-:W-:Y:S02]  /*d4b0*/  SHF.R.U32.HI R14, RZ, 0x10, R2.reuse ;  /* 0x00000010ff0e7819 */ /* 0x100fe40000011602 */
[----:B------:R-:W-:Y:S01]  /*d4c0*/  SHF.R.U32.HI R11, RZ, 0x18, R2 ;  /* 0x00000018ff0b7819 */ /* 0x000fe20000011602 */
[----:B------:R-:W-:Y:S01]  /*d4d0*/  IMAD.WIDE.U32 R2, R7, -0x326172a9, RZ ;  /* 0xcd9e8d5707027825 */ /* 0x000fe200078e00ff */
[----:B------:R-:W-:-:S03]  /*d4e0*/  @!P3 HADD2 R89, -R164.H0_H0, -RZ.H0_H0 ;  /* 0xa00000ffa459b230 */ /* 0x000fc60000000900 */
[----:B------:R-:W-:Y:S01]  /*d4f0*/  IMAD.MOV.U32 R38, RZ, RZ, R119 ;  /* 0x000000ffff267224 */ /* 0x000fe200078e0077 */
[----:B------:R-:W-:Y:S02]  /*d500*/  PRMT R119, R165, 0x5410, R164 ;  /* 0x00005410a5777816 */ /* 0x000fe400000000a4 */
[----:B------:R-:W-:Y:S01]  /*d510*/  @!P4 PRMT R165, R88, 0x5410, RZ ;  /* 0x0000541058a5c816 */ /* 0x000fe200000000ff */
[----:B------:R-:W-:Y:S01]  /*d520*/  IMAD.WIDE.U32 R4, R4, -0x326172a9, RZ ;  /* 0xcd9e8d5704047825 */ /* 0x000fe200078e00ff */
[----:B------:R-:W-:Y:S02]  /*d530*/  ISETP.GE.U32.AND P4, PT, R237, R0, PT ;  /* 0x00000000ed00720c */ /* 0x000fe40003f86070 */
[----:B------:R-:W-:Y:S02]  /*d540*/  SHF.R.U32.HI R0, RZ, 0x18, R2 ;  /* 0x00000018ff007819 */ /* 0x000fe40000011602 */
[----:B------:R-:W-:Y:S02]  /*d550*/  PRMT R161, R45, 0x7632, R161 ;  /* 0x000076322da17816 */ /* 0x000fe400000000a1 */
[----:B------:R-:W-:-:S02]  /*d560*/  @!P3 PRMT R164, R89, 0x5410, RZ ;  /* 0x0000541059a4b816 */ /* 0x000fc400000000ff */
[----:B------:R-:W-:Y:S01]  /*d570*/  LOP3.LUT R7, R3, UR13, R4, 0x96, !PT ;  /* 0x0000000d03077c12 */ /* 0x000fe2000f8e9604 */
[----:B------:R-:W-:Y:S01]  /*d580*/  @!P1 HADD2 R90, -R161.H0_H0, -RZ.H0_H0 ;  /* 0xa00000ffa15a9230 */ /* 0x000fe20000000900 */
[----:B------:R-:W-:Y:S01]  /*d590*/  ISETP.GE.U32.AND P3, PT, R237, R0, PT ;  /* 0x00000000ed00720c */ /* 0x000fe20003f66070 */
[----:B------:R-:W-:Y:S01]  /*d5a0*/  MUFU.EX2 R4, R148 ;  /* 0x0000009400047308 */ /* 0x000fe20000000800 */
[----:B------:R-:W-:Y:S02]  /*d5b0*/  PRMT R160, R45, 0x7610, R160 ;  /* 0x000076102da07816 */ /* 0x000fe400000000a0 */
[----:B------:R-:W-:Y:S01]  /*d5c0*/  LOP3.LUT R6, R5, UR8, R6, 0x96, !PT ;  /* 0x0000000805067c12 */ /* 0x000fe2000f8e9606 */
[----:B------:R-:W-:Y:S01]  /*d5d0*/  IMAD.MOV.U32 R70, RZ, RZ, R118 ;  /* 0x000000ffff467224 */ /* 0x000fe200078e0076 */
[----:B------:R-:W-:-:S03]  /*d5e0*/  LOP3.LUT R5, R2, 0xff, RZ, 0xc0, !PT ;  /* 0x000000ff02057812 */ /* 0x000fc600078ec0ff */
[----:B------:R-:W1:Y:S01]  /*d5f0*/  MUFU.EX2 R0, R149 ;  /* 0x0000009500007308 */ /* 0x000e620000000800 */
[----:B------:R-:W-:Y:S02]  /*d600*/  PRMT R118, R160, 0x5410, R161 ;  /* 0x00005410a0767816 */ /* 0x000fe400000000a1 */
[----:B------:R-:W-:Y:S02]  /*d610*/  LOP3.LUT R19, R2, 0xffff, RZ, 0xc0, !PT ;  /* 0x0000ffff02137812 */ /* 0x000fe400078ec0ff */
[----:B------:R-:W-:Y:S01]  /*d620*/  SHF.R.U32.HI R9, RZ, 0x10, R2 ;  /* 0x00000010ff097819 */ /* 0x000fe20000011602 */
[----:B------:R-:W-:Y:S01]  /*d630*/  IMAD.WIDE.U32 R2, R6, -0x2daee0ad, RZ ;  /* 0xd2511f5306027825 */ /* 0x000fe200078e00ff */
[----:B------:R-:W-:Y:S02]  /*d640*/  @!P1 PRMT R161, R90, 0x5410, RZ ;  /* 0x000054105aa19816 */ /* 0x000fe400000000ff */
[----:B------:R-:W-:Y:S02]  /*d650*/  ISETP.GE.U32.AND P1, PT, R237, R5, PT ;  /* 0x00000005ed00720c */ /* 0x000fe40003f26070 */
[----:B------:R-:W-:Y:S01]  /*d660*/  SHF.R.U32.HI R5, RZ, 0x8, R10 ;  /* 0x00000008ff057819 */ /* 0x000fe2000001160a */
[----:B------:R-:W-:Y:S01]  /*d670*/  @!P5 HADD2 R87, -R162.H0_H0, -RZ.H0_H0 ;  /* 0xa00000ffa257d230 */ /* 0x000fe20000000900 */
[----:B------:R-:W-:-:S02]  /*d680*/  LOP3.LUT R20, R2, 0xff, RZ, 0xc0, !PT ;  /* 0x000000ff02147812 */ /* 0x000fc400078ec0ff */
[----:B------:R-:W-:Y:S02]  /*d690*/  LOP3.LUT R22, R2, 0xffff, RZ, 0xc0, !PT ;  /* 0x0000ffff02167812 */ /* 0x000fe400078ec0ff */
[--C-:B------:R-:W-:Y:S02]  /*d6a0*/  SHF.R.U32.HI R21, RZ, 0x10, R2.reuse ;  /* 0x00000010ff157819 */ /* 0x100fe40000011602 */
[----:B------:R-:W-:Y:S02]  /*d6b0*/  SHF.R.U32.HI R10, RZ, 0x18, R2 ;  /* 0x00000018ff0a7819 */ /* 0x000fe40000011602 */
[----:B------:R-:W-:Y:S02]  /*d6c0*/  LOP3.LUT R2, R5, 0xffff, RZ, 0xc0, !PT ;  /* 0x0000ffff05027812 */ /* 0x000fe400078ec0ff */
[----:B------:R-:W-:Y:S02]  /*d6d0*/  @!P5 PRMT R162, R87, 0x5410, RZ ;  /* 0x0000541057a2d816 */ /* 0x000fe400000000ff */
[----:B------:R-:W-:-:S02]  /*d6e0*/  ISETP.GE.U32.AND P5, PT, R237, R2, PT ;  /* 0x00000002ed00720c */ /* 0x000fc40003fa6070 */
[----:B-1----:R-:W-:Y:S02]  /*d6f0*/  F2FP.PACK_AB R2, R0, R4 ;  /* 0x000000040002723e */ /* 0x002fe400000000ff */
[----:B------:R-:W-:Y:S02]  /*d700*/  LOP3.LUT R6, R3, UR14, R8, 0x96, !PT ;  /* 0x0000000e03067c12 */ /* 0x000fe4000f8e9608 */
[----:B------:R-:W-:Y:S01]  /*d710*/  PRMT R159, R2, 0x7610, R159 ;  /* 0x00007610029f7816 */ /* 0x000fe2000000009f */
[----:B------:R-:W-:Y:S01]  /*d720*/  FADD.FTZ R3, R4, R25 ;  /* 0x0000001904037221 */ /* 0x000fe20000010000 */
[----:B------:R-:W-:-:S03]  /*d730*/  PRMT R158, R2, 0x7632, R158 ;  /* 0x00007632029e7816 */ /* 0x000fc6000000009e */
[----:B------:R-:W-:Y:S01]  /*d740*/  @!P4 HADD2 R92, -R159.H0_H0, -RZ.H0_H0 ;  /* 0xa00000ff9f5cc230 */ /* 0x000fe20000000900 */
[----:B------:R-:W-:Y:S01]  /*d750*/  FADD.FTZ R8, R0, R3 ;  /* 0x0000000300087221 */ /* 0x000fe20000010000 */
[----:B------:R-:W-:Y:S01]  /*d760*/  LOP3.LUT R0, R14, 0xff, RZ, 0xc0, !PT ;  /* 0x000000ff0e007812 */ /* 0x000fe200078ec0ff */
[----:B------:R-:W-:Y:S01]  /*d770*/  IMAD.MOV.U32 R54, RZ, RZ, R117 ;  /* 0x000000ffff367224 */ /* 0x000fe200078e0075 */
[----:B------:R-:W-:Y:S01]  /*d780*/  PRMT R117, R159, 0x5410, R158 ;  /* 0x000054109f757816 */ /* 0x000fe2000000009e */
[----:B------:R-:W-:Y:S01]  /*d790*/  @!P2 HADD2 R91, -R160.H0_H0, -RZ.H0_H0 ;  /* 0xa00000ffa05ba230 */ /* 0x000fe20000000900 */
[----:B------:R-:W-:Y:S02]  /*d7a0*/  @!P4 PRMT R159, R92, 0x5410, RZ ;  /* 0x000054105c9fc816 */ /* 0x000fe400000000ff */
[----:B------:R-:W-:Y:S01]  /*d7b0*/  ISETP.GE.U32.AND P4, PT, R237, R0, PT ;  /* 0x00000000ed00720c */ /* 0x000fe20003f86070 */
[----:B------:R-:W-:Y:S01]  /*d7c0*/  @!P5 HADD2 R93, -R158.H0_H0, -RZ.H0_H0 ;  /* 0xa00000ff9e5dd230 */ /* 0x000fe20000000900 */
[----:B------:R-:W-:-:S02]  /*d7d0*/  @!P2 PRMT R160, R91, 0x5410, RZ ;  /* 0x000054105ba0a816 */ /* 0x000fc400000000ff */
[----:B------:R-:W-:Y:S02]  /*d7e0*/  ISETP.GE.U32.AND P2, PT, R237, R11, PT ;  /* 0x0000000bed00720c */ /* 0x000fe40003f46070 */
[----:B------:R-:W-:Y:S02]  /*d7f0*/  LOP3.LUT R0, R9, 0xff, RZ, 0xc0, !PT ;  /* 0x000000ff09007812 */ /* 0x000fe400078ec0ff */
[----:B------:R-:W-:Y:S02]  /*d800*/  LOP3.LUT R2, R7, 0xffff, RZ, 0xc0, !PT ;  /* 0x0000ffff07027812 */ /* 0x000fe400078ec0ff */
[----:B------:R-:W-:Y:S02]  /*d810*/  PRMT R157, R46, 0x7610, R157 ;  /* 0x000076102e9d7816 */ /* 0x000fe4000000009d */
[----:B------:R-:W-:Y:S01]  /*d820*/  @!P5 PRMT R158, R93, 0x5410, RZ ;  /* 0x000054105d9ed816 */ /* 0x000fe200000000ff */
[----:B------:R-:W-:Y:S01]  /*d830*/  MUFU.EX2 R4, R152 ;  /* 0x0000009800047308 */ /* 0x000fe20000000800 */
[----:B------:R-:W-:-:S02]  /*d840*/  ISETP.GE.U32.AND P5, PT, R237, R0, PT ;  /* 0x00000000ed00720c */ /* 0x000fc40003fa6070 */
[----:B------:R-:W-:Y:S01]  /*d850*/  SHF.R.U32.HI R2, RZ, 0x8, R2 ;  /* 0x00000008ff027819 */ /* 0x000fe20000011602 */
[----:B------:R-:W-:Y:S01]  /*d860*/  @!P4 HADD2 R94, -R157.H0_H0, -RZ.H0_H0 ;  /* 0xa00000ff9d5ec230 */ /* 0x000fe20000000900 */
[----:B------:R-:W-:-:S03]  /*d870*/  PRMT R156, R46, 0x7632, R156 ;  /* 0x000076322e9c7816 */ /* 0x000fc6000000009c */
[----:B------:R-:W1:Y:S01]  /*d880*/  MUFU.EX2 R0, R151 ;  /* 0x0000009700007308 */ /* 0x000e620000000800 */
[----:B------:R-:W-:Y:S01]  /*d890*/  IMAD.MOV.U32 R25, RZ, RZ, R75 ;  /* 0x000000ffff197224 */ /* 0x000fe200078e004b */
[----:B------:R-:W-:Y:S01]  /*d8a0*/  LOP3.LUT R2, R2, 0xffff, RZ, 0xc0, !PT ;  /* 0x0000ffff02027812 */ /* 0x000fe200078ec0ff */
[----:B------:R-:W-:Y:S01]  /*d8b0*/  IMAD.MOV.U32 R75, RZ, RZ, R116 ;  /* 0x000000ffff4b7224 */ /* 0x000fe200078e0074 */
[----:B------:R-:W-:Y:S01]  /*d8c0*/  PRMT R116, R157, 0x5410, R156 ;  /* 0x000054109d747816 */ /* 0x000fe2000000009c */
[----:B------:R-:W-:Y:S01]  /*d8d0*/  @!P2 HADD2 R95, -R156.H0_H0, -RZ.H0_H0 ;  /* 0xa00000ff9c5fa230 */ /* 0x000fe20000000900 */
[----:B------:R-:W-:Y:S02]  /*d8e0*/  @!P4 PRMT R157, R94, 0x5410, RZ ;  /* 0x000054105e9dc816 */ /* 0x000fe400000000ff */
[----:B------:R-:W-:Y:S02]  /*d8f0*/  ISETP.GE.U32.AND P4, PT, R237, R2, PT ;  /* 0x00000002ed00720c */ /* 0x000fe40003f86070 */
[----:B------:R-:W-:-:S02]  /*d900*/  LOP3.LUT R2, R7, 0xff, RZ, 0xc0, !PT ;  /* 0x000000ff07027812 */ /* 0x000fc400078ec0ff */
[----:B------:R-:W-:Y:S02]  /*d910*/  @!P2 PRMT R156, R95, 0x5410, RZ ;  /* 0x000054105f9ca816 */ /* 0x000fe400000000ff */
[----:B------:R-:W-:Y:S01]  /*d920*/  ISETP.GE.U32.AND P2, PT, R237, R2, PT ;  /* 0x00000002ed00720c */ /* 0x000fe20003f46070 */
[----:B------:R-:W-:Y:S01]  /*d930*/  IMAD.MOV.U32 R83, RZ, RZ, R26 ;  /* 0x000000ffff537224 */ /* 0x000fe200078e001a */
[----:B-1----:R-:W-:Y:S01]  /*d940*/  F2FP.PACK_AB R2, R4, R0 ;  /* 0x000000000402723e */ /* 0x002fe200000000ff */
[----:B------:R-:W-:Y:S02]  /*d950*/  IMAD.MOV.U32 R79, RZ, RZ, R221 ;  /* 0x000000ffff4f7224 */ /* 0x000fe400078e00dd */
[----:B------:R-:W-:Y:S01]  /*d960*/  IMAD.MOV.U32 R26, RZ, RZ, R220 ;  /* 0x000000ffff1a7224 */ /* 0x000fe200078e00dc */
[----:B------:R-:W-:Y:S01]  /*d970*/  MUFU.EX2 R221, R153 ;  /* 0x0000009900dd7308 */ /* 0x000fe20000000800 */
[----:B------:R-:W-:Y:S01]  /*d980*/  PRMT R154, R2, 0x7632, R154 ;  /* 0x00007632029a7816 */ /* 0x000fe2000000009a */
[----:B------:R-:W-:-:S06]  /*d990*/  IMAD.MOV.U32 R80, RZ, RZ, R219 ;  /* 0x000000ffff507224 */ /* 0x000fcc00078e00db */
[----:B------:R1:W2:Y:S01]  /*d9a0*/  MUFU.EX2 R220, R155 ;  /* 0x0000009b00dc7308 */ /* 0x0002a20000000800 */
[----:B------:R-:W-:Y:S02]  /*d9b0*/  IMAD.MOV.U32 R92, RZ, RZ, R217 ;  /* 0x000000ffff5c7224 */ /* 0x000fe400078e00d9 */
[----:B------:R-:W-:Y:S02]  /*d9c0*/  IMAD.MOV.U32 R81, RZ, RZ, R112 ;  /* 0x000000ffff517224 */ /* 0x000fe400078e0070 */
[----:B------:R-:W-:-:S03]  /*d9d0*/  IMAD.MOV.U32 R112, RZ, RZ, R135 ;  /* 0x000000ffff707224 */ /* 0x000fc600078e0087 */
[----:B------:R-:W-:Y:S01]  /*d9e0*/  MUFU.EX2 R217, R57 ;  /* 0x0000003900d97308 */ /* 0x000fe20000000800 */
[----:B-1----:R-:W-:Y:S02]  /*d9f0*/  PRMT R155, R2, 0x7610, R155 ;  /* 0x00007610029b7816 */ /* 0x002fe4000000009b */
[----:B------:R-:W-:-:S05]  /*da00*/  SHF.R.U32.HI R2, RZ, 0x8, R19 ;  /* 0x00000008ff027819 */ /* 0x000fca0000011613 */
[----:B------:R-:W1:Y:S01]  /*da10*/  MUFU.EX2 R219, R150 ;  /* 0x0000009600db7308 */ /* 0x000e620000000800 */
[----:B------:R-:W-:Y:S01]  /*da20*/  @!P2 HADD2 R96, -R155.H0_H0, -RZ.H0_H0 ;  /* 0xa00000ff9b60a230 */ /* 0x000fe20000000900 */
[----:B------:R-:W-:Y:S02]  /*da30*/  LOP3.LUT R2, R2, 0xffff, RZ, 0xc0, !PT ;  /* 0x0000ffff02027812 */ /* 0x000fe400078ec0ff */
[----:B------:R-:W-:Y:S02]  /*da40*/  PRMT R135, R155, 0x5410, R154 ;  /* 0x000054109b877816 */ /* 0x000fe4000000009a */
[----:B------:R-:W-:Y:S02]  /*da50*/  @!P2 PRMT R155, R96, 0x5410, RZ ;  /* 0x00005410609ba816 */ /* 0x000fe400000000ff */
[----:B------:R-:W-:Y:S02]  /*da60*/  ISETP.GE.U32.AND P2, PT, R237, R2, PT ;  /* 0x00000002ed00720c */ /* 0x000fe40003f46070 */
[----:B--2---:R-:W-:Y:S01]  /*da70*/  F2FP.PACK_AB R3, R220, R221 ;  /* 0x000000dddc03723e */ /* 0x004fe200000000ff */
[----:B------:R-:W-:-:S03]  /*da80*/  FADD.FTZ R8, R0, R8 ;  /* 0x0000000800087221 */ /* 0x000fc60000010000 */
[----:B------:R-:W-:Y:S02]  /*da90*/  PRMT R152, R3, 0x7632, R152 ;  /* 0x0000763203987816 */ /* 0x000fe40000000098 */
[----:B-1----:R-:W-:Y:S02]  /*daa0*/  F2FP.PACK_AB R0, R219, R217 ;  /* 0x000000d9db00723e */ /* 0x002fe400000000ff */
[----:B------:R-:W-:Y:S02]  /*dab0*/  PRMT R153, R3, 0x7610, R153 ;  /* 0x0000761003997816 */ /* 0x000fe40000000099 */
[C---:B------:R-:W-:Y:S01]  /*dac0*/  PRMT R151, R0.reuse, 0x7610, R151 ;  /* 0x0000761000977816 */ /* 0x040fe20000000097 */
[----:B------:R-:W-:Y:S01]  /*dad0*/  @!P2 HADD2 R105, -R152.H0_H0, -RZ.H0_H0 ;  /* 0xa00000ff9869a230 */ /* 0x000fe20000000900 */
[----:B------:R-:W-:Y:S01]  /*dae0*/  PRMT R150, R0, 0x7632, R150 ;  /* 0x0000763200967816 */ /* 0x000fe20000000096 */
[----:B------:R-:W-:Y:S01]  /*daf0*/  IMAD.MOV.U32 R37, RZ, RZ, R214 ;  /* 0x000000ffff257224 */ /* 0x000fe200078e00d6 */
[----:B------:R-:W-:Y:S01]  /*db00*/  LOP3.LUT R0, R21, 0xff, RZ, 0xc0, !PT ;  /* 0x000000ff15007812 */ /* 0x000fe200078ec0ff */
[----:B------:R-:W-:Y:S01]  /*db10*/  IMAD.MOV.U32 R45, RZ, RZ, R215 ;  /* 0x000000ffff2d7224 */ /* 0x000fe200078e00d7 */
[----:B------:R-:W-:Y:S01]  /*db20*/  MUFU.EX2 R214, R225 ;  /* 0x000000e100d67308 */ /* 0x000fe20000000800 */
[----:B------:R-:W-:Y:S01]  /*db30*/  IMAD.MOV.U32 R90, RZ, RZ, R134 ;  /* 0x000000ffff5a7224 */ /* 0x000fe200078e0086 */
[----:B------:R-:W-:-:S02]  /*db40*/  PRMT R134, R153, 0x5410, R152 ;  /* 0x0000541099867816 */ /* 0x000fc40000000098 */
[----:B------:R-:W-:Y:S02]  /*db50*/  @!P2 PRMT R152, R105, 0x5410, RZ ;  /* 0x000054106998a816 */ /* 0x000fe400000000ff */
[----:B------:R-:W-:Y:S02]  /*db60*/  ISETP.GE.U32.AND P2, PT, R237, R0, PT ;  /* 0x00000000ed00720c */ /* 0x000fe40003f46070 */
[----:B------:R-:W1:Y:S01]  /*db70*/  MUFU.EX2 R215, R218 ;  /* 0x000000da00d77308 */ /* 0x000e620000000800 */
[C---:B------:R-:W-:Y:S01]  /*db80*/  LOP3.LUT R0, R6.reuse, 0xffff, RZ, 0xc0, !PT ;  /* 0x0000ffff06007812 */ /* 0x040fe200078ec0ff */
[----:B------:R-:W-:Y:S01]  /*db90*/  @!P3 HADD2 R99, -R150.H0_H0, -RZ.H0_H0 ;  /* 0xa00000ff9663b230 */ /* 0x000fe20000000900 */
[----:B------:R-:W-:Y:S02]  /*dba0*/  LOP3.LUT R2, R6, 0xff, RZ, 0xc0, !PT ;  /* 0x000000ff06027812 */ /* 0x000fe400078ec0ff */
[----:B------:R-:W-:Y:S01]  /*dbb0*/  SHF.R.U32.HI R0, RZ, 0x8, R0 ;  /* 0x00000008ff007819 */ /* 0x000fe20000011600 */
[----:B------:R-:W-:Y:S01]  /*dbc0*/  IMAD.MOV.U32 R82, RZ, RZ, R133 ;  /* 0x000000ffff527224 */ /* 0x000fe200078e0085 */
[----:B------:R-:W-:Y:S01]  /*dbd0*/  @!P5 HADD2 R104, -R151.H0_H0, -RZ.H0_H0 ;  /* 0xa00000ff9768d230 */ /* 0x000fe20000000900 */
[----:B------:R-:W-:-:S02]  /*dbe0*/  PRMT R133, R151, 0x5410, R150 ;  /* 0x0000541097857816 */ /* 0x000fc40000000096 */
[----:B------:R-:W-:Y:S02]  /*dbf0*/  @!P3 PRMT R150, R99, 0x5410, RZ ;  /* 0x000054106396b816 */ /* 0x000fe400000000ff */
[----:B------:R-:W-:Y:S02]  /*dc00*/  LOP3.LUT R0, R0, 0xffff, RZ, 0xc0, !PT ;  /* 0x0000ffff00007812 */ /* 0x000fe400078ec0ff */
[C---:B------:R-:W-:Y:S02]  /*dc10*/  ISETP.GE.U32.AND P3, PT, R237.reuse, R2, PT ;  /* 0x00000002ed00720c */ /* 0x040fe40003f66070 */
[----:B------:R-:W-:Y:S02]  /*dc20*/  @!P5 PRMT R151, R104, 0x5410, RZ ;  /* 0x000054106897d816 */ /* 0x000fe400000000ff */
[----:B------:R-:W-:Y:S02]  /*dc30*/  ISETP.GE.U32.AND P5, PT, R237, R0, PT ;  /* 0x00000000ed00720c */ /* 0x000fe40003fa6070 */
[----:B-1----:R-:W-:Y:S01]  /*dc40*/  F2FP.PACK_AB R0, R215, R214 ;  /* 0x000000d6d700723e */ /* 0x002fe200000000ff */
[----:B------:R-:W-:Y:S01]  /*dc50*/  IMAD.MOV.U32 R93, RZ, RZ, R32 ;  /* 0x000000ffff5d7224 */ /* 0x000fe200078e0020 */
[----:B------:R-:W-:Y:S01]  /*dc60*/  MUFU.EX2 R218, R227 ;  /* 0x000000e300da7308 */ /* 0x000fe20000000800 */
[----:B------:R-:W-:Y:S01]  /*dc70*/  IMAD.MOV.U32 R32, RZ, RZ, R216 ;  /* 0x000000ffff207224 */ /* 0x000fe200078e00d8 */
[----:B------:R-:W-:-:S02]  /*dc80*/  PRMT R149, R0, 0x7610, R149 ;  /* 0x0000761000957816 */ /* 0x000fc40000000095 */
[----:B------:R-:W-:Y:S02]  /*dc90*/  PRMT R148, R0, 0x7632, R148 ;  /* 0x0000763200947816 */ /* 0x000fe40000000094 */
[----:B------:R-:W-:Y:S02]  /*dca0*/  SHF.R.U32.HI R0, RZ, 0x8, R22 ;  /* 0x00000008ff007819 */ /* 0x000fe40000011616 */
[----:B------:R-:W1:Y:S01]  /*dcb0*/  MUFU.EX2 R216, R226 ;  /* 0x000000e200d87308 */ /* 0x000e620000000800 */
[----:B------:R-:W-:Y:S01]  /*dcc0*/  @!P3 HADD2 R107, -R149.H0_H0, -RZ.H0_H0 ;  /* 0xa00000ff956bb230 */ /* 0x000fe20000000900 */
[----:B------:R-:W-:Y:S01]  /*dcd0*/  LOP3.LUT R0, R0, 0xffff, RZ, 0xc0, !PT ;  /* 0x0000ffff00007812 */ /* 0x000fe200078ec0ff */
[----:B------:R-:W-:-:S05]  /*dce0*/  @!P5 HADD2 R106, -R148.H0_H0, -RZ.H0_H0 ;  /* 0xa00000ff946ad230 */ /* 0x000fca0000000900 */
[----:B------:R2:W3:Y:S01]  /*dcf0*/  MUFU.EX2 R2, R224 ;  /* 0x000000e000027308 */ /* 0x0004e20000000800 */
[----:B------:R-:W-:Y:S01]  /*dd00*/  IMAD.MOV.U32 R30, RZ, RZ, R71 ;  /* 0x000000ffff1e7224 */ /* 0x000fe200078e0047 */
[----:B--2---:R-:W-:Y:S02]  /*dd10*/  PRMT R224, R149, 0x5410, R148 ;  /* 0x0000541095e07816 */ /* 0x004fe40000000094 */
[----:B------:R-:W-:Y:S02]  /*dd20*/  @!P3 PRMT R149, R107, 0x5410, RZ ;  /* 0x000054106b95b816 */ /* 0x000fe400000000ff */
[----:B------:R-:W-:Y:S02]  /*dd30*/  ISETP.GE.U32.AND P3, PT, R237, R0, PT ;  /* 0x00000000ed00720c */ /* 0x000fe40003f66070 */
[----:B------:R-:W-:Y:S02]  /*dd40*/  SHF.R.U32.HI R0, RZ, 0x18, R7 ;  /* 0x00000018ff007819 */ /* 0x000fe40000011607 */
[----:B------:R-:W-:-:S02]  /*dd50*/  @!P5 PRMT R148, R106, 0x5410, RZ ;  /* 0x000054106a94d816 */ /* 0x000fc400000000ff */
[----:B------:R-:W-:Y:S02]  /*dd60*/  ISETP.GE.U32.AND P5, PT, R237, R0, PT ;  /* 0x00000000ed00720c */ /* 0x000fe40003fa6070 */
[----:B-1----:R-:W-:Y:S01]  /*dd70*/  F2FP.PACK_AB R0, R218, R216 ;  /* 0x000000d8da00723e */ /* 0x002fe200000000ff */
[----:B------:R-:W-:Y:S02]  /*dd80*/  IMAD.MOV.U32 R85, RZ, RZ, R202 ;  /* 0x000000ffff557224 */ /* 0x000fe400078e00ca */
[----:B------:R-:W-:Y:S01]  /*dd90*/  IMAD.MOV.U32 R71, RZ, RZ, R209 ;  /* 0x000000ffff477224 */ /* 0x000fe200078e00d1 */
[C---:B------:R-:W-:Y:S02]  /*dda0*/  PRMT R147, R0.reuse, 0x7610, R147 ;  /* 0x0000761000937816 */ /* 0x040fe40000000093 */
[----:B------:R-:W-:Y:S01]  /*ddb0*/  PRMT R146, R0, 0x7632, R146 ;  /* 0x0000763200927816 */ /* 0x000fe20000000092 */
[----:B------:R-:W-:Y:S01]  /*ddc0*/  MUFU.EX2 R202, R229 ;  /* 0x000000e500ca7308 */ /* 0x000fe20000000800 */
[----:B------:R-:W-:-:S07]  /*ddd0*/  @!P4 HADD2 R98, -R154.H0_H0, -RZ.H0_H0 ;  /* 0xa00000ff9a62c230 */ /* 0x000fce0000000900 */
[----:B------:R-:W1:Y:S08]  /*dde0*/  MUFU.EX2 R0, R230 ;  /* 0x000000e600007308 */ /* 0x000e700000000800 */
[----:B------:R-:W2:Y:S01]  /*ddf0*/  MUFU.EX2 R209, R231 ;  /* 0x000000e700d17308 */ /* 0x000ea20000000800 */
[----:B------:R-:W-:Y:S01]  /*de00*/  FADD.FTZ R226, R4, R8 ;  /* 0x0000000804e27221 */ /* 0x000fe20000010000 */
[----:B------:R-:W-:Y:S01]  /*de10*/  @!P4 PRMT R154, R98, 0x5410, RZ ;  /* 0x00005410629ac816 */ /* 0x000fe200000000ff */
[----:B---3--:R-:W-:Y:S01]  /*de20*/  FADD.FTZ R4, R2, R53 ;  /* 0x0000003502047221 */ /* 0x008fe20000010000 */
[----:B------:R-:W-:Y:S01]  /*de30*/  ISETP.GE.U32.AND P4, PT, R237, R20, PT ;  /* 0x00000014ed00720c */ /* 0x000fe20003f86070 */
[----:B------:R-:W-:Y:S01]  /*de40*/  USHF.L.U32 UR4, UR7, 0x3, URZ ;  /* 0x0000000307047899 */ /* 0x000fe2000800063f */
[----:B------:R-:W-:Y:S01]  /*de50*/  IMAD.MOV.U32 R84, RZ, RZ, R113 ;  /* 0x000000ffff547224 */ /* 0x000fe200078e0071 */
[C---:B-1----:R-:W-:Y:S01]  /*de60*/  F2FP.PACK_AB R2, R0.reuse, R2 ;  /* 0x000000020002723e */ /* 0x042fe200000000ff */
[----:B------:R-:W-:-:S02]  /*de70*/  FADD.FTZ R225, R0, R4 ;  /* 0x0000000400e17221 */ /* 0x000fc40000010000 */
[----:B------:R-:W-:Y:S02]  /*de80*/  IMAD.MOV.U32 R86, RZ, RZ, R68 ;  /* 0x000000ffff567224 */ /* 0x000fe400078e0044 */
[----:B------:R-:W-:Y:S02]  /*de90*/  IMAD.MOV.U32 R68, RZ, RZ, R213 ;  /* 0x000000ffff447224 */ /* 0x000fe400078e00d5 */
[----:B------:R-:W-:Y:S01]  /*dea0*/  IMAD.MOV.U32 R113, RZ, RZ, R210 ;  /* 0x000000ffff717224 */ /* 0x000fe200078e00d2 */
[----:B--2---:R-:W-:Y:S01]  /*deb0*/  F2FP.PACK_AB R0, R209, R202 ;  /* 0x000000cad100723e */ /* 0x004fe200000000ff */
[----:B------:R-:W-:Y:S03]  /*dec0*/  MUFU.EX2 R210, R222 ;  /* 0x000000de00d27308 */ /* 0x000fe60000000800 */
[C---:B------:R-:W-:Y:S02]  /*ded0*/  PRMT R143, R0.reuse, 0x7610, R143 ;  /* 0x00007610008f7816 */ /* 0x040fe4000000008f */
[----:B------:R-:W-:-:S03]  /*dee0*/  PRMT R142, R0, 0x7632, R142 ;  /* 0x00007632008e7816 */ /* 0x000fc6000000008e */
[----:B------:R-:W1:Y:S01]  /*def0*/  MUFU.EX2 R213, R223 ;  /* 0x000000df00d57308 */ /* 0x000e620000000800 */
[----:B------:R-:W-:Y:S01]  /*df00*/  IMAD.U32 R0, RZ, RZ, UR4 ;  /* 0x00000004ff007e24 */ /* 0x000fe2000f8e00ff */
[----:B------:R-:W-:Y:S01]  /*df10*/  SHF.R.U32.HI R3, RZ, 0x10, R7 ;  /* 0x00000010ff037819 */ /* 0x000fe20000011607 */
[----:B------:R-:W-:Y:S01]  /*df20*/  IMAD.MOV.U32 R77, RZ, RZ, R54 ;  /* 0x000000ffff4d7224 */ /* 0x000fe200078e0036 */
[----:B------:R-:W-:Y:S01]  /*df30*/  @!P4 HADD2 R109, -R147.H0_H0, -RZ.H0_H0 ;  /* 0xa00000ff936dc230 */ /* 0x000fe20000000900 */
[----:B------:R-:W-:Y:S02]  /*df40*/  IMAD.MOV.U32 R78, RZ, RZ, R55 ;  /* 0x000000ffff4e7224 */ /* 0x000fe400078e0037 */
[----:B------:R-:W-:Y:S01]  /*df50*/  IMAD.WIDE R54, R0, 0x2, R140 ;  /* 0x0000000200367825 */ /* 0x000fe200078e028c */
[----:B------:R-:W-:-:S03]  /*df60*/  LOP3.LUT R3, R3, 0xff, RZ, 0xc0, !PT ;  /* 0x000000ff03037812 */ /* 0x000fc600078ec0ff */
[----:B------:R-:W-:Y:S02]  /*df70*/  IMAD.U32 R0, RZ, RZ, UR26 ;  /* 0x0000001aff007e24 */ /* 0x000fe4000f8e00ff */
[----:B------:R-:W-:Y:S01]  /*df80*/  IMAD.MOV.U32 R87, RZ, RZ, R139 ;  /* 0x000000ffff577224 */ /* 0x000fe200078e008b */
[----:B------:R-:W-:Y:S01]  /*df90*/  PRMT R139, R147, 0x5410, R146 ;  /* 0x00005410938b7816 */ /* 0x000fe20000000092 */
[----:B------:R-:W-:Y:S01]  /*dfa0*/  IMAD.MOV.U32 R76, RZ, RZ, R52 ;  /* 0x000000ffff4c7224 */ /* 0x000fe200078e0034 */
[----:B------:R-:W-:Y:S01]  /*dfb0*/  @!P3 HADD2 R108, -R146.H0_H0, -RZ.H0_H0 ;  /* 0xa00000ff926cb230 */ /* 0x000fe20000000900 */
[----:B------:R-:W-:Y:S01]  /*dfc0*/  @!P4 PRMT R147, R109, 0x5410, RZ ;  /* 0x000054106d93c816 */ /* 0x000fe200000000ff */
[----:B------:R-:W-:Y:S01]  /*dfd0*/  IMAD.WIDE R52, R0, 0x2, R140 ;  /* 0x0000000200347825 */ /* 0x000fe200078e028c */
[----:B------:R-:W-:Y:S01]  /*dfe0*/  ISETP.GE.U32.AND P4, PT, R237, R3, PT ;  /* 0x00000003ed00720c */ /* 0x000fe20003f86070 */
[----:B------:R-:W-:Y:S01]  /*dff0*/  STG.E.U16 [R140.64+-0x80], R73 ;  /* 0xffff80498c007986 */ /* 0x000fe2000c101522 */
[----:B------:R-:W-:-:S03]  /*e000*/  SHF.R.U32.HI R3, RZ, 0x18, R6 ;  /* 0x00000018ff037819 */ /* 0x000fc60000011606 */
[----:B------:R-:W-:Y:S01]  /*e010*/  STG.E.U16 [R140.64+-0x7e], R72 ;  /* 0xffff82488c007986 */ /* 0x000fe2000c101522 */
[----:B-1----:R-:W-:-:S03]  /*e020*/  F2FP.PACK_AB R136, R213, R210 ;  /* 0x000000d2d588723e */ /* 0x002fc600000000ff */
[----:B------:R-:W-:Y:S01]  /*e030*/  STG.E.U16 [R54.64+-0x80], R66 ;  /* 0xffff804236007986 */ /* 0x000fe2000c101522 */
[----:B------:R-:W-:-:S03]  /*e040*/  @!P3 PRMT R146, R108, 0x5410, RZ ;  /* 0x000054106c92b816 */ /* 0x000fc600000000ff */
[----:B------:R-:W-:Y:S01]  /*e050*/  STG.E.U16 [R54.64+-0x7e], R67 ;  /* 0xffff824336007986 */ /* 0x000fe2000c101522 */
[----:B------:R-:W-:-:S03]  /*e060*/  ISETP.GE.U32.AND P3, PT, R237, R3, PT ;  /* 0x00000003ed00720c */ /* 0x000fc60003f66070 */
[----:B------:R-:W-:Y:S01]  /*e070*/  STG.E.U16 [R28.64+-0x80], R17 ;  /* 0xffff80111c007986 */ /* 0x000fe2000c101522 */
[----:B------:R-:W-:-:S03]  /*e080*/  SHF.R.U32.HI R3, RZ, 0x10, R6 ;  /* 0x00000010ff037819 */ /* 0x000fc60000011606 */
[----:B------:R-:W-:Y:S04]  /*e090*/  STG.E.U16 [R28.64+-0x7e], R16 ;  /* 0xffff82101c007986 */ /* 0x000fe8000c101522 */
[----:B------:R1:W-:Y:S01]  /*e0a0*/  STG.E.U16 [R52.64+-0x80], R15 ;  /* 0xffff800f34007986 */ /* 0x0003e2000c101522 */
[----:B------:R-:W-:Y:S01]  /*e0b0*/  @!P2 HADD2 R110, -R136.H0_H0, -RZ.H0_H0 ;  /* 0xa00000ff886ea230 */ /* 0x000fe20000000900 */
[C---:B------:R-:W-:Y:S01]  /*e0c0*/  PRMT R145, R2.reuse, 0x7610, R145 ;  /* 0x0000761002917816 */ /* 0x040fe20000000091 */
[----:B------:R-:W-:Y:S01]  /*e0d0*/  @!P1 HADD2 R97, -R153.H0_H0, -RZ.H0_H0 ;  /* 0xa00000ff99619230 */ /* 0x000fe20000000900 */
[----:B------:R-:W-:Y:S02]  /*e0e0*/  PRMT R144, R2, 0x7632, R144 ;  /* 0x0000763202907816 */ /* 0x000fe40000000090 */
[----:B------:R-:W-:-:S02]  /*e0f0*/  LOP3.LUT R3, R3, 0xff, RZ, 0xc0, !PT ;  /* 0x000000ff03037812 */ /* 0x000fc400078ec0ff */
[----:B------:R-:W-:Y:S02]  /*e100*/  LOP3.LUT R0, R239, UR17, R190, 0x96, !PT ;  /* 0x00000011ef007c12 */ /* 0x000fe4000f8e96be */
[----:B------:R-:W-:Y:S02]  /*e110*/  @P2 PRMT R201, R136, 0x7610, R201 ;  /* 0x0000761088c92816 */ /* 0x000fe400000000c9 */
[----:B------:R-:W-:Y:S02]  /*e120*/  @!P2 PRMT R201, R110, 0x5410, RZ ;  /* 0x000054106ec9a816 */ /* 0x000fe400000000ff */
[----:B------:R-:W-:Y:S02]  /*e130*/  @!P1 PRMT R153, R97, 0x5410, RZ ;  /* 0x0000541061999816 */ /* 0x000fe400000000ff */
[----:B------:R-:W-:Y:S01]  /*e140*/  ISETP.GE.U32.AND P2, PT, R237, R3, PT ;  /* 0x00000003ed00720c */ /* 0x000fe20003f46070 */
[----:B-1----:R-:W-:-:S05]  /*e150*/  IMAD.WIDE.U32 R14, R228, -0x326172a9, RZ ;  /* 0xcd9e8d57e40e7825 */ /* 0x002fca00078e00ff */
[----:B------:R-:W-:Y:S02]  /*e160*/  LOP3.LUT R2, R15, UR18, R93, 0x96, !PT ;  /* 0x000000120f027c12 */ /* 0x000fe4000f8e965d */
[----:B------:R-:W-:Y:S01]  /*e170*/  ISETP.GE.U32.AND P1, PT, R237, R10, PT ;  /* 0x0000000aed00720c */ /* 0x000fe20003f26070 */
[----:B------:R-:W-:-:S04]  /*e180*/  IMAD.WIDE.U32 R10, R0, -0x326172a9, RZ ;  /* 0xcd9e8d57000a7825 */ /* 0x000fc800078e00ff */
[----:B------:R-:W-:-:S04]  /*e190*/  IMAD.WIDE.U32 R2, R2, -0x2daee0ad, RZ ;  /* 0xd2511f5302027825 */ /* 0x000fc800078e00ff */
[----:B------:R-:W-:Y:S01]  /*e1a0*/  FADD.FTZ R5, R43, R24 ;  /* 0x000000182b057221 */ /* 0x000fe20000010000 */
[----:B------:R-:W-:Y:S02]  /*e1b0*/  LOP3.LUT R0, R3, UR15, R238, 0x96, !PT ;  /* 0x0000000f03007c12 */ /* 0x000fe4000f8e96ee */
[----:B------:R-:W-:Y:S01]  /*e1c0*/  LOP3.LUT R3, R11, UR16, R14, 0x96, !PT ;  /* 0x000000100b037c12 */ /* 0x000fe2000f8e960e */
[----:B------:R-:W-:Y:S02]  /*e1d0*/  FADD.FTZ R9, R33, R23 ;  /* 0x0000001721097221 */ /* 0x000fe40000010000 */
[----:B------:R-:W-:Y:S02]  /*e1e0*/  FADD.FTZ R23, R44, R5 ;  /* 0x000000052c177221 */ /* 0x000fe40000010000 */
[----:B------:R-:W-:-:S04]  /*e1f0*/  IMAD.WIDE.U32 R4, R3, -0x2daee0ad, RZ ;  /* 0xd2511f5303047825 */ /* 0x000fc800078e00ff */
[----:B------:R-:W-:Y:S02]  /*e200*/  FADD.FTZ R19, R27, R9 ;  /* 0x000000091b137221 */ /* 0x000fe40000010000 */
[----:B------:R-:W-:Y:S01]  /*e210*/  IMAD.WIDE.U32 R8, R0, -0x326172a9, RZ ;  /* 0xcd9e8d5700087825 */ /* 0x000fe200078e00ff */
[----:B------:R-:W-:-:S05]  /*e220*/  LOP3.LUT R0, R5, UR11, R2, 0x96, !PT ;  /* 0x0000000b05007c12 */ /* 0x000fca000f8e9602 */
        /* <DEDUP_REMOVED lines=9> */
[----:B------:R-:W-:-:S04]  /*e2c0*/  LOP3.LUT R7, R5, UR8, R6, 0x96, !PT ;  /* 0x0000000805077c12 */ /* 0x000fc8000f8e9606 */
[C---:B------:R-:W-:Y:S02]  /*e2d0*/  LOP3.LUT R0, R2.reuse, 0xffff, RZ, 0xc0, !PT ;  /* 0x0000ffff02007812 */ /* 0x040fe400078ec0ff */
[----:B------:R-:W-:Y:S02]  /*e2e0*/  SHF.R.U32.HI R5, RZ, 0x10, R2 ;  /* 0x00000010ff057819 */ /* 0x000fe40000011602 */
[----:B------:R-:W-:Y:S02]  /*e2f0*/  LOP3.LUT R4, R3, UR13, R4, 0x96, !PT ;  /* 0x0000000d03047c12 */ /* 0x000fe4000f8e9604 */
[----:B------:R-:W-:Y:S02]  /*e300*/  LOP3.LUT R6, R2, 0xff, RZ, 0xc0, !PT ;  /* 0x000000ff02067812 */ /* 0x000fe400078ec0ff */
[----:B------:R-:W-:Y:S01]  /*e310*/  SHF.R.U32.HI R3, RZ, 0x18, R2 ;  /* 0x00000018ff037819 */ /* 0x000fe20000011602 */
[----:B------:R-:W-:Y:S01]  /*e320*/  STG.E.U16 [R52.64+-0x7e], R13 ;  /* 0xffff820d34007986 */ /* 0x000fe2000c101522 */
[----:B------:R-:W-:-:S02]  /*e330*/  SHF.R.U32.HI R2, RZ, 0x8, R0 ;  /* 0x00000008ff027819 */ /* 0x000fc40000011600 */
[----:B------:R-:W-:Y:S01]  /*e340*/  LOP3.LUT R0, R5, 0xff, RZ, 0xc0, !PT ;  /* 0x000000ff05007812 */ /* 0x000fe200078ec0ff */
[----:B------:R-:W-:Y:S04]  /*e350*/  STG.E.U16 [R140.64+-0x70], R64 ;  /* 0xffff90408c007986 */ /* 0x000fe8000c101522 */
[----:B------:R-:W-:Y:S01]  /*e360*/  STG.E.U16 [R140.64+-0x6e], R62 ;  /* 0xffff923e8c007986 */ /* 0x000fe2000c101522 */
[----:B------:R-:W-:-:S03]  /*e370*/  PRMT R9, R0, 0x5410, R3 ;  /* 0x0000541000097816 */ /* 0x000fc60000000003 */
[----:B------:R-:W-:Y:S04]  /*e380*/  STG.E.U16 [R54.64+-0x70], R60 ;  /* 0xffff903c36007986 */ /* 0x000fe8000c101522 */
[----:B------:R-:W-:Y:S04]  /*e390*/  STG.E.U16 [R54.64+-0x6e], R61 ;  /* 0xffff923d36007986 */ /* 0x000fe8000c101522 */
[----:B------:R1:W-:Y:S02]  /*e3a0*/  STG.E.U16 [R28.64+-0x70], R12 ;  /* 0xffff900c1c007986 */ /* 0x0003e4000c101522 */
[----:B-1----:R-:W-:Y:S01]  /*e3b0*/  PRMT R12, R6, 0x5410, R2 ;  /* 0x00005410060c7816 */ /* 0x002fe20000000002 */
[----:B------:R-:W-:-:S05]  /*e3c0*/  IMAD.WIDE.U32 R2, R7, -0x2daee0ad, RZ ;  /* 0xd2511f5307027825 */ /* 0x000fca00078e00ff */
[----:B------:R-:W-:Y:S02]  /*e3d0*/  LOP3.LUT R0, R3, UR14, R8, 0x96, !PT ;  /* 0x0000000e03007c12 */ /* 0x000fe4000f8e9608 */
[C---:B------:R-:W-:Y:S02]  /*e3e0*/  LOP3.LUT R3, R2.reuse, 0xffff, RZ, 0xc0, !PT ;  /* 0x0000ffff02037812 */ /* 0x040fe400078ec0ff */
[--C-:B------:R-:W-:Y:S02]  /*e3f0*/  SHF.R.U32.HI R7, RZ, 0x10, R2.reuse ;  /* 0x00000010ff077819 */ /* 0x100fe40000011602 */
[----:B------:R-:W-:Y:S02]  /*e400*/  SHF.R.U32.HI R5, RZ, 0x8, R3 ;  /* 0x00000008ff057819 */ /* 0x000fe40000011603 */
[----:B------:R-:W-:Y:S02]  /*e410*/  LOP3.LUT R3, R2, 0xff, RZ, 0xc0, !PT ;  /* 0x000000ff02037812 */ /* 0x000fe400078ec0ff */
[----:B------:R-:W-:-:S02]  /*e420*/  SHF.R.U32.HI R6, RZ, 0x18, R2 ;  /* 0x00000018ff067819 */ /* 0x000fc40000011602 */
[C---:B------:R-:W-:Y:S02]  /*e430*/  LOP3.LUT R2, R4.reuse, 0xffff, RZ, 0xc0, !PT ;  /* 0x0000ffff04027812 */ /* 0x040fe400078ec0ff */
[----:B------:R-:W-:Y:S02]  /*e440*/  PRMT R5, R3, 0x5410, R5 ;  /* 0x0000541003057816 */ /* 0x000fe40000000005 */
[----:B------:R-:W-:Y:S02]  /*e450*/  SHF.R.U32.HI R3, RZ, 0x8, R2 ;  /* 0x00000008ff037819 */ /* 0x000fe40000011602 */
[----:B------:R-:W-:-:S04]  /*e460*/  LOP3.LUT R2, R4, 0xff, RZ, 0xc0, !PT ;  /* 0x000000ff04027812 */ /* 0x000fc800078ec0ff */
[----:B------:R-:W-:Y:S02]  /*e470*/  PRMT R13, R2, 0x5410, R3 ;  /* 0x00005410020d7816 */ /* 0x000fe40000000003 */
[--C-:B------:R-:W-:Y:S02]  /*e480*/  SHF.R.U32.HI R3, RZ, 0x10, R4.reuse ;  /* 0x00000010ff037819 */ /* 0x100fe40000011604 */
[----:B------:R-:W-:Y:S02]  /*e490*/  LOP3.LUT R2, R7, 0xff, RZ, 0xc0, !PT ;  /* 0x000000ff07027812 */ /* 0x000fe400078ec0ff */
[----:B------:R-:W-:Y:S02]  /*e4a0*/  SHF.R.U32.HI R4, RZ, 0x18, R4 ;  /* 0x00000018ff047819 */ /* 0x000fe40000011604 */
[----:B------:R-:W-:Y:S02]  /*e4b0*/  LOP3.LUT R3, R3, 0xff, RZ, 0xc0, !PT ;  /* 0x000000ff03037812 */ /* 0x000fe400078ec0ff */
[----:B------:R-:W-:-:S02]  /*e4c0*/  PRMT R6, R2, 0x5410, R6 ;  /* 0x0000541002067816 */ /* 0x000fc40000000006 */
[C---:B------:R-:W-:Y:S02]  /*e4d0*/  LOP3.LUT R2, R0.reuse, 0xffff, RZ, 0xc0, !PT ;  /* 0x0000ffff00027812 */ /* 0x040fe400078ec0ff */
[----:B------:R-:W-:Y:S02]  /*e4e0*/  PRMT R17, R3, 0x5410, R4 ;  /* 0x0000541003117816 */ /* 0x000fe40000000004 */
[----:B------:R-:W-:Y:S02]  /*e4f0*/  SHF.R.U32.HI R3, RZ, 0x8, R2 ;  /* 0x00000008ff037819 */ /* 0x000fe40000011602 */
[----:B------:R-:W-:-:S04]  /*e500*/  LOP3.LUT R2, R0, 0xff, RZ, 0xc0, !PT ;  /* 0x000000ff00027812 */ /* 0x000fc800078ec0ff */
[----:B------:R-:W-:Y:S02]  /*e510*/  PRMT R21, R2, 0x5410, R3 ;  /* 0x0000541002157816 */ /* 0x000fe40000000003 */
[--C-:B------:R-:W-:Y:S01]  /*e520*/  SHF.R.U32.HI R3, RZ, 0x10, R0.reuse ;  /* 0x00000010ff037819 */ /* 0x100fe20000011600 */
[----:B------:R-:W-:Y:S01]  /*e530*/  IMAD.MOV.U32 R88, RZ, RZ, R137 ;  /* 0x000000ffff587224 */ /* 0x000fe200078e0089 */
[----:B------:R-:W-:Y:S02]  /*e540*/  SHF.R.U32.HI R2, RZ, 0x18, R0 ;  /* 0x00000018ff027819 */ /* 0x000fe40000011600 */
[----:B------:R-:W-:Y:S02]  /*e550*/  LOP3.LUT R0, R3, 0xff, RZ, 0xc0, !PT ;  /* 0x000000ff03007812 */ /* 0x000fe400078ec0ff */
[----:B------:R-:W-:Y:S02]  /*e560*/  PRMT R137, R237, 0x7054, R237 ;  /* 0x00007054ed897816 */ /* 0x000fe400000000ed */
[----:B------:R-:W-:-:S03]  /*e570*/  PRMT R20, R0, 0x5410, R2 ;  /* 0x0000541000147816 */ /* 0x000fc60000000002 */
[----:B------:R-:W-:Y:S01]  /*e580*/  HSET2.LE.AND R0, R9, R137, PT ;  /* 0x0000008909007233 */ /* 0x000fe20003803000 */
[----:B------:R-:W-:-:S04]  /*e590*/  FADD.FTZ R222, R31, R19 ;  /* 0x000000131fde7221 */ /* 0x000fc80000010000 */
[----:B------:R-:W-:Y:S02]  /*e5a0*/  LOP3.LUT R19, R0, R232, RZ, 0xc0, !PT ;  /* 0x000000e800137212 */ /* 0x000fe400078ec0ff */
[----:B------:R-:W2:Y:S01]  /*e5b0*/  LDL.LU R232, [R1+0x1c8] ;  /* 0x0001c80001e87983 */ /* 0x000ea20000300800 */
[--C-:B------:R-:W-:Y:S01]  /*e5c0*/  HSET2.LE.AND R2, R12, R137.reuse, PT ;  /* 0x000000890c027233 */ /* 0x100fe20003803000 */
[----:B------:R-:W-:Y:S02]  /*e5d0*/  FADD.FTZ R223, R35, R23 ;  /* 0x0000001723df7221 */ /* 0x000fe40000010000 */
[----:B------:R1:W-:Y:S01]  /*e5e0*/  STG.E.U16 [R28.64+-0x6e], R18 ;  /* 0xffff92121c007986 */ /* 0x0003e2000c101522 */
[----:B------:R-:W-:-:S05]  /*e5f0*/  HSET2.LE.AND R0, R6, R137, PT ;  /* 0x0000008906007233 */ /* 0x000fca0003803000 */
[----:B------:R-:W-:Y:S02]  /*e600*/  LOP3.LUT R27, R0, R212, RZ, 0xc0, !PT ;  /* 0x000000d4001b7212 */ /* 0x000fe400078ec0ff */
[----:B-1----:R-:W-:Y:S01]  /*e610*/  LOP3.LUT R18, R2, R92, RZ, 0xc0, !PT ;  /* 0x0000005c02127212 */ /* 0x002fe200078ec0ff */
[----:B------:R-:W-:-:S05]  /*e620*/  HSET2.LE.AND R2, R5, R137, PT ;  /* 0x0000008905027233 */ /* 0x000fca0003803000 */
[----:B------:R-:W-:Y:S01]  /*e630*/  LOP3.LUT R26, R2, R26, RZ, 0xc0, !PT ;  /* 0x0000001a021a7212 */ /* 0x000fe200078ec0ff */
[----:B------:R-:W-:Y:S02]  /*e640*/  IMAD.MOV.U32 R91, RZ, RZ, R70 ;  /* 0x000000ffff5b7224 */ /* 0x000fe400078e0046 */
[----:B------:R-:W-:Y:S02]  /*e650*/  IMAD.MOV.U32 R92, RZ, RZ, R25 ;  /* 0x000000ffff5c7224 */ /* 0x000fe400078e0019 */
[----:B------:R-:W-:Y:S02]  /*e660*/  IMAD.MOV.U32 R25, RZ, RZ, R78 ;  /* 0x000000ffff197224 */ /* 0x000fe400078e004e */
[----:B------:R-:W-:Y:S02]  /*e670*/  IMAD.MOV.U32 R89, RZ, RZ, R138 ;  /* 0x000000ffff597224 */ /* 0x000fe400078e008a */
[----:B------:R-:W-:Y:S02]  /*e680*/  IMAD.MOV.U32 R78, RZ, RZ, R77 ;  /* 0x000000ffff4e7224 */ /* 0x000fe400078e004d */
[----:B------:R-:W-:-:S02]  /*e690*/  IMAD.MOV.U32 R77, RZ, RZ, R211 ;  /* 0x000000ffff4d7224 */ /* 0x000fc400078e00d3 */
[----:B------:R-:W3:Y:S01]  /*e6a0*/  LDL.LU R211, [R1+0x1c4] ;  /* 0x0001c40001d37983 */ /* 0x000ee20000300800 */
[----:B------:R-:W-:-:S03]  /*e6b0*/  IMAD.MOV.U32 R70, RZ, RZ, R132 ;  /* 0x000000ffff467224 */ /* 0x000fc600078e0084 */
[----:B------:R-:W4:Y:S01]  /*e6c0*/  LDL.LU R212, [R1+0x1c0] ;  /* 0x0001c00001d47983 */ /* 0x000f220000300800 */
[----:B--2---:R-:W-:-:S04]  /*e6d0*/  IADD3 R3, R232, 0x1, RZ ;  /* 0x00000001e8037810 */ /* 0x004fc80007ffe0ff */
[----:B------:R-:W-:-:S05]  /*e6e0*/  LOP3.LUT R3, R191, UR37, R3, 0x96, !PT ;  /* 0x00000025bf037c12 */ /* 0x000fca000f8e9603 */
[----:B------:R-:W-:-:S05]  /*e6f0*/  IMAD.WIDE.U32 R22, R3, -0x326172a9, RZ ;  /* 0xcd9e8d5703167825 */ /* 0x000fca00078e00ff */
[----:B------:R-:W-:-:S05]  /*e700*/  LOP3.LUT R2, R23, UR18, R93, 0x96, !PT ;  /* 0x0000001217027c12 */ /* 0x000fca000f8e965d */
[----:B------:R-:W-:-:S05]  /*e710*/  IMAD.WIDE.U32 R2, R2, -0x2daee0ad, RZ ;  /* 0xd2511f5302027825 */ /* 0x000fca00078e00ff */
[----:B------:R-:W-:-:S05]  /*e720*/  LOP3.LUT R0, R3, UR15, R238, 0x96, !PT ;  /* 0x0000000f03007c12 */ /* 0x000fca000f8e96ee */
[----:B------:R-:W-:Y:S01]  /*e730*/  IMAD.WIDE.U32 R8, R0, -0x326172a9, RZ ;  /* 0xcd9e8d5700087825 */ /* 0x000fe200078e00ff */
[----:B------:R-:W-:-:S05]  /*e740*/  LOP3.LUT R0, R11, UR16, R22, 0x96, !PT ;  /* 0x000000100b007c12 */ /* 0x000fca000f8e9616 */
[----:B------:R-:W-:-:S05]  /*e750*/  IMAD.WIDE.U32 R4, R0, -0x2daee0ad, RZ ;  /* 0xd2511f5300047825 */ /* 0x000fca00078e00ff */
        /* <DEDUP_REMOVED lines=9> */
[----:B------:R-:W-:-:S05]  /*e7f0*/  IMAD.WIDE.U32 R2, R2, -0x326172a9, RZ ;  /* 0xcd9e8d5702027825 */ /* 0x000fca00078e00ff */
[----:B------:R-:W-:Y:S02]  /*e800*/  LOP3.LUT R0, R3, UR13, R4, 0x96, !PT ;  /* 0x0000000d03007c12 */ /* 0x000fe4000f8e9604 */
[----:B------:R-:W-:-:S04]  /*e810*/  LOP3.LUT R3, R2, 0xffff, RZ, 0xc0, !PT ;  /* 0x0000ffff02037812 */ /* 0x000fc800078ec0ff */
[----:B------:R-:W-:Y:S02]  /*e820*/  SHF.R.U32.HI R4, RZ, 0x8, R3 ;  /* 0x00000008ff047819 */ /* 0x000fe40000011603 */
[----:B------:R-:W-:Y:S01]  /*e830*/  LOP3.LUT R3, R2, 0xff, RZ, 0xc0, !PT ;  /* 0x000000ff02037812 */ /* 0x000fe200078ec0ff */
[----:B------:R-:W-:-:S03]  /*e840*/  IMAD.MOV.U32 R93, RZ, RZ, R79 ;  /* 0x000000ffff5d7224 */ /* 0x000fc600078e004f */
[----:B------:R-:W-:Y:S02]  /*e850*/  PRMT R11, R3, 0x5410, R4 ;  /* 0x00005410030b7816 */ /* 0x000fe40000000004 */
[--C-:B------:R-:W-:Y:S02]  /*e860*/  SHF.R.U32.HI R3, RZ, 0x10, R2.reuse ;  /* 0x00000010ff037819 */ /* 0x100fe40000011602 */
[----:B------:R-:W-:Y:S01]  /*e870*/  SHF.R.U32.HI R4, RZ, 0x18, R2 ;  /* 0x00000018ff047819 */ /* 0x000fe20000011602 */
[----:B------:R-:W-:Y:S01]  /*e880*/  HSET2.LE.AND R2, R13, R137, PT ;  /* 0x000000890d027233 */ /* 0x000fe20003803000 */
[----:B------:R-:W-:-:S04]  /*e890*/  LOP3.LUT R3, R3, 0xff, RZ, 0xc0, !PT ;  /* 0x000000ff03037812 */ /* 0x000fc800078ec0ff */
[----:B------:R-:W-:Y:S02]  /*e8a0*/  LOP3.LUT R16, R2, R93, RZ, 0xc0, !PT ;  /* 0x0000005d02107212 */ /* 0x000fe400078ec0ff */
[C---:B------:R-:W-:Y:S02]  /*e8b0*/  LOP3.LUT R2, R0.reuse, 0xffff, RZ, 0xc0, !PT ;  /* 0x0000ffff00027812 */ /* 0x040fe400078ec0ff */
[----:B------:R-:W-:Y:S02]  /*e8c0*/  PRMT R9, R3, 0x5410, R4 ;  /* 0x0000541003097816 */ /* 0x000fe40000000004 */
[----:B------:R-:W-:Y:S02]  /*e8d0*/  SHF.R.U32.HI R3, RZ, 0x8, R2 ;  /* 0x00000008ff037819 */ /* 0x000fe40000011602 */
[----:B------:R-:W-:-:S04]  /*e8e0*/  LOP3.LUT R2, R0, 0xff, RZ, 0xc0, !PT ;  /* 0x000000ff00027812 */ /* 0x000fc800078ec0ff */
[----:B------:R-:W-:Y:S02]  /*e8f0*/  PRMT R12, R2, 0x5410, R3 ;  /* 0x00005410020c7816 */ /* 0x000fe40000000003 */
[--C-:B------:R-:W-:Y:S02]  /*e900*/  SHF.R.U32.HI R3, RZ, 0x10, R0.reuse ;  /* 0x00000010ff037819 */ /* 0x100fe40000011600 */
[----:B------:R-:W-:Y:S02]  /*e910*/  SHF.R.U32.HI R2, RZ, 0x18, R0 ;  /* 0x00000018ff027819 */ /* 0x000fe40000011600 */
[----:B------:R-:W-:Y:S02]  /*e920*/  LOP3.LUT R6, R5, UR8, R6, 0x96, !PT ;  /* 0x0000000805067c12 */ /* 0x000fe4000f8e9606 */
[----:B------:R-:W-:-:S04]  /*e930*/  LOP3.LUT R0, R3, 0xff, RZ, 0xc0, !PT ;  /* 0x000000ff03007812 */ /* 0x000fc800078ec0ff */
[----:B------:R-:W-:Y:S01]  /*e940*/  PRMT R10, R0, 0x5410, R2 ;  /* 0x00005410000a7816 */ /* 0x000fe20000000002 */
[----:B------:R-:W-:Y:S01]  /*e950*/  IMAD.WIDE.U32 R2, R6, -0x2daee0ad, RZ ;  /* 0xd2511f5306027825 */ /* 0x000fe200078e00ff */
[----:B------:R-:W-:-:S03]  /*e960*/  HSET2.LE.AND R4, R17, R137, PT ;  /* 0x0000008911047233 */ /* 0x000fc60003803000 */
[----:B------:R-:W-:Y:S01]  /*e970*/  IMAD.MOV.U32 R93, RZ, RZ, R91 ;  /* 0x000000ffff5d7224 */ /* 0x000fe200078e005b */
[----:B------:R-:W-:-:S04]  /*e980*/  LOP3.LUT R0, R3, UR14, R8, 0x96, !PT ;  /* 0x0000000e03007c12 */ /* 0x000fc8000f8e9608 */
[----:B------:R-:W-:Y:S02]  /*e990*/  LOP3.LUT R17, R4, R93, RZ, 0xc0, !PT ;  /* 0x0000005d04117212 */ /* 0x000fe400078ec0ff */
[----:B------:R-:W-:-:S04]  /*e9a0*/  LOP3.LUT R4, R0, 0xffff, RZ, 0xc0, !PT ;  /* 0x0000ffff00047812 */ /* 0x000fc800078ec0ff */
[----:B------:R-:W-:Y:S02]  /*e9b0*/  SHF.R.U32.HI R5, RZ, 0x8, R4 ;  /* 0x00000008ff057819 */ /* 0x000fe40000011604 */
[----:B------:R-:W-:-:S04]  /*e9c0*/  LOP3.LUT R4, R0, 0xff, RZ, 0xc0, !PT ;  /* 0x000000ff00047812 */ /* 0x000fc800078ec0ff */
[----:B------:R-:W-:Y:S02]  /*e9d0*/  PRMT R8, R4, 0x5410, R5 ;  /* 0x0000541004087816 */ /* 0x000fe40000000005 */
[--C-:B------:R-:W-:Y:S02]  /*e9e0*/  SHF.R.U32.HI R5, RZ, 0x10, R0.reuse ;  /* 0x00000010ff057819 */ /* 0x100fe40000011600 */
[----:B------:R-:W-:Y:S02]  /*e9f0*/  SHF.R.U32.HI R4, RZ, 0x18, R0 ;  /* 0x00000018ff047819 */ /* 0x000fe40000011600 */
[----:B------:R-:W-:-:S04]  /*ea00*/  LOP3.LUT R0, R5, 0xff, RZ, 0xc0, !PT ;  /* 0x000000ff05007812 */ /* 0x000fc800078ec0ff */
[----:B------:R-:W-:Y:S02]  /*ea10*/  PRMT R7, R0, 0x5410, R4 ;  /* 0x0000541000077816 */ /* 0x000fe40000000004 */
[----:B------:R-:W-:-:S04]  /*ea20*/  LOP3.LUT R0, R2, 0xffff, RZ, 0xc0, !PT ;  /* 0x0000ffff02007812 */ /* 0x000fc800078ec0ff */
[----:B------:R-:W-:Y:S02]  /*ea30*/  SHF.R.U32.HI R3, RZ, 0x8, R0 ;  /* 0x00000008ff037819 */ /* 0x000fe40000011600 */
[----:B------:R-:W-:Y:S01]  /*ea40*/  LOP3.LUT R0, R2, 0xff, RZ, 0xc0, !PT ;  /* 0x000000ff02007812 */ /* 0x000fe200078ec0ff */
[----:B------:R-:W-:-:S03]  /*ea50*/  IMAD.MOV.U32 R93, RZ, RZ, R92 ;  /* 0x000000ffff5d7224 */ /* 0x000fc600078e005c */
[----:B------:R-:W-:Y:S01]  /*ea60*/  PRMT R6, R0, 0x5410, R3 ;  /* 0x0000541000067816 */ /* 0x000fe20000000003 */
[----:B------:R-:W-:Y:S01]  /*ea70*/  HSET2.LE.AND R3, R21, R137, PT ;  /* 0x0000008915037233 */ /* 0x000fe20003803000 */
[----:B------:R-:W-:Y:S02]  /*ea80*/  IMAD.MOV.U32 R92, RZ, RZ, R25 ;  /* 0x000000ffff5c7224 */ /* 0x000fe400078e0019 */
[----:B------:R-:W-:Y:S02]  /*ea90*/  IMAD.MOV.U32 R25, RZ, RZ, R80 ;  /* 0x000000ffff197224 */ /* 0x000fe400078e0050 */
[----:B------:R-:W-:Y:S01]  /*eaa0*/  LOP3.LUT R24, R3, R93, RZ, 0xc0, !PT ;  /* 0x0000005d03187212 */ /* 0x000fe200078ec0ff */
[----:B------:R-:W-:Y:S02]  /*eab0*/  IMAD.MOV.U32 R93, RZ, RZ, R92 ;  /* 0x000000ffff5d7224 */ /* 0x000fe400078e005c */
[----:B------:R-:W-:Y:S02]  /*eac0*/  IMAD.MOV.U32 R92, RZ, RZ, R25 ;  /* 0x000000ffff5c7224 */ /* 0x000fe400078e0019 */
[----:B------:R-:W-:-:S02]  /*ead0*/  IMAD.MOV.U32 R91, RZ, RZ, R90 ;  /* 0x000000ffff5b7224 */ /* 0x000fc400078e005a */
[----:B------:R-:W-:Y:S01]  /*eae0*/  IMAD.MOV.U32 R90, RZ, RZ, R112 ;  /* 0x000000ffff5a7224 */ /* 0x000fe200078e0070 */
[----:B------:R-:W-:Y:S01]  /*eaf0*/  SHF.R.U32.HI R0, RZ, 0x10, R2 ;  /* 0x00000010ff007819 */ /* 0x000fe20000011602 */
[----:B------:R-:W-:Y:S02]  /*eb00*/  IMAD.MOV.U32 R46, RZ, RZ, R93 ;  /* 0x000000ffff2e7224 */ /* 0x000fe400078e005d */
[----:B------:R-:W-:Y:S02]  /*eb10*/  IMAD.MOV.U32 R93, RZ, RZ, R92 ;  /* 0x000000ffff5d7224 */ /* 0x000fe400078e005c */
[----:B------:R-:W-:Y:S02]  /*eb20*/  IMAD.MOV.U32 R92, RZ, RZ, R91 ;  /* 0x000000ffff5c7224 */ /* 0x000fe400078e005b */
[----:B------:R-:W-:Y:S01]  /*eb30*/  IMAD.MOV.U32 R91, RZ, RZ, R90 ;  /* 0x000000ffff5b7224 */ /* 0x000fe200078e005a */
[----:B------:R-:W-:Y:S01]  /*eb40*/  SHF.R.U32.HI R2, RZ, 0x18, R2 ;  /* 0x00000018ff027819 */ /* 0x000fe20000011602 */
[----:B------:R-:W-:Y:S01]  /*eb50*/  IMAD.MOV.U32 R90, RZ, RZ, R89 ;  /* 0x000000ffff5a7224 */ /* 0x000fe200078e0059 */
[----:B------:R-:W-:Y:S01]  /*eb60*/  LOP3.LUT R0, R0, 0xff, RZ, 0xc0, !PT ;  /* 0x000000ff00007812 */ /* 0x000fe200078ec0ff */
[----:B------:R-:W-:-:S04]  /*eb70*/  IMAD.WIDE.U32 R4, R46, -0x326172a9, RZ ;  /* 0xcd9e8d572e047825 */ /* 0x000fc800078e00ff */
[----:B------:R-:W-:Y:S02]  /*eb80*/  IMAD.MOV.U32 R89, RZ, RZ, R45 ;  /* 0x000000ffff597224 */ /* 0x000fe400078e002d */
[----:B------:R-:W-:Y:S02]  /*eb90*/  IMAD.MOV.U32 R46, RZ, RZ, R93 ;  /* 0x000000ffff2e7224 */ /* 0x000fe400078e005d */
[----:B------:R-:W-:Y:S02]  /*eba0*/  IMAD.MOV.U32 R45, RZ, RZ, R88 ;  /* 0x000000ffff2d7224 */ /* 0x000fe400078e0058 */
[----:B------:R-:W-:Y:S02]  /*ebb0*/  IMAD.MOV.U32 R93, RZ, RZ, R92 ;  /* 0x000000ffff5d7224 */ /* 0x000fe400078e005c */
[----:B------:R-:W-:Y:S02]  /*ebc0*/  IMAD.MOV.U32 R88, RZ, RZ, R87 ;  /* 0x000000ffff587224 */ /* 0x000fe400078e0057 */
[----:B------:R-:W-:Y:S01]  /*ebd0*/  IMAD.MOV.U32 R92, RZ, RZ, R91 ;  /* 0x000000ffff5c7224 */ /* 0x000fe200078e005b */
[----:B------:R-:W-:Y:S01]  /*ebe0*/  PRMT R13, R0, 0x5410, R2 ;  /* 0x00005410000d7816 */ /* 0x000fe20000000002 */
[----:B------:R-:W-:-:S02]  /*ebf0*/  IMAD.MOV.U32 R87, RZ, RZ, R86 ;  /* 0x000000ffff577224 */ /* 0x000fc400078e0056 */
[----:B------:R-:W-:Y:S01]  /*ec00*/  IMAD.MOV.U32 R91, RZ, RZ, R90 ;  /* 0x000000ffff5b7224 */ /* 0x000fe200078e005a */
[----:B------:R-:W-:Y:S01]  /*ec10*/  HSET2.LE.AND R2, R20, R137, PT ;  /* 0x0000008914027233 */ /* 0x000fe20003803000 */
        /* <DEDUP_REMOVED lines=10> */
[----:B------:R-:W-:Y:S01]  /*ecc0*/  LOP3.LUT R25, R2, R51, RZ, 0xc0, !PT ;  /* 0x0000003302197212 */ /* 0x000fe200078ec0ff */
[----:B------:R-:W-:-:S02]  /*ecd0*/  IMAD.MOV.U32 R83, RZ, RZ, R81 ;  /* 0x000000ffff537224 */ /* 0x000fc400078e0051 */
[----:B------:R-:W-:Y:S01]  /*ece0*/  IMAD.MOV.U32 R86, RZ, RZ, R30 ;  /* 0x000000ffff567224 */ /* 0x000fe200078e001e */
[----:B------:R-:W-:Y:S01]  /*ecf0*/  LOP3.LUT R2, R5, R46, RZ, 0x3c, !PT ;  /* 0x0000002e05027212 */ /* 0x000fe200078e3cff */
        /* <DEDUP_REMOVED lines=11> */
[----:B------:R-:W-:Y:S01]  /*edb0*/  IMAD.MOV.U32 R68, RZ, RZ, R71 ;  /* 0x000000ffff447224 */ /* 0x000fe200078e0047 */
[----:B------:R-:W2:Y:S01]  /*edc0*/  LDL.LU R248, [R1+0x1bc] ;  /* 0x0001bc0001f87983 */ /* 0x000ea20000300800 */
[----:B------:R-:W-:Y:S02]  /*edd0*/  IMAD.MOV.U32 R37, RZ, RZ, R83 ;  /* 0x000000ffff257224 */ /* 0x000fe400078e0053 */
[----:B------:R-:W-:Y:S02]  /*ede0*/  IMAD.MOV.U32 R71, RZ, RZ, R243 ;  /* 0x000000ffff477224 */ /* 0x000fe400078e00f3 */
[----:B------:R-:W-:Y:S01]  /*edf0*/  IMAD.MOV.U32 R83, RZ, RZ, R81 ;  /* 0x000000ffff537224 */ /* 0x000fe200078e0051 */
[----:B------:R-:W2:Y:S01]  /*ee00*/  LDL.LU R243, [R1+0x1b8] ;  /* 0x0001b80001f37983 */ /* 0x000ea20000300800 */
[----:B------:R-:W-:Y:S02]  /*ee10*/  IMAD.MOV.U32 R80, RZ, RZ, R50 ;  /* 0x000000ffff507224 */ /* 0x000fe400078e0032 */
[----:B------:R-:W-:Y:S01]  /*ee20*/  IMAD.MOV.U32 R81, RZ, RZ, R36 ;  /* 0x000000ffff517224 */ /* 0x000fe200078e0024 */
[----:B------:R1:W5:Y:S01]  /*ee30*/  LDL.LU R50, [R1+0x1b4] ;  /* 0x0001b40001327983 */ /* 0x0003620000300800 */
[----:B------:R-:W-:-:S02]  /*ee40*/  IMAD.MOV.U32 R36, RZ, RZ, R38 ;  /* 0x000000ffff247224 */ /* 0x000fc400078e0026 */
[----:B------:R-:W-:Y:S01]  /*ee50*/  IMAD.MOV.U32 R108, RZ, RZ, R94 ;  /* 0x000000ffff6c7224 */ /* 0x000fe200078e005e */
[----:B------:R1:W5:Y:S01]  /*ee60*/  LDL.LU R51, [R1+0x1b0] ;  /* 0x0001b00001337983 */ /* 0x0003620000300800 */
[----:B------:R-:W-:Y:S02]  /*ee70*/  IMAD.MOV.U32 R109, RZ, RZ, R46 ;  /* 0x000000ffff6d7224 */ /* 0x000fe400078e002e */
[----:B------:R-:W-:Y:S02]  /*ee80*/  IMAD.MOV.U32 R38, RZ, RZ, R49 ;  /* 0x000000ffff267224 */ /* 0x000fe400078e0031 */
[----:B------:R-:W-:Y:S01]  /*ee90*/  IMAD.MOV.U32 R94, RZ, RZ, R70 ;  /* 0x000000ffff5e7224 */ /* 0x000fe200078e0046 */
[----:B------:R1:W5:Y:S01]  /*eea0*/  LDL.LU R49, [R1+0x1ac] ;  /* 0x0001ac0001317983 */ /* 0x0003620000300800 */
[----:B------:R-:W-:Y:S02]  /*eeb0*/  IMAD.MOV.U32 R46, RZ, RZ, R69 ;  /* 0x000000ffff2e7224 */ /* 0x000fe400078e0045 */
[----:B------:R-:W-:-:S02]  /*eec0*/  IMAD.MOV.U32 R69, RZ, RZ, R71 ;  /* 0x000000ffff457224 */ /* 0x000fc400078e0047 */
[----:B------:R-:W-:Y:S02]  /*eed0*/  IMAD.MOV.U32 R70, RZ, RZ, R48 ;  /* 0x000000ffff467224 */ /* 0x000fe400078e0030 */
[----:B------:R1:W5:Y:S01]  /*eee0*/  LDL.LU R48, [R1+0x1a8] ;  /* 0x0001a80001307983 */ /* 0x0003620000300800 */
[----:B------:R-:W-:-:S03]  /*eef0*/  IMAD.MOV.U32 R71, RZ, RZ, R173 ;  /* 0x000000ffff477224 */ /* 0x000fc600078e00ad */
[----:B------:R-:W2:Y:S01]  /*ef00*/  LDL.LU R173, [R1+0x1a4] ;  /* 0x0001a40001ad7983 */ /* 0x000ea20000300800 */
[----:B------:R-:W-:Y:S02]  /*ef10*/  IMAD.MOV.U32 R43, RZ, RZ, R93 ;  /* 0x000000ffff2b7224 */ /* 0x000fe400078e005d */
[----:B------:R-:W-:-:S04]  /*ef20*/  IMAD.MOV.U32 R93, RZ, RZ, R89 ;  /* 0x000000ffff5d7224 */ /* 0x000fc800078e0059 */
[----:B------:R-:W-:Y:S02]  /*ef30*/  IMAD.MOV.U32 R110, RZ, RZ, R93 ;  /* 0x000000ffff6e7224 */ /* 0x000fe400078e005d */
[----:B------:R-:W-:Y:S02]  /*ef40*/  IMAD.MOV.U32 R93, RZ, RZ, R176 ;  /* 0x000000ffff5d7224 */ /* 0x000fe400078e00b0 */
[----:B------:R-:W3:Y:S01]  /*ef50*/  LDL.LU R176, [R1+0x1a0] ;  /* 0x0001a00001b07983 */ /* 0x000ee20000300800 */
[----:B------:R-:W-:Y:S01]  /*ef60*/  @!P1 HADD2 R111, -R136.H1_H1, -RZ.H0_H0 ;  /* 0xa00000ff886f9230 */ /* 0x000fe20000000d00 */
[----:B------:R-:W-:Y:S02]  /*ef70*/  IMAD.MOV.U32 R95, RZ, RZ, R92 ;  /* 0x000000ffff5f7224 */ /* 0x000fe400078e005c */
[----:B------:R-:W-:Y:S01]  /*ef80*/  IMAD.MOV.U32 R92, RZ, RZ, R45 ;  /* 0x000000ffff5c7224 */ /* 0x000fe200078e002d */
[----:B------:R-:W-:Y:S01]  /*ef90*/  @P1 PRMT R200, R136, 0x7632, R200 ;  /* 0x0000763288c81816 */ /* 0x000fe200000000c8 */
[----:B------:R-:W-:Y:S01]  /*efa0*/  IMAD.MOV.U32 R91, RZ, RZ, R88 ;  /* 0x000000ffff5b7224 */ /* 0x000fe200078e0058 */
[----:B------:R-:W-:Y:S01]  /*efb0*/  @!P1 PRMT R200, R111, 0x5410, RZ ;  /* 0x000054106fc89816 */ /* 0x000fe200000000ff */
[----:B------:R-:W-:-:S02]  /*efc0*/  IMAD.MOV.U32 R111, RZ, RZ, R92 ;  /* 0x000000ffff6f7224 */ /* 0x000fc400078e005c */
[----:B------:R-:W-:Y:S02]  /*efd0*/  IMAD.MOV.U32 R104, RZ, RZ, R91 ;  /* 0x000000ffff687224 */ /* 0x000fe400078e005b */
[----:B------:R-:W-:Y:S02]  /*efe0*/  IMAD.MOV.U32 R92, RZ, RZ, R174 ;  /* 0x000000ffff5c7224 */ /* 0x000fe400078e00ae */
[----:B------:R-:W3:Y:S01]  /*eff0*/  LDL.LU R174, [R1+0x19c] ;  /* 0x00019c0001ae7983 */ /* 0x000ee20000300800 */
[----:B------:R-:W-:-:S03]  /*f000*/  IMAD.MOV.U32 R91, RZ, RZ, R175 ;  /* 0x000000ffff5b7224 */ /* 0x000fc600078e00af */
[----:B------:R-:W4:Y:S01]  /*f010*/  LDL.LU R175, [R1+0x198] ;  /* 0x0001980001af7983 */ /* 0x000f220000300800 */
[--C-:B------:R-:W-:Y:S01]  /*f020*/  HSET2.LE.AND R0, R11, R137.reuse, PT ;  /* 0x000000890b007233 */ /* 0x100fe20003803000 */
[----:B------:R-:W-:Y:S02]  /*f030*/  IMAD.MOV.U32 R90, RZ, RZ, R87 ;  /* 0x000000ffff5a7224 */ /* 0x000fe400078e0057 */
[----:B------:R-:W-:Y:S02]  /*f040*/  IMAD.MOV.U32 R87, RZ, RZ, R84 ;  /* 0x000000ffff577224 */ /* 0x000fe400078e0054 */
[----:B------:R-:W-:Y:S01]  /*f050*/  LOP3.LUT R34, R0, R63, RZ, 0xc0, !PT ;  /* 0x0000003f00227212 */ /* 0x000fe200078ec0ff */
[----:B------:R-:W-:Y:S01]  /*f060*/  IMAD.MOV.U32 R89, RZ, RZ, R86 ;  /* 0x000000ffff597224 */ /* 0x000fe200078e0056 */
[----:B------:R-:W-:Y:S01]  /*f070*/  HSET2.LE.AND R0, R9, R137, PT ;  /* 0x0000008909007233 */ /* 0x000fe20003803000 */
[----:B------:R-:W-:Y:S02]  /*f080*/  IMAD.MOV.U32 R84, RZ, RZ, R82 ;  /* 0x000000ffff547224 */ /* 0x000fe400078e0052 */
[----:B------:R-:W-:-:S02]  /*f090*/  IMAD.MOV.U32 R86, RZ, RZ, R37 ;  /* 0x000000ffff567224 */ /* 0x000fc400078e0025 */
[----:B------:R-:W-:Y:S02]  /*f0a0*/  IMAD.MOV.U32 R82, RZ, RZ, R36 ;  /* 0x000000ffff527224 */ /* 0x000fe400078e0024 */
[----:B------:R-:W-:Y:S01]  /*f0b0*/  IMAD.WIDE.U32 R36, R2, -0x2daee0ad, RZ ;  /* 0xd2511f5302247825 */ /* 0x000fe200078e00ff */
[----:B------:R-:W-:Y:S01]  /*f0c0*/  LOP3.LUT R35, R0, R74, RZ, 0xc0, !PT ;  /* 0x0000004a00237212 */ /* 0x000fe200078ec0ff */
[----:B------:R-:W-:-:S03]  /*f0d0*/  HSET2.LE.AND R2, R12, R137, PT ;  /* 0x000000890c027233 */ /* 0x000fc60003803000 */
[----:B------:R-:W-:Y:S01]  /*f0e0*/  LOP3.LUT R0, R37, UR17, R190, 0x96, !PT ;  /* 0x0000001125007c12 */ /* 0x000fe2000f8e96be */
[----:B------:R-:W-:Y:S01]  /*f0f0*/  @!P3 HADD2 R115, -R142.H0_H0, -RZ.H0_H0 ;  /* 0xa00000ff8e73b230 */ /* 0x000fe20000000900 */
[----:B------:R-:W-:Y:S02]  /*f100*/  IMAD.MOV.U32 R45, RZ, RZ, R30 ;  /* 0x000000ffff2d7224 */ /* 0x000fe400078e001e */
[----:B------:R-:W-:Y:S02]  /*f110*/  IMAD.MOV.U32 R88, RZ, RZ, R85 ;  /* 0x000000ffff587224 */ /* 0x000fe400078e0055 */
[----:B------:R-:W-:Y:S01]  /*f120*/  IMAD.WIDE.U32 R30, R0, -0x326172a9, RZ ;  /* 0xcd9e8d57001e7825 */ /* 0x000fe200078e00ff */
[----:B------:R-:W-:Y:S01]  /*f130*/  LOP3.LUT R32, R2, R32, RZ, 0xc0, !PT ;  /* 0x0000002002207212 */ /* 0x000fe200078ec0ff */
[--C-:B------:R-:W-:Y:S02]  /*f140*/  HSET2.LE.AND R0, R10, R137.reuse, PT ;  /* 0x000000890a007233 */ /* 0x100fe40003803000 */
[----:B------:R-:W-:Y:S01]  /*f150*/  IMAD.MOV.U32 R85, RZ, RZ, R83 ;  /* 0x000000ffff557224 */ /* 0x000fe200078e0053 */
[----:B------:R-:W-:Y:S01]  /*f160*/  PRMT R138, R143, 0x5410, R142 ;  /* 0x000054108f8a7816 */ /* 0x000fe2000000008e */
[----:B------:R-:W-:Y:S01]  /*f170*/  IMAD.MOV.U32 R83, RZ, RZ, R81 ;  /* 0x000000ffff537224 */ /* 0x000fe200078e0051 */
[--C-:B------:R-:W-:Y:S01]  /*f180*/  HSET2.LE.AND R3, R8, R137.reuse, PT ;  /* 0x0000008908037233 */ /* 0x100fe20003803000 */
[----:B------:R-:W-:Y:S01]  /*f190*/  IMAD.MOV.U32 R81, RZ, RZ, R38 ;  /* 0x000000ffff517224 */ /* 0x000fe200078e0026 */
[----:B------:R-:W-:Y:S01]  /*f1a0*/  HSET2.LE.AND R2, R7, R137, PT ;  /* 0x0000008907027233 */ /* 0x000fe20003803000 */
[----:B------:R-:W-:Y:S01]  /*f1b0*/  @!P3 PRMT R142, R115, 0x5410, RZ ;  /* 0x00005410738eb816 */ /* 0x000fe200000000ff */
[----:B------:R-:W-:Y:S01]  /*f1c0*/  IMAD.MOV.U32 R115, RZ, RZ, R95 ;  /* 0x000000ffff737224 */ /* 0x000fe200078e005f */
[----:B------:R-:W-:-:S02]  /*f1d0*/  LOP3.LUT R5, R15, UR18, R4, 0x96, !PT ;  /* 0x000000120f057c12 */ /* 0x000fc4000f8e9604 */
[----:B------:R-:W-:Y:S01]  /*f1e0*/  LOP3.LUT R38, R23, UR18, R4, 0x96, !PT ;  /* 0x0000001217267c12 */ /* 0x000fe2000f8e9604 */
[----:B------:R-:W-:Y:S01]  /*f1f0*/  IMAD.MOV.U32 R95, RZ, RZ, R75 ;  /* 0x000000ffff5f7224 */ /* 0x000fe200078e004b */
[----:B------:R-:W-:Y:S01]  /*f200*/  LOP3.LUT R4, R31, UR16, R14, 0x96, !PT ;  /* 0x000000101f047c12 */ /* 0x000fe2000f8e960e */
[----:B------:R-:W-:Y:S01]  /*f210*/  IMAD.MOV.U32 R72, RZ, RZ, R93 ;  /* 0x000000ffff487224 */ /* 0x000fe200078e005d */
[----:B------:R-:W-:Y:S01]  /*f220*/  LOP3.LUT R33, R0, R252, RZ, 0xc0, !PT ;  /* 0x000000fc00217212 */ /* 0x000fe200078ec0ff */
[----:B------:R-:W-:Y:S01]  /*f230*/  IMAD.MOV.U32 R75, RZ, RZ, R100 ;  /* 0x000000ffff4b7224 */ /* 0x000fe200078e0064 */
[----:B------:R-:W-:Y:S01]  /*f240*/  LOP3.LUT R100, R3, R65, RZ, 0xc0, !PT ;  /* 0x0000004103647212 */ /* 0x000fe200078ec0ff */
[----:B------:R-:W-:Y:S01]  /*f250*/  IMAD.MOV.U32 R93, RZ, RZ, R101 ;  /* 0x000000ffff5d7224 */ /* 0x000fe200078e0065 */
[----:B------:R-:W-:Y:S01]  /*f260*/  LOP3.LUT R101, R2, R59, RZ, 0xc0, !PT ;  /* 0x0000003b02657212 */ /* 0x000fe200078ec0ff */
[----:B------:R-:W-:Y:S01]  /*f270*/  HSET2.LE.AND R0, R6, R137, PT ;  /* 0x0000008906007233 */ /* 0x000fe20003803000 */
[----:B------:R-:W-:-:S04]  /*f280*/  IMAD.WIDE.U32 R2, R5, -0x2daee0ad, RZ ;  /* 0xd2511f5305027825 */ /* 0x000fc800078e00ff */
[----:B------:R-:W-:Y:S01]  /*f290*/  IMAD.WIDE.U32 R4, R4, -0x2daee0ad, RZ ;  /* 0xd2511f5304047825 */ /* 0x000fe200078e00ff */
[----:B------:R-:W-:-:S03]  /*f2a0*/  LOP3.LUT R3, R3, UR15, R36, 0x96, !PT ;  /* 0x0000000f03037c12 */ /* 0x000fc6000f8e9624 */
[----:B------:R-:W-:Y:S02]  /*f2b0*/  IMAD.MOV.U32 R74, RZ, RZ, R91 ;  /* 0x000000ffff4a7224 */ /* 0x000fe400078e005b */
[----:B------:R-:W-:Y:S01]  /*f2c0*/  IMAD.MOV.U32 R91, RZ, RZ, R102 ;  /* 0x000000ffff5b7224 */ /* 0x000fe200078e0066 */
[----:B------:R-:W-:Y:S02]  /*f2d0*/  LOP3.LUT R102, R0, R39, RZ, 0xc0, !PT ;  /* 0x0000002700667212 */ /* 0x000fe400078ec0ff */
        /* <DEDUP_REMOVED lines=8> */
[----:B------:R-:W-:Y:S01]  /*f360*/  LOP3.LUT R2, R21, UR6, R2, 0x96, !PT ;  /* 0x0000000615027c12 */ /* 0x000fe2000f8e9602 */
[----:B------:R-:W-:Y:S02]  /*f370*/  IMAD.MOV.U32 R105, RZ, RZ, R90 ;  /* 0x000000ffff697224 */ /* 0x000fe400078e005a */
[----:B------:R-:W-:Y:S01]  /*f380*/  IMAD.WIDE.U32 R4, R3, -0x326172a9, RZ ;  /* 0xcd9e8d5703047825 */ /* 0x000fe200078e00ff */
[----:B------:R-:W-:-:S03]  /*f390*/  HSET2.LE.AND R0, R13, R137, PT ;  /* 0x000000890d007233 */ /* 0x000fc60003803000 */
[----:B------:R-:W-:Y:S02]  /*f3a0*/  IMAD.MOV.U32 R90, RZ, RZ, R84 ;  /* 0x000000ffff5a7224 */ /* 0x000fe400078e0054 */
[----:B------:R-:W-:Y:S01]  /*f3b0*/  IMAD.WIDE.U32 R2, R2, -0x326172a9, RZ ;  /* 0xcd9e8d5702027825 */ /* 0x000fe200078e00ff */
[----:B------:R-:W-:-:S03]  /*f3c0*/  LOP3.LUT R21, R5, UR8, R6, 0x96, !PT ;  /* 0x0000000805157c12 */ /* 0x000fc6000f8e9606 */
[----:B------:R-:W-:Y:S01]  /*f3d0*/  IMAD.MOV.U32 R73, RZ, RZ, R92 ;  /* 0x000000ffff497224 */ /* 0x000fe200078e005c */
[----:B------:R-:W-:Y:S01]  /*f3e0*/  SHF.R.U32.HI R5, RZ, 0x10, R2 ;  /* 0x00000010ff057819 */ /* 0x000fe20000011602 */
[----:B------:R-:W-:Y:S01]  /*f3f0*/  IMAD.MOV.U32 R92, RZ, RZ, R90 ;  /* 0x000000ffff5c7224 */ /* 0x000fe200078e005a */
[----:B------:R-:W-:Y:S01]  /*f400*/  @!P4 HADD2 R114, -R145.H0_H0, -RZ.H0_H0 ;  /* 0xa00000ff9172c230 */ /* 0x000fe20000000900 */
[----:B------:R-:W-:Y:S01]  /*f410*/  IMAD.MOV.U32 R90, RZ, RZ, R103 ;  /* 0x000000ffff5a7224 */ /* 0x000fe200078e0067 */
[----:B------:R-:W-:Y:S02]  /*f420*/  LOP3.LUT R103, R0, R42, RZ, 0xc0, !PT ;  /* 0x0000002a00677212 */ /* 0x000fe400078ec0ff */
[----:B------:R-:W-:Y:S02]  /*f430*/  LOP3.LUT R0, R3, UR13, R4, 0x96, !PT ;  /* 0x0000000d03007c12 */ /* 0x000fe4000f8e9604 */
[C---:B------:R-:W-:Y:S02]  /*f440*/  LOP3.LUT R3, R2.reuse, 0xffff, RZ, 0xc0, !PT ;  /* 0x0000ffff02037812 */ /* 0x040fe400078ec0ff */
[----:B------:R-:W-:-:S02]  /*f450*/  LOP3.LUT R6, R2, 0xff, RZ, 0xc0, !PT ;  /* 0x000000ff02067812 */ /* 0x000fc400078ec0ff */
[----:B------:R-:W-:Y:S02]  /*f460*/  SHF.R.U32.HI R4, RZ, 0x18, R2 ;  /* 0x00000018ff047819 */ /* 0x000fe40000011602 */
[----:B------:R-:W-:Y:S02]  /*f470*/  LOP3.LUT R2, R5, 0xff, RZ, 0xc0, !PT ;  /* 0x000000ff05027812 */ /* 0x000fe400078ec0ff */
[----:B------:R-:W-:Y:S02]  /*f480*/  PRMT R132, R145, 0x5410, R144 ;  /* 0x0000541091847816 */ /* 0x000fe40000000090 */
[----:B------:R-:W-:Y:S01]  /*f490*/  @!P4 PRMT R145, R114, 0x5410, RZ ;  /* 0x000054107291c816 */ /* 0x000fe200000000ff */
[----:B------:R-:W-:Y:S01]  /*f4a0*/  IMAD.MOV.U32 R114, RZ, RZ, R43 ;  /* 0x000000ffff727224 */ /* 0x000fe200078e002b */
[----:B------:R-:W-:Y:S01]  /*f4b0*/  SHF.R.U32.HI R3, RZ, 0x8, R3 ;  /* 0x00000008ff037819 */ /* 0x000fe20000011603 */
[----:B------:R-:W-:Y:S01]  /*f4c0*/  IMAD.MOV.U32 R43, RZ, RZ, R76 ;  /* 0x000000ffff2b7224 */ /* 0x000fe200078e004c */
[----:B------:R-:W-:Y:S01]  /*f4d0*/  PRMT R5, R2, 0x5410, R4 ;  /* 0x0000541002057816 */ /* 0x000fe20000000004 */
[----:B------:R-:W-:Y:S01]  /*f4e0*/  IMAD.MOV.U32 R57, RZ, RZ, R77 ;  /* 0x000000ffff397224 */ /* 0x000fe200078e004d */
[----:B------:R-:W-:Y:S01]  /*f4f0*/  LOP3.LUT R2, R0, 0xffff, RZ, 0xc0, !PT ;  /* 0x0000ffff00027812 */ /* 0x000fe200078ec0ff */
[----:B------:R-:W-:-:S02]  /*f500*/  IMAD.MOV.U32 R76, RZ, RZ, R188 ;  /* 0x000000ffff4c7224 */ /* 0x000fc400078e00bc */
[----:B------:R-:W-:Y:S01]  /*f510*/  IMAD.MOV.U32 R96, RZ, RZ, R78 ;  /* 0x000000ffff607224 */ /* 0x000fe200078e004e */
[----:B------:R1:W5:Y:S01]  /*f520*/  LDL.LU R188, [R1+0x194] ;  /* 0x0001940001bc7983 */ /* 0x0003620000300800 */
[----:B------:R-:W-:Y:S01]  /*f530*/  IMAD.MOV.U32 R77, RZ, RZ, R186 ;  /* 0x000000ffff4d7224 */ /* 0x000fe200078e00ba */
[----:B------:R-:W-:Y:S01]  /*f540*/  PRMT R6, R6, 0x5410, R3 ;  /* 0x0000541006067816 */ /* 0x000fe20000000003 */
[----:B------:R-:W-:Y:S01]  /*f550*/  IMAD.MOV.U32 R98, RZ, RZ, R79 ;  /* 0x000000ffff627224 */ /* 0x000fe200078e004f */
[----:B------:R1:W5:Y:S01]  /*f560*/  LDL.LU R186, [R1+0x190] ;  /* 0x0001900001ba7983 */ /* 0x0003620000300800 */
[----:B------:R-:W-:Y:S01]  /*f570*/  IMAD.MOV.U32 R78, RZ, RZ, R185 ;  /* 0x000000ffff4e7224 */ /* 0x000fe200078e00b9 */
[----:B------:R-:W-:Y:S01]  /*f580*/  SHF.R.U32.HI R3, RZ, 0x8, R2 ;  /* 0x00000008ff037819 */ /* 0x000fe20000011602 */
[----:B------:R-:W-:Y:S01]  /*f590*/  IMAD.MOV.U32 R107, RZ, RZ, R45 ;  /* 0x000000ffff6b7224 */ /* 0x000fe200078e002d */
[----:B------:R1:W5:Y:S01]  /*f5a0*/  LDL.LU R185, [R1+0x18c] ;  /* 0x00018c0001b97983 */ /* 0x0003620000300800 */
[----:B------:R-:W-:-:S02]  /*f5b0*/  IMAD.MOV.U32 R97, RZ, RZ, R80 ;  /* 0x000000ffff617224 */ /* 0x000fc400078e0050 */
[----:B------:R-:W-:Y:S01]  /*f5c0*/  IMAD.MOV.U32 R79, RZ, RZ, R184 ;  /* 0x000000ffff4f7224 */ /* 0x000fe200078e00b8 */
[----:B------:R-:W-:Y:S01]  /*f5d0*/  LOP3.LUT R2, R0, 0xff, RZ, 0xc0, !PT ;  /* 0x000000ff00027812 */ /* 0x000fe200078ec0ff */
[----:B------:R-:W-:Y:S01]  /*f5e0*/  IMAD.MOV.U32 R106, RZ, RZ, R89 ;  /* 0x000000ffff6a7224 */ /* 0x000fe200078e0059 */
[----:B------:R1:W5:Y:S01]  /*f5f0*/  LDL.LU R184, [R1+0x188] ;  /* 0x0001880001b87983 */ /* 0x0003620000300800 */
[----:B------:R-:W-:Y:S02]  /*f600*/  IMAD.MOV.U32 R45, RZ, RZ, R81 ;  /* 0x000000ffff2d7224 */ /* 0x000fe400078e0051 */
[----:B------:R-:W-:Y:S02]  /*f610*/  IMAD.MOV.U32 R80, RZ, RZ, R183 ;  /* 0x000000ffff507224 */ /* 0x000fe400078e00b7 */
[----:B------:R-:W-:Y:S01]  /*f620*/  IMAD.MOV.U32 R228, RZ, RZ, R88 ;  /* 0x000000ffffe47224 */ /* 0x000fe200078e0058 */
[----:B------:R1:W5:Y:S01]  /*f630*/  LDL.LU R183, [R1+0x184] ;  /* 0x0001840001b77983 */ /* 0x0003620000300800 */
[----:B------:R-:W-:-:S02]  /*f640*/  IMAD.MOV.U32 R89, RZ, RZ, R82 ;  /* 0x000000ffff597224 */ /* 0x000fc400078e0052 */
[----:B------:R-:W-:Y:S02]  /*f650*/  IMAD.MOV.U32 R81, RZ, RZ, R182 ;  /* 0x000000ffff517224 */ /* 0x000fe400078e00b6 */
[----:B------:R-:W-:Y:S01]  /*f660*/  IMAD.MOV.U32 R88, RZ, RZ, R83 ;  /* 0x000000ffff587224 */ /* 0x000fe200078e0053 */
[----:B------:R1:W5:Y:S01]  /*f670*/  LDL.LU R182, [R1+0x180] ;  /* 0x0001800001b67983 */ /* 0x0003620000300800 */
[----:B------:R-:W-:Y:S02]  /*f680*/  IMAD.MOV.U32 R82, RZ, RZ, R181 ;  /* 0x000000ffff527224 */ /* 0x000fe400078e00b5 */
        /* <DEDUP_REMOVED lines=12> */
[----:B------:R1:W5:Y:S01]  /*f750*/  LDL.LU R178, [R1+0x170] ;  /* 0x0001700001b27983 */ /* 0x0003620000300800 */
[----:B------:R-:W-:Y:S01]  /*f760*/  IMAD.MOV.U32 R87, RZ, RZ, R172 ;  /* 0x000000ffff577224 */ /* 0x000fe200078e00ac */
[----:B------:R-:W-:Y:S02]  /*f770*/  SHF.R.U32.HI R2, RZ, 0x18, R0 ;  /* 0x00000018ff027819 */ /* 0x000fe40000011600 */
[----:B------:R1:W5:Y:S01]  /*f780*/  LDL.LU R177, [R1+0x16c] ;  /* 0x00016c0001b17983 */ /* 0x0003620000300800 */
[----:B------:R-:W-:-:S03]  /*f790*/  LOP3.LUT R0, R3, 0xff, RZ, 0xc0, !PT ;  /* 0x000000ff03007812 */ /* 0x000fc600078ec0ff */
[----:B------:R1:W5:Y:S01]  /*f7a0*/  LDL.LU R172, [R1+0x168] ;  /* 0x0001680001ac7983 */ /* 0x0003620000300800 */
[----:B------:R-:W-:Y:S01]  /*f7b0*/  PRMT R12, R0, 0x5410, R2 ;  /* 0x00005410000c7816 */ /* 0x000fe20000000002 */
[--C-:B------:R-:W-:Y:S02]  /*f7c0*/  HSET2.LE.AND R0, R6, R137.reuse, PT ;  /* 0x0000008906007233 */ /* 0x100fe40003803000 */
[--C-:B------:R-:W-:Y:S02]  /*f7d0*/  HSET2.LE.AND R2, R5, R137.reuse, PT ;  /* 0x0000008905027233 */ /* 0x100fe40003803000 */
[--C-:B------:R-:W-:Y:S01]  /*f7e0*/  HSET2.LE.AND R3, R4, R137.reuse, PT ;  /* 0x0000008904037233 */ /* 0x100fe20003803000 */
[----:B------:R-:W-:Y:S01]  /*f7f0*/  LOP3.LUT R6, R0, R41, RZ, 0xc0, !PT ;  /* 0x0000002900067212 */ /* 0x000fe200078ec0ff */
[----:B------:R-:W-:Y:S01]  /*f800*/  HSET2.LE.AND R0, R12, R137, PT ;  /* 0x000000890c007233 */ /* 0x000fe20003803000 */
[----:B------:R-:W-:Y:S02]  /*f810*/  LOP3.LUT R7, R2, R40, RZ, 0xc0, !PT ;  /* 0x0000002802077212 */ /* 0x000fe400078ec0ff */
[----:B------:R-:W-:-:S02]  /*f820*/  LOP3.LUT R4, R3, R56, RZ, 0xc0, !PT ;  /* 0x0000003803047212 */ /* 0x000fc400078ec0ff */
[----:B------:R-:W-:Y:S01]  /*f830*/  LOP3.LUT R5, R0, R47, RZ, 0xc0, !PT ;  /* 0x0000002f00057212 */ /* 0x000fe200078ec0ff */
        /* <DEDUP_REMOVED lines=11> */
[----:B------:R-:W-:Y:S01]  /*f8f0*/  IMAD.MOV.U32 R59, RZ, RZ, R88 ;  /* 0x000000ffff3b7224 */ /* 0x000fe200078e0058 */
[----:B--2---:R-:W2:Y:S04]  /*f900*/  LDSM.16.MT88.4 R8, [R173+0x6000] ;  /* 0x00600000ad08783b */ /* 0x004ea80000004200 */
[----:B---3--:R-:W-:Y:S01]  /*f910*/  LDSM.16.MT88.4 R12, [R174+0x6000] ;  /* 0x00600000ae0c783b */ /* 0x008fe20000004200 */
[-C--:B--2---:R-:W-:Y:S08]  /*f920*/  HMMA.16816.F32 R96, R16, R8.reuse, R84 ;  /* 0x000000081060723c */ /* 0x084ff00000001854 */
[C---:B------:R-:W-:Y:S08]  /*f930*/  HMMA.16816.F32 R92, R4.reuse, R8, R124 ;  /* 0x00000008045c723c */ /* 0x040ff0000000187c */
[-C--:B------:R-:W-:Y:S08]  /*f940*/  HMMA.16816.F32 R88, R4, R10.reuse, R128 ;  /* 0x0000000a0458723c */ /* 0x080ff00000001880 */
[----:B------:R-:W-:Y:S01]  /*f950*/  HMMA.16816.F32 R84, R16, R10, R80 ;  /* 0x0000000a1054723c */ /* 0x000fe20000001850 */
[----:B------:R-:W2:Y:S01]  /*f960*/  LDSM.16.MT88.4 R8, [R176+0x6000] ;  /* 0x00600000b008783b */ /* 0x000ea20000004200 */
[----:B------:R-:W-:-:S02]  /*f970*/  IMAD.MOV.U32 R67, RZ, RZ, R57 ;  /* 0x000000ffff437224 */ /* 0x000fc400078e0039 */
[----:B------:R-:W-:-:S04]  /*f980*/  IMAD.MOV.U32 R63, RZ, RZ, R46 ;  /* 0x000000ffff3f7224 */ /* 0x000fc800078e002e */
[-C--:B--2---:R-:W-:Y:S08]  /*f990*/  HMMA.16816.F32 R80, R16, R8.reuse, R76 ;  /* 0x000000081050723c */ /* 0x084ff0000000184c */
[C---:B------:R-:W-:Y:S08]  /*f9a0*/  HMMA.16816.F32 R76, R4.reuse, R8, R244 ;  /* 0x00000008044c723c */ /* 0x040ff000000018f4 */
[-C--:B------:R-:W-:Y:S08]  /*f9b0*/  HMMA.16816.F32 R72, R4, R10.reuse, R72 ;  /* 0x0000000a0448723c */ /* 0x080ff00000001848 */
[----:B------:R-:W-:Y:S01]  /*f9c0*/  HMMA.16816.F32 R68, R16, R10, R68 ;  /* 0x0000000a1044723c */ /* 0x000fe20000001844 */
[----:B----4-:R-:W2:Y:S01]  /*f9d0*/  LDSM.16.MT88.4 R8, [R175+0x6000] ;  /* 0x00600000af08783b */ /* 0x010ea20000004200 */
[----:B------:R-:W-:-:S02]  /*f9e0*/  IMAD.MOV.U32 R57, RZ, RZ, R45 ;  /* 0x000000ffff397224 */ /* 0x000fc400078e002d */
[----:B------:R-:W-:-:S04]  /*f9f0*/  IMAD.WIDE.U32 R2, R21, -0x2daee0ad, RZ ;  /* 0xd2511f5315027825 */ /* 0x000fc800078e00ff */
[----:B------:R-:W-:Y:S01]  /*fa00*/  HMMA.16816.F32 R60, R4, R12, R60 ;  /* 0x0000000c043c723c */ /* 0x000fe2000000183c */
[----:B------:R-:W-:Y:S02]  /*fa10*/  LOP3.LUT R0, R3, UR14, R20, 0x96, !PT ;  /* 0x0000000e03007c12 */ /* 0x000fe4000f8e9614 */
[----:B------:R-:W-:-:S05]  /*fa20*/  LOP3.LUT R3, R2, 0xffff, RZ, 0xc0, !PT ;  /* 0x0000ffff02037812 */ /* 0x000fca00078ec0ff */
[C---:B------:R-:W-:Y:S01]  /*fa30*/  HMMA.16816.F32 R56, R4.reuse, R14, R56 ;  /* 0x0000000e0438723c */ /* 0x040fe20000001838 */
[----:B------:R-:W-:Y:S02]  /*fa40*/  SHF.R.U32.HI R3, RZ, 0x8, R3 ;  /* 0x00000008ff037819 */ /* 0x000fe40000011603 */
[----:B------:R-:W-:Y:S02]  /*fa50*/  LOP3.LUT R31, R31, UR16, R22, 0x96, !PT ;  /* 0x000000101f1f7c12 */ /* 0x000fe4000f8e9616 */
[----:B------:R-:W-:Y:S03]  /*fa60*/  LDSM.16.MT88.4 R20, [R175+0x6800] ;  /* 0x00680000af14783b */ /* 0x000fe60000004200 */
[C---:B--2---:R-:W-:Y:S08]  /*fa70*/  HMMA.16816.F32 R44, R4.reuse, R8, R40 ;  /* 0x00000008042c723c */ /* 0x044ff00000001828 */
[----:B------:R-:W-:Y:S07]  /*fa80*/  HMMA.16816.F32 R40, R4, R10, R64 ;  /* 0x0000000a0428723c */ /* 0x000fee0000001840 */
[----:B------:R-:W-:-:S02]  /*fa90*/  SHF.R.U32.HI R5, RZ, 0x10, R2 ;  /* 0x00000010ff057819 */ /* 0x000fc40000011602 */
[----:B------:R-:W-:Y:S02]  /*faa0*/  LOP3.LUT R6, R2, 0xff, RZ, 0xc0, !PT ;  /* 0x000000ff02067812 */ /* 0x000fe400078ec0ff */
[----:B------:R-:W-:Y:S02]  /*fab0*/  SHF.R.U32.HI R4, RZ, 0x18, R2 ;  /* 0x00000018ff047819 */ /* 0x000fe40000011602 */
[----:B------:R-:W-:Y:S01]  /*fac0*/  LOP3.LUT R2, R5, 0xff, RZ, 0xc0, !PT ;  /* 0x000000ff05027812 */ /* 0x000fe200078ec0ff */
[----:B------:R-:W-:Y:S01]  /*fad0*/  HMMA.16816.F32 R108, R16, R8, R108 ;  /* 0x00000008106c723c */ /* 0x000fe2000000186c */
[----:B------:R-:W-:Y:S02]  /*fae0*/  PRMT R7, R6, 0x5410, R3 ;  /* 0x0000541006077816 */ /* 0x000fe40000000003 */
[----:B------:R-:W-:-:S04]  /*faf0*/  SHF.R.U32.HI R3, RZ, 0x10, R0 ;  /* 0x00000010ff037819 */ /* 0x000fc80000011600 */
[----:B------:R-:W-:Y:S02]  /*fb00*/  PRMT R8, R2, 0x5410, R4 ;  /* 0x0000541002087816 */ /* 0x000fe40000000004 */
[C---:B------:R-:W-:Y:S02]  /*fb10*/  LOP3.LUT R2, R0.reuse, 0xffff, RZ, 0xc0, !PT ;  /* 0x0000ffff00027812 */ /* 0x040fe400078ec0ff */
[----:B------:R-:W-:Y:S02]  /*fb20*/  LOP3.LUT R6, R0, 0xff, RZ, 0xc0, !PT ;  /* 0x000000ff00067812 */ /* 0x000fe400078ec0ff */
[----:B------:R-:W-:Y:S01]  /*fb30*/  SHF.R.U32.HI R5, RZ, 0x18, R0 ;  /* 0x00000018ff057819 */ /* 0x000fe20000011600 */
[----:B------:R-:W-:Y:S01]  /*fb40*/  HSET2.LE.AND R0, R7, R137, PT ;  /* 0x0000008907007233 */ /* 0x000fe20003803000 */
[----:B------:R-:W-:Y:S01]  /*fb50*/  SHF.R.U32.HI R4, RZ, 0x8, R2 ;  /* 0x00000008ff047819 */ /* 0x000fe20000011602 */
[----:B------:R-:W-:Y:S03]  /*fb60*/  HMMA.16816.F32 R64, R16, R12, R228 ;  /* 0x0000000c1040723c */ /* 0x000fe600000018e4 */
[----:B------:R-:W-:-:S02]  /*fb70*/  PRMT R4, R6, 0x5410, R4 ;  /* 0x0000541006047816 */ /* 0x000fc40000000004 */
[----:B------:R-:W-:Y:S01]  /*fb80*/  LOP3.LUT R6, R0, R117, RZ, 0xc0, !PT ;  /* 0x0000007500067212 */ /* 0x000fe200078ec0ff */
[----:B------:R-:W-:Y:S02]  /*fb90*/  HSET2.LE.AND R0, R8, R137, PT ;  /* 0x0000008908007233 */ /* 0x000fe40003803000 */
[C---:B------:R-:W-:Y:S01]  /*fba0*/  HMMA.16816.F32 R104, R16.reuse, R14, R104 ;  /* 0x0000000e1068723c */ /* 0x040fe20000001868 */
[----:B------:R-:W2:Y:S07]  /*fbb0*/  LDSM.16.MT88.4 R12, [R173+0x6800] ;  /* 0x00680000ad0c783b */ /* 0x000eae0000004200 */
[----:B------:R-:W-:Y:S01]  /*fbc0*/  HMMA.16816.F32 R112, R16, R10, R112 ;  /* 0x0000000a1070723c */ /* 0x000fe20000001870 */
[----:B------:R-:W3:Y:S04]  /*fbd0*/  LDSM.16.MT88.4 R8, [R176+0x6800] ;  /* 0x00680000b008783b */ /* 0x000ee80000004200 */
[----:B------:R-:W4:Y:S01]  /*fbe0*/  LDSM.16.MT88.4 R16, [R174+0x6800] ;  /* 0x00680000ae10783b */ /* 0x000f220000004200 */
[----:B------:R-:W-:-:S04]  /*fbf0*/  LOP3.LUT R2, R3, 0xff, RZ, 0xc0, !PT ;  /* 0x000000ff03027812 */ /* 0x000fc800078ec0ff */
[----:B------:R-:W-:Y:S01]  /*fc00*/  PRMT R3, R2, 0x5410, R5 ;  /* 0x0000541002037816 */ /* 0x000fe20000000005 */
[----:B------:R-:W-:-:S04]  /*fc10*/  HSET2.LE.AND R2, R4, R137, PT ;  /* 0x0000008904027233 */ /* 0x000fc80003803000 */
[----:B------:R-:W-:Y:S01]  /*fc20*/  HSET2.LE.AND R3, R3, R137, PT ;  /* 0x0000008903037233 */ /* 0x000fe20003803000 */
[----:B------:R-:W-:Y:S02]  /*fc30*/  LOP3.LUT R7, R0, R116, RZ, 0xc0, !PT ;  /* 0x0000007400077212 */ /* 0x000fe400078ec0ff */
[----:B------:R-:W-:Y:S02]  /*fc40*/  LOP3.LUT R4, R2, R119, RZ, 0xc0, !PT ;  /* 0x0000007702047212 */ /* 0x000fe400078ec0ff */
[----:B------:R-:W-:Y:S01]  /*fc50*/  LOP3.LUT R5, R3, R118, RZ, 0xc0, !PT ;  /* 0x0000007603057212 */ /* 0x000fe200078ec0ff */
[----:B------:R-:W-:Y:S02]  /*fc60*/  @!P5 HADD2 R121, -R144.H0_H0, -RZ.H0_H0 ;  /* 0xa00000ff9079d230 */ /* 0x000fe40000000900 */
[----:B------:R-:W-:Y:S01]  /*fc70*/  @!P2 HADD2 R120, -R143.H0_H0, -RZ.H0_H0 ;  /* 0xa00000ff8f78a230 */ /* 0x000fe20000000900 */
[----:B------:R-:W-:Y:S02]  /*fc80*/  IMAD.MOV.U32 R227, RZ, RZ, R123 ;  /* 0x000000ffffe37224 */ /* 0x000fe400078e007b */
[----:B------:R-:W-:Y:S01]  /*fc90*/  @!P5 PRMT R144, R121, 0x5410, RZ ;  /* 0x000054107990d816 */ /* 0x000fe200000000ff */
[----:B------:R-:W-:Y:S01]  /*fca0*/  IMAD.MOV.U32 R230, RZ, RZ, R122 ;  /* 0x000000ffffe67224 */ /* 0x000fe200078e007a */
[----:B------:R-:W-:Y:S01]  /*fcb0*/  @!P2 PRMT R143, R120, 0x5410, RZ ;  /* 0x00005410788fa816 */ /* 0x000fe200000000ff */
[----:B------:R-:W-:Y:S01]  /*fcc0*/  IMAD.WIDE.U32 R2, R31, -0x2daee0ad, RZ ;  /* 0xd2511f531f027825 */ /* 0x000fe200078e00ff */
[C---:B--2---:R-:W-:Y:S08]  /*fcd0*/  HMMA.16816.F32 R128, R4.reuse, R12, R92 ;  /* 0x0000000c0480723c */ /* 0x044ff0000000185c */
[C---:B------:R-:W-:Y:S08]  /*fce0*/  HMMA.16816.F32 R124, R4.reuse, R14, R88 ;  /* 0x0000000e047c723c */ /* 0x040ff00000001858 */
[C---:B---3--:R-:W-:Y:S08]  /*fcf0*/  HMMA.16816.F32 R120, R4.reuse, R8, R76 ;  /* 0x000000080478723c */ /* 0x048ff0000000184c */
[C---:B------:R-:W-:Y:S08]  /*fd00*/  HMMA.16816.F32 R92, R4.reuse, R10, R72 ;  /* 0x0000000a045c723c */ /* 0x040ff00000001848 */
[C---:B----4-:R-:W-:Y:S08]  /*fd10*/  HMMA.16816.F32 R88, R4.reuse, R16, R60 ;  /* 0x000000100458723c */ /* 0x050ff0000000183c */
[C---:B------:R-:W-:Y:S08]  /*fd20*/  HMMA.16816.F32 R116, R4.reuse, R18, R56 ;  /* 0x000000120474723c */ /* 0x040ff00000001838 */
[C---:B------:R-:W-:Y:S08]  /*fd30*/  HMMA.16816.F32 R76, R4.reuse, R20, R44 ;  /* 0x00000014044c723c */ /* 0x040ff0000000182c */
[----:B------:R-:W-:Y:S07]  /*fd40*/  HMMA.16816.F32 R72, R4, R22, R40 ;  /* 0x000000160448723c */ /* 0x000fee0000001828 */
[----:B------:R-:W-:-:S05]  /*fd50*/  IMAD.WIDE.U32 R4, R38, -0x2daee0ad, RZ ;  /* 0xd2511f5326047825 */ /* 0x000fca00078e00ff */
[----:B------:R-:W-:Y:S02]  /*fd60*/  LOP3.LUT R0, R5, UR15, R36, 0x96, !PT ;  /* 0x0000000f05007c12 */ /* 0x000fe4000f8e9624 */
[----:B------:R-:W-:-:S03]  /*fd70*/  LOP3.LUT R3, R3, UR11, R4, 0x96, !PT ;  /* 0x0000000b03037c12 */ /* 0x000fc6000f8e9604 */
        /* <DEDUP_REMOVED lines=10> */
[C---:B------:R-:W-:Y:S04]  /*fe20*/  HMMA.16816.F32 R80, R24.reuse, R8, R80 ;  /* 0x000000081850723c */ /* 0x040fe80000001850 */
[----:B------:R-:W-:Y:S02]  /*fe30*/  LOP3.LUT R0, R3, UR13, R38, 0x96, !PT ;  /* 0x0000000d03007c12 */ /* 0x000fe4000f8e9626 */
[----:B------:R-:W-:Y:S02]  /*fe40*/  LOP3.LUT R3, R2, 0xffff, RZ, 0xc0, !PT ;  /* 0x0000ffff02037812 */ /* 0x000fe400078ec0ff */
[----:B------:R-:W-:Y:S01]  /*fe50*/  HMMA.16816.F32 R68, R24, R10, R68 ;  /* 0x0000000a1844723c */ /* 0x000fe20000001844 */
[----:B------:R-:W-:Y:S01]  /*fe60*/  LDSM.16.MT88.4 R8, [R174+0x7000] ;  /* 0x00700000ae08783b */ /* 0x000fe20000004200 */
[----:B------:R-:W-:-:S06]  /*fe70*/  LOP3.LUT R4, R0, 0xffff, RZ, 0xc0, !PT ;  /* 0x0000ffff00047812 */ /* 0x000fcc00078ec0ff */
[----:B------:R-:W-:Y:S01]  /*fe80*/  HMMA.16816.F32 R64, R24, R16, R64 ;  /* 0x000000101840723c */ /* 0x000fe20000001840 */
[----:B------:R-:W-:-:S07]  /*fe90*/  SHF.R.U32.HI R5, RZ, 0x8, R3 ;  /* 0x00000008ff057819 */ /* 0x000fce0000011603 */
[----:B------:R-:W-:Y:S01]  /*fea0*/  HMMA.16816.F32 R56, R24, R18, R104 ;  /* 0x000000121838723c */ /* 0x000fe20000001868 */
[----:B------:R-:W-:Y:S01]  /*feb0*/  LDSM.16.MT88.4 R16, [R173+0x7000] ;  /* 0x00700000ad10783b */ /* 0x000fe20000004200 */
[----:B------:R-:W-:-:S06]  /*fec0*/  LOP3.LUT R6, R0, 0xff, RZ, 0xc0, !PT ;  /* 0x000000ff00067812 */ /* 0x000fcc00078ec0ff */
[----:B------:R-:W-:Y:S01]  /*fed0*/  HMMA.16816.F32 R60, R24, R12, R96 ;  /* 0x0000000c183c723c */ /* 0x000fe20000001860 */
[----:B------:R-:W-:-:S07]  /*fee0*/  SHF.R.U32.HI R3, RZ, 0x8, R4 ;  /* 0x00000008ff037819 */ /* 0x000fce0000011604 */
[C---:B------:R-:W-:Y:S01]  /*fef0*/  HMMA.16816.F32 R84, R24.reuse, R14, R84 ;  /* 0x0000000e1854723c */ /* 0x040fe20000001854 */
[----:B------:R-:W2:Y:S07]  /*ff00*/  LDSM.16.MT88.4 R12, [R176+0x7000] ;  /* 0x00700000b00c783b */ /* 0x000eae0000004200 */
[----:B------:R-:W-:Y:S01]  /*ff10*/  HMMA.16816.F32 R44, R24, R20, R108 ;  /* 0x00000014182c723c */ /* 0x000fe2000000186c */
[----:B------:R-:W-:-:S07]  /*ff20*/  LOP3.LUT R7, R2, 0xff, RZ, 0xc0, !PT ;  /* 0x000000ff02077812 */ /* 0x000fce00078ec0ff */
[----:B------:R-:W-:Y:S01]  /*ff30*/  HMMA.16816.F32 R40, R24, R22, R112 ;  /* 0x000000161828723c */ /* 0x000fe20000001870 */
[----:B------:R-:W3:Y:S01]  /*ff40*/  LDSM.16.MT88.4 R20, [R175+0x7000] ;  /* 0x00700000af14783b */ /* 0x000ee20000004200 */
[----:B------:R-:W-:Y:S02]  /*ff50*/  SHF.R.U32.HI R4, RZ, 0x10, R2 ;  /* 0x00000010ff047819 */ /* 0x000fe40000011602 */
[----:B------:R-:W-:-:S03]  /*ff60*/  PRMT R3, R6, 0x5410, R3 ;  /* 0x0000541006037816 */ /* 0x000fc60000000003 */
[----:B------:R-:W-:Y:S02]  /*ff70*/  SHF.R.U32.HI R24, RZ, 0x18, R2 ;  /* 0x00000018ff187819 */ /* 0x000fe40000011602 */
[--C-:B------:R-:W-:Y:S02]  /*ff80*/  SHF.R.U32.HI R2, RZ, 0x10, R0.reuse ;  /* 0x00000010ff027819 */ /* 0x100fe40000011600 */
[----:B------:R-:W-:Y:S02]  /*ff90*/  PRMT R7, R7, 0x5410, R5 ;  /* 0x0000541007077816 */ /* 0x000fe40000000005 */
[----:B------:R-:W-:Y:S02]  /*ffa0*/  SHF.R.U32.HI R5, RZ, 0x18, R0 ;  /* 0x00000018ff057819 */ /* 0x000fe40000011600 */
[----:B------:R-:W-:Y:S01]  /*ffb0*/  LOP3.LUT R2, R2, 0xff, RZ, 0xc0, !PT ;  /* 0x000000ff02027812 */ /* 0x000fe200078ec0ff */
[----:B------:R-:W-:Y:S01]  /*ffc0*/  HSET2.LE.AND R0, R3, R137, PT ;  /* 0x0000008903007233 */ /* 0x000fe20003803000 */
[----:B------:R-:W-:-:S02]  /*ffd0*/  LOP3.LUT R4, R4, 0xff, RZ, 0xc0, !PT ;  /* 0x000000ff04047812 */ /* 0x000fc400078ec0ff */
[----:B------:R-:W-:Y:S02]  /*ffe0*/  PRMT R2, R2, 0x5410, R5 ;  /* 0x0000541002027816 */ /* 0x000fe40000000005 */
[----:B------:R-:W-:Y:S02]  /*fff0*/  PRMT R3, R4, 0x5410, R24 ;  /* 0x0000541004037816 */ /* 0x000fe40000000018 */
[----:B------:R-:W-:Y:S01]  /*10000*/  LOP3.LUT R4, R0, R135, RZ, 0xc0, !PT ;  /* 0x0000008700047212 */ /* 0x000fe200078ec0ff */
[--C-:B------:R-:W-:Y:S02]  /*10010*/  HSET2.LE.AND R0, R2, R137.reuse, PT ;  /* 0x0000008902007233 */ /* 0x100fe40003803000 */
[--C-:B------:R-:W-:Y:S02]  /*10020*/  HSET2.LE.AND R2, R7, R137.reuse, PT ;  /* 0x0000008907027233 */ /* 0x100fe40003803000 */
[----:B------:R-:W-:-:S03]  /*10030*/  HSET2.LE.AND R3, R3, R137, PT ;  /* 0x0000008903037233 */ /* 0x000fc60003803000 */
[----:B------:R-:W-:Y:S02]  /*10040*/  LOP3.LUT R6, R2, R134, RZ, 0xc0, !PT ;  /* 0x0000008602067212 */ /* 0x000fe400078ec0ff */
[----:B------:R-:W-:Y:S02]  /*10050*/  LOP3.LUT R2, R39, UR8, R36, 0x96, !PT ;  /* 0x0000000827027c12 */ /* 0x000fe4000f8e9624 */
[----:B------:R-:W-:Y:S02]  /*10060*/  LOP3.LUT R7, R3, R133, RZ, 0xc0, !PT ;  /* 0x0000008503077212 */ /* 0x000fe400078ec0ff */
[----:B------:R-:W-:Y:S01]  /*10070*/  LOP3.LUT R5, R0, R132, RZ, 0xc0, !PT ;  /* 0x0000008400057212 */ /* 0x000fe200078ec0ff */
[----:B------:R-:W-:Y:S01]  /*10080*/  IMAD.WIDE.U32 R2, R2, -0x2daee0ad, RZ ;  /* 0xd2511f5302027825 */ /* 0x000fe200078e00ff */
[----:B--2---:R-:W-:Y:S01]  /*10090*/  HMMA.16816.F32 R68, R32, R14, R68 ;  /* 0x0000000e2044723c */ /* 0x004fe20000001844 */
[----:B------:R-:W2:Y:S03]  /*100a0*/  LDSM.16.MT88.4 R132, [R173+0x7800] ;  /* 0x00780000ad84783b */ /* 0x000ea60000004200 */
[----:B------:R-:W-:Y:S01]  /*100b0*/  LOP3.LUT R0, R2, 0xffff, RZ, 0xc0, !PT ;  /* 0x0000ffff02007812 */ /* 0x000fe200078ec0ff */
[----:B------:R-:W-:Y:S03]  /*100c0*/  STG.E.U16 [R52.64+-0x70], R162 ;  /* 0xffff90a234007986 */ /* 0x000fe6000c101522 */
[C---:B------:R-:W-:Y:S01]  /*100d0*/  HMMA.16816.F32 R108, R4.reuse, R16, R128 ;  /* 0x00000010046c723c */ /* 0x040fe20000001880 */
[----:B------:R-:W-:Y:S04]  /*100e0*/  STG.E.U16 [R52.64+-0x6e], R163 ;  /* 0xffff92a334007986 */ /* 0x000fe8000c101522 */
[----:B------:R-:W-:Y:S03]  /*100f0*/  STG.E.U16 [R140.64+-0x60], R212 ;  /* 0xffffa0d48c007986 */ /* 0x000fe6000c101522 */
[C---:B------:R-:W-:Y:S01]  /*10100*/  HMMA.16816.F32 R104, R4.reuse, R18, R124 ;  /* 0x000000120468723c */ /* 0x040fe2000000187c */
[----:B------:R-:W4:Y:S04]  /*10110*/  LDSM.16.MT88.4 R124, [R176+0x7800] ;  /* 0x00780000b07c783b */ /* 0x000f280000004200 */
[----:B------:R-:W-:Y:S03]  /*10120*/  STG.E.U16 [R140.64+-0x5e], R211 ;  /* 0xffffa2d38c007986 */ /* 0x000fe6000c101522 */
[C---:B------:R-:W-:Y:S01]  /*10130*/  HMMA.16816.F32 R112, R4.reuse, R10, R116 ;  /* 0x0000000a0470723c */ /* 0x040fe20000001874 */
[----:B------:R-:W1:Y:S04]  /*10140*/  LDSM.16.MT88.4 R116, [R174+0x7800] ;  /* 0x00780000ae74783b */ /* 0x000e680000004200 */
[----:B------:R-:W-:Y:S03]  /*10150*/  STG.E.U16 [R54.64+-0x60], R207 ;  /* 0xffffa0cf36007986 */ /* 0x000fe6000c101522 */
[C---:B------:R-:W-:Y:S01]  /*10160*/  HMMA.16816.F32 R96, R4.reuse, R12, R120 ;  /* 0x0000000c0460723c */ /* 0x040fe20000001878 */
[----:B------:R-:W-:Y:S07]  /*10170*/  STG.E.U16 [R54.64+-0x5e], R208 ;  /* 0xffffa2d036007986 */ /* 0x000fee000c101522 */
[C---:B------:R-:W-:Y:S01]  /*10180*/  HMMA.16816.F32 R92, R4.reuse, R14, R92 ;  /* 0x0000000e045c723c */ /* 0x040fe2000000185c */
[----:B------:R-:W-:Y:S07]  /*10190*/  STG.E.U16 [R28.64+-0x60], R165 ;  /* 0xffffa0a51c007986 */ /* 0x000fee000c101522 */
[C---:B------:R-:W-:Y:S01]  /*101a0*/  HMMA.16816.F32 R88, R4.reuse, R8, R88 ;  /* 0x000000080458723c */ /* 0x040fe20000001858 */
[----:B------:R-:W-:Y:S07]  /*101b0*/  STG.E.U16 [R28.64+-0x5e], R164 ;  /* 0xffffa2a41c007986 */ /* 0x000fee000c101522 */
[C---:B---3--:R-:W-:Y:S01]  /*101c0*/  HMMA.16816.F32 R24, R4.reuse, R20, R76 ;  /* 0x000000140418723c */ /* 0x048fe2000000184c */
[----:B------:R-:W-:Y:S07]  /*101d0*/  STG.E.U16 [R52.64+-0x60], R160 ;  /* 0xffffa0a034007986 */ /* 0x000fee000c101522 */
[----:B------:R-:W-:Y:S01]  /*101e0*/  HMMA.16816.F32 R72, R4, R22, R72 ;  /* 0x000000160448723c */ /* 0x000fe20000001848 */
[----:B------:R-:W-:Y:S06]  /*101f0*/  STG.E.U16 [R52.64+-0x5e], R161 ;  /* 0xffffa2a134007986 */ /* 0x000fec000c101522 */
[----:B------:R-:W-:Y:S01]  /*10200*/  SHF.R.U32.HI R4, RZ, 0x8, R0 ;  /* 0x00000008ff047819 */ /* 0x000fe20000011600 */
[----:B------:R-:W-:Y:S01]  /*10210*/  HMMA.16816.F32 R128, R32, R12, R80 ;  /* 0x0000000c2080723c */ /* 0x000fe20000001850 */
[----:B------:R-:W3:Y:S01]  /*10220*/  LDSM.16.MT88.4 R12, [R175+0x7800] ;  /* 0x00780000af0c783b */ /* 0x000ee20000004200 */
[----:B------:R-:W-:-:S02]  /*10230*/  LOP3.LUT R0, R3, UR14, R30, 0x96, !PT ;  /* 0x0000000e03007c12 */ /* 0x000fc4000f8e961e */
[----:B------:R-:W-:Y:S01]  /*10240*/  LOP3.LUT R5, R2, 0xff, RZ, 0xc0, !PT ;  /* 0x000000ff02057812 */ /* 0x000fe200078ec0ff */
[----:B------:R-:W-:Y:S01]  /*10250*/  STG.E.U16 [R140.64+-0x50], R206 ;  /* 0xffffb0ce8c007986 */ /* 0x000fe2000c101522 */
[----:B------:R-:W-:Y:S02]  /*10260*/  SHF.R.U32.HI R7, RZ, 0x10, R2 ;  /* 0x00000010ff077819 */ /* 0x000fe40000011602 */
[----:B------:R-:W-:Y:S01]  /*10270*/  HMMA.16816.F32 R64, R32, R8, R64 ;  /* 0x000000082040723c */ /* 0x000fe20000001840 */
[----:B------:R-:W-:Y:S01]  /*10280*/  STG.E.U16 [R140.64+-0x4e], R205 ;  /* 0xffffb2cd8c007986 */ /* 0x000fe2000c101522 */
[----:B------:R-:W-:-:S03]  /*10290*/  LOP3.LUT R6, R0, 0xff, RZ, 0xc0, !PT ;  /* 0x000000ff00067812 */ /* 0x000fc600078ec0ff */
[----:B------:R1:W-:Y:S02]  /*102a0*/  STG.E.U16 [R54.64+-0x50], R203 ;  /* 0xffffb0cb36007986 */ /* 0x0003e4000c101522 */
[----:B------:R-:W-:Y:S02]  /*102b0*/  SHF.R.U32.HI R8, RZ, 0x18, R2 ;  /* 0x00000018ff087819 */ /* 0x000fe40000011602 */
[----:B------:R-:W-:Y:S01]  /*102c0*/  LOP3.LUT R2, R0, 0xffff, RZ, 0xc0, !PT ;  /* 0x0000ffff00027812 */ /* 0x000fe200078ec0ff */
[----:B------:R-:W-:Y:S01]  /*102d0*/  STG.E.U16 [R54.64+-0x4e], R204 ;  /* 0xffffb2cc36007986 */ /* 0x000fe2000c101522 */
[----:B------:R-:W-:Y:S02]  /*102e0*/  PRMT R9, R5, 0x5410, R4 ;  /* 0x0000541005097816 */ /* 0x000fe40000000004 */
[--C-:B------:R-:W-:Y:S01]  /*102f0*/  SHF.R.U32.HI R3, RZ, 0x10, R0.reuse ;  /* 0x00000010ff037819 */ /* 0x100fe20000011600 */
[----:B------:R-:W-:Y:S01]  /*10300*/  STG.E.U16 [R28.64+-0x50], R159 ;  /* 0xffffb09f1c007986 */ /* 0x000fe2000c101522 */
[----:B------:R-:W-:-:S03]  /*10310*/  SHF.R.U32.HI R5, RZ, 0x18, R0 ;  /* 0x00000018ff057819 */ /* 0x000fc60000011600 */
[----:B------:R-:W-:Y:S01]  /*10320*/  STG.E.U16 [R28.64+-0x4e], R158 ;  /* 0xffffb29e1c007986 */ /* 0x000fe2000c101522 */
[----:B------:R-:W-:Y:S02]  /*10330*/  LOP3.LUT R0, R7, 0xff, RZ, 0xc0, !PT ;  /* 0x000000ff07007812 */ /* 0x000fe400078ec0ff */
[----:B------:R-:W-:Y:S01]  /*10340*/  SHF.R.U32.HI R4, RZ, 0x8, R2 ;  /* 0x00000008ff047819 */ /* 0x000fe20000011602 */
[----:B------:R-:W-:Y:S04]  /*10350*/  STG.E.U16 [R52.64+-0x50], R157 ;  /* 0xffffb09d34007986 */ /* 0x000fe8000c101522 */
[----:B------:R-:W-:Y:S04]  /*10360*/  STG.E.U16 [R52.64+-0x4e], R156 ;  /* 0xffffb29c34007986 */ /* 0x000fe8000c101522 */
[----:B------:R-:W-:Y:S04]  /*10370*/  STG.E.U16 [R140.64+-0x40], R199 ;  /* 0xffffc0c78c007986 */ /* 0x000fe8000c101522 */
[----:B------:R-:W-:Y:S01]  /*10380*/  STG.E.U16 [R140.64+-0x3e], R198 ;  /* 0xffffc2c68c007986 */ /* 0x000fe2000c101522 */
[----:B------:R-:W-:-:S03]  /*10390*/  LOP3.LUT R2, R3, 0xff, RZ, 0xc0, !PT ;  /* 0x000000ff03027812 */ /* 0x000fc600078ec0ff */
[----:B------:R1:W-:Y:S01]  /*103a0*/  STG.E.U16 [R54.64+-0x40], R196 ;  /* 0xffffc0c436007986 */ /* 0x0003e2000c101522 */
[----:B------:R-:W-:-:S03]  /*103b0*/  PRMT R0, R0, 0x5410, R8 ;  /* 0x0000541000007816 */ /* 0x000fc60000000008 */
[----:B------:R1:W-:Y:S01]  /*103c0*/  STG.E.U16 [R54.64+-0x3e], R197 ;  /* 0xffffc2c536007986 */ /* 0x0003e2000c101522 */
[----:B------:R-:W-:-:S03]  /*103d0*/  PRMT R4, R6, 0x5410, R4 ;  /* 0x0000541006047816 */ /* 0x000fc60000000004 */
[----:B------:R1:W-:Y:S04]  /*103e0*/  STG.E.U16 [R28.64+-0x40], R155 ;  /* 0xffffc09b1c007986 */ /* 0x0003e8000c101522 */
[----:B------:R1:W-:Y:S01]  /*103f0*/  STG.E.U16 [R28.64+-0x3e], R154 ;  /* 0xffffc29a1c007986 */ /* 0x0003e2000c101522 */
[C---:B------:R-:W-:Y:S03]  /*10400*/  HMMA.16816.F32 R60, R32.reuse, R16, R60 ;  /* 0x00000010203c723c */ /* 0x040fe6000000183c */
[----:B------:R1:W-:Y:S04]  /*10410*/  STG.E.U16 [R52.64+-0x40], R145 ;  /* 0xffffc09134007986 */ /* 0x0003e8000c101522 */
[----:B------:R1:W-:Y:S01]  /*10420*/  STG.E.U16 [R52.64+-0x3e], R144 ;  /* 0xffffc29034007986 */ /* 0x0003e2000c101522 */
[C---:B------:R-:W-:Y:S03]  /*10430*/  HMMA.16816.F32 R16, R32.reuse, R18, R84 ;  /* 0x000000122010723c */ /* 0x040fe60000001854 */
[----:B------:R1:W-:Y:S04]  /*10440*/  STG.E.U16 [R140.64+-0x30], R195 ;  /* 0xffffd0c38c007986 */ /* 0x0003e8000c101522 */
[----:B------:R1:W-:Y:S01]  /*10450*/  STG.E.U16 [R140.64+-0x2e], R194 ;  /* 0xffffd2c28c007986 */ /* 0x0003e2000c101522 */
[----:B------:R-:W-:Y:S03]  /*10460*/  HMMA.16816.F32 R56, R32, R10, R56 ;  /* 0x0000000a2038723c */ /* 0x000fe60000001838 */
[----:B------:R1:W-:Y:S01]  /*10470*/  STG.E.U16 [R54.64+-0x30], R193 ;  /* 0xffffd0c136007986 */ /* 0x0003e2000c101522 */
[----:B------:R-:W-:-:S03]  /*10480*/  PRMT R3, R2, 0x5410, R5 ;  /* 0x0000541002037816 */ /* 0x000fc60000000005 */
[----:B------:R1:W-:Y:S01]  /*10490*/  STG.E.U16 [R54.64+-0x2e], R192 ;  /* 0xffffd2c036007986 */ /* 0x0003e2000c101522 */
[----:B------:R-:W-:Y:S03]  /*104a0*/  HMMA.16816.F32 R44, R32, R20, R44 ;  /* 0x00000014202c723c */ /* 0x000fe6000000182c */
[----:B------:R1:W-:Y:S01]  /*104b0*/  STG.E.U16 [R28.64+-0x30], R153 ;  /* 0xffffd0991c007986 */ /* 0x0003e2000c101522 */
[----:B------:R-:W-:-:S03]  /*104c0*/  HSET2.LE.AND R0, R0, R137, PT ;  /* 0x0000008900007233 */ /* 0x000fc60003803000 */
[----:B------:R1:W-:Y:S01]  /*104d0*/  STG.E.U16 [R28.64+-0x2e], R152 ;  /* 0xffffd2981c007986 */ /* 0x0003e2000c101522 */
[----:B------:R-:W-:Y:S01]  /*104e0*/  HMMA.16816.F32 R40, R32, R22, R40 ;  /* 0x000000162028723c */ /* 0x000fe20000001828 */
[----:B------:R-:W-:Y:S02]  /*104f0*/  HSET2.LE.AND R2, R4, R137, PT ;  /* 0x0000008904027233 */ /* 0x000fe40003803000 */
[----:B------:R1:W-:Y:S01]  /*10500*/  STG.E.U16 [R52.64+-0x30], R151 ;  /* 0xffffd09734007986 */ /* 0x0003e2000c101522 */
[----:B------:R-:W-:-:S03]  /*10510*/  IMAD.MOV.U32 R5, RZ, RZ, R136 ;  /* 0x000000ffff057224 */ /* 0x000fc600078e0088 */
[----:B------:R1:W-:Y:S04]  /*10520*/  STG.E.U16 [R52.64+-0x2e], R150 ;  /* 0xffffd29634007986 */ /* 0x0003e8000c101522 */
[----:B------:R1:W-:Y:S04]  /*10530*/  STG.E.U16 [R140.64+-0x20], R189 ;  /* 0xffffe0bd8c007986 */ /* 0x0003e8000c101522 */
[----:B------:R1:W-:Y:S04]  /*10540*/  STG.E.U16 [R140.64+-0x1e], R187 ;  /* 0xffffe2bb8c007986 */ /* 0x0003e8000c101522 */
[----:B------:R1:W-:Y:S04]  /*10550*/  STG.E.U16 [R54.64+-0x20], R171 ;  /* 0xffffe0ab36007986 */ /* 0x0003e8000c101522 */
[----:B------:R1:W-:Y:S01]  /*10560*/  STG.E.U16 [R54.64+-0x1e], R170 ;  /* 0xffffe2aa36007986 */ /* 0x0003e2000c101522 */
[----:B------:R-:W-:-:S03]  /*10570*/  HSET2.LE.AND R3, R3, R137, PT ;  /* 0x0000008903037233 */ /* 0x000fc60003803000 */
[----:B------:R1:W-:Y:S01]  /*10580*/  STG.E.U16 [R28.64+-0x20], R149 ;  /* 0xffffe0951c007986 */ /* 0x0003e2000c101522 */
[----:B------:R-:W-:-:S03]  /*10590*/  HSET2.LE.AND R4, R9, R137, PT ;  /* 0x0000008909047233 */ /* 0x000fc60003803000 */
[----:B------:R1:W-:Y:S01]  /*105a0*/  STG.E.U16 [R28.64+-0x1e], R148 ;  /* 0xffffe2941c007986 */ /* 0x0003e2000c101522 */
[----:B------:R-:W-:-:S03]  /*105b0*/  LOP3.LUT R79, R0, R5, RZ, 0xc0, !PT ;  /* 0x00000005004f7212 */ /* 0x000fc600078ec0ff */
[----:B------:R1:W-:Y:S01]  /*105c0*/  STG.E.U16 [R52.64+-0x20], R143 ;  /* 0xffffe08f34007986 */ /* 0x0003e2000c101522 */
[----:B------:R-:W-:-:S03]  /*105d0*/  LOP3.LUT R76, R2, R224, RZ, 0xc0, !PT ;  /* 0x000000e0024c7212 */ /* 0x000fc600078ec0ff */
[----:B------:R1:W-:Y:S01]  /*105e0*/  STG.E.U16 [R52.64+-0x1e], R142 ;  /* 0xffffe28e34007986 */ /* 0x0003e2000c101522 */
[----:B------:R-:W-:-:S03]  /*105f0*/  FADD.FTZ R2, R221, R226 ;  /* 0x000000e2dd027221 */ /* 0x000fc60000010000 */
[----:B------:R1:W-:Y:S01]  /*10600*/  STG.E.U16 [R140.64+-0x10], R169 ;  /* 0xfffff0a98c007986 */ /* 0x0003e2000c101522 */
[----:B------:R-:W-:-:S03]  /*10610*/  FADD.FTZ R0, R217, R225 ;  /* 0x000000e1d9007221 */ /* 0x000fc60000010000 */
[----:B------:R1:W-:Y:S04]  /*10620*/  STG.E.U16 [R140.64+-0xe], R168 ;  /* 0xfffff2a88c007986 */ /* 0x0003e8000c101522 */
[----:B------:R1:W-:Y:S04]  /*10630*/  STG.E.U16 [R54.64+-0x10], R167 ;  /* 0xfffff0a736007986 */ /* 0x0003e8000c101522 */
[----:B------:R1:W-:Y:S04]  /*10640*/  STG.E.U16 [R54.64+-0xe], R166 ;  /* 0xfffff2a636007986 */ /* 0x0003e8000c101522 */
[----:B------:R1:W-:Y:S04]  /*10650*/  STG.E.U16 [R28.64+-0x10], R147 ;  /* 0xfffff0931c007986 */ /* 0x0003e8000c101522 */
[----:B------:R1:W-:Y:S01]  /*10660*/  STG.E.U16 [R28.64+-0xe], R146 ;  /* 0xfffff2921c007986 */ /* 0x0003e2000c101522 */
[----:B------:R-:W-:-:S03]  /*10670*/  LOP3.LUT R77, R3, R138, RZ, 0xc0, !PT ;  /* 0x0000008a034d7212 */ /* 0x000fc600078ec0ff */
[----:B------:R1:W-:Y:S01]  /*10680*/  STG.E.U16 [R52.64+-0x10], R201 ;  /* 0xfffff0c934007986 */ /* 0x0003e2000c101522 */
[----:B------:R-:W-:-:S03]  /*10690*/  LOP3.LUT R78, R4, R139, RZ, 0xc0, !PT ;  /* 0x0000008b044e7212 */ /* 0x000fc600078ec0ff */
[----:B------:R3:W-:Y:S01]  /*106a0*/  STG.E.U16 [R52.64+-0xe], R200 ;  /* 0xfffff2c834007986 */ /* 0x0007e2000c101522 */
        /* <DEDUP_REMOVED lines=12> */
[----:B--2---:R-:W-:Y:S01]  /*10770*/  HMMA.16816.F32 R108, R76, R132, R108 ;  /* 0x000000844c6c723c */ /* 0x004fe2000000186c */
[----:B------:R-:W-:Y:S01]  /*10780*/  FADD.FTZ R241, R242, R241 ;  /* 0x000000f1f2f17221 */ /* 0x000fe20000010000 */
[----:B-1----:R-:W-:Y:S01]  /*10790*/  IADD3 R203, P1, R140, -0x100, RZ ;  /* 0xffffff008ccb7810 */ /* 0x002fe20007f3e0ff */
[----:B------:R-:W-:-:S02]  /*107a0*/  FADD.FTZ R3, R234, R3 ;  /* 0x00000003ea037221 */ /* 0x000fc40000010000 */
[----:B------:R-:W-:Y:S02]  /*107b0*/  FADD.FTZ R2, R216, R2 ;  /* 0x00000002d8027221 */ /* 0x000fe40000010000 */
[----:B------:R-:W-:Y:S01]  /*107c0*/  FADD.FTZ R0, R210, R0 ;  /* 0x00000000d2007221 */ /* 0x000fe20000010000 */
[----:B------:R-:W-:Y:S01]  /*107d0*/  HMMA.16816.F32 R104, R76, R134, R104 ;  /* 0x000000864c68723c */ /* 0x000fe20000001868 */
[----:B------:R-:W-:Y:S01]  /*107e0*/  FADD.FTZ R241, R235, R241 ;  /* 0x000000f1ebf17221 */ /* 0x000fe20000010000 */
[----:B------:R-:W-:Y:S01]  /*107f0*/  IADD3.X R202, R141, -0x1, RZ, P1, !PT ;  /* 0xffffffff8dca7810 */ /* 0x000fe20000ffe4ff */
[----:B------:R-:W-:-:S05]  /*10800*/  FADD.FTZ R242, R233, R3 ;  /* 0x00000003e9f27221 */ /* 0x000fca0000010000 */
[----:B----4-:R-:W-:Y:S01]  /*10810*/  HMMA.16816.F32 R96, R76, R124, R96 ;  /* 0x0000007c4c60723c */ /* 0x010fe20000001860 */
[----:B------:R-:W-:Y:S02]  /*10820*/  FADD.FTZ R196, R218, R2 ;  /* 0x00000002dac47221 */ /* 0x000fe40000010000 */
[----:B------:R-:W-:-:S05]  /*10830*/  FADD.FTZ R197, R213, R0 ;  /* 0x00000000d5c57221 */ /* 0x000fca0000010000 */
[C---:B------:R-:W-:Y:S08]  /*10840*/  HMMA.16816.F32 R92, R76.reuse, R126, R92 ;  /* 0x0000007e4c5c723c */ /* 0x040ff0000000185c */
        /* <DEDUP_REMOVED lines=8> */
[----:B------:R-:W-:Y:S01]  /*108d0*/  HMMA.16816.F32 R116, R100, R118, R56 ;  /* 0x000000766474723c */ /* 0x000fe20000001838 */
[----:B------:R-:W-:-:S02]  /*108e0*/  IMAD.MOV.U32 R69, RZ, RZ, R248 ;  /* 0x000000ffff457224 */ /* 0x000fc400078e00f8 */
[----:B------:R-:W-:-:S05]  /*108f0*/  IMAD.MOV.U32 R70, RZ, RZ, R243 ;  /* 0x000000ffff467224 */ /* 0x000fca00078e00f3 */
[----:B------:R-:W-:Y:S01]  /*10900*/  HMMA.16816.F32 R112, R100, R12, R44 ;  /* 0x0000000c6470723c */ /* 0x000fe2000000182c */
[----:B------:R-:W-:Y:S02]  /*10910*/  IMAD.MOV.U32 R71, RZ, RZ, R240 ;  /* 0x000000ffff477224 */ /* 0x000fe400078e00f0 */
[----:B------:R-:W-:-:S05]  /*10920*/  IMAD.MOV.U32 R68, RZ, RZ, R236 ;  /* 0x000000ffff447224 */ /* 0x000fca00078e00ec */
[-C--:B------:R-:W-:Y:S08]  /*10930*/  HMMA.16816.F32 R76, R76, R14.reuse, R72 ;  /* 0x0000000e4c4c723c */ /* 0x080ff00000001848 */
[----:B------:R-:W-:Y:S01]  /*10940*/  HMMA.16816.F32 R100, R100, R14, R40 ;  /* 0x0000000e6464723c */ /* 0x000fe20000001828 */
[----:B------:R-:W-:Y:S03]  /*10950*/  @!UPT UIADD3 URZ, URZ, URZ, URZ ;  /* 0x0000003f3f3ff290 */ /* 0x000fe6000fffe03f */
[----:B------:R-:W-:Y:S11]  /*10960*/  @!P6 BRA `(.L_x_830) ;  /* 0x00007a800000e947 */ /* 0x000ff60003800000 */
[----:B------:R-:W2:Y:S04]  /*10970*/  LDL R252, [R1+0x24] ;  /* 0x0000240001fc7983 */ /* 0x000ea80000100800 */
[----:B------:R-:W3:Y:S04]  /*10980*/  LDL.64 R246, [R1+0x118] ;  /* 0x0001180001f67983 */ /* 0x000ee80000100a00 */
[----:B------:R-:W4:Y:S04]  /*10990*/  LDL.64 R230, [R1+0x110] ;  /* 0x0001100001e67983 */ /* 0x000f280000100a00 */
[----:B------:R-:W3:Y:S01]  /*109a0*/  LDL R227, [R1+0x160] ;  /* 0x0001600001e37983 */ /* 0x000ee20000100800 */
[----:B------:R-:W-:Y:S01]  /*109b0*/  IMAD.MOV.U32 R229, RZ, RZ, c[0x0][0x1a0] ;  /* 0x00006800ffe57624 */ /* 0x000fe200078e00ff */
[----:B------:R-:W-:-:S04]  /*109c0*/  DEPBAR.LE SB0, 0x0 ;  /* 0x000080000000791a */ /* 0x000fc80000000000 */
[----:B------:R-:W-:Y:S01]  /*109d0*/  IMAD.SHL.U32 R229, R229, 0x10, RZ ;  /* 0x00000010e5e57824 */ /* 0x000fe200078e00ff */
[----:B------:R-:W-:Y:S01]  /*109e0*/  BAR.SYNC.DEFER_BLOCKING 0x0 ;  /* 0x0000000000007b1d */ /* 0x000fe20000010000 */
[----:B------:R-:W-:Y:S02]  /*109f0*/  IMAD.MOV.U32 R12, RZ, RZ, c[0x0][0x1a0] ;  /* 0x00006800ff0c7624 */ /* 0x000fe400078e00ff */
[----:B------:R-:W-:-:S03]  /*10a00*/  @!P0 IMAD.MOV.U32 R7, RZ, RZ, c[0x0][0x1a4] ;  /* 0x00006900ff078624 */ /* 0x000fc600078e00ff */
[----:B-----5:R-:W-:Y:S01]  /*10a10*/  @P0 STS.128 [R188+0x6000], RZ ;  /* 0x006000ffbc000388 */ /* 0x020fe20000000c00 */
[----:B--2---:R-:W-:-:S04]  /*10a20*/  IADD3 R0, R252, -0x3, RZ ;  /* 0xfffffffdfc007810 */ /* 0x004fc80007ffe0ff */
[----:B------:R-:W-:Y:S01]  /*10a30*/  SHF.R.S32.HI R2, RZ, 0x1f, R0 ;  /* 0x0000001fff027819 */ /* 0x000fe20000011400 */
[----:B------:R-:W-:-:S04]  /*10a40*/  IMAD.WIDE.U32 R4, R0, c[0x0][0x1a0], RZ ;  /* 0x0000680000047a25 */ /* 0x000fc800078e00ff */
[----:B------:R-:W-:-:S04]  /*10a50*/  IMAD R2, R2, c[0x0][0x1a0], RZ ;  /* 0x0000680002027a24 */ /* 0x000fc800078e02ff */
[----:B------:R-:W-:Y:S01]  /*10a60*/  IMAD R0, R0, c[0x0][0x1a4], R2 ;  /* 0x0000690000007a24 */ /* 0x000fe200078e0202 */
[----:B---3--:R-:W-:-:S03]  /*10a70*/  LEA R2, P1, R4, R246, 0x6 ;  /* 0x000000f604027211 */ /* 0x008fc600078230ff */
[----:B------:R-:W-:Y:S01]  /*10a80*/  IMAD.IADD R3, R5, 0x1, R0 ;  /* 0x0000000105037824 */ /* 0x000fe200078e0200 */
[----:B------:R-:W-:-:S04]  /*10a90*/  @!P0 IADD3 R0, P2, R229, R2, RZ ;  /* 0x00000002e5008210 */ /* 0x000fc80007f5e0ff */
[----:B----4-:R-:W-:Y:S02]  /*10aa0*/  LEA.HI.X R3, R4, R231, R3, 0x6, P1 ;  /* 0x000000e704037211 */ /* 0x010fe400008f3403 */
[----:B------:R-:W-:-:S03]  /*10ab0*/  @!P0 LEA R10, P1, R0, c[0x0][0x170], 0x1 ;  /* 0x00005c00000a8a11 */ /* 0x000fc600078208ff */
[----:B------:R-:W-:Y:S01]  /*10ac0*/  @!P0 IMAD.X R5, R227, 0x1, R3, P2 ;  /* 0x00000001e3058824 */ /* 0x000fe200010e0603 */
[----:B------:R-:W-:Y:S02]  /*10ad0*/  @!P0 LEA R4, P2, R12, R2, 0x5 ;  /* 0x000000020c048211 */ /* 0x000fe400078428ff */
[----:B------:R-:W-:Y:S02]  /*10ae0*/  @!P0 LEA R8, P3, R2, c[0x0][0x170], 0x1 ;  /* 0x00005c0002088a11 */ /* 0x000fe400078608ff */
[----:B------:R-:W-:Y:S01]  /*10af0*/  @!P0 LEA.HI.X R11, R0, c[0x0][0x174], R5, 0x1, P1 ;  /* 0x00005d00000b8a11 */ /* 0x000fe200008f0c05 */
[----:B------:R-:W-:Y:S01]  /*10b00*/  @!P0 IMAD.MOV.U32 R0, RZ, RZ, c[0x0][0x1a4] ;  /* 0x00006900ff008624 */ /* 0x000fe200078e00ff */
[----:B------:R-:W-:Y:S02]  /*10b10*/  @!P0 LEA.HI.X R7, R12, R3, R7, 0x5, P2 ;  /* 0x000000030c078211 */ /* 0x000fe400010f2c07 */
[--C-:B------:R-:W-:Y:S01]  /*10b20*/  @!P0 LEA.HI.X R9, R2, c[0x0][0x174], R3.reuse, 0x1, P3 ;  /* 0x00005d0002098a11 */ /* 0x100fe200018f0c03 */
[----:B------:R-:W-:Y:S01]  /*10b30*/  @!P0 IMAD.WIDE.U32 R2, R12, 0x30, R2 ;  /* 0x000000300c028825 */ /* 0x000fe200078e0002 */
[----:B------:R-:W-:-:S03]  /*10b40*/  @!P0 LEA R6, P1, R4, c[0x0][0x170], 0x1 ;  /* 0x00005c0004068a11 */ /* 0x000fc600078208ff */
[----:B------:R-:W-:Y:S01]  /*10b50*/  @!P0 IMAD R0, R0, 0x30, RZ ;  /* 0x0000003000008824 */ /* 0x000fe200078e02ff */
[----:B------:R-:W-:Y:S01]  /*10b60*/  @!P0 LEA.HI.X R7, R4, c[0x0][0x174], R7, 0x1, P1 ;  /* 0x00005d0004078a11 */ /* 0x000fe200008f0c07 */
[----:B------:R-:W-:Y:S01]  /*10b70*/  @!PT LDS RZ, [RZ] ;  /* 0x00000000fffff984 */ /* 0x000fe20000000800 */
[----:B------:R-:W-:Y:S01]  /*10b80*/  @!PT LDS RZ, [RZ] ;  /* 0x00000000fffff984 */ /* 0x000fe20000000800 */
[----:B------:R-:W-:Y:S01]  /*10b90*/  @!PT LDS RZ, [RZ] ;  /* 0x00000000fffff984 */ /* 0x000fe20000000800 */
[----:B------:R1:W-:Y:S01]  /*10ba0*/  @!P0 LDGSTS.E.BYPASS.LTC128B.128 [R188+0x6000], [R8.64] ;  /* 0x0600000008bc8fae */ /* 0x0003e2000b901d62 */
[----:B------:R-:W-:Y:S01]  /*10bb0*/  @!P0 LEA R4, P1, R2, c[0x0][0x170], 0x1 ;  /* 0x00005c0002048a11 */ /* 0x000fe200078208ff */
[----:B------:R-:W-:Y:S02]  /*10bc0*/  @!P0 IMAD.IADD R0, R0, 0x1, R3 ;  /* 0x0000000100008824 */ /* 0x000fe400078e0203 */
        /* <DEDUP_REMOVED lines=18> */
[----:B-1----:R-:W1:Y:S04]  /*10cf0*/  LDSM.16.M88.4 R8, [R172+0x4000] ;  /* 0x00400000ac08783b */ /* 0x002e680000000200 */
[----:B------:R-:W3:Y:S04]  /*10d00*/  LDSM.16.M88.4 R36, [R172+0x4800] ;  /* 0x00480000ac24783b */ /* 0x000ee80000000200 */
[----:B------:R-:W4:Y:S04]  /*10d10*/  LDSM.16.M88.4 R32, [R172+0x5000] ;  /* 0x00500000ac20783b */ /* 0x000f280000000200 */
[----:B------:R-:W3:Y:S04]  /*10d20*/  LDSM.16.M88.4 R24, [R172+0x5800] ;  /* 0x00580000ac18783b */ /* 0x000ee80000000200 */
[----:B------:R-:W-:Y:S04]  /*10d30*/  LDSM.16.M88.4 R52, [R178+0x4000] ;  /* 0x00400000b234783b */ /* 0x000fe80000000200 */
[----:B--2---:R-:W2:Y:S04]  /*10d40*/  LDSM.16.M88.4 R4, [R182+0x2000] ;  /* 0x00200000b604783b */ /* 0x004ea80000000200 */
[----:B------:R-:W2:Y:S04]  /*10d50*/  LDSM.16.M88.4 R20, [R178+0x5800] ;  /* 0x00580000b214783b */ /* 0x000ea80000000200 */
[----:B------:R-:W2:Y:S04]  /*10d60*/  LDSM.16.M88.4 R44, [R178+0x4800] ;  /* 0x00480000b22c783b */ /* 0x000ea80000000200 */
[----:B------:R-:W2:Y:S04]  /*10d70*/  LDSM.16.M88.4 R40, [R178+0x5000] ;  /* 0x00500000b228783b */ /* 0x000ea80000000200 */
[----:B------:R-:W0:Y:S01]  /*10d80*/  LDGDEPBAR ;  /* 0x00000000000079af */ /* 0x000e220000000000 */
[-C--:B-1----:R-:W-:Y:S08]  /*10d90*/  HMMA.16816.F32 R192, R16, R8.reuse, RZ ;  /* 0x0000000810c0723c */ /* 0x082ff000000018ff */
[C---:B------:R-:W-:Y:S08]  /*10da0*/  HMMA.16816.F32 R64, R12.reuse, R8, RZ ;  /* 0x000000080c40723c */ /* 0x040ff000000018ff */
[-C--:B------:R-:W-:Y:S08]  /*10db0*/  HMMA.16816.F32 R156, R12, R10.reuse, RZ ;  /* 0x0000000a0c9c723c */ /* 0x080ff000000018ff */
[----:B------:R-:W-:Y:S01]  /*10dc0*/  HMMA.16816.F32 R168, R16, R10, RZ ;  /* 0x0000000a10a8723c */ /* 0x000fe200000018ff */
[----:B------:R-:W1:Y:S07]  /*10dd0*/  LDSM.16.M88.4 R8, [R182] ;  /* 0x00000000b608783b */ /* 0x000e6e0000000200 */
[C---:B---3--:R-:W-:Y:S08]  /*10de0*/  HMMA.16816.F32 R60, R12.reuse, R36, RZ ;  /* 0x000000240c3c723c */ /* 0x048ff000000018ff */
[C---:B----4-:R-:W-:Y:S08]  /*10df0*/  HMMA.16816.F32 R56, R12.reuse, R32, RZ ;  /* 0x000000200c38723c */ /* 0x050ff000000018ff */
[C---:B------:R-:W-:Y:S08]  /*10e00*/  HMMA.16816.F32 R72, R12.reuse, R24, RZ ;  /* 0x000000180c48723c */ /* 0x040ff000000018ff */
        /* <DEDUP_REMOVED lines=8> */
[----:B------:R-:W-:Y:S01]  /*10e90*/  HMMA.16816.F32 R24, R16, R26, RZ ;  /* 0x0000001a1018723c */ /* 0x000fe200000018ff */
[----:B------:R-:W-:Y:S07]  /*10ea0*/  LDSM.16.M88.4 R16, [R180+0x2000] ;  /* 0x00200000b410783b */ /* 0x000fee0000000200 */
[C---:B--2---:R-:W-:Y:S01]  /*10eb0*/  HMMA.16816.F32 R32, R4.reuse, R52, R64 ;  /* 0x000000340420723c */ /* 0x044fe20000001840 */
[----:B------:R-:W2:Y:S07]  /*10ec0*/  LDSM.16.M88.4 R64, [R183] ;  /* 0x00000000b740783b */ /* 0x000eae0000000200 */
[C---:B------:R-:W-:Y:S08]  /*10ed0*/  HMMA.16816.F32 R244, R4.reuse, R20, R72 ;  /* 0x0000001404f4723c */ /* 0x040ff00000001848 */
[C---:B------:R-:W-:Y:S01]  /*10ee0*/  HMMA.16816.F32 R208, R4.reuse, R44, R60 ;  /* 0x0000002c04d0723c */ /* 0x040fe2000000183c */
[----:B------:R-:W3:Y:S07]  /*10ef0*/  LDSM.16.M88.4 R60, [R186] ;  /* 0x00000000ba3c783b */ /* 0x000eee0000000200 */
[C---:B------:R-:W-:Y:S01]  /*10f00*/  HMMA.16816.F32 R204, R4.reuse, R40, R56 ;  /* 0x0000002804cc723c */ /* 0x040fe20000001838 */
[----:B------:R-:W4:Y:S07]  /*10f10*/  LDSM.16.M88.4 R56, [R185] ;  /* 0x00000000b938783b */ /* 0x000f2e0000000200 */
[----:B------:R-:W-:Y:S08]  /*10f20*/  HMMA.16816.F32 R72, R4, R42, R160 ;  /* 0x0000002a0448723c */ /* 0x000ff000000018a0 */
[C---:B-1----:R-:W-:Y:S08]  /*10f30*/  HMMA.16816.F32 R224, R8.reuse, R40, R68 ;  /* 0x0000002808e0723c */ /* 0x042ff00000001844 */
[C---:B------:R-:W-:Y:S01]  /*10f40*/  HMMA.16816.F32 R228, R8.reuse, R20, R12 ;  /* 0x0000001408e4723c */ /* 0x040fe2000000180c */
[----:B------:R-:W-:Y:S07]  /*10f50*/  LDSM.16.M88.4 R12, [R180] ;  /* 0x00000000b40c783b */ /* 0x000fee0000000200 */
[----:B------:R-:W-:Y:S01]  /*10f60*/  HMMA.16816.F32 R200, R8, R42, R36 ;  /* 0x0000002a08c8723c */ /* 0x000fe20000001824 */
[----:B------:R-:W1:Y:S04]  /*10f70*/  LDSM.16.M88.4 R40, [R184] ;  /* 0x00000000b828783b */ /* 0x000e680000000200 */
[----:B------:R-:W-:Y:S03]  /*10f80*/  LDSM.16.M88.4 R36, [R177] ;  /* 0x00000000b124783b */ /* 0x000fe60000000200 */
        /* <DEDUP_REMOVED lines=8> */
[----:B------:R-:W-:Y:S01]  /*11010*/  HMMA.16816.F32 R164, R8, R22, R24 ;  /* 0x0000001608a4723c */ /* 0x000fe20000001818 */
[----:B------:R-:W1:Y:S04]  /*11020*/  LDSM.16.M88.4 R8, [R181] ;  /* 0x00000000b508783b */ /* 0x000e680000000200 */
[----:B------:R-:W-:Y:S03]  /*11030*/  LDSM.16.M88.4 R20, [R177+0x1800] ;  /* 0x00180000b114783b */ /* 0x000fe60000000200 */
[----:B--2---:R-:W-:Y:S01]  /*11040*/  HMMA.16816.F32 R160, R16, R64, R32 ;  /* 0x0000004010a0723c */ /* 0x004fe20000001820 */
[----:B------:R-:W2:Y:S04]  /*11050*/  LDSM.16.M88.4 R32, [R177+0x800] ;  /* 0x00080000b120783b */ /* 0x000ea80000000200 */
[----:B------:R-:W2:Y:S01]  /*11060*/  LDSM.16.M88.4 R24, [R177+0x1000] ;  /* 0x00100000b118783b */ /* 0x000ea20000000200 */
[----:B------:R-:W-:-:S04]  /*11070*/  DEPBAR.LE SB0, 0x0 ;  /* 0x000080000000791a */ /* 0x000fc80000000000 */
[C---:B---3--:R-:W-:Y:S08]  /*11080*/  HMMA.16816.F32 R152, R16.reuse, R60, R208 ;  /* 0x0000003c1098723c */ /* 0x048ff000000018d0 */
[C---:B----4-:R-:W-:Y:S08]  /*11090*/  HMMA.16816.F32 R144, R16.reuse, R56, R204 ;  /* 0x000000381090723c */ /* 0x050ff000000018cc */
[C---:B------:R-:W-:Y:S08]  /*110a0*/  HMMA.16816.F32 R156, R16.reuse, R66, R156 ;  /* 0x00000042109c723c */ /* 0x040ff0000000189c */
[C---:B-1----:R-:W-:Y:S08]  /*110b0*/  HMMA.16816.F32 R68, R16.reuse, R40, R244 ;  /* 0x000000281044723c */ /* 0x042ff000000018f4 */
        /* <DEDUP_REMOVED lines=10> */
[----:B------:R-:W-:-:S07]  /*11160*/  IMAD.MOV.U32 R247, RZ, RZ, R252 ;  /* 0x000000fffff77224 */ /* 0x000fce00078e00fc */
[----:B------:R-:W-:Y:S01]  /*11170*/  HMMA.16816.F32 R12, R12, R42, R164 ;  /* 0x0000002a0c0c723c */ /* 0x000fe200000018a4 */
[----:B------:R-:W-:-:S07]  /*11180*/  ISETP.GE.AND P6, PT, R247, 0x4, PT ;  /* 0x00000004f700780c */ /* 0x000fce0003fc6270 */
[C---:B------:R-:W-:Y:S08]  /*11190*/  HMMA.16816.F32 R164, R4.reuse, R36, R160 ;  /* 0x0000002404a4723c */ /* 0x040ff000000018a0 */
[----:B------:R-:W-:Y:S08]  /*111a0*/  HMMA.16816.F32 R200, R4, R38, R156 ;  /* 0x0000002604c8723c */ /* 0x000ff0000000189c */
[C---:B------:R-:W-:Y:S08]  /*111b0*/  HMMA.16816.F32 R44, R8.reuse, R36, R44 ;  /* 0x00000024082c723c */ /* 0x040ff0000000182c */
[----:B------:R-:W-:Y:S08]  /*111c0*/  HMMA.16816.F32 R64, R8, R38, R64 ;  /* 0x000000260840723c */ /* 0x000ff00000001840 */
[C---:B--2---:R-:W-:Y:S08]  /*111d0*/  HMMA.16816.F32 R204, R4.reuse, R32, R152 ;  /* 0x0000002004cc723c */ /* 0x044ff00000001898 */
[C---:B------:R-:W-:Y:S08]  /*111e0*/  HMMA.16816.F32 R208, R4.reuse, R34, R148 ;  /* 0x0000002204d0723c */ /* 0x040ff00000001894 */
[----:B------:R-:W-:Y:S08]  /*111f0*/  HMMA.16816.F32 R224, R4, R22, R52 ;  /* 0x0000001604e0723c */ /* 0x000ff00000001834 */
[C---:B------:R-:W-:Y:S08]  /*11200*/  HMMA.16816.F32 R36, R8.reuse, R32, R16 ;  /* 0x000000200824723c */ /* 0x040ff00000001810 */
[----:B------:R-:W-:Y:S08]  /*11210*/  HMMA.16816.F32 R60, R8, R34, R60 ;  /* 0x00000022083c723c */ /* 0x000ff0000000183c */
[C---:B------:R-:W-:Y:S08]  /*11220*/  HMMA.16816.F32 R212, R4.reuse, R24, R144 ;  /* 0x0000001804d4723c */ /* 0x040ff00000001890 */
[----:B------:R-:W-:Y:S08]  /*11230*/  HMMA.16816.F32 R216, R4, R26, R72 ;  /* 0x0000001a04d8723c */ /* 0x000ff00000001848 */
[C---:B------:R-:W-:Y:S08]  /*11240*/  HMMA.16816.F32 R32, R8.reuse, R24, R168 ;  /* 0x000000180820723c */ /* 0x040ff000000018a8 */
[----:B------:R-:W-:Y:S08]  /*11250*/  HMMA.16816.F32 R52, R8, R26, R56 ;  /* 0x0000001a0834723c */ /* 0x000ff00000001838 */
[-C--:B------:R-:W-:Y:S08]  /*11260*/  HMMA.16816.F32 R220, R4, R20.reuse, R68 ;  /* 0x0000001404dc723c */ /* 0x080ff00000001844 */
[C---:B------:R-:W-:Y:S08]  /*11270*/  HMMA.16816.F32 R40, R8.reuse, R20, R192 ;  /* 0x000000140828723c */ /* 0x040ff000000018c0 */
[----:B------:R-:W-:Y:S01]  /*11280*/  HMMA.16816.F32 R24, R8, R22, R12 ;  /* 0x000000160818723c */ /* 0x000fe2000000180c */
[----:B------:R-:W-:Y:S06]  /*11290*/  BAR.SYNC.DEFER_BLOCKING 0x0 ;  /* 0x0000000000007b1d */ /* 0x000fec0000010000 */
[----:B------:R-:W-:Y:S05]  /*112a0*/  @!P6 BRA `(.L_x_834) ;  /* 0x000003500000e947 */ /* 0x000fea0003800000 */
[----:B------:R-:W2:Y:S04]  /*112b0*/  LDL.64 R250, [R1+0x150] ;  /* 0x0001500001fa7983 */ /* 0x000ea80000100a00 */
[----:B------:R-:W3:Y:S01]  /*112c0*/  LDL.64 R30, [R1+0x148] ;  /* 0x00014800011e7983 */ /* 0x000ee20000100a00 */
[----:B------:R-:W-:Y:S01]  /*112d0*/  IADD3 R0, R247, -0x4, RZ ;  /* 0xfffffffcf7007810 */ /* 0x000fe20007ffe0ff */
[----:B------:R-:W-:Y:S01]  /*112e0*/  IMAD.MOV.U32 R12, RZ, RZ, c[0x0][0x198] ;  /* 0x00006600ff0c7624 */ /* 0x000fe200078e00ff */
[----:B------:R-:W-:Y:S01]  /*112f0*/  BSSY B0, `(.L_x_835) ;  /* 0x000002f000007945 */ /* 0x000fe20003800000 */
[----:B------:R-:W-:Y:S01]  /*11300*/  @!P0 IMAD.MOV.U32 R11, RZ, RZ, c[0x0][0x19c] ;  /* 0x00006700ff0b8624 */ /* 0x000fe200078e00ff */
[----:B------:R-:W-:Y:S01]  /*11310*/  SHF.R.S32.HI R2, RZ, 0x1f, R0 ;  /* 0x0000001fff027819 */ /* 0x000fe20000011400 */
[----:B------:R-:W-:Y:S01]  /*11320*/  IMAD.WIDE.U32 R4, R0, c[0x0][0x198], RZ ;  /* 0x0000660000047a25 */ /* 0x000fe200078e00ff */
[----:B------:R1:W-:Y:S03]  /*11330*/  @P0 STS.128 [R188+0x4000], RZ ;  /* 0x004000ffbc000388 */ /* 0x0003e60000000c00 */
[----:B------:R-:W-:-:S02]  /*11340*/  IMAD R2, R2, c[0x0][0x198], RZ ;  /* 0x0000660002027a24 */ /* 0x000fc400078e02ff */
[----:B------:R-:W-:Y:S02]  /*11350*/  @!P0 IMAD.MOV.U32 R7, RZ, RZ, c[0x0][0x19c] ;  /* 0x00006700ff078624 */ /* 0x000fe400078e00ff */
[----:B------:R-:W-:-:S04]  /*11360*/  IMAD R0, R0, c[0x0][0x19c], R2 ;  /* 0x0000670000007a24 */ /* 0x000fc800078e0202 */
[----:B------:R-:W-:Y:S01]  /*11370*/  IMAD.IADD R0, R5, 0x1, R0 ;  /* 0x0000000105007824 */ /* 0x000fe200078e0200 */
[----:B--2---:R-:W-:-:S04]  /*11380*/  LEA R2, P1, R4, R250, 0x6 ;  /* 0x000000fa04027211 */ /* 0x004fc800078230ff */
[-C--:B------:R-:W-:Y:S02]  /*11390*/  @!P0 LEA R5, P4, R12, R2.reuse, 0x4 ;  /* 0x000000020c058211 */ /* 0x080fe400078820ff */
[----:B---3--:R-:W-:Y:S02]  /*113a0*/  LEA.HI.X R3, R4, R31, R0, 0x6, P1 ;  /* 0x0000001f04037211 */ /* 0x008fe400008f3400 */
[----:B------:R-:W-:Y:S02]  /*113b0*/  @!P0 LEA R0, P2, R12, R2, 0x5 ;  /* 0x000000020c008211 */ /* 0x000fe400078428ff */
[----:B------:R-:W-:Y:S02]  /*113c0*/  @!P0 LEA R8, P5, R2, c[0x0][0x168], 0x1 ;  /* 0x00005a0002088a11 */ /* 0x000fe400078a08ff */
[----:B------:R-:W-:Y:S02]  /*113d0*/  @!P0 LEA R6, P3, R5, c[0x0][0x168], 0x1 ;  /* 0x00005a0005068a11 */ /* 0x000fe400078608ff */
[----:B------:R-:W-:-:S02]  /*113e0*/  @!P0 LEA.HI.X R11, R12, R3, R11, 0x4, P4 ;  /* 0x000000030c0b8211 */ /* 0x000fc400020f240b */
[----:B------:R-:W-:Y:S02]  /*113f0*/  @!P0 LEA R4, P1, R0, c[0x0][0x168], 0x1 ;  /* 0x00005a0000048a11 */ /* 0x000fe400078208ff */
        /* <DEDUP_REMOVED lines=21> */
[----:B-1----:R-:W-:Y:S01]  /*11550*/  IMAD.WIDE.U32 R4, R12, 0x30, R2 ;  /* 0x000000300c047825 */ /* 0x002fe200078e0002 */
        /* <DEDUP_REMOVED lines=8> */
.L_x_836:
[----:B------:R-:W-:Y:S05]  /*115e0*/  BSYNC B0 ;  /* 0x0000000000007941 */ /* 0x000fea0003800000 */
.L_x_835:
[----:B------:R-:W0:Y:S02]  /*115f0*/  LDGDEPBAR ;  /* 0x00000000000079af */ /* 0x000e240000000000 */
.L_x_834:
[----:B-1----:R-:W2:Y:S04]  /*11600*/  LDL.LU R4, [R1+0x120] ;  /* 0x0001200001047983 */ /* 0x002ea80000300800 */
[----:B------:R-:W3:Y:S04]  /*11610*/  LDL.LU R3, [R1+0x10c] ;  /* 0x00010c0001037983 */ /* 0x000ee80000300800 */
[----:B------:R-:W4:Y:S01]  /*11620*/  LDL R2, [R1+0x104] ;  /* 0x0001040001027983 */ /* 0x000f220000100800 */
[----:B------:R-:W-:-:S03]  /*11630*/  IADD3 R235, R247, -0x3, RZ ;  /* 0xfffffffdf7eb7810 */ /* 0x000fc60007ffe0ff */
[----:B------:R-:W1:Y:S04]  /*11640*/  S2R R0, SR_TID.X ;  /* 0x0000000000007919 */ /* 0x000e680000002100 */
[----:B------:R-:W-:Y:S04]  /*11650*/  STL [R1+0x1a4], R173 ;  /* 0x0001a4ad01007387 */ /* 0x000fe80000100800 */
[----:B------:R-:W-:Y:S04]  /*11660*/  STL [R1+0x1a0], R176 ;  /* 0x0001a0b001007387 */ /* 0x000fe80000100800 */
[----:B------:R-:W-:Y:S04]  /*11670*/  STL [R1+0x19c], R174 ;  /* 0x00019cae01007387 */ /* 0x000fe80000100800 */
[----:B------:R-:W-:Y:S04]  /*11680*/  STL [R1+0x198], R175 ;  /* 0x000198af01007387 */ /* 0x000fe80000100800 */
[----:B------:R-:W-:Y:S01]  /*11690*/  STL [R1+0x194], R188 ;  /* 0x000194bc01007387 */ /* 0x000fe20000100800 */
[----:B-1----:R-:W-:-:S03]  /*116a0*/  IMAD.SHL.U32 R0, R0, 0x2, RZ ;  /* 0x0000000200007824 */ /* 0x002fc600078e00ff */
[----:B------:R-:W-:Y:S02]  /*116b0*/  STL [R1+0x190], R186 ;  /* 0x000190ba01007387 */ /* 0x000fe40000100800 */
[----:B------:R-:W-:Y:S02]  /*116c0*/  LOP3.LUT R0, R0, 0x6, RZ, 0xc0, !PT ;  /* 0x0000000600007812 */ /* 0x000fe400078ec0ff */
[----:B------:R-:W-:Y:S03]  /*116d0*/  STL [R1+0x18c], R185 ;  /* 0x00018cb901007387 */ /* 0x000fe60000100800 */
[----:B------:R-:W-:Y:S01]  /*116e0*/  IMAD R0, R235, 0x40, R0 ;  /* 0x00000040eb007824 */ /* 0x000fe200078e0200 */
[----:B------:R-:W-:Y:S04]  /*116f0*/  STL [R1+0x188], R184 ;  /* 0x000188b801007387 */ /* 0x000fe80000100800 */
[C---:B------:R-:W-:Y:S01]  /*11700*/  IADD3 R9, R0.reuse, 0x1, RZ ;  /* 0x0000000100097810 */ /* 0x040fe20007ffe0ff */
[----:B------:R-:W-:Y:S01]  /*11710*/  STL [R1+0x184], R183 ;  /* 0x000184b701007387 */ /* 0x000fe20000100800 */
[----:B------:R-:W-:-:S02]  /*11720*/  ISETP.GE.AND P1, PT, R0, R49, PT ;  /* 0x000000310000720c */ /* 0x000fc40003f26270 */
[C---:B------:R-:W-:Y:S01]  /*11730*/  ISETP.GE.AND P0, PT, R9.reuse, R49, PT ;  /* 0x000000310900720c */ /* 0x040fe20003f06270 */
[----:B------:R-:W-:Y:S01]  /*11740*/  STL [R1+0x180], R182 ;  /* 0x000180b601007387 */ /* 0x000fe20000100800 */
[C---:B------:R-:W-:Y:S02]  /*11750*/  IADD3 R8, R0.reuse, 0x8, RZ ;  /* 0x0000000800087810 */ /* 0x040fe40007ffe0ff */
[C---:B------:R-:W-:Y:S01]  /*11760*/  IADD3 R7, R0.reuse, 0x9, RZ ;  /* 0x0000000900077810 */ /* 0x040fe20007ffe0ff */
[----:B------:R-:W-:Y:S01]  /*11770*/  STL [R1+0x17c], R181 ;  /* 0x00017cb501007387 */ /* 0x000fe20000100800 */
[-C--:B------:R-:W-:Y:S02]  /*11780*/  ISETP.GE.AND P3, PT, R0, R48.reuse, PT ;  /* 0x000000300000720c */ /* 0x080fe40003f66270 */
[----:B------:R-:W-:Y:S01]  /*11790*/  ISETP.GE.AND P2, PT, R9, R48, PT ;  /* 0x000000300900720c */ /* 0x000fe20003f46270 */
[----:B------:R-:W-:Y:S01]  /*117a0*/  STL [R1+0x178], R180 ;  /* 0x000178b401007387 */ /* 0x000fe20000100800 */
[----:B------:R-:W-:-:S02]  /*117b0*/  FSEL R20, R46, -INF , !P1 ;  /* 0xff8000002e147808 */ /* 0x000fc40004800000 */
[----:B------:R-:W-:Y:S01]  /*117c0*/  FSEL R21, R47, -INF , !P0 ;  /* 0xff8000002f157808 */ /* 0x000fe20004000000 */
[----:B------:R-:W-:Y:S01]  /*117d0*/  STL [R1+0x174], R179 ;  /* 0x000174b301007387 */ /* 0x000fe20000100800 */
[-C--:B------:R-:W-:Y:S02]  /*117e0*/  ISETP.GE.AND P1, PT, R8, R49.reuse, PT ;  /* 0x000000310800720c */ /* 0x080fe40003f26270 */
[----:B------:R-:W-:Y:S01]  /*117f0*/  ISETP.GE.AND P0, PT, R7, R49, PT ;  /* 0x000000310700720c */ /* 0x000fe20003f06270 */
[----:B------:R1:W-:Y:S01]  /*11800*/  STL [R1+0x170], R178 ;  /* 0x000170b201007387 */ /* 0x0003e20000100800 */
[C---:B------:R-:W-:Y:S02]  /*11810*/  IADD3 R6, R0.reuse, 0x10, RZ ;  /* 0x0000001000067810 */ /* 0x040fe40007ffe0ff */
[----:B------:R-:W-:Y:S01]  /*11820*/  IADD3 R5, R0, 0x11, RZ ;  /* 0x0000001100057810 */ /* 0x000fe20007ffe0ff */
[----:B------:R-:W-:Y:S01]  /*11830*/  STL [R1+0x16c], R177 ;  /* 0x00016cb101007387 */ /* 0x000fe20000100800 */
[----:B------:R-:W-:-:S02]  /*11840*/  FSEL R15, R44, -INF , !P3 ;  /* 0xff8000002c0f7808 */ /* 0x000fc40005800000 */
[----:B------:R-:W-:Y:S01]  /*11850*/  FSEL R18, R45, -INF , !P2 ;  /* 0xff8000002d127808 */ /* 0x000fe20005000000 */
[----:B------:R-:W-:Y:S01]  /*11860*/  STL [R1+0x168], R172 ;  /* 0x000168ac01007387 */ /* 0x000fe20000100800 */
[-C--:B------:R-:W-:Y:S02]  /*11870*/  ISETP.GE.AND P3, PT, R8, R48.reuse, PT ;  /* 0x000000300800720c */ /* 0x080fe40003f66270 */
[----:B------:R-:W-:Y:S01]  /*11880*/  ISETP.GE.AND P2, PT, R7, R48, PT ;  /* 0x000000300700720c */ /* 0x000fe20003f46270 */
[----:B------:R-:W-:Y:S01]  /*11890*/  STL [R1+0x9c], R235 ;  /* 0x00009ceb01007387 */ /* 0x000fe20000100800 */
        /* <DEDUP_REMOVED lines=10> */
[----:B------:R-:W-:Y:S02]  /*11940*/  IADD3 R10, R0, 0x21, RZ ;  /* 0x00000021000a7810 */ /* 0x000fe40007ffe0ff */
[----:B------:R-:W-:Y:S02]  /*11950*/  FSEL R36, R36, -INF , !P3 ;  /* 0xff80000024247808 */ /* 0x000fe40005800000 */
[----:B------:R-:W-:Y:S02]  /*11960*/  FSEL R37, R37, -INF , !P2 ;  /* 0xff80000025257808 */ /* 0x000fe40005000000 */
[C---:B------:R-:W-:Y:S02]  /*11970*/  IADD3 R12, R0.reuse, 0x29, RZ ;  /* 0x00000029000c7810 */ /* 0x040fe40007ffe0ff */
[----:B------:R-:W-:-:S02]  /*11980*/  IADD3 R11, R0, 0x28, RZ ;  /* 0x00000028000b7810 */ /* 0x000fc40007ffe0ff */
[C---:B------:R-:W-:Y:S02]  /*11990*/  IADD3 R13, R0.reuse, 0x30, RZ ;  /* 0x00000030000d7810 */ /* 0x040fe40007ffe0ff */
[C---:B------:R-:W-:Y:S02]  /*119a0*/  IADD3 R16, R0.reuse, 0x31, RZ ;  /* 0x0000003100107810 */ /* 0x040fe40007ffe0ff */
[C---:B------:R-:W-:Y:S02]  /*119b0*/  IADD3 R17, R0.reuse, 0x38, RZ ;  /* 0x0000003800117810 */ /* 0x040fe40007ffe0ff */
[----:B------:R-:W-:Y:S02]  /*119c0*/  IADD3 R19, R0, 0x39, RZ ;  /* 0x0000003900137810 */ /* 0x000fe40007ffe0ff */
[C---:B------:R-:W-:Y:S02]  /*119d0*/  ISETP.GE.AND P5, PT, R11.reuse, R49, PT ;  /* 0x000000310b00720c */ /* 0x040fe40003fa6270 */
[----:B------:R-:W-:-:S02]  /*119e0*/  ISETP.GE.AND P4, PT, R11, R48, PT ;  /* 0x000000300b00720c */ /* 0x000fc40003f86270 */
[----:B------:R-:W-:Y:S02]  /*119f0*/  FSEL R157, R54, -INF , !P5 ;  /* 0xff800000369d7808 */ /* 0x000fe40006800000 */
[-C--:B------:R-:W-:Y:S02]  /*11a00*/  ISETP.GE.AND P5, PT, R19, R48.reuse, PT ;  /* 0x000000301300720c */ /* 0x080fe40003fa6270 */
[----:B------:R-:W-:Y:S02]  /*11a10*/  FSEL R71, R52, -INF , !P4 ;  /* 0xff80000034477808 */ /* 0x000fe40006000000 */
[----:B------:R-:W-:Y:S01]  /*11a20*/  ISETP.GE.AND P4, PT, R16, R48, PT ;  /* 0x000000301000720c */ /* 0x000fe20003f86270 */
[----:B--2---:R-:W-:Y:S01]  /*11a30*/  IMAD.MOV.U32 R232, RZ, RZ, R4 ;  /* 0x000000ffffe87224 */ /* 0x004fe200078e0004 */
[C---:B------:R-:W-:Y:S01]  /*11a40*/  IADD3 R4, R0.reuse, 0x18, RZ ;  /* 0x0000001800047810 */ /* 0x040fe20007ffe0ff */
[----:B---3--:R-:W-:Y:S01]  /*11a50*/  IMAD.MOV.U32 R233, RZ, RZ, R3 ;  /* 0x000000ffffe97224 */ /* 0x008fe200078e0003 */
[----:B------:R-:W-:-:S02]  /*11a60*/  IADD3 R3, R0, 0x19, RZ ;  /* 0x0000001900037810 */ /* 0x000fc40007ffe0ff */
[-C--:B------:R-:W-:Y:S01]  /*11a70*/  ISETP.GE.AND P1, PT, R4, R49.reuse, PT ;  /* 0x000000310400720c */ /* 0x080fe20003f26270 */
[----:B----4-:R-:W-:Y:S01]  /*11a80*/  IMAD.MOV.U32 R234, RZ, RZ, R2 ;  /* 0x000000ffffea7224 */ /* 0x010fe200078e0002 */
[C---:B------:R-:W-:Y:S01]  /*11a90*/  ISETP.GE.AND P0, PT, R3.reuse, R49, PT ;  /* 0x000000310300720c */ /* 0x040fe20003f06270 */
[----:B-1----:R-:W-:Y:S01]  /*11aa0*/  IMAD.MOV.U32 R178, RZ, RZ, R233 ;  /* 0x000000ffffb27224 */ /* 0x002fe200078e00e9 */
[----:B------:R-:W-:Y:S01]  /*11ab0*/  IADD3 R2, R0, 0x20, RZ ;  /* 0x0000002000027810 */ /* 0x000fe20007ffe0ff */
[----:B------:R-:W-:Y:S01]  /*11ac0*/  IMAD.MOV.U32 R250, RZ, RZ, R234 ;  /* 0x000000fffffa7224 */ /* 0x000fe200078e00ea */
[-C--:B------:R-:W-:Y:S02]  /*11ad0*/  ISETP.GE.AND P3, PT, R4, R48.reuse, PT ;  /* 0x000000300400720c */ /* 0x080fe40003f66270 */
[----:B------:R-:W-:Y:S02]  /*11ae0*/  ISETP.GE.AND P2, PT, R3, R48, PT ;  /* 0x000000300300720c */ /* 0x000fe40003f46270 */
[----:B------:R-:W-:-:S02]  /*11af0*/  FSEL R163, R62, -INF , !P1 ;  /* 0xff8000003ea37808 */ /* 0x000fc40004800000 */
[----:B------:R-:W-:Y:S02]  /*11b00*/  FSEL R162, R63, -INF , !P0 ;  /* 0xff8000003fa27808 */ /* 0x000fe40004000000 */
[-C--:B------:R-:W-:Y:S02]  /*11b10*/  ISETP.GE.AND P1, PT, R2, R49.reuse, PT ;  /* 0x000000310200720c */ /* 0x080fe40003f26270 */
[----:B------:R-:W-:Y:S02]  /*11b20*/  ISETP.GE.AND P0, PT, R10, R49, PT ;  /* 0x000000310a00720c */ /* 0x000fe40003f06270 */
[----:B------:R-:W-:Y:S02]  /*11b30*/  FSEL R150, R60, -INF , !P3 ;  /* 0xff8000003c967808 */ /* 0x000fe40005800000 */
[----:B------:R-:W-:Y:S02]  /*11b40*/  FSEL R149, R61, -INF , !P2 ;  /* 0xff8000003d957808 */ /* 0x000fe40005000000 */
[----:B------:R-:W-:-:S02]  /*11b50*/  ISETP.GE.AND P3, PT, R2, R48, PT ;  /* 0x000000300200720c */ /* 0x000fc40003f66270 */
[----:B------:R-:W-:Y:S02]  /*11b60*/  ISETP.GE.AND P2, PT, R10, R48, PT ;  /* 0x000000300a00720c */ /* 0x000fe40003f46270 */
[----:B------:R-:W-:Y:S02]  /*11b70*/  FSEL R161, R34, -INF , !P1 ;  /* 0xff80000022a17808 */ /* 0x000fe40004800000 */
[----:B------:R-:W-:Y:S02]  /*11b80*/  FSEL R160, R35, -INF , !P0 ;  /* 0xff80000023a07808 */ /* 0x000fe40004000000 */
[C---:B------:R-:W-:Y:S02]  /*11b90*/  ISETP.GE.AND P1, PT, R0.reuse, R51, PT ;  /* 0x000000330000720c */ /* 0x040fe40003f26270 */
[----:B------:R-:W-:Y:S02]  /*11ba0*/  ISETP.GE.AND P0, PT, R0, R50, PT ;  /* 0x000000320000720c */ /* 0x000fe40003f06270 */
[----:B------:R-:W-:-:S02]  /*11bb0*/  FMNMX.FTZ R0, R243, R15, !PT ;  /* 0x0000000ff3007209 */ /* 0x000fc40007810000 */
[----:B------:R-:W-:Y:S02]  /*11bc0*/  FSEL R147, R32, -INF , !P3 ;  /* 0xff80000020937808 */ /* 0x000fe40005800000 */
[----:B------:R-:W-:Y:S02]  /*11bd0*/  FSEL R146, R33, -INF , !P2 ;  /* 0xff80000021927808 */ /* 0x000fe40005000000 */
[-C--:B------:R-:W-:Y:S02]  /*11be0*/  ISETP.GE.AND P3, PT, R12, R48.reuse, PT ;  /* 0x000000300c00720c */ /* 0x080fe40003f66270 */
[----:B------:R-:W-:Y:S02]  /*11bf0*/  ISETP.GE.AND P2, PT, R13, R48, PT ;  /* 0x000000300d00720c */ /* 0x000fe40003f46270 */
[----:B------:R-:W-:Y:S02]  /*11c00*/  FMNMX.FTZ R0, R18, R0, !PT ;  /* 0x0000000012007209 */ /* 0x000fe40007810000 */
[----:B------:R-:W-:-:S02]  /*11c10*/  FSEL R61, R53, -INF , !P3 ;  /* 0xff800000353d7808 */ /* 0x000fc40005800000 */
[----:B------:R-:W-:Y:S02]  /*11c20*/  FSEL R53, R40, -INF , !P2 ;  /* 0xff80000028357808 */ /* 0x000fe40005000000 */
[-C--:B------:R-:W-:Y:S02]  /*11c30*/  ISETP.GE.AND P3, PT, R12, R49.reuse, PT ;  /* 0x000000310c00720c */ /* 0x080fe40003f66270 */
[----:B------:R-:W-:Y:S02]  /*11c40*/  ISETP.GE.AND P2, PT, R17, R48, PT ;  /* 0x000000301100720c */ /* 0x000fe40003f46270 */
[----:B------:R-:W-:Y:S02]  /*11c50*/  FMNMX.FTZ R0, R22, R0, !PT ;  /* 0x0000000016007209 */ /* 0x000fe40007810000 */
[----:B------:R-:W-:Y:S02]  /*11c60*/  FSEL R155, R55, -INF , !P3 ;  /* 0xff800000379b7808 */ /* 0x000fe40005800000 */
[----:B------:R-:W-:-:S02]  /*11c70*/  ISETP.GE.AND P3, PT, R13, R49, PT ;  /* 0x000000310d00720c */ /* 0x000fc40003f66270 */
[----:B------:R-:W-:Y:S02]  /*11c80*/  FSEL R35, R24, -INF , !P2 ;  /* 0xff80000018237808 */ /* 0x000fe40005000000 */
[----:B------:R-:W-:Y:S02]  /*11c90*/  FMNMX.FTZ R0, R23, R0, !PT ;  /* 0x0000000017007209 */ /* 0x000fe40007810000 */
[----:B------:R-:W-:Y:S02]  /*11ca0*/  ISETP.GE.AND P2, PT, R16, R49, PT ;  /* 0x000000311000720c */ /* 0x000fe40003f46270 */
[----:B------:R-:W-:Y:S02]  /*11cb0*/  FSEL R151, R164, -INF , !P1 ;  /* 0xff800000a4977808 */ /* 0x000fe40004800000 */
[----:B------:R-:W-:Y:S02]  /*11cc0*/  FSEL R168, R166, -INF , !P0 ;  /* 0xff800000a6a87808 */ /* 0x000fe40004000000 */
[----:B------:R-:W-:-:S02]  /*11cd0*/  ISETP.GE.AND P1, PT, R7, R51, PT ;  /* 0x000000330700720c */ /* 0x000fc40003f26270 */
[----:B------:R-:W-:Y:S02]  /*11ce0*/  ISETP.GE.AND P0, PT, R7, R50, PT ;  /* 0x000000320700720c */ /* 0x000fe40003f06270 */
[----:B------:R-:W-:Y:S02]  /*11cf0*/  FSEL R152, R42, -INF , !P3 ;  /* 0xff8000002a987808 */ /* 0x000fe40005800000 */
[----:B------:R-:W-:Y:S02]  /*11d00*/  FMNMX.FTZ R7, R36, R0, !PT ;  /* 0x0000000024077209 */ /* 0x000fe40007810000 */
[----:B------:R-:W-:Y:S02]  /*11d10*/  FSEL R42, R43, -INF , !P2 ;  /* 0xff8000002b2a7808 */ /* 0x000fe40005000000 */
[----:B------:R-:W-:Y:S02]  /*11d20*/  FSEL R34, R25, -INF , !P5 ;  /* 0xff80000019227808 */ /* 0x000fe40006800000 */
[----:B------:R-:W-:-:S02]  /*11d30*/  FMNMX.FTZ R0, R248, R20, !PT ;  /* 0x00000014f8007209 */ /* 0x000fc40007810000 */
[C---:B------:R-:W-:Y:S02]  /*11d40*/  ISETP.GE.AND P5, PT, R9.reuse, R51, PT ;  /* 0x000000330900720c */ /* 0x040fe40003fa6270 */
[----:B------:R-:W-:Y:S02]  /*11d50*/  ISETP.GE.AND P2, PT, R9, R50, PT ;  /* 0x000000320900720c */ /* 0x000fe40003f46270 */
[----:B------:R-:W-:Y:S02]  /*11d60*/  FSEL R40, R41, -INF , !P4 ;  /* 0xff80000029287808 */ /* 0x000fe40006000000 */
[----:B------:R-:W-:Y:S02]  /*11d70*/  FMNMX.FTZ R7, R37, R7, !PT ;  /* 0x0000000725077209 */ /* 0x000fe40007810000 */
[-C--:B------:R-:W-:Y:S02]  /*11d80*/  ISETP.GE.AND P4, PT, R17, R49.reuse, PT ;  /* 0x000000311100720c */ /* 0x080fe40003f86270 */
        /* <DEDUP_REMOVED lines=9> */
[----:B------:R-:W-:Y:S02]  /*11e20*/  FMNMX.FTZ R0, R30, R0, !PT ;  /* 0x000000001e007209 */ /* 0x000fe40007810000 */
[C---:B------:R-:W-:Y:S02]  /*11e30*/  ISETP.GE.AND P4, PT, R8.reuse, R51, PT ;  /* 0x000000330800720c */ /* 0x040fe40003f86270 */
[----:B------:R-:W-:Y:S02]  /*11e40*/  ISETP.GE.AND P3, PT, R8, R50, PT ;  /* 0x000000320800720c */ /* 0x000fe40003f66270 */
[----:B------:R-:W-:-:S02]  /*11e50*/  FMNMX.FTZ R6, R149, R6, !PT ;  /* 0x0000000695067209 */ /* 0x000fc40007810000 */
[----:B------:R-:W-:Y:S02]  /*11e60*/  FMNMX.FTZ R0, R31, R0, !PT ;  /* 0x000000001f007209 */ /* 0x000fe40007810000 */
[----:B------:R-:W-:Y:S02]  /*11e70*/  FSEL R156, R200, -INF , !P4 ;  /* 0xff800000c89c7808 */ /* 0x000fe40006000000 */
[----:B------:R-:W-:Y:S02]  /*11e80*/  FSEL R170, R202, -INF , !P3 ;  /* 0xff800000caaa7808 */ /* 0x000fe40005800000 */
[C---:B------:R-:W-:Y:S02]  /*11e90*/  ISETP.GE.AND P4, PT, R5.reuse, R51, PT ;  /* 0x000000330500720c */ /* 0x040fe40003f86270 */
[----:B------:R-:W-:Y:S02]  /*11ea0*/  ISETP.GE.AND P3, PT, R5, R50, PT ;  /* 0x000000320500720c */ /* 0x000fe40003f66270 */
[----:B------:R-:W-:-:S02]  /*11eb0*/  FMNMX.FTZ R5, R147, R6, !PT ;  /* 0x0000000693057209 */ /* 0x000fc40007810000 */
[----:B------:R-:W-:Y:S02]  /*11ec0*/  FMNMX.FTZ R0, R45, R0, !PT ;  /* 0x000000002d007209 */ /* 0x000fe40007810000 */
[----:B------:R-:W-:Y:S02]  /*11ed0*/  FMNMX.FTZ R5, R146, R5, !PT ;  /* 0x0000000592057209 */ /* 0x000fe40007810000 */
[----:B------:R-:W-:Y:S02]  /*11ee0*/  FMNMX.FTZ R0, R64, R0, !PT ;  /* 0x0000000040007209 */ /* 0x000fe40007810000 */
[----:B------:R-:W-:Y:S02]  /*11ef0*/  FSEL R148, R201, -INF , !P1 ;  /* 0xff800000c9947808 */ /* 0x000fe40004800000 */
[----:B------:R-:W-:Y:S02]  /*11f00*/  FSEL R169, R203, -INF , !P0 ;  /* 0xff800000cba97808 */ /* 0x000fe40004000000 */
[----:B------:R-:W-:-:S02]  /*11f10*/  ISETP.GE.AND P1, PT, R4, R51, PT ;  /* 0x000000330400720c */ /* 0x000fc40003f26270 */
[----:B------:R-:W-:Y:S02]  /*11f20*/  ISETP.GE.AND P0, PT, R4, R50, PT ;  /* 0x000000320400720c */ /* 0x000fe40003f06270 */
[----:B------:R-:W-:Y:S02]  /*11f30*/  FMNMX.FTZ R4, R71, R5, !PT ;  /* 0x0000000547047209 */ /* 0x000fe40007810000 */
[----:B------:R-:W-:Y:S02]  /*11f40*/  FMNMX.FTZ R0, R163, R0, !PT ;  /* 0x00000000a3007209 */ /* 0x000fe40007810000 */
[----:B------:R-:W-:Y:S02]  /*11f50*/  FMNMX.FTZ R4, R61, R4, !PT ;  /* 0x000000043d047209 */ /* 0x000fe40007810000 */
[----:B------:R-:W-:Y:S02]  /*11f60*/  FMNMX.FTZ R0, R162, R0, !PT ;  /* 0x00000000a2007209 */ /* 0x000fe40007810000 */
[----:B------:R-:W-:-:S02]  /*11f70*/  FSEL R143, R204, -INF , !P5 ;  /* 0xff800000cc8f7808 */ /* 0x000fc40006800000 */
[----:B------:R-:W-:Y:S02]  /*11f80*/  FSEL R167, R206, -INF , !P2 ;  /* 0xff800000cea77808 */ /* 0x000fe40005000000 */
[C---:B------:R-:W-:Y:S02]  /*11f90*/  ISETP.GE.AND P5, PT, R3.reuse, R51, PT ;  /* 0x000000330300720c */ /* 0x040fe40003fa6270 */
[----:B------:R-:W-:Y:S02]  /*11fa0*/  ISETP.GE.AND P2, PT, R3, R50, PT ;  /* 0x000000320300720c */ /* 0x000fe40003f46270 */
[----:B------:R-:W-:Y:S02]  /*11fb0*/  FMNMX.FTZ R3, R53, R4, !PT ;  /* 0x0000000435037209 */ /* 0x000fe40007810000 */
[----:B------:R-:W-:Y:S02]  /*11fc0*/  FMNMX.FTZ R0, R161, R0, !PT ;  /* 0x00000000a1007209 */ /* 0x000fe40007810000 */
        /* <DEDUP_REMOVED lines=8> */
[----:B------:R-:W-:Y:S01]  /*12050*/  FMNMX.FTZ R0, R34, R3, !PT ;  /* 0x0000000322007209 */ /* 0x000fe20007810000 */
[----:B------:R-:W-:Y:S01]  /*12060*/  IMAD.SHL.U32 R3, R235, 0x2, RZ ;  /* 0x00000002eb037824 */ /* 0x000fe200078e00ff */
[----:B------:R-:W-:Y:S02]  /*12070*/  FMNMX.FTZ R2, R155, R2, !PT ;  /* 0x000000029b027209 */ /* 0x000fe40007810000 */
[----:B------:R-:W-:Y:S01]  /*12080*/  FSEL R67, R208, -INF , !P1 ;  /* 0xff800000d0437808 */ /* 0x000fe20004800000 */
[----:B------:R-:W1:Y:S01]  /*12090*/  SHFL.BFLY PT, R5, R0, 0x2, 0x1f ;  /* 0x0c401f0000057f89 */ /* 0x000e6200000e0000 */
[----:B------:R-:W-:Y:S02]  /*120a0*/  FMNMX.FTZ R2, R152, R2, !PT ;  /* 0x0000000298027209 */ /* 0x000fe40007810000 */
[----:B------:R-:W-:-:S02]  /*120b0*/  LOP3.LUT R3, R191, UR37, R3, 0x96, !PT ;  /* 0x00000025bf037c12 */ /* 0x000fc4000f8e9603 */
[----:B------:R-:W-:Y:S02]  /*120c0*/  FMNMX.FTZ R2, R42, R2, !PT ;  /* 0x000000022a027209 */ /* 0x000fe40007810000 */
[----:B------:R-:W-:Y:S01]  /*120d0*/  FSEL R165, R210, -INF , !P0 ;  /* 0xff800000d2a57808 */ /* 0x000fe20004000000 */
[----:B------:R-:W-:Y:S01]  /*120e0*/  IMAD.WIDE.U32 R230, R3, -0x326172a9, RZ ;  /* 0xcd9e8d5703e67825 */ /* 0x000fe200078e00ff */
[----:B------:R-:W-:Y:S02]  /*120f0*/  FMNMX.FTZ R4, R49, R2, !PT ;  /* 0x0000000231047209 */ /* 0x000fe40007810000 */
[----:B------:R-:W-:Y:S02]  /*12100*/  LOP3.LUT R2, R239, UR17, R190, 0x96, !PT ;  /* 0x00000011ef027c12 */ /* 0x000fe4000f8e96be */
[----:B------:R-:W-:Y:S02]  /*12110*/  FMNMX.FTZ R8, R145, R4, !PT ;  /* 0x0000000491087209 */ /* 0x000fe40007810000 */
[----:B------:R-:W-:Y:S01]  /*12120*/  FSEL R65, R209, -INF , !P5 ;  /* 0xff800000d1417808 */ /* 0x000fe20006800000 */
[----:B------:R-:W-:Y:S01]  /*12130*/  IMAD.WIDE.U32 R6, R2, -0x326172a9, RZ ;  /* 0xcd9e8d5702067825 */ /* 0x000fe200078e00ff */
[----:B------:R-:W-:Y:S01]  /*12140*/  LOP3.LUT R2, R231, UR18, R232, 0x96, !PT ;  /* 0x00000012e7027c12 */ /* 0x000fe2000f8e96e8 */
[----:B------:R-:W2:Y:S01]  /*12150*/  SHFL.BFLY PT, R9, R8, 0x2, 0x1f ;  /* 0x0c401f0008097f89 */ /* 0x000ea200000e0000 */
[----:B------:R-:W-:-:S02]  /*12160*/  FSEL R164, R211, -INF , !P2 ;  /* 0xff800000d3a47808 */ /* 0x000fc40005000000 */
[----:B------:R-:W-:Y:S01]  /*12170*/  LOP3.LUT R4, R7, UR16, R230, 0x96, !PT ;  /* 0x0000001007047c12 */ /* 0x000fe2000f8e96e6 */
[----:B------:R-:W-:Y:S01]  /*12180*/  IMAD.WIDE.U32 R2, R2, -0x2daee0ad, RZ ;  /* 0xd2511f5302027825 */ /* 0x000fe200078e00ff */
[----:B------:R-:W-:Y:S02]  /*12190*/  ISETP.GE.AND P1, PT, R10, R51, PT ;  /* 0x000000330a00720c */ /* 0x000fe40003f26270 */
[----:B-1----:R-:W-:Y:S01]  /*121a0*/  FMNMX.FTZ R0, R0, R5, !PT ;  /* 0x0000000500007209 */ /* 0x002fe20007810000 */
[----:B------:R-:W-:Y:S01]  /*121b0*/  IMAD.WIDE.U32 R4, R4, -0x2daee0ad, RZ ;  /* 0xd2511f5304047825 */ /* 0x000fe200078e00ff */
[----:B------:R-:W-:Y:S02]  /*121c0*/  LOP3.LUT R3, R3, UR15, R238, 0x96, !PT ;  /* 0x0000000f03037c12 */ /* 0x000fe4000f8e96ee */
[----:B------:R-:W-:Y:S01]  /*121d0*/  ISETP.GE.AND P0, PT, R10, R50, PT ;  /* 0x000000320a00720c */ /* 0x000fe20003f06270 */
[----:B------:R-:W1:Y:S01]  /*121e0*/  SHFL.BFLY PT, R14, R0, 0x1, 0x1f ;  /* 0x0c201f00000e7f89 */ /* 0x000e6200000e0000 */
[----:B------:R-:W-:Y:S01]  /*121f0*/  LOP3.LUT R5, R5, UR11, R2, 0x96, !PT ;  /* 0x0000000b05057c12 */ /* 0x000fe2000f8e9602 */
[----:B------:R-:W-:Y:S01]  /*12200*/  IMAD.WIDE.U32 R2, R3, -0x326172a9, RZ ;  /* 0xcd9e8d5703027825 */ /* 0x000fe200078e00ff */
[----:B------:R-:W-:-:S02]  /*12210*/  ISETP.GE.AND P5, PT, R11, R51, PT ;  /* 0x000000330b00720c */ /* 0x000fc40003fa6270 */
[----:B------:R-:W-:Y:S01]  /*12220*/  ISETP.GE.AND P2, PT, R11, R50, PT ;  /* 0x000000320b00720c */ /* 0x000fe20003f46270 */
[----:B------:R-:W-:Y:S01]  /*12230*/  IMAD.WIDE.U32 R10, R5, -0x326172a9, RZ ;  /* 0xcd9e8d57050a7825 */ /* 0x000fe200078e00ff */
[----:B------:R-:W-:Y:S02]  /*12240*/  FSEL R52, R216, -INF , !P5 ;  /* 0xff800000d8347808 */ /* 0x000fe40006800000 */
[----:B------:R-:W-:Y:S02]  /*12250*/  FSEL R144, R218, -INF , !P2 ;  /* 0xff800000da907808 */ /* 0x000fe40005000000 */
[----:B------:R-:W-:Y:S02]  /*12260*/  LOP3.LUT R5, R11, UR10, R2, 0x96, !PT ;  /* 0x0000000a0b057c12 */ /* 0x000fe4000f8e9602 */
[----:B--2---:R-:W-:Y:S02]  /*12270*/  FMNMX.FTZ R11, R8, R9, !PT ;  /* 0x00000009080b7209 */ /* 0x004fe40007810000 */
[----:B------:R-:W-:-:S02]  /*12280*/  ISETP.GE.AND P5, PT, R16, R51, PT ;  /* 0x000000331000720c */ /* 0x000fc40003fa6270 */
[----:B------:R-:W-:Y:S02]  /*12290*/  ISETP.GE.AND P2, PT, R16, R50, PT ;  /* 0x000000321000720c */ /* 0x000fe40003f46270 */
[----:B------:R-:W2:Y:S01]  /*122a0*/  SHFL.BFLY PT, R16, R11, 0x1, 0x1f ;  /* 0x0c201f000b107f89 */ /* 0x000ea200000e0000 */
[----:B------:R-:W-:Y:S02]  /*122b0*/  LOP3.LUT R3, R3, UR12, R6, 0x96, !PT ;  /* 0x0000000c03037c12 */ /* 0x000fe4000f8e9606 */
[----:B------:R-:W-:Y:S02]  /*122c0*/  FSEL R62, R212, -INF , !P4 ;  /* 0xff800000d43e7808 */ /* 0x000fe40006000000 */
[----:B------:R-:W-:Y:S01]  /*122d0*/  FSEL R159, R214, -INF , !P3 ;  /* 0xff800000d69f7808 */ /* 0x000fe20005800000 */
[----:B------:R-:W-:Y:S01]  /*122e0*/  IMAD.WIDE.U32 R2, R3, -0x2daee0ad, RZ ;  /* 0xd2511f5303027825 */ /* 0x000fe200078e00ff */
[----:B------:R-:W-:Y:S02]  /*122f0*/  FSEL R60, R213, -INF , !P1 ;  /* 0xff800000d53c7808 */ /* 0x000fe40004800000 */
[----:B------:R-:W-:-:S02]  /*12300*/  FSEL R154, R215, -INF , !P0 ;  /* 0xff800000d79a7808 */ /* 0x000fc40004000000 */
[CC--:B------:R-:W-:Y:S02]  /*12310*/  ISETP.GE.AND P4, PT, R12.reuse, R51.reuse, PT ;  /* 0x000000330c00720c */ /* 0x0c0fe40003f86270 */
[-C--:B------:R-:W-:Y:S02]  /*12320*/  ISETP.GE.AND P3, PT, R12, R50.reuse, PT ;  /* 0x000000320c00720c */ /* 0x080fe40003f66270 */
[C---:B------:R-:W-:Y:S02]  /*12330*/  ISETP.GE.AND P1, PT, R13.reuse, R51, PT ;  /* 0x000000330d00720c */ /* 0x040fe40003f26270 */
[----:B------:R-:W-:Y:S01]  /*12340*/  ISETP.GE.AND P0, PT, R13, R50, PT ;  /* 0x000000320d00720c */ /* 0x000fe20003f06270 */
[----:B------:R-:W-:Y:S01]  /*12350*/  IMAD.WIDE.U32 R12, R5, -0x2daee0ad, RZ ;  /* 0xd2511f53050c7825 */ /* 0x000fe200078e00ff */
[----:B------:R-:W-:Y:S02]  /*12360*/  FSEL R47, R217, -INF , !P4 ;  /* 0xff800000d92f7808 */ /* 0x000fe40006000000 */
[----:B-1----:R-:W-:-:S02]  /*12370*/  FMNMX.FTZ R70, R0, R14, !PT ;  /* 0x0000000e00467209 */ /* 0x002fc40007810000 */
[-C--:B------:R-:W-:Y:S02]  /*12380*/  ISETP.GE.AND P4, PT, R17, R51.reuse, PT ;  /* 0x000000331100720c */ /* 0x080fe40003f86270 */
[----:B------:R-:W-:Y:S01]  /*12390*/  LOP3.LUT R2, R13, UR6, R2, 0x96, !PT ;  /* 0x000000060d027c12 */ /* 0x000fe2000f8e9602 */
[----:B------:R-:W-:Y:S01]  /*123a0*/  FMUL.FTZ R0, R70, c[0x0][0x23c] ;  /* 0x00008f0046007a20 */ /* 0x000fe20000410000 */
[----:B------:R-:W-:Y:S02]  /*123b0*/  LOP3.LUT R3, R3, UR9, R4, 0x96, !PT ;  /* 0x0000000903037c12 */ /* 0x000fe4000f8e9604 */
[----:B------:R-:W-:Y:S01]  /*123c0*/  FSEL R24, R224, -INF , !P4 ;  /* 0xff800000e0187808 */ /* 0x000fe20006000000 */
[----:B------:R-:W-:Y:S01]  /*123d0*/  IMAD.WIDE.U32 R4, R2, -0x326172a9, RZ ;  /* 0xcd9e8d5702047825 */ /* 0x000fe200078e00ff */
[----:B------:R-:W-:Y:S02]  /*123e0*/  FSETP.NEU.FTZ.AND P4, PT, R70, -INF , PT ;  /* 0xff8000004600780b */ /* 0x000fe40003f9d000 */
[----:B------:R-:W-:Y:S01]  /*123f0*/  FSEL R75, R219, -INF , !P3 ;  /* 0xff800000db4b7808 */ /* 0x000fe20005800000 */
[----:B------:R-:W-:Y:S01]  /*12400*/  IMAD.WIDE.U32 R8, R3, -0x326172a9, RZ ;  /* 0xcd9e8d5703087825 */ /* 0x000fe200078e00ff */
[----:B------:R-:W-:-:S02]  /*12410*/  ISETP.GE.AND P3, PT, R19, R51, PT ;  /* 0x000000331300720c */ /* 0x000fc40003f66270 */
[----:B------:R-:W-:Y:S02]  /*12420*/  FSEL R2, R0, RZ, P4 ;  /* 0x000000ff00027208 */ /* 0x000fe40002000000 */
[----:B------:R-:W-:Y:S02]  /*12430*/  SHF.R.U32.HI R0, RZ, 0x18, R4 ;  /* 0x00000018ff007819 */ /* 0x000fe40000011604 */
[----:B--2---:R-:W-:Y:S02]  /*12440*/  FMNMX.FTZ R69, R11, R16, !PT ;  /* 0x000000100b457209 */ /* 0x004fe40007810000 */
[----:B------:R-:W-:Y:S02]  /*12450*/  FSEL R44, R220, -INF , !P1 ;  /* 0xff800000dc2c7808 */ /* 0x000fe40004800000 */
[----:B------:R-:W-:Y:S01]  /*12460*/  LOP3.LUT R8, R5, UR13, R8, 0x96, !PT ;  /* 0x0000000d05087c12 */ /* 0x000fe2000f8e9608 */
[----:B------:R-:W-:Y:S01]  /*12470*/  FMUL.FTZ R11, R69, c[0x0][0x23c] ;  /* 0x00008f00450b7a20 */ /* 0x000fe20000410000 */
[----:B------:R-:W-:-:S02]  /*12480*/  LOP3.LUT R3, R4, 0xff, RZ, 0xc0, !PT ;  /* 0x000000ff04037812 */ /* 0x000fc400078ec0ff */
[-C--:B------:R-:W-:Y:S02]  /*12490*/  ISETP.GE.AND P1, PT, R17, R50.reuse, PT ;  /* 0x000000321100720c */ /* 0x080fe40003f26270 */
[----:B------:R-:W-:Y:S02]  /*124a0*/  FSEL R66, R222, -INF , !P0 ;  /* 0xff800000de427808 */ /* 0x000fe40004000000 */
[----:B------:R-:W-:Y:S02]  /*124b0*/  FSEL R17, R225, -INF , !P3 ;  /* 0xff800000e1117808 */ /* 0x000fe40005800000 */
[----:B------:R-:W-:Y:S01]  /*124c0*/  LOP3.LUT R13, R4, 0xffff, RZ, 0xc0, !PT ;  /* 0x0000ffff040d7812 */ /* 0x000fe200078ec0ff */
[----:B------:R-:W-:Y:S01]  /*124d0*/  FFMA.FTZ R5, R15, c[0x0][0x23c], -R2 ;  /* 0x00008f000f057a23 */ /* 0x000fe20000010802 */
[----:B------:R-:W-:Y:S02]  /*124e0*/  ISETP.GE.AND P0, PT, R19, R50, PT ;  /* 0x000000321300720c */ /* 0x000fe40003f06270 */
[----:B------:R-:W-:Y:S01]  /*124f0*/  FSEL R26, R221, -INF , !P5 ;  /* 0xff800000dd1a7808 */ /* 0x000fe20006800000 */
[----:B------:R1:W-:Y:S01]  /*12500*/  MUFU.EX2 R14, R5 ;  /* 0x00000005000e7308 */ /* 0x0003e20000000800 */
[----:B------:R-:W-:-:S02]  /*12510*/  LOP3.LUT R9, R9, UR8, R10, 0x96, !PT ;  /* 0x0000000809097c12 */ /* 0x000fc4000f8e960a */
[----:B------:R-:W-:Y:S02]  /*12520*/  SHF.R.U32.HI R4, RZ, 0x10, R4 ;  /* 0x00000010ff047819 */ /* 0x000fe40000011604 */
[----:B------:R-:W-:Y:S02]  /*12530*/  ISETP.GE.U32.AND P3, PT, R237, R0, PT ;  /* 0x00000000ed00720c */ /* 0x000fe40003f66070 */
[----:B------:R-:W-:Y:S02]  /*12540*/  FSEL R63, R223, -INF , !P2 ;  /* 0xff800000df3f7808 */ /* 0x000fe40005000000 */
[----:B------:R-:W-:Y:S01]  /*12550*/  ISETP.GE.U32.AND P5, PT, R237, R3, PT ;  /* 0x00000003ed00720c */ /* 0x000fe20003fa6070 */
[----:B------:R-:W-:Y:S01]  /*12560*/  FFMA.FTZ R3, R18, c[0x0][0x23c], -R2 ;  /* 0x00008f0012037a23 */ /* 0x000fe20000010802 */
[----:B------:R-:W-:Y:S02]  /*12570*/  LOP3.LUT R0, R8, 0xff, RZ, 0xc0, !PT ;  /* 0x000000ff08007812 */ /* 0x000fe400078ec0ff */
[----:B------:R-:W-:Y:S01]  /*12580*/  FSETP.NEU.FTZ.AND P2, PT, R69, -INF , PT ;  /* 0xff8000004500780b */ /* 0x000fe20003f5d000 */
[----:B------:R2:W3:Y:S01]  /*12590*/  MUFU.EX2 R41, R3 ;  /* 0x0000000300297308 */ /* 0x0004e20000000800 */
[----:B------:R-:W-:-:S02]  /*125a0*/  FSEL R56, R227, -INF , !P0 ;  /* 0xff800000e3387808 */ /* 0x000fc40004000000 */
[----:B------:R-:W-:Y:S01]  /*125b0*/  LOP3.LUT R10, R4, 0xff, RZ, 0xc0, !PT ;  /* 0x000000ff040a7812 */ /* 0x000fe200078ec0ff */
[----:B-1----:R-:W-:Y:S01]  /*125c0*/  IMAD.WIDE.U32 R4, R9, -0x2daee0ad, RZ ;  /* 0xd2511f5309047825 */ /* 0x002fe200078e00ff */
[----:B------:R-:W-:Y:S02]  /*125d0*/  ISETP.GE.U32.AND P0, PT, R237, R0, PT ;  /* 0x00000000ed00720c */ /* 0x000fe40003f06070 */
[----:B------:R-:W-:Y:S02]  /*125e0*/  FSEL R0, R11, RZ, P2 ;  /* 0x000000ff0b007208 */ /* 0x000fe40001000000 */
[----:B------:R-:W-:Y:S02]  /*125f0*/  LOP3.LUT R15, R4, 0xffff, RZ, 0xc0, !PT ;  /* 0x0000ffff040f7812 */ /* 0x000fe400078ec0ff */
[----:B------:R-:W-:Y:S01]  /*12600*/  LOP3.LUT R9, R8, 0xffff, RZ, 0xc0, !PT ;  /* 0x0000ffff08097812 */ /* 0x000fe200078ec0ff */
[--C-:B------:R-:W-:Y:S01]  /*12610*/  FFMA.FTZ R16, R161, c[0x0][0x23c], -R0.reuse ;  /* 0x00008f00a1107a23 */ /* 0x100fe20000010800 */
[----:B------:R-:W-:Y:S01]  /*12620*/  FSEL R58, R226, -INF , !P1 ;  /* 0xff800000e23a7808 */ /* 0x000fe20004800000 */
[--C-:B------:R-:W-:Y:S01]  /*12630*/  FFMA.FTZ R19, R160, c[0x0][0x23c], -R0.reuse ;  /* 0x00008f00a0137a23 */ /* 0x100fe20000010800 */
[----:B------:R-:W-:Y:S01]  /*12640*/  SHF.R.U32.HI R9, RZ, 0x8, R9 ;  /* 0x00000008ff097819 */ /* 0x000fe20000011609 */
[----:B------:R-:W-:Y:S01]  /*12650*/  FFMA.FTZ R42, R42, c[0x0][0x23c], -R0 ;  /* 0x00008f002a2a7a23 */ /* 0x000fe20000010800 */
[----:B--2---:R-:W-:Y:S01]  /*12660*/  LOP3.LUT R3, R5, UR14, R12, 0x96, !PT ;  /* 0x0000000e05037c12 */ /* 0x004fe2000f8e960c */
[----:B------:R-:W-:Y:S01]  /*12670*/  FFMA.FTZ R5, R20, c[0x0][0x23c], -R0 ;  /* 0x00008f0014057a23 */ /* 0x000fe20000010800 */
[----:B------:R-:W-:Y:S01]  /*12680*/  ISETP.GE.U32.AND P1, PT, R237, R10, PT ;  /* 0x0000000aed00720c */ /* 0x000fe20003f26070 */
[----:B------:R-:W-:Y:S01]  /*12690*/  FFMA.FTZ R20, R61, c[0x0][0x23c], -R2 ;  /* 0x00008f003d147a23 */ /* 0x000fe20000010802 */
[----:B------:R-:W-:Y:S01]  /*126a0*/  LOP3.LUT R10, R4, 0xff, RZ, 0xc0, !PT ;  /* 0x000000ff040a7812 */ /* 0x000fe200078ec0ff */
[----:B------:R1:W-:Y:S01]  /*126b0*/  MUFU.EX2 R32, R5 ;  /* 0x0000000500207308 */ /* 0x0003e20000000800 */
[----:B------:R-:W-:Y:S01]  /*126c0*/  SHF.R.U32.HI R12, RZ, 0x10, R4 ;  /* 0x00000010ff0c7819 */ /* 0x000fe20000011604 */
[----:B------:R-:W-:Y:S01]  /*126d0*/  FFMA.FTZ R49, R49, c[0x0][0x23c], -R0 ;  /* 0x00008f0031317a23 */ /* 0x000fe20000010800 */
[----:B------:R-:W-:-:S02]  /*126e0*/  SHF.R.U32.HI R11, RZ, 0x18, R4 ;  /* 0x00000018ff0b7819 */ /* 0x000fc40000011604 */
[----:B------:R-:W-:Y:S02]  /*126f0*/  LOP3.LUT R4, R9, 0xffff, RZ, 0xc0, !PT ;  /* 0x0000ffff09047812 */ /* 0x000fe400078ec0ff */
[----:B------:R-:W-:Y:S01]  /*12700*/  FSEL R18, R70, RZ, P4 ;  /* 0x000000ff46127208 */ /* 0x000fe20002000000 */
[----:B------:R-:W-:Y:S01]  /*12710*/  MUFU.EX2 R245, R19 ;  /* 0x0000001300f57308 */ /* 0x000fe20000000800 */
[----:B---3--:R-:W-:Y:S02]  /*12720*/  F2FP.PACK_AB R9, R41, R14 ;  /* 0x0000000e2909723e */ /* 0x008fe400000000ff */
[----:B------:R-:W-:Y:S02]  /*12730*/  ISETP.GE.U32.AND P4, PT, R237, R4, PT ;  /* 0x00000004ed00720c */ /* 0x000fe40003f86070 */
[----:B------:R-:W-:Y:S02]  /*12740*/  SHF.R.U32.HI R4, RZ, 0x18, R8 ;  /* 0x00000018ff047819 */ /* 0x000fe40000011608 */
[----:B------:R-:W-:Y:S01]  /*12750*/  PRMT R59, R9, 0x7610, R59 ;  /* 0x00007610093b7816 */ /* 0x000fe2000000003b */
[----:B-1----:R-:W-:Y:S01]  /*12760*/  FFMA.FTZ R5, R21, c[0x0][0x23c], -R0 ;  /* 0x00008f0015057a23 */ /* 0x002fe20000010800 */
[----:B------:R-:W-:Y:S01]  /*12770*/  FSEL R21, R69, RZ, P2 ;  /* 0x000000ff45157208 */ /* 0x000fe20001000000 */
[----:B------:R1:W-:Y:S01]  /*12780*/  MUFU.EX2 R182, R20 ;  /* 0x0000001400b67308 */ /* 0x0003e20000000800 */
[----:B------:R-:W-:Y:S01]  /*12790*/  ISETP.GE.U32.AND P2, PT, R237, R4, PT ;  /* 0x00000004ed00720c */ /* 0x000fe20003f46070 */
[----:B------:R-:W-:Y:S01]  /*127a0*/  @!P0 HADD2 R25, -R59.H0_H0, -RZ.H0_H0 ;  /* 0xa00000ff3b198230 */ /* 0x000fe20000000900 */
[----:B------:R-:W-:-:S02]  /*127b0*/  SHF.R.U32.HI R4, RZ, 0x10, R8 ;  /* 0x00000010ff047819 */ /* 0x000fc40000011608 */
[----:B------:R-:W-:Y:S02]  /*127c0*/  PRMT R57, R9, 0x7632, R57 ;  /* 0x0000763209397816 */ /* 0x000fe40000000039 */
[----:B------:R-:W-:Y:S01]  /*127d0*/  LOP3.LUT R4, R4, 0xff, RZ, 0xc0, !PT ;  /* 0x000000ff04047812 */ /* 0x000fe200078ec0ff */
[----:B------:R2:W3:Y:S01]  /*127e0*/  MUFU.EX2 R38, R5 ;  /* 0x0000000500267308 */ /* 0x0004e20000000800 */
[----:B------:R-:W-:Y:S01]  /*127f0*/  PRMT R174, R59, 0x5410, R57 ;  /* 0x000054103bae7816 */ /* 0x000fe20000000039 */
[----:B------:R-:W-:Y:S01]  /*12800*/  @!P4 HADD2 R27, -R57.H0_H0, -RZ.H0_H0 ;  /* 0xa00000ff391bc230 */ /* 0x000fe20000000900 */
[----:B------:R-:W-:Y:S01]  /*12810*/  @!P0 PRMT R59, R25, 0x5410, RZ ;  /* 0x00005410193b8816 */ /* 0x000fe200000000ff */
[----:B------:R-:W-:Y:S01]  /*12820*/  FFMA.FTZ R25, R53, c[0x0][0x23c], -R2 ;  /* 0x00008f0035197a23 */ /* 0x000fe20000010802 */
[----:B------:R-:W-:Y:S01]  /*12830*/  ISETP.GE.U32.AND P0, PT, R237, R4, PT ;  /* 0x00000004ed00720c */ /* 0x000fe20003f06070 */
[----:B------:R-:W-:Y:S01]  /*12840*/  FFMA.FTZ R53, R145, c[0x0][0x23c], -R0 ;  /* 0x00008f0091357a23 */ /* 0x000fe20000010800 */
[----:B------:R-:W-:Y:S01]  /*12850*/  SHF.R.U32.HI R4, RZ, 0x8, R13 ;  /* 0x00000008ff047819 */ /* 0x000fe2000001160d */
[----:B------:R-:W-:Y:S01]  /*12860*/  FFMA.FTZ R13, R71, c[0x0][0x23c], -R2 ;  /* 0x00008f00470d7a23 */ /* 0x000fe20000010802 */
[----:B------:R-:W-:Y:S01]  /*12870*/  @!P4 PRMT R57, R27, 0x5410, RZ ;  /* 0x000054101b39c816 */ /* 0x000fe200000000ff */
[----:B------:R-:W-:Y:S01]  /*12880*/  MUFU.EX2 R186, R25 ;  /* 0x0000001900ba7308 */ /* 0x000fe20000000800 */
[----:B------:R-:W-:Y:S01]  /*12890*/  LOP3.LUT R4, R4, 0xffff, RZ, 0xc0, !PT ;  /* 0x0000ffff04047812 */ /* 0x000fe200078ec0ff */
[----:B-1----:R-:W-:-:S03]  /*128a0*/  IMAD.MOV.U32 R20, RZ, RZ, R247 ;  /* 0x000000ffff147224 */ /* 0x002fc600078e00f7 */
[----:B------:R-:W-:Y:S01]  /*128b0*/  ISETP.GE.U32.AND P4, PT, R237, R4, PT ;  /* 0x00000004ed00720c */ /* 0x000fe20003f86070 */
[----:B--2---:R-:W-:Y:S01]  /*128c0*/  FFMA.FTZ R5, R22, c[0x0][0x23c], -R2 ;  /* 0x00008f0016057a23 */ /* 0x004fe20000010802 */
[----:B---3--:R-:W-:Y:S01]  /*128d0*/  F2FP.PACK_AB R8, R38, R32 ;  /* 0x000000202608723e */ /* 0x008fe200000000ff */
[----:B------:R-:W-:Y:S01]  /*128e0*/  FFMA.FTZ R4, R30, c[0x0][0x23c], -R0 ;  /* 0x00008f001e047a23 */ /* 0x000fe20000010800 */
[----:B------:R-:W-:Y:S02]  /*128f0*/  MUFU.EX2 R177, R13 ;  /* 0x0000000d00b17308 */ /* 0x000fe40000000800 */
[C---:B------:R-:W-:Y:S02]  /*12900*/  PRMT R55, R8.reuse, 0x7632, R55 ;  /* 0x0000763208377816 */ /* 0x040fe40000000037 */
[----:B------:R-:W-:-:S03]  /*12910*/  PRMT R54, R8, 0x7610, R54 ;  /* 0x0000761008367816 */ /* 0x000fc60000000036 */
[----:B------:R-:W-:Y:S01]  /*12920*/  @!P2 HADD2 R33, -R55.H0_H0, -RZ.H0_H0 ;  /* 0xa00000ff3721a230 */ /* 0x000fe20000000900 */
[----:B------:R1:W-:Y:S01]  /*12930*/  MUFU.EX2 R39, R5 ;  /* 0x0000000500277308 */ /* 0x0003e20000000800 */
[----:B------:R-:W-:Y:S01]  /*12940*/  PRMT R175, R54, 0x5410, R55 ;  /* 0x0000541036af7816 */ /* 0x000fe20000000037 */
[----:B------:R-:W-:Y:S02]  /*12950*/  @!P0 HADD2 R43, -R54.H0_H0, -RZ.H0_H0 ;  /* 0xa00000ff362b8230 */ /* 0x000fe40000000900 */
[----:B------:R-:W-:Y:S02]  /*12960*/  @!P2 PRMT R55, R33, 0x5410, RZ ;  /* 0x000054102137a816 */ /* 0x000fe400000000ff */
[----:B------:R-:W-:Y:S02]  /*12970*/  ISETP.GE.U32.AND P2, PT, R237, R10, PT ;  /* 0x0000000aed00720c */ /* 0x000fe40003f46070 */
[----:B------:R-:W-:Y:S01]  /*12980*/  MUFU.EX2 R33, R4 ;  /* 0x0000000400217308 */ /* 0x000fe20000000800 */
[----:B------:R-:W-:Y:S01]  /*12990*/  @!P0 PRMT R54, R43, 0x5410, RZ ;  /* 0x000054102b368816 */ /* 0x000fe200000000ff */
[----:B------:R-:W-:Y:S01]  /*129a0*/  FFMA.FTZ R43, R152, c[0x0][0x23c], -R0 ;  /* 0x00008f00982b7a23 */ /* 0x000fe20000010800 */
[----:B------:R-:W-:Y:S01]  /*129b0*/  ISETP.GE.U32.AND P0, PT, R237, R11, PT ;  /* 0x0000000bed00720c */ /* 0x000fe20003f06070 */
[----:B-1----:R-:W-:-:S04]  /*129c0*/  FFMA.FTZ R5, R23, c[0x0][0x23c], -R2 ;  /* 0x00008f0017057a23 */ /* 0x002fc80000010802 */
[----:B------:R1:W-:Y:S08]  /*129d0*/  MUFU.EX2 R183, R53 ;  /* 0x0000003500b77308 */ /* 0x0003f00000000800 */
[----:B------:R-:W2:Y:S01]  /*129e0*/  MUFU.EX2 R153, R5 ;  /* 0x0000000500997308 */ /* 0x000ea20000000800 */
[----:B-1----:R-:W-:-:S07]  /*129f0*/  IMAD.MOV.U32 R53, RZ, RZ, R178 ;  /* 0x000000ffff357224 */ /* 0x002fce00078e00b2 */
[----:B------:R-:W-:Y:S01]  /*12a00*/  MUFU.EX2 R43, R43 ;  /* 0x0000002b002b7308 */ /* 0x000fe20000000800 */
[----:B--2---:R-:W-:Y:S01]  /*12a10*/  F2FP.PACK_AB R4, R153, R39 ;  /* 0x000000279904723e */ /* 0x004fe200000000ff */
[----:B------:R-:W-:-:S06]  /*12a20*/  FFMA.FTZ R5, R31, c[0x0][0x23c], -R0 ;  /* 0x00008f001f057a23 */ /* 0x000fcc0000010800 */
[----:B------:R-:W-:Y:S01]  /*12a30*/  MUFU.EX2 R249, R49 ;  /* 0x0000003100f97308 */ /* 0x000fe20000000800 */
[--C-:B------:R-:W-:Y:S01]  /*12a40*/  FFMA.FTZ R31, R40, c[0x0][0x23c], -R2.reuse ;  /* 0x00008f00281f7a23 */ /* 0x100fe20000010802 */
[----:B------:R-:W-:Y:S01]  /*12a50*/  PRMT R51, R4, 0x7610, R51 ;  /* 0x0000761004337816 */ /* 0x000fe20000000033 */
[----:B------:R-:W-:Y:S01]  /*12a60*/  FFMA.FTZ R40, R34, c[0x0][0x23c], -R2 ;  /* 0x00008f0022287a23 */ /* 0x000fe20000010802 */
[----:B------:R-:W-:Y:S01]  /*12a70*/  PRMT R50, R4, 0x7632, R50 ;  /* 0x0000763204327816 */ /* 0x000fe20000000032 */
[----:B------:R-:W-:Y:S01]  /*12a80*/  FFMA.FTZ R34, R157, c[0x0][0x23c], -R0 ;  /* 0x00008f009d227a23 */ /* 0x000fe20000010800 */
[----:B------:R-:W-:Y:S01]  /*12a90*/  LOP3.LUT R4, R12, 0xff, RZ, 0xc0, !PT ;  /* 0x000000ff0c047812 */ /* 0x000fe200078ec0ff */
[----:B------:R-:W-:Y:S01]  /*12aa0*/  @!P5 HADD2 R48, -R51.H0_H0, -RZ.H0_H0 ;  /* 0xa00000ff3330d230 */ /* 0x000fe20000000900 */
[----:B------:R1:W2:Y:S01]  /*12ab0*/  MUFU.EX2 R142, R5 ;  /* 0x00000005008e7308 */ /* 0x0002a20000000800 */
[----:B------:R-:W-:Y:S01]  /*12ac0*/  PRMT R173, R51, 0x5410, R50 ;  /* 0x0000541033ad7816 */ /* 0x000fe20000000032 */
[----:B------:R-:W-:Y:S01]  /*12ad0*/  @!P4 HADD2 R46, -R50.H0_H0, -RZ.H0_H0 ;  /* 0xa00000ff322ec230 */ /* 0x000fe20000000900 */
[----:B------:R-:W-:Y:S01]  /*12ae0*/  FFMA.FTZ R12, R147, c[0x0][0x23c], -R2 ;  /* 0x00008f00930c7a23 */ /* 0x000fe20000010802 */
[----:B------:R-:W-:-:S02]  /*12af0*/  @!P5 PRMT R51, R48, 0x5410, RZ ;  /* 0x000054103033d816 */ /* 0x000fc400000000ff */
[----:B------:R-:W-:Y:S01]  /*12b00*/  ISETP.GE.U32.AND P5, PT, R237, R4, PT ;  /* 0x00000004ed00720c */ /* 0x000fe20003fa6070 */
[----:B------:R-:W-:Y:S01]  /*12b10*/  FFMA.FTZ R4, R37, c[0x0][0x23c], -R2 ;  /* 0x00008f0025047a23 */ /* 0x000fe20000010802 */
[----:B------:R-:W-:Y:S01]  /*12b20*/  @!P4 PRMT R50, R46, 0x5410, RZ ;  /* 0x000054102e32c816 */ /* 0x000fe200000000ff */
[----:B------:R-:W-:Y:S01]  /*12b30*/  FFMA.FTZ R37, R155, c[0x0][0x23c], -R0 ;  /* 0x00008f009b257a23 */ /* 0x000fe20000010800 */
[----:B------:R-:W-:Y:S01]  /*12b40*/  MUFU.EX2 R179, R34 ;  /* 0x0000002200b37308 */ /* 0x000fe20000000800 */
[----:B-1----:R-:W-:Y:S01]  /*12b50*/  FFMA.FTZ R5, R36, c[0x0][0x23c], -R2 ;  /* 0x00008f0024057a23 */ /* 0x002fe20000010802 */
[----:B--2---:R-:W-:-:S06]  /*12b60*/  F2FP.PACK_AB R8, R142, R33 ;  /* 0x000000218e08723e */ /* 0x004fcc00000000ff */
[----:B------:R1:W-:Y:S01]  /*12b70*/  MUFU.EX2 R74, R4 ;  /* 0x00000004004a7308 */ /* 0x0003e20000000800 */
[----:B------:R-:W-:Y:S01]  /*12b80*/  FFMA.FTZ R36, R35, c[0x0][0x23c], -R2 ;  /* 0x00008f0023247a23 */ /* 0x000fe20000010802 */
[C---:B------:R-:W-:Y:S02]  /*12b90*/  PRMT R48, R8.reuse, 0x7632, R48 ;  /* 0x0000763208307816 */ /* 0x040fe40000000030 */
[----:B------:R-:W-:-:S04]  /*12ba0*/  PRMT R46, R8, 0x7610, R46 ;  /* 0x00007610082e7816 */ /* 0x000fc8000000002e */
[----:B------:R2:W3:Y:S01]  /*12bb0*/  MUFU.EX2 R72, R5 ;  /* 0x0000000500487308 */ /* 0x0004e20000000800 */
[----:B------:R-:W-:Y:S01]  /*12bc0*/  @!P3 HADD2 R68, -R48.H0_H0, -RZ.H0_H0 ;  /* 0xa00000ff3044b230 */ /* 0x000fe20000000900 */
[----:B------:R-:W-:Y:S01]  /*12bd0*/  PRMT R176, R46, 0x5410, R48 ;  /* 0x000054102eb07816 */ /* 0x000fe20000000030 */
[----:B------:R-:W-:-:S03]  /*12be0*/  @!P1 HADD2 R189, -R46.H0_H0, -RZ.H0_H0 ;  /* 0xa00000ff2ebd9230 */ /* 0x000fc60000000900 */
[----:B------:R-:W-:Y:S02]  /*12bf0*/  @!P3 PRMT R48, R68, 0x5410, RZ ;  /* 0x000054104430b816 */ /* 0x000fe400000000ff */
[----:B-1----:R-:W-:Y:S01]  /*12c00*/  LOP3.LUT R4, R3, 0xffff, RZ, 0xc0, !PT ;  /* 0x0000ffff03047812 */ /* 0x002fe200078ec0ff */
[----:B------:R-:W-:Y:S01]  /*12c10*/  MUFU.EX2 R180, R37 ;  /* 0x0000002500b47308 */ /* 0x000fe20000000800 */
[----:B------:R-:W-:Y:S02]  /*12c20*/  @!P1 PRMT R46, R189, 0x5410, RZ ;  /* 0x00005410bd2e9816 */ /* 0x000fe400000000ff */
[----:B------:R-:W-:Y:S02]  /*12c30*/  SHF.R.U32.HI R4, RZ, 0x8, R4 ;  /* 0x00000008ff047819 */ /* 0x000fe40000011604 */
[----:B--2---:R-:W-:-:S03]  /*12c40*/  LOP3.LUT R5, R3, 0xff, RZ, 0xc0, !PT ;  /* 0x000000ff03057812 */ /* 0x004fc600078ec0ff */
[----:B------:R-:W-:Y:S01]  /*12c50*/  MUFU.EX2 R251, R31 ;  /* 0x0000001f00fb7308 */ /* 0x000fe20000000800 */
[----:B------:R-:W-:Y:S02]  /*12c60*/  LOP3.LUT R4, R4, 0xffff, RZ, 0xc0, !PT ;  /* 0x0000ffff04047812 */ /* 0x000fe400078ec0ff */
[C---:B------:R-:W-:Y:S02]  /*12c70*/  ISETP.GE.U32.AND P4, PT, R237.reuse, R5, PT ;  /* 0x00000005ed00720c */ /* 0x040fe40003f86070 */
[----:B---3--:R-:W-:Y:S02]  /*12c80*/  F2FP.PACK_AB R5, R74, R72 ;  /* 0x000000484a05723e */ /* 0x008fe400000000ff */
[----:B------:R-:W-:Y:S01]  /*12c90*/  ISETP.GE.U32.AND P3, PT, R237, R4, PT ;  /* 0x00000004ed00720c */ /* 0x000fe20003f66070 */
[----:B------:R-:W-:Y:S01]  /*12ca0*/  MUFU.EX2 R184, R42 ;  /* 0x0000002a00b87308 */ /* 0x000fe20000000800 */
[----:B------:R-:W-:Y:S02]  /*12cb0*/  PRMT R223, R5, 0x7610, R223 ;  /* 0x0000761005df7816 */ /* 0x000fe400000000df */
[----:B------:R-:W-:-:S02]  /*12cc0*/  SHF.R.U32.HI R4, RZ, 0x18, R3 ;  /* 0x00000018ff047819 */ /* 0x000fc40000011603 */
[----:B------:R-:W-:Y:S02]  /*12cd0*/  SHF.R.U32.HI R3, RZ, 0x10, R3 ;  /* 0x00000010ff037819 */ /* 0x000fe40000011603 */
[----:B------:R-:W-:Y:S01]  /*12ce0*/  PRMT R221, R5, 0x7632, R221 ;  /* 0x0000763205dd7816 */ /* 0x000fe200000000dd */
[----:B------:R-:W-:Y:S01]  /*12cf0*/  @!P4 HADD2 R192, -R223.H0_H0, -RZ.H0_H0 ;  /* 0xa00000ffdfc0c230 */ /* 0x000fe20000000900 */
[----:B------:R-:W-:Y:S01]  /*12d00*/  LOP3.LUT R3, R3, 0xff, RZ, 0xc0, !PT ;  /* 0x000000ff03037812 */ /* 0x000fe200078ec0ff */
[----:B------:R-:W1:Y:S01]  /*12d10*/  MUFU.EX2 R40, R40 ;  /* 0x0000002800287308 */ /* 0x000e620000000800 */
[----:B------:R-:W-:Y:S01]  /*12d20*/  PRMT R188, R223, 0x5410, R221 ;  /* 0x00005410dfbc7816 */ /* 0x000fe200000000dd */
[----:B------:R-:W-:Y:S01]  /*12d30*/  @!P3 HADD2 R187, -R221.H0_H0, -RZ.H0_H0 ;  /* 0xa00000ffddbbb230 */ /* 0x000fe20000000900 */
[----:B------:R-:W-:Y:S02]  /*12d40*/  @!P4 PRMT R223, R192, 0x5410, RZ ;  /* 0x00005410c0dfc816 */ /* 0x000fe400000000ff */
[----:B------:R-:W-:-:S02]  /*12d50*/  ISETP.GE.U32.AND P4, PT, R237, R3, PT ;  /* 0x00000003ed00720c */ /* 0x000fc40003f86070 */
[----:B------:R-:W-:Y:S01]  /*12d60*/  LEA R3, R235, 0x1, 0x1 ;  /* 0x00000001eb037811 */ /* 0x000fe200078e08ff */
[----:B------:R-:W-:Y:S01]  /*12d70*/  MUFU.EX2 R185, R36 ;  /* 0x0000002400b97308 */ /* 0x000fe20000000800 */
[----:B------:R-:W-:Y:S02]  /*12d80*/  ISETP.GE.U32.AND P1, PT, R237, R4, PT ;  /* 0x00000004ed00720c */ /* 0x000fe40003f26070 */
[----:B------:R-:W-:Y:S02]  /*12d90*/  LOP3.LUT R192, R3, UR37, RZ, 0x3c, !PT ;  /* 0x0000002503c07c12 */ /* 0x000fe4000f8e3cff */
[----:B------:R-:W-:Y:S02]  /*12da0*/  @!P3 PRMT R221, R187, 0x5410, RZ ;  /* 0x00005410bbddb816 */ /* 0x000fe400000000ff */
[----:B------:R-:W-:Y:S01]  /*12db0*/  LOP3.LUT R3, R191, R192, RZ, 0x3c, !PT ;  /* 0x000000c0bf037212 */ /* 0x000fe200078e3cff */
[----:B-1----:R-:W-:-:S04]  /*12dc0*/  IMAD.MOV.U32 R34, RZ, RZ, R40 ;  /* 0x000000ffff227224 */ /* 0x002fc800078e0028 */
[----:B------:R-:W-:Y:S01]  /*12dd0*/  IMAD.WIDE.U32 R22, R3, -0x326172a9, RZ ;  /* 0xcd9e8d5703167825 */ /* 0x000fe200078e00ff */
[----:B------:R-:W-:-:S04]  /*12de0*/  FMNMX.FTZ R3, R236, R151, !PT ;  /* 0x00000097ec037209 */ /* 0x000fc80007810000 */
[----:B------:R-:W-:Y:S02]  /*12df0*/  FMNMX.FTZ R3, R158, R3, !PT ;  /* 0x000000039e037209 */ /* 0x000fe40007810000 */
[----:B------:R-:W-:Y:S02]  /*12e00*/  LOP3.LUT R4, R23, UR18, R232, 0x96, !PT ;  /* 0x0000001217047c12 */ /* 0x000fe4000f8e96e8 */
[----:B------:R-:W-:Y:S02]  /*12e10*/  FMNMX.FTZ R3, R156, R3, !PT ;  /* 0x000000039c037209 */ /* 0x000fe40007810000 */
[----:B------:R-:W-:Y:S01]  /*12e20*/  LOP3.LUT R10, R7, UR16, R22, 0x96, !PT ;  /* 0x00000010070a7c12 */ /* 0x000fe2000f8e9616 */
[----:B------:R-:W-:Y:S01]  /*12e30*/  IMAD.WIDE.U32 R4, R4, -0x2daee0ad, RZ ;  /* 0xd2511f5304047825 */ /* 0x000fe200078e00ff */
[----:B------:R-:W-:-:S03]  /*12e40*/  FMNMX.FTZ R3, R148, R3, !PT ;  /* 0x0000000394037209 */ /* 0x000fc60007810000 */
[----:B------:R-:W-:Y:S01]  /*12e50*/  IMAD.WIDE.U32 R10, R10, -0x2daee0ad, RZ ;  /* 0xd2511f530a0a7825 */ /* 0x000fe200078e00ff */
[----:B------:R-:W-:Y:S02]  /*12e60*/  LOP3.LUT R5, R5, UR15, R238, 0x96, !PT ;  /* 0x0000000f05057c12 */ /* 0x000fe4000f8e96ee */
[----:B------:R-:W-:Y:S02]  /*12e70*/  FMNMX.FTZ R3, R143, R3, !PT ;  /* 0x000000038f037209 */ /* 0x000fe40007810000 */
[----:B------:R-:W-:Y:S01]  /*12e80*/  LOP3.LUT R8, R11, UR11, R4, 0x96, !PT ;  /* 0x0000000b0b087c12 */ /* 0x000fe2000f8e9604 */
[----:B------:R-:W-:Y:S01]  /*12e90*/  IMAD.WIDE.U32 R4, R5, -0x326172a9, RZ ;  /* 0xcd9e8d5705047825 */ /* 0x000fe200078e00ff */
[----:B------:R-:W-:-:S03]  /*12ea0*/  FMNMX.FTZ R3, R73, R3, !PT ;  /* 0x0000000349037209 */ /* 0x000fc60007810000 */
[----:B------:R-:W-:Y:S01]  /*12eb0*/  IMAD.WIDE.U32 R8, R8, -0x326172a9, RZ ;  /* 0xcd9e8d5708087825 */ /* 0x000fe200078e00ff */
[----:B------:R-:W-:Y:S02]  /*12ec0*/  FMNMX.FTZ R3, R67, R3, !PT ;  /* 0x0000000343037209 */ /* 0x000fe40007810000 */
[----:B------:R-:W-:Y:S02]  /*12ed0*/  LOP3.LUT R5, R5, UR12, R6, 0x96, !PT ;  /* 0x0000000c05057c12 */ /* 0x000fe4000f8e9606 */
[----:B------:R-:W-:Y:S02]  /*12ee0*/  FMNMX.FTZ R3, R65, R3, !PT ;  /* 0x0000000341037209 */ /* 0x000fe40007810000 */
[----:B------:R-:W-:Y:S01]  /*12ef0*/  LOP3.LUT R6, R9, UR10, R4, 0x96, !PT ;  /* 0x0000000a09067c12 */ /* 0x000fe2000f8e9604 */
[----:B------:R-:W-:Y:S01]  /*12f00*/  IMAD.WIDE.U32 R4, R5, -0x2daee0ad, RZ ;  /* 0xd2511f5305047825 */ /* 0x000fe200078e00ff */
[----:B------:R-:W-:-:S04]  /*12f10*/  FMNMX.FTZ R3, R62, R3, !PT ;  /* 0x000000033e037209 */ /* 0x000fc80007810000 */
[----:B------:R-:W-:Y:S01]  /*12f20*/  LOP3.LUT R7, R5, UR9, R10, 0x96, !PT ;  /* 0x0000000905077c12 */ /* 0x000fe2000f8e960a */
[----:B------:R-:W-:Y:S01]  /*12f30*/  IMAD.WIDE.U32 R10, R6, -0x2daee0ad, RZ ;  /* 0xd2511f53060a7825 */ /* 0x000fe200078e00ff */
[----:B------:R-:W-:-:S03]  /*12f40*/  FMNMX.FTZ R5, R60, R3, !PT ;  /* 0x000000033c057209 */ /* 0x000fc60007810000 */
[----:B------:R-:W-:Y:S01]  /*12f50*/  FFMA.FTZ R3, R45, c[0x0][0x23c], -R0 ;  /* 0x00008f002d037a23 */ /* 0x000fe20000010800 */
[----:B------:R-:W-:Y:S01]  /*12f60*/  FMNMX.FTZ R5, R52, R5, !PT ;  /* 0x0000000534057209 */ /* 0x000fe20007810000 */
[----:B------:R-:W-:Y:S01]  /*12f70*/  IMAD.WIDE.U32 R6, R7, -0x326172a9, RZ ;  /* 0xcd9e8d5707067825 */ /* 0x000fe200078e00ff */
[----:B------:R-:W-:Y:S01]  /*12f80*/  LOP3.LUT R9, R11, UR6, R4, 0x96, !PT ;  /* 0x000000060b097c12 */ /* 0x000fe2000f8e9604 */
[----:B------:R1:W-:Y:S01]  /*12f90*/  MUFU.EX2 R27, R3 ;  /* 0x00000003001b7308 */ /* 0x0003e20000000800 */
[----:B------:R-:W-:Y:S01]  /*12fa0*/  FMNMX.FTZ R5, R47, R5, !PT ;  /* 0x000000052f057209 */ /* 0x000fe20007810000 */
[----:B------:R-:W-:Y:S01]  /*12fb0*/  FFMA.FTZ R4, R64, c[0x0][0x23c], -R0 ;  /* 0x00008f0040047a23 */ /* 0x000fe20000010800 */
[----:B------:R-:W-:Y:S01]  /*12fc0*/  LOP3.LUT R45, R7, UR8, R8, 0x96, !PT ;  /* 0x00000008072d7c12 */ /* 0x000fe2000f8e9608 */
[----:B------:R-:W-:Y:S01]  /*12fd0*/  FFMA.FTZ R11, R149, c[0x0][0x23c], -R2 ;  /* 0x00008f00950b7a23 */ /* 0x000fe20000010802 */
[----:B------:R-:W-:-:S03]  /*12fe0*/  FMNMX.FTZ R5, R44, R5, !PT ;  /* 0x000000052c057209 */ /* 0x000fc60007810000 */
[----:B------:R2:W3:Y:S01]  /*12ff0*/  MUFU.EX2 R64, R4 ;  /* 0x0000000400407308 */ /* 0x0004e20000000800 */
[----:B-1----:R-:W-:Y:S01]  /*13000*/  SHF.R.U32.HI R3, RZ, 0x8, R15 ;  /* 0x00000008ff037819 */ /* 0x002fe2000001160f */
[----:B------:R-:W-:-:S03]  /*13010*/  FFMA.FTZ R15, R146, c[0x0][0x23c], -R2 ;  /* 0x00008f00920f7a23 */ /* 0x000fc60000010802 */
[----:B------:R-:W-:Y:S02]  /*13020*/  LOP3.LUT R3, R3, 0xffff, RZ, 0xc0, !PT ;  /* 0x0000ffff03037812 */ /* 0x000fe400078ec0ff */
[----:B--2---:R-:W-:Y:S02]  /*13030*/  FMNMX.FTZ R4, R26, R5, !PT ;  /* 0x000000051a047209 */ /* 0x004fe40007810000 */
[----:B------:R-:W-:Y:S02]  /*13040*/  ISETP.GE.U32.AND P3, PT, R237, R3, PT ;  /* 0x00000003ed00720c */ /* 0x000fe40003f66070 */
[----:B------:R-:W-:Y:S01]  /*13050*/  FMNMX.FTZ R68, R24, R4, !PT ;  /* 0x0000000418447209 */ /* 0x000fe20007810000 */
[----:B------:R-:W-:Y:S01]  /*13060*/  IMAD.WIDE.U32 R4, R9, -0x326172a9, RZ ;  /* 0xcd9e8d5709047825 */ /* 0x000fe200078e00ff */
[----:B---3--:R-:W-:Y:S02]  /*13070*/  F2FP.PACK_AB R8, R64, R27 ;  /* 0x0000001b4008723e */ /* 0x008fe400000000ff */
[----:B------:R-:W-:-:S02]  /*13080*/  FMNMX.FTZ R68, R17, R68, !PT ;  /* 0x0000004411447209 */ /* 0x000fc40007810000 */
[----:B------:R-:W-:Y:S02]  /*13090*/  LOP3.LUT R3, R5, UR13, R6, 0x96, !PT ;  /* 0x0000000d05037c12 */ /* 0x000fe4000f8e9606 */
[----:B------:R-:W-:Y:S01]  /*130a0*/  FMNMX.FTZ R6, R240, R168, !PT ;  /* 0x000000a8f0067209 */ /* 0x000fe20007810000 */
[----:B------:R-:W1:Y:S01]  /*130b0*/  SHFL.BFLY PT, R9, R68, 0x2, 0x1f ;  /* 0x0c401f0044097f89 */ /* 0x000e6200000e0000 */
[C---:B------:R-:W-:Y:S02]  /*130c0*/  PRMT R217, R8.reuse, 0x7610, R217 ;  /* 0x0000761008d97816 */ /* 0x040fe400000000d9 */
[----:B------:R-:W-:Y:S02]  /*130d0*/  FMNMX.FTZ R6, R171, R6, !PT ;  /* 0x00000006ab067209 */ /* 0x000fe40007810000 */
[----:B------:R-:W-:Y:S01]  /*130e0*/  PRMT R216, R8, 0x7632, R216 ;  /* 0x0000763208d87816 */ /* 0x000fe200000000d8 */
[----:B------:R-:W-:Y:S01]  /*130f0*/  @!P4 HADD2 R193, -R217.H0_H0, -RZ.H0_H0 ;  /* 0xa00000ffd9c1c230 */ /* 0x000fe20000000900 */
[----:B------:R-:W-:Y:S01]  /*13100*/  FMNMX.FTZ R7, R170, R6, !PT ;  /* 0x00000006aa077209 */ /* 0x000fe20007810000 */
[----:B------:R-:W-:Y:S01]  /*13110*/  FFMA.FTZ R8, R163, c[0x0][0x23c], -R0 ;  /* 0x00008f00a3087a23 */ /* 0x000fe20000010800 */
[----:B------:R-:W-:Y:S01]  /*13120*/  LOP3.LUT R6, R3, 0xffff, RZ, 0xc0, !PT ;  /* 0x0000ffff03067812 */ /* 0x000fe200078ec0ff */
[----:B------:R-:W-:Y:S01]  /*13130*/  @!P1 HADD2 R194, -R216.H0_H0, -RZ.H0_H0 ;  /* 0xa00000ffd8c29230 */ /* 0x000fe20000000900 */
[----:B------:R-:W-:-:S02]  /*13140*/  FMNMX.FTZ R7, R169, R7, !PT ;  /* 0x00000007a9077209 */ /* 0x000fc40007810000 */
[----:B------:R-:W-:Y:S02]  /*13150*/  SHF.R.U32.HI R6, RZ, 0x8, R6 ;  /* 0x00000008ff067819 */ /* 0x000fe40000011606 */
[----:B------:R-:W-:Y:S02]  /*13160*/  FMNMX.FTZ R7, R167, R7, !PT ;  /* 0x00000007a7077209 */ /* 0x000fe40007810000 */
[----:B------:R-:W-:Y:S02]  /*13170*/  LOP3.LUT R6, R6, 0xffff, RZ, 0xc0, !PT ;  /* 0x0000ffff06067812 */ /* 0x000fe400078ec0ff */
[----:B------:R-:W-:Y:S02]  /*13180*/  PRMT R244, R217, 0x5410, R216 ;  /* 0x00005410d9f47816 */ /* 0x000fe400000000d8 */
[----:B------:R-:W-:Y:S02]  /*13190*/  @!P4 PRMT R217, R193, 0x5410, RZ ;  /* 0x00005410c1d9c816 */ /* 0x000fe400000000ff */
[----:B------:R-:W-:-:S02]  /*131a0*/  ISETP.GE.U32.AND P4, PT, R237, R6, PT ;  /* 0x00000006ed00720c */ /* 0x000fc40003f86070 */
[----:B------:R-:W-:Y:S01]  /*131b0*/  FMNMX.FTZ R6, R166, R7, !PT ;  /* 0x00000007a6067209 */ /* 0x000fe20007810000 */
[----:B------:R-:W-:Y:S01]  /*131c0*/  FFMA.FTZ R7, R150, c[0x0][0x23c], -R2 ;  /* 0x00008f0096077a23 */ /* 0x000fe20000010802 */
[----:B-1----:R-:W-:Y:S01]  /*131d0*/  FMNMX.FTZ R68, R68, R9, !PT ;  /* 0x0000000944447209 */ /* 0x002fe20007810000 */
[----:B------:R-:W-:Y:S01]  /*131e0*/  FFMA.FTZ R9, R162, c[0x0][0x23c], -R0 ;  /* 0x00008f00a2097a23 */ /* 0x000fe20000010800 */
[----:B------:R-:W-:Y:S01]  /*131f0*/  FMNMX.FTZ R6, R165, R6, !PT ;  /* 0x00000006a5067209 */ /* 0x000fe20007810000 */
[----:B------:R-:W-:Y:S01]  /*13200*/  MUFU.EX2 R61, R7 ;  /* 0x00000007003d7308 */ /* 0x000fe20000000800 */
[----:B------:R-:W-:Y:S02]  /*13210*/  @!P1 PRMT R216, R194, 0x5410, RZ ;  /* 0x00005410c2d89816 */ /* 0x000fe400000000ff */
[----:B------:R-:W-:Y:S02]  /*13220*/  FMNMX.FTZ R2, R164, R6, !PT ;  /* 0x00000006a4027209 */ /* 0x000fe40007810000 */
[----:B------:R-:W1:Y:S02]  /*13230*/  SHFL.BFLY PT, R6, R68, 0x1, 0x1f ;  /* 0x0c201f0044067f89 */ /* 0x000e6400000e0000 */
[----:B------:R-:W-:-:S04]  /*13240*/  FMNMX.FTZ R2, R159, R2, !PT ;  /* 0x000000029f027209 */ /* 0x000fc80007810000 */
[----:B------:R-:W-:-:S04]  /*13250*/  FMNMX.FTZ R0, R154, R2, !PT ;  /* 0x000000029a007209 */ /* 0x000fc80007810000 */
[----:B------:R-:W-:-:S04]  /*13260*/  FMNMX.FTZ R0, R144, R0, !PT ;  /* 0x0000000090007209 */ /* 0x000fc80007810000 */
[----:B------:R-:W-:-:S04]  /*13270*/  FMNMX.FTZ R0, R75, R0, !PT ;  /* 0x000000004b007209 */ /* 0x000fc80007810000 */
[----:B------:R-:W-:-:S04]  /*13280*/  FMNMX.FTZ R0, R66, R0, !PT ;  /* 0x0000000042007209 */ /* 0x000fc80007810000 */
[----:B------:R-:W-:Y:S02]  /*13290*/  FMNMX.FTZ R2, R63, R0, !PT ;  /* 0x000000003f027209 */ /* 0x000fe40007810000 */
[----:B-1----:R-:W-:Y:S01]  /*132a0*/  FMNMX.FTZ R68, R68, R6, !PT ;  /* 0x0000000644447209 */ /* 0x002fe20007810000 */
[----:B------:R-:W-:Y:S01]  /*132b0*/  FADD.FTZ R6, R243, -R18 ;  /* 0x80000012f3067221 */ /* 0x000fe20000010000 */
[----:B------:R-:W-:Y:S02]  /*132c0*/  FMNMX.FTZ R2, R58, R2, !PT ;  /* 0x000000023a027209 */ /* 0x000fe40007810000 */
[C---:B------:R-:W-:Y:S01]  /*132d0*/  FSETP.NEU.FTZ.AND P1, PT, R68.reuse, -INF , PT ;  /* 0xff8000004400780b */ /* 0x040fe20003f3d000 */
[----:B------:R-:W-:Y:S01]  /*132e0*/  FMUL.FTZ R0, R68, c[0x0][0x23c] ;  /* 0x00008f0044007a20 */ /* 0x000fe20000410000 */
[----:B------:R-:W-:Y:S01]  /*132f0*/  FMNMX.FTZ R71, R56, R2, !PT ;  /* 0x0000000238477209 */ /* 0x000fe20007810000 */
[----:B------:R-:W-:-:S03]  /*13300*/  FMUL.FTZ R6, R6, c[0x0][0x23c] ;  /* 0x00008f0006067a20 */ /* 0x000fc60000410000 */
[----:B------:R-:W-:Y:S01]  /*13310*/  FSEL R0, R0, RZ, P1 ;  /* 0x000000ff00007208 */ /* 0x000fe20000800000 */
[----:B------:R-:W1:Y:S02]  /*13320*/  SHFL.BFLY PT, R2, R71, 0x2, 0x1f ;  /* 0x0c401f0047027f89 */ /* 0x000e6400000e0000 */
[----:B------:R-:W-:Y:S02]  /*13330*/  MUFU.EX2 R6, R6 ;  /* 0x0000000600067308 */ /* 0x000fe40000000800 */
[--C-:B------:R-:W-:Y:S02]  /*13340*/  FFMA.FTZ R147, R143, c[0x0][0x23c], -R0.reuse ;  /* 0x00008f008f937a23 */ /* 0x100fe40000010800 */
[--C-:B------:R-:W-:Y:S02]  /*13350*/  FFMA.FTZ R30, R151, c[0x0][0x23c], -R0.reuse ;  /* 0x00008f00971e7a23 */ /* 0x100fe40000010800 */
[--C-:B------:R-:W-:Y:S02]  /*13360*/  FFMA.FTZ R146, R156, c[0x0][0x23c], -R0.reuse ;  /* 0x00008f009c927a23 */ /* 0x100fe40000010800 */
[----:B------:R2:W3:Y:S01]  /*13370*/  MUFU.EX2 R143, R11 ;  /* 0x0000000b008f7308 */ /* 0x0004e20000000800 */
[----:B------:R-:W-:-:S02]  /*13380*/  FFMA.FTZ R145, R148, c[0x0][0x23c], -R0 ;  /* 0x00008f0094917a23 */ /* 0x000fc40000010800 */
[--C-:B------:R-:W-:Y:S02]  /*13390*/  FFMA.FTZ R35, R158, c[0x0][0x23c], -R0.reuse ;  /* 0x00008f009e237a23 */ /* 0x100fe40000010800 */
[--C-:B------:R-:W-:Y:S02]  /*133a0*/  FFMA.FTZ R73, R73, c[0x0][0x23c], -R0.reuse ;  /* 0x00008f0049497a23 */ /* 0x100fe40000010800 */
[--C-:B------:R-:W-:Y:S02]  /*133b0*/  FFMA.FTZ R148, R67, c[0x0][0x23c], -R0.reuse ;  /* 0x00008f0043947a23 */ /* 0x100fe40000010800 */
[--C-:B------:R-:W-:Y:S02]  /*133c0*/  FFMA.FTZ R149, R65, c[0x0][0x23c], -R0.reuse ;  /* 0x00008f0041957a23 */ /* 0x100fe40000010800 */
[--C-:B------:R-:W-:Y:S02]  /*133d0*/  FFMA.FTZ R150, R62, c[0x0][0x23c], -R0.reuse ;  /* 0x00008f003e967a23 */ /* 0x100fe40000010800 */
[--C-:B------:R-:W-:Y:S01]  /*133e0*/  FFMA.FTZ R151, R60, c[0x0][0x23c], -R0.reuse ;  /* 0x00008f003c977a23 */ /* 0x100fe20000010800 */
[----:B-1----:R-:W-:Y:S01]  /*133f0*/  FMNMX.FTZ R71, R71, R2, !PT ;  /* 0x0000000247477209 */ /* 0x002fe20007810000 */
[--C-:B------:R-:W-:Y:S01]  /*13400*/  FFMA.FTZ R155, R52, c[0x0][0x23c], -R0.reuse ;  /* 0x00008f00349b7a23 */ /* 0x100fe20000010800 */
[----:B--2---:R-:W-:Y:S01]  /*13410*/  FSEL R11, R68, RZ, P1 ;  /* 0x000000ff440b7208 */ /* 0x004fe20000800000 */
[--C-:B------:R-:W-:Y:S01]  /*13420*/  FFMA.FTZ R156, R47, c[0x0][0x23c], -R0.reuse ;  /* 0x00008f002f9c7a23 */ /* 0x100fe20000010800 */
[----:B------:R-:W-:Y:S01]  /*13430*/  MUFU.EX2 R52, R12 ;  /* 0x0000000c00347308 */ /* 0x000fe20000000800 */
[--C-:B------:R-:W-:Y:S01]  /*13440*/  FFMA.FTZ R233, R44, c[0x0][0x23c], -R0.reuse ;  /* 0x00008f002ce97a23 */ /* 0x100fe20000010800 */
[----:B------:R-:W1:Y:S01]  /*13450*/  SHFL.BFLY PT, R7, R71, 0x1, 0x1f ;  /* 0x0c201f0047077f89 */ /* 0x000e6200000e0000 */
[----:B------:R-:W-:-:S02]  /*13460*/  FFMA.FTZ R193, R26, c[0x0][0x23c], -R0 ;  /* 0x00008f001ac17a23 */ /* 0x000fc40000010800 */
[--C-:B------:R-:W-:Y:S02]  /*13470*/  FFMA.FTZ R235, R24, c[0x0][0x23c], -R0.reuse ;  /* 0x00008f0018eb7a23 */ /* 0x100fe40000010800 */
[----:B------:R-:W-:Y:S01]  /*13480*/  FFMA.FTZ R234, R17, c[0x0][0x23c], -R0 ;  /* 0x00008f0011ea7a23 */ /* 0x000fe20000010800 */
[----:B------:R-:W-:Y:S01]  /*13490*/  MUFU.EX2 R44, R8 ;  /* 0x00000008002c7308 */ /* 0x000fe20000000800 */
[----:B---3--:R-:W-:Y:S01]  /*134a0*/  F2FP.PACK_AB R0, R143, R61 ;  /* 0x0000003d8f00723e */ /* 0x008fe200000000ff */
[-C--:B------:R-:W-:Y:S02]  /*134b0*/  FFMA.FTZ R241, R241, R6.reuse, R14 ;  /* 0x00000006f1f17223 */ /* 0x080fe4000001000e */
[-C--:B------:R-:W-:Y:S01]  /*134c0*/  FMUL.FTZ R42, R124, R6.reuse ;  /* 0x000000067c2a7220 */ /* 0x080fe20000410000 */
[----:B------:R-:W-:Y:S01]  /*134d0*/  PRMT R213, R0, 0x7610, R213 ;  /* 0x0000761000d57816 */ /* 0x000fe200000000d5 */
[-C--:B------:R-:W-:Y:S01]  /*134e0*/  FMUL.FTZ R136, R136, R6.reuse ;  /* 0x0000000688887220 */ /* 0x080fe20000410000 */
[----:B------:R-:W-:Y:S01]  /*134f0*/  PRMT R212, R0, 0x7632, R212 ;  /* 0x0000763200d47816 */ /* 0x000fe200000000d4 */
[----:B------:R-:W2:Y:S01]  /*13500*/  MUFU.EX2 R47, R9 ;  /* 0x00000009002f7308 */ /* 0x000ea20000000800 */
[----:B------:R-:W-:Y:S01]  /*13510*/  LOP3.LUT R0, R3, 0xff, RZ, 0xc0, !PT ;  /* 0x000000ff03007812 */ /* 0x000fe200078ec0ff */
[----:B------:R-:W-:Y:S01]  /*13520*/  @!P2 HADD2 R195, -R213.H0_H0, -RZ.H0_H0 ;  /* 0xa00000ffd5c3a230 */ /* 0x000fe20000000900 */
[----:B------:R-:W-:Y:S01]  /*13530*/  PRMT R246, R213, 0x5410, R212 ;  /* 0x00005410d5f67816 */ /* 0x000fe200000000d4 */
[----:B------:R-:W-:Y:S01]  /*13540*/  @!P3 HADD2 R198, -R212.H0_H0, -RZ.H0_H0 ;  /* 0xa00000ffd4c6b230 */ /* 0x000fe20000000900 */
[----:B------:R-:W-:-:S02]  /*13550*/  FMUL.FTZ R137, R137, R6 ;  /* 0x0000000689897220 */ /* 0x000fc40000410000 */
[----:B------:R-:W-:Y:S01]  /*13560*/  @!P2 PRMT R213, R195, 0x5410, RZ ;  /* 0x00005410c3d5a816 */ /* 0x000fe200000000ff */
[----:B------:R-:W3:Y:S01]  /*13570*/  MUFU.EX2 R60, R15 ;  /* 0x0000000f003c7308 */ /* 0x000ee20000000800 */
[----:B------:R-:W-:Y:S01]  /*13580*/  ISETP.GE.U32.AND P2, PT, R237, R0, PT ;  /* 0x00000000ed00720c */ /* 0x000fe20003f46070 */
[-C--:B------:R-:W-:Y:S01]  /*13590*/  FMUL.FTZ R132, R132, R6.reuse ;  /* 0x0000000684847220 */ /* 0x080fe20000410000 */
[----:B------:R-:W-:Y:S01]  /*135a0*/  SHF.R.U32.HI R0, RZ, 0x18, R3 ;  /* 0x00000018ff007819 */ /* 0x000fe20000011603 */
[-C--:B------:R-:W-:Y:S01]  /*135b0*/  FMUL.FTZ R133, R133, R6.reuse ;  /* 0x0000000685857220 */ /* 0x080fe20000410000 */
[----:B------:R-:W-:Y:S01]  /*135c0*/  @!P3 PRMT R212, R198, 0x5410, RZ ;  /* 0x00005410c6d4b816 */ /* 0x000fe200000000ff */
[----:B------:R-:W-:Y:S01]  /*135d0*/  FMUL.FTZ R40, R116, R6 ;  /* 0x0000000674287220 */ /* 0x000fe20000410000 */
[----:B------:R-:W-:Y:S02]  /*135e0*/  ISETP.GE.U32.AND P3, PT, R237, R0, PT ;  /* 0x00000000ed00720c */ /* 0x000fe40003f66070 */
[----:B--2---:R-:W-:-:S02]  /*135f0*/  F2FP.PACK_AB R2, R47, R44 ;  /* 0x0000002c2f02723e */ /* 0x004fc400000000ff */
[----:B------:R-:W-:Y:S01]  /*13600*/  SHF.R.U32.HI R0, RZ, 0x10, R3 ;  /* 0x00000010ff007819 */ /* 0x000fe20000011603 */
[----:B------:R-:W-:Y:S01]  /*13610*/  FADD.FTZ R3, R248, -R21 ;  /* 0x80000015f8037221 */ /* 0x000fe20000010000 */
[----:B------:R-:W-:Y:S01]  /*13620*/  PRMT R211, R2, 0x7610, R211 ;  /* 0x0000761002d37816 */ /* 0x000fe200000000d3 */
[----:B------:R-:W-:Y:S01]  /*13630*/  FMUL.FTZ R248, R128, R6 ;  /* 0x0000000680f87220 */ /* 0x000fe20000410000 */
[----:B------:R-:W-:Y:S01]  /*13640*/  PRMT R210, R2, 0x7632, R210 ;  /* 0x0000763202d27816 */ /* 0x000fe200000000d2 */
[----:B------:R-:W-:Y:S01]  /*13650*/  FMUL.FTZ R3, R3, c[0x0][0x23c] ;  /* 0x00008f0003037a20 */ /* 0x000fe20000410000 */
[----:B------:R-:W-:Y:S01]  /*13660*/  LOP3.LUT R2, R4, 0xff, RZ, 0xc0, !PT ;  /* 0x000000ff04027812 */ /* 0x000fe200078ec0ff */
[----:B------:R-:W-:Y:S01]  /*13670*/  @!P5 HADD2 R200, -R211.H0_H0, -RZ.H0_H0 ;  /* 0xa00000ffd3c8d230 */ /* 0x000fe20000000900 */
[----:B------:R-:W-:Y:S01]  /*13680*/  LOP3.LUT R0, R0, 0xff, RZ, 0xc0, !PT ;  /* 0x000000ff00007812 */ /* 0x000fe200078ec0ff */
[----:B------:R-:W-:Y:S01]  /*13690*/  @!P0 HADD2 R199, -R210.H0_H0, -RZ.H0_H0 ;  /* 0xa00000ffd2c78230 */ /* 0x000fe20000000900 */
[----:B-1----:R-:W-:Y:S01]  /*136a0*/  FMNMX.FTZ R71, R71, R7, !PT ;  /* 0x0000000747477209 */ /* 0x002fe20007810000 */
[----:B------:R-:W-:Y:S01]  /*136b0*/  FADD.FTZ R7, R41, R241 ;  /* 0x000000f129077221 */ /* 0x000fe20000010000 */
[----:B------:R-:W-:-:S02]  /*136c0*/  ISETP.GE.U32.AND P1, PT, R237, R2, PT ;  /* 0x00000002ed00720c */ /* 0x000fc40003f26070 */
[----:B------:R-:W-:Y:S02]  /*136d0*/  LOP3.LUT R8, R4, 0xffff, RZ, 0xc0, !PT ;  /* 0x0000ffff04087812 */ /* 0x000fe400078ec0ff */
[----:B------:R-:W-:Y:S02]  /*136e0*/  PRMT R243, R211, 0x5410, R210 ;  /* 0x00005410d3f37816 */ /* 0x000fe400000000d2 */
[--C-:B------:R-:W-:Y:S02]  /*136f0*/  SHF.R.U32.HI R2, RZ, 0x18, R4.reuse ;  /* 0x00000018ff027819 */ /* 0x100fe40000011604 */
[----:B------:R-:W-:Y:S02]  /*13700*/  SHF.R.U32.HI R5, RZ, 0x10, R4 ;  /* 0x00000010ff057819 */ /* 0x000fe40000011604 */
[----:B------:R-:W-:Y:S01]  /*13710*/  @!P5 PRMT R211, R200, 0x5410, RZ ;  /* 0x00005410c8d3d816 */ /* 0x000fe200000000ff */
[----:B------:R-:W1:Y:S01]  /*13720*/  MUFU.EX2 R4, R3 ;  /* 0x0000000300047308 */ /* 0x000e620000000800 */
[----:B------:R-:W-:Y:S01]  /*13730*/  ISETP.GE.U32.AND P5, PT, R237, R0, PT ;  /* 0x00000000ed00720c */ /* 0x000fe20003fa6070 */
[----:B------:R-:W-:Y:S01]  /*13740*/  FMUL.FTZ R0, R71, c[0x0][0x23c] ;  /* 0x00008f0047007a20 */ /* 0x000fe20000410000 */
[----:B------:R-:W-:-:S02]  /*13750*/  @!P0 PRMT R210, R199, 0x5410, RZ ;  /* 0x00005410c7d28816 */ /* 0x000fc400000000ff */
[----:B------:R-:W-:-:S04]  /*13760*/  FSETP.NEU.FTZ.AND P0, PT, R71, -INF , PT ;  /* 0xff8000004700780b */ /* 0x000fc80003f1d000 */
[----:B------:R-:W-:Y:S02]  /*13770*/  FSEL R0, R0, RZ, P0 ;  /* 0x000000ff00007208 */ /* 0x000fe40000000000 */
[----:B------:R-:W-:Y:S02]  /*13780*/  FSEL R17, R71, RZ, P0 ;  /* 0x000000ff47117208 */ /* 0x000fe40000000000 */
[----:B------:R-:W-:Y:S01]  /*13790*/  ISETP.GE.U32.AND P0, PT, R237, R2, PT ;  /* 0x00000002ed00720c */ /* 0x000fe20003f06070 */
        /* <DEDUP_REMOVED lines=16> */
[----:B---3--:R-:W-:Y:S01]  /*138a0*/  F2FP.PACK_AB R0, R60, R52 ;  /* 0x000000343c00723e */ /* 0x008fe200000000ff */
[----:B-1----:R-:W-:-:S02]  /*138b0*/  FFMA.FTZ R242, R242, R4, R32 ;  /* 0x00000004f2f27223 */ /* 0x002fc40000010020 */
[----:B------:R1:W2:Y:S01]  /*138c0*/  MUFU.EX2 R32, R16 ;  /* 0x0000001000207308 */ /* 0x0002a20000000800 */
[C---:B------:R-:W-:Y:S01]  /*138d0*/  PRMT R209, R0.reuse, 0x7610, R209 ;  /* 0x0000761000d17816 */ /* 0x040fe200000000d1 */
[----:B------:R-:W-:Y:S01]  /*138e0*/  IMAD.WIDE.U32 R2, R45, -0x2daee0ad, RZ ;  /* 0xd2511f532d027825 */ /* 0x000fe200078e00ff */
[----:B------:R-:W-:Y:S02]  /*138f0*/  PRMT R208, R0, 0x7632, R208 ;  /* 0x0000763200d07816 */ /* 0x000fe400000000d0 */
[----:B------:R-:W-:Y:S01]  /*13900*/  LOP3.LUT R0, R5, 0xff, RZ, 0xc0, !PT ;  /* 0x000000ff05007812 */ /* 0x000fe200078ec0ff */
[----:B------:R-:W-:Y:S01]  /*13910*/  @!P2 HADD2 R201, -R209.H0_H0, -RZ.H0_H0 ;  /* 0xa00000ffd1c9a230 */ /* 0x000fe20000000900 */
[----:B------:R-:W-:Y:S01]  /*13920*/  PRMT R172, R209, 0x5410, R208 ;  /* 0x00005410d1ac7816 */ /* 0x000fe200000000d0 */
[----:B------:R-:W-:Y:S01]  /*13930*/  @!P4 HADD2 R202, -R208.H0_H0, -RZ.H0_H0 ;  /* 0xa00000ffd0cac230 */ /* 0x000fe20000000900 */
[----:B------:R-:W-:Y:S01]  /*13940*/  LOP3.LUT R5, R2, 0xff, RZ, 0xc0, !PT ;  /* 0x000000ff02057812 */ /* 0x000fe200078ec0ff */
[----:B------:R-:W-:Y:S01]  /*13950*/  FADD.FTZ R242, R38, R242 ;  /* 0x000000f226f27221 */ /* 0x000fe20000010000 */
[----:B------:R-:W-:Y:S01]  /*13960*/  @!P2 PRMT R209, R201, 0x5410, RZ ;  /* 0x00005410c9d1a816 */ /* 0x000fe200000000ff */
[----:B------:R-:W-:Y:S01]  /*13970*/  FMUL.FTZ R45, R126, R4 ;  /* 0x000000047e2d7220 */ /* 0x000fe20000410000 */
[----:B------:R-:W-:Y:S01]  /*13980*/  ISETP.GE.U32.AND P2, PT, R237, R0, PT ;  /* 0x00000000ed00720c */ /* 0x000fe20003f46070 */
[-C--:B------:R-:W-:Y:S01]  /*13990*/  FMUL.FTZ R138, R138, R4.reuse ;  /* 0x000000048a8a7220 */ /* 0x080fe20000410000 */
[----:B------:R-:W-:Y:S01]  /*139a0*/  LOP3.LUT R0, R3, UR14, R10, 0x96, !PT ;  /* 0x0000000e03007c12 */ /* 0x000fe2000f8e960a */
[----:B-1----:R-:W-:Y:S01]  /*139b0*/  FADD.FTZ R16, R39, R7 ;  /* 0x0000000727107221 */ /* 0x002fe20000010000 */
[----:B------:R-:W-:Y:S01]  /*139c0*/  LOP3.LUT R13, R2, 0xffff, RZ, 0xc0, !PT ;  /* 0x0000ffff020d7812 */ /* 0x000fe200078ec0ff */
[----:B------:R-:W-:Y:S01]  /*139d0*/  FADD.FTZ R7, R240, -R17 ;  /* 0x80000011f0077221 */ /* 0x000fe20000010000 */
[--C-:B------:R-:W-:Y:S01]  /*139e0*/  SHF.R.U32.HI R10, RZ, 0x10, R2.reuse ;  /* 0x00000010ff0a7819 */ /* 0x100fe20000011602 */
[----:B------:R-:W-:Y:S01]  /*139f0*/  IMAD.MOV.U32 R17, RZ, RZ, R249 ;  /* 0x000000ffff117224 */ /* 0x000fe200078e00f9 */
[----:B------:R-:W-:Y:S01]  /*13a00*/  SHF.R.U32.HI R9, RZ, 0x18, R2 ;  /* 0x00000018ff097819 */ /* 0x000fe20000011602 */
[----:B------:R-:W-:Y:S01]  /*13a10*/  FMUL.FTZ R139, R139, R4 ;  /* 0x000000048b8b7220 */ /* 0x000fe20000410000 */
[----:B------:R-:W-:Y:S01]  /*13a20*/  SHF.R.U32.HI R2, RZ, 0x8, R8 ;  /* 0x00000008ff027819 */ /* 0x000fe20000011608 */
[----:B------:R-:W-:Y:S01]  /*13a30*/  FADD.FTZ R8, R236, -R11 ;  /* 0x8000000bec087221 */ /* 0x000fe20000010000 */
[----:B--2---:R-:W-:Y:S01]  /*13a40*/  F2FP.PACK_AB R3, R245, R32 ;  /* 0x00000020f503723e */ /* 0x004fe200000000ff */
[-C--:B------:R-:W-:Y:S01]  /*13a50*/  FMUL.FTZ R134, R134, R4.reuse ;  /* 0x0000000486867220 */ /* 0x080fe20000410000 */
[----:B------:R-:W-:Y:S01]  /*13a60*/  LOP3.LUT R2, R2, 0xffff, RZ, 0xc0, !PT ;  /* 0x0000ffff02027812 */ /* 0x000fe200078ec0ff */
[-C--:B------:R-:W-:Y:S01]  /*13a70*/  FMUL.FTZ R135, R135, R4.reuse ;  /* 0x0000000487877220 */ /* 0x080fe20000410000 */
[----:B------:R-:W-:Y:S01]  /*13a80*/  PRMT R206, R3, 0x7610, R206 ;  /* 0x0000761003ce7816 */ /* 0x000fe200000000ce */
[-C--:B------:R-:W-:Y:S01]  /*13a90*/  FMUL.FTZ R75, R127, R4.reuse ;  /* 0x000000047f4b7220 */ /* 0x080fe20000410000 */
[----:B------:R-:W-:Y:S01]  /*13aa0*/  @!P4 PRMT R208, R202, 0x5410, RZ ;  /* 0x00005410cad0c816 */ /* 0x000fe200000000ff */
[----:B------:R-:W-:Y:S01]  /*13ab0*/  FMUL.FTZ R124, R122, R4 ;  /* 0x000000047a7c7220 */ /* 0x000fe20000410000 */
[----:B------:R-:W-:Y:S01]  /*13ac0*/  ISETP.GE.U32.AND P4, PT, R237, R2, PT ;  /* 0x00000002ed00720c */ /* 0x000fe20003f86070 */
[----:B------:R-:W-:Y:S01]  /*13ad0*/  @!P5 HADD2 R204, -R206.H0_H0, -RZ.H0_H0 ;  /* 0xa00000ffceccd230 */ /* 0x000fe20000000900 */
[----:B------:R-:W-:Y:S01]  /*13ae0*/  SHF.R.U32.HI R2, RZ, 0x10, R0 ;  /* 0x00000010ff027819 */ /* 0x000fe20000011600 */
[----:B------:R-:W-:Y:S01]  /*13af0*/  FMUL.FTZ R126, R103, R4 ;  /* 0x00000004677e7220 */ /* 0x000fe20000410000 */
[----:B------:R-:W-:Y:S01]  /*13b00*/  PRMT R207, R3, 0x7632, R207 ;  /* 0x0000763203cf7816 */ /* 0x000fe200000000cf */
[----:B------:R-:W-:Y:S01]  /*13b10*/  FADD.FTZ R15, R33, R242 ;  /* 0x000000f2210f7221 */ /* 0x000fe20000010000 */
[----:B------:R-:W-:Y:S01]  /*13b20*/  LOP3.LUT R2, R2, 0xff, RZ, 0xc0, !PT ;  /* 0x000000ff02027812 */ /* 0x000fe200078ec0ff */
[----:B------:R-:W-:Y:S01]  /*13b30*/  FMUL.FTZ R249, R129, R6 ;  /* 0x0000000681f97220 */ /* 0x000fe20000410000 */
[----:B------:R-:W-:Y:S01]  /*13b40*/  PRMT R241, R206, 0x5410, R207 ;  /* 0x00005410cef17816 */ /* 0x000fe200000000cf */
[----:B------:R-:W-:Y:S01]  /*13b50*/  @!P3 HADD2 R203, -R207.H0_H0, -RZ.H0_H0 ;  /* 0xa00000ffcfcbb230 */ /* 0x000fe20000000900 */
[----:B------:R-:W-:-:S02]  /*13b60*/  @!P5 PRMT R206, R204, 0x5410, RZ ;  /* 0x00005410ccced816 */ /* 0x000fc400000000ff */
[----:B------:R-:W-:Y:S01]  /*13b70*/  ISETP.GE.U32.AND P5, PT, R237, R2, PT ;  /* 0x00000002ed00720c */ /* 0x000fe20003fa6070 */
[----:B------:R-:W-:Y:S01]  /*13b80*/  IMAD.MOV.U32 R33, RZ, RZ, R241 ;  /* 0x000000ffff217224 */ /* 0x000fe200078e00f1 */
[----:B------:R-:W-:Y:S02]  /*13b90*/  F2FP.PACK_AB R2, R182, R177 ;  /* 0x000000b1b602723e */ /* 0x000fe400000000ff */
[----:B------:R-:W-:Y:S02]  /*13ba0*/  F2FP.PACK_AB R3, R180, R179 ;  /* 0x000000b3b403723e */ /* 0x000fe400000000ff */
[C---:B------:R-:W-:Y:S02]  /*13bb0*/  PRMT R205, R2.reuse, 0x7610, R205 ;  /* 0x0000761002cd7816 */ /* 0x040fe400000000cd */
[----:B------:R-:W-:Y:S02]  /*13bc0*/  PRMT R204, R2, 0x7632, R204 ;  /* 0x0000763202cc7816 */ /* 0x000fe400000000cc */
[----:B------:R-:W-:Y:S01]  /*13bd0*/  LOP3.LUT R2, R0, 0xff, RZ, 0xc0, !PT ;  /* 0x000000ff00027812 */ /* 0x000fe200078ec0ff */
[----:B------:R-:W-:Y:S01]  /*13be0*/  @!P1 HADD2 R214, -R205.H0_H0, -RZ.H0_H0 ;  /* 0xa00000ffcdd69230 */ /* 0x000fe20000000900 */
[----:B------:R-:W-:Y:S01]  /*13bf0*/  PRMT R181, R205, 0x5410, R204 ;  /* 0x00005410cdb57816 */ /* 0x000fe200000000cc */
[----:B------:R-:W-:Y:S01]  /*13c00*/  @!P4 HADD2 R215, -R204.H0_H0, -RZ.H0_H0 ;  /* 0xa00000ffccd7c230 */ /* 0x000fe20000000900 */
[----:B------:R-:W-:-:S02]  /*13c10*/  PRMT R202, R3, 0x7610, R202 ;  /* 0x0000761003ca7816 */ /* 0x000fc400000000ca */
[----:B------:R-:W-:Y:S01]  /*13c20*/  @!P1 PRMT R205, R214, 0x5410, RZ ;  /* 0x00005410d6cd9816 */ /* 0x000fe200000000ff */
[----:B------:R-:W-:Y:S01]  /*13c30*/  FMUL.FTZ R214, R119, R4 ;  /* 0x0000000477d67220 */ /* 0x000fe20000410000 */
[----:B------:R-:W-:Y:S01]  /*13c40*/  ISETP.GE.U32.AND P1, PT, R237, R2, PT ;  /* 0x00000002ed00720c */ /* 0x000fe20003f26070 */
[----:B------:R-:W-:Y:S01]  /*13c50*/  @!P2 HADD2 R219, -R202.H0_H0, -RZ.H0_H0 ;  /* 0xa00000ffcadba230 */ /* 0x000fe20000000900 */
[----:B------:R-:W-:Y:S01]  /*13c60*/  SHF.R.U32.HI R2, RZ, 0x18, R0 ;  /* 0x00000018ff027819 */ /* 0x000fe20000011600 */
[----:B------:R-:W-:Y:S01]  /*13c70*/  FMUL.FTZ R119, R102, R4 ;  /* 0x0000000466777220 */ /* 0x000fe20000410000 */
[----:B------:R-:W-:Y:S02]  /*13c80*/  LOP3.LUT R0, R0, 0xffff, RZ, 0xc0, !PT ;  /* 0x0000ffff00007812 */ /* 0x000fe400078ec0ff */
[----:B------:R-:W-:Y:S02]  /*13c90*/  @!P3 PRMT R207, R203, 0x5410, RZ ;  /* 0x00005410cbcfb816 */ /* 0x000fe400000000ff */
[----:B------:R-:W-:-:S02]  /*13ca0*/  PRMT R203, R3, 0x7632, R203 ;  /* 0x0000763203cb7816 */ /* 0x000fc400000000cb */
[----:B------:R-:W-:Y:S01]  /*13cb0*/  SHF.R.U32.HI R0, RZ, 0x8, R0 ;  /* 0x00000008ff007819 */ /* 0x000fe20000011600 */
[----:B------:R1:W-:Y:S01]  /*13cc0*/  MUFU.EX2 R3, R35 ;  /* 0x0000002300037308 */ /* 0x0003e20000000800 */
[----:B------:R-:W-:Y:S01]  /*13cd0*/  @!P4 PRMT R204, R215, 0x5410, RZ ;  /* 0x00005410d7ccc816 */ /* 0x000fe200000000ff */
[----:B------:R-:W-:Y:S01]  /*13ce0*/  @!P0 HADD2 R218, -R203.H0_H0, -RZ.H0_H0 ;  /* 0xa00000ffcbda8230 */ /* 0x000fe20000000900 */
[----:B------:R-:W-:Y:S01]  /*13cf0*/  LOP3.LUT R0, R0, 0xffff, RZ, 0xc0, !PT ;  /* 0x0000ffff00007812 */ /* 0x000fe200078ec0ff */
[----:B------:R-:W-:Y:S01]  /*13d00*/  FMUL.FTZ R215, R118, R4 ;  /* 0x0000000476d77220 */ /* 0x000fe20000410000 */
[----:B------:R-:W-:Y:S02]  /*13d10*/  ISETP.GE.U32.AND P4, PT, R237, R2, PT ;  /* 0x00000002ed00720c */ /* 0x000fe40003f86070 */
[----:B------:R-:W-:Y:S02]  /*13d20*/  PRMT R178, R202, 0x5410, R203 ;  /* 0x00005410cab27816 */ /* 0x000fe400000000cb */
[----:B------:R-:W-:-:S02]  /*13d30*/  @!P2 PRMT R202, R219, 0x5410, RZ ;  /* 0x00005410dbcaa816 */ /* 0x000fc400000000ff */
[C---:B------:R-:W-:Y:S01]  /*13d40*/  ISETP.GE.U32.AND P2, PT, R237.reuse, R0, PT ;  /* 0x00000000ed00720c */ /* 0x040fe20003f46070 */
[----:B------:R-:W-:Y:S01]  /*13d50*/  FMUL.FTZ R0, R8, c[0x0][0x23c] ;  /* 0x00008f0008007a20 */ /* 0x000fe20000410000 */
[C---:B------:R-:W-:Y:S01]  /*13d60*/  ISETP.GE.U32.AND P3, PT, R237.reuse, R5, PT ;  /* 0x00000005ed00720c */ /* 0x040fe20003f66070 */
[----:B------:R2:W-:Y:S01]  /*13d70*/  MUFU.EX2 R8, R14 ;  /* 0x0000000e00087308 */ /* 0x0005e20000000800 */
[----:B------:R-:W-:Y:S01]  /*13d80*/  @!P0 PRMT R203, R218, 0x5410, RZ ;  /* 0x00005410dacb8816 */ /* 0x000fe200000000ff */
[----:B-1----:R-:W-:Y:S01]  /*13d90*/  IMAD.MOV.U32 R35, RZ, RZ, R251 ;  /* 0x000000ffff237224 */ /* 0x002fe200078e00fb */
[----:B------:R-:W-:Y:S01]  /*13da0*/  ISETP.GE.U32.AND P0, PT, R237, R9, PT ;  /* 0x00000009ed00720c */ /* 0x000fe20003f06070 */
[----:B------:R-:W-:Y:S02]  /*13db0*/  IMAD.MOV.U32 R218, RZ, RZ, R43 ;  /* 0x000000ffffda7224 */ /* 0x000fe400078e002b */
[----:B------:R-:W-:Y:S01]  /*13dc0*/  FMUL.FTZ R251, R131, R4 ;  /* 0x0000000483fb7220 */ /* 0x000fe20000410000 */
[----:B------:R-:W-:Y:S01]  /*13dd0*/  F2FP.PACK_AB R2, R35, R186 ;  /* 0x000000ba2302723e */ /* 0x000fe200000000ff */
[----:B------:R-:W1:Y:S01]  /*13de0*/  MUFU.EX2 R5, R30 ;  /* 0x0000001e00057308 */ /* 0x000e620000000800 */
[----:B------:R-:W-:-:S02]  /*13df0*/  FMUL.FTZ R43, R125, R6 ;  /* 0x000000067d2b7220 */ /* 0x000fc40000410000 */
[C---:B------:R-:W-:Y:S01]  /*13e00*/  PRMT R201, R2.reuse, 0x7610, R201 ;  /* 0x0000761002c97816 */ /* 0x040fe200000000c9 */
[----:B------:R-:W-:Y:S01]  /*13e10*/  FMUL.FTZ R125, R121, R6 ;  /* 0x00000006797d7220 */ /* 0x000fe20000410000 */
[----:B------:R-:W-:Y:S02]  /*13e20*/  PRMT R200, R2, 0x7632, R200 ;  /* 0x0000763202c87816 */ /* 0x000fe400000000c8 */
[----:B------:R-:W-:Y:S01]  /*13e30*/  LOP3.LUT R2, R10, 0xff, RZ, 0xc0, !PT ;  /* 0x000000ff0a027812 */ /* 0x000fe200078ec0ff */
[----:B------:R-:W3:Y:S01]  /*13e40*/  MUFU.EX2 R0, R0 ;  /* 0x0000000000007308 */ /* 0x000ee20000000800 */
[----:B------:R-:W-:Y:S01]  /*13e50*/  @!P1 HADD2 R220, -R201.H0_H0, -RZ.H0_H0 ;  /* 0xa00000ffc9dc9230 */ /* 0x000fe20000000900 */
[----:B------:R-:W-:Y:S01]  /*13e60*/  PRMT R49, R201, 0x5410, R200 ;  /* 0x00005410c9317816 */ /* 0x000fe200000000c8 */
[----:B------:R-:W-:Y:S01]  /*13e70*/  @!P2 HADD2 R222, -R200.H0_H0, -RZ.H0_H0 ;  /* 0xa00000ffc8dea230 */ /* 0x000fe20000000900 */
[----:B--2---:R-:W-:Y:S02]  /*13e80*/  IMAD.MOV.U32 R14, RZ, RZ, R244 ;  /* 0x000000ffff0e7224 */ /* 0x004fe400078e00f4 */
[----:B------:R-:W-:Y:S01]  /*13e90*/  @!P1 PRMT R201, R220, 0x5410, RZ ;  /* 0x00005410dcc99816 */ /* 0x000fe200000000ff */
[----:B------:R-:W-:Y:S01]  /*13ea0*/  IMAD.MOV.U32 R220, RZ, RZ, R250 ;  /* 0x000000ffffdc7224 */ /* 0x000fe200078e00fa */
[----:B------:R-:W-:Y:S01]  /*13eb0*/  ISETP.GE.U32.AND P1, PT, R237, R2, PT ;  /* 0x00000002ed00720c */ /* 0x000fe20003f26070 */
[----:B------:R-:W-:Y:S01]  /*13ec0*/  FMUL.FTZ R2, R7, c[0x0][0x23c] ;  /* 0x00008f0007027a20 */ /* 0x000fe20000410000 */
[----:B------:R-:W2:Y:S01]  /*13ed0*/  MUFU.EX2 R9, R12 ;  /* 0x0000000c00097308 */ /* 0x000ea20000000800 */
[----:B-1----:R-:W-:Y:S01]  /*13ee0*/  F2FP.PACK_AB R30, R3, R5 ;  /* 0x00000005031e723e */ /* 0x002fe200000000ff */
[----:B------:R-:W-:Y:S01]  /*13ef0*/  FMUL.FTZ R250, R130, R4 ;  /* 0x0000000482fa7220 */ /* 0x000fe20000410000 */
[----:B------:R-:W-:Y:S01]  /*13f00*/  @!P2 PRMT R200, R222, 0x5410, RZ ;  /* 0x00005410dec8a816 */ /* 0x000fe200000000ff */
[----:B------:R-:W-:-:S02]  /*13f10*/  FMUL.FTZ R222, R117, R6 ;  /* 0x0000000675de7220 */ /* 0x000fc40000410000 */
[-C--:B---3--:R-:W-:Y:S01]  /*13f20*/  FFMA.FTZ R196, R196, R0.reuse, R5 ;  /* 0x00000000c4c47223 */ /* 0x088fe20000010005 */
[----:B------:R-:W-:Y:S01]  /*13f30*/  SHF.R.U32.HI R5, RZ, 0x8, R13 ;  /* 0x00000008ff057819 */ /* 0x000fe2000001160d */
[----:B------:R-:W1:Y:S01]  /*13f40*/  MUFU.EX2 R2, R2 ;  /* 0x0000000200027308 */ /* 0x000e620000000800 */
[----:B------:R-:W-:Y:S02]  /*13f50*/  FMUL.FTZ R36, R108, R0 ;  /* 0x000000006c247220 */ /* 0x000fe40000410000 */
[----:B------:R-:W-:Y:S01]  /*13f60*/  FADD.FTZ R11, R3, R196 ;  /* 0x000000c4030b7221 */ /* 0x000fe20000010000 */
[----:B------:R-:W-:Y:S01]  /*13f70*/  F2FP.PACK_AB R3, R184, R218 ;  /* 0x000000dab803723e */ /* 0x000fe200000000ff */
[-C--:B------:R-:W-:Y:S02]  /*13f80*/  FMUL.FTZ R37, R109, R0.reuse ;  /* 0x000000006d257220 */ /* 0x080fe40000410000 */
[----:B------:R-:W-:Y:S01]  /*13f90*/  IMAD.MOV.U32 R108, RZ, RZ, R243 ;  /* 0x000000ffff6c7224 */ /* 0x000fe200078e00f3 */
[----:B------:R-:W3:Y:S01]  /*13fa0*/  MUFU.EX2 R10, R18 ;  /* 0x00000012000a7308 */ /* 0x000ee20000000800 */
[C---:B------:R-:W-:Y:S01]  /*13fb0*/  PRMT R199, R3.reuse, 0x7610, R199 ;  /* 0x0000761003c77816 */ /* 0x040fe200000000c7 */
[----:B------:R-:W-:Y:S01]  /*13fc0*/  IMAD.MOV.U32 R109, RZ, RZ, R246 ;  /* 0x000000ffff6d7224 */ /* 0x000fe200078e00f6 */
[----:B------:R-:W-:Y:S01]  /*13fd0*/  PRMT R198, R3, 0x7632, R198 ;  /* 0x0000763203c67816 */ /* 0x000fe200000000c6 */
[----:B------:R-:W-:Y:S01]  /*13fe0*/  FMUL.FTZ R104, R104, R0 ;  /* 0x0000000068687220 */ /* 0x000fe20000410000 */
[----:B------:R-:W-:Y:S01]  /*13ff0*/  LOP3.LUT R3, R5, 0xffff, RZ, 0xc0, !PT ;  /* 0x0000ffff05037812 */ /* 0x000fe200078ec0ff */
[----:B------:R-:W-:Y:S01]  /*14000*/  @!P5 HADD2 R225, -R199.H0_H0, -RZ.H0_H0 ;  /* 0xa00000ffc7e1d230 */ /* 0x000fe20000000900 */
[C---:B--2---:R-:W-:Y:S01]  /*14010*/  F2FP.PACK_AB R19, R8.reuse, R9 ;  /* 0x000000090813723e */ /* 0x044fe200000000ff */
[----:B------:R-:W2:Y:S01]  /*14020*/  MUFU.EX2 R7, R21 ;  /* 0x0000001500077308 */ /* 0x000ea20000000800 */
[-C--:B-1----:R-:W-:Y:S01]  /*14030*/  FFMA.FTZ R197, R197, R2.reuse, R9 ;  /* 0x00000002c5c57223 */ /* 0x082fe20000010009 */
[----:B------:R-:W-:Y:S01]  /*14040*/  ISETP.GE.U32.AND P2, PT, R237, R3, PT ;  /* 0x00000003ed00720c */ /* 0x000fe20003f46070 */
[----:B------:R-:W-:Y:S01]  /*14050*/  @!P4 HADD2 R224, -R198.H0_H0, -RZ.H0_H0 ;  /* 0xa00000ffc6e0c230 */ /* 0x000fe20000000900 */
[----:B------:R-:W-:Y:S01]  /*14060*/  PRMT R219, R199, 0x5410, R198 ;  /* 0x00005410c7db7816 */ /* 0x000fe200000000c6 */
[----:B------:R-:W-:Y:S01]  /*14070*/  FADD.FTZ R197, R8, R197 ;  /* 0x000000c508c57221 */ /* 0x000fe20000010000 */
[----:B------:R-:W-:Y:S01]  /*14080*/  F2FP.PACK_AB R8, R34, R185 ;  /* 0x000000b92208723e */ /* 0x000fe200000000ff */
[----:B------:R-:W-:Y:S01]  /*14090*/  FMUL.FTZ R38, R110, R2 ;  /* 0x000000026e267220 */ /* 0x000fe20000410000 */
[----:B------:R-:W1:Y:S01]  /*140a0*/  MUFU.EX2 R5, R24 ;  /* 0x0000001800057308 */ /* 0x000e620000000800 */
[----:B---3--:R-:W-:Y:S01]  /*140b0*/  FADD.FTZ R9, R10, R197 ;  /* 0x000000c50a097221 */ /* 0x008fe20000010000 */
[----:B------:R-:W-:Y:S01]  /*140c0*/  PRMT R196, R8, 0x7610, R196 ;  /* 0x0000761008c47816 */ /* 0x000fe200000000c4 */
[----:B------:R-:W-:Y:S01]  /*140d0*/  FMUL.FTZ R197, R114, R4 ;  /* 0x0000000472c57220 */ /* 0x000fe20000410000 */
[----:B------:R-:W-:Y:S01]  /*140e0*/  PRMT R195, R8, 0x7632, R195 ;  /* 0x0000763208c37816 */ /* 0x000fe200000000c3 */
[----:B------:R-:W-:Y:S01]  /*140f0*/  FMUL.FTZ R39, R111, R2 ;  /* 0x000000026f277220 */ /* 0x000fe20000410000 */
[----:B------:R-:W-:Y:S01]  /*14100*/  @!P5 PRMT R199, R225, 0x5410, RZ ;  /* 0x00005410e1c7d816 */ /* 0x000fe200000000ff */
[----:B------:R-:W-:Y:S01]  /*14110*/  FMUL.FTZ R225, R112, R6 ;  /* 0x0000000670e17220 */ /* 0x000fe20000410000 */
[----:B------:R-:W3:Y:S01]  /*14120*/  MUFU.EX2 R3, R26 ;  /* 0x0000001a00037308 */ /* 0x000ee20000000800 */
[C---:B--2---:R-:W-:Y:S01]  /*14130*/  FADD.FTZ R8, R7.reuse, R9 ;  /* 0x0000000907087221 */ /* 0x044fe20000010000 */
[----:B------:R-:W-:Y:S01]  /*14140*/  F2FP.PACK_AB R25, R7, R10 ;  /* 0x0000000a0719723e */ /* 0x000fe200000000ff */
[----:B------:R-:W-:Y:S01]  /*14150*/  IMAD.MOV.U32 R9, RZ, RZ, R183 ;  /* 0x000000ffff097224 */ /* 0x000fe200078e00b7 */
[----:B------:R-:W-:Y:S01]  /*14160*/  @!P4 PRMT R198, R224, 0x5410, RZ ;  /* 0x00005410e0c6c816 */ /* 0x000fe200000000ff */
[-C--:B------:R-:W-:Y:S01]  /*14170*/  FMUL.FTZ R112, R123, R4.reuse ;  /* 0x000000047b707220 */ /* 0x080fe20000410000 */
[----:B------:R-:W-:Y:S01]  /*14180*/  PRMT R12, R196, 0x5410, R195 ;  /* 0x00005410c40c7816 */ /* 0x000fe200000000c3 */
[----:B------:R-:W-:Y:S01]  /*14190*/  FMUL.FTZ R224, R115, R4 ;  /* 0x0000000473e07220 */ /* 0x000fe20000410000 */
[----:B------:R-:W-:Y:S01]  /*141a0*/  F2FP.PACK_AB R7, R9, R17 ;  /* 0x000000110907723e */ /* 0x000fe200000000ff */
[----:B-1----:R-:W-:Y:S01]  /*141b0*/  FADD.FTZ R8, R5, R8 ;  /* 0x0000000805087221 */ /* 0x002fe20000010000 */
[----:B------:R-:W-:Y:S01]  /*141c0*/  MUFU.EX2 R4, R145 ;  /* 0x0000009100047308 */ /* 0x000fe20000000800 */
[-C--:B------:R-:W-:Y:S01]  /*141d0*/  FMUL.FTZ R106, R106, R2.reuse ;  /* 0x000000026a6a7220 */ /* 0x080fe20000410000 */
[----:B------:R-:W-:Y:S01]  /*141e0*/  PRMT R194, R7, 0x7610, R194 ;  /* 0x0000761007c27816 */ /* 0x000fe200000000c2 */
[-C--:B------:R-:W-:Y:S01]  /*141f0*/  FMUL.FTZ R107, R107, R2.reuse ;  /* 0x000000026b6b7220 */ /* 0x080fe20000410000 */
[----:B------:R-:W-:Y:S01]  /*14200*/  PRMT R189, R7, 0x7632, R189 ;  /* 0x0000763207bd7816 */ /* 0x000fe200000000bd */
[-C--:B------:R-:W-:Y:S01]  /*14210*/  FMUL.FTZ R98, R98, R2.reuse ;  /* 0x0000000262627220 */ /* 0x080fe20000410000 */
[C---:B---3--:R-:W-:Y:S01]  /*14220*/  F2FP.PACK_AB R26, R3.reuse, R5 ;  /* 0x00000005031a723e */ /* 0x048fe200000000ff */
[----:B------:R-:W-:Y:S01]  /*14230*/  FADD.FTZ R31, R3, R8 ;  /* 0x00000008031f7221 */ /* 0x000fe20000010000 */
[----:B------:R-:W1:Y:S01]  /*14240*/  MUFU.EX2 R5, R146 ;  /* 0x0000009200057308 */ /* 0x000e620000000800 */
[--C-:B------:R-:W-:Y:S01]  /*14250*/  FADD.FTZ R3, R153, R16.reuse ;  /* 0x0000001099037221 */ /* 0x100fe20000010000 */
[----:B------:R-:W-:Y:S01]  /*14260*/  @!P1 HADD2 R229, -R194.H0_H0, -RZ.H0_H0 ;  /* 0xa00000ffc2e59230 */ /* 0x000fe20000000900 */
[-C--:B------:R-:W-:Y:S01]  /*14270*/  FMUL.FTZ R99, R99, R2.reuse ;  /* 0x0000000263637220 */ /* 0x080fe20000410000 */
[----:B------:R-:W-:Y:S01]  /*14280*/  @!P0 HADD2 R228, -R189.H0_H0, -RZ.H0_H0 ;  /* 0xa00000ffbde48230 */ /* 0x000fe20000000900 */
[-C--:B------:R-:W-:Y:S01]  /*14290*/  FMUL.FTZ R94, R94, R2.reuse ;  /* 0x000000025e5e7220 */ /* 0x080fe20000410000 */
[----:B------:R-:W-:Y:S01]  /*142a0*/  PRMT R183, R194, 0x5410, R189 ;  /* 0x00005410c2b77816 */ /* 0x000fe200000000bd */
[-C--:B------:R-:W-:Y:S01]  /*142b0*/  FMUL.FTZ R95, R95, R2.reuse ;  /* 0x000000025f5f7220 */ /* 0x080fe20000410000 */
[----:B------:R-:W-:Y:S01]  /*142c0*/  @!P1 PRMT R194, R229, 0x5410, RZ ;  /* 0x00005410e5c29816 */ /* 0x000fe200000000ff */
[-C--:B------:R-:W-:Y:S01]  /*142d0*/  FMUL.FTZ R122, R90, R2.reuse ;  /* 0x000000025a7a7220 */ /* 0x080fe20000410000 */
[----:B------:R-:W-:Y:S01]  /*142e0*/  @!P0 PRMT R189, R228, 0x5410, RZ ;  /* 0x00005410e4bd8816 */ /* 0x000fe200000000ff */
[-C--:B------:R-:W-:Y:S01]  /*142f0*/  FMUL.FTZ R123, R91, R2.reuse ;  /* 0x000000025b7b7220 */ /* 0x080fe20000410000 */
[----:B------:R-:W-:Y:S01]  /*14300*/  @!P3 HADD2 R227, -R196.H0_H0, -RZ.H0_H0 ;  /* 0xa00000ffc4e3b230 */ /* 0x000fe20000000900 */
[-C--:B------:R-:W-:Y:S01]  /*14310*/  FMUL.FTZ R130, R86, R2.reuse ;  /* 0x0000000256827220 */ /* 0x080fe20000410000 */
[----:B------:R-:W-:Y:S01]  /*14320*/  @!P2 HADD2 R226, -R195.H0_H0, -RZ.H0_H0 ;  /* 0xa00000ffc3e2a230 */ /* 0x000fe20000000900 */
[-C--:B------:R-:W-:Y:S01]  /*14330*/  FMUL.FTZ R131, R87, R2.reuse ;  /* 0x0000000257837220 */ /* 0x080fe20000410000 */
[----:B-1----:R-:W-:Y:S01]  /*14340*/  F2FP.PACK_AB R18, R4, R5 ;  /* 0x000000050412723e */ /* 0x002fe200000000ff */
[-C--:B------:R-:W-:Y:S01]  /*14350*/  FMUL.FTZ R242, R82, R2.reuse ;  /* 0x0000000252f27220 */ /* 0x080fe20000410000 */
[----:B------:R-:W-:Y:S01]  /*14360*/  @!P3 PRMT R196, R227, 0x5410, RZ ;  /* 0x00005410e3c4b816 */ /* 0x000fe200000000ff */
[-C--:B------:R-:W-:Y:S01]  /*14370*/  FMUL.FTZ R243, R83, R2.reuse ;  /* 0x0000000253f37220 */ /* 0x080fe20000410000 */
[----:B------:R-:W-:Y:S01]  /*14380*/  @!P2 PRMT R195, R226, 0x5410, RZ ;  /* 0x00005410e2c3a816 */ /* 0x000fe200000000ff */
[-C--:B------:R-:W-:Y:S01]  /*14390*/  FMUL.FTZ R246, R78, R2.reuse ;  /* 0x000000024ef67220 */ /* 0x080fe20000410000 */
[----:B------:R-:W-:Y:S01]  /*143a0*/  PRMT R16, R30, 0x7610, R16 ;  /* 0x000076101e107816 */ /* 0x000fe20000000010 */
[----:B------:R-:W-:Y:S01]  /*143b0*/  FMUL.FTZ R247, R79, R2 ;  /* 0x000000024ff77220 */ /* 0x000fe20000410000 */
[----:B------:R-:W-:Y:S01]  /*143c0*/  PRMT R170, R18, 0x7632, R170 ;  /* 0x0000763212aa7816 */ /* 0x000fe200000000aa */
[----:B------:R-:W-:Y:S01]  /*143d0*/  FADD.FTZ R2, R142, R15 ;  /* 0x0000000f8e027221 */ /* 0x000fe20000010000 */
[----:B------:R-:W-:Y:S01]  /*143e0*/  PRMT R187, R18, 0x7610, R187 ;  /* 0x0000761012bb7816 */ /* 0x000fe200000000bb */
[----:B------:R-:W-:Y:S01]  /*143f0*/  FADD.FTZ R3, R72, R3 ;  /* 0x0000000348037221 */ /* 0x000fe20000010000 */
[C---:B------:R-:W-:Y:S01]  /*14400*/  PRMT R166, R26.reuse, 0x7632, R166 ;  /* 0x000076321aa67816 */ /* 0x040fe200000000a6 */
[----:B------:R-:W-:Y:S01]  /*14410*/  IMAD.MOV.U32 R72, RZ, RZ, R14 ;  /* 0x000000ffff487224 */ /* 0x000fe200078e000e */
[----:B------:R-:W-:Y:S01]  /*14420*/  PRMT R168, R25, 0x7632, R168 ;  /* 0x0000763219a87816 */ /* 0x000fe200000000a8 */
[----:B------:R-:W-:Y:S01]  /*14430*/  FADD.FTZ R14, R27, R2 ;  /* 0x000000021b0e7221 */ /* 0x000fe20000010000 */
[----:B------:R-:W-:Y:S01]  /*14440*/  PRMT R165, R26, 0x7610, R165 ;  /* 0x000076101aa57816 */ /* 0x000fe200000000a5 */
[----:B------:R-:W-:Y:S01]  /*14450*/  IMAD.MOV.U32 R229, RZ, RZ, R12 ;  /* 0x000000ffffe57224 */ /* 0x000fe200078e000c */
[----:B------:R-:W-:Y:S01]  /*14460*/  PRMT R167, R25, 0x7610, R167 ;  /* 0x0000761019a77816 */ /* 0x000fe200000000a7 */
[----:B------:R-:W-:-:S02]  /*14470*/  IMAD.MOV.U32 R27, RZ, RZ, R17 ;  /* 0x000000ffff1b7224 */ /* 0x000fc400078e0011 */
[----:B------:R-:W-:Y:S02]  /*14480*/  FMUL.FTZ R228, R120, R6 ;  /* 0x0000000678e47220 */ /* 0x000fe40000410000 */
[----:B------:R-:W-:Y:S02]  /*14490*/  IMAD.MOV.U32 R12, RZ, RZ, R245 ;  /* 0x000000ffff0c7224 */ /* 0x000fe400078e00f5 */
[----:B------:R-:W-:Y:S02]  /*144a0*/  FADD.FTZ R17, R74, R3 ;  /* 0x000000034a117221 */ /* 0x000fe40000010000 */
        /* <DEDUP_REMOVED lines=13> */
[----:B------:R-:W-:Y:S02]  /*14580*/  IMAD.MOV.U32 R74, RZ, RZ, R20 ;  /* 0x000000ffff4a7224 */ /* 0x000fe400078e0014 */
[----:B------:R-:W-:-:S02]  /*14590*/  FADD.FTZ R0, R5, R11 ;  /* 0x0000000b05007221 */ /* 0x000fc40000010000 */
[----:B------:R-:W-:-:S04]  /*145a0*/  IMAD.WIDE.U32 R20, R53, -0x326172a9, RZ ;  /* 0xcd9e8d5735147825 */ /* 0x000fc800078e00ff */
[----:B------:R-:W-:Y:S01]  /*145b0*/  FADD.FTZ R15, R4, R0 ;  /* 0x00000000040f7221 */ /* 0x000fe20000010000 */
[----:B------:R-:W-:Y:S01]  /*145c0*/  LOP3.LUT R0, R21, R220, RZ, 0x3c, !PT ;  /* 0x000000dc15007212 */ /* 0x000fe200078e3cff */
[----:B------:R-:W-:Y:S01]  /*145d0*/  FMUL.FTZ R13, R101, R6 ;  /* 0x00000006650d7220 */ /* 0x000fe20000410000 */
[----:B------:R-:W-:Y:S01]  /*145e0*/  LOP3.LUT R2, R231, UR18, R20, 0x96, !PT ;  /* 0x00000012e7027c12 */ /* 0x000fe2000f8e9614 */
[----:B------:R-:W-:Y:S02]  /*145f0*/  IMAD.MOV.U32 R24, RZ, RZ, R12 ;  /* 0x000000ffff187224 */ /* 0x000fe400078e000c */
[----:B------:R-:W-:Y:S02]  /*14600*/  IMAD.MOV.U32 R153, RZ, RZ, R13 ;  /* 0x000000ffff997224 */ /* 0x000fe400078e000d */
[----:B------:R-:W-:-:S04]  /*14610*/  IMAD.WIDE.U32 R12, R0, -0x2daee0ad, RZ ;  /* 0xd2511f53000c7825 */ /* 0x000fc800078e00ff */
[----:B------:R-:W-:Y:S01]  /*14620*/  IMAD.WIDE.U32 R2, R2, -0x2daee0ad, RZ ;  /* 0xd2511f5302027825 */ /* 0x000fe200078e00ff */
[----:B------:R-:W-:Y:S02]  /*14630*/  LOP3.LUT R0, R13, UR17, R190, 0x96, !PT ;  /* 0x000000110d007c12 */ /* 0x000fe4000f8e96be */
[----:B------:R-:W-:Y:S01]  /*14640*/  PRMT R13, R19, 0x7632, R13 ;  /* 0x00007632130d7816 */ /* 0x000fe2000000000d */
[----:B------:R-:W-:Y:S02]  /*14650*/  FMUL.FTZ R227, R113, R6 ;  /* 0x0000000671e37220 */ /* 0x000fe40000410000 */
[----:B------:R-:W-:Y:S01]  /*14660*/  IMAD.WIDE.U32 R4, R0, -0x326172a9, RZ ;  /* 0xcd9e8d5700047825 */ /* 0x000fe200078e00ff */
[----:B------:R-:W-:-:S03]  /*14670*/  LOP3.LUT R0, R3, UR15, R12, 0x96, !PT ;  /* 0x0000000f03007c12 */ /* 0x000fc6000f8e960c */
[----:B------:R-:W-:Y:S01]  /*14680*/  FMUL.FTZ R226, R100, R6 ;  /* 0x0000000664e27220 */ /* 0x000fe20000410000 */
[----:B------:R-:W-:Y:S01]  /*14690*/  LOP3.LUT R3, R5, UR16, R230, 0x96, !PT ;  /* 0x0000001005037c12 */ /* 0x000fe2000f8e96e6 */
[----:B------:R-:W-:-:S04]  /*146a0*/  IMAD.WIDE.U32 R10, R0, -0x326172a9, RZ ;  /* 0xcd9e8d57000a7825 */ /* 0x000fc800078e00ff */
[----:B------:R-:W-:Y:S01]  /*146b0*/  IMAD.WIDE.U32 R6, R3, -0x2daee0ad, RZ ;  /* 0xd2511f5303067825 */ /* 0x000fe200078e00ff */
[----:B------:R-:W-:-:S03]  /*146c0*/  LOP3.LUT R3, R11, UR12, R4, 0x96, !PT ;  /* 0x0000000c0b037c12 */ /* 0x000fc6000f8e9604 */
[----:B------:R-:W-:Y:S01]  /*146d0*/  IMAD.MOV.U32 R25, RZ, RZ, R74 ;  /* 0x000000ffff197224 */ /* 0x000fe200078e004a */
[----:B------:R-:W-:Y:S01]  /*146e0*/  LOP3.LUT R0, R7, UR11, R2, 0x96, !PT ;  /* 0x0000000b07007c12 */ /* 0x000fe2000f8e9602 */
[----:B------:R-:W-:Y:S02]  /*146f0*/  IMAD.MOV.U32 R7, RZ, RZ, R9 ;  /* 0x000000ffff077224 */ /* 0x000fe400078e0009 */
[----:B------:R-:W-:-:S04]  /*14700*/  IMAD.WIDE.U32 R2, R3, -0x2daee0ad, RZ ;  /* 0xd2511f5303027825 */ /* 0x000fc800078e00ff */
[----:B------:R-:W-:Y:S01]  /*14710*/  IMAD.WIDE.U32 R8, R0, -0x326172a9, RZ ;  /* 0xcd9e8d5700087825 */ /* 0x000fe200078e00ff */
[----:B------:R-:W-:-:S03]  /*14720*/  LOP3.LUT R3, R3, UR9, R6, 0x96, !PT ;  /* 0x0000000903037c12 */ /* 0x000fc6000f8e9606 */
[----:B------:R-:W-:Y:S01]  /*14730*/  IMAD.MOV.U32 R26, RZ, RZ, R119 ;  /* 0x000000ffff1a7224 */ /* 0x000fe200078e0077 */
[----:B------:R-:W-:Y:S02]  /*14740*/  LOP3.LUT R0, R9, UR10, R10, 0x96, !PT ;  /* 0x0000000a09007c12 */ /* 0x000fe4000f8e960a */
[----:B------:R-:W-:Y:S01]  /*14750*/  LOP3.LUT R9, R23, UR18, R20, 0x96, !PT ;  /* 0x0000001217097c12 */ /* 0x000fe2000f8e9614 */
[----:B------:R-:W-:Y:S02]  /*14760*/  IMAD.MOV.U32 R20, RZ, RZ, R24 ;  /* 0x000000ffff147224 */ /* 0x000fe400078e0018 */
[----:B------:R-:W-:-:S04]  /*14770*/  IMAD.WIDE.U32 R10, R0, -0x2daee0ad, RZ ;  /* 0xd2511f53000a7825 */ /* 0x000fc800078e00ff */
[----:B------:R-:W-:Y:S01]  /*14780*/  FADD.FTZ R24, R64, R14 ;  /* 0x0000000e40187221 */ /* 0x000fe20000010000 */
[----:B------:R-:W-:Y:S01]  /*14790*/  LOP3.LUT R2, R11, UR6, R2, 0x96, !PT ;  /* 0x000000060b027c12 */ /* 0x000fe2000f8e9602 */
[----:B------:R-:W-:Y:S01]  /*147a0*/  IMAD.MOV.U32 R11, RZ, RZ, R7 ;  /* 0x000000ffff0b7224 */ /* 0x000fe200078e0007 */
[----:B------:R-:W-:Y:S01]  /*147b0*/  PRMT R14, R19, 0x7610, R14 ;  /* 0x00007610130e7816 */ /* 0x000fe2000000000e */
[----:B------:R-:W-:-:S04]  /*147c0*/  IMAD.WIDE.U32 R6, R3, -0x326172a9, RZ ;  /* 0xcd9e8d5703067825 */ /* 0x000fc800078e00ff */
[----:B------:R-:W-:Y:S01]  /*147d0*/  IMAD.WIDE.U32 R2, R2, -0x326172a9, RZ ;  /* 0xcd9e8d5702027825 */ /* 0x000fe200078e00ff */
[----:B------:R-:W-:-:S03]  /*147e0*/  LOP3.LUT R8, R7, UR8, R8, 0x96, !PT ;  /* 0x0000000807087c12 */ /* 0x000fc6000f8e9608 */
[----:B------:R-:W-:Y:S01]  /*147f0*/  IMAD.MOV.U32 R21, RZ, RZ, R11 ;  /* 0x000000ffff157224 */ /* 0x000fe200078e000b */
[----:B------:R-:W-:Y:S02]  /*14800*/  LOP3.LUT R0, R3, UR13, R6, 0x96, !PT ;  /* 0x0000000d03007c12 */ /* 0x000fe4000f8e9606 */
[----:B------:R-:W-:Y:S01]  /*14810*/  LOP3.LUT R11, R5, UR16, R22, 0x96, !PT ;  /* 0x00000010050b7c12 */ /* 0x000fe2000f8e9616 */
[----:B------:R-:W-:Y:S01]  /*14820*/  FADD.FTZ R22, R61, R17 ;  /* 0x000000113d167221 */ /* 0x000fe20000010000 */
[----:B------:R-:W-:Y:S01]  /*14830*/  LOP3.LUT R6, R0, 0xff, RZ, 0xc0, !PT ;  /* 0x000000ff00067812 */ /* 0x000fe200078ec0ff */
[----:B------:R-:W1:Y:S01]  /*14840*/  MUFU.EX2 R5, R147 ;  /* 0x0000009300057308 */ /* 0x000e620000000800 */
[----:B------:R-:W-:Y:S01]  /*14850*/  LOP3.LUT R7, R2, 0xffff, RZ, 0xc0, !PT ;  /* 0x0000ffff02077812 */ /* 0x000fe200078ec0ff */
[----:B------:R-:W-:Y:S01]  /*14860*/  FADD.FTZ R18, R143, R22 ;  /* 0x000000168f127221 */ /* 0x000fe20000010000 */
[----:B------:R-:W-:Y:S02]  /*14870*/  ISETP.GE.U32.AND P5, PT, R237, R6, PT ;  /* 0x00000006ed00720c */ /* 0x000fe40003fa6070 */
[----:B------:R-:W-:-:S04]  /*14880*/  LOP3.LUT R6, R0, 0xffff, RZ, 0xc0, !PT ;  /* 0x0000ffff00067812 */ /* 0x000fc800078ec0ff */
[----:B------:R-:W-:-:S04]  /*14890*/  SHF.R.U32.HI R6, RZ, 0x8, R6 ;  /* 0x00000008ff067819 */ /* 0x000fc80000011606 */
[----:B------:R-:W-:Y:S01]  /*148a0*/  LOP3.LUT R6, R6, 0xffff, RZ, 0xc0, !PT ;  /* 0x0000ffff06067812 */ /* 0x000fe200078ec0ff */
[----:B-1----:R-:W-:-:S03]  /*148b0*/  FADD.FTZ R3, R5, R15 ;  /* 0x0000000f05037221 */ /* 0x002fc60000010000 */
[C---:B------:R-:W-:Y:S01]  /*148c0*/  ISETP.GE.U32.AND P2, PT, R237.reuse, R6, PT ;  /* 0x00000006ed00720c */ /* 0x040fe20003f46070 */
[----:B------:R-:W-:Y:S01]  /*148d0*/  @!P5 HADD2 R76, -R16.H0_H0, -RZ.H0_H0 ;  /* 0xa00000ff104cd230 */ /* 0x000fe20000000900 */
[--C-:B------:R-:W-:Y:S02]  /*148e0*/  SHF.R.U32.HI R6, RZ, 0x10, R0.reuse ;  /* 0x00000010ff067819 */ /* 0x100fe40000011600 */
[----:B------:R-:W-:Y:S02]  /*148f0*/  SHF.R.U32.HI R0, RZ, 0x18, R0 ;  /* 0x00000018ff007819 */ /* 0x000fe40000011600 */
[----:B------:R-:W-:Y:S02]  /*14900*/  LOP3.LUT R6, R6, 0xff, RZ, 0xc0, !PT ;  /* 0x000000ff06067812 */ /* 0x000fe400078ec0ff */
[C---:B------:R-:W-:Y:S02]  /*14910*/  ISETP.GE.U32.AND P1, PT, R237.reuse, R0, PT ;  /* 0x00000000ed00720c */ /* 0x040fe40003f26070 */
[----:B------:R-:W1:Y:S01]  /*14920*/  MUFU.EX2 R0, R73 ;  /* 0x0000004900007308 */ /* 0x000e620000000800 */
[----:B------:R-:W-:-:S02]  /*14930*/  ISETP.GE.U32.AND P3, PT, R237, R6, PT ;  /* 0x00000006ed00720c */ /* 0x000fc40003f66070 */
[----:B------:R-:W-:Y:S02]  /*14940*/  LOP3.LUT R6, R2, 0xff, RZ, 0xc0, !PT ;  /* 0x000000ff02067812 */ /* 0x000fe400078ec0ff */
[----:B------:R-:W-:Y:S02]  /*14950*/  PRMT R15, R30, 0x7632, R15 ;  /* 0x000076321e0f7816 */ /* 0x000fe4000000000f */
[C---:B------:R-:W-:Y:S02]  /*14960*/  ISETP.GE.U32.AND P0, PT, R237.reuse, R6, PT ;  /* 0x00000006ed00720c */ /* 0x040fe40003f06070 */
[--C-:B------:R-:W-:Y:S01]  /*14970*/  SHF.R.U32.HI R6, RZ, 0x18, R2.reuse ;  /* 0x00000018ff067819 */ /* 0x100fe20000011602 */
[----:B------:R-:W-:Y:S01]  /*14980*/  @!P2 HADD2 R77, -R15.H0_H0, -RZ.H0_H0 ;  /* 0xa00000ff0f4da230 */ /* 0x000fe20000000900 */
[----:B------:R-:W-:Y:S01]  /*14990*/  SHF.R.U32.HI R2, RZ, 0x10, R2 ;  /* 0x00000010ff027819 */ /* 0x000fe20000011602 */
[----:B------:R-:W-:Y:S01]  /*149a0*/  @!P1 HADD2 R78, -R13.H0_H0, -RZ.H0_H0 ;  /* 0xa00000ff0d4e9230 */ /* 0x000fe20000000900 */
[----:B------:R-:W-:Y:S01]  /*149b0*/  ISETP.GE.U32.AND P4, PT, R237, R6, PT ;  /* 0x00000006ed00720c */ /* 0x000fe20003f86070 */
[----:B------:R-:W-:Y:S01]  /*149c0*/  @!P3 HADD2 R79, -R14.H0_H0, -RZ.H0_H0 ;  /* 0xa00000ff0e4fb230 */ /* 0x000fe20000000900 */
[----:B------:R-:W-:Y:S01]  /*149d0*/  PRMT R30, R167, 0x5410, R168 ;  /* 0x00005410a71e7816 */ /* 0x000fe200000000a8 */
[C---:B-1----:R-:W-:Y:S01]  /*149e0*/  FADD.FTZ R23, R0.reuse, R3 ;  /* 0x0000000300177221 */ /* 0x042fe20000010000 */
[----:B------:R-:W-:Y:S01]  /*149f0*/  F2FP.PACK_AB R6, R0, R5 ;  /* 0x000000050006723e */ /* 0x000fe200000000ff */
[----:B------:R-:W-:Y:S01]  /*14a00*/  IMAD.MOV.U32 R73, RZ, RZ, R35 ;  /* 0x000000ffff497224 */ /* 0x000fe200078e0023 */
[----:B------:R-:W-:Y:S01]  /*14a10*/  LOP3.LUT R0, R2, 0xff, RZ, 0xc0, !PT ;  /* 0x000000ff02007812 */ /* 0x000fe200078ec0ff */
[----:B------:R-:W-:Y:S01]  /*14a20*/  IMAD.WIDE.U32 R2, R8, -0x2daee0ad, RZ ;  /* 0xd2511f5308027825 */ /* 0x000fe200078e00ff */
[----:B------:R-:W-:Y:S01]  /*14a30*/  PRMT R35, R16, 0x5410, R15 ;  /* 0x0000541010237816 */ /* 0x000fe2000000000f */
[----:B------:R-:W-:Y:S01]  /*14a40*/  @!P0 HADD2 R80, -R187.H0_H0, -RZ.H0_H0 ;  /* 0xa00000ffbb508230 */ /* 0x000fe20000000900 */
[----:B------:R-:W-:Y:S01]  /*14a50*/  @!P5 PRMT R16, R76, 0x5410, RZ ;  /* 0x000054104c10d816 */ /* 0x000fe200000000ff */
[----:B------:R-:W-:Y:S01]  /*14a60*/  IMAD.MOV.U32 R61, RZ, RZ, R73 ;  /* 0x000000ffff3d7224 */ /* 0x000fe200078e0049 */
[----:B------:R-:W-:Y:S01]  /*14a70*/  ISETP.GE.U32.AND P5, PT, R237, R0, PT ;  /* 0x00000000ed00720c */ /* 0x000fe20003fa6070 */
[----:B------:R-:W-:Y:S01]  /*14a80*/  @!P4 HADD2 R82, -R168.H0_H0, -RZ.H0_H0 ;  /* 0xa00000ffa852c230 */ /* 0x000fe20000000900 */
[----:B------:R-:W-:Y:S01]  /*14a90*/  SHF.R.U32.HI R0, RZ, 0x8, R7 ;  /* 0x00000008ff007819 */ /* 0x000fe20000011607 */
[----:B------:R-:W-:Y:S01]  /*14aa0*/  IMAD.MOV.U32 R76, RZ, RZ, R124 ;  /* 0x000000ffff4c7224 */ /* 0x000fe200078e007c */
[----:B------:R-:W-:Y:S01]  /*14ab0*/  @!P2 PRMT R15, R77, 0x5410, RZ ;  /* 0x000054104d0fa816 */ /* 0x000fe200000000ff */
[----:B------:R-:W-:Y:S01]  /*14ac0*/  IMAD.MOV.U32 R77, RZ, RZ, R20 ;  /* 0x000000ffff4d7224 */ /* 0x000fe200078e0014 */
[----:B------:R-:W-:Y:S01]  /*14ad0*/  LOP3.LUT R0, R0, 0xffff, RZ, 0xc0, !PT ;  /* 0x0000ffff00007812 */ /* 0x000fe200078ec0ff */
[----:B------:R-:W-:Y:S01]  /*14ae0*/  IMAD.MOV.U32 R20, RZ, RZ, R34 ;  /* 0x000000ffff147224 */ /* 0x000fe200078e0022 */
[----:B------:R-:W-:-:S02]  /*14af0*/  PRMT R34, R14, 0x5410, R13 ;  /* 0x000054100e227816 */ /* 0x000fc4000000000d */
[----:B------:R-:W-:Y:S02]  /*14b00*/  ISETP.GE.U32.AND P2, PT, R237, R0, PT ;  /* 0x00000000ed00720c */ /* 0x000fe40003f46070 */
[----:B------:R-:W-:Y:S01]  /*14b10*/  LOP3.LUT R0, R3, UR14, R10, 0x96, !PT ;  /* 0x0000000e03007c12 */ /* 0x000fe2000f8e960a */
[----:B------:R-:W-:Y:S01]  /*14b20*/  @!P5 HADD2 R83, -R167.H0_H0, -RZ.H0_H0 ;  /* 0xa00000ffa753d230 */ /* 0x000fe20000000900 */
[----:B------:R-:W-:Y:S02]  /*14b30*/  @!P1 PRMT R13, R78, 0x5410, RZ ;  /* 0x000054104e0d9816 */ /* 0x000fe400000000ff */
[----:B------:R-:W-:Y:S02]  /*14b40*/  SHF.R.U32.HI R5, RZ, 0x10, R0 ;  /* 0x00000010ff057819 */ /* 0x000fe40000011600 */
[----:B------:R-:W-:Y:S01]  /*14b50*/  @!P3 PRMT R14, R79, 0x5410, RZ ;  /* 0x000054104f0eb816 */ /* 0x000fe200000000ff */
[----:B------:R-:W-:Y:S01]  /*14b60*/  IMAD.MOV.U32 R79, RZ, RZ, R27 ;  /* 0x000000ffff4f7224 */ /* 0x000fe200078e001b */
[----:B------:R-:W-:Y:S01]  /*14b70*/  LOP3.LUT R5, R5, 0xff, RZ, 0xc0, !PT ;  /* 0x000000ff05057812 */ /* 0x000fe200078ec0ff */
[----:B------:R-:W-:Y:S01]  /*14b80*/  IMAD.MOV.U32 R27, RZ, RZ, R72 ;  /* 0x000000ffff1b7224 */ /* 0x000fe200078e0048 */
[----:B------:R-:W-:Y:S01]  /*14b90*/  PRMT R171, R6, 0x7610, R171 ;  /* 0x0000761006ab7816 */ /* 0x000fe200000000ab */
[----:B------:R-:W-:Y:S01]  /*14ba0*/  IMAD.MOV.U32 R72, RZ, RZ, R109 ;  /* 0x000000ffff487224 */ /* 0x000fe200078e006d */
[C---:B------:R-:W-:Y:S01]  /*14bb0*/  ISETP.GE.U32.AND P1, PT, R237.reuse, R5, PT ;  /* 0x00000005ed00720c */ /* 0x040fe20003f26070 */
[----:B------:R-:W-:Y:S01]  /*14bc0*/  IMAD.MOV.U32 R109, RZ, RZ, R108 ;  /* 0x000000ffff6d7224 */ /* 0x000fe200078e006c */
[----:B------:R-:W-:Y:S01]  /*14bd0*/  LOP3.LUT R5, R0, 0xff, RZ, 0xc0, !PT ;  /* 0x000000ff00057812 */ /* 0x000fe200078ec0ff */
[----:B------:R-:W-:Y:S01]  /*14be0*/  @!P2 HADD2 R81, -R170.H0_H0, -RZ.H0_H0 ;  /* 0xa00000ffaa51a230 */ /* 0x000fe20000000900 */
[----:B------:R-:W-:Y:S01]  /*14bf0*/  PRMT R169, R6, 0x7632, R169 ;  /* 0x0000763206a97816 */ /* 0x000fe200000000a9 */
[----:B------:R-:W-:Y:S01]  /*14c00*/  IMAD.MOV.U32 R108, RZ, RZ, R112 ;  /* 0x000000ffff6c7224 */ /* 0x000fe200078e0070 */
[----:B------:R-:W-:Y:S01]  /*14c10*/  ISETP.GE.U32.AND P3, PT, R237, R5, PT ;  /* 0x00000005ed00720c */ /* 0x000fe20003f66070 */
[----:B------:R-:W-:Y:S01]  /*14c20*/  IMAD.WIDE.U32 R6, R9, -0x2daee0ad, RZ ;  /* 0xd2511f5309067825 */ /* 0x000fe200078e00ff */
[----:B------:R-:W-:-:S02]  /*14c30*/  SHF.R.U32.HI R5, RZ, 0x18, R0 ;  /* 0x00000018ff057819 */ /* 0x000fc40000011600 */
[----:B------:R-:W-:Y:S01]  /*14c40*/  LOP3.LUT R0, R0, 0xffff, RZ, 0xc0, !PT ;  /* 0x0000ffff00007812 */ /* 0x000fe200078ec0ff */
[----:B------:R-:W-:Y:S01]  /*14c50*/  IMAD.MOV.U32 R112, RZ, RZ, R228 ;  /* 0x000000ffff707224 */ /* 0x000fe200078e00e4 */
[----:B------:R-:W-:Y:S01]  /*14c60*/  LOP3.LUT R7, R7, UR15, R12, 0x96, !PT ;  /* 0x0000000f07077c12 */ /* 0x000fe2000f8e960c */
[----:B------:R-:W-:Y:S01]  /*14c70*/  IMAD.WIDE.U32 R8, R11, -0x2daee0ad, RZ ;  /* 0xd2511f530b087825 */ /* 0x000fe200078e00ff */
[----:B------:R-:W-:Y:S01]  /*14c80*/  SHF.R.U32.HI R0, RZ, 0x8, R0 ;  /* 0x00000008ff007819 */ /* 0x000fe20000011600 */
[----:B------:R-:W-:Y:S01]  /*14c90*/  @!P1 HADD2 R87, -R165.H0_H0, -RZ.H0_H0 ;  /* 0xa00000ffa5579230 */ /* 0x000fe20000000900 */
[----:B------:R-:W-:Y:S01]  /*14ca0*/  SHF.R.U32.HI R17, RZ, 0x10, R2 ;  /* 0x00000010ff117819 */ /* 0x000fe20000011602 */
[----:B------:R-:W-:Y:S01]  /*14cb0*/  IMAD.MOV.U32 R228, RZ, RZ, R33 ;  /* 0x000000ffffe47224 */ /* 0x000fe200078e0021 */
[----:B------:R-:W-:Y:S01]  /*14cc0*/  LOP3.LUT R0, R0, 0xffff, RZ, 0xc0, !PT ;  /* 0x0000ffff00007812 */ /* 0x000fe200078ec0ff */
[----:B------:R-:W-:Y:S01]  /*14cd0*/  IMAD.MOV.U32 R78, RZ, RZ, R109 ;  /* 0x000000ffff4e7224 */ /* 0x000fe200078e006d */
[----:B------:R-:W-:Y:S01]  /*14ce0*/  PRMT R33, R187, 0x5410, R170 ;  /* 0x00005410bb217816 */ /* 0x000fe200000000aa */
[----:B------:R-:W-:Y:S01]  /*14cf0*/  IMAD.MOV.U32 R73, RZ, RZ, R112 ;  /* 0x000000ffff497224 */ /* 0x000fe200078e0070 */
[----:B------:R-:W-:Y:S01]  /*14d00*/  @!P2 PRMT R170, R81, 0x5410, RZ ;  /* 0x0000541051aaa816 */ /* 0x000fe200000000ff */
[----:B------:R-:W-:Y:S01]  /*14d10*/  IMAD.MOV.U32 R81, RZ, RZ, R21 ;  /* 0x000000ffff517224 */ /* 0x000fe200078e0015 */
[----:B------:R-:W-:Y:S01]  /*14d20*/  ISETP.GE.U32.AND P2, PT, R237, R0, PT ;  /* 0x00000000ed00720c */ /* 0x000fe20003f46070 */
[----:B------:R-:W-:Y:S01]  /*14d30*/  @!P3 HADD2 R84, -R171.H0_H0, -RZ.H0_H0 ;  /* 0xa00000ffab54b230 */ /* 0x000fe20000000900 */
[----:B------:R-:W-:Y:S01]  /*14d40*/  LOP3.LUT R0, R9, UR11, R6, 0x96, !PT ;  /* 0x0000000b09007c12 */ /* 0x000fe2000f8e9606 */
[----:B------:R-:W-:Y:S01]  /*14d50*/  IMAD.WIDE.U32 R6, R7, -0x326172a9, RZ ;  /* 0xcd9e8d5707067825 */ /* 0x000fe200078e00ff */
[----:B------:R-:W-:-:S02]  /*14d60*/  @!P0 PRMT R187, R80, 0x5410, RZ ;  /* 0x0000541050bb8816 */ /* 0x000fc400000000ff */
[----:B------:R-:W-:Y:S01]  /*14d70*/  ISETP.GE.U32.AND P0, PT, R237, R5, PT ;  /* 0x00000005ed00720c */ /* 0x000fe20003f06070 */
[----:B------:R-:W-:Y:S01]  /*14d80*/  IMAD.WIDE.U32 R10, R0, -0x326172a9, RZ ;  /* 0xcd9e8d57000a7825 */ /* 0x000fe200078e00ff */
[----:B------:R-:W-:Y:S02]  /*14d90*/  LOP3.LUT R4, R7, UR12, R4, 0x96, !PT ;  /* 0x0000000c07047c12 */ /* 0x000fe4000f8e9604 */
[----:B------:R-:W-:Y:S01]  /*14da0*/  LOP3.LUT R9, R2, 0xffff, RZ, 0xc0, !PT ;  /* 0x0000ffff02097812 */ /* 0x000fe200078ec0ff */
[----:B------:R-:W-:Y:S01]  /*14db0*/  IMAD.MOV.U32 R80, RZ, RZ, R20 ;  /* 0x000000ffff507224 */ /* 0x000fe200078e0014 */
[----:B------:R-:W-:Y:S01]  /*14dc0*/  LOP3.LUT R0, R11, UR10, R6, 0x96, !PT ;  /* 0x0000000a0b007c12 */ /* 0x000fe2000f8e9606 */
[----:B------:R-:W-:Y:S01]  /*14dd0*/  IMAD.WIDE.U32 R4, R4, -0x2daee0ad, RZ ;  /* 0xd2511f5304047825 */ /* 0x000fe200078e00ff */
[----:B------:R-:W-:Y:S01]  /*14de0*/  @!P2 HADD2 R85, -R169.H0_H0, -RZ.H0_H0 ;  /* 0xa00000ffa955a230 */ /* 0x000fe20000000900 */
[----:B------:R-:W-:Y:S02]  /*14df0*/  PRMT R109, R165, 0x5410, R166 ;  /* 0x00005410a56d7816 */ /* 0x000fe400000000a6 */
[----:B------:R-:W-:Y:S01]  /*14e00*/  IMAD.WIDE.U32 R6, R0, -0x2daee0ad, RZ ;  /* 0xd2511f5300067825 */ /* 0x000fe200078e00ff */
[----:B------:R-:W-:Y:S01]  /*14e10*/  LOP3.LUT R5, R5, UR9, R8, 0x96, !PT ;  /* 0x0000000905057c12 */ /* 0x000fe2000f8e9608 */
[----:B------:R-:W-:Y:S01]  /*14e20*/  @!P0 HADD2 R86, -R166.H0_H0, -RZ.H0_H0 ;  /* 0xa00000ffa6568230 */ /* 0x000fe20000000900 */
[----:B------:R-:W-:Y:S01]  /*14e30*/  LOP3.LUT R0, R2, 0xff, RZ, 0xc0, !PT ;  /* 0x000000ff02007812 */ /* 0x000fe200078ec0ff */
[----:B------:R-:W-:Y:S01]  /*14e40*/  IMAD.MOV.U32 R64, RZ, RZ, R108 ;  /* 0x000000ffff407224 */ /* 0x000fe200078e006c */
[----:B------:R-:W-:Y:S01]  /*14e50*/  LOP3.LUT R7, R7, UR6, R4, 0x96, !PT ;  /* 0x0000000607077c12 */ /* 0x000fe2000f8e9604 */
[----:B------:R-:W-:Y:S01]  /*14e60*/  IMAD.WIDE.U32 R4, R5, -0x326172a9, RZ ;  /* 0xcd9e8d5705047825 */ /* 0x000fe200078e00ff */
[----:B------:R-:W-:-:S02]  /*14e70*/  SHF.R.U32.HI R8, RZ, 0x18, R2 ;  /* 0x00000018ff087819 */ /* 0x000fc40000011602 */
[----:B------:R-:W-:Y:S01]  /*14e80*/  @!P0 PRMT R166, R86, 0x5410, RZ ;  /* 0x0000541056a68816 */ /* 0x000fe200000000ff */
[----:B------:R-:W-:Y:S01]  /*14e90*/  IMAD.WIDE.U32 R2, R7, -0x326172a9, RZ ;  /* 0xcd9e8d5707027825 */ /* 0x000fe200078e00ff */
[----:B------:R-:W-:Y:S02]  /*14ea0*/  LOP3.LUT R10, R5, UR8, R10, 0x96, !PT ;  /* 0x00000008050a7c12 */ /* 0x000fe4000f8e960a */
[----:B------:R-:W-:Y:S01]  /*14eb0*/  ISETP.GE.U32.AND P0, PT, R237, R0, PT ;  /* 0x00000000ed00720c */ /* 0x000fe20003f06070 */
[----:B------:R-:W-:Y:S01]  /*14ec0*/  IMAD.MOV.U32 R86, RZ, RZ, R230 ;  /* 0x000000ffff567224 */ /* 0x000fe200078e00e6 */
[----:B------:R-:W-:Y:S01]  /*14ed0*/  LOP3.LUT R7, R2, 0xff, RZ, 0xc0, !PT ;  /* 0x000000ff02077812 */ /* 0x000fe200078ec0ff */
[----:B------:R-:W-:Y:S01]  /*14ee0*/  MUFU.EX2 R230, R155 ;  /* 0x0000009b00e67308 */ /* 0x000fe20000000800 */
[----:B------:R-:W-:Y:S01]  /*14ef0*/  SHF.R.U32.HI R5, RZ, 0x18, R2 ;  /* 0x00000018ff057819 */ /* 0x000fe20000011602 */
[----:B------:R-:W-:Y:S01]  /*14f00*/  IMAD.MOV.U32 R74, RZ, RZ, R228 ;  /* 0x000000ffff4a7224 */ /* 0x000fe200078e00e4 */
[----:B------:R-:W-:-:S02]  /*14f10*/  PRMT R112, R171, 0x5410, R169 ;  /* 0x00005410ab707816 */ /* 0x000fc400000000a9 */
[----:B------:R-:W-:Y:S02]  /*14f20*/  SHF.R.U32.HI R0, RZ, 0x10, R2 ;  /* 0x00000010ff007819 */ /* 0x000fe40000011602 */
[----:B------:R-:W-:Y:S01]  /*14f30*/  @!P4 PRMT R168, R82, 0x5410, RZ ;  /* 0x0000541052a8c816 */ /* 0x000fe200000000ff */
[----:B------:R-:W-:Y:S01]  /*14f40*/  MUFU.EX2 R228, R144 ;  /* 0x0000009000e47308 */ /* 0x000fe20000000800 */
[----:B------:R-:W-:Y:S01]  /*14f50*/  @!P2 PRMT R169, R85, 0x5410, RZ ;  /* 0x0000541055a9a816 */ /* 0x000fe200000000ff */
[----:B------:R-:W-:Y:S01]  /*14f60*/  IMAD.MOV.U32 R82, RZ, RZ, R27 ;  /* 0x000000ffff527224 */ /* 0x000fe200078e001b */
[C---:B------:R-:W-:Y:S01]  /*14f70*/  ISETP.GE.U32.AND P4, PT, R237.reuse, R7, PT ;  /* 0x00000007ed00720c */ /* 0x040fe20003f86070 */
[----:B------:R-:W-:Y:S01]  /*14f80*/  IMAD.MOV.U32 R27, RZ, RZ, R125 ;  /* 0x000000ffff1b7224 */ /* 0x000fe200078e007d */
[----:B------:R-:W-:Y:S01]  /*14f90*/  ISETP.GE.U32.AND P2, PT, R237, R5, PT ;  /* 0x00000005ed00720c */ /* 0x000fe20003f46070 */
[----:B------:R-:W-:Y:S01]  /*14fa0*/  IMAD.MOV.U32 R85, RZ, RZ, R153 ;  /* 0x000000ffff557224 */ /* 0x000fe200078e0099 */
[----:B------:R-:W-:Y:S01]  /*14fb0*/  LOP3.LUT R4, R3, UR13, R4, 0x96, !PT ;  /* 0x0000000d03047c12 */ /* 0x000fe2000f8e9604 */
[----:B------:R-:W1:Y:S01]  /*14fc0*/  MUFU.EX2 R5, R148 ;  /* 0x0000009400057308 */ /* 0x000e620000000800 */
[----:B------:R-:W-:Y:S01]  /*14fd0*/  LOP3.LUT R19, R2, 0xffff, RZ, 0xc0, !PT ;  /* 0x0000ffff02137812 */ /* 0x000fe200078ec0ff */
[----:B------:R-:W-:Y:S01]  /*14fe0*/  IMAD.WIDE.U32 R2, R10, -0x2daee0ad, RZ ;  /* 0xd2511f530a027825 */ /* 0x000fe200078e00ff */
[----:B------:R-:W-:-:S02]  /*14ff0*/  LOP3.LUT R0, R0, 0xff, RZ, 0xc0, !PT ;  /* 0x000000ff00007812 */ /* 0x000fc400078ec0ff */
[----:B------:R-:W-:Y:S01]  /*15000*/  @!P1 PRMT R165, R87, 0x5410, RZ ;  /* 0x0000541057a59816 */ /* 0x000fe200000000ff */
[----:B------:R-:W-:Y:S01]  /*15010*/  IMAD.MOV.U32 R87, RZ, RZ, R231 ;  /* 0x000000ffff577224 */ /* 0x000fe200078e00e7 */
[----:B------:R-:W-:Y:S01]  /*15020*/  ISETP.GE.U32.AND P1, PT, R237, R0, PT ;  /* 0x00000000ed00720c */ /* 0x000fe20003f26070 */
[----:B------:R-:W2:Y:S01]  /*15030*/  MUFU.EX2 R7, R149 ;  /* 0x0000009500077308 */ /* 0x000ea20000000800 */
[----:B------:R-:W-:Y:S01]  /*15040*/  LOP3.LUT R0, R3, UR14, R6, 0x96, !PT ;  /* 0x0000000e03007c12 */ /* 0x000fe2000f8e9606 */
[----:B------:R-:W-:Y:S01]  /*15050*/  IMAD.MOV.U32 R153, RZ, RZ, R219 ;  /* 0x000000ffff997224 */ /* 0x000fe200078e00db */
[----:B------:R-:W-:Y:S01]  /*15060*/  SHF.R.U32.HI R6, RZ, 0x8, R9 ;  /* 0x00000008ff067819 */ /* 0x000fe20000011609 */
[----:B------:R-:W-:Y:S01]  /*15070*/  FADD.FTZ R9, R44, R24 ;  /* 0x000000182c097221 */ /* 0x000fe20000010000 */
[----:B------:R-:W-:Y:S01]  /*15080*/  LOP3.LUT R21, R2, 0xffff, RZ, 0xc0, !PT ;  /* 0x0000ffff02157812 */ /* 0x000fe200078ec0ff */
[----:B------:R-:W-:Y:S01]  /*15090*/  IMAD.MOV.U32 R24, RZ, RZ, R80 ;  /* 0x000000ffff187224 */ /* 0x000fe200078e0050 */
[----:B------:R-:W-:Y:S01]  /*150a0*/  LOP3.LUT R3, R6, 0xffff, RZ, 0xc0, !PT ;  /* 0x0000ffff06037812 */ /* 0x000fe200078ec0ff */
[----:B-1----:R-:W-:Y:S01]  /*150b0*/  FADD.FTZ R11, R5, R23 ;  /* 0x00000017050b7221 */ /* 0x002fe20000010000 */
[----:B------:R-:W-:Y:S01]  /*150c0*/  @!P3 PRMT R171, R84, 0x5410, RZ ;  /* 0x0000541054abb816 */ /* 0x000fe200000000ff */
[----:B------:R1:W-:Y:S01]  /*150d0*/  MUFU.EX2 R6, R65 ;  /* 0x0000004100067308 */ /* 0x0003e20000000800 */
[----:B------:R-:W-:Y:S01]  /*150e0*/  ISETP.GE.U32.AND P3, PT, R237, R3, PT ;  /* 0x00000003ed00720c */ /* 0x000fe20003f66070 */
[----:B------:R-:W-:Y:S01]  /*150f0*/  IMAD.MOV.U32 R84, RZ, RZ, R232 ;  /* 0x000000ffff547224 */ /* 0x000fe200078e00e8 */
[----:B------:R-:W-:Y:S01]  /*15100*/  LOP3.LUT R12, R2, 0xff, RZ, 0xc0, !PT ;  /* 0x000000ff020c7812 */ /* 0x000fe200078ec0ff */
[----:B------:R-:W-:Y:S01]  /*15110*/  IMAD.MOV.U32 R80, RZ, RZ, R224 ;  /* 0x000000ffff507224 */ /* 0x000fe200078e00e0 */
[--C-:B------:R-:W-:Y:S01]  /*15120*/  SHF.R.U32.HI R20, RZ, 0x10, R2.reuse ;  /* 0x00000010ff147819 */ /* 0x100fe20000011602 */
[----:B------:R-:W-:Y:S01]  /*15130*/  IMAD.MOV.U32 R44, RZ, RZ, R81 ;  /* 0x000000ffff2c7224 */ /* 0x000fe200078e0051 */
[----:B--2---:R-:W-:Y:S01]  /*15140*/  F2FP.PACK_AB R3, R7, R5 ;  /* 0x000000050703723e */ /* 0x004fe200000000ff */
[----:B------:R-:W-:Y:S01]  /*15150*/  MUFU.EX2 R231, R156 ;  /* 0x0000009c00e77308 */ /* 0x000fe20000000800 */
[----:B------:R-:W-:Y:S01]  /*15160*/  SHF.R.U32.HI R10, RZ, 0x18, R2 ;  /* 0x00000018ff0a7819 */ /* 0x000fe20000011602 */
[----:B------:R-:W-:Y:S01]  /*15170*/  IMAD.MOV.U32 R81, RZ, RZ, R197 ;  /* 0x000000ffff517224 */ /* 0x000fe200078e00c5 */
[----:B------:R-:W-:-:S02]  /*15180*/  PRMT R164, R3, 0x7610, R164 ;  /* 0x0000761003a47816 */ /* 0x000fc400000000a4 */
[----:B------:R-:W-:Y:S02]  /*15190*/  PRMT R163, R3, 0x7632, R163 ;  /* 0x0000763203a37816 */ /* 0x000fe400000000a3 */
[----:B------:R-:W-:Y:S01]  /*151a0*/  LOP3.LUT R3, R17, 0xff, RZ, 0xc0, !PT ;  /* 0x000000ff11037812 */ /* 0x000fe200078ec0ff */
[----:B------:R-:W2:Y:S01]  /*151b0*/  MUFU.EX2 R2, R62 ;  /* 0x0000003e00027308 */ /* 0x000ea20000000800 */
[----:B------:R-:W-:Y:S01]  /*151c0*/  @!P0 HADD2 R89, -R164.H0_H0, -RZ.H0_H0 ;  /* 0xa00000ffa4598230 */ /* 0x000fe20000000900 */
[----:B------:R-:W-:Y:S01]  /*151d0*/  PRMT R108, R164, 0x5410, R163 ;  /* 0x00005410a46c7816 */ /* 0x000fe200000000a3 */
[----:B-1----:R-:W-:Y:S01]  /*151e0*/  IMAD.MOV.U32 R65, RZ, RZ, R25 ;  /* 0x000000ffff417224 */ /* 0x002fe200078e0019 */
[----:B------:R-:W-:Y:S01]  /*151f0*/  @!P5 PRMT R167, R83, 0x5410, RZ ;  /* 0x0000541053a7d816 */ /* 0x000fe200000000ff */
[----:B------:R-:W-:Y:S01]  /*15200*/  IMAD.MOV.U32 R83, RZ, RZ, R72 ;  /* 0x000000ffff537224 */ /* 0x000fe200078e0048 */
[----:B------:R-:W-:Y:S01]  /*15210*/  @!P0 PRMT R164, R89, 0x5410, RZ ;  /* 0x0000541059a48816 */ /* 0x000fe200000000ff */
[----:B------:R-:W-:Y:S01]  /*15220*/  IMAD.MOV.U32 R72, RZ, RZ, R229 ;  /* 0x000000ffff487224 */ /* 0x000fe200078e00e5 */
[C---:B------:R-:W-:Y:S01]  /*15230*/  ISETP.GE.U32.AND P0, PT, R237.reuse, R3, PT ;  /* 0x00000003ed00720c */ /* 0x040fe20003f06070 */
[----:B------:R-:W-:Y:S01]  /*15240*/  MUFU.EX2 R229, R67 ;  /* 0x0000004300e57308 */ /* 0x000fe20000000800 */
[----:B------:R-:W-:Y:S01]  /*15250*/  ISETP.GE.U32.AND P5, PT, R237, R8, PT ;  /* 0x00000008ed00720c */ /* 0x000fe20003fa6070 */
[----:B------:R-:W-:Y:S01]  /*15260*/  IMAD.MOV.U32 R25, RZ, RZ, R227 ;  /* 0x000000ffff197224 */ /* 0x000fe200078e00e3 */
[----:B------:R-:W-:Y:S01]  /*15270*/  LOP3.LUT R3, R4, 0xff, RZ, 0xc0, !PT ;  /* 0x000000ff04037812 */ /* 0x000fe200078ec0ff */
[----:B------:R-:W-:Y:S01]  /*15280*/  @!P3 HADD2 R88, -R163.H0_H0, -RZ.H0_H0 ;  /* 0xa00000ffa358b230 */ /* 0x000fe20000000900 */
[----:B------:R-:W-:Y:S01]  /*15290*/  IMAD.MOV.U32 R89, RZ, RZ, R220 ;  /* 0x000000ffff597224 */ /* 0x000fe200078e00dc */
[----:B--2---:R-:W-:Y:S01]  /*152a0*/  F2FP.PACK_AB R5, R6, R2 ;  /* 0x000000020605723e */ /* 0x004fe200000000ff */
[----:B------:R-:W-:Y:S01]  /*152b0*/  FADD.FTZ R17, R2, R31 ;  /* 0x0000001f02117221 */ /* 0x000fe20000010000 */
[----:B------:R-:W-:Y:S01]  /*152c0*/  LOP3.LUT R2, R4, 0xffff, RZ, 0xc0, !PT ;  /* 0x0000ffff04027812 */ /* 0x000fe200078ec0ff */
[----:B------:R-:W-:Y:S01]  /*152d0*/  MUFU.EX2 R232, R151 ;  /* 0x0000009700e87308 */ /* 0x000fe20000000800 */
[----:B------:R-:W-:Y:S01]  /*152e0*/  PRMT R162, R5, 0x7610, R162 ;  /* 0x0000761005a27816 */ /* 0x000fe200000000a2 */
[----:B------:R-:W-:Y:S01]  /*152f0*/  IMAD.MOV.U32 R62, RZ, RZ, R218 ;  /* 0x000000ffff3e7224 */ /* 0x000fe200078e00da */
[----:B------:R-:W-:-:S02]  /*15300*/  SHF.R.U32.HI R2, RZ, 0x8, R2 ;  /* 0x00000008ff027819 */ /* 0x000fc40000011602 */
[----:B------:R-:W-:Y:S01]  /*15310*/  PRMT R161, R5, 0x7632, R161 ;  /* 0x0000763205a17816 */ /* 0x000fe200000000a1 */
[----:B------:R-:W-:Y:S01]  /*15320*/  @!P0 HADD2 R90, -R162.H0_H0, -RZ.H0_H0 ;  /* 0xa00000ffa25a8230 */ /* 0x000fe20000000900 */
[----:B------:R-:W-:Y:S01]  /*15330*/  LOP3.LUT R2, R2, 0xffff, RZ, 0xc0, !PT ;  /* 0x0000ffff02027812 */ /* 0x000fe200078ec0ff */
[----:B------:R-:W-:Y:S01]  /*15340*/  MUFU.EX2 R227, R193 ;  /* 0x000000c100e37308 */ /* 0x000fe20000000800 */
[----:B------:R-:W-:Y:S01]  /*15350*/  PRMT R23, R162, 0x5410, R161 ;  /* 0x00005410a2177816 */ /* 0x000fe200000000a1 */
[----:B------:R-:W-:Y:S01]  /*15360*/  @!P5 HADD2 R91, -R161.H0_H0, -RZ.H0_H0 ;  /* 0xa00000ffa15bd230 */ /* 0x000fe20000000900 */
[----:B------:R-:W-:Y:S02]  /*15370*/  @!P0 PRMT R162, R90, 0x5410, RZ ;  /* 0x000054105aa28816 */ /* 0x000fe400000000ff */
[----:B------:R-:W-:Y:S01]  /*15380*/  @!P3 PRMT R163, R88, 0x5410, RZ ;  /* 0x0000541058a3b816 */ /* 0x000fe200000000ff */
[----:B------:R-:W-:Y:S01]  /*15390*/  IMAD.MOV.U32 R88, RZ, RZ, R82 ;  /* 0x000000ffff587224 */ /* 0x000fe200078e0052 */
[----:B------:R-:W-:Y:S01]  /*153a0*/  ISETP.GE.U32.AND P0, PT, R237, R2, PT ;  /* 0x00000002ed00720c */ /* 0x000fe20003f06070 */
[----:B------:R-:W1:Y:S01]  /*153b0*/  MUFU.EX2 R8, R150 ;  /* 0x0000009600087308 */ /* 0x000e620000000800 */
[----:B------:R-:W-:Y:S01]  /*153c0*/  SHF.R.U32.HI R2, RZ, 0x8, R19 ;  /* 0x00000008ff027819 */ /* 0x000fe20000011613 */
[----:B------:R-:W-:Y:S01]  /*153d0*/  IMAD.MOV.U32 R82, RZ, RZ, R226 ;  /* 0x000000ffff527224 */ /* 0x000fe200078e00e2 */
[----:B------:R-:W-:Y:S01]  /*153e0*/  @!P5 PRMT R161, R91, 0x5410, RZ ;  /* 0x000054105ba1d816 */ /* 0x000fe200000000ff */
[----:B------:R-:W-:Y:S01]  /*153f0*/  IMAD.MOV.U32 R91, RZ, RZ, R84 ;  /* 0x000000ffff5b7224 */ /* 0x000fe200078e0054 */
[----:B------:R-:W-:Y:S01]  /*15400*/  LOP3.LUT R2, R2, 0xffff, RZ, 0xc0, !PT ;  /* 0x0000ffff02027812 */ /* 0x000fe200078ec0ff */
[----:B------:R-:W-:Y:S01]  /*15410*/  IMAD.MOV.U32 R84, RZ, RZ, R126 ;  /* 0x000000ffff547224 */ /* 0x000fe200078e007e */
[C---:B------:R-:W-:Y:S01]  /*15420*/  ISETP.GE.U32.AND P3, PT, R237.reuse, R3, PT ;  /* 0x00000003ed00720c */ /* 0x040fe20003f66070 */
[----:B------:R-:W-:Y:S01]  /*15430*/  MUFU.EX2 R224, R235 ;  /* 0x000000eb00e07308 */ /* 0x000fe20000000800 */
[----:B------:R-:W-:-:S07]  /*15440*/  ISETP.GE.U32.AND P5, PT, R237, R2, PT ;  /* 0x00000002ed00720c */ /* 0x000fce0003fa6070 */
[----:B------:R-:W-:Y:S01]  /*15450*/  MUFU.EX2 R197, R154 ;  /* 0x0000009a00c57308 */ /* 0x000fe20000000800 */
[----:B------:R-:W-:-:S07]  /*15460*/  F2FP.PACK_AB R2, R231, R230 ;  /* 0x000000e6e702723e */ /* 0x000fce00000000ff */
[----:B------:R-:W-:Y:S01]  /*15470*/  MUFU.EX2 R220, R58 ;  /* 0x0000003a00dc7308 */ /* 0x000fe20000000800 */
[----:B------:R-:W-:-:S07]  /*15480*/  PRMT R158, R2, 0x7610, R158 ;  /* 0x00007610029e7816 */ /* 0x000fce000000009e */
[----:B------:R-:W-:Y:S01]  /*15490*/  MUFU.EX2 R219, R63 ;  /* 0x0000003f00db7308 */ /* 0x000fe20000000800 */
[----:B------:R-:W-:Y:S01]  /*154a0*/  @!P4 HADD2 R102, -R158.H0_H0, -RZ.H0_H0 ;  /* 0xa00000ff9e66c230 */ /* 0x000fe20000000900 */
[----:B------:R-:W-:Y:S01]  /*154b0*/  PRMT R157, R2, 0x7632, R157 ;  /* 0x00007632029d7816 */ /* 0x000fe2000000009d */
[----:B------:R-:W-:Y:S01]  /*154c0*/  FADD.FTZ R6, R6, R17 ;  /* 0x0000001106067221 */ /* 0x000fe20000010000 */
[----:B------:R-:W-:Y:S01]  /*154d0*/  SHF.R.U32.HI R2, RZ, 0x18, R4 ;  /* 0x00000018ff027819 */ /* 0x000fe20000011604 */
[----:B------:R-:W-:Y:S01]  /*154e0*/  IMAD.MOV.U32 R155, RZ, RZ, R83 ;  /* 0x000000ffff9b7224 */ /* 0x000fe200078e0053 */
[----:B------:R-:W-:Y:S01]  /*154f0*/  PRMT R124, R158, 0x5410, R157 ;  /* 0x000054109e7c7816 */ /* 0x000fe2000000009d */
[----:B------:R-:W-:Y:S01]  /*15500*/  @!P5 HADD2 R103, -R157.H0_H0, -RZ.H0_H0 ;  /* 0xa00000ff9d67d230 */ /* 0x000fe20000000900 */
[----:B------:R-:W-:Y:S01]  /*15510*/  @!P4 PRMT R158, R102, 0x5410, RZ ;  /* 0x00005410669ec816 */ /* 0x000fe200000000ff */
[----:B------:R-:W-:Y:S01]  /*15520*/  MUFU.EX2 R226, R234 ;  /* 0x000000ea00e27308 */ /* 0x000fe20000000800 */
[----:B------:R-:W-:Y:S01]  /*15530*/  ISETP.GE.U32.AND P4, PT, R237, R2, PT ;  /* 0x00000002ed00720c */ /* 0x000fe20003f86070 */
[----:B------:R-:W-:Y:S01]  /*15540*/  IMAD.MOV.U32 R102, RZ, RZ, R86 ;  /* 0x000000ffff667224 */ /* 0x000fe200078e0056 */
[----:B------:R-:W-:Y:S01]  /*15550*/  SHF.R.U32.HI R2, RZ, 0x10, R4 ;  /* 0x00000010ff027819 */ /* 0x000fe20000011604 */
[----:B------:R-:W-:Y:S01]  /*15560*/  IMAD.MOV.U32 R86, RZ, RZ, R77 ;  /* 0x000000ffff567224 */ /* 0x000fe200078e004d */
[----:B------:R2:W3:Y:S01]  /*15570*/  LDL.LU.S16 R4, [R1+0x20] ;  /* 0x0000200001047983 */ /* 0x0004e20000300600 */
[----:B------:R-:W-:Y:S01]  /*15580*/  @!P5 PRMT R157, R103, 0x5410, RZ ;  /* 0x00005410679dd816 */ /* 0x000fe200000000ff */
[----:B------:R-:W-:Y:S01]  /*15590*/  IMAD.MOV.U32 R103, RZ, RZ, R87 ;  /* 0x000000ffff677224 */ /* 0x000fe200078e0057 */
[----:B------:R-:W-:Y:S01]  /*155a0*/  LOP3.LUT R2, R2, 0xff, RZ, 0xc0, !PT ;  /* 0x000000ff02027812 */ /* 0x000fe200078ec0ff */
[----:B------:R-:W-:Y:S01]  /*155b0*/  IMAD.MOV.U32 R87, RZ, RZ, R79 ;  /* 0x000000ffff577224 */ /* 0x000fe200078e004f */
[----:B-1----:R-:W-:Y:S01]  /*155c0*/  F2FP.PACK_AB R3, R232, R8 ;  /* 0x00000008e803723e */ /* 0x002fe200000000ff */
[----:B------:R-:W-:Y:S01]  /*155d0*/  IMAD.MOV.U32 R79, RZ, RZ, R225 ;  /* 0x000000ffff4f7224 */ /* 0x000fe200078e00e1 */
[----:B------:R-:W-:Y:S01]  /*155e0*/  ISETP.GE.U32.AND P5, PT, R237, R2, PT ;  /* 0x00000002ed00720c */ /* 0x000fe20003fa6070 */
[----:B------:R-:W-:Y:S01]  /*155f0*/  IMAD.MOV.U32 R77, RZ, RZ, R222 ;  /* 0x000000ffff4d7224 */ /* 0x000fe200078e00de */
[----:B------:R-:W-:Y:S01]  /*15600*/  F2FP.PACK_AB R2, R229, R228 ;  /* 0x000000e4e502723e */ /* 0x000fe200000000ff */
[----:B------:R-:W-:Y:S01]  /*15610*/  MUFU.EX2 R218, R66 ;  /* 0x0000004200da7308 */ /* 0x000fe20000000800 */
[C---:B------:R-:W-:Y:S01]  /*15620*/  PRMT R160, R3.reuse, 0x7610, R160 ;  /* 0x0000761003a07816 */ /* 0x040fe200000000a0 */
[----:B------:R-:W-:Y:S01]  /*15630*/  IMAD.MOV.U32 R22, RZ, RZ, R78 ;  /* 0x000000ffff167224 */ /* 0x000fe200078e004e */
[C---:B------:R-:W-:Y:S01]  /*15640*/  PRMT R156, R2.reuse, 0x7610, R156 ;  /* 0x00007610029c7816 */ /* 0x040fe2000000009c */
[----:B------:R-:W-:Y:S01]  /*15650*/  STG.E.U16 [R140.64+-0x100], R59 ;  /* 0xffff003b8c007986 */ /* 0x000fe2000c101522 */
[----:B------:R-:W-:Y:S01]  /*15660*/  PRMT R151, R2, 0x7632, R151 ;  /* 0x0000763202977816 */ /* 0x000fe20000000097 */
[----:B------:R-:W-:Y:S01]  /*15670*/  @!P3 HADD2 R101, -R160.H0_H0, -RZ.H0_H0 ;  /* 0xa00000ffa065b230 */ /* 0x000fe20000000900 */
[----:B------:R-:W-:Y:S01]  /*15680*/  PRMT R159, R3, 0x7632, R159 ;  /* 0x00007632039f7816 */ /* 0x000fe2000000009f */
[----:B------:R-:W-:Y:S01]  /*15690*/  @!P1 HADD2 R110, -R156.H0_H0, -RZ.H0_H0 ;  /* 0xa00000ff9c6e9230 */ /* 0x000fe20000000900 */
[----:B------:R-:W-:Y:S01]  /*156a0*/  LOP3.LUT R2, R0, 0xff, RZ, 0xc0, !PT ;  /* 0x000000ff00027812 */ /* 0x000fe200078ec0ff */
[----:B------:R-:W1:Y:S01]  /*156b0*/  MUFU.EX2 R225, R233 ;  /* 0x000000e900e17308 */ /* 0x000e620000000800 */
[----:B------:R-:W-:Y:S01]  /*156c0*/  PRMT R126, R156, 0x5410, R151 ;  /* 0x000054109c7e7816 */ /* 0x000fe20000000097 */
[----:B------:R-:W-:Y:S01]  /*156d0*/  @!P2 HADD2 R111, -R151.H0_H0, -RZ.H0_H0 ;  /* 0xa00000ff976fa230 */ /* 0x000fe20000000900 */
[----:B------:R-:W-:Y:S01]  /*156e0*/  @!P1 PRMT R156, R110, 0x5410, RZ ;  /* 0x000054106e9c9816 */ /* 0x000fe200000000ff */
[----:B------:R-:W-:Y:S01]  /*156f0*/  @!P0 HADD2 R100, -R159.H0_H0, -RZ.H0_H0 ;  /* 0xa00000ff9f648230 */ /* 0x000fe20000000900 */
[----:B------:R-:W-:Y:S01]  /*15700*/  ISETP.GE.U32.AND P1, PT, R237, R2, PT ;  /* 0x00000002ed00720c */ /* 0x000fe20003f26070 */
[----:B------:R-:W-:Y:S01]  /*15710*/  STG.E.U16 [R140.64+-0xfe], R57 ;  /* 0xffff02398c007986 */ /* 0x000fe2000c101522 */
[----:B------:R-:W-:Y:S01]  /*15720*/  LOP3.LUT R2, R0, 0xffff, RZ, 0xc0, !PT ;  /* 0x0000ffff00027812 */ /* 0x000fe200078ec0ff */
[----:B------:R-:W-:Y:S01]  /*15730*/  FADD.FTZ R5, R47, R9 ;  /* 0x000000092f057221 */ /* 0x000fe20000010000 */
[----:B------:R-:W-:-:S02]  /*15740*/  PRMT R125, R160, 0x5410, R159 ;  /* 0x00005410a07d7816 */ /* 0x000fc4000000009f */
[----:B------:R-:W-:Y:S02]  /*15750*/  SHF.R.U32.HI R2, RZ, 0x8, R2 ;  /* 0x00000008ff027819 */ /* 0x000fe40000011602 */
[----:B------:R-:W-:Y:S02]  /*15760*/  @!P2 PRMT R151, R111, 0x5410, RZ ;  /* 0x000054106f97a816 */ /* 0x000fe400000000ff */
[----:B------:R-:W-:Y:S02]  /*15770*/  LOP3.LUT R2, R2, 0xffff, RZ, 0xc0, !PT ;  /* 0x0000ffff02027812 */ /* 0x000fe400078ec0ff */
[----:B------:R-:W-:Y:S02]  /*15780*/  @!P3 PRMT R160, R101, 0x5410, RZ ;  /* 0x0000541065a0b816 */ /* 0x000fe400000000ff */
[----:B------:R-:W-:Y:S02]  /*15790*/  ISETP.GE.U32.AND P2, PT, R237, R2, PT ;  /* 0x00000002ed00720c */ /* 0x000fe40003f46070 */
[----:B-1----:R-:W-:-:S02]  /*157a0*/  F2FP.PACK_AB R2, R227, R225 ;  /* 0x000000e1e302723e */ /* 0x002fc400000000ff */
[----:B------:R-:W-:Y:S02]  /*157b0*/  ISETP.GE.U32.AND P3, PT, R237, R12, PT ;  /* 0x0000000ced00720c */ /* 0x000fe40003f66070 */
[C---:B------:R-:W-:Y:S02]  /*157c0*/  PRMT R150, R2.reuse, 0x7610, R150 ;  /* 0x0000761002967816 */ /* 0x040fe40000000096 */
[----:B------:R-:W-:Y:S01]  /*157d0*/  PRMT R149, R2, 0x7632, R149 ;  /* 0x0000763202957816 */ /* 0x000fe20000000095 */
[----:B------:R-:W-:Y:S01]  /*157e0*/  MUFU.EX2 R222, R56 ;  /* 0x0000003800de7308 */ /* 0x000fe20000000800 */
[----:B------:R-:W-:Y:S01]  /*157f0*/  @!P0 PRMT R159, R100, 0x5410, RZ ;  /* 0x00005410649f8816 */ /* 0x000fe200000000ff */
[----:B------:R-:W-:Y:S01]  /*15800*/  @!P1 HADD2 R113, -R150.H0_H0, -RZ.H0_H0 ;  /* 0xa00000ff96719230 */ /* 0x000fe20000000900 */
[----:B------:R-:W-:Y:S02]  /*15810*/  LOP3.LUT R2, R20, 0xff, RZ, 0xc0, !PT ;  /* 0x000000ff14027812 */ /* 0x000fe400078ec0ff */
[----:B------:R-:W-:-:S02]  /*15820*/  PRMT R90, R150, 0x5410, R149 ;  /* 0x00005410965a7816 */ /* 0x000fc40000000095 */
[----:B------:R-:W-:Y:S02]  /*15830*/  @!P1 PRMT R150, R113, 0x5410, RZ ;  /* 0x0000541071969816 */ /* 0x000fe400000000ff */
[C---:B------:R-:W-:Y:S02]  /*15840*/  ISETP.GE.U32.AND P1, PT, R237.reuse, R2, PT ;  /* 0x00000002ed00720c */ /* 0x040fe40003f26070 */
[----:B------:R-:W-:Y:S01]  /*15850*/  SHF.R.U32.HI R2, RZ, 0x8, R21 ;  /* 0x00000008ff027819 */ /* 0x000fe20000011615 */
[----:B------:R-:W-:Y:S01]  /*15860*/  @!P2 HADD2 R114, -R149.H0_H0, -RZ.H0_H0 ;  /* 0xa00000ff9572a230 */ /* 0x000fe20000000900 */
[C---:B------:R-:W-:Y:S02]  /*15870*/  ISETP.GE.U32.AND P0, PT, R237.reuse, R10, PT ;  /* 0x0000000aed00720c */ /* 0x040fe40003f06070 */
[----:B------:R-:W-:Y:S02]  /*15880*/  LOP3.LUT R3, R2, 0xffff, RZ, 0xc0, !PT ;  /* 0x0000ffff02037812 */ /* 0x000fe400078ec0ff */
[----:B------:R-:W-:Y:S01]  /*15890*/  @!P2 PRMT R149, R114, 0x5410, RZ ;  /* 0x000054107295a816 */ /* 0x000fe200000000ff */
[----:B------:R-:W1:Y:S01]  /*158a0*/  MUFU.EX2 R2, R152 ;  /* 0x0000009800027308 */ /* 0x000e620000000800 */
[----:B------:R-:W-:-:S02]  /*158b0*/  ISETP.GE.U32.AND P2, PT, R237, R3, PT ;  /* 0x00000003ed00720c */ /* 0x000fc40003f46070 */
[----:B------:R-:W-:-:S04]  /*158c0*/  F2FP.PACK_AB R3, R226, R224 ;  /* 0x000000e0e203723e */ /* 0x000fc800000000ff */
[C---:B------:R-:W-:Y:S02]  /*158d0*/  PRMT R148, R3.reuse, 0x7610, R148 ;  /* 0x0000761003947816 */ /* 0x040fe40000000094 */
[----:B------:R-:W-:Y:S02]  /*158e0*/  PRMT R147, R3, 0x7632, R147 ;  /* 0x0000763203937816 */ /* 0x000fe40000000093 */
[--C-:B------:R-:W-:Y:S01]  /*158f0*/  SHF.R.U32.HI R3, RZ, 0x18, R0.reuse ;  /* 0x00000018ff037819 */ /* 0x100fe20000011600 */
[----:B------:R-:W-:Y:S01]  /*15900*/  @!P3 HADD2 R115, -R148.H0_H0, -RZ.H0_H0 ;  /* 0xa00000ff9473b230 */ /* 0x000fe20000000900 */
[----:B------:R-:W-:Y:S01]  /*15910*/  SHF.R.U32.HI R0, RZ, 0x10, R0 ;  /* 0x00000010ff007819 */ /* 0x000fe20000011600 */
[----:B------:R-:W-:Y:S01]  /*15920*/  @!P2 HADD2 R116, -R147.H0_H0, -RZ.H0_H0 ;  /* 0xa00000ff9374a230 */ /* 0x000fe20000000900 */
[----:B------:R-:W-:Y:S02]  /*15930*/  PRMT R31, R148, 0x5410, R147 ;  /* 0x00005410941f7816 */ /* 0x000fe40000000093 */
[----:B------:R-:W-:-:S02]  /*15940*/  @!P3 PRMT R148, R115, 0x5410, RZ ;  /* 0x000054107394b816 */ /* 0x000fc400000000ff */
[----:B------:R-:W-:Y:S02]  /*15950*/  ISETP.GE.U32.AND P3, PT, R237, R3, PT ;  /* 0x00000003ed00720c */ /* 0x000fe40003f66070 */
[----:B------:R-:W-:Y:S02]  /*15960*/  LOP3.LUT R0, R0, 0xff, RZ, 0xc0, !PT ;  /* 0x000000ff00007812 */ /* 0x000fe400078ec0ff */
[----:B-1----:R-:W-:Y:S02]  /*15970*/  F2FP.PACK_AB R3, R197, R2 ;  /* 0x00000002c503723e */ /* 0x002fe400000000ff */
[----:B------:R-:W-:Y:S02]  /*15980*/  @!P2 PRMT R147, R116, 0x5410, RZ ;  /* 0x000054107493a816 */ /* 0x000fe400000000ff */
[----:B------:R-:W-:Y:S02]  /*15990*/  ISETP.GE.U32.AND P2, PT, R237, R0, PT ;  /* 0x00000000ed00720c */ /* 0x000fe40003f46070 */
[----:B------:R-:W-:-:S02]  /*159a0*/  F2FP.PACK_AB R0, R222, R220 ;  /* 0x000000dcde00723e */ /* 0x000fc400000000ff */
[----:B------:R-:W-:Y:S02]  /*159b0*/  PRMT R143, R3, 0x7632, R143 ;  /* 0x00007632038f7816 */ /* 0x000fe4000000008f */
[C---:B------:R-:W-:Y:S02]  /*159c0*/  PRMT R146, R0.reuse, 0x7610, R146 ;  /* 0x0000761000927816 */ /* 0x040fe40000000092 */
[----:B------:R-:W-:Y:S02]  /*159d0*/  PRMT R145, R0, 0x7632, R145 ;  /* 0x0000763200917816 */ /* 0x000fe40000000091 */
[----:B------:R-:W-:Y:S02]  /*159e0*/  F2FP.PACK_AB R0, R219, R218 ;  /* 0x000000dadb00723e */ /* 0x000fe400000000ff */
[----:B------:R-:W-:Y:S02]  /*159f0*/  PRMT R144, R3, 0x7610, R144 ;  /* 0x0000761003907816 */ /* 0x000fe40000000090 */
[----:B------:R-:W-:-:S02]  /*15a00*/  PRMT R142, R0, 0x7610, R142 ;  /* 0x00007610008e7816 */ /* 0x000fc4000000008e */
[----:B------:R-:W-:Y:S02]  /*15a10*/  PRMT R41, R0, 0x7632, R41 ;  /* 0x0000763200297816 */ /* 0x000fe40000000029 */
[----:B------:R-:W-:Y:S01]  /*15a20*/  PRMT R119, R144, 0x5410, R143 ;  /* 0x0000541090777816 */ /* 0x000fe2000000008f */
[----:B------:R-:W-:Y:S02]  /*15a30*/  IMAD.MOV.U32 R19, RZ, RZ, R88 ;  /* 0x000000ffff137224 */ /* 0x000fe400078e0058 */
[----:B------:R-:W-:Y:S02]  /*15a40*/  FADD.FTZ R10, R52, R18 ;  /* 0x00000012340a7221 */ /* 0x000fe40000010000 */
[----:B------:R-:W-:Y:S02]  /*15a50*/  IMAD.MOV.U32 R88, RZ, RZ, R53 ;  /* 0x000000ffff587224 */ /* 0x000fe400078e0035 */
[----:B------:R-:W-:Y:S02]  /*15a60*/  IMAD.MOV.U32 R83, RZ, RZ, R74 ;  /* 0x000000ffff537224 */ /* 0x000fe400078e004a */
[----:B------:R-:W-:-:S02]  /*15a70*/  IMAD.MOV.U32 R78, RZ, RZ, R72 ;  /* 0x000000ffff4e7224 */ /* 0x000fc400078e0048 */
[----:B------:R-:W-:Y:S01]  /*15a80*/  FADD.FTZ R63, R2, R6 ;  /* 0x00000006023f7221 */ /* 0x000fe20000010000 */
[----:B------:R-:W-:Y:S01]  /*15a90*/  LOP3.LUT R2, R103, UR18, R91, 0x96, !PT ;  /* 0x0000001267027c12 */ /* 0x000fe2000f8e965b */
[----:B------:R-:W-:Y:S02]  /*15aa0*/  IMAD.MOV.U32 R74, RZ, RZ, R42 ;  /* 0x000000ffff4a7224 */ /* 0x000fe400078e002a */
[----:B------:R-:W-:Y:S02]  /*15ab0*/  IMAD.MOV.U32 R72, RZ, RZ, R43 ;  /* 0x000000ffff487224 */ /* 0x000fe400078e002b */
[----:B------:R-:W-:-:S04]  /*15ac0*/  IMAD.WIDE.U32 R2, R2, -0x2daee0ad, RZ ;  /* 0xd2511f5302027825 */ /* 0x000fc800078e00ff */
[----:B------:R-:W-:Y:S02]  /*15ad0*/  FADD.FTZ R7, R7, R11 ;  /* 0x0000000b07077221 */ /* 0x000fe40000010000 */
[----:B------:R-:W-:Y:S02]  /*15ae0*/  FADD.FTZ R154, R32, R5 ;  /* 0x00000005209a7221 */ /* 0x000fe40000010000 */
[----:B------:R-:W-:Y:S02]  /*15af0*/  FADD.FTZ R56, R8, R7 ;  /* 0x0000000708387221 */ /* 0x000fe40000010000 */
[----:B------:R-:W-:Y:S02]  /*15b00*/  IMAD.MOV.U32 R101, RZ, RZ, R173 ;  /* 0x000000ffff657224 */ /* 0x000fe400078e00ad */
[----:B------:R-:W4:Y:S01]  /*15b10*/  LDL.LU R173, [R1+0x1a4] ;  /* 0x0001a40001ad7983 */ /* 0x000f220000300800 */
[----:B------:R-:W-:Y:S01]  /*15b20*/  PRMT R233, R237, 0x7054, R237 ;  /* 0x00007054ede97816 */ /* 0x000fe200000000ed */
[----:B------:R-:W-:Y:S01]  /*15b30*/  @!P3 HADD2 R236, -R41.H0_H0, -RZ.H0_H0 ;  /* 0xa00000ff29ecb230 */ /* 0x000fe20000000900 */
[----:B------:R-:W-:-:S04]  /*15b40*/  PRMT R234, R142, 0x5410, R41 ;  /* 0x000054108eea7816 */ /* 0x000fc80000000029 */
[----:B------:R-:W-:Y:S01]  /*15b50*/  @!P3 PRMT R41, R236, 0x5410, RZ ;  /* 0x00005410ec29b816 */ /* 0x000fe200000000ff */
[----:B------:R-:W-:Y:S01]  /*15b60*/  FADD.FTZ R236, R60, R10 ;  /* 0x0000000a3cec7221 */ /* 0x000fe20000010000 */
[----:B---3--:R-:W-:-:S05]  /*15b70*/  @!P4 HADD2 R4, -R143.H0_H0, -RZ.H0_H0 ;  /* 0xa00000ff8f04c230 */ /* 0x008fca0000000900 */
[----:B------:R-:W-:-:S04]  /*15b80*/  PRMT R0, R4, 0x7610, R0 ;  /* 0x0000761004007816 */ /* 0x000fc80000000000 */
[----:B------:R-:W-:Y:S01]  /*15b90*/  @!P4 PRMT R143, R0, 0x5410, RZ ;  /* 0x00005410008fc816 */ /* 0x000fe200000000ff */
[----:B------:R-:W-:-:S04]  /*15ba0*/  IMAD.U32 R0, RZ, RZ, UR4 ;  /* 0x00000004ff007e24 */ /* 0x000fc8000f8e00ff */
[----:B------:R-:W-:-:S04]  /*15bb0*/  IMAD.WIDE R52, R0, 0x2, R140 ;  /* 0x0000000200347825 */ /* 0x000fc800078e028c */
[----:B------:R-:W-:Y:S01]  /*15bc0*/  IMAD.U32 R0, RZ, RZ, UR26 ;  /* 0x0000001aff007e24 */ /* 0x000fe2000f8e00ff */
[----:B------:R-:W-:Y:S03]  /*15bd0*/  STG.E.U16 [R52.64+-0x100], R54 ;  /* 0xffff003634007986 */ /* 0x000fe6000c101522 */
[----:B------:R-:W-:Y:S01]  /*15be0*/  IMAD.WIDE R42, R0, 0x2, R140 ;  /* 0x00000002002a7825 */ /* 0x000fe200078e028c */
[----:B------:R-:W-:Y:S01]  /*15bf0*/  LOP3.LUT R0, R239, UR17, R190, 0x96, !PT ;  /* 0x00000011ef007c12 */ /* 0x000fe2000f8e96be */
[----:B------:R-:W-:Y:S04]  /*15c00*/  STG.E.U16 [R52.64+-0xfe], R55 ;  /* 0xffff023734007986 */ /* 0x000fe8000c101522 */
[----:B------:R-:W-:Y:S04]  /*15c10*/  STG.E.U16 [R28.64+-0x100], R16 ;  /* 0xffff00101c007986 */ /* 0x000fe8000c101522 */
[----:B------:R-:W-:Y:S04]  /*15c20*/  STG.E.U16 [R28.64+-0xfe], R15 ;  /* 0xffff020f1c007986 */ /* 0x000fe8000c101522 */
[----:B------:R1:W-:Y:S02]  /*15c30*/  STG.E.U16 [R42.64+-0x100], R14 ;  /* 0xffff000e2a007986 */ /* 0x0003e4000c101522 */
[----:B-1----:R-:W-:Y:S01]  /*15c40*/  IMAD.WIDE.U32 R14, R0, -0x326172a9, RZ ;  /* 0xcd9e8d57000e7825 */ /* 0x002fe200078e00ff */
[----:B------:R-:W-:-:S04]  /*15c50*/  LOP3.LUT R0, R3, UR15, R238, 0x96, !PT ;  /* 0x0000000f03007c12 */ /* 0x000fc8000f8e96ee */
[----:B------:R-:W-:Y:S01]  /*15c60*/  LOP3.LUT R3, R15, UR16, R102, 0x96, !PT ;  /* 0x000000100f037c12 */ /* 0x000fe2000f8e9666 */
[----:B------:R-:W-:-:S04]  /*15c70*/  IMAD.WIDE.U32 R8, R0, -0x326172a9, RZ ;  /* 0xcd9e8d5700087825 */ /* 0x000fc800078e00ff */
        /* <DEDUP_REMOVED lines=14> */
[----:B------:R-:W-:-:S04]  /*15d60*/  LOP3.LUT R3, R2, 0xff, RZ, 0xc0, !PT ;  /* 0x000000ff02037812 */ /* 0x000fc800078ec0ff */
[----:B------:R-:W-:Y:S02]  /*15d70*/  PRMT R3, R3, 0x5410, R4 ;  /* 0x0000541003037816 */ /* 0x000fe40000000004 */
[----:B------:R-:W-:-:S03]  /*15d80*/  SHF.R.U32.HI R4, RZ, 0x10, R2 ;  /* 0x00000010ff047819 */ /* 0x000fc60000011602 */
[----:B------:R-:W-:-:S05]  /*15d90*/  HSET2.LE.AND R3, R3, R233, PT ;  /* 0x000000e903037233 */ /* 0x000fca0003803000 */
[----:B------:R-:W-:Y:S02]  /*15da0*/  LOP3.LUT R10, R3, R101, RZ, 0xc0, !PT ;  /* 0x00000065030a7212 */ /* 0x000fe400078ec0ff */
[----:B------:R-:W-:Y:S02]  /*15db0*/  SHF.R.U32.HI R3, RZ, 0x18, R2 ;  /* 0x00000018ff037819 */ /* 0x000fe40000011602 */
[----:B------:R-:W-:-:S04]  /*15dc0*/  LOP3.LUT R2, R4, 0xff, RZ, 0xc0, !PT ;  /* 0x000000ff04027812 */ /* 0x000fc800078ec0ff */
[----:B------:R-:W-:Y:S02]  /*15dd0*/  PRMT R11, R2, 0x5410, R3 ;  /* 0x00005410020b7816 */ /* 0x000fe40000000003 */
[C---:B------:R-:W-:Y:S02]  /*15de0*/  LOP3.LUT R2, R0.reuse, 0xffff, RZ, 0xc0, !PT ;  /* 0x0000ffff00027812 */ /* 0x040fe400078ec0ff */
[----:B------:R-:W-:Y:S02]  /*15df0*/  LOP3.LUT R6, R5, UR8, R6, 0x96, !PT ;  /* 0x0000000805067c12 */ /* 0x000fe4000f8e9606 */
[----:B------:R-:W-:Y:S02]  /*15e00*/  SHF.R.U32.HI R3, RZ, 0x8, R2 ;  /* 0x00000008ff037819 */ /* 0x000fe40000011602 */
[----:B------:R-:W-:Y:S02]  /*15e10*/  LOP3.LUT R2, R0, 0xff, RZ, 0xc0, !PT ;  /* 0x000000ff00027812 */ /* 0x000fe400078ec0ff */
[----:B------:R-:W-:-:S02]  /*15e20*/  SHF.R.U32.HI R4, RZ, 0x10, R0 ;  /* 0x00000010ff047819 */ /* 0x000fc40000011600 */
[----:B------:R-:W-:Y:S01]  /*15e30*/  PRMT R9, R2, 0x5410, R3 ;  /* 0x0000541002097816 */ /* 0x000fe20000000003 */
[----:B------:R-:W-:Y:S01]  /*15e40*/  IMAD.WIDE.U32 R2, R6, -0x2daee0ad, RZ ;  /* 0xd2511f5306027825 */ /* 0x000fe200078e00ff */
[----:B------:R-:W-:Y:S02]  /*15e50*/  SHF.R.U32.HI R5, RZ, 0x18, R0 ;  /* 0x00000018ff057819 */ /* 0x000fe40000011600 */
[----:B------:R-:W-:Y:S02]  /*15e60*/  LOP3.LUT R4, R4, 0xff, RZ, 0xc0, !PT ;  /* 0x000000ff04047812 */ /* 0x000fe400078ec0ff */
[----:B------:R-:W-:Y:S02]  /*15e70*/  LOP3.LUT R0, R3, UR14, R8, 0x96, !PT ;  /* 0x0000000e03007c12 */ /* 0x000fe4000f8e9608 */
[----:B------:R-:W-:Y:S02]  /*15e80*/  PRMT R7, R4, 0x5410, R5 ;  /* 0x0000541004077816 */ /* 0x000fe40000000005 */
[----:B------:R-:W-:Y:S01]  /*15e90*/  LOP3.LUT R4, R0, 0xffff, RZ, 0xc0, !PT ;  /* 0x0000ffff00047812 */ /* 0x000fe200078ec0ff */
[----:B------:R-:W-:-:S02]  /*15ea0*/  IMAD.MOV.U32 R101, RZ, RZ, R176 ;  /* 0x000000ffff657224 */ /* 0x000fc400078e00b0 */
[----:B------:R-:W3:Y:S01]  /*15eb0*/  LDL.LU R176, [R1+0x1a0] ;  /* 0x0001a00001b07983 */ /* 0x000ee20000300800 */
        /* <DEDUP_REMOVED lines=9> */
[----:B------:R-:W-:-:S04]  /*15f50*/  LOP3.LUT R0, R2, 0xff, RZ, 0xc0, !PT ;  /* 0x000000ff02007812 */ /* 0x000fc800078ec0ff */
[----:B------:R-:W-:Y:S02]  /*15f60*/  PRMT R16, R0, 0x5410, R3 ;  /* 0x0000541000107816 */ /* 0x000fe40000000003 */
[--C-:B------:R-:W-:Y:S02]  /*15f70*/  SHF.R.U32.HI R0, RZ, 0x10, R2.reuse ;  /* 0x00000010ff007819 */ /* 0x100fe40000011602 */
[----:B------:R-:W-:Y:S02]  /*15f80*/  SHF.R.U32.HI R2, RZ, 0x18, R2 ;  /* 0x00000018ff027819 */ /* 0x000fe40000011602 */
[----:B------:R-:W-:Y:S01]  /*15f90*/  LOP3.LUT R0, R0, 0xff, RZ, 0xc0, !PT ;  /* 0x000000ff00007812 */ /* 0x000fe200078ec0ff */
[----:B------:R1:W-:Y:S03]  /*15fa0*/  STG.E.U16 [R42.64+-0xfe], R13 ;  /* 0xffff020d2a007986 */ /* 0x0003e6000c101522 */
[----:B-1----:R-:W-:Y:S01]  /*15fb0*/  PRMT R13, R0, 0x5410, R2 ;  /* 0x00005410000d7816 */ /* 0x002fe20000000002 */
[----:B------:R-:W-:-:S05]  /*15fc0*/  HSET2.LE.AND R2, R9, R233, PT ;  /* 0x000000e909027233 */ /* 0x000fca0003803000 */
[----:B------:R-:W-:Y:S02]  /*15fd0*/  LOP3.LUT R8, R2, R174, RZ, 0xc0, !PT ;  /* 0x000000ae02087212 */ /* 0x000fe400078ec0ff */
[----:B------:R-:W2:Y:S01]  /*15fe0*/  LDL.LU R174, [R1+0x19c] ;  /* 0x00019c0001ae7983 */ /* 0x000ea20000300800 */
[----:B------:R-:W-:-:S05]  /*15ff0*/  HSET2.LE.AND R0, R11, R233, PT ;  /* 0x000000e90b007233 */ /* 0x000fca0003803000 */
[----:B------:R-:W-:Y:S01]  /*16000*/  LOP3.LUT R11, R0, R101, RZ, 0xc0, !PT ;  /* 0x00000065000b7212 */ /* 0x000fe200078ec0ff */
[----:B------:R-:W-:Y:S01]  /*16010*/  HSET2.LE.AND R0, R7, R233, PT ;  /* 0x000000e907007233 */ /* 0x000fe20003803000 */
[----:B------:R-:W-:-:S04]  /*16020*/  LOP3.LUT R3, R191, R192, RZ, 0x3c, !PT ;  /* 0x000000c0bf037212 */ /* 0x000fc800078e3cff */
[----:B------:R-:W-:Y:S02]  /*16030*/  LOP3.LUT R9, R0, R175, RZ, 0xc0, !PT ;  /* 0x000000af00097212 */ /* 0x000fe400078ec0ff */
[----:B------:R-:W2:Y:S01]  /*16040*/  LDL.LU R175, [R1+0x198] ;  /* 0x0001980001af7983 */ /* 0x000ea20000300800 */
[----:B------:R-:W-:Y:S01]  /*16050*/  IMAD.WIDE.U32 R110, R3, -0x326172a9, RZ ;  /* 0xcd9e8d57036e7825 */ /* 0x000fe200078e00ff */
[----:B------:R-:W-:-:S04]  /*16060*/  HSET2.LE.AND R2, R6, R233, PT ;  /* 0x000000e906027233 */ /* 0x000fc80003803000 */
[----:B------:R-:W-:Y:S02]  /*16070*/  LOP3.LUT R3, R111, UR18, R91, 0x96, !PT ;  /* 0x000000126f037c12 */ /* 0x000fe4000f8e965b */
[----:B------:R-:W-:Y:S02]  /*16080*/  LOP3.LUT R12, R2, R188, RZ, 0xc0, !PT ;  /* 0x000000bc020c7212 */ /* 0x000fe400078ec0ff */
[----:B------:R-:W-:Y:S01]  /*16090*/  LOP3.LUT R2, R15, UR16, R110, 0x96, !PT ;  /* 0x000000100f027c12 */ /* 0x000fe2000f8e966e */
[----:B------:R-:W-:Y:S01]  /*160a0*/  IMAD.WIDE.U32 R4, R3, -0x2daee0ad, RZ ;  /* 0xd2511f5303047825 */ /* 0x000fe200078e00ff */
[----:B------:R-:W-:Y:S02]  /*160b0*/  @!P1 HADD2 R117, -R146.H0_H0, -RZ.H0_H0 ;  /* 0xa00000ff92759230 */ /* 0x000fe40000000900 */
[----:B------:R-:W-:Y:S01]  /*160c0*/  @!P0 HADD2 R118, -R145.H0_H0, -RZ.H0_H0 ;  /* 0xa00000ff91768230 */ /* 0x000fe20000000900 */
[----:B------:R-:W-:Y:S01]  /*160d0*/  IMAD.WIDE.U32 R2, R2, -0x2daee0ad, RZ ;  /* 0xd2511f5302027825 */ /* 0x000fe200078e00ff */
[----:B------:R-:W-:-:S02]  /*160e0*/  LOP3.LUT R0, R5, UR15, R238, 0x96, !PT ;  /* 0x0000000f05007c12 */ /* 0x000fc4000f8e96ee */
[----:B------:R-:W-:Y:S01]  /*160f0*/  PRMT R235, R146, 0x5410, R145 ;  /* 0x0000541092eb7816 */ /* 0x000fe20000000091 */
[----:B------:R-:W-:Y:S01]  /*16100*/  @!P5 HADD2 R127, -R144.H0_H0, -RZ.H0_H0 ;  /* 0xa00000ff907fd230 */ /* 0x000fe20000000900 */
[----:B------:R-:W-:Y:S01]  /*16110*/  LOP3.LUT R3, R3, UR11, R4, 0x96, !PT ;  /* 0x0000000b03037c12 */ /* 0x000fe2000f8e9604 */
[----:B------:R-:W-:Y:S01]  /*16120*/  IMAD.WIDE.U32 R4, R0, -0x326172a9, RZ ;  /* 0xcd9e8d5700047825 */ /* 0x000fe200078e00ff */
[----:B------:R-:W-:Y:S01]  /*16130*/  @!P2 HADD2 R252, -R142.H0_H0, -RZ.H0_H0 ;  /* 0xa00000ff8efca230 */ /* 0x000fe20000000900 */
[----:B------:R-:W-:Y:S02]  /*16140*/  STG.E.U16 [R140.64+-0xf0], R51 ;  /* 0xffff10338c007986 */ /* 0x000fe4000c101522 */
[----:B------:R-:W-:Y:S01]  /*16150*/  IMAD.WIDE.U32 R54, R3, -0x326172a9, RZ ;  /* 0xcd9e8d5703367825 */ /* 0x000fe200078e00ff */
[----:B------:R-:W-:Y:S01]  /*16160*/  LOP3.LUT R0, R5, UR12, R14, 0x96, !PT ;  /* 0x0000000c05007c12 */ /* 0x000fe2000f8e960e */
[----:B------:R-:W-:Y:S03]  /*16170*/  STG.E.U16 [R140.64+-0xee], R50 ;  /* 0xffff12328c007986 */ /* 0x000fe6000c101522 */
[----:B------:R-:W-:Y:S01]  /*16180*/  LOP3.LUT R3, R55, UR10, R4, 0x96, !PT ;  /* 0x0000000a37037c12 */ /* 0x000fe2000f8e9604 */
[----:B------:R-:W-:Y:S01]  /*16190*/  IMAD.WIDE.U32 R4, R0, -0x2daee0ad, RZ ;  /* 0xd2511f5300047825 */ /* 0x000fe200078e00ff */
[----:B------:R1:W5:Y:S03]  /*161a0*/  LDL.LU R188, [R1+0x194] ;  /* 0x0001940001bc7983 */ /* 0x0003660000300800 */
[----:B------:R-:W-:Y:S01]  /*161b0*/  IMAD.WIDE.U32 R192, R3, -0x2daee0ad, RZ ;  /* 0xd2511f5303c07825 */ /* 0x000fe200078e00ff */
[----:B------:R-:W-:Y:S01]  /*161c0*/  LOP3.LUT R5, R5, UR9, R2, 0x96, !PT ;  /* 0x0000000905057c12 */ /* 0x000fe2000f8e9602 */
[----:B------:R-:W-:-:S02]  /*161d0*/  HSET2.LE.AND R2, R16, R233, PT ;  /* 0x000000e910027233 */ /* 0x000fc40003803000 */
[--C-:B------:R-:W-:Y:S02]  /*161e0*/  HSET2.LE.AND R3, R13, R233.reuse, PT ;  /* 0x000000e90d037233 */ /* 0x100fe40003803000 */
[----:B------:R-:W-:Y:S01]  /*161f0*/  HSET2.LE.AND R0, R17, R233, PT ;  /* 0x000000e911007233 */ /* 0x000fe20003803000 */
[----:B------:R-:W-:Y:S01]  /*16200*/  LOP3.LUT R14, R2, R155, RZ, 0xc0, !PT ;  /* 0x0000009b020e7212 */ /* 0x000fe200078ec0ff */
[----:B------:R-:W-:Y:S01]  /*16210*/  IMAD.MOV.U32 R155, RZ, RZ, R89 ;  /* 0x000000ffff9b7224 */ /* 0x000fe200078e0059 */
[----:B------:R-:W-:Y:S01]  /*16220*/  LOP3.LUT R15, R3, R22, RZ, 0xc0, !PT ;  /* 0x00000016030f7212 */ /* 0x000fe200078ec0ff */
[----:B------:R-:W-:Y:S01]  /*16230*/  IMAD.MOV.U32 R22, RZ, RZ, R65 ;  /* 0x000000ffff167224 */ /* 0x000fe200078e0041 */
[----:B------:R-:W-:Y:S01]  /*16240*/  LOP3.LUT R4, R193, UR6, R4, 0x96, !PT ;  /* 0x00000006c1047c12 */ /* 0x000fe2000f8e9604 */
[----:B------:R-:W-:Y:S02]  /*16250*/  IMAD.MOV.U32 R89, RZ, RZ, R24 ;  /* 0x000000ffff597224 */ /* 0x000fe400078e0018 */
[----:B------:R-:W-:Y:S01]  /*16260*/  IMAD.MOV.U32 R65, RZ, RZ, R87 ;  /* 0x000000ffff417224 */ /* 0x000fe200078e0057 */
[----:B------:R-:W-:Y:S01]  /*16270*/  LOP3.LUT R13, R0, R19, RZ, 0xc0, !PT ;  /* 0x00000013000d7212 */ /* 0x000fe200078ec0ff */
        /* <DEDUP_REMOVED lines=11> */
[----:B------:R-:W-:-:S04]  /*16330*/  IMAD.WIDE.U32 R214, R5, -0x326172a9, RZ ;  /* 0xcd9e8d5705d67825 */ /* 0x000fc800078e00ff */
[----:B------:R-:W-:Y:S01]  /*16340*/  IMAD.WIDE.U32 R2, R4, -0x326172a9, RZ ;  /* 0xcd9e8d5704027825 */ /* 0x000fe200078e00ff */
[----:B------:R-:W-:-:S03]  /*16350*/  @!P1 PRMT R146, R117, 0x5410, RZ ;  /* 0x0000541075929816 */ /* 0x000fc600000000ff */
[----:B------:R-:W-:Y:S02]  /*16360*/  IMAD.MOV.U32 R86, RZ, RZ, R84 ;  /* 0x000000ffff567224 */ /* 0x000fe400078e0054 */
[----:B------:R-:W-:Y:S01]  /*16370*/  IMAD.MOV.U32 R84, RZ, RZ, R81 ;  /* 0x000000ffff547224 */ /* 0x000fe200078e0051 */
[----:B------:R-:W-:Y:S01]  /*16380*/  @!P0 PRMT R145, R118, 0x5410, RZ ;  /* 0x0000541076918816 */ /* 0x000fe200000000ff */
[----:B------:R-:W-:Y:S01]  /*16390*/  IMAD.MOV.U32 R81, RZ, RZ, R77 ;  /* 0x000000ffff517224 */ /* 0x000fe200078e004d */
[C---:B------:R-:W-:Y:S01]  /*163a0*/  LOP3.LUT R55, R2.reuse, 0xffff, RZ, 0xc0, !PT ;  /* 0x0000ffff02377812 */ /* 0x040fe200078ec0ff */
[----:B------:R-:W-:Y:S01]  /*163b0*/  IMAD.MOV.U32 R77, RZ, RZ, R40 ;  /* 0x000000ffff4d7224 */ /* 0x000fe200078e0028 */
[----:B------:R-:W-:Y:S02]  /*163c0*/  LOP3.LUT R40, R3, UR13, R214, 0x96, !PT ;  /* 0x0000000d03287c12 */ /* 0x000fe4000f8e96d6 */
[----:B------:R-:W-:Y:S02]  /*163d0*/  LOP3.LUT R118, R2, 0xff, RZ, 0xc0, !PT ;  /* 0x000000ff02767812 */ /* 0x000fe400078ec0ff */
[----:B------:R-:W-:-:S02]  /*163e0*/  SHF.R.U32.HI R117, RZ, 0x10, R2 ;  /* 0x00000010ff757819 */ /* 0x000fc40000011602 */
[----:B------:R-:W-:Y:S01]  /*163f0*/  SHF.R.U32.HI R116, RZ, 0x18, R2 ;  /* 0x00000018ff747819 */ /* 0x000fe20000011602 */
[----:B------:R-:W-:-:S04]  /*16400*/  IMAD.WIDE.U32 R2, R19, -0x326172a9, RZ ;  /* 0xcd9e8d5713027825 */ /* 0x000fc800078e00ff */
[----:B------:R-:W-:Y:S02]  /*16410*/  IMAD.MOV.U32 R19, RZ, RZ, R44 ;  /* 0x000000ffff137224 */ /* 0x000fe400078e002c */
[----:B------:R-:W-:Y:S01]  /*16420*/  IMAD.MOV.U32 R44, RZ, RZ, R85 ;  /* 0x000000ffff2c7224 */ /* 0x000fe200078e0055 */
[----:B------:R-:W-:Y:S01]  /*16430*/  LOP3.LUT R0, R3, R155, RZ, 0x3c, !PT ;  /* 0x0000009b03007212 */ /* 0x000fe200078e3cff */
        /* <DEDUP_REMOVED lines=9> */
[----:B------:R-:W-:Y:S01]  /*164d0*/  LOP3.LUT R3, R103, UR18, R2, 0x96, !PT ;  /* 0x0000001267037c12 */ /* 0x000fe2000f8e9602 */
[----:B------:R-:W-:-:S04]  /*164e0*/  IMAD.WIDE.U32 R26, R0, -0x2daee0ad, RZ ;  /* 0xd2511f53001a7825 */ /* 0x000fc800078e00ff */
[----:B------:R-:W-:Y:S01]  /*164f0*/  IMAD.MOV.U32 R91, RZ, RZ, R65 ;  /* 0x000000ffff5b7224 */ /* 0x000fe200078e0041 */
[----:B------:R-:W-:Y:S01]  /*16500*/  LOP3.LUT R0, R27, UR17, R190, 0x96, !PT ;  /* 0x000000111b007c12 */ /* 0x000fe2000f8e96be */
[----:B------:R-:W-:-:S04]  /*16510*/  IMAD.WIDE.U32 R4, R3, -0x2daee0ad, RZ ;  /* 0xd2511f5303047825 */ /* 0x000fc800078e00ff */
[----:B------:R-:W-:Y:S02]  /*16520*/  IMAD.MOV.U32 R65, RZ, RZ, R86 ;  /* 0x000000ffff417224 */ /* 0x000fe400078e0056 */
[----:B------:R-:W-:Y:S02]  /*16530*/  IMAD.MOV.U32 R155, RZ, RZ, R88 ;  /* 0x000000ffff9b7224 */ /* 0x000fe400078e0058 */
[----:B------:R-:W-:Y:S02]  /*16540*/  IMAD.MOV.U32 R86, RZ, RZ, R84 ;  /* 0x000000ffff567224 */ /* 0x000fe400078e0054 */
[----:B------:R-:W-:Y:S02]  /*16550*/  IMAD.MOV.U32 R88, RZ, RZ, R24 ;  /* 0x000000ffff587224 */ /* 0x000fe400078e0018 */
[----:B------:R-:W-:Y:S02]  /*16560*/  IMAD.MOV.U32 R84, RZ, RZ, R25 ;  /* 0x000000ffff547224 */ /* 0x000fe400078e0019 */
[----:B------:R-:W-:Y:S01]  /*16570*/  IMAD.WIDE.U32 R24, R0, -0x326172a9, RZ ;  /* 0xcd9e8d5700187825 */ /* 0x000fe200078e00ff */
[----:B------:R-:W-:-:S02]  /*16580*/  LOP3.LUT R0, R5, UR15, R26, 0x96, !PT ;  /* 0x0000000f05007c12 */ /* 0x000fc4000f8e961a */
[----:B------:R-:W-:Y:S02]  /*16590*/  LOP3.LUT R27, R111, UR18, R2, 0x96, !PT ;  /* 0x000000126f1b7c12 */ /* 0x000fe4000f8e9602 */
[----:B------:R-:W-:Y:S01]  /*165a0*/  LOP3.LUT R2, R25, UR16, R102, 0x96, !PT ;  /* 0x0000001019027c12 */ /* 0x000fe2000f8e9666 */
[----:B------:R-:W-:-:S04]  /*165b0*/  IMAD.WIDE.U32 R6, R0, -0x326172a9, RZ ;  /* 0xcd9e8d5700067825 */ /* 0x000fc800078e00ff */
[----:B------:R-:W-:Y:S01]  /*165c0*/  IMAD.WIDE.U32 R2, R2, -0x2daee0ad, RZ ;  /* 0xd2511f5302027825 */ /* 0x000fe200078e00ff */
[----:B------:R-:W-:-:S04]  /*165d0*/  LOP3.LUT R0, R7, UR12, R24, 0x96, !PT ;  /* 0x0000000c07007c12 */ /* 0x000fc8000f8e9618 */
[----:B------:R-:W-:Y:S01]  /*165e0*/  LOP3.LUT R3, R3, UR11, R4, 0x96, !PT ;  /* 0x0000000b03037c12 */ /* 0x000fe2000f8e9604 */
[----:B------:R-:W-:-:S05]  /*165f0*/  IMAD.WIDE.U32 R4, R0, -0x2daee0ad, RZ ;  /* 0xd2511f5300047825 */ /* 0x000fca00078e00ff */
[----:B------:R-:W-:Y:S01]  /*16600*/  LOP3.LUT R5, R5, UR9, R2, 0x96, !PT ;  /* 0x0000000905057c12 */ /* 0x000fe2000f8e9602 */
[----:B------:R-:W-:-:S05]  /*16610*/  IMAD.WIDE.U32 R2, R3, -0x326172a9, RZ ;  /* 0xcd9e8d5703027825 */ /* 0x000fca00078e00ff */
[----:B------:R-:W-:-:S05]  /*16620*/  LOP3.LUT R0, R3, UR10, R6, 0x96, !PT ;  /* 0x0000000a03007c12 */ /* 0x000fca000f8e9606 */
[----:B------:R-:W-:-:S05]  /*16630*/  IMAD.WIDE.U32 R20, R0, -0x2daee0ad, RZ ;  /* 0xd2511f5300147825 */ /* 0x000fca00078e00ff */
[----:B------:R-:W-:Y:S01]  /*16640*/  LOP3.LUT R3, R21, UR6, R4, 0x96, !PT ;  /* 0x0000000615037c12 */ /* 0x000fe2000f8e9604 */
[----:B------:R-:W-:-:S05]  /*16650*/  IMAD.WIDE.U32 R4, R5, -0x326172a9, RZ ;  /* 0xcd9e8d5705047825 */ /* 0x000fca00078e00ff */
[----:B------:R-:W-:Y:S01]  /*16660*/  LOP3.LUT R21, R5, UR8, R2, 0x96, !PT ;  /* 0x0000000805157c12 */ /* 0x000fe2000f8e9602 */
        /* <DEDUP_REMOVED lines=11> */
[----:B------:R-:W-:-:S05]  /*16720*/  PRMT R2, R2, 0x5410, R3 ;  /* 0x0000541002027816 */ /* 0x000fca0000000003 */
[----:B------:R-:W-:Y:S01]  /*16730*/  HSET2.LE.AND R2, R2, R233, PT ;  /* 0x000000e902027233 */ /* 0x000fe20003803000 */
[----:B------:R-:W-:Y:S02]  /*16740*/  IMAD.MOV.U32 R58, RZ, RZ, R19 ;  /* 0x000000ffff3a7224 */ /* 0x000fe400078e0013 */
[----:B----4-:R-:W4:Y:S02]  /*16750*/  LDSM.16.MT88.4 R16, [R173+0x6000] ;  /* 0x00600000ad10783b */ /* 0x010f240000004200 */
[----:B------:R-:W-:Y:S02]  /*16760*/  LOP3.LUT R7, R2, R30, RZ, 0xc0, !PT ;  /* 0x0000001e02077212 */ /* 0x000fe400078ec0ff */
        /* <DEDUP_REMOVED lines=11> */
[----:B------:R-:W-:-:S04]  /*16820*/  @!P5 PRMT R144, R127, 0x5410, RZ ;  /* 0x000054107f90d816 */ /* 0x000fc800000000ff */
[----:B------:R-:W-:Y:S01]  /*16830*/  LOP3.LUT R5, R0, R34, RZ, 0xc0, !PT ;  /* 0x0000002200057212 */ /* 0x000fe200078ec0ff */
[----:B------:R-:W-:Y:S01]  /*16840*/  IMAD.MOV.U32 R114, RZ, RZ, R101 ;  /* 0x000000ffff727224 */ /* 0x000fe200078e0065 */
[----:B------:R-:W-:Y:S01]  /*16850*/  @!P2 PRMT R142, R252, 0x5410, RZ ;  /* 0x00005410fc8ea816 */ /* 0x000fe200000000ff */
[----:B------:R-:W-:Y:S01]  /*16860*/  IMAD.MOV.U32 R127, RZ, RZ, R31 ;  /* 0x000000ffff7f7224 */ /* 0x000fe200078e001f */
[----:B------:R1:W-:Y:S01]  /*16870*/  STG.E.U16 [R52.64+-0xf0], R46 ;  /* 0xffff102e34007986 */ /* 0x0003e2000c101522 */
[----:B------:R-:W-:Y:S02]  /*16880*/  IMAD.MOV.U32 R252, RZ, RZ, R65 ;  /* 0x000000fffffc7224 */ /* 0x000fe400078e0041 */
[----:B------:R-:W-:Y:S02]  /*16890*/  IMAD.MOV.U32 R32, RZ, RZ, R44 ;  /* 0x000000ffff207224 */ /* 0x000fe400078e002c */
[----:B------:R-:W-:Y:S02]  /*168a0*/  IMAD.MOV.U32 R60, RZ, RZ, R79 ;  /* 0x000000ffff3c7224 */ /* 0x000fe400078e004f */
[----:B------:R-:W-:-:S02]  /*168b0*/  IMAD.MOV.U32 R31, RZ, RZ, R78 ;  /* 0x000000ffff1f7224 */ /* 0x000fc400078e004e */
[----:B------:R-:W-:Y:S02]  /*168c0*/  IMAD.MOV.U32 R191, RZ, RZ, R77 ;  /* 0x000000ffffbf7224 */ /* 0x000fe400078e004d */
[----:B------:R-:W-:Y:S02]  /*168d0*/  IMAD.MOV.U32 R238, RZ, RZ, R76 ;  /* 0x000000ffffee7224 */ /* 0x000fe400078e004c */
[----:B------:R-:W-:Y:S01]  /*168e0*/  IMAD.MOV.U32 R239, RZ, RZ, R64 ;  /* 0x000000ffffef7224 */ /* 0x000fe200078e0040 */
[----:B----4-:R-:W-:Y:S01]  /*168f0*/  HMMA.16816.F32 R76, R8, R16, R136 ;  /* 0x00000010084c723c */ /* 0x010fe20000001888 */
[----:B------:R-:W-:Y:S02]  /*16900*/  IMAD.MOV.U32 R190, RZ, RZ, R73 ;  /* 0x000000ffffbe7224 */ /* 0x000fe400078e0049 */
[----:B------:R-:W-:Y:S02]  /*16910*/  IMAD.MOV.U32 R100, RZ, RZ, R74 ;  /* 0x000000ffff647224 */ /* 0x000fe400078e004a */
[----:B------:R-:W-:-:S02]  /*16920*/  IMAD.MOV.U32 R101, RZ, RZ, R72 ;  /* 0x000000ffff657224 */ /* 0x000fc400078e0048 */
[----:B------:R-:W-:Y:S01]  /*16930*/  IMAD.MOV.U32 R102, RZ, RZ, R45 ;  /* 0x000000ffff667224 */ /* 0x000fe200078e002d */
[----:B------:R-:W-:Y:S01]  /*16940*/  HMMA.16816.F32 R64, R4, R18, R104 ;  /* 0x000000120440723c */ /* 0x000fe20000001868 */
[----:B------:R-:W-:-:S07]  /*16950*/  IMAD.MOV.U32 R103, RZ, RZ, R75 ;  /* 0x000000ffff677224 */ /* 0x000fce00078e004b */
[----:B------:R-:W-:Y:S08]  /*16960*/  HMMA.16816.F32 R72, R4, R16, R36 ;  /* 0x000000100448723c */ /* 0x000ff00000001824 */
[----:B-1----:R-:W-:Y:S01]  /*16970*/  HMMA.16816.F32 R44, R8, R18, R132 ;  /* 0x00000012082c723c */ /* 0x002fe20000001884 */
[----:B---3--:R-:W1:Y:S01]  /*16980*/  LDSM.16.MT88.4 R16, [R176+0x6000] ;  /* 0x00600000b010783b */ /* 0x008e620000004200 */
[----:B------:R-:W-:-:S02]  /*16990*/  IMAD.MOV.U32 R152, RZ, RZ, R91 ;  /* 0x000000ffff987224 */ /* 0x000fc400078e005b */
[----:B------:R-:W-:Y:S01]  /*169a0*/  IMAD.MOV.U32 R115, RZ, RZ, R90 ;  /* 0x000000ffff737224 */ /* 0x000fe200078e005a */
[----:B------:R3:W-:Y:S01]  /*169b0*/  STG.E.U16 [R52.64+-0xee], R48 ;  /* 0xffff123034007986 */ /* 0x0007e2000c101522 */
        /* <DEDUP_REMOVED lines=9> */
[----:B---3--:R-:W-:Y:S01]  /*16a50*/  IMAD.MOV.U32 R48, RZ, RZ, R82 ;  /* 0x000000ffff307224 */ /* 0x008fe200078e0052 */
[-C--:B-1----:R-:W-:Y:S08]  /*16a60*/  HMMA.16816.F32 R104, R8, R16.reuse, R248 ;  /* 0x000000100868723c */ /* 0x082ff000000018f8 */
[C---:B------:R-:W-:Y:S08]  /*16a70*/  HMMA.16816.F32 R84, R4.reuse, R16, R96 ;  /* 0x000000100454723c */ /* 0x040ff00000001860 */
[-C--:B------:R-:W-:Y:S08]  /*16a80*/  HMMA.16816.F32 R80, R4, R18.reuse, R92 ;  /* 0x000000120450723c */ /* 0x080ff0000000185c */
[----:B------:R-:W-:Y:S01]  /*16a90*/  HMMA.16816.F32 R100, R8, R18, R100 ;  /* 0x000000120864723c */ /* 0x000fe20000001864 */
[----:B--2---:R-:W1:Y:S01]  /*16aa0*/  LDSM.16.MT88.4 R16, [R174+0x6000] ;  /* 0x00600000ae10783b */ /* 0x004e620000004200 */
        /* <DEDUP_REMOVED lines=19> */
[----:B-1----:R-:W-:Y:S01]  /*16be0*/  HMMA.16816.F32 R96, R8, R16, R136 ;  /* 0x000000100860723c */ /* 0x002fe20000001888 */
[----:B------:R-:W-:-:S06]  /*16bf0*/  IMAD.MOV.U32 R62, RZ, RZ, R184 ;  /* 0x000000ffff3e7224 */ /* 0x000fcc00078e00b8 */
[----:B------:R-:W-:Y:S02]  /*16c00*/  IMAD.MOV.U32 R136, RZ, RZ, R191 ;  /* 0x000000ffff887224 */ /* 0x000fe400078e00bf */
[----:B------:R-:W-:Y:S02]  /*16c10*/  IMAD.MOV.U32 R137, RZ, RZ, R238 ;  /* 0x000000ffff897224 */ /* 0x000fe400078e00ee */
[----:B------:R-:W-:Y:S02]  /*16c20*/  IMAD.MOV.U32 R138, RZ, RZ, R239 ;  /* 0x000000ffff8a7224 */ /* 0x000fe400078e00ef */
[----:B------:R-:W-:Y:S02]  /*16c30*/  IMAD.MOV.U32 R139, RZ, RZ, R60 ;  /* 0x000000ffff8b7224 */ /* 0x000fe400078e003c */
[----:B------:R-:W-:Y:S02]  /*16c40*/  IMAD.MOV.U32 R190, RZ, RZ, R154 ;  /* 0x000000ffffbe7224 */ /* 0x000fe400078e009a */
[----:B------:R-:W-:-:S02]  /*16c50*/  IMAD.MOV.U32 R191, RZ, RZ, R115 ;  /* 0x000000ffffbf7224 */ /* 0x000fc400078e0073 */
[----:B------:R-:W-:Y:S01]  /*16c60*/  IMAD.MOV.U32 R0, RZ, RZ, R57 ;  /* 0x000000ffff007224 */ /* 0x000fe200078e0039 */
[-C--:B------:R-:W-:Y:S01]  /*16c70*/  HMMA.16816.F32 R92, R8, R18.reuse, R136 ;  /* 0x00000012085c723c */ /* 0x080fe20000001888 */
[----:B------:R-:W-:Y:S02]  /*16c80*/  IMAD.MOV.U32 R2, RZ, RZ, R59 ;  /* 0x000000ffff027224 */ /* 0x000fe400078e003b */
[----:B------:R-:W-:Y:S02]  /*16c90*/  IMAD.MOV.U32 R30, RZ, RZ, R63 ;  /* 0x000000ffff1e7224 */ /* 0x000fe400078e003f */
[----:B------:R-:W-:Y:S02]  /*16ca0*/  IMAD.MOV.U32 R238, RZ, RZ, R56 ;  /* 0x000000ffffee7224 */ /* 0x000fe400078e0038 */
[----:B------:R-:W-:Y:S02]  /*16cb0*/  IMAD.MOV.U32 R239, RZ, RZ, R58 ;  /* 0x000000ffffef7224 */ /* 0x000fe400078e003a */
[----:B------:R-:W-:Y:S01]  /*16cc0*/  IMAD.MOV.U32 R154, RZ, RZ, R62 ;  /* 0x000000ffff9a7224 */ /* 0x000fe200078e003e */
[----:B------:R-:W-:Y:S01]  /*16cd0*/  HMMA.16816.F32 R56, R4, R18, R128 ;  /* 0x000000120438723c */ /* 0x000fe20000001880 */
[----:B------:R-:W-:-:S07]  /*16ce0*/  IMAD.MOV.U32 R115, RZ, RZ, R61 ;  /* 0x000000ffff737224 */ /* 0x000fce00078e003d */
[----:B------:R-:W-:Y:S01]  /*16cf0*/  HMMA.16816.F32 R60, R4, R16, R120 ;  /* 0x00000010043c723c */ /* 0x000fe20000001878 */
[----:B------:R-:W1:Y:S01]  /*16d00*/  LDSM.16.MT88.4 R16, [R175+0x6000] ;  /* 0x00600000af10783b */ /* 0x000e620000004200 */
[----:B------:R-:W-:Y:S02]  /*16d10*/  IMAD.MOV.U32 R152, RZ, RZ, R22 ;  /* 0x000000ffff987224 */ /* 0x000fe400078e0016 */
[----:B------:R-:W-:Y:S02]  /*16d20*/  IMAD.MOV.U32 R155, RZ, RZ, R186 ;  /* 0x000000ffff9b7224 */ /* 0x000fe400078e00ba */
[----:B------:R-:W-:Y:S01]  /*16d30*/  IMAD.MOV.U32 R22, RZ, RZ, R185 ;  /* 0x000000ffff167224 */ /* 0x000fe200078e00b9 */
[----:B------:R2:W5:Y:S01]  /*16d40*/  LDL.LU R186, [R1+0x190] ;  /* 0x0001900001ba7983 */ /* 0x0005620000300800 */
[----:B------:R-:W-:Y:S02]  /*16d50*/  IMAD.MOV.U32 R33, RZ, RZ, R48 ;  /* 0x000000ffff217224 */ /* 0x000fe400078e0030 */
[----:B------:R-:W-:Y:S01]  /*16d60*/  IMAD.MOV.U32 R3, RZ, RZ, R252 ;  /* 0x000000ffff037224 */ /* 0x000fe200078e00fc */
[----:B------:R2:W5:Y:S01]  /*16d70*/  LDL.LU R185, [R1+0x18c] ;  /* 0x00018c0001b97983 */ /* 0x0005620000300800 */
[----:B------:R-:W-:-:S02]  /*16d80*/  IMAD.MOV.U32 R252, RZ, RZ, R152 ;  /* 0x000000fffffc7224 */ /* 0x000fc400078e0098 */
[----:B------:R-:W-:Y:S01]  /*16d90*/  IMAD.MOV.U32 R48, RZ, RZ, R114 ;  /* 0x000000ffff307224 */ /* 0x000fe200078e0072 */
[----:B------:R2:W5:Y:S01]  /*16da0*/  LDL.LU R184, [R1+0x188] ;  /* 0x0001880001b87983 */ /* 0x0005620000300800 */
[----:B------:R-:W-:Y:S02]  /*16db0*/  IMAD.MOV.U32 R152, RZ, RZ, R183 ;  /* 0x000000ffff987224 */ /* 0x000fe400078e00b7 */
[----:B------:R-:W-:Y:S01]  /*16dc0*/  IMAD.MOV.U32 R114, RZ, RZ, R182 ;  /* 0x000000ffff727224 */ /* 0x000fe200078e00b6 */
[----:B------:R2:W5:Y:S01]  /*16dd0*/  LDL.LU R183, [R1+0x184] ;  /* 0x0001840001b77983 */ /* 0x0005620000300800 */
[----:B------:R-:W-:Y:S02]  /*16de0*/  IMAD.MOV.U32 R34, RZ, RZ, R50 ;  /* 0x000000ffff227224 */ /* 0x000fe400078e0032 */
[----:B------:R-:W-:Y:S01]  /*16df0*/  IMAD.MOV.U32 R35, RZ, RZ, R51 ;  /* 0x000000ffff237224 */ /* 0x000fe200078e0033 */
[----:B------:R2:W5:Y:S01]  /*16e00*/  LDL.LU R182, [R1+0x180] ;  /* 0x0001800001b67983 */ /* 0x0005620000300800 */
        /* <DEDUP_REMOVED lines=9> */
[----:B------:R-:W-:Y:S01]  /*16ea0*/  IMAD.MOV.U32 R115, RZ, RZ, R153 ;  /* 0x000000ffff737224 */ /* 0x000fe200078e0099 */
[----:B-1----:R-:W-:Y:S01]  /*16eb0*/  HMMA.16816.F32 R36, R4, R18, R244 ;  /* 0x000000120424723c */ /* 0x002fe200000018f4 */
[----:B------:R-:W-:Y:S02]  /*16ec0*/  IMAD.MOV.U32 R137, RZ, RZ, R48 ;  /* 0x000000ffff897224 */ /* 0x000fe400078e0030 */
[----:B------:R-:W-:Y:S02]  /*16ed0*/  IMAD.MOV.U32 R138, RZ, RZ, R50 ;  /* 0x000000ffff8a7224 */ /* 0x000fe400078e0032 */
[----:B------:R-:W-:-:S02]  /*16ee0*/  IMAD.MOV.U32 R190, RZ, RZ, R51 ;  /* 0x000000ffffbe7224 */ /* 0x000fc400078e0033 */
[----:B------:R-:W-:Y:S02]  /*16ef0*/  IMAD.MOV.U32 R153, RZ, RZ, R49 ;  /* 0x000000ffff997224 */ /* 0x000fe400078e0031 */
[----:B------:R-:W-:Y:S01]  /*16f00*/  HMMA.16816.F32 R48, R4, R16, R240 ;  /* 0x000000100430723c */ /* 0x000fe200000018f0 */
[----:B------:R-:W-:-:S06]  /*16f10*/  IMAD.MOV.U32 R246, RZ, RZ, R2 ;  /* 0x000000fffff67224 */ /* 0x000fcc00078e0002 */
[----:B------:R-:W-:Y:S01]  /*16f20*/  IMAD.MOV.U32 R242, RZ, RZ, R3 ;  /* 0x000000fffff27224 */ /* 0x000fe200078e0003 */
[----:B------:R-:W-:Y:S01]  /*16f30*/  HMMA.16816.F32 R88, R8, R16, R88 ;  /* 0x000000100858723c */ /* 0x000fe20000001858 */
[----:B------:R-:W-:-:S04]  /*16f40*/  IMAD.WIDE.U32 R2, R21, -0x2daee0ad, RZ ;  /* 0xd2511f5315027825 */ /* 0x000fc800078e00ff */
[----:B------:R-:W-:-:S03]  /*16f50*/  IMAD.MOV.U32 R250, RZ, RZ, R0 ;  /* 0x000000fffffa7224 */ /* 0x000fc600078e0000 */
[----:B------:R-:W-:Y:S01]  /*16f60*/  HMMA.16816.F32 R32, R8, R18, R32 ;  /* 0x000000120820723c */ /* 0x000fe20000001820 */
[----:B------:R-:W1:Y:S01]  /*16f70*/  LDSM.16.MT88.4 R8, [R173+0x6800] ;  /* 0x00680000ad08783b */ /* 0x000e620000004200 */
[----:B------:R-:W-:Y:S02]  /*16f80*/  LOP3.LUT R0, R3, UR14, R20, 0x96, !PT ;  /* 0x0000000e03007c12 */ /* 0x000fe4000f8e9614 */
[C---:B------:R-:W-:Y:S02]  /*16f90*/  LOP3.LUT R3, R2.reuse, 0xffff, RZ, 0xc0, !PT ;  /* 0x0000ffff02037812 */ /* 0x040fe400078ec0ff */
[----:B------:R-:W-:Y:S02]  /*16fa0*/  LOP3.LUT R4, R2, 0xff, RZ, 0xc0, !PT ;  /* 0x000000ff02047812 */ /* 0x000fe400078ec0ff */
[----:B------:R-:W-:Y:S02]  /*16fb0*/  SHF.R.U32.HI R5, RZ, 0x8, R3 ;  /* 0x00000008ff057819 */ /* 0x000fe40000011603 */
[----:B------:R-:W-:-:S02]  /*16fc0*/  SHF.R.U32.HI R3, RZ, 0x10, R2 ;  /* 0x00000010ff037819 */ /* 0x000fc40000011602 */
[----:B------:R-:W-:Y:S02]  /*16fd0*/  PRMT R16, R4, 0x5410, R5 ;  /* 0x0000541004107816 */ /* 0x000fe40000000005 */
[----:B------:R-:W-:Y:S02]  /*16fe0*/  SHF.R.U32.HI R4, RZ, 0x10, R0 ;  /* 0x00000010ff047819 */ /* 0x000fe40000011600 */
[----:B------:R-:W-:Y:S02]  /*16ff0*/  SHF.R.U32.HI R7, RZ, 0x18, R2 ;  /* 0x00000018ff077819 */ /* 0x000fe40000011602 */
[----:B------:R-:W-:Y:S02]  /*17000*/  LOP3.LUT R5, R3, 0xff, RZ, 0xc0, !PT ;  /* 0x000000ff03057812 */ /* 0x000fe400078ec0ff */
[C---:B------:R-:W-:Y:S02]  /*17010*/  LOP3.LUT R2, R0.reuse, 0xffff, RZ, 0xc0, !PT ;  /* 0x0000ffff00027812 */ /* 0x040fe400078ec0ff */
[----:B------:R-:W-:-:S02]  /*17020*/  LOP3.LUT R6, R0, 0xff, RZ, 0xc0, !PT ;  /* 0x000000ff00067812 */ /* 0x000fc400078ec0ff */
[----:B------:R-:W-:Y:S02]  /*17030*/  SHF.R.U32.HI R3, RZ, 0x18, R0 ;  /* 0x00000018ff037819 */ /* 0x000fe40000011600 */
[----:B------:R-:W-:Y:S02]  /*17040*/  LOP3.LUT R0, R4, 0xff, RZ, 0xc0, !PT ;  /* 0x000000ff04007812 */ /* 0x000fe400078ec0ff */
[----:B------:R-:W-:Y:S02]  /*17050*/  SHF.R.U32.HI R2, RZ, 0x8, R2 ;  /* 0x00000008ff027819 */ /* 0x000fe40000011602 */
[----:B------:R-:W-:Y:S01]  /*17060*/  PRMT R3, R0, 0x5410, R3 ;  /* 0x0000541000037816 */ /* 0x000fe20000000003 */
[--C-:B------:R-:W-:Y:S01]  /*17070*/  HSET2.LE.AND R0, R16, R233.reuse, PT ;  /* 0x000000e910007233 */ /* 0x100fe20003803000 */
[----:B------:R-:W-:Y:S01]  /*17080*/  PRMT R5, R5, 0x5410, R7 ;  /* 0x0000541005057816 */ /* 0x000fe20000000007 */
[----:B------:R-:W-:Y:S01]  /*17090*/  IMAD.MOV.U32 R22, RZ, RZ, R180 ;  /* 0x000000ffff167224 */ /* 0x000fe200078e00b4 */
[----:B------:R-:W-:Y:S01]  /*170a0*/  PRMT R2, R6, 0x5410, R2 ;  /* 0x0000541006027816 */ /* 0x000fe20000000002 */
[--C-:B------:R-:W-:Y:S01]  /*170b0*/  HSET2.LE.AND R3, R3, R233.reuse, PT ;  /* 0x000000e903037233 */ /* 0x100fe20003803000 */
[----:B------:R-:W-:Y:S01]  /*170c0*/  LOP3.LUT R6, R0, R108, RZ, 0xc0, !PT ;  /* 0x0000006c00067212 */ /* 0x000fe200078ec0ff */
[--C-:B------:R-:W-:Y:S01]  /*170d0*/  HSET2.LE.AND R0, R5, R233.reuse, PT ;  /* 0x000000e905007233 */ /* 0x100fe20003803000 */
[----:B------:R-:W-:Y:S01]  /*170e0*/  IMAD.MOV.U32 R155, RZ, RZ, R181 ;  /* 0x000000ffff9b7224 */ /* 0x000fe200078e00b5 */
[----:B------:R-:W-:Y:S01]  /*170f0*/  HSET2.LE.AND R2, R2, R233, PT ;  /* 0x000000e902027233 */ /* 0x000fe20003803000 */
[----:B------:R2:W5:Y:S01]  /*17100*/  LDL.LU R181, [R1+0x17c] ;  /* 0x00017c0001b57983 */ /* 0x0005620000300800 */
[----:B------:R-:W-:-:S02]  /*17110*/  IMAD.MOV.U32 R132, RZ, RZ, R30 ;  /* 0x000000ffff847224 */ /* 0x000fc400078e001e */
[----:B------:R-:W-:Y:S01]  /*17120*/  IMAD.MOV.U32 R30, RZ, RZ, R22 ;  /* 0x000000ffff1e7224 */ /* 0x000fe200078e0016 */
[----:B------:R2:W5:Y:S01]  /*17130*/  LDL.LU R180, [R1+0x178] ;  /* 0x0001780001b47983 */ /* 0x0005620000300800 */
[----:B------:R-:W-:Y:S01]  /*17140*/  IMAD.MOV.U32 R152, RZ, RZ, R179 ;  /* 0x000000ffff987224 */ /* 0x000fe200078e00b3 */
[----:B------:R-:W-:Y:S01]  /*17150*/  LOP3.LUT R7, R0, R23, RZ, 0xc0, !PT ;  /* 0x0000001700077212 */ /* 0x000fe200078ec0ff */
        /* <DEDUP_REMOVED lines=10> */
[----:B------:R-:W-:-:S03]  /*17200*/  IMAD.MOV.U32 R243, RZ, RZ, R30 ;  /* 0x000000fffff37224 */ /* 0x000fc600078e001e */
[----:B------:R2:W5:Y:S01]  /*17210*/  LDL.LU R172, [R1+0x168] ;  /* 0x0001680001ac7983 */ /* 0x0005620000300800 */
[----:B------:R-:W-:Y:S01]  /*17220*/  IMAD.MOV.U32 R247, RZ, RZ, R136 ;  /* 0x000000fffff77224 */ /* 0x000fe200078e0088 */
[-C--:B-1----:R-:W-:Y:S01]  /*17230*/  HMMA.16816.F32 R72, R4, R8.reuse, R72 ;  /* 0x000000080448723c */ /* 0x082fe20000001848 */
[----:B------:R-:W-:Y:S01]  /*17240*/  IMAD.MOV.U32 R249, RZ, RZ, R137 ;  /* 0x000000fffff97224 */ /* 0x000fe200078e0089 */
[----:B------:R-:W1:Y:S01]  /*17250*/  LDSM.16.MT88.4 R16, [R174+0x6800] ;  /* 0x00680000ae10783b */ /* 0x000e620000004200 */
[----:B------:R-:W-:Y:S02]  /*17260*/  IMAD.MOV.U32 R248, RZ, RZ, R138 ;  /* 0x000000fffff87224 */ /* 0x000fe400078e008a */
[----:B------:R-:W-:Y:S02]  /*17270*/  IMAD.MOV.U32 R251, RZ, RZ, R139 ;  /* 0x000000fffffb7224 */ /* 0x000fe400078e008b */
[----:B------:R-:W-:Y:S01]  /*17280*/  IMAD.MOV.U32 R244, RZ, RZ, R115 ;  /* 0x000000fffff47224 */ /* 0x000fe200078e0073 */
[----:B------:R-:W-:Y:S01]  /*17290*/  HMMA.16816.F32 R136, R12, R8, R76 ;  /* 0x000000080c88723c */ /* 0x000fe2000000184c */
[----:B------:R-:W-:-:S02]  /*172a0*/  IMAD.MOV.U32 R240, RZ, RZ, R114 ;  /* 0x000000fffff07224 */ /* 0x000fc400078e0072 */
[----:B------:R-:W-:-:S05]  /*172b0*/  IMAD.MOV.U32 R30, RZ, RZ, R113 ;  /* 0x000000ffff1e7224 */ /* 0x000fca00078e0071 */
[-C--:B------:R-:W-:Y:S01]  /*172c0*/  HMMA.16816.F32 R64, R4, R10.reuse, R64 ;  /* 0x0000000a0440723c */ /* 0x080fe20000001840 */
[----:B------:R-:W-:Y:S02]  /*172d0*/  IMAD.MOV.U32 R0, RZ, RZ, R22 ;  /* 0x000000ffff007224 */ /* 0x000fe400078e0016 */
[----:B------:R-:W3:Y:S05]  /*172e0*/  LDSM.16.MT88.4 R20, [R176+0x6800] ;  /* 0x00680000b014783b */ /* 0x000eea0000004200 */
[----:B------:R-:W-:Y:S01]  /*172f0*/  HMMA.16816.F32 R112, R12, R10, R44 ;  /* 0x0000000a0c70723c */ /* 0x000fe2000000182c */
[----:B------:R-:W4:Y:S01]  /*17300*/  LDSM.16.MT88.4 R8, [R175+0x6800] ;  /* 0x00680000af08783b */ /* 0x000f220000004200 */
[----:B------:R-:W-:-:S02]  /*17310*/  IMAD.MOV.U32 R2, RZ, RZ, R153 ;  /* 0x000000ffff027224 */ /* 0x000fc400078e0099 */
[----:B------:R-:W-:Y:S02]  /*17320*/  IMAD.MOV.U32 R245, RZ, RZ, R154 ;  /* 0x000000fffff57224 */ /* 0x000fe400078e009a */
[----:B------:R-:W-:Y:S02]  /*17330*/  IMAD.MOV.U32 R241, RZ, RZ, R152 ;  /* 0x000000fffff17224 */ /* 0x000fe400078e0098 */
[----:B------:R-:W-:Y:S01]  /*17340*/  IMAD.MOV.U32 R108, RZ, RZ, R155 ;  /* 0x000000ffff6c7224 */ /* 0x000fe200078e009b */
[C---:B-1----:R-:W-:Y:S08]  /*17350*/  HMMA.16816.F32 R60, R4.reuse, R16, R60 ;  /* 0x00000010043c723c */ /* 0x042ff0000000183c */
[C---:B------:R-:W-:Y:S08]  /*17360*/  HMMA.16816.F32 R56, R4.reuse, R18, R56 ;  /* 0x000000120438723c */ /* 0x040ff00000001838 */
[----:B---3--:R-:W-:Y:S08]  /*17370*/  HMMA.16816.F32 R84, R4, R20, R84 ;  /* 0x000000140454723c */ /* 0x008ff00000001854 */
[----:B----4-:R-:W-:Y:S07]  /*17380*/  HMMA.16816.F32 R152, R12, R10, R32 ;  /* 0x0000000a0c98723c */ /* 0x010fee0000001820 */
[----:B------:R-:W-:Y:S01]  /*17390*/  IMAD.MOV.U32 R35, RZ, RZ, R2 ;  /* 0x000000ffff237224 */ /* 0x000fe200078e0002 */
[----:B------:R-:W-:Y:S01]  /*173a0*/  LOP3.LUT R2, R25, UR16, R110, 0x96, !PT ;  /* 0x0000001019027c12 */ /* 0x000fe2000f8e966e */
[----:B------:R-:W-:Y:S04]  /*173b0*/  HMMA.16816.F32 R80, R4, R22, R80 ;  /* 0x000000160450723c */ /* 0x000fe80000001850 */
[----:B------:R-:W-:-:S04]  /*173c0*/  IMAD.WIDE.U32 R2, R2, -0x2daee0ad, RZ ;  /* 0xd2511f5302027825 */ /* 0x000fc800078e00ff */
[----:B------:R-:W-:Y:S01]  /*173d0*/  HMMA.16816.F32 R48, R4, R8, R48 ;  /* 0x000000080430723c */ /* 0x000fe20000001830 */
[----:B------:R-:W-:-:S07]  /*173e0*/  IMAD.MOV.U32 R34, RZ, RZ, R0 ;  /* 0x000000ffff227224 */ /* 0x000fce00078e0000 */
[----:B------:R-:W-:Y:S07]  /*173f0*/  HMMA.16816.F32 R36, R4, R10, R36 ;  /* 0x0000000a0424723c */ /* 0x000fee0000001824 */
[----:B------:R-:W-:Y:S01]  /*17400*/  IMAD.WIDE.U32 R6, R27, -0x2daee0ad, RZ ;  /* 0xd2511f531b067825 */ /* 0x000fe200078e00ff */
[----:B------:R-:W-:Y:S04]  /*17410*/  HMMA.16816.F32 R100, R12, R22, R100 ;  /* 0x000000160c64723c */ /* 0x000fe80000001864 */
[----:B------:R-:W-:-:S02]  /*17420*/  LOP3.LUT R4, R7, UR15, R26, 0x96, !PT ;  /* 0x0000000f07047c12 */ /* 0x000fc4000f8e961a */
[----:B------:R-:W-:-:S03]  /*17430*/  LOP3.LUT R0, R3, UR11, R6, 0x96, !PT ;  /* 0x0000000b03007c12 */ /* 0x000fc6000f8e9606 */
[----:B------:R-:W-:-:S04]  /*17440*/  IMAD.WIDE.U32 R4, R4, -0x326172a9, RZ ;  /* 0xcd9e8d5704047825 */ /* 0x000fc800078e00ff */
[----:B------:R-:W-:Y:S01]  /*17450*/  IMAD.WIDE.U32 R22, R0, -0x326172a9, RZ ;  /* 0xcd9e8d5700167825 */ /* 0x000fe200078e00ff */
[----:B------:R-:W-:Y:S01]  /*17460*/  LOP3.LUT R0, R5, UR12, R24, 0x96, !PT ;  /* 0x0000000c05007c12 */ /* 0x000fe2000f8e9618 */
[----:B------:R-:W-:Y:S01]  /*17470*/  HMMA.16816.F32 R128, R12, R20, R104 ;  /* 0x000000140c80723c */ /* 0x000fe20000001868 */
[----:B------:R-:W-:Y:S02]  /*17480*/  LDSM.16.MT88.4 R24, [R175+0x7000] ;  /* 0x00700000af18783b */ /* 0x000fe40000004200 */
[----:B------:R-:W-:Y:S01]  /*17490*/  LOP3.LUT R3, R23, UR10, R4, 0x96, !PT ;  /* 0x0000000a17037c12 */ /* 0x000fe2000f8e9604 */
[----:B------:R-:W-:-:S04]  /*174a0*/  IMAD.WIDE.U32 R4, R0, -0x2daee0ad, RZ ;  /* 0xd2511f5300047825 */ /* 0x000fc800078e00ff */
[----:B------:R-:W-:-:S05]  /*174b0*/  IMAD.WIDE.U32 R20, R3, -0x2daee0ad, RZ ;  /* 0xd2511f5303147825 */ /* 0x000fca00078e00ff */
[----:B------:R-:W-:Y:S02]  /*174c0*/  LOP3.LUT R3, R21, UR6, R4, 0x96, !PT ;  /* 0x0000000615037c12 */ /* 0x000fe4000f8e9604 */
[----:B------:R-:W-:-:S03]  /*174d0*/  LOP3.LUT R4, R5, UR9, R2, 0x96, !PT ;  /* 0x0000000905047c12 */ /* 0x000fc6000f8e9602 */
[----:B------:R-:W-:-:S04]  /*174e0*/  IMAD.WIDE.U32 R2, R3, -0x326172a9, RZ ;  /* 0xcd9e8d5703027825 */ /* 0x000fc800078e00ff */
[----:B------:R-:W-:Y:S01]  /*174f0*/  IMAD.MOV.U32 R33, RZ, RZ, R108 ;  /* 0x000000ffff217224 */ /* 0x000fe200078e006c */
[----:B------:R-:W-:Y:S01]  /*17500*/  LOP3.LUT R0, R2, 0xffff, RZ, 0xc0, !PT ;  /* 0x0000ffff02007812 */ /* 0x000fe200078ec0ff */
[----:B------:R-:W-:Y:S02]  /*17510*/  IMAD.MOV.U32 R32, RZ, RZ, R30 ;  /* 0x000000ffff207224 */ /* 0x000fe400078e001e */
[----:B------:R-:W-:Y:S02]  /*17520*/  IMAD.MOV.U32 R108, RZ, RZ, R31 ;  /* 0x000000ffff6c7224 */ /* 0x000fe400078e001f */
[----:B------:R-:W-:Y:S01]  /*17530*/  IMAD.WIDE.U32 R30, R4, -0x326172a9, RZ ;  /* 0xcd9e8d57041e7825 */ /* 0x000fe200078e00ff */
[----:B------:R-:W-:Y:S02]  /*17540*/  SHF.R.U32.HI R5, RZ, 0x8, R0 ;  /* 0x00000008ff057819 */ /* 0x000fe40000011600 */
[----:B------:R-:W-:Y:S02]  /*17550*/  LOP3.LUT R4, R2, 0xff, RZ, 0xc0, !PT ;  /* 0x000000ff02047812 */ /* 0x000fe400078ec0ff */
[----:B------:R-:W-:-:S02]  /*17560*/  LOP3.LUT R0, R3, UR13, R30, 0x96, !PT ;  /* 0x0000000d03007c12 */ /* 0x000fc4000f8e961e */
[--C-:B------:R-:W-:Y:S01]  /*17570*/  SHF.R.U32.HI R3, RZ, 0x10, R2.reuse ;  /* 0x00000010ff037819 */ /* 0x100fe20000011602 */
[----:B------:R-:W-:Y:S01]  /*17580*/  HMMA.16816.F32 R88, R12, R8, R88 ;  /* 0x000000080c58723c */ /* 0x000fe20000001858 */
[----:B------:R-:W-:Y:S02]  /*17590*/  SHF.R.U32.HI R7, RZ, 0x18, R2 ;  /* 0x00000018ff077819 */ /* 0x000fe40000011602 */
[----:B------:R-:W-:-:S04]  /*175a0*/  LOP3.LUT R3, R3, 0xff, RZ, 0xc0, !PT ;  /* 0x000000ff03037812 */ /* 0x000fc800078ec0ff */
[----:B------:R-:W-:Y:S01]  /*175b0*/  PRMT R8, R4, 0x5410, R5 ;  /* 0x0000541004087816 */ /* 0x000fe20000000005 */
[----:B------:R-:W-:Y:S01]  /*175c0*/  HMMA.16816.F32 R120, R12, R16, R96 ;  /* 0x000000100c78723c */ /* 0x000fe20000001860 */
[----:B------:R-:W-:-:S03]  /*175d0*/  PRMT R7, R3, 0x5410, R7 ;  /* 0x0000541003077816 */ /* 0x000fc60000000007 */
[----:B------:R-:W-:Y:S02]  /*175e0*/  HSET2.LE.AND R3, R8, R233, PT ;  /* 0x000000e908037233 */ /* 0x000fe40003803000 */
[----:B------:R-:W1:Y:S02]  /*175f0*/  LDSM.16.MT88.4 R8, [R173+0x7000] ;  /* 0x00700000ad08783b */ /* 0x000e640000004200 */
[----:B------:R-:W-:Y:S02]  /*17600*/  HMMA.16816.F32 R76, R12, R18, R92 ;  /* 0x000000120c4c723c */ /* 0x000fe4000000185c */
[----:B------:R-:W3:Y:S04]  /*17610*/  LDSM.16.MT88.4 R12, [R176+0x7000] ;  /* 0x00700000b00c783b */ /* 0x000ee80000004200 */
[----:B------:R-:W4:Y:S01]  /*17620*/  LDSM.16.MT88.4 R16, [R174+0x7000] ;  /* 0x00700000ae10783b */ /* 0x000f220000004200 */
[----:B------:R-:W-:-:S02]  /*17630*/  LOP3.LUT R2, R0, 0xffff, RZ, 0xc0, !PT ;  /* 0x0000ffff00027812 */ /* 0x000fc400078ec0ff */
[----:B------:R-:W-:Y:S02]  /*17640*/  LOP3.LUT R6, R0, 0xff, RZ, 0xc0, !PT ;  /* 0x000000ff00067812 */ /* 0x000fe400078ec0ff */
[--C-:B------:R-:W-:Y:S02]  /*17650*/  SHF.R.U32.HI R4, RZ, 0x10, R0.reuse ;  /* 0x00000010ff047819 */ /* 0x100fe40000011600 */
[----:B------:R-:W-:Y:S02]  /*17660*/  SHF.R.U32.HI R5, RZ, 0x18, R0 ;  /* 0x00000018ff057819 */ /* 0x000fe40000011600 */
[----:B------:R-:W-:Y:S02]  /*17670*/  SHF.R.U32.HI R0, RZ, 0x8, R2 ;  /* 0x00000008ff007819 */ /* 0x000fe40000011602 */
[----:B------:R-:W-:Y:S02]  /*17680*/  LOP3.LUT R2, R4, 0xff, RZ, 0xc0, !PT ;  /* 0x000000ff04027812 */ /* 0x000fe400078ec0ff */
[----:B------:R-:W-:-:S02]  /*17690*/  PRMT R0, R6, 0x5410, R0 ;  /* 0x0000541006007816 */ /* 0x000fc40000000000 */
[----:B------:R-:W-:-:S03]  /*176a0*/  PRMT R2, R2, 0x5410, R5 ;  /* 0x0000541002027816 */ /* 0x000fc60000000005 */
[--C-:B------:R-:W-:Y:S02]  /*176b0*/  HSET2.LE.AND R0, R0, R233.reuse, PT ;  /* 0x000000e900007233 */ /* 0x100fe40003803000 */
[----:B------:R-:W-:-:S03]  /*176c0*/  HSET2.LE.AND R2, R2, R233, PT ;  /* 0x000000e902027233 */ /* 0x000fc60003803000 */
[----:B------:R-:W-:Y:S01]  /*176d0*/  LOP3.LUT R4, R0, R125, RZ, 0xc0, !PT ;  /* 0x0000007d00047212 */ /* 0x000fe200078ec0ff */
[----:B------:R-:W-:Y:S01]  /*176e0*/  HSET2.LE.AND R0, R7, R233, PT ;  /* 0x000000e907007233 */ /* 0x000fe20003803000 */
[----:B------:R-:W-:Y:S02]  /*176f0*/  LOP3.LUT R5, R2, R119, RZ, 0xc0, !PT ;  /* 0x0000007702057212 */ /* 0x000fe400078ec0ff */
[----:B------:R-:W-:Y:S02]  /*17700*/  LOP3.LUT R6, R3, R124, RZ, 0xc0, !PT ;  /* 0x0000007c03067212 */ /* 0x000fe400078ec0ff */
[----:B------:R-:W-:Y:S02]  /*17710*/  LOP3.LUT R7, R0, R126, RZ, 0xc0, !PT ;  /* 0x0000007e00077212 */ /* 0x000fe400078ec0ff */
[----:B------:R-:W-:Y:S01]  /*17720*/  LOP3.LUT R0, R117, 0xff, RZ, 0xc0, !PT ;  /* 0x000000ff75007812 */ /* 0x000fe200078ec0ff */
[----:B------:R-:W-:Y:S01]  /*17730*/  IMAD.MOV.U32 R125, RZ, RZ, R108 ;  /* 0x000000ffff7d7224 */ /* 0x000fe200078e006c */
[----:B------:R-:W-:-:S03]  /*17740*/  SHF.R.U32.HI R2, RZ, 0x8, R55 ;  /* 0x00000008ff027819 */ /* 0x000fc60000011637 */
[C---:B-1----:R-:W-:Y:S08]  /*17750*/  HMMA.16816.F32 R108, R4.reuse, R8, R72 ;  /* 0x00000008046c723c */ /* 0x042ff00000001848 */
[C---:B------:R-:W-:Y:S08]  /*17760*/  HMMA.16816.F32 R104, R4.reuse, R10, R64 ;  /* 0x0000000a0468723c */ /* 0x040ff00000001840 */
[C---:B---3--:R-:W-:Y:S08]  /*17770*/  HMMA.16816.F32 R96, R4.reuse, R12, R84 ;  /* 0x0000000c0460723c */ /* 0x048ff00000001854 */
[C---:B------:R-:W-:Y:S08]  /*17780*/  HMMA.16816.F32 R92, R4.reuse, R14, R80 ;  /* 0x0000000e045c723c */ /* 0x040ff00000001850 */
[C---:B----4-:R-:W-:Y:S08]  /*17790*/  HMMA.16816.F32 R60, R4.reuse, R16, R60 ;  /* 0x00000010043c723c */ /* 0x050ff0000000183c */
[C---:B------:R-:W-:Y:S08]  /*177a0*/  HMMA.16816.F32 R56, R4.reuse, R18, R56 ;  /* 0x000000120438723c */ /* 0x040ff00000001838 */
[C---:B------:R-:W-:Y:S08]  /*177b0*/  HMMA.16816.F32 R48, R4.reuse, R24, R48 ;  /* 0x000000180430723c */ /* 0x040ff00000001830 */
[----:B------:R-:W-:Y:S07]  /*177c0*/  HMMA.16816.F32 R44, R4, R26, R36 ;  /* 0x0000001a042c723c */ /* 0x000fee0000001824 */
[----:B------:R-:W-:-:S02]  /*177d0*/  PRMT R7, R0, 0x5410, R116 ;  /* 0x0000541000077816 */ /* 0x000fc40000000074 */
[----:B------:R-:W-:Y:S02]  /*177e0*/  LOP3.LUT R0, R40, 0xffff, RZ, 0xc0, !PT ;  /* 0x0000ffff28007812 */ /* 0x000fe400078ec0ff */
[----:B------:R-:W-:Y:S02]  /*177f0*/  PRMT R6, R118, 0x5410, R2 ;  /* 0x0000541076067816 */ /* 0x000fe40000000002 */
[----:B------:R-:W-:Y:S02]  /*17800*/  SHF.R.U32.HI R2, RZ, 0x8, R0 ;  /* 0x00000008ff027819 */ /* 0x000fe40000011600 */
[----:B------:R-:W-:-:S04]  /*17810*/  LOP3.LUT R0, R40, 0xff, RZ, 0xc0, !PT ;  /* 0x000000ff28007812 */ /* 0x000fc800078ec0ff */
[----:B------:R-:W-:Y:S02]  /*17820*/  PRMT R3, R0, 0x5410, R2 ;  /* 0x0000541000037816 */ /* 0x000fe40000000002 */
[--C-:B------:R-:W-:Y:S02]  /*17830*/  SHF.R.U32.HI R0, RZ, 0x10, R40.reuse ;  /* 0x00000010ff007819 */ /* 0x100fe40000011628 */
[----:B------:R-:W-:Y:S02]  /*17840*/  SHF.R.U32.HI R2, RZ, 0x18, R40 ;  /* 0x00000018ff027819 */ /* 0x000fe40000011628 */
[----:B------:R-:W-:-:S04]  /*17850*/  LOP3.LUT R0, R0, 0xff, RZ, 0xc0, !PT ;  /* 0x000000ff00007812 */ /* 0x000fc800078ec0ff */
[----:B------:R-:W-:Y:S01]  /*17860*/  PRMT R2, R0, 0x5410, R2 ;  /* 0x0000541000027816 */ /* 0x000fe20000000002 */
[----:B------:R-:W-:-:S05]  /*17870*/  HSET2.LE.AND R0, R3, R233, PT ;  /* 0x000000e903007233 */ /* 0x000fca0003803000 */
[----:B------:R-:W-:Y:S01]  /*17880*/  LOP3.LUT R4, R0, R125, RZ, 0xc0, !PT ;  /* 0x0000007d00047212 */ /* 0x000fe200078ec0ff */
[----:B------:R-:W-:-:S05]  /*17890*/  HSET2.LE.AND R0, R2, R233, PT ;  /* 0x000000e902007233 */ /* 0x000fca0003803000 */
[----:B------:R-:W-:Y:S01]  /*178a0*/  LOP3.LUT R5, R0, R32, RZ, 0xc0, !PT ;  /* 0x0000002000057212 */ /* 0x000fe200078ec0ff */
[----:B------:R-:W-:Y:S01]  /*178b0*/  HSET2.LE.AND R0, R6, R233, PT ;  /* 0x000000e906007233 */ /* 0x000fe20003803000 */
[----:B------:R-:W-:-:S04]  /*178c0*/  LOP3.LUT R2, R31, UR8, R22, 0x96, !PT ;  /* 0x000000081f027c12 */ /* 0x000fc8000f8e9616 */
[----:B------:R-:W-:Y:S01]  /*178d0*/  LOP3.LUT R6, R0, R33, RZ, 0xc0, !PT ;  /* 0x0000002100067212 */ /* 0x000fe200078ec0ff */
[----:B------:R-:W-:Y:S01]  /*178e0*/  HSET2.LE.AND R0, R7, R233, PT ;  /* 0x000000e907007233 */ /* 0x000fe20003803000 */
[----:B------:R-:W-:-:S04]  /*178f0*/  IMAD.WIDE.U32 R2, R2, -0x2daee0ad, RZ ;  /* 0xd2511f5302027825 */ /* 0x000fc800078e00ff */
[----:B------:R-:W-:Y:S02]  /*17900*/  LOP3.LUT R7, R0, R34, RZ, 0xc0, !PT ;  /* 0x0000002200077212 */ /* 0x000fe400078ec0ff */
[----:B------:R-:W-:Y:S02]  /*17910*/  LOP3.LUT R0, R3, UR14, R20, 0x96, !PT ;  /* 0x0000000e03007c12 */ /* 0x000fe4000f8e9614 */
[----:B------:R-:W-:-:S03]  /*17920*/  LOP3.LUT R3, R2, 0xffff, RZ, 0xc0, !PT ;  /* 0x0000ffff02037812 */ /* 0x000fc600078ec0ff */
[C---:B------:R-:W-:Y:S07]  /*17930*/  HMMA.16816.F32 R136, R4.reuse, R8, R136 ;  /* 0x000000080488723c */ /* 0x040fee0000001888 */
[----:B------:R-:W-:Y:S01]  /*17940*/  LOP3.LUT R9, R2, 0xff, RZ, 0xc0, !PT ;  /* 0x000000ff02097812 */ /* 0x000fe200078ec0ff */
[----:B------:R-:W-:Y:S01]  /*17950*/  HMMA.16816.F32 R36, R4, R10, R112 ;  /* 0x0000000a0424723c */ /* 0x000fe20000001870 */
[----:B------:R-:W-:-:S06]  /*17960*/  SHF.R.U32.HI R8, RZ, 0x8, R3 ;  /* 0x00000008ff087819 */ /* 0x000fcc0000011603 */
[--C-:B------:R-:W-:Y:S01]  /*17970*/  SHF.R.U32.HI R11, RZ, 0x10, R2.reuse ;  /* 0x00000010ff0b7819 */ /* 0x100fe20000011602 */
[----:B------:R-:W-:Y:S07]  /*17980*/  HMMA.16816.F32 R128, R4, R12, R128 ;  /* 0x0000000c0480723c */ /* 0x000fee0000001880 */
[----:B------:R-:W-:Y:S02]  /*17990*/  SHF.R.U32.HI R12, RZ, 0x18, R2 ;  /* 0x00000018ff0c7819 */ /* 0x000fe40000011602 */
[----:B------:R-:W-:-:S04]  /*179a0*/  LOP3.LUT R2, R0, 0xffff, RZ, 0xc0, !PT ;  /* 0x0000ffff00027812 */ /* 0x000fc800078ec0ff */
[----:B------:R-:W-:Y:S02]  /*179b0*/  SHF.R.U32.HI R3, RZ, 0x8, R2 ;  /* 0x00000008ff037819 */ /* 0x000fe40000011602 */
[----:B------:R-:W-:-:S04]  /*179c0*/  LOP3.LUT R2, R0, 0xff, RZ, 0xc0, !PT ;  /* 0x000000ff00027812 */ /* 0x000fc800078ec0ff */
[----:B------:R-:W-:Y:S02]  /*179d0*/  PRMT R3, R2, 0x5410, R3 ;  /* 0x0000541002037816 */ /* 0x000fe40000000003 */
[----:B------:R-:W-:Y:S02]  /*179e0*/  SHF.R.U32.HI R2, RZ, 0x10, R0 ;  /* 0x00000010ff027819 */ /* 0x000fe40000011600 */
[----:B------:R-:W-:Y:S02]  /*179f0*/  PRMT R10, R9, 0x5410, R8 ;  /* 0x00005410090a7816 */ /* 0x000fe40000000008 */
[----:B------:R-:W-:Y:S02]  /*17a00*/  SHF.R.U32.HI R8, RZ, 0x18, R0 ;  /* 0x00000018ff087819 */ /* 0x000fe40000011600 */
[----:B------:R-:W-:Y:S01]  /*17a10*/  LOP3.LUT R2, R2, 0xff, RZ, 0xc0, !PT ;  /* 0x000000ff02027812 */ /* 0x000fe200078ec0ff */
[----:B------:R-:W-:Y:S01]  /*17a20*/  IMAD.MOV.U32 R119, RZ, RZ, R134 ;  /* 0x000000ffff777224 */ /* 0x000fe200078e0086 */
[----:B------:R-:W-:-:S02]  /*17a30*/  HSET2.LE.AND R0, R3, R233, PT ;  /* 0x000000e903007233 */ /* 0x000fc40003803000 */
[----:B------:R-:W-:Y:S01]  /*17a40*/  PRMT R2, R2, 0x5410, R8 ;  /* 0x0000541002027816 */ /* 0x000fe20000000008 */
[C---:B------:R-:W-:Y:S01]  /*17a50*/  HMMA.16816.F32 R120, R4.reuse, R16, R120 ;  /* 0x000000100478723c */ /* 0x040fe20000001878 */
[----:B------:R-:W-:Y:S01]  /*17a60*/  LOP3.LUT R9, R11, 0xff, RZ, 0xc0, !PT ;  /* 0x000000ff0b097812 */ /* 0x000fe200078ec0ff */
[----:B------:R-:W-:Y:S02]  /*17a70*/  IMAD.MOV.U32 R67, RZ, RZ, R127 ;  /* 0x000000ffff437224 */ /* 0x000fe400078e007f */
[----:B------:R-:W-:Y:S01]  /*17a80*/  IMAD.MOV.U32 R72, RZ, RZ, R35 ;  /* 0x000000ffff487224 */ /* 0x000fe200078e0023 */
[----:B------:R-:W-:Y:S01]  /*17a90*/  PRMT R3, R9, 0x5410, R12 ;  /* 0x0000541009037816 */ /* 0x000fe2000000000c */
[----:B------:R-:W-:Y:S01]  /*17aa0*/  IMAD.MOV.U32 R73, RZ, RZ, R244 ;  /* 0x000000ffff497224 */ /* 0x000fe200078e00f4 */
[----:B------:R-:W-:Y:S01]  /*17ab0*/  LDSM.16.MT88.4 R124, [R176+0x7800] ;  /* 0x00780000b07c783b */ /* 0x000fe20000004200 */
[----:B------:R-:W-:Y:S07]  /*17ac0*/  HMMA.16816.F32 R16, R4, R18, R76 ;  /* 0x000000120410723c */ /* 0x000fee000000184c */
[----:B------:R-:W-:Y:S01]  /*17ad0*/  LOP3.LUT R76, R0, R119, RZ, 0xc0, !PT ;  /* 0x00000077004c7212 */ /* 0x000fe200078ec0ff */
[----:B------:R-:W-:-:S02]  /*17ae0*/  HSET2.LE.AND R0, R2, R233, PT ;  /* 0x000000e902007233 */ /* 0x000fc40003803000 */
[--C-:B------:R-:W-:Y:S01]  /*17af0*/  HSET2.LE.AND R3, R3, R233.reuse, PT ;  /* 0x000000e903037233 */ /* 0x100fe20003803000 */
[----:B------:R-:W-:Y:S01]  /*17b00*/  HMMA.16816.F32 R112, R4, R24, R88 ;  /* 0x000000180470723c */ /* 0x000fe20000001858 */
[----:B------:R-:W-:-:S07]  /*17b10*/  HSET2.LE.AND R2, R10, R233, PT ;  /* 0x000000e90a027233 */ /* 0x000fce0003803000 */
[C---:B------:R-:W-:Y:S01]  /*17b20*/  HMMA.16816.F32 R32, R4.reuse, R14, R100 ;  /* 0x0000000e0420723c */ /* 0x040fe20000001864 */
[----:B------:R-:W-:Y:S01]  /*17b30*/  LOP3.LUT R78, R2, R67, RZ, 0xc0, !PT ;  /* 0x00000043024e7212 */ /* 0x000fe200078ec0ff */
[----:B------:R-:W-:Y:S01]  /*17b40*/  IMAD.MOV.U32 R74, RZ, RZ, R245 ;  /* 0x000000ffff4a7224 */ /* 0x000fe200078e00f5 */
[----:B------:R-:W-:Y:S01]  /*17b50*/  LOP3.LUT R2, R215, UR8, R54, 0x96, !PT ;  /* 0x00000008d7027c12 */ /* 0x000fe2000f8e9636 */
[----:B------:R-:W-:Y:S01]  /*17b60*/  IMAD.MOV.U32 R75, RZ, RZ, R246 ;  /* 0x000000ffff4b7224 */ /* 0x000fe200078e00f6 */
[----:B------:R-:W-:Y:S01]  /*17b70*/  LOP3.LUT R79, R3, R235, RZ, 0xc0, !PT ;  /* 0x000000eb034f7212 */ /* 0x000fe200078ec0ff */
[----:B------:R-:W-:Y:S01]  /*17b80*/  IMAD.MOV.U32 R244, RZ, RZ, R247 ;  /* 0x000000fffff47224 */ /* 0x000fe200078e00f7 */
[----:B------:R-:W-:Y:S01]  /*17b90*/  LOP3.LUT R77, R0, R234, RZ, 0xc0, !PT ;  /* 0x000000ea004d7212 */ /* 0x000fe200078ec0ff */
[----:B------:R-:W-:Y:S01]  /*17ba0*/  IMAD.WIDE.U32 R2, R2, -0x2daee0ad, RZ ;  /* 0xd2511f5302027825 */ /* 0x000fe200078e00ff */
[----:B------:R-:W-:Y:S01]  /*17bb0*/  HMMA.16816.F32 R24, R4, R26, R152 ;  /* 0x0000001a0418723c */ /* 0x000fe20000001898 */
[----:B------:R-:W-:Y:S03]  /*17bc0*/  LDSM.16.MT88.4 R116, [R174+0x7800] ;  /* 0x00780000ae74783b */ /* 0x000fe60000004200 */
[----:B------:R-:W-:Y:S01]  /*17bd0*/  LOP3.LUT R0, R2, 0xffff, RZ, 0xc0, !PT ;  /* 0x0000ffff02007812 */ /* 0x000fe200078ec0ff */
[----:B------:R-:W-:Y:S03]  /*17be0*/  STG.E.U16 [R28.64+-0xf0], R187 ;  /* 0xffff10bb1c007986 */ /* 0x000fe6000c101522 */
[----:B------:R-:W-:Y:S01]  /*17bf0*/  SHF.R.U32.HI R4, RZ, 0x8, R0 ;  /* 0x00000008ff047819 */ /* 0x000fe20000011600 */
[----:B------:R-:W-:Y:S01]  /*17c00*/  STG.E.U16 [R28.64+-0xee], R170 ;  /* 0xffff12aa1c007986 */ /* 0x000fe2000c101522 */
[----:B------:R-:W-:-:S02]  /*17c10*/  LOP3.LUT R0, R3, UR14, R192, 0x96, !PT ;  /* 0x0000000e03007c12 */ /* 0x000fc4000f8e96c0 */
[----:B------:R-:W-:Y:S01]  /*17c20*/  LOP3.LUT R5, R2, 0xff, RZ, 0xc0, !PT ;  /* 0x000000ff02057812 */ /* 0x000fe200078ec0ff */
[----:B------:R-:W-:Y:S01]  /*17c30*/  LDSM.16.MT88.4 R12, [R175+0x7800] ;  /* 0x00780000af0c783b */ /* 0x000fe20000004200 */
[--C-:B------:R-:W-:Y:S02]  /*17c40*/  SHF.R.U32.HI R3, RZ, 0x10, R2.reuse ;  /* 0x00000010ff037819 */ /* 0x100fe40000011602 */
[----:B------:R-:W-:Y:S02]  /*17c50*/  SHF.R.U32.HI R8, RZ, 0x18, R2 ;  /* 0x00000018ff087819 */ /* 0x000fe40000011602 */
[C---:B------:R-:W-:Y:S01]  /*17c60*/  LOP3.LUT R2, R0.reuse, 0xffff, RZ, 0xc0, !PT ;  /* 0x0000ffff00027812 */ /* 0x040fe200078ec0ff */
[----:B------:R-:W-:Y:S01]  /*17c70*/  IMAD.MOV.U32 R245, RZ, RZ, R132 ;  /* 0x000000fffff57224 */ /* 0x000fe200078e0084 */
[----:B------:R-:W-:Y:S01]  /*17c80*/  PRMT R9, R5, 0x5410, R4 ;  /* 0x0000541005097816 */ /* 0x000fe20000000004 */
[----:B------:R-:W-:Y:S01]  /*17c90*/  IMAD.MOV.U32 R246, RZ, RZ, R133 ;  /* 0x000000fffff67224 */ /* 0x000fe200078e0085 */
[----:B------:R-:W-:Y:S01]  /*17ca0*/  LOP3.LUT R7, R3, 0xff, RZ, 0xc0, !PT ;  /* 0x000000ff03077812 */ /* 0x000fe200078ec0ff */
[----:B------:R-:W-:Y:S01]  /*17cb0*/  IMAD.MOV.U32 R247, RZ, RZ, R135 ;  /* 0x000000fffff77224 */ /* 0x000fe200078e0087 */
[----:B------:R-:W-:Y:S01]  /*17cc0*/  LOP3.LUT R6, R0, 0xff, RZ, 0xc0, !PT ;  /* 0x000000ff00067812 */ /* 0x000fe200078ec0ff */
[----:B------:R-:W1:Y:S01]  /*17cd0*/  LDSM.16.MT88.4 R132, [R173+0x7800] ;  /* 0x00780000ad84783b */ /* 0x000e620000004200 */
[----:B------:R-:W-:-:S02]  /*17ce0*/  SHF.R.U32.HI R4, RZ, 0x8, R2 ;  /* 0x00000008ff047819 */ /* 0x000fc40000011602 */
[--C-:B------:R-:W-:Y:S01]  /*17cf0*/  SHF.R.U32.HI R3, RZ, 0x10, R0.reuse ;  /* 0x00000010ff037819 */ /* 0x100fe20000011600 */
[----:B------:R-:W-:Y:S01]  /*17d00*/  STG.E.U16 [R42.64+-0xf0], R167 ;  /* 0xffff10a72a007986 */ /* 0x000fe2000c101522 */
[----:B------:R-:W-:-:S03]  /*17d10*/  SHF.R.U32.HI R5, RZ, 0x18, R0 ;  /* 0x00000018ff057819 */ /* 0x000fc60000011600 */
[----:B------:R-:W-:Y:S01]  /*17d20*/  STG.E.U16 [R42.64+-0xee], R168 ;  /* 0xffff12a82a007986 */ /* 0x000fe2000c101522 */
[----:B------:R-:W-:-:S03]  /*17d30*/  PRMT R0, R6, 0x5410, R4 ;  /* 0x0000541006007816 */ /* 0x000fc60000000004 */
[----:B------:R-:W-:Y:S01]  /*17d40*/  STG.E.U16 [R140.64+-0xe0], R223 ;  /* 0xffff20df8c007986 */ /* 0x000fe2000c101522 */
[----:B------:R-:W-:-:S03]  /*17d50*/  LOP3.LUT R2, R3, 0xff, RZ, 0xc0, !PT ;  /* 0x000000ff03027812 */ /* 0x000fc600078ec0ff */
[----:B------:R-:W-:Y:S04]  /*17d60*/  STG.E.U16 [R140.64+-0xde], R221 ;  /* 0xffff22dd8c007986 */ /* 0x000fe8000c101522 */
[----:B------:R-:W-:Y:S04]  /*17d70*/  STG.E.U16 [R52.64+-0xe0], R217 ;  /* 0xffff20d934007986 */ /* 0x000fe8000c101522 */
[----:B------:R-:W-:Y:S04]  /*17d80*/  STG.E.U16 [R52.64+-0xde], R216 ;  /* 0xffff22d834007986 */ /* 0x000fe8000c101522 */
[----:B------:R-:W-:Y:S04]  /*17d90*/  STG.E.U16 [R28.64+-0xe0], R171 ;  /* 0xffff20ab1c007986 */ /* 0x000fe8000c101522 */
[----:B------:R-:W-:Y:S01]  /*17da0*/  STG.E.U16 [R28.64+-0xde], R169 ;  /* 0xffff22a91c007986 */ /* 0x000fe2000c101522 */
[----:B------:R-:W-:-:S03]  /*17db0*/  HSET2.LE.AND R0, R0, R233, PT ;  /* 0x000000e900007233 */ /* 0x000fc60003803000 */
[----:B------:R-:W-:Y:S01]  /*17dc0*/  STG.E.U16 [R42.64+-0xe0], R165 ;  /* 0xffff20a52a007986 */ /* 0x000fe2000c101522 */
[----:B------:R-:W-:-:S03]  /*17dd0*/  PRMT R2, R2, 0x5410, R5 ;  /* 0x0000541002027816 */ /* 0x000fc60000000005 */
[----:B------:R-:W-:Y:S01]  /*17de0*/  STG.E.U16 [R42.64+-0xde], R166 ;  /* 0xffff22a62a007986 */ /* 0x000fe2000c101522 */
[----:B------:R-:W-:-:S03]  /*17df0*/  PRMT R7, R7, 0x5410, R8 ;  /* 0x0000541007077816 */ /* 0x000fc60000000008 */
[----:B------:R-:W-:Y:S04]  /*17e00*/  STG.E.U16 [R140.64+-0xd0], R213 ;  /* 0xffff30d58c007986 */ /* 0x000fe8000c101522 */
[----:B------:R-:W-:Y:S04]  /*17e10*/  STG.E.U16 [R140.64+-0xce], R212 ;  /* 0xffff32d48c007986 */ /* 0x000fe8000c101522 */
[----:B------:R-:W-:Y:S04]  /*17e20*/  STG.E.U16 [R52.64+-0xd0], R211 ;  /* 0xffff30d334007986 */ /* 0x000fe8000c101522 */
[----:B------:R-:W-:Y:S04]  /*17e30*/  STG.E.U16 [R52.64+-0xce], R210 ;  /* 0xffff32d234007986 */ /* 0x000fe8000c101522 */
[----:B------:R-:W-:Y:S04]  /*17e40*/  STG.E.U16 [R28.64+-0xd0], R164 ;  /* 0xffff30a41c007986 */ /* 0x000fe8000c101522 */
[----:B------:R-:W-:Y:S04]  /*17e50*/  STG.E.U16 [R28.64+-0xce], R163 ;  /* 0xffff32a31c007986 */ /* 0x000fe8000c101522 */
[----:B------:R-:W-:Y:S04]  /*17e60*/  STG.E.U16 [R42.64+-0xd0], R162 ;  /* 0xffff30a22a007986 */ /* 0x000fe8000c101522 */
[----:B------:R-:W-:Y:S01]  /*17e70*/  STG.E.U16 [R42.64+-0xce], R161 ;  /* 0xffff32a12a007986 */ /* 0x000fe2000c101522 */
[----:B------:R-:W-:-:S03]  /*17e80*/  HSET2.LE.AND R2, R2, R233, PT ;  /* 0x000000e902027233 */ /* 0x000fc60003803000 */
[----:B------:R-:W-:Y:S01]  /*17e90*/  STG.E.U16 [R140.64+-0xc0], R209 ;  /* 0xffff40d18c007986 */ /* 0x000fe2000c101522 */
[----:B------:R-:W-:-:S03]  /*17ea0*/  LOP3.LUT R100, R0, R72, RZ, 0xc0, !PT ;  /* 0x0000004800647212 */ /* 0x000fc600078ec0ff */
[----:B------:R-:W-:Y:S01]  /*17eb0*/  STG.E.U16 [R140.64+-0xbe], R208 ;  /* 0xffff42d08c007986 */ /* 0x000fe2000c101522 */
[----:B------:R-:W-:-:S03]  /*17ec0*/  HSET2.LE.AND R0, R7, R233, PT ;  /* 0x000000e907007233 */ /* 0x000fc60003803000 */
[----:B------:R-:W-:Y:S04]  /*17ed0*/  STG.E.U16 [R52.64+-0xc0], R206 ;  /* 0xffff40ce34007986 */ /* 0x000fe8000c101522 */
[----:B------:R-:W-:Y:S01]  /*17ee0*/  STG.E.U16 [R52.64+-0xbe], R207 ;  /* 0xffff42cf34007986 */ /* 0x000fe2000c101522 */
[----:B------:R-:W-:-:S03]  /*17ef0*/  HSET2.LE.AND R3, R9, R233, PT ;  /* 0x000000e909037233 */ /* 0x000fc60003803000 */
[----:B------:R-:W-:Y:S04]  /*17f00*/  STG.E.U16 [R28.64+-0xc0], R160 ;  /* 0xffff40a01c007986 */ /* 0x000fe8000c101522 */
[----:B------:R-:W-:Y:S04]  /*17f10*/  STG.E.U16 [R28.64+-0xbe], R159 ;  /* 0xffff429f1c007986 */ /* 0x000fe8000c101522 */
[----:B------:R-:W-:Y:S04]  /*17f20*/  STG.E.U16 [R42.64+-0xc0], R144 ;  /* 0xffff40902a007986 */ /* 0x000fe8000c101522 */
[----:B------:R-:W-:Y:S04]  /*17f30*/  STG.E.U16 [R42.64+-0xbe], R143 ;  /* 0xffff428f2a007986 */ /* 0x000fe8000c101522 */
[----:B------:R-:W-:Y:S04]  /*17f40*/  STG.E.U16 [R140.64+-0xb0], R205 ;  /* 0xffff50cd8c007986 */ /* 0x000fe8000c101522 */
[----:B------:R-:W-:Y:S01]  /*17f50*/  STG.E.U16 [R140.64+-0xae], R204 ;  /* 0xffff52cc8c007986 */ /* 0x000fe2000c101522 */
[----:B------:R-:W-:-:S03]  /*17f60*/  LOP3.LUT R101, R2, R73, RZ, 0xc0, !PT ;  /* 0x0000004902657212 */ /* 0x000fc600078ec0ff */
[----:B------:R-:W-:Y:S04]  /*17f70*/  STG.E.U16 [R52.64+-0xb0], R202 ;  /* 0xffff50ca34007986 */ /* 0x000fe8000c101522 */
[----:B------:R3:W-:Y:S01]  /*17f80*/  STG.E.U16 [R52.64+-0xae], R203 ;  /* 0xffff52cb34007986 */ /* 0x0007e2000c101522 */
[----:B------:R-:W-:-:S03]  /*17f90*/  LOP3.LUT R103, R0, R75, RZ, 0xc0, !PT ;  /* 0x0000004b00677212 */ /* 0x000fc600078ec0ff */
[----:B------:R-:W-:Y:S01]  /*17fa0*/  STG.E.U16 [R28.64+-0xb0], R158 ;  /* 0xffff509e1c007986 */ /* 0x000fe2000c101522 */
[----:B------:R-:W-:-:S03]  /*17fb0*/  FADD.FTZ R2, R245, R244 ;  /* 0x000000f4f5027221 */ /* 0x000fc60000010000 */
[----:B------:R-:W-:Y:S01]  /*17fc0*/  STG.E.U16 [R28.64+-0xae], R157 ;  /* 0xffff529d1c007986 */ /* 0x000fe2000c101522 */
[----:B------:R-:W-:-:S03]  /*17fd0*/  LOP3.LUT R102, R3, R74, RZ, 0xc0, !PT ;  /* 0x0000004a03667212 */ /* 0x000fc600078ec0ff */
[----:B------:R-:W-:Y:S01]  /*17fe0*/  STG.E.U16 [R42.64+-0xb0], R156 ;  /* 0xffff509c2a007986 */ /* 0x000fe2000c101522 */
[----:B------:R-:W-:-:S03]  /*17ff0*/  FADD.FTZ R0, R232, R246 ;  /* 0x000000f6e8007221 */ /* 0x000fc60000010000 */
[----:B------:R-:W-:Y:S01]  /*18000*/  STG.E.U16 [R42.64+-0xae], R151 ;  /* 0xffff52972a007986 */ /* 0x000fe2000c101522 */
[----:B------:R-:W-:-:S03]  /*18010*/  FADD.FTZ R3, R197, R247 ;  /* 0x000000f7c5037221 */ /* 0x000fc60000010000 */
[----:B------:R-:W-:Y:S04]  /*18020*/  STG.E.U16 [R140.64+-0xa0], R201 ;  /* 0xffff60c98c007986 */ /* 0x000fe8000c101522 */
[----:B------:R-:W-:Y:S04]  /*18030*/  STG.E.U16 [R140.64+-0x9e], R200 ;  /* 0xffff62c88c007986 */ /* 0x000fe8000c101522 */
[----:B------:R-:W-:Y:S04]  /*18040*/  STG.E.U16 [R52.64+-0xa0], R199 ;  /* 0xffff60c734007986 */ /* 0x000fe8000c101522 */
[----:B------:R-:W-:Y:S01]  /*18050*/  STG.E.U16 [R52.64+-0x9e], R198 ;  /* 0xffff62c634007986 */ /* 0x000fe2000c101522 */
[----:B------:R-:W-:-:S03]  /*18060*/  FADD.FTZ R4, R241, R2 ;  /* 0x00000002f1047221 */ /* 0x000fc60000010000 */
[----:B------:R-:W-:Y:S04]  /*18070*/  STG.E.U16 [R28.64+-0xa0], R150 ;  /* 0xffff60961c007986 */ /* 0x000fe8000c101522 */
[----:B------:R-:W-:Y:S01]  /*18080*/  STG.E.U16 [R28.64+-0x9e], R149 ;  /* 0xffff62951c007986 */ /* 0x000fe2000c101522 */
[----:B------:R-:W-:-:S03]  /*18090*/  FADD.FTZ R2, R230, R0 ;  /* 0x00000000e6027221 */ /* 0x000fc60000010000 */
[----:B------:R-:W-:Y:S04]  /*180a0*/  STG.E.U16 [R42.64+-0xa0], R142 ;  /* 0xffff608e2a007986 */ /* 0x000fe8000c101522 */
[----:B------:R-:W-:Y:S01]  /*180b0*/  STG.E.U16 [R42.64+-0x9e], R41 ;  /* 0xffff62292a007986 */ /* 0x000fe2000c101522 */
[----:B------:R-:W-:-:S03]  /*180c0*/  FADD.FTZ R5, R240, R236 ;  /* 0x000000ecf0057221 */ /* 0x000fc60000010000 */
[----:B------:R4:W-:Y:S01]  /*180d0*/  STG.E.U16 [R140.64+-0x90], R196 ;  /* 0xffff70c48c007986 */ /* 0x0009e2000c101522 */
[----:B------:R-:W-:-:S03]  /*180e0*/  FADD.FTZ R0, R228, R3 ;  /* 0x00000003e4007221 */ /* 0x000fc60000010000 */
[----:B------:R2:W-:Y:S04]  /*180f0*/  STG.E.U16 [R140.64+-0x8e], R195 ;  /* 0xffff72c38c007986 */ /* 0x0005e8000c101522 */
[----:B------:R2:W-:Y:S04]  /*18100*/  STG.E.U16 [R52.64+-0x90], R194 ;  /* 0xffff70c234007986 */ /* 0x0005e8000c101522 */
[----:B------:R2:W-:Y:S04]  /*18110*/  STG.E.U16 [R52.64+-0x8e], R189 ;  /* 0xffff72bd34007986 */ /* 0x0005e8000c101522 */
[----:B------:R2:W-:Y:S04]  /*18120*/  STG.E.U16 [R28.64+-0x90], R148 ;  /* 0xffff70941c007986 */ /* 0x0005e8000c101522 */
[----:B------:R2:W-:Y:S04]  /*18130*/  STG.E.U16 [R28.64+-0x8e], R147 ;  /* 0xffff72931c007986 */ /* 0x0005e8000c101522 */
[----:B------:R2:W-:Y:S04]  /*18140*/  STG.E.U16 [R42.64+-0x90], R146 ;  /* 0xffff70922a007986 */ /* 0x0005e8000c101522 */
[----:B------:R2:W-:Y:S01]  /*18150*/  STG.E.U16 [R42.64+-0x8e], R145 ;  /* 0xffff72912a007986 */ /* 0x0005e2000c101522 */
        /* <DEDUP_REMOVED lines=12> */
[----:B-1----:R-:W-:Y:S01]  /*18220*/  HMMA.16816.F32 R108, R76, R132, R108 ;  /* 0x000000844c6c723c */ /* 0x002fe2000000186c */
[----:B------:R-:W-:Y:S01]  /*18230*/  FADD.FTZ R4, R190, R4 ;  /* 0x00000004be047221 */ /* 0x000fe20000010000 */
[----:B---3--:R-:W-:Y:S01]  /*18240*/  IADD3 R203, P0, R140, -0x180, RZ ;  /* 0xfffffe808ccb7810 */ /* 0x008fe20007f1e0ff */
[----:B------:R-:W-:-:S02]  /*18250*/  FADD.FTZ R3, R191, R3 ;  /* 0x00000003bf037221 */ /* 0x000fc40000010000 */
[----:B------:R-:W-:Y:S02]  /*18260*/  FADD.FTZ R2, R224, R2 ;  /* 0x00000002e0027221 */ /* 0x000fe40000010000 */
[----:B------:R-:W-:Y:S01]  /*18270*/  FADD.FTZ R0, R220, R0 ;  /* 0x00000000dc007221 */ /* 0x000fe20000010000 */
[----:B------:R-:W-:Y:S01]  /*18280*/  HMMA.16816.F32 R104, R76, R134, R104 ;  /* 0x000000864c68723c */ /* 0x000fe20000001868 */
[----:B------:R-:W-:Y:S01]  /*18290*/  FADD.FTZ R241, R238, R4 ;  /* 0x00000004eef17221 */ /* 0x000fe20000010000 */
[----:B------:R-:W-:Y:S01]  /*182a0*/  @P6 IADD3 R191, R252, -0x4, RZ ;  /* 0xfffffffcfcbf6810 */ /* 0x000fe20007ffe0ff */
[----:B------:R-:W-:-:S05]  /*182b0*/  FADD.FTZ R242, R239, R3 ;  /* 0x00000003eff27221 */ /* 0x000fca0000010000 */
[----:B------:R-:W-:Y:S01]  /*182c0*/  HMMA.16816.F32 R96, R76, R124, R96 ;  /* 0x0000007c4c60723c */ /* 0x000fe20000001860 */
[----:B----4-:R-:W-:Y:S01]  /*182d0*/  FADD.FTZ R196, R226, R2 ;  /* 0x00000002e2c47221 */ /* 0x010fe20000010000 */
[----:B------:R-:W-:Y:S01]  /*182e0*/  IADD3.X R202, R141, -0x1, RZ, P0, !PT ;  /* 0xffffffff8dca7810 */ /* 0x000fe200007fe4ff */
[----:B------:R-:W-:-:S05]  /*182f0*/  FADD.FTZ R197, R222, R0 ;  /* 0x00000000dec57221 */ /* 0x000fca0000010000 */
        /* <DEDUP_REMOVED lines=13> */
[----:B------:R-:W-:Y:S03]  /*183d0*/  @!UPT UIADD3 URZ, URZ, URZ, URZ ;  /* 0x0000003f3f3ff290 */ /* 0x000fe6000fffe03f */
[----:B------:R-:W-:Y:S11]  /*183e0*/  @P6 BRA `(.L_x_837) ;  /* 0x0000002000006947 */ /* 0x000ff60003800000 */
.L_x_830:
[----:B--2---:R-:W2:Y:S02]  /*183f0*/  LDL.LU R0, [R1+0x9c] ;  /* 0x00009c0001007983 */ /* 0x004ea40000300800 */
[----:B--2---:R-:W-:-:S07]  /*18400*/  IADD3 R191, R0, -0x1, RZ ;  /* 0xffffffff00bf7810 */ /* 0x004fce0007ffe0ff */
.L_x_837:
[----:B--2---:R-:W-:-:S13]  /*18410*/  ISETP.GE.AND P0, PT, R191, RZ, PT ;  /* 0x000000ffbf00720c */ /* 0x004fda0003f06270 */
[----:B------:R-:W-:Y:S05]  /*18420*/  @!P0 BRA `(.L_x_838) ;  /* 0x00006dc000008947 */ /* 0x000fea0003800000 */
[----:B------:R-:W2:Y:S01]  /*18430*/  LDL.LU R10, [R1+0x100] ;  /* 0x00010000010a7983 */ /* 0x000ea20000300800 */
[----:B------:R-:W-:Y:S01]  /*18440*/  ULDC.64 UR4, c[0x0][0x1a0] ;  /* 0x0000680000047ab9 */ /* 0x000fe20000000a00 */
[----:B------:R-:W-:Y:S01]  /*18450*/  IMAD.MOV.U32 R73, RZ, RZ, R69 ;  /* 0x000000ffff497224 */ /* 0x000fe200078e0045 */
[----:B------:R-:W-:Y:S01]  /*18460*/  USHF.L.U64.HI UR15, UR4, 0x5, UR5 ;  /* 0x00000005040f7899 */ /* 0x000fe20008010205 */
[----:B------:R-:W3:Y:S01]  /*18470*/  LDL.64 R14, [R1+0x140] ;  /* 0x00014000010e7983 */ /* 0x000ee20000100a00 */
[----:B------:R-:W-:Y:S01]  /*18480*/  USHF.L.U32 UR16, UR4, 0x5, URZ ;  /* 0x0000000504107899 */ /* 0x000fe2000800063f */
[----:B------:R-:W-:Y:S01]  /*18490*/  IMAD.MOV.U32 R72, RZ, RZ, R70 ;  /* 0x000000ffff487224 */ /* 0x000fe200078e0046 */
[----:B------:R-:W-:Y:S01]  /*184a0*/  UIMAD.WIDE.U32 UR32, UR4, 0x30, URZ ;  /* 0x00000030042078a5 */ /* 0x000fe2000f8e003f */
[----:B------:R-:W4:Y:S01]  /*184b0*/  LDL.LU R4, [R1+0x104] ;  /* 0x0001040001047983 */ /* 0x000f220000300800 */
[----:B------:R-:W-:Y:S01]  /*184c0*/  UIMAD UR17, UR5, 0x30, URZ ;  /* 0x00000030051178a4 */ /* 0x000fe2000f8e023f */
[----:B------:R-:W-:Y:S01]  /*184d0*/  MOV R3, R71 ;  /* 0x0000004700037202 */ /* 0x000fe20000000f00 */
[----:B------:R-:W-:Y:S01]  /*184e0*/  USHF.L.U32 UR21, UR7, 0x3, URZ ;  /* 0x0000000307157899 */ /* 0x000fe2000800063f */
[----:B------:R-:W3:Y:S01]  /*184f0*/  LDL R5, [R1+0x130] ;  /* 0x0001300001057983 */ /* 0x000ee20000100800 */
[----:B------:R-:W-:Y:S01]  /*18500*/  ULDC.64 UR4, c[0x0][0x198] ;  /* 0x0000660000047ab9 */ /* 0x000fe20000000a00 */
[----:B------:R-:W-:Y:S01]  /*18510*/  IMAD.MOV.U32 R0, RZ, RZ, R68 ;  /* 0x000000ffff007224 */ /* 0x000fe200078e0044 */
[----:B------:R-:W-:Y:S01]  /*18520*/  USHF.L.U64.HI UR18, UR4, 0x5, UR5 ;  /* 0x0000000504127899 */ /* 0x000fe20008010205 */
[----:B------:R-:W3:Y:S01]  /*18530*/  LDL.LU.64 R8, [R1+0x110] ;  /* 0x0001100001087983 */ /* 0x000ee20000300a00 */
[----:B------:R-:W-:-:S02]  /*18540*/  USHF.L.U32 UR19, UR4, 0x5, URZ ;  /* 0x0000000504137899 */ /* 0x000fc4000800063f */
[----:B------:R-:W-:Y:S01]  /*18550*/  UIMAD.WIDE.U32 UR30, UR4, 0x30, URZ ;  /* 0x00000030041e78a5 */ /* 0x000fe2000f8e003f */
[----:B------:R-:W3:Y:S01]  /*18560*/  LDL.LU.64 R6, [R1+0x118] ;  /* 0x0001180001067983 */ /* 0x000ee20000300a00 */
[----:B------:R-:W-:Y:S02]  /*18570*/  UIMAD UR4, UR7, 0x38, UR21 ;  /* 0x00000038070478a4 */ /* 0x000fe4000f8e0215 */
[----:B------:R-:W-:Y:S02]  /*18580*/  USHF.R.S32.HI UR23, URZ, 0x1f, UR7 ;  /* 0x0000001f3f177899 */ /* 0x000fe40008011407 */
[----:B------:R-:W-:Y:S02]  /*18590*/  UIADD3 UR4, UR4, 0x1, URZ ;  /* 0x0000000104047890 */ /* 0x000fe4000fffe03f */
[----:B------:R-:W-:Y:S02]  /*185a0*/  UIMAD UR20, UR5, 0x30, URZ ;  /* 0x00000030051478a4 */ /* 0x000fe4000f8e023f */
[----:B------:R-:W-:-:S02]  /*185b0*/  USHF.R.S32.HI UR6, URZ, 0x1f, UR26 ;  /* 0x0000001f3f067899 */ /* 0x000fc4000801141a */
[----:B------:R-:W-:Y:S02]  /*185c0*/  UIMAD.WIDE.U32 UR28, UR7, 0x70, URZ ;  /* 0x00000070071c78a5 */ /* 0x000fe4000f8e003f */
[----:B------:R-:W-:Y:S02]  /*185d0*/  USHF.R.S32.HI UR5, URZ, 0x1f, UR21 ;  /* 0x0000001f3f057899 */ /* 0x000fe40008011415 */
[----:B------:R-:W-:Y:S02]  /*185e0*/  UIMAD UR23, UR23, 0x70, URZ ;  /* 0x00000070171778a4 */ /* 0x000fe4000f8e023f */
[----:B------:R-:W-:Y:S02]  /*185f0*/  USHF.R.S32.HI UR24, URZ, 0x1f, UR4 ;  /* 0x0000001f3f187899 */ /* 0x000fe40008011404 */
[----:B------:R-:W-:Y:S02]  /*18600*/  USHF.L.U32 UR27, UR26, 0x1, URZ ;  /* 0x000000011a1b7899 */ /* 0x000fe4000800063f */
[----:B------:R-:W-:-:S02]  /*18610*/  USHF.L.U32 UR22, UR21, 0x1, URZ ;  /* 0x0000000115167899 */ /* 0x000fc4000800063f */
[----:B------:R-:W-:Y:S02]  /*18620*/  USHF.L.U64.HI UR26, UR26, 0x1, UR6 ;  /* 0x000000011a1a7899 */ /* 0x000fe40008010206 */
[----:B------:R-:W-:Y:S02]  /*18630*/  UIADD3 UR17, UR17, UR33, URZ ;  /* 0x0000002111117290 */ /* 0x000fe4000fffe03f */
[----:B------:R-:W-:Y:S02]  /*18640*/  UIADD3 UR20, UR20, UR31, URZ ;  /* 0x0000001f14147290 */ /* 0x000fe4000fffe03f */
[----:B------:R-:W-:Y:S02]  /*18650*/  USHF.L.U64.HI UR21, UR21, 0x1, UR5 ;  /* 0x0000000115157899 */ /* 0x000fe40008010205 */
[----:B------:R-:W-:Y:S02]  /*18660*/  UIADD3 UR23, UR29, UR23, URZ ;  /* 0x000000171d177290 */ /* 0x000fe4000fffe03f */
[----:B------:R-:W-:-:S02]  /*18670*/  USHF.L.U32 UR25, UR4, 0x1, URZ ;  /* 0x0000000104197899 */ /* 0x000fc4000800063f */
[----:B------:R-:W-:Y:S01]  /*18680*/  USHF.L.U64.HI UR24, UR4, 0x1, UR24 ;  /* 0x0000000104187899 */ /* 0x000fe20008010218 */
[C---:B--2---:R-:W-:Y:S01]  /*18690*/  IADD3 R2, R10.reuse, 0x4, RZ ;  /* 0x000000040a027810 */ /* 0x044fe20007ffe0ff */
[----:B------:R-:W-:-:S04]  /*186a0*/  IMAD.WIDE.U32 R12, R10, -0x326172a9, RZ ;  /* 0xcd9e8d570a0c7825 */ /* 0x000fc800078e00ff */
[----:B------:R-:W-:Y:S01]  /*186b0*/  IMAD.WIDE.U32 R10, R2, -0x326172a9, RZ ;  /* 0xcd9e8d57020a7825 */ /* 0x000fe200078e00ff */
[----:B----4-:R-:W-:-:S04]  /*186c0*/  LOP3.LUT R2, R13, R4, RZ, 0x3c, !PT ;  /* 0x000000040d027212 */ /* 0x010fc800078e3cff */
[----:B------:R-:W-:Y:S01]  /*186d0*/  LOP3.LUT R4, R11, R4, RZ, 0x3c, !PT ;  /* 0x000000040b047212 */ /* 0x000fe200078e3cff */
[----:B------:R1:W-:Y:S01]  /*186e0*/  STL.64 [R1+0x128], R12 ;  /* 0x0001280c01007387 */ /* 0x0003e20000100a00 */
[----:B---3--:R-:W-:Y:S01]  /*186f0*/  IMAD.WIDE.U32 R244, R5, -0x2daee0ad, RZ ;  /* 0xd2511f5305f47825 */ /* 0x008fe200078e00ff */
[----:B------:R-:W-:Y:S02]  /*18700*/  PRMT R5, R237, 0x7054, R237 ;  /* 0x00007054ed057816 */ /* 0x000fe400000000ed */
[----:B------:R2:W-:Y:S01]  /*18710*/  STL.64 [R1+0x120], R10 ;  /* 0x0001200a01007387 */ /* 0x0005e20000100a00 */
[----:B------:R-:W-:Y:S01]  /*18720*/  MOV R5, R9 ;  /* 0x0000000900057202 */ /* 0x000fe20000000f00 */
[----:B-1----:R-:W-:-:S04]  /*18730*/  IMAD.WIDE.U32 R12, R2, -0x2daee0ad, RZ ;  /* 0xd2511f53020c7825 */ /* 0x002fc800078e00ff */
[----:B--2---:R-:W-:Y:S01]  /*18740*/  IMAD.WIDE.U32 R10, R4, -0x2daee0ad, RZ ;  /* 0xd2511f53040a7825 */ /* 0x004fe200078e00ff */
[----:B------:R-:W-:Y:S01]  /*18750*/  MOV R4, R6 ;  /* 0x0000000600047202 */ /* 0x000fe20000000f00 */
[----:B------:R1:W-:Y:S04]  /*18760*/  STL.64 [R1+0x10], R12 ;  /* 0x0000100c01007387 */ /* 0x0003e80000100a00 */
[----:B------:R1:W-:Y:S04]  /*18770*/  STL.64 [R1+0x138], R4 ;  /* 0x0001380401007387 */ /* 0x0003e80000100a00 */
[----:B------:R1:W-:Y:S01]  /*18780*/  STL.64 [R1+0x18], R10 ;  /* 0x0000180a01007387 */ /* 0x0003e20000100a00 */
[----:B------:R-:W-:Y:S01]  /*18790*/  ISETP.GE.AND P0, PT, R14, c[0x0][0x220], PT ;  /* 0x000088000e007a0c */ /* 0x000fe20003f06270 */
[----:B------:R-:W-:Y:S05]  /*187a0*/  BRA `(.L_x_839) ;  /* 0x0000030000007947 */ /* 0x000fea0003800000 */
.L_x_841:
[----:B------:R-:W2:Y:S01]  /*187b0*/  LDL.64 R74, [R1+0x150] ;  /* 0x00015000014a7983 */ /* 0x000ea20000100a00 */
[----:B------:R-:W-:Y:S01]  /*187c0*/  IADD3 R2, R191, -0x1, RZ ;  /* 0xffffffffbf027810 */ /* 0x000fe20007ffe0ff */
[----:B------:R-:W-:Y:S02]  /*187d0*/  @!P0 IMAD.MOV.U32 R69, RZ, RZ, c[0x0][0x198] ;  /* 0x00006600ff458624 */ /* 0x000fe400078e00ff */
[----:B------:R-:W3:Y:S01]  /*187e0*/  LDL.64 R192, [R1+0x148] ;  /* 0x0001480001c07983 */ /* 0x000ee20000100a00 */
[----:B------:R-:W-:Y:S01]  /*187f0*/  SHF.R.S32.HI R68, RZ, 0x1f, R2 ;  /* 0x0000001fff447819 */ /* 0x000fe20000011402 */
[----:B------:R-:W-:Y:S02]  /*18800*/  IMAD.WIDE.U32 R70, R2, c[0x0][0x198], RZ ;  /* 0x0000660002467a25 */ /* 0x000fe400078e00ff */
[----:B------:R1:W-:Y:S02]  /*18810*/  @P0 STS.128 [R188+0x4000], RZ ;  /* 0x004000ffbc000388 */ /* 0x0003e40000000c00 */
[----:B------:R-:W-:Y:S04]  /*18820*/  IMAD R68, R68, c[0x0][0x198], RZ ;  /* 0x0000660044447a24 */ /* 0x000fe800078e02ff */
[----:B------:R-:W-:Y:S04]  /*18830*/  IMAD R68, R2, c[0x0][0x19c], R68 ;  /* 0x0000670002447a24 */ /* 0x000fe800078e0244 */
[----:B------:R-:W-:Y:S01]  /*18840*/  IMAD.IADD R68, R71, 0x1, R68 ;  /* 0x0000000147447824 */ /* 0x000fe200078e0244 */
[----:B--2---:R-:W-:Y:S01]  /*18850*/  LEA R2, P2, R70, R74, 0x6 ;  /* 0x0000004a46027211 */ /* 0x004fe200078430ff */
[----:B------:R-:W-:Y:S03]  /*18860*/  @!P0 IMAD.MOV.U32 R74, RZ, RZ, c[0x0][0x19c] ;  /* 0x00006700ff4a8624 */ /* 0x000fe600078e00ff */
[----:B------:R-:W-:Y:S02]  /*18870*/  @!P0 LEA R142, P6, R2, c[0x0][0x168], 0x1 ;  /* 0x00005a00028e8a11 */ /* 0x000fe400078c08ff */
[----:B---3--:R-:W-:Y:S02]  /*18880*/  LEA.HI.X R68, R70, R193, R68, 0x6, P2 ;  /* 0x000000c146447211 */ /* 0x008fe400010f3444 */
[----:B------:R-:W-:Y:S02]  /*18890*/  @!P0 LEA R75, P1, R69, R2, 0x4 ;  /* 0x00000002454b8211 */ /* 0x000fe400078220ff */
[C---:B------:R-:W-:Y:S02]  /*188a0*/  @!P0 LEA.HI.X R143, R2.reuse, c[0x0][0x16c], R68, 0x1, P6 ;  /* 0x00005b00028f8a11 */ /* 0x040fe400030f0c44 */
[----:B------:R-:W-:Y:S02]  /*188b0*/  @!P0 LEA R140, P5, R75, c[0x0][0x168], 0x1 ;  /* 0x00005a004b8c8a11 */ /* 0x000fe400078a08ff */
[----:B------:R-:W-:Y:S01]  /*188c0*/  @!P0 LEA.HI.X R69, R69, R68, R74, 0x4, P1 ;  /* 0x0000004445458211 */ /* 0x000fe200008f244a */
[----:B------:R-:W-:Y:S01]  /*188d0*/  @!PT LDS RZ, [RZ] ;  /* 0x00000000fffff984 */ /* 0x000fe20000000800 */
[----:B------:R-:W-:Y:S01]  /*188e0*/  @!PT LDS RZ, [RZ] ;  /* 0x00000000fffff984 */ /* 0x000fe20000000800 */
[----:B------:R-:W-:Y:S01]  /*188f0*/  @!PT LDS RZ, [RZ] ;  /* 0x00000000fffff984 */ /* 0x000fe20000000800 */
[----:B------:R1:W-:Y:S01]  /*18900*/  @!P0 LDGSTS.E.BYPASS.LTC128B.128 [R188+0x4000], [R142.64] ;  /* 0x040000008ebc8fae */ /* 0x0003e2000b901d62 */
[----:B------:R-:W-:Y:S02]  /*18910*/  @!P0 IADD3 R71, P4, R2, UR19, RZ ;  /* 0x0000001302478c10 */ /* 0x000fe4000ff9e0ff */
[----:B------:R-:W-:Y:S01]  /*18920*/  @!P0 LEA.HI.X R141, R75, c[0x0][0x16c], R69, 0x1, P5 ;  /* 0x00005b004b8d8a11 */ /* 0x000fe200028f0c45 */
[----:B------:R1:W-:Y:S01]  /*18930*/  @P0 STS.128 [R188+0x4800], RZ ;  /* 0x004800ffbc000388 */ /* 0x0003e20000000c00 */
[C---:B------:R-:W-:Y:S02]  /*18940*/  @!P0 LEA R74, P3, R71.reuse, c[0x0][0x168], 0x1 ;  /* 0x00005a00474a8a11 */ /* 0x040fe400078608ff */
[----:B------:R-:W-:Y:S01]  /*18950*/  @!P0 IADD3.X R145, R68, UR18, RZ, P4, !PT ;  /* 0x0000001244918c10 */ /* 0x000fe2000a7fe4ff */
[----:B------:R-:W-:Y:S01]  /*18960*/  @!PT LDS RZ, [RZ] ;  /* 0x00000000fffff984 */ /* 0x000fe20000000800 */
[----:B------:R-:W-:Y:S01]  /*18970*/  @!PT LDS RZ, [RZ] ;  /* 0x00000000fffff984 */ /* 0x000fe20000000800 */
[----:B------:R-:W-:Y:S01]  /*18980*/  @!PT LDS RZ, [RZ] ;  /* 0x00000000fffff984 */ /* 0x000fe20000000800 */
[----:B------:R1:W-:Y:S01]  /*18990*/  @!P0 LDGSTS.E.BYPASS.LTC128B.128 [R188+0x4800], [R140.64] ;  /* 0x048000008cbc8fae */ /* 0x0003e2000b901d62 */
[----:B------:R-:W-:Y:S02]  /*189a0*/  @!P0 IADD3 R144, P2, R2, UR30, RZ ;  /* 0x0000001e02908c10 */ /* 0x000fe4000ff5e0ff */
[----:B------:R-:W-:Y:S01]  /*189b0*/  @!P0 LEA.HI.X R75, R71, c[0x0][0x16c], R145, 0x1, P3 ;  /* 0x00005b00474b8a11 */ /* 0x000fe200018f0c91 */
[----:B------:R1:W-:Y:S01]  /*189c0*/  @P0 STS.128 [R188+0x5000], RZ ;  /* 0x005000ffbc000388 */ /* 0x0003e20000000c00 */
[----:B------:R-:W-:Y:S02]  /*189d0*/  @!P0 LEA R70, P1, R144, c[0x0][0x168], 0x1 ;  /* 0x00005a0090468a11 */ /* 0x000fe400078208ff */
[----:B------:R-:W-:Y:S01]  /*189e0*/  @!P0 IADD3.X R146, R68, UR20, RZ, P2, !PT ;  /* 0x0000001444928c10 */ /* 0x000fe200097fe4ff */
[----:B------:R-:W-:Y:S01]  /*189f0*/  @!PT LDS RZ, [RZ] ;  /* 0x00000000fffff984 */ /* 0x000fe20000000800 */
[----:B------:R-:W-:Y:S01]  /*18a00*/  @!PT LDS RZ, [RZ] ;  /* 0x00000000fffff984 */ /* 0x000fe20000000800 */
[----:B------:R-:W-:Y:S01]  /*18a10*/  @!PT LDS RZ, [RZ] ;  /* 0x00000000fffff984 */ /* 0x000fe20000000800 */
[----:B------:R1:W-:Y:S03]  /*18a20*/  @!P0 LDGSTS.E.BYPASS.LTC128B.128 [R188+0x5000], [R74.64] ;  /* 0x050000004abc8fae */ /* 0x0003e6000b901d62 */
[----:B------:R-:W-:Y:S01]  /*18a30*/  @!P0 LEA.HI.X R71, R144, c[0x0][0x16c], R146, 0x1, P1 ;  /* 0x00005b0090478a11 */ /* 0x000fe200008f0c92 */
[----:B------:R1:W-:Y:S04]  /*18a40*/  @P0 STS.128 [R188+0x5800], RZ ;  /* 0x005800ffbc000388 */ /* 0x0003e80000000c00 */
[----:B------:R-:W-:Y:S01]  /*18a50*/  @!PT LDS RZ, [RZ] ;  /* 0x00000000fffff984 */ /* 0x000fe20000000800 */
[----:B------:R-:W-:Y:S01]  /*18a60*/  @!PT LDS RZ, [RZ] ;  /* 0x00000000fffff984 */ /* 0x000fe20000000800 */
[----:B------:R-:W-:Y:S01]  /*18a70*/  @!PT LDS RZ, [RZ] ;  /* 0x00000000fffff984 */ /* 0x000fe20000000800 */
[----:B------:R1:W-:Y:S04]  /*18a80*/  @!P0 LDGSTS.E.BYPASS.LTC128B.128 [R188+0x5800], [R70.64] ;  /* 0x0580000046bc8fae */ /* 0x0003e8000b901d62 */
[----:B------:R-:W0:Y:S01]  /*18a90*/  LDGDEPBAR ;  /* 0x00000000000079af */ /* 0x000e220000000000 */
[----:B------:R-:W-:-:S05]  /*18aa0*/  BRA `(.L_x_840) ;  /* 0x0000093000007947 */ /* 0x000fca0003800000 */
.L_x_839:
[----:B-1----:R-:W2:Y:S01]  /*18ab0*/  LDL.64 R4, [R1+0x138] ;  /* 0x0001380001047983 */ /* 0x002ea20000100a00 */
[----:B------:R-:W-:Y:S04]  /*18ac0*/  DEPBAR.LE SB0, 0x0 ;  /* 0x000080000000791a */ /* 0x000fe80000000000 */
[----:B------:R-:W-:Y:S01]  /*18ad0*/  IMAD.MOV.U32 R9, RZ, RZ, 0x6 ;  /* 0x00000006ff097424 */ /* 0x000fe200078e00ff */
[----:B------:R-:W-:Y:S01]  /*18ae0*/  BAR.SYNC.DEFER_BLOCKING 0x0 ;  /* 0x0000000000007b1d */ /* 0x000fe20000010000 */
[----:B------:R-:W-:Y:S01]  /*18af0*/  IMAD.MOV.U32 R2, RZ, RZ, c[0x0][0x1a0] ;  /* 0x00006800ff027624 */ /* 0x000fe200078e00ff */
[----:B------:R-:W-:Y:S01]  /*18b00*/  SHF.R.S32.HI R6, RZ, 0x1f, R191 ;  /* 0x0000001fff067819 */ /* 0x000fe200000114bf */
[----:B------:R-:W-:Y:S02]  /*18b10*/  IMAD.MOV.U32 R8, RZ, RZ, c[0x0][0x1a0] ;  /* 0x00006800ff087624 */ /* 0x000fe400078e00ff */
[----:B------:R-:W-:Y:S01]  /*18b20*/  IMAD.MOV.U32 R7, RZ, RZ, c[0x0][0x1a0] ;  /* 0x00006800ff077624 */ /* 0x000fe200078e00ff */
[----:B------:R-:W-:Y:S01]  /*18b30*/  SHF.L.U64.HI R2, R2, R9, c[0x0][0x1a4] ;  /* 0x0000690002027619 */ /* 0x000fe20000010209 */
[----:B------:R-:W-:Y:S02]  /*18b40*/  IMAD.SHL.U32 R8, R8, 0x40, RZ ;  /* 0x0000004008087824 */ /* 0x000fe400078e00ff */
[----:B------:R-:W-:Y:S02]  /*18b50*/  IMAD.MOV.U32 R16, RZ, RZ, 0x4 ;  /* 0x00000004ff107424 */ /* 0x000fe400078e00ff */
[----:B------:R-:W-:Y:S02]  /*18b60*/  IMAD R2, R2, R191, RZ ;  /* 0x000000bf02027224 */ /* 0x000fe400078e02ff */
[----:B------:R-:W-:Y:S02]  /*18b70*/  IMAD.MOV.U32 R15, RZ, RZ, c[0x0][0x1a0] ;  /* 0x00006800ff0f7624 */ /* 0x000fe400078e00ff */
[----:B------:R-:W-:Y:S02]  /*18b80*/  IMAD R2, R6, R8, R2 ;  /* 0x0000000806027224 */ /* 0x000fe400078e0202 */
[----:B------:R-:W-:Y:S01]  /*18b90*/  IMAD.SHL.U32 R7, R7, 0x10, RZ ;  /* 0x0000001007077824 */ /* 0x000fe200078e00ff */
[----:B------:R-:W-:Y:S01]  /*18ba0*/  SHF.L.U64.HI R15, R15, R16, c[0x0][0x1a4] ;  /* 0x000069000f0f7619 */ /* 0x000fe20000010210 */
[----:B-----5:R-:W-:Y:S01]  /*18bb0*/  @P0 STS.128 [R188+0x6000], RZ ;  /* 0x006000ffbc000388 */ /* 0x020fe20000000c00 */
[----:B--2---:R-:W-:Y:S04]  /*18bc0*/  IMAD.WIDE.U32 R4, R191, R8, R4 ;  /* 0x00000008bf047225 */ /* 0x004fe800078e0004 */
[----:B------:R-:W-:Y:S01]  /*18bd0*/  IMAD.IADD R2, R5, 0x1, R2 ;  /* 0x0000000105027824 */ /* 0x000fe200078e0202 */
[C---:B------:R-:W-:Y:S02]  /*18be0*/  @!P0 LEA R12, P6, R4.reuse, c[0x0][0x170], 0x1 ;  /* 0x00005c00040c8a11 */ /* 0x040fe400078c08ff */
[----:B------:R-:W-:Y:S02]  /*18bf0*/  @!P0 IADD3 R7, P1, R7, R4, RZ ;  /* 0x0000000407078210 */ /* 0x000fe40007f3e0ff */
[C-C-:B------:R-:W-:Y:S02]  /*18c00*/  @!P0 LEA.HI.X R13, R4.reuse, c[0x0][0x174], R2.reuse, 0x1, P6 ;  /* 0x00005d00040d8a11 */ /* 0x140fe400030f0c02 */
[----:B------:R-:W-:Y:S01]  /*18c10*/  @!P0 LEA R10, P5, R7, c[0x0][0x170], 0x1 ;  /* 0x00005c00070a8a11 */ /* 0x000fe200078a08ff */
[----:B------:R-:W-:Y:S01]  /*18c20*/  @!P0 IMAD.X R5, R15, 0x1, R2, P1 ;  /* 0x000000010f058824 */ /* 0x000fe200008e0602 */
[C---:B------:R-:W-:Y:S01]  /*18c30*/  @!P0 IADD3 R9, P4, R4.reuse, UR16, RZ ;  /* 0x0000001004098c10 */ /* 0x040fe2000ff9e0ff */
[----:B------:R-:W-:Y:S01]  /*18c40*/  @!PT LDS RZ, [RZ] ;  /* 0x00000000fffff984 */ /* 0x000fe20000000800 */
[----:B------:R-:W-:Y:S01]  /*18c50*/  @!PT LDS RZ, [RZ] ;  /* 0x00000000fffff984 */ /* 0x000fe20000000800 */
[----:B------:R-:W-:Y:S01]  /*18c60*/  @!PT LDS RZ, [RZ] ;  /* 0x00000000fffff984 */ /* 0x000fe20000000800 */
[----:B------:R1:W-:Y:S01]  /*18c70*/  @!P0 LDGSTS.E.BYPASS.LTC128B.128 [R188+0x6000], [R12.64] ;  /* 0x060000000cbc8fae */ /* 0x0003e2000b901d62 */
[----:B------:R-:W-:Y:S02]  /*18c80*/  @!P0 IADD3 R14, P2, R4, UR32, RZ ;  /* 0x00000020040e8c10 */ /* 0x000fe4000ff5e0ff */
[----:B------:R-:W-:Y:S02]  /*18c90*/  @!P0 LEA.HI.X R11, R7, c[0x0][0x174], R5, 0x1, P5 ;  /* 0x00005d00070b8a11 */ /* 0x000fe400028f0c05 */
[C---:B------:R-:W-:Y:S01]  /*18ca0*/  @!P0 LEA R8, P3, R9.reuse, c[0x0][0x170], 0x1 ;  /* 0x00005c0009088a11 */ /* 0x040fe200078608ff */
[----:B------:R-:W-:Y:S01]  /*18cb0*/  @P0 STS.128 [R188+0x6800], RZ ;  /* 0x006800ffbc000388 */ /* 0x000fe20000000c00 */
[C---:B------:R-:W-:Y:S02]  /*18cc0*/  @!P0 IADD3.X R15, R2.reuse, UR15, RZ, P4, !PT ;  /* 0x0000000f020f8c10 */ /* 0x040fe4000a7fe4ff */
[----:B------:R-:W-:Y:S02]  /*18cd0*/  @!P0 IADD3.X R16, R2, UR17, RZ, P2, !PT ;  /* 0x0000001102108c10 */ /* 0x000fe400097fe4ff */
[----:B------:R-:W-:Y:S01]  /*18ce0*/  @!P0 LEA.HI.X R9, R9, c[0x0][0x174], R15, 0x1, P3 ;  /* 0x00005d0009098a11 */ /* 0x000fe200018f0c0f */
[----:B------:R-:W-:Y:S01]  /*18cf0*/  @!PT LDS RZ, [RZ] ;  /* 0x00000000fffff984 */ /* 0x000fe20000000800 */
[----:B------:R-:W-:Y:S01]  /*18d00*/  @!PT LDS RZ, [RZ] ;  /* 0x00000000fffff984 */ /* 0x000fe20000000800 */
[----:B------:R-:W-:Y:S01]  /*18d10*/  @!PT LDS RZ, [RZ] ;  /* 0x00000000fffff984 */ /* 0x000fe20000000800 */
[----:B------:R2:W-:Y:S01]  /*18d20*/  @!P0 LDGSTS.E.BYPASS.LTC128B.128 [R188+0x6800], [R10.64] ;  /* 0x068000000abc8fae */ /* 0x0005e2000b901d62 */
[C---:B------:R-:W-:Y:S04]  /*18d30*/  @!P0 LEA R6, P1, R14.reuse, c[0x0][0x170], 0x1 ;  /* 0x00005c000e068a11 */ /* 0x040fe800078208ff */
[----:B------:R-:W-:Y:S01]  /*18d40*/  @!P0 LEA.HI.X R7, R14, c[0x0][0x174], R16, 0x1, P1 ;  /* 0x00005d000e078a11 */ /* 0x000fe200008f0c10 */
[----:B------:R-:W-:Y:S01]  /*18d50*/  @P0 STS.128 [R188+0x7000], RZ ;  /* 0x007000ffbc000388 */ /* 0x000fe20000000c00 */
[----:B------:R-:W-:Y:S05]  /*18d60*/  ISETP.GE.AND P1, PT, R191, 0x1, PT ;  /* 0x00000001bf00780c */ /* 0x000fea0003f26270 */
        /* <DEDUP_REMOVED lines=10> */
[----:B------:R-:W3:Y:S06]  /*18e10*/  LDSM.16.M88.4 R16, [R172+0x4000] ;  /* 0x00400000ac10783b */ /* 0x000eec0000000200 */
[----:B------:R-:W2:Y:S06]  /*18e20*/  LDSM.16.M88.4 R60, [R179+0x2000] ;  /* 0x00200000b33c783b */ /* 0x000eac0000000200 */
[----:B------:R-:W4:Y:S06]  /*18e30*/  LDSM.16.M88.4 R32, [R172+0x4800] ;  /* 0x00480000ac20783b */ /* 0x000f2c0000000200 */
[----:B------:R-:W0:Y:S06]  /*18e40*/  LDGDEPBAR ;  /* 0x00000000000079af */ /* 0x000e2c0000000000 */
[----:B------:R-:W4:Y:S06]  /*18e50*/  LDSM.16.M88.4 R48, [R172+0x5000] ;  /* 0x00500000ac30783b */ /* 0x000f2c0000000200 */
[----:B------:R-:W4:Y:S06]  /*18e60*/  LDSM.16.M88.4 R68, [R172+0x5800] ;  /* 0x00580000ac44783b */ /* 0x000f2c0000000200 */
[----:B------:R-:W-:Y:S01]  /*18e70*/  LDSM.16.M88.4 R140, [R182] ;  /* 0x00000000b68c783b */ /* 0x000fe20000000200 */
[-C--:B---3--:R-:W-:Y:S05]  /*18e80*/  HMMA.16816.F32 R4, R64, R16.reuse, RZ ;  /* 0x000000104004723c */ /* 0x088fea00000018ff */
[----:B------:R-:W3:Y:S03]  /*18e90*/  LDSM.16.M88.4 R144, [R178+0x4000] ;  /* 0x00400000b290783b */ /* 0x000ee60000000200 */
[C---:B--2---:R-:W-:Y:S03]  /*18ea0*/  HMMA.16816.F32 R8, R60.reuse, R16, RZ ;  /* 0x000000103c08723c */ /* 0x044fe600000018ff */
[----:B------:R-:W2:Y:S06]  /*18eb0*/  LDSM.16.M88.4 R148, [R182+0x2000] ;  /* 0x00200000b694783b */ /* 0x000eac0000000200 */
[----:B------:R-:W2:Y:S01]  /*18ec0*/  LDSM.16.M88.4 R152, [R178+0x4800] ;  /* 0x00480000b298783b */ /* 0x000ea20000000200 */
[-C--:B-1----:R-:W-:Y:S05]  /*18ed0*/  HMMA.16816.F32 R12, R60, R18.reuse, RZ ;  /* 0x000000123c0c723c */ /* 0x082fea00000018ff */
[----:B------:R-:W-:Y:S03]  /*18ee0*/  LDSM.16.M88.4 R156, [R178+0x5800] ;  /* 0x00580000b29c783b */ /* 0x000fe60000000200 */
[C---:B------:R-:W-:Y:S03]  /*18ef0*/  HMMA.16816.F32 R16, R64.reuse, R18, RZ ;  /* 0x000000124010723c */ /* 0x040fe600000018ff */
[----:B------:R-:W-:Y:S05]  /*18f00*/  LDSM.16.M88.4 R160, [R180] ;  /* 0x00000000b4a0783b */ /* 0x000fea0000000200 */
[-C--:B----4-:R-:W-:Y:S01]  /*18f10*/  HMMA.16816.F32 R20, R64, R32.reuse, RZ ;  /* 0x000000204014723c */ /* 0x090fe200000018ff */
[----:B------:R-:W-:Y:S06]  /*18f20*/  LDSM.16.M88.4 R164, [R183] ;  /* 0x00000000b7a4783b */ /* 0x000fec0000000200 */
[----:B------:R-:W-:Y:S01]  /*18f30*/  LDSM.16.M88.4 R168, [R180+0x2000] ;  /* 0x00200000b4a8783b */ /* 0x000fe20000000200 */
        /* <DEDUP_REMOVED lines=12> */
[-C--:B---3--:R-:W-:Y:S08]  /*19000*/  HMMA.16816.F32 R4, R140, R144.reuse, R4 ;  /* 0x000000908c04723c */ /* 0x088ff00000001804 */
[C---:B--2---:R-:W-:Y:S08]  /*19010*/  HMMA.16816.F32 R8, R148.reuse, R144, R8 ;  /* 0x000000909408723c */ /* 0x044ff00000001808 */
        /* <DEDUP_REMOVED lines=16> */
[----:B------:R-:W-:Y:S07]  /*19120*/  LDSM.16.M88.4 R148, [R181+0x2000] ;  /* 0x00200000b594783b */ /* 0x000fee0000000200 */
[----:B------:R-:W-:Y:S01]  /*19130*/  HMMA.16816.F32 R64, R140, R158, R64 ;  /* 0x0000009e8c40723c */ /* 0x000fe20000001840 */
[----:B------:R-:W-:Y:S06]  /*19140*/  LDSM.16.M88.4 R140, [R181] ;  /* 0x00000000b58c783b */ /* 0x000fec0000000200 */
[----:B------:R-:W-:Y:S01]  /*19150*/  LDSM.16.M88.4 R156, [R177+0x800] ;  /* 0x00080000b19c783b */ /* 0x000fe20000000200 */
        /* <DEDUP_REMOVED lines=14> */
[----:B------:R-:W3:Y:S01]  /*19240*/  LDSM.16.M88.4 R152, [R177+0x1800] ;  /* 0x00180000b198783b */ /* 0x000ee20000000200 */
[----:B------:R-:W-:Y:S05]  /*19250*/  DEPBAR.LE SB0, 0x0 ;  /* 0x000080000000791a */ /* 0x000fea0000000000 */
[----:B------:R-:W-:Y:S01]  /*19260*/  BAR.SYNC.DEFER_BLOCKING 0x0 ;  /* 0x0000000000007b1d */ /* 0x000fe20000010000 */
[-C--:B-1----:R-:W-:Y:S08]  /*19270*/  HMMA.16816.F32 R52, R160, R68.reuse, R52 ;  /* 0x00000044a034723c */ /* 0x082ff00000001834 */
[C---:B------:R-:W-:Y:S08]  /*19280*/  HMMA.16816.F32 R56, R168.reuse, R68, R56 ;  /* 0x00000044a838723c */ /* 0x040ff00000001838 */
[-C--:B------:R-:W-:Y:S08]  /*19290*/  HMMA.16816.F32 R60, R168, R70.reuse, R60 ;  /* 0x00000046a83c723c */ /* 0x080ff0000000183c */
[----:B------:R-:W-:Y:S08]  /*192a0*/  HMMA.16816.F32 R64, R160, R70, R64 ;  /* 0x00000046a040723c */ /* 0x000ff00000001840 */
        /* <DEDUP_REMOVED lines=12> */
[-C--:B---3--:R-:W-:Y:S08]  /*19370*/  HMMA.16816.F32 R52, R140, R152.reuse, R52 ;  /* 0x000000988c34723c */ /* 0x088ff00000001834 */
[C---:B------:R-:W-:Y:S08]  /*19380*/  HMMA.16816.F32 R56, R148.reuse, R152, R56 ;  /* 0x000000989438723c */ /* 0x040ff00000001838 */
[-C--:B------:R-:W-:Y:S08]  /*19390*/  HMMA.16816.F32 R60, R148, R154.reuse, R60 ;  /* 0x0000009a943c723c */ /* 0x080ff0000000183c */
[----:B------:R-:W-:Y:S07]  /*193a0*/  HMMA.16816.F32 R64, R140, R154, R64 ;  /* 0x0000009a8c40723c */ /* 0x000fee0000001840 */
[----:B------:R-:W-:Y:S02]  /*193b0*/  IMAD.MOV.U32 R154, RZ, RZ, R203 ;  /* 0x000000ffff9a7224 */ /* 0x000fe400078e00cb */
[----:B------:R-:W-:Y:S01]  /*193c0*/  IMAD.MOV.U32 R155, RZ, RZ, R202 ;  /* 0x000000ffff9b7224 */ /* 0x000fe200078e00ca */
[----:B------:R-:W-:-:S05]  /*193d0*/  @P1 BRA `(.L_x_841) ;  /* 0xfffff3d000001947 */ /* 0x000fca000383ffff */
.L_x_840:
[----:B------:R-:W-:Y:S01]  /*193e0*/  FMNMX.FTZ R2, R4, R72, !PT ;  /* 0x0000004804027209 */ /* 0x000fe20007810000 */
[----:B------:R-:W2:Y:S01]  /*193f0*/  LDL.64 R200, [R1+0x18] ;  /* 0x0000180001c87983 */ /* 0x000ea20000100a00 */
[----:B------:R-:W-:Y:S01]  /*19400*/  LOP3.LUT R187, R187, 0xfdffffff, RZ, 0xc0, !PT ;  /* 0xfdffffffbbbb7812 */ /* 0x000fe200078ec0ff */
[----:B------:R-:W-:Y:S01]  /*19410*/  UIADD3 UR4, UR37, 0x76cf5d0a, URZ ;  /* 0x76cf5d0a25047890 */ /* 0x000fe2000fffe03f */
[----:B------:R-:W-:Y:S01]  /*19420*/  FMNMX.FTZ R2, R5, R2, !PT ;  /* 0x0000000205027209 */ /* 0x000fe20007810000 */
[----:B------:R-:W-:Y:S01]  /*19430*/  UIADD3 UR6, UR36, 0x1715609d, URZ ;  /* 0x1715609d24067890 */ /* 0x000fe2000fffe03f */
[----:B------:R-:W-:Y:S01]  /*19440*/  @P0 LOP3.LUT R187, R187, 0x2000000, RZ, 0xfc, !PT ;  /* 0x02000000bbbb0812 */ /* 0x000fe200078efcff */
[----:B------:R-:W3:Y:S01]  /*19450*/  LDL.64 R164, [R1+0x10] ;  /* 0x0000100001a47983 */ /* 0x000ee20000100a00 */
[----:B------:R-:W-:Y:S01]  /*19460*/  FMNMX.FTZ R2, R16, R2, !PT ;  /* 0x0000000210027209 */ /* 0x000fe20007810000 */
[----:B------:R-:W-:Y:S01]  /*19470*/  IMAD.SHL.U32 R166, R191, 0x2, RZ ;  /* 0x00000002bfa67824 */ /* 0x000fe200078e00ff */
[----:B------:R-:W-:Y:S01]  /*19480*/  LOP3.LUT R187, R187, 0xdfffffff, RZ, 0xc0, !PT ;  /* 0xdfffffffbbbb7812 */ /* 0x000fe200078ec0ff */
[----:B------:R-:W-:Y:S01]  /*19490*/  UIADD3 UR8, UR36, 0x78dde6e4, URZ ;  /* 0x78dde6e424087890 */ /* 0x000fe2000fffe03f */
[----:B------:R-:W-:Y:S01]  /*194a0*/  FMNMX.FTZ R2, R17, R2, !PT ;  /* 0x0000000211027209 */ /* 0x000fe20007810000 */
[----:B------:R-:W4:Y:S01]  /*194b0*/  LDL.64 R170, [R1+0x128] ;  /* 0x0001280001aa7983 */ /* 0x000f220000100a00 */
[----:B-1----:R-:W-:Y:S01]  /*194c0*/  LOP3.LUT R74, R166, UR37, RZ, 0x3c, !PT ;  /* 0x00000025a64a7c12 */ /* 0x002fe2000f8e3cff */
[----:B------:R-:W-:Y:S01]  /*194d0*/  UIADD3 UR7, UR37, -0x126145ec, URZ ;  /* 0xed9eba1425077890 */ /* 0x000fe2000fffe03f */
[----:B------:R-:W-:Y:S01]  /*194e0*/  FMNMX.FTZ R2, R20, R2, !PT ;  /* 0x0000000214027209 */ /* 0x000fe20007810000 */
[----:B------:R-:W-:Y:S01]  /*194f0*/  UIADD3 UR5, UR37, -0x4498517b, URZ ;  /* 0xbb67ae8525057890 */ /* 0x000fe2000fffe03f */
[----:B------:R-:W-:Y:S01]  /*19500*/  LOP3.LUT R75, R245, R74, RZ, 0x3c, !PT ;  /* 0x0000004af54b7212 */ /* 0x000fe200078e3cff */
[----:B------:R-:W4:Y:S01]  /*19510*/  LDL.64 R168, [R1+0x120] ;  /* 0x0001200001a87983 */ /* 0x000f220000100a00 */
[----:B------:R-:W-:Y:S01]  /*19520*/  FMNMX.FTZ R2, R21, R2, !PT ;  /* 0x0000000215027209 */ /* 0x000fe20007810000 */
[----:B------:R-:W-:Y:S02]  /*19530*/  UIADD3 UR12, UR36, -0x61c88647, URZ ;  /* 0x9e3779b9240c7890 */ /* 0x000fe4000fffe03f */
[----:B------:R-:W-:Y:S01]  /*19540*/  UIADD3 UR11, UR36, 0x3c6ef372, URZ ;  /* 0x3c6ef372240b7890 */ /* 0x000fe2000fffe03f */
[----:B------:R-:W-:Y:S01]  /*19550*/  FMNMX.FTZ R2, R32, R2, !PT ;  /* 0x0000000220027209 */ /* 0x000fe20007810000 */
[----:B------:R1:W4:Y:S01]  /*19560*/  LDL.S16 R163, [R1+0x80] ;  /* 0x0000800001a37983 */ /* 0x0003220000100600 */
[----:B------:R-:W-:Y:S01]  /*19570*/  IMAD.WIDE.U32 R148, R75, -0x326172a9, RZ ;  /* 0xcd9e8d574b947825 */ /* 0x000fe200078e00ff */
[----:B------:R-:W-:Y:S01]  /*19580*/  UIADD3 UR9, UR37, 0x32370b8f, URZ ;  /* 0x32370b8f25097890 */ /* 0x000fe2000fffe03f */
[----:B------:R-:W-:Y:S01]  /*19590*/  FMNMX.FTZ R2, R33, R2, !PT ;  /* 0x0000000221027209 */ /* 0x000fe20007810000 */
[----:B------:R1:W4:Y:S01]  /*195a0*/  LDL.S16 R158, [R1+0x78] ;  /* 0x00007800019e7983 */ /* 0x0003220000100600 */
[----:B------:R-:W-:Y:S02]  /*195b0*/  UIADD3 UR10, UR36, -0x255992d5, URZ ;  /* 0xdaa66d2b240a7890 */ /* 0x000fe4000fffe03f */
[----:B------:R-:W-:Y:S01]  /*195c0*/  FMNMX.FTZ R2, R36, R2, !PT ;  /* 0x0000000224027209 */ /* 0x000fe20007810000 */
[----:B------:R1:W4:Y:S03]  /*195d0*/  LDL.S16 R162, [R1+0x7c] ;  /* 0x00007c0001a27983 */ /* 0x0003260000100600 */
[----:B------:R-:W-:Y:S01]  /*195e0*/  FMNMX.FTZ R2, R37, R2, !PT ;  /* 0x0000000225027209 */ /* 0x000fe20007810000 */
[----:B------:R1:W4:Y:S03]  /*195f0*/  LDL.S16 R161, [R1+0x94] ;  /* 0x0000940001a17983 */ /* 0x0003260000100600 */
[----:B------:R-:W-:Y:S01]  /*19600*/  FMNMX.FTZ R2, R48, R2, !PT ;  /* 0x0000000230027209 */ /* 0x000fe20007810000 */
[----:B------:R1:W4:Y:S03]  /*19610*/  LDL.S16 R160, [R1+0x90] ;  /* 0x0000900001a07983 */ /* 0x0003260000100600 */
        /* <DEDUP_REMOVED lines=53> */
[----:B-1----:R-:W-:Y:S03]  /*19970*/  FMNMX.FTZ R70, R70, R141, !PT ;  /* 0x0000008d46467209 */ /* 0x002fe60007810000 */
[----:B------:R-:W1:Y:S01]  /*19980*/  SHFL.BFLY PT, R146, R71, 0x2, 0x1f ;  /* 0x0c401f0047927f89 */ /* 0x000e6200000e0000 */
[----:B------:R-:W-:Y:S02]  /*19990*/  FSETP.NEU.FTZ.AND P1, PT, R70, -INF , PT ;  /* 0xff8000004600780b */ /* 0x000fe40003f3d000 */
[----:B------:R-:W-:Y:S02]  /*199a0*/  FMNMX.FTZ R2, R2, R140, !PT ;  /* 0x0000008c02027209 */ /* 0x000fe40007810000 */
[----:B-1----:R-:W-:Y:S05]  /*199b0*/  FMNMX.FTZ R146, R71, R146, !PT ;  /* 0x0000009247927209 */ /* 0x002fea0007810000 */
[----:B------:R-:W-:Y:S01]  /*199c0*/  SHFL.BFLY PT, R156, R146, 0x1, 0x1f ;  /* 0x0c201f00929c7f89 */ /* 0x000fe200000e0000 */
[--C-:B--2---:R-:W-:Y:S05]  /*199d0*/  LOP3.LUT R69, R201, UR5, R244.reuse, 0x96, !PT ;  /* 0x00000005c9457c12 */ /* 0x104fea000f8e96f4 */
[----:B------:R-:W-:Y:S01]  /*199e0*/  IMAD.WIDE.U32 R230, R69, -0x326172a9, RZ ;  /* 0xcd9e8d5745e67825 */ /* 0x000fe200078e00ff */
[----:B---3--:R-:W-:Y:S01]  /*199f0*/  LOP3.LUT R74, R165, UR5, R244, 0x96, !PT ;  /* 0x00000005a54a7c12 */ /* 0x008fe2000f8e96f4 */
[----:B------:R-:W-:Y:S01]  /*19a00*/  UIADD3 UR5, UR37, -0x56f99767, URZ ;  /* 0xa906689925057890 */ /* 0x000fe2000fffe03f */
[----:B------:R-:W-:Y:S03]  /*19a10*/  FMNMX.FTZ R69, R42, R68, !PT ;  /* 0x000000442a457209 */ /* 0x000fe60007810000 */
[----:B------:R-:W-:Y:S01]  /*19a20*/  IMAD.WIDE.U32 R222, R74, -0x326172a9, RZ ;  /* 0xcd9e8d574ade7825 */ /* 0x000fe200078e00ff */
[----:B------:R-:W-:Y:S02]  /*19a30*/  FMNMX.FTZ R74, R43, R69, !PT ;  /* 0x000000452b4a7209 */ /* 0x000fe40007810000 */
[----:B----4-:R-:W-:Y:S02]  /*19a40*/  LOP3.LUT R68, R149, UR12, R170, 0x96, !PT ;  /* 0x0000000c95447c12 */ /* 0x010fe4000f8e96aa */
[----:B------:R-:W-:Y:S02]  /*19a50*/  FMNMX.FTZ R74, R46, R74, !PT ;  /* 0x0000004a2e4a7209 */ /* 0x000fe40007810000 */
[----:B------:R-:W-:Y:S01]  /*19a60*/  LOP3.LUT R150, R223, UR11, R148, 0x96, !PT ;  /* 0x0000000bdf967c12 */ /* 0x000fe2000f8e9694 */
[----:B------:R-:W-:Y:S01]  /*19a70*/  IMAD.WIDE.U32 R68, R68, -0x2daee0ad, RZ ;  /* 0xd2511f5344447825 */ /* 0x000fe200078e00ff */
[----:B------:R-:W-:Y:S02]  /*19a80*/  FMNMX.FTZ R74, R47, R74, !PT ;  /* 0x0000004a2f4a7209 */ /* 0x000fe40007810000 */
[----:B------:R-:W-:Y:S01]  /*19a90*/  LOP3.LUT R75, R149, UR12, R168, 0x96, !PT ;  /* 0x0000000c954b7c12 */ /* 0x000fe2000f8e96a8 */
[----:B------:R-:W-:Y:S01]  /*19aa0*/  IMAD.WIDE.U32 R150, R150, -0x2daee0ad, RZ ;  /* 0xd2511f5396967825 */ /* 0x000fe200078e00ff */
[----:B------:R-:W-:Y:S02]  /*19ab0*/  FMNMX.FTZ R74, R58, R74, !PT ;  /* 0x0000004a3a4a7209 */ /* 0x000fe40007810000 */
[----:B------:R-:W-:Y:S02]  /*19ac0*/  LOP3.LUT R140, R69, UR4, R164, 0x96, !PT ;  /* 0x00000004458c7c12 */ /* 0x000fe4000f8e96a4 */
[----:B------:R-:W-:Y:S02]  /*19ad0*/  FMNMX.FTZ R74, R59, R74, !PT ;  /* 0x0000004a3b4a7209 */ /* 0x000fe40007810000 */
[----:B------:R-:W-:Y:S01]  /*19ae0*/  LOP3.LUT R144, R151, UR9, R68, 0x96, !PT ;  /* 0x0000000997907c12 */ /* 0x000fe2000f8e9644 */
[----:B------:R-:W-:Y:S01]  /*19af0*/  IMAD.WIDE.U32 R68, R75, -0x2daee0ad, RZ ;  /* 0xd2511f534b447825 */ /* 0x000fe200078e00ff */
[----:B------:R-:W-:Y:S01]  /*19b00*/  FMNMX.FTZ R74, R62, R74, !PT ;  /* 0x0000004a3e4a7209 */ /* 0x000fe20007810000 */
[----:B------:R-:W1:Y:S01]  /*19b10*/  SHFL.BFLY PT, R151, R2, 0x1, 0x1f ;  /* 0x0c201f0002977f89 */ /* 0x000e6200000e0000 */
[----:B------:R-:W-:Y:S01]  /*19b20*/  LOP3.LUT R148, R231, UR11, R148, 0x96, !PT ;  /* 0x0000000be7947c12 */ /* 0x000fe2000f8e9694 */
[----:B------:R-:W-:Y:S01]  /*19b30*/  FMUL.FTZ R75, R70, c[0x0][0x23c] ;  /* 0x00008f00464b7a20 */ /* 0x000fe20000410000 */
[----:B------:R-:W-:Y:S01]  /*19b40*/  FMNMX.FTZ R71, R63, R74, !PT ;  /* 0x0000004a3f477209 */ /* 0x000fe20007810000 */
[----:B------:R-:W-:Y:S01]  /*19b50*/  IMAD.WIDE.U32 R144, R144, -0x326172a9, RZ ;  /* 0xcd9e8d5790907825 */ /* 0x000fe200078e00ff */
[----:B------:R-:W-:Y:S02]  /*19b60*/  LOP3.LUT R141, R69, UR4, R200, 0x96, !PT ;  /* 0x00000004458d7c12 */ /* 0x000fe4000f8e96c8 */
[----:B------:R-:W-:Y:S01]  /*19b70*/  FSEL R74, R75, RZ, P1 ;  /* 0x000000ff4b4a7208 */ /* 0x000fe20000800000 */
[----:B------:R-:W-:Y:S04]  /*19b80*/  IMAD.WIDE.U32 R148, R148, -0x2daee0ad, RZ ;  /* 0xd2511f5394947825 */ /* 0x000fe800078e00ff */
[----:B------:R-:W-:Y:S01]  /*19b90*/  FFMA.FTZ R4, R4, c[0x0][0x23c], -R74 ;  /* 0x00008f0004047a23 */ /* 0x000fe2000001084a */
[----:B------:R-:W-:Y:S01]  /*19ba0*/  LOP3.LUT R142, R149, UR9, R68, 0x96, !PT ;  /* 0x00000009958e7c12 */ /* 0x000fe2000f8e9644 */
[--C-:B------:R-:W-:Y:S02]  /*19bb0*/  FFMA.FTZ R5, R5, c[0x0][0x23c], -R74.reuse ;  /* 0x00008f0005057a23 */ /* 0x100fe4000001084a */
[----:B------:R2:W-:Y:S01]  /*19bc0*/  MUFU.EX2 R224, R4 ;  /* 0x0000000400e07308 */ /* 0x0005e20000000800 */
[----:B------:R-:W-:Y:S04]  /*19bd0*/  IMAD.WIDE.U32 R68, R140, -0x326172a9, RZ ;  /* 0xcd9e8d578c447825 */ /* 0x000fe800078e00ff */
[----:B------:R-:W-:Y:S01]  /*19be0*/  FFMA.FTZ R229, R48, c[0x0][0x23c], -R74 ;  /* 0x00008f0030e57a23 */ /* 0x000fe2000001084a */
[----:B------:R-:W-:Y:S01]  /*19bf0*/  LOP3.LUT R147, R69, UR10, R222, 0x96, !PT ;  /* 0x0000000a45937c12 */ /* 0x000fe2000f8e96de */
[----:B------:R-:W-:Y:S01]  /*19c00*/  FFMA.FTZ R240, R52, c[0x0][0x23c], -R74 ;  /* 0x00008f0034f07a23 */ /* 0x000fe2000001084a */
[----:B-1----:R-:W-:Y:S01]  /*19c10*/  FMNMX.FTZ R69, R2, R151, !PT ;  /* 0x0000009702457209 */ /* 0x002fe20007810000 */
[----:B------:R-:W-:Y:S01]  /*19c20*/  IMAD.WIDE.U32 R142, R142, -0x326172a9, RZ ;  /* 0xcd9e8d578e8e7825 */ /* 0x000fe200078e00ff */
[----:B------:R-:W-:Y:S01]  /*19c30*/  LOP3.LUT R68, R145, UR8, R68, 0x96, !PT ;  /* 0x0000000891447c12 */ /* 0x000fe2000f8e9644 */
[----:B------:R1:W3:Y:S01]  /*19c40*/  MUFU.EX2 R235, R5 ;  /* 0x0000000500eb7308 */ /* 0x0002e20000000800 */
[----:B------:R-:W-:Y:S01]  /*19c50*/  FSETP.NEU.FTZ.AND P1, PT, R69, -INF , PT ;  /* 0xff8000004500780b */ /* 0x000fe20003f3d000 */
[----:B------:R-:W-:Y:S01]  /*19c60*/  IMAD.WIDE.U32 R140, R141, -0x326172a9, RZ ;  /* 0xcd9e8d578d8c7825 */ /* 0x000fe200078e00ff */
[----:B------:R-:W4:Y:S03]  /*19c70*/  SHFL.BFLY PT, R145, R71, 0x2, 0x1f ;  /* 0x0c401f0047917f89 */ /* 0x000f2600000e0000 */
[----:B------:R-:W-:Y:S01]  /*19c80*/  FFMA.FTZ R179, R65, c[0x0][0x23c], -R74 ;  /* 0x00008f0041b37a23 */ /* 0x000fe2000001084a */
[----:B------:R-:W-:Y:S01]  /*19c90*/  LOP3.LUT R2, R143, UR8, R140, 0x96, !PT ;  /* 0x000000088f027c12 */ /* 0x000fe2000f8e968c */
[----:B------:R-:W-:Y:S01]  /*19ca0*/  IMAD.WIDE.U32 R152, R68, -0x2daee0ad, RZ ;  /* 0xd2511f5344987825 */ /* 0x000fe200078e00ff */
[----:B------:R-:W-:Y:S03]  /*19cb0*/  FMNMX.FTZ R68, R146, R156, !PT ;  /* 0x0000009c92447209 */ /* 0x000fe60007810000 */
[----:B------:R-:W-:Y:S01]  /*19cc0*/  IMAD.WIDE.U32 R192, R2, -0x2daee0ad, RZ ;  /* 0xd2511f5302c07825 */ /* 0x000fe200078e00ff */
[----:B--2---:R-:W-:Y:S03]  /*19cd0*/  LOP3.LUT R4, R141, UR10, R230, 0x96, !PT ;  /* 0x0000000a8d047c12 */ /* 0x004fe6000f8e96e6 */
[----:B------:R-:W-:Y:S02]  /*19ce0*/  FMUL.FTZ R75, R69, c[0x0][0x23c] ;  /* 0x00008f00454b7a20 */ /* 0x000fe40000410000 */
[--C-:B------:R-:W-:Y:S02]  /*19cf0*/  FFMA.FTZ R194, R21, c[0x0][0x23c], -R74.reuse ;  /* 0x00008f0015c27a23 */ /* 0x100fe4000001084a */
[----:B------:R-:W-:Y:S01]  /*19d00*/  FFMA.FTZ R202, R33, c[0x0][0x23c], -R74 ;  /* 0x00008f0021ca7a23 */ /* 0x000fe2000001084a */
[----:B------:R-:W-:Y:S01]  /*19d10*/  FSEL R75, R75, RZ, P1 ;  /* 0x000000ff4b4b7208 */ /* 0x000fe20000800000 */
[----:B------:R-:W-:Y:S01]  /*19d20*/  IMAD.WIDE.U32 R140, R147, -0x2daee0ad, RZ ;  /* 0xd2511f53938c7825 */ /* 0x000fe200078e00ff */
[----:B------:R-:W-:Y:S03]  /*19d30*/  FSETP.NEU.FTZ.AND P1, PT, R68, -INF , PT ;  /* 0xff8000004400780b */ /* 0x000fe60003f3d000 */
[----:B-1----:R-:W-:Y:S01]  /*19d40*/  IMAD.WIDE.U32 R4, R4, -0x2daee0ad, RZ ;  /* 0xd2511f5304047825 */ /* 0x002fe200078e00ff */
[----:B------:R-:W-:Y:S02]  /*19d50*/  LOP3.LUT R150, R141, UR7, R150, 0x96, !PT ;  /* 0x000000078d967c12 */ /* 0x000fe4000f8e9696 */
[----:B------:R-:W-:Y:S01]  /*19d60*/  LOP3.LUT R147, R153, UR5, R140, 0x96, !PT ;  /* 0x0000000599937c12 */ /* 0x000fe2000f8e968c */
[--C-:B------:R-:W-:Y:S01]  /*19d70*/  FFMA.FTZ R198, R34, c[0x0][0x23c], -R75.reuse ;  /* 0x00008f0022c67a23 */ /* 0x100fe2000001084b */
[----:B------:R-:W-:Y:S01]  /*19d80*/  LOP3.LUT R149, R193, UR5, R4, 0x96, !PT ;  /* 0x00000005c1957c12 */ /* 0x000fe2000f8e9604 */
[--C-:B------:R-:W-:Y:S01]  /*19d90*/  FFMA.FTZ R4, R7, c[0x0][0x23c], -R75.reuse ;  /* 0x00008f0007047a23 */ /* 0x100fe2000001084b */
[----:B------:R-:W-:Y:S01]  /*19da0*/  LOP3.LUT R148, R5, UR7, R148, 0x96, !PT ;  /* 0x0000000705947c12 */ /* 0x000fe2000f8e9694 */
[----:B------:R-:W-:Y:S01]  /*19db0*/  FMUL.FTZ R7, R68, c[0x0][0x23c] ;  /* 0x00008f0044077a20 */ /* 0x000fe20000410000 */
[----:B----4-:R-:W-:Y:S01]  /*19dc0*/  FMNMX.FTZ R71, R71, R145, !PT ;  /* 0x0000009147477209 */ /* 0x010fe20007810000 */
[--C-:B------:R-:W-:Y:S01]  /*19dd0*/  FFMA.FTZ R213, R39, c[0x0][0x23c], -R75.reuse ;  /* 0x00008f0027d57a23 */ /* 0x100fe2000001084b */
[----:B------:R1:W-:Y:S01]  /*19de0*/  MUFU.EX2 R232, R4 ;  /* 0x0000000400e87308 */ /* 0x0003e20000000800 */
[----:B------:R-:W-:Y:S01]  /*19df0*/  FFMA.FTZ R236, R55, c[0x0][0x23c], -R75 ;  /* 0x00008f0037ec7a23 */ /* 0x000fe2000001084b */
[----:B------:R-:W-:Y:S01]  /*19e00*/  FSEL R7, R7, RZ, P1 ;  /* 0x000000ff07077208 */ /* 0x000fe20000800000 */
[----:B------:R-:W-:Y:S01]  /*19e10*/  IMAD.WIDE.U32 R150, R150, -0x326172a9, RZ ;  /* 0xcd9e8d5796967825 */ /* 0x000fe200078e00ff */
[----:B------:R-:W2:Y:S03]  /*19e20*/  SHFL.BFLY PT, R140, R71, 0x1, 0x1f ;  /* 0x0c201f00478c7f89 */ /* 0x000ea600000e0000 */
[----:B------:R-:W-:Y:S01]  /*19e30*/  FFMA.FTZ R8, R8, c[0x0][0x23c], -R7 ;  /* 0x00008f0008087a23 */ /* 0x000fe20000010807 */
[----:B------:R-:W-:Y:S01]  /*19e40*/  LOP3.LUT R189, R151, UR6, R144, 0x96, !PT ;  /* 0x0000000697bd7c12 */ /* 0x000fe2000f8e9690 */
[----:B------:R-:W-:Y:S02]  /*19e50*/  FFMA.FTZ R6, R6, c[0x0][0x23c], -R75 ;  /* 0x00008f0006067a23 */ /* 0x000fe4000001084b */
[----:B------:R4:W-:Y:S01]  /*19e60*/  MUFU.EX2 R151, R8 ;  /* 0x0000000800977308 */ /* 0x0009e20000000800 */
[----:B------:R-:W-:Y:S04]  /*19e70*/  IMAD.WIDE.U32 R146, R147, -0x326172a9, RZ ;  /* 0xcd9e8d5793927825 */ /* 0x000fe800078e00ff */
[--C-:B------:R-:W-:Y:S01]  /*19e80*/  FFMA.FTZ R178, R61, c[0x0][0x23c], -R7.reuse ;  /* 0x00008f003db27a23 */ /* 0x100fe20000010807 */
[----:B------:R-:W-:Y:S01]  /*19e90*/  LOP3.LUT R2, R147, UR13, R150, 0x96, !PT ;  /* 0x0000000d93027c12 */ /* 0x000fe2000f8e9696 */
[----:B------:R-:W-:Y:S02]  /*19ea0*/  FFMA.FTZ R9, R9, c[0x0][0x23c], -R7 ;  /* 0x00008f0009097a23 */ /* 0x000fe40000010807 */
[----:B------:R-:W-:Y:S01]  /*19eb0*/  FFMA.FTZ R249, R66, c[0x0][0x23c], -R75 ;  /* 0x00008f0042f97a23 */ /* 0x000fe2000001084b */
[----:B------:R-:W-:Y:S01]  /*19ec0*/  LOP3.LUT R5, R2, 0xffff, RZ, 0xc0, !PT ;  /* 0x0000ffff02057812 */ /* 0x000fe200078ec0ff */
[----:B------:R2:W2:Y:S01]  /*19ed0*/  MUFU.EX2 R225, R6 ;  /* 0x0000000600e17308 */ /* 0x0004a20000000800 */
[--C-:B------:R-:W-:Y:S01]  /*19ee0*/  FFMA.FTZ R203, R28, c[0x0][0x23c], -R7.reuse ;  /* 0x00008f001ccb7a23 */ /* 0x100fe20000010807 */
[----:B-1----:R-:W-:Y:S01]  /*19ef0*/  SHF.R.U32.HI R4, RZ, 0x10, R2 ;  /* 0x00000010ff047819 */ /* 0x002fe20000011602 */
[----:B------:R-:W-:Y:S01]  /*19f00*/  FFMA.FTZ R205, R29, c[0x0][0x23c], -R7 ;  /* 0x00008f001dcd7a23 */ /* 0x000fe20000010807 */
[----:B------:R-:W-:Y:S01]  /*19f10*/  SHF.R.U32.HI R5, RZ, 0x8, R5 ;  /* 0x00000008ff057819 */ /* 0x000fe20000011605 */
[----:B------:R-:W-:Y:S01]  /*19f20*/  IMAD.WIDE.U32 R156, R148, -0x326172a9, RZ ;  /* 0xcd9e8d57949c7825 */ /* 0x000fe200078e00ff */
[----:B------:R-:W-:Y:S02]  /*19f30*/  LOP3.LUT R4, R4, 0xff, RZ, 0xc0, !PT ;  /* 0x000000ff04047812 */ /* 0x000fe400078ec0ff */
[----:B------:R-:W-:Y:S01]  /*19f40*/  LOP3.LUT R5, R5, 0xffff, RZ, 0xc0, !PT ;  /* 0x0000ffff05057812 */ /* 0x000fe200078ec0ff */
[----:B------:R-:W-:Y:S01]  /*19f50*/  IMAD.WIDE.U32 R148, R149, -0x326172a9, RZ ;  /* 0xcd9e8d5795947825 */ /* 0x000fe200078e00ff */
[C---:B------:R-:W-:Y:S01]  /*19f60*/  ISETP.GE.U32.AND P4, PT, R237.reuse, R4, PT ;  /* 0x00000004ed00720c */ /* 0x040fe20003f86070 */
[----:B------:R-:W1:Y:S01]  /*19f70*/  MUFU.EX2 R227, R9 ;  /* 0x0000000900e37308 */ /* 0x000e620000000800 */
[----:B------:R-:W-:Y:S01]  /*19f80*/  ISETP.GE.U32.AND P5, PT, R237, R5, PT ;  /* 0x00000005ed00720c */ /* 0x000fe20003fa6070 */
[--C-:B------:R-:W-:Y:S01]  /*19f90*/  FFMA.FTZ R210, R40, c[0x0][0x23c], -R7.reuse ;  /* 0x00008f0028d27a23 */ /* 0x100fe20000010807 */
[----:B----4-:R-:W-:Y:S01]  /*19fa0*/  LOP3.LUT R8, R149, UR13, R156, 0x96, !PT ;  /* 0x0000000d95087c12 */ /* 0x010fe2000f8e969c */
[--C-:B------:R-:W-:Y:S01]  /*19fb0*/  FFMA.FTZ R214, R41, c[0x0][0x23c], -R7.reuse ;  /* 0x00008f0029d67a23 */ /* 0x100fe20000010807 */
[----:B------:R-:W-:Y:S01]  /*19fc0*/  SHF.R.U32.HI R5, RZ, 0x18, R2 ;  /* 0x00000018ff057819 */ /* 0x000fe20000011602 */
[--C-:B------:R-:W-:Y:S01]  /*19fd0*/  FFMA.FTZ R219, R44, c[0x0][0x23c], -R7.reuse ;  /* 0x00008f002cdb7a23 */ /* 0x100fe20000010807 */
[----:B---3--:R-:W-:Y:S01]  /*19fe0*/  F2FP.PACK_AB R4, R235, R224 ;  /* 0x000000e0eb04723e */ /* 0x008fe200000000ff */
[--C-:B------:R-:W-:Y:S01]  /*19ff0*/  FFMA.FTZ R220, R45, c[0x0][0x23c], -R7.reuse ;  /* 0x00008f002ddc7a23 */ /* 0x100fe20000010807 */
[----:B------:R-:W-:Y:S01]  /*1a000*/  ISETP.GE.U32.AND P3, PT, R237, R5, PT ;  /* 0x00000005ed00720c */ /* 0x000fe20003f66070 */
[--C-:B------:R-:W-:Y:S01]  /*1a010*/  FFMA.FTZ R243, R56, c[0x0][0x23c], -R7.reuse ;  /* 0x00008f0038f37a23 */ /* 0x100fe20000010807 */
[----:B------:R-:W-:Y:S01]  /*1a020*/  LOP3.LUT R218, R157, UR6, R142, 0x96, !PT ;  /* 0x000000069dda7c12 */ /* 0x000fe2000f8e968e */
[--C-:B------:R-:W-:Y:S01]  /*1a030*/  FFMA.FTZ R247, R57, c[0x0][0x23c], -R7.reuse ;  /* 0x00008f0039f77a23 */ /* 0x100fe20000010807 */
[----:B--2---:R-:W-:Y:S01]  /*1a040*/  LOP3.LUT R6, R2, 0xff, RZ, 0xc0, !PT ;  /* 0x000000ff02067812 */ /* 0x004fe200078ec0ff */
[----:B------:R-:W-:Y:S01]  /*1a050*/  FFMA.FTZ R251, R60, c[0x0][0x23c], -R7 ;  /* 0x00008f003cfb7a23 */ /* 0x000fe20000010807 */
[----:B------:R-:W-:Y:S01]  /*1a060*/  LOP3.LUT R2, R8, 0xff, RZ, 0xc0, !PT ;  /* 0x000000ff08027812 */ /* 0x000fe200078ec0ff */
[--C-:B------:R-:W-:Y:S01]  /*1a070*/  FFMA.FTZ R228, R49, c[0x0][0x23c], -R74.reuse ;  /* 0x00008f0031e47a23 */ /* 0x100fe2000001084a */
[----:B------:R-:W-:Y:S01]  /*1a080*/  ISETP.GE.U32.AND P6, PT, R237, R6, PT ;  /* 0x00000006ed00720c */ /* 0x000fe20003fc6070 */
[--C-:B------:R-:W-:Y:S01]  /*1a090*/  FFMA.FTZ R239, R53, c[0x0][0x23c], -R74.reuse ;  /* 0x00008f0035ef7a23 */ /* 0x100fe2000001084a */
[----:B------:R-:W-:Y:S01]  /*1a0a0*/  ISETP.GE.U32.AND P2, PT, R237, R2, PT ;  /* 0x00000002ed00720c */ /* 0x000fe20003f46070 */
[----:B------:R-:W-:Y:S01]  /*1a0b0*/  FFMA.FTZ R199, R32, c[0x0][0x23c], -R74 ;  /* 0x00008f0020c77a23 */ /* 0x000fe2000001084a */
[----:B------:R-:W-:Y:S01]  /*1a0c0*/  PRMT R2, R4, 0x7632, R2 ;  /* 0x0000763204027816 */ /* 0x000fe20000000002 */
[--C-:B------:R-:W-:Y:S01]  /*1a0d0*/  FFMA.FTZ R216, R36, c[0x0][0x23c], -R74.reuse ;  /* 0x00008f0024d87a23 */ /* 0x100fe2000001084a */
[----:B------:R-:W-:Y:S01]  /*1a0e0*/  F2FP.PACK_AB R5, R232, R225 ;  /* 0x000000e1e805723e */ /* 0x000fe200000000ff */
[----:B------:R-:W-:Y:S01]  /*1a0f0*/  FFMA.FTZ R217, R37, c[0x0][0x23c], -R74 ;  /* 0x00008f0025d97a23 */ /* 0x000fe2000001084a */
[----:B------:R-:W-:Y:S01]  /*1a100*/  PRMT R144, R4, 0x5410, R2 ;  /* 0x0000541004907816 */ /* 0x000fe20000000002 */
[----:B------:R-:W-:Y:S01]  /*1a110*/  @!P5 HADD2 R163, -R2.H0_H0, -RZ.H0_H0 ;  /* 0xa00000ff02a3d230 */ /* 0x000fe20000000900 */
[----:B------:R-:W-:Y:S01]  /*1a120*/  PRMT R6, R5, 0x7632, R6 ;  /* 0x0000763205067816 */ /* 0x000fe20000000006 */
[----:B------:R-:W-:Y:S01]  /*1a130*/  @!P4 HADD2 R162, -R5.H0_H0, -RZ.H0_H0 ;  /* 0xa00000ff05a2c230 */ /* 0x000fe20000000900 */
[----:B------:R-:W-:Y:S01]  /*1a140*/  FMNMX.FTZ R71, R71, R140, !PT ;  /* 0x0000008c47477209 */ /* 0x000fe20007810000 */
[----:B------:R-:W-:Y:S01]  /*1a150*/  @!P6 HADD2 R158, -R4.H0_H0, -RZ.H0_H0 ;  /* 0xa00000ff049ee230 */ /* 0x000fe20000000900 */
[----:B------:R-:W-:Y:S01]  /*1a160*/  PRMT R143, R163, 0x7610, R143 ;  /* 0x00007610a38f7816 */ /* 0x000fe2000000008f */
[----:B------:R-:W-:Y:S01]  /*1a170*/  @!P3 HADD2 R161, -R6.H0_H0, -RZ.H0_H0 ;  /* 0xa00000ff06a1b230 */ /* 0x000fe20000000900 */
[----:B------:R-:W-:Y:S01]  /*1a180*/  PRMT R145, R162, 0x7610, R145 ;  /* 0x00007610a2917816 */ /* 0x000fe20000000091 */
[----:B------:R-:W-:Y:S01]  /*1a190*/  IMAD.MOV.U32 R32, RZ, RZ, R170 ;  /* 0x000000ffff207224 */ /* 0x000fe200078e00aa */
[----:B------:R-:W-:Y:S01]  /*1a1a0*/  @!P5 PRMT R2, R143, 0x5410, RZ ;  /* 0x000054108f02d816 */ /* 0x000fe200000000ff */
[----:B------:R2:W-:Y:S01]  /*1a1b0*/  @!P6 STL.S16 [R1+0x78], R158 ;  /* 0x0000789e0100e387 */ /* 0x0005e20000100600 */
[----:B------:R-:W-:Y:S01]  /*1a1c0*/  PRMT R143, R5, 0x5410, R6 ;  /* 0x00005410058f7816 */ /* 0x000fe20000000006 */
[----:B------:R-:W-:Y:S01]  /*1a1d0*/  FFMA.FTZ R170, R25, c[0x0][0x23c], -R7 ;  /* 0x00008f0019aa7a23 */ /* 0x000fe20000010807 */
[----:B------:R-:W-:Y:S01]  /*1a1e0*/  @!P4 PRMT R5, R145, 0x5410, RZ ;  /* 0x000054109105c816 */ /* 0x000fe200000000ff */
[----:B------:R1:W-:Y:S01]  /*1a1f0*/  STG.E.U16 [R154.64+0x2], R2 ;  /* 0x000002029a007986 */ /* 0x0003e2000c101522 */
[----:B------:R-:W-:Y:S01]  /*1a200*/  PRMT R153, R158, 0x7610, R153 ;  /* 0x000076109e997816 */ /* 0x000fe20000000099 */
[----:B------:R-:W-:Y:S01]  /*1a210*/  IMAD.MOV.U32 R33, RZ, RZ, R171 ;  /* 0x000000ffff217224 */ /* 0x000fe200078e00ab */
[----:B------:R-:W-:Y:S01]  /*1a220*/  PRMT R142, R161, 0x7610, R142 ;  /* 0x00007610a18e7816 */ /* 0x000fe2000000008e */
[----:B------:R-:W-:Y:S01]  /*1a230*/  @!P5 STL.S16 [R1+0x80], R163 ;  /* 0x000080a30100d387 */ /* 0x000fe20000100600 */
[----:B------:R-:W-:Y:S01]  /*1a240*/  @!P6 PRMT R4, R153, 0x5410, RZ ;  /* 0x000054109904e816 */ /* 0x000fe200000000ff */
[----:B------:R-:W-:Y:S01]  /*1a250*/  MUFU.EX2 R170, R170 ;  /* 0x000000aa00aa7308 */ /* 0x000fe20000000800 */
[----:B------:R-:W-:Y:S01]  /*1a260*/  @!P3 PRMT R6, R142, 0x5410, RZ ;  /* 0x000054108e06b816 */ /* 0x000fe200000000ff */
[----:B------:R3:W-:Y:S01]  /*1a270*/  @!P4 STL.S16 [R1+0x7c], R162 ;  /* 0x00007ca20100c387 */ /* 0x0007e20000100600 */
[----:B------:R-:W-:Y:S01]  /*1a280*/  LOP3.LUT R204, R148, 0xff, RZ, 0xc0, !PT ;  /* 0x000000ff94cc7812 */ /* 0x000fe200078ec0ff */
[----:B------:R-:W-:Y:S02]  /*1a290*/  IMAD.MOV.U32 R21, RZ, RZ, R169 ;  /* 0x000000ffff157224 */ /* 0x000fe400078e00a9 */
[----:B------:R-:W-:Y:S01]  /*1a2a0*/  @!P3 STL.S16 [R1+0x94], R161 ;  /* 0x000094a10100b387 */ /* 0x000fe20000100600 */
[--C-:B------:R-:W-:Y:S02]  /*1a2b0*/  FFMA.FTZ R169, R24, c[0x0][0x23c], -R7.reuse ;  /* 0x00008f0018a97a23 */ /* 0x100fe40000010807 */
[----:B------:R-:W-:Y:S01]  /*1a2c0*/  IMAD.MOV.U32 R36, RZ, RZ, R164 ;  /* 0x000000ffff247224 */ /* 0x000fe200078e00a4 */
[----:B------:R4:W-:Y:S01]  /*1a2d0*/  STG.E.U16 [R154.64], R4 ;  /* 0x000000049a007986 */ /* 0x0009e2000c101522 */
[----:B------:R-:W-:Y:S02]  /*1a2e0*/  FFMA.FTZ R164, R12, c[0x0][0x23c], -R7 ;  /* 0x00008f000ca47a23 */ /* 0x000fe40000010807 */
[----:B------:R-:W-:Y:S01]  /*1a2f0*/  IMAD.MOV.U32 R37, RZ, RZ, R165 ;  /* 0x000000ffff257224 */ /* 0x000fe200078e00a5 */
[----:B------:R-:W-:Y:S01]  /*1a300*/  MUFU.EX2 R169, R169 ;  /* 0x000000a900a97308 */ /* 0x000fe20000000800 */
[----:B--2---:R-:W-:Y:S01]  /*1a310*/  IADD3 R158, P1, R154, UR22, RZ ;  /* 0x000000169a9e7c10 */ /* 0x004fe2000ff3e0ff */
[----:B------:R-:W-:Y:S02]  /*1a320*/  FFMA.FTZ R165, R13, c[0x0][0x23c], -R7 ;  /* 0x00008f000da57a23 */ /* 0x000fe40000010807 */
[--C-:B------:R-:W-:Y:S01]  /*1a330*/  FFMA.FTZ R18, R18, c[0x0][0x23c], -R75.reuse ;  /* 0x00008f0012127a23 */ /* 0x100fe2000001084b */
[----:B------:R-:W-:Y:S01]  /*1a340*/  IADD3.X R159, R155, UR21, RZ, P1, !PT ;  /* 0x000000159b9f7c10 */ /* 0x000fe20008ffe4ff */
[--C-:B------:R-:W-:Y:S01]  /*1a350*/  FFMA.FTZ R19, R19, c[0x0][0x23c], -R75.reuse ;  /* 0x00008f0013137a23 */ /* 0x100fe2000001084b */
[----:B-1----:R-:W-:Y:S01]  /*1a360*/  F2FP.PACK_AB R2, R227, R151 ;  /* 0x00000097e302723e */ /* 0x002fe200000000ff */
[----:B------:R-:W-:Y:S02]  /*1a370*/  FFMA.FTZ R171, R22, c[0x0][0x23c], -R75 ;  /* 0x00008f0016ab7a23 */ /* 0x000fe4000001084b */
[----:B------:R1:W-:Y:S01]  /*1a380*/  STG.E.U16 [R158.64], R5 ;  /* 0x000000059e007986 */ /* 0x0003e2000c101522 */
[----:B------:R-:W-:Y:S01]  /*1a390*/  PRMT R141, R2, 0x7632, R141 ;  /* 0x00007632028d7816 */ /* 0x000fe2000000008d */
[----:B------:R-:W-:Y:S01]  /*1a3a0*/  @!P2 HADD2 R160, -R2.H0_H0, -RZ.H0_H0 ;  /* 0xa00000ff02a0a230 */ /* 0x000fe20000000900 */
[----:B---3--:R-:W-:Y:S01]  /*1a3b0*/  IADD3 R162, P3, R154, UR25, RZ ;  /* 0x000000199aa27c10 */ /* 0x008fe2000ff7e0ff */
[----:B------:R-:W-:Y:S01]  /*1a3c0*/  STG.E.U16 [R158.64+0x2], R6 ;  /* 0x000002069e007986 */ /* 0x000fe2000c101522 */
[----:B------:R-:W-:Y:S01]  /*1a3d0*/  PRMT R145, R2, 0x5410, R141 ;  /* 0x0000541002917816 */ /* 0x000fe2000000008d */
[----:B------:R-:W-:Y:S01]  /*1a3e0*/  MUFU.EX2 R171, R171 ;  /* 0x000000ab00ab7308 */ /* 0x000fe20000000800 */
[----:B------:R-:W-:Y:S01]  /*1a3f0*/  PRMT R9, R160, 0x7610, R9 ;  /* 0x00007610a0097816 */ /* 0x000fe20000000009 */
[----:B------:R2:W-:Y:S01]  /*1a400*/  @!P2 STL.S16 [R1+0x90], R160 ;  /* 0x000090a00100a387 */ /* 0x0005e20000100600 */
[----:B------:R-:W-:Y:S01]  /*1a410*/  IADD3.X R163, R155, UR24, RZ, P3, !PT ;  /* 0x000000189ba37c10 */ /* 0x000fe20009ffe4ff */
[--C-:B------:R-:W-:Y:S01]  /*1a420*/  FFMA.FTZ R190, R23, c[0x0][0x23c], -R75.reuse ;  /* 0x00008f0017be7a23 */ /* 0x100fe2000001084b */
[----:B------:R-:W-:Y:S01]  /*1a430*/  @!P2 PRMT R2, R9, 0x5410, RZ ;  /* 0x000054100902a816 */ /* 0x000fe200000000ff */
[--C-:B------:R-:W-:Y:S01]  /*1a440*/  FFMA.FTZ R212, R38, c[0x0][0x23c], -R75.reuse ;  /* 0x00008f0026d47a23 */ /* 0x100fe2000001084b */
[----:B----4-:R-:W-:Y:S01]  /*1a450*/  IADD3 R4, P1, R158, UR28, RZ ;  /* 0x0000001c9e047c10 */ /* 0x010fe2000ff3e0ff */
[----:B------:R3:W4:Y:S01]  /*1a460*/  LDL.S16 R9, [R1+0x84] ;  /* 0x0000840001097983 */ /* 0x0007220000100600 */
[--C-:B------:R-:W-:Y:S02]  /*1a470*/  FFMA.FTZ R221, R50, c[0x0][0x23c], -R75.reuse ;  /* 0x00008f0032dd7a23 */ /* 0x100fe4000001084b */
[--C-:B------:R-:W-:Y:S02]  /*1a480*/  FFMA.FTZ R226, R51, c[0x0][0x23c], -R75.reuse ;  /* 0x00008f0033e27a23 */ /* 0x100fe4000001084b */
[--C-:B------:R-:W-:Y:S02]  /*1a490*/  FFMA.FTZ R238, R54, c[0x0][0x23c], -R75.reuse ;  /* 0x00008f0036ee7a23 */ /* 0x100fe4000001084b */
[----:B------:R-:W-:Y:S02]  /*1a4a0*/  FFMA.FTZ R252, R67, c[0x0][0x23c], -R75 ;  /* 0x00008f0043fc7a23 */ /* 0x000fe4000001084b */
[--C-:B------:R-:W-:Y:S02]  /*1a4b0*/  FFMA.FTZ R16, R16, c[0x0][0x23c], -R74.reuse ;  /* 0x00008f0010107a23 */ /* 0x100fe4000001084a */
[----:B------:R-:W-:Y:S01]  /*1a4c0*/  FFMA.FTZ R17, R17, c[0x0][0x23c], -R74 ;  /* 0x00008f0011117a23 */ /* 0x000fe2000001084a */
[----:B-1----:R-:W-:Y:S01]  /*1a4d0*/  IADD3.X R5, R159, UR23, RZ, P1, !PT ;  /* 0x000000179f057c10 */ /* 0x002fe20008ffe4ff */
[----:B------:R-:W-:Y:S01]  /*1a4e0*/  FADD.FTZ R0, -R68, R0 ;  /* 0x0000000044007221 */ /* 0x000fe20000010100 */
[----:B------:R-:W-:Y:S01]  /*1a4f0*/  MUFU.EX2 R195, R16 ;  /* 0x0000001000c37308 */ /* 0x000fe20000000800 */
[----:B------:R-:W-:Y:S02]  /*1a500*/  FFMA.FTZ R193, R20, c[0x0][0x23c], -R74 ;  /* 0x00008f0014c17a23 */ /* 0x000fe4000001084a */
[----:B------:R1:W-:Y:S01]  /*1a510*/  STG.E.U16 [R4.64], R2 ;  /* 0x0000000204007986 */ /* 0x0003e2000c101522 */
[----:B--2---:R-:W-:Y:S01]  /*1a520*/  IADD3 R160, P3, R154, UR27, RZ ;  /* 0x0000001b9aa07c10 */ /* 0x004fe2000ff7e0ff */
[----:B------:R-:W-:Y:S02]  /*1a530*/  IMAD.MOV.U32 R20, RZ, RZ, R168 ;  /* 0x000000ffff147224 */ /* 0x000fe400078e00a8 */
[----:B------:R-:W-:Y:S01]  /*1a540*/  FFMA.FTZ R250, R64, c[0x0][0x23c], -R74 ;  /* 0x00008f0040fa7a23 */ /* 0x000fe2000001084a */
[----:B------:R-:W-:Y:S01]  /*1a550*/  IADD3.X R161, R155, UR26, RZ, P3, !PT ;  /* 0x0000001a9ba17c10 */ /* 0x000fe20009ffe4ff */
[----:B------:R-:W-:Y:S01]  /*1a560*/  IMAD.MOV.U32 R49, RZ, RZ, R37 ;  /* 0x000000ffff317224 */ /* 0x000fe200078e0025 */
[----:B------:R-:W2:Y:S01]  /*1a570*/  MUFU.EX2 R209, R17 ;  /* 0x0000001100d17308 */ /* 0x000ea20000000800 */
[----:B------:R-:W-:Y:S09]  /*1a580*/  FMUL.FTZ R0, R0, c[0x0][0x23c] ;  /* 0x00008f0000007a20 */ /* 0x000ff20000410000 */
[----:B------:R-:W-:Y:S01]  /*1a590*/  MUFU.EX2 R193, R193 ;  /* 0x000000c100c17308 */ /* 0x000fe20000000800 */
[----:B-1----:R-:W-:Y:S02]  /*1a5a0*/  LOP3.LUT R4, R146, 0xff, RZ, 0xc0, !PT ;  /* 0x000000ff92047812 */ /* 0x002fe400078ec0ff */
[----:B------:R-:W-:Y:S02]  /*1a5b0*/  SHF.R.U32.HI R2, RZ, 0x18, R146 ;  /* 0x00000018ff027819 */ /* 0x000fe40000011692 */
[C---:B------:R-:W-:Y:S02]  /*1a5c0*/  ISETP.GE.U32.AND P4, PT, R237.reuse, R4, PT ;  /* 0x00000004ed00720c */ /* 0x040fe40003f86070 */
[----:B------:R-:W-:Y:S02]  /*1a5d0*/  SHF.R.U32.HI R5, RZ, 0x18, R8 ;  /* 0x00000018ff057819 */ /* 0x000fe40000011608 */
[C---:B------:R-:W-:Y:S02]  /*1a5e0*/  ISETP.GE.U32.AND P1, PT, R237.reuse, R2, PT ;  /* 0x00000002ed00720c */ /* 0x040fe40003f26070 */
[----:B------:R-:W-:Y:S02]  /*1a5f0*/  SHF.R.U32.HI R4, RZ, 0x10, R146 ;  /* 0x00000010ff047819 */ /* 0x000fe40000011692 */
[----:B------:R-:W-:Y:S02]  /*1a600*/  SHF.R.U32.HI R2, RZ, 0x10, R8 ;  /* 0x00000010ff027819 */ /* 0x000fe40000011608 */
[----:B------:R-:W-:Y:S02]  /*1a610*/  LOP3.LUT R8, R8, 0xffff, RZ, 0xc0, !PT ;  /* 0x0000ffff08087812 */ /* 0x000fe400078ec0ff */
[----:B------:R-:W-:Y:S02]  /*1a620*/  ISETP.GE.U32.AND P5, PT, R237, R5, PT ;  /* 0x00000005ed00720c */ /* 0x000fe40003fa6070 */
[----:B------:R-:W-:Y:S02]  /*1a630*/  LOP3.LUT R5, R4, 0xff, RZ, 0xc0, !PT ;  /* 0x000000ff04057812 */ /* 0x000fe400078ec0ff */
[----:B------:R-:W-:Y:S02]  /*1a640*/  SHF.R.U32.HI R4, RZ, 0x8, R8 ;  /* 0x00000008ff047819 */ /* 0x000fe40000011608 */
[----:B------:R-:W-:Y:S02]  /*1a650*/  @P4 LOP3.LUT R187, R187, 0x20000000, RZ, 0xfc, !PT ;  /* 0x20000000bbbb4812 */ /* 0x000fe400078efcff */
[----:B------:R-:W-:Y:S02]  /*1a660*/  LOP3.LUT R4, R4, 0xffff, RZ, 0xc0, !PT ;  /* 0x0000ffff04047812 */ /* 0x000fe400078ec0ff */
[----:B------:R-:W-:Y:S02]  /*1a670*/  FSETP.NEU.FTZ.AND P4, PT, R71, -INF , PT ;  /* 0xff8000004700780b */ /* 0x000fe40003f9d000 */
[----:B------:R-:W-:Y:S01]  /*1a680*/  ISETP.GE.U32.AND P0, PT, R237, R4, PT ;  /* 0x00000004ed00720c */ /* 0x000fe20003f06070 */
[----:B------:R-:W-:Y:S01]  /*1a690*/  FMUL.FTZ R4, R71, c[0x0][0x23c] ;  /* 0x00008f0047047a20 */ /* 0x000fe20000410000 */
[----:B------:R-:W-:Y:S02]  /*1a6a0*/  LOP3.LUT R2, R2, 0xff, RZ, 0xc0, !PT ;  /* 0x000000ff02027812 */ /* 0x000fe400078ec0ff */
[----:B--2---:R-:W-:Y:S02]  /*1a6b0*/  F2FP.PACK_AB R74, R209, R195 ;  /* 0x000000c3d14a723e */ /* 0x004fe400000000ff */
[----:B------:R-:W-:Y:S02]  /*1a6c0*/  FSEL R4, R4, RZ, P4 ;  /* 0x000000ff04047208 */ /* 0x000fe40002000000 */
[----:B------:R-:W-:Y:S02]  /*1a6d0*/  ISETP.GE.U32.AND P6, PT, R237, R2, PT ;  /* 0x00000002ed00720c */ /* 0x000fe40003fc6070 */
[----:B------:R-:W-:Y:S01]  /*1a6e0*/  LOP3.LUT R2, R146, 0xffff, RZ, 0xc0, !PT ;  /* 0x0000ffff92027812 */ /* 0x000fe200078ec0ff */
[--C-:B------:R-:W-:Y:S01]  /*1a6f0*/  FFMA.FTZ R10, R10, c[0x0][0x23c], -R4.reuse ;  /* 0x00008f000a0a7a23 */ /* 0x100fe20000010804 */
[----:B------:R-:W-:Y:S01]  /*1a700*/  LOP3.LUT P4, RZ, R187, 0x20000000, RZ, 0xc0, !PT ;  /* 0x20000000bbff7812 */ /* 0x000fe2000788c0ff */
[----:B------:R-:W-:Y:S01]  /*1a710*/  FFMA.FTZ R11, R11, c[0x0][0x23c], -R4 ;  /* 0x00008f000b0b7a23 */ /* 0x000fe20000010804 */
[----:B------:R-:W-:Y:S01]  /*1a720*/  SHF.R.U32.HI R2, RZ, 0x8, R2 ;  /* 0x00000008ff027819 */ /* 0x000fe20000011602 */
[--C-:B------:R-:W-:Y:S01]  /*1a730*/  FFMA.FTZ R177, R62, c[0x0][0x23c], -R4.reuse ;  /* 0x00008f003eb17a23 */ /* 0x100fe20000010804 */
[----:B------:R-:W-:Y:S01]  /*1a740*/  ISETP.GE.U32.AND P2, PT, R237, R5, PT ;  /* 0x00000005ed00720c */ /* 0x000fe20003f46070 */
[----:B------:R-:W-:Y:S01]  /*1a750*/  MUFU.EX2 R215, R11 ;  /* 0x0000000b00d77308 */ /* 0x000fe20000000800 */
[----:B------:R-:W-:Y:S01]  /*1a760*/  LOP3.LUT R2, R2, 0xffff, RZ, 0xc0, !PT ;  /* 0x0000ffff02027812 */ /* 0x000fe200078ec0ff */
[--C-:B------:R-:W-:Y:S01]  /*1a770*/  FFMA.FTZ R172, R63, c[0x0][0x23c], -R4.reuse ;  /* 0x00008f003fac7a23 */ /* 0x100fe20000010804 */
[----:B------:R-:W-:Y:S01]  /*1a780*/  LOP3.LUT R187, R187, 0xf7ffffff, RZ, 0xc0, !PT ;  /* 0xf7ffffffbbbb7812 */ /* 0x000fe200078ec0ff */
[--C-:B------:R-:W-:Y:S01]  /*1a790*/  FFMA.FTZ R157, R15, c[0x0][0x23c], -R4.reuse ;  /* 0x00008f000f9d7a23 */ /* 0x100fe20000010804 */
[----:B------:R-:W-:Y:S01]  /*1a7a0*/  ISETP.GE.U32.AND P3, PT, R237, R2, PT ;  /* 0x00000002ed00720c */ /* 0x000fe20003f66070 */
[--C-:B------:R-:W-:Y:S02]  /*1a7b0*/  FFMA.FTZ R168, R26, c[0x0][0x23c], -R4.reuse ;  /* 0x00008f001aa87a23 */ /* 0x100fe40000010804 */
[--C-:B------:R-:W-:Y:S02]  /*1a7c0*/  FFMA.FTZ R208, R42, c[0x0][0x23c], -R4.reuse ;  /* 0x00008f002ad07a23 */ /* 0x100fe40000010804 */
[----:B------:R-:W1:Y:S01]  /*1a7d0*/  MUFU.EX2 R10, R10 ;  /* 0x0000000a000a7308 */ /* 0x000e620000000800 */
[--C-:B------:R-:W-:Y:S02]  /*1a7e0*/  FFMA.FTZ R211, R43, c[0x0][0x23c], -R4.reuse ;  /* 0x00008f002bd37a23 */ /* 0x100fe40000010804 */
[--C-:B------:R-:W-:Y:S02]  /*1a7f0*/  FFMA.FTZ R153, R14, c[0x0][0x23c], -R4.reuse ;  /* 0x00008f000e997a23 */ /* 0x100fe40000010804 */
[--C-:B------:R-:W-:Y:S02]  /*1a800*/  FFMA.FTZ R167, R27, c[0x0][0x23c], -R4.reuse ;  /* 0x00008f001ba77a23 */ /* 0x100fe40000010804 */
[--C-:B------:R-:W-:Y:S02]  /*1a810*/  FFMA.FTZ R206, R30, c[0x0][0x23c], -R4.reuse ;  /* 0x00008f001ece7a23 */ /* 0x100fe40000010804 */
[--C-:B------:R-:W-:Y:S01]  /*1a820*/  FFMA.FTZ R207, R31, c[0x0][0x23c], -R4.reuse ;  /* 0x00008f001fcf7a23 */ /* 0x100fe20000010804 */
[----:B------:R2:W2:Y:S01]  /*1a830*/  MUFU.EX2 R2, R0 ;  /* 0x0000000000027308 */ /* 0x0004a20000000800 */
[--C-:B------:R-:W-:Y:S02]  /*1a840*/  FFMA.FTZ R234, R46, c[0x0][0x23c], -R4.reuse ;  /* 0x00008f002eea7a23 */ /* 0x100fe40000010804 */
[--C-:B------:R-:W-:Y:S02]  /*1a850*/  FFMA.FTZ R233, R47, c[0x0][0x23c], -R4.reuse ;  /* 0x00008f002fe97a23 */ /* 0x100fe40000010804 */
[--C-:B------:R-:W-:Y:S02]  /*1a860*/  FFMA.FTZ R246, R58, c[0x0][0x23c], -R4.reuse ;  /* 0x00008f003af67a23 */ /* 0x100fe40000010804 */
[----:B------:R-:W-:Y:S01]  /*1a870*/  FFMA.FTZ R248, R59, c[0x0][0x23c], -R4 ;  /* 0x00008f003bf87a23 */ /* 0x000fe20000010804 */
[----:B------:R-:W-:Y:S02]  /*1a880*/  LOP3.LUT R4, R148, 0xffff, RZ, 0xc0, !PT ;  /* 0x0000ffff94047812 */ /* 0x000fe400078ec0ff */
[----:B------:R-:W-:Y:S01]  /*1a890*/  MUFU.EX2 R167, R167 ;  /* 0x000000a700a77308 */ /* 0x000fe20000000800 */
[----:B-1----:R-:W-:Y:S09]  /*1a8a0*/  F2FP.PACK_AB R140, R215, R10 ;  /* 0x0000000ad78c723e */ /* 0x002ff200000000ff */
[----:B------:R-:W-:Y:S01]  /*1a8b0*/  MUFU.EX2 R153, R153 ;  /* 0x0000009900997308 */ /* 0x000fe20000000800 */
[----:B--2---:R-:W-:Y:S02]  /*1a8c0*/  FADD.FTZ R0, -R71, R3 ;  /* 0x0000000347007221 */ /* 0x004fe40000010100 */
[----:B------:R-:W-:Y:S02]  /*1a8d0*/  FMUL.FTZ R56, R2, R80 ;  /* 0x0000005002387220 */ /* 0x000fe40000410000 */
[----:B------:R-:W-:Y:S02]  /*1a8e0*/  FMUL.FTZ R0, R0, c[0x0][0x23c] ;  /* 0x00008f0000007a20 */ /* 0x000fe40000410000 */
[C---:B------:R-:W-:Y:S03]  /*1a8f0*/  FMUL.FTZ R29, R2.reuse, R93 ;  /* 0x0000005d021d7220 */ /* 0x040fe60000410000 */
[----:B------:R-:W-:Y:S01]  /*1a900*/  MUFU.EX2 R157, R157 ;  /* 0x0000009d009d7308 */ /* 0x000fe20000000800 */
[C---:B------:R-:W-:Y:S02]  /*1a910*/  FMUL.FTZ R45, R2.reuse, R85 ;  /* 0x00000055022d7220 */ /* 0x040fe40000410000 */
[C---:B------:R-:W-:Y:S02]  /*1a920*/  FMUL.FTZ R12, R2.reuse, R104 ;  /* 0x00000068020c7220 */ /* 0x040fe40000410000 */
[C---:B------:R-:W-:Y:S02]  /*1a930*/  FMUL.FTZ R13, R2.reuse, R105 ;  /* 0x00000069020d7220 */ /* 0x040fe40000410000 */
[C---:B------:R-:W-:Y:S02]  /*1a940*/  FMUL.FTZ R24, R2.reuse, R96 ;  /* 0x0000006002187220 */ /* 0x040fe40000410000 */
[C---:B------:R-:W-:Y:S01]  /*1a950*/  FMUL.FTZ R25, R2.reuse, R97 ;  /* 0x0000006102197220 */ /* 0x040fe20000410000 */
[----:B------:R1:W2:Y:S01]  /*1a960*/  MUFU.EX2 R3, R0 ;  /* 0x0000000000037308 */ /* 0x0002a20000000800 */
[C---:B------:R-:W-:Y:S02]  /*1a970*/  FMUL.FTZ R28, R2.reuse, R92 ;  /* 0x0000005c021c7220 */ /* 0x040fe40000410000 */
[C---:B------:R-:W-:Y:S02]  /*1a980*/  FMUL.FTZ R40, R2.reuse, R88 ;  /* 0x0000005802287220 */ /* 0x040fe40000410000 */
[C---:B------:R-:W-:Y:S02]  /*1a990*/  FMUL.FTZ R41, R2.reuse, R89 ;  /* 0x0000005902297220 */ /* 0x040fe40000410000 */
[C---:B------:R-:W-:Y:S02]  /*1a9a0*/  FMUL.FTZ R44, R2.reuse, R84 ;  /* 0x00000054022c7220 */ /* 0x040fe40000410000 */
[C---:B------:R-:W-:Y:S01]  /*1a9b0*/  FMUL.FTZ R57, R2.reuse, R81 ;  /* 0x0000005102397220 */ /* 0x040fe20000410000 */
[----:B------:R-:W-:Y:S01]  /*1a9c0*/  MUFU.EX2 R85, R18 ;  /* 0x0000001200557308 */ /* 0x000fe20000000800 */
[C---:B------:R-:W-:Y:S02]  /*1a9d0*/  FMUL.FTZ R60, R2.reuse, R76 ;  /* 0x0000004c023c7220 */ /* 0x040fe40000410000 */
[C---:B------:R-:W-:Y:S02]  /*1a9e0*/  FMUL.FTZ R61, R2.reuse, R77 ;  /* 0x0000004d023d7220 */ /* 0x040fe40000410000 */
[----:B------:R-:W-:Y:S01]  /*1a9f0*/  FFMA.FTZ R151, R2, R196, R151 ;  /* 0x000000c402977223 */ /* 0x000fe20000010097 */
[----:B------:R-:W-:Y:S01]  /*1aa00*/  SHF.R.U32.HI R196, RZ, 0x18, R148 ;  /* 0x00000018ffc47819 */ /* 0x000fe20000011694 */
[----:B------:R-:W-:Y:S02]  /*1aa10*/  IMAD.MOV.U32 R104, RZ, RZ, R20 ;  /* 0x000000ffff687224 */ /* 0x000fe400078e0014 */
[----:B------:R-:W-:Y:S01]  /*1aa20*/  IMAD.MOV.U32 R105, RZ, RZ, R21 ;  /* 0x000000ffff697224 */ /* 0x000fe200078e0015 */
[----:B------:R-:W-:Y:S01]  /*1aa30*/  MUFU.EX2 R93, R19 ;  /* 0x00000013005d7308 */ /* 0x000fe20000000800 */
[----:B------:R-:W-:Y:S02]  /*1aa40*/  IMAD.MOV.U32 R97, RZ, RZ, R49 ;  /* 0x000000ffff617224 */ /* 0x000fe400078e0031 */
[----:B------:R-:W-:Y:S02]  /*1aa50*/  IMAD.MOV.U32 R88, RZ, RZ, R32 ;  /* 0x000000ffff587224 */ /* 0x000fe400078e0020 */
[--C-:B-1----:R-:W-:Y:S01]  /*1aa60*/  FADD.FTZ R0, -R70, R72.reuse ;  /* 0x0000004846007221 */ /* 0x102fe20000010100 */
[C---:B------:R-:W-:Y:S01]  /*1aa70*/  PRMT R72, R74.reuse, 0x7632, R72 ;  /* 0x000076324a487816 */ /* 0x040fe20000000048 */
[C---:B--2---:R-:W-:Y:S02]  /*1aa80*/  FMUL.FTZ R62, R3.reuse, R78 ;  /* 0x0000004e033e7220 */ /* 0x044fe40000410000 */
[C---:B------:R-:W-:Y:S01]  /*1aa90*/  FMUL.FTZ R15, R3.reuse, R107 ;  /* 0x0000006b030f7220 */ /* 0x040fe20000410000 */
[----:B------:R-:W-:Y:S01]  /*1aaa0*/  PRMT R80, R74, 0x5410, R72 ;  /* 0x000054104a507816 */ /* 0x000fe20000000048 */
[----:B------:R-:W-:Y:S01]  /*1aab0*/  FMUL.FTZ R0, R0, c[0x0][0x23c] ;  /* 0x00008f0000007a20 */ /* 0x000fe20000410000 */
[----:B------:R-:W-:Y:S01]  /*1aac0*/  MUFU.EX2 R97, R168 ;  /* 0x000000a800617308 */ /* 0x000fe20000000800 */
[C---:B------:R-:W-:Y:S02]  /*1aad0*/  FFMA.FTZ R84, R3.reuse, R197, R10 ;  /* 0x000000c503547223 */ /* 0x040fe4000001000a */
[C---:B------:R-:W-:Y:S02]  /*1aae0*/  FMUL.FTZ R10, R3.reuse, R110 ;  /* 0x0000006e030a7220 */ /* 0x040fe40000410000 */
[C---:B------:R-:W-:Y:S02]  /*1aaf0*/  FMUL.FTZ R26, R3.reuse, R98 ;  /* 0x00000062031a7220 */ /* 0x040fe40000410000 */
[C---:B------:R-:W-:Y:S02]  /*1ab00*/  FMUL.FTZ R27, R3.reuse, R99 ;  /* 0x00000063031b7220 */ /* 0x040fe40000410000 */
[C---:B------:R-:W-:Y:S01]  /*1ab10*/  FMUL.FTZ R30, R3.reuse, R94 ;  /* 0x0000005e031e7220 */ /* 0x040fe20000410000 */
[----:B------:R-:W1:Y:S01]  /*1ab20*/  MUFU.EX2 R0, R0 ;  /* 0x0000000000007308 */ /* 0x000e620000000800 */
        /* <DEDUP_REMOVED lines=8> */
[----:B------:R-:W-:Y:S02]  /*1abb0*/  FMUL.FTZ R63, R3, R79 ;  /* 0x0000004f033f7220 */ /* 0x000fe40000410000 */
[----:B------:R-:W-:Y:S02]  /*1abc0*/  IMAD.MOV.U32 R89, RZ, RZ, R33 ;  /* 0x000000ffff597224 */ /* 0x000fe400078e0021 */
[----:B------:R-:W-:Y:S01]  /*1abd0*/  FADD.FTZ R151, R227, R151 ;  /* 0x00000097e3977221 */ /* 0x000fe20000010000 */
[----:B------:R-:W-:Y:S01]  /*1abe0*/  MUFU.EX2 R95, R194 ;  /* 0x000000c2005f7308 */ /* 0x000fe20000000800 */
[C---:B-1----:R-:W-:Y:S02]  /*1abf0*/  FMUL.FTZ R20, R0.reuse, R128 ;  /* 0x0000008000147220 */ /* 0x042fe40000410000 */
[C---:B------:R-:W-:Y:S02]  /*1ac00*/  FMUL.FTZ R53, R0.reuse, R113 ;  /* 0x0000007100357220 */ /* 0x040fe40000410000 */
[C---:B------:R-:W-:Y:S02]  /*1ac10*/  FMUL.FTZ R16, R0.reuse, R132 ;  /* 0x0000008400107220 */ /* 0x040fe40000410000 */
[C---:B------:R-:W-:Y:S03]  /*1ac20*/  FMUL.FTZ R17, R0.reuse, R133 ;  /* 0x0000008500117220 */ /* 0x040fe60000410000 */
[----:B------:R-:W-:Y:S01]  /*1ac30*/  MUFU.EX2 R89, R164 ;  /* 0x000000a400597308 */ /* 0x000fe20000000800 */
[C---:B------:R-:W-:Y:S02]  /*1ac40*/  FMUL.FTZ R21, R0.reuse, R129 ;  /* 0x0000008100157220 */ /* 0x040fe40000410000 */
[C---:B------:R-:W-:Y:S02]  /*1ac50*/  FMUL.FTZ R32, R0.reuse, R124 ;  /* 0x0000007c00207220 */ /* 0x040fe40000410000 */
[C---:B------:R-:W-:Y:S02]  /*1ac60*/  FMUL.FTZ R33, R0.reuse, R125 ;  /* 0x0000007d00217220 */ /* 0x040fe40000410000 */
[C---:B------:R-:W-:Y:S02]  /*1ac70*/  FMUL.FTZ R49, R0.reuse, R117 ;  /* 0x0000007500317220 */ /* 0x040fe40000410000 */
[C---:B------:R-:W-:Y:S01]  /*1ac80*/  FMUL.FTZ R64, R0.reuse, R100 ;  /* 0x0000006400407220 */ /* 0x040fe20000410000 */
[----:B------:R-:W-:Y:S01]  /*1ac90*/  MUFU.EX2 R94, R190 ;  /* 0x000000be005e7308 */ /* 0x000fe20000000800 */
[----:B------:R-:W-:Y:S02]  /*1aca0*/  FMUL.FTZ R65, R0, R101 ;  /* 0x0000006500417220 */ /* 0x000fe40000410000 */
[----:B------:R-:W-:Y:S05]  /*1acb0*/  IMAD.WIDE.U32 R124, R189, -0x2daee0ad, RZ ;  /* 0xd2511f53bd7c7825 */ /* 0x000fea00078e00ff */
[----:B------:R-:W-:Y:S02]  /*1acc0*/  LOP3.LUT R81, R125, UR14, R152, 0x96, !PT ;  /* 0x0000000e7d517c12 */ /* 0x000fe4000f8e9698 */
[----:B------:R-:W-:Y:S02]  /*1acd0*/  MUFU.EX2 R129, R213 ;  /* 0x000000d500817308 */ /* 0x000fe40000000800 */
[----:B------:R-:W-:Y:S08]  /*1ace0*/  LOP3.LUT R189, R81, 0xff, RZ, 0xc0, !PT ;  /* 0x000000ff51bd7812 */ /* 0x000ff000078ec0ff */
[----:B------:R-:W-:Y:S10]  /*1acf0*/  MUFU.EX2 R101, R198 ;  /* 0x000000c600657308 */ /* 0x000ff40000000800 */
[----:B------:R-:W-:Y:S01]  /*1ad00*/  MUFU.EX2 R99, R199 ;  /* 0x000000c700637308 */ /* 0x000fe20000000800 */
[----:B----4-:R-:W-:Y:S05]  /*1ad10*/  @!P0 HADD2 R9, -R141.H0_H0, -RZ.H0_H0 ;  /* 0xa00000ff8d098230 */ /* 0x010fea0000000900 */
[----:B------:R-:W-:Y:S01]  /*1ad20*/  PRMT R8, R9, 0x7610, R8 ;  /* 0x0000761009087816 */ /* 0x000fe20000000008 */
[----:B------:R1:W-:Y:S03]  /*1ad30*/  @!P0 STL.S16 [R1+0x84], R9 ;  /* 0x0000840901008387 */ /* 0x0003e60000100600 */
[----:B------:R-:W-:Y:S01]  /*1ad40*/  @!P0 PRMT R141, R8, 0x5410, RZ ;  /* 0x00005410088d8816 */ /* 0x000fe200000000ff */
[----:B------:R3:W2:Y:S01]  /*1ad50*/  LDL.S16 R48, [R1+0x8c] ;  /* 0x00008c0001307983 */ /* 0x0006a20000100600 */
[----:B------:R-:W-:Y:S03]  /*1ad60*/  IMAD.MOV.U32 R8, RZ, RZ, R200 ;  /* 0x000000ffff087224 */ /* 0x000fe600078e00c8 */
[----:B------:R3:W4:Y:S04]  /*1ad70*/  LDL.S16 R52, [R1+0x88] ;  /* 0x0000880001347983 */ /* 0x0007280000100600 */
[----:B------:R-:W-:Y:S01]  /*1ad80*/  STG.E.U16 [R162.64], R141 ;  /* 0x0000008da2007986 */ /* 0x000fe2000c101522 */
[----:B-1----:R-:W-:Y:S02]  /*1ad90*/  IMAD.MOV.U32 R9, RZ, RZ, R201 ;  /* 0x000000ffff097224 */ /* 0x002fe400078e00c9 */
[--C-:B------:R-:W-:Y:S01]  /*1ada0*/  FFMA.FTZ R201, R35, c[0x0][0x23c], -R75.reuse ;  /* 0x00008f0023c97a23 */ /* 0x100fe2000001084b */
[----:B------:R-:W-:Y:S01]  /*1adb0*/  PRMT R75, R140, 0x7632, R75 ;  /* 0x000076328c4b7816 */ /* 0x000fe2000000004b */
[----:B------:R-:W-:Y:S02]  /*1adc0*/  IMAD.MOV.U32 R37, RZ, RZ, R9 ;  /* 0x000000ffff257224 */ /* 0x000fe400078e0009 */
[----:B------:R-:W-:Y:S01]  /*1add0*/  FMUL.FTZ R9, R2, R109 ;  /* 0x0000006d02097220 */ /* 0x000fe20000410000 */
[----:B------:R-:W-:Y:S01]  /*1ade0*/  PRMT R142, R140, 0x5410, R75 ;  /* 0x000054108c8e7816 */ /* 0x000fe2000000004b */
[----:B------:R-:W-:Y:S02]  /*1adf0*/  IMAD.MOV.U32 R109, RZ, RZ, R37 ;  /* 0x000000ffff6d7224 */ /* 0x000fe400078e0025 */
[----:B------:R-:W-:Y:S02]  /*1ae00*/  FMUL.FTZ R37, R0, R121 ;  /* 0x0000007900257220 */ /* 0x000fe40000410000 */
[----:B------:R-:W-:Y:S01]  /*1ae10*/  MUFU.EX2 R121, R208 ;  /* 0x000000d000797308 */ /* 0x000fe20000000800 */
[----:B--2---:R-:W-:Y:S02]  /*1ae20*/  @!P6 HADD2 R48, -R140.H0_H0, -RZ.H0_H0 ;  /* 0xa00000ff8c30e230 */ /* 0x004fe40000000900 */
[----:B----4-:R-:W-:Y:S03]  /*1ae30*/  @!P5 HADD2 R52, -R75.H0_H0, -RZ.H0_H0 ;  /* 0xa00000ff4b34d230 */ /* 0x010fe60000000900 */
[----:B------:R-:W-:Y:S01]  /*1ae40*/  PRMT R7, R48, 0x7610, R7 ;  /* 0x0000761030077816 */ /* 0x000fe20000000007 */
[----:B------:R1:W-:Y:S03]  /*1ae50*/  @!P6 STL.S16 [R1+0x8c], R48 ;  /* 0x00008c300100e387 */ /* 0x0003e60000100600 */
[----:B------:R-:W-:Y:S01]  /*1ae60*/  @!P6 PRMT R140, R7, 0x5410, RZ ;  /* 0x00005410078ce816 */ /* 0x000fe200000000ff */
[----:B------:R3:W2:Y:S01]  /*1ae70*/  LDL.S16 R11, [R1+0x9c] ;  /* 0x00009c00010b7983 */ /* 0x0006a20000100600 */
[----:B------:R-:W-:Y:S02]  /*1ae80*/  PRMT R14, R52, 0x7610, R14 ;  /* 0x00007610340e7816 */ /* 0x000fe4000000000e */
[----:B------:R-:W-:Y:S01]  /*1ae90*/  ISETP.GE.U32.AND P6, PT, R237, R189, PT ;  /* 0x000000bded00720c */ /* 0x000fe20003fc6070 */
[----:B------:R3:W4:Y:S01]  /*1aea0*/  LDL.S16 R7, [R1+0x98] ;  /* 0x0000980001077983 */ /* 0x0007220000100600 */
[----:B------:R-:W-:Y:S01]  /*1aeb0*/  @!P5 PRMT R75, R14, 0x5410, RZ ;  /* 0x000054100e4bd816 */ /* 0x000fe200000000ff */
[----:B------:R-:W-:Y:S02]  /*1aec0*/  FMUL.FTZ R14, R3, R106 ;  /* 0x0000006a030e7220 */ /* 0x000fe40000410000 */
[----:B------:R3:W-:Y:S01]  /*1aed0*/  @!P5 STL.S16 [R1+0x88], R52 ;  /* 0x000088340100d387 */ /* 0x0007e20000100600 */
[----:B------:R-:W-:Y:S03]  /*1aee0*/  ISETP.GE.U32.AND P5, PT, R237, R196, PT ;  /* 0x000000c4ed00720c */ /* 0x000fe60003fa6070 */
[----:B------:R-:W-:Y:S04]  /*1aef0*/  STG.E.U16 [R160.64], R140 ;  /* 0x0000008ca0007986 */ /* 0x000fe8000c101522 */
[----:B------:R3:W-:Y:S01]  /*1af00*/  STG.E.U16 [R160.64+0x2], R75 ;  /* 0x0000024ba0007986 */ /* 0x0007e2000c101522 */
[----:B-1----:R-:W-:Y:S02]  /*1af10*/  IMAD.MOV.U32 R48, RZ, RZ, R36 ;  /* 0x000000ffff307224 */ /* 0x002fe400078e0024 */
[----:B------:R-:W-:Y:S02]  /*1af20*/  IMAD.MOV.U32 R36, RZ, RZ, R8 ;  /* 0x000000ffff247224 */ /* 0x000fe400078e0008 */
[----:B------:R-:W-:Y:S01]  /*1af30*/  FMUL.FTZ R8, R2, R108 ;  /* 0x0000006c02087220 */ /* 0x000fe20000410000 */
[----:B------:R-:W-:Y:S01]  /*1af40*/  SHF.R.U32.HI R2, RZ, 0x8, R4 ;  /* 0x00000008ff027819 */ /* 0x000fe20000011604 */
[----:B------:R-:W-:Y:S01]  /*1af50*/  IMAD.MOV.U32 R108, RZ, RZ, R36 ;  /* 0x000000ffff6c7224 */ /* 0x000fe200078e0024 */
[----:B------:R-:W-:Y:S01]  /*1af60*/  SHF.R.U32.HI R4, RZ, 0x10, R148 ;  /* 0x00000010ff047819 */ /* 0x000fe20000011694 */
[----:B------:R-:W-:Y:S01]  /*1af70*/  FMUL.FTZ R36, R0, R120 ;  /* 0x0000007800247220 */ /* 0x000fe20000410000 */
[----:B------:R-:W-:Y:S01]  /*1af80*/  LOP3.LUT R200, R2, 0xffff, RZ, 0xc0, !PT ;  /* 0x0000ffff02c87812 */ /* 0x000fe200078ec0ff */
[----:B------:R-:W-:Y:S01]  /*1af90*/  MUFU.EX2 R120, R214 ;  /* 0x000000d600787308 */ /* 0x000fe20000000800 */
[----:B------:R-:W-:Y:S01]  /*1afa0*/  LOP3.LUT R197, R4, 0xff, RZ, 0xc0, !PT ;  /* 0x000000ff04c57812 */ /* 0x000fe200078ec0ff */
[C---:B---3--:R-:W-:Y:S02]  /*1afb0*/  FMUL.FTZ R52, R0.reuse, R112 ;  /* 0x0000007000347220 */ /* 0x048fe40000410000 */
[C---:B------:R-:W-:Y:S02]  /*1afc0*/  FMUL.FTZ R4, R0.reuse, R136 ;  /* 0x0000008800047220 */ /* 0x040fe40000410000 */
[----:B------:R-:W-:Y:S02]  /*1afd0*/  IMAD.MOV.U32 R96, RZ, RZ, R48 ;  /* 0x000000ffff607224 */ /* 0x000fe400078e0030 */
[----:B------:R-:W-:Y:S02]  /*1afe0*/  FMUL.FTZ R48, R0, R116 ;  /* 0x0000007400307220 */ /* 0x000fe40000410000 */
[----:B------:R-:W-:Y:S01]  /*1aff0*/  FADD.FTZ R2, -R69, R73 ;  /* 0x0000004945027221 */ /* 0x000fe20000010100 */
[----:B------:R-:W-:Y:S01]  /*1b000*/  LOP3.LUT R75, R148, 0xff, RZ, 0xc0, !PT ;  /* 0x000000ff944b7812 */ /* 0x000fe200078ec0ff */
[----:B------:R-:W-:Y:S02]  /*1b010*/  FFMA.FTZ R73, R0, R241, R224 ;  /* 0x000000f100497223 */ /* 0x000fe400000100e0 */
[----:B------:R-:W-:Y:S02]  /*1b020*/  FMUL.FTZ R2, R2, c[0x0][0x23c] ;  /* 0x00008f0002027a20 */ /* 0x000fe40000410000 */
[----:B------:R-:W-:Y:S01]  /*1b030*/  FADD.FTZ R79, R235, R73 ;  /* 0x00000049eb4f7221 */ /* 0x000fe20000010000 */
[----:B------:R-:W-:Y:S03]  /*1b040*/  LOP3.LUT R73, R81, 0xffff, RZ, 0xc0, !PT ;  /* 0x0000ffff51497812 */ /* 0x000fe600078ec0ff */
[----:B------:R-:W1:Y:S01]  /*1b050*/  MUFU.EX2 R2, R2 ;  /* 0x0000000200027308 */ /* 0x000e620000000800 */
[----:B------:R-:W-:Y:S01]  /*1b060*/  SHF.R.U32.HI R73, RZ, 0x8, R73 ;  /* 0x00000008ff497819 */ /* 0x000fe20000011649 */
[C---:B-1----:R-:W-:Y:S02]  /*1b070*/  FMUL.FTZ R66, R2.reuse, R102 ;  /* 0x0000006602427220 */ /* 0x042fe40000410000 */
[C---:B------:R-:W-:Y:S02]  /*1b080*/  FMUL.FTZ R34, R2.reuse, R126 ;  /* 0x0000007e02227220 */ /* 0x040fe40000410000 */
[C---:B------:R-:W-:Y:S02]  /*1b090*/  FMUL.FTZ R35, R2.reuse, R127 ;  /* 0x0000007f02237220 */ /* 0x040fe40000410000 */
[C---:B------:R-:W-:Y:S02]  /*1b0a0*/  FMUL.FTZ R39, R2.reuse, R123 ;  /* 0x0000007b02277220 */ /* 0x040fe40000410000 */
[C---:B------:R-:W-:Y:S02]  /*1b0b0*/  FFMA.FTZ R76, R2.reuse, R242, R225 ;  /* 0x000000f2024c7223 */ /* 0x040fe400000100e1 */
[C---:B------:R-:W-:Y:S01]  /*1b0c0*/  FMUL.FTZ R18, R2.reuse, R134 ;  /* 0x0000008602127220 */ /* 0x040fe20000410000 */
[----:B------:R-:W-:Y:S01]  /*1b0d0*/  SHF.R.U32.HI R134, RZ, 0x18, R124 ;  /* 0x00000018ff867819 */ /* 0x000fe2000001167c */
[C---:B------:R-:W-:Y:S02]  /*1b0e0*/  FMUL.FTZ R19, R2.reuse, R135 ;  /* 0x0000008702137220 */ /* 0x040fe40000410000 */
[C---:B------:R-:W-:Y:S01]  /*1b0f0*/  FMUL.FTZ R22, R2.reuse, R130 ;  /* 0x0000008202167220 */ /* 0x040fe20000410000 */
[----:B------:R-:W-:Y:S01]  /*1b100*/  LOP3.LUT R130, R125, UR14, R152, 0x96, !PT ;  /* 0x0000000e7d827c12 */ /* 0x000fe2000f8e9698 */
[C---:B------:R-:W-:Y:S02]  /*1b110*/  FMUL.FTZ R23, R2.reuse, R131 ;  /* 0x0000008302177220 */ /* 0x040fe40000410000 */
[C---:B------:R-:W-:Y:S02]  /*1b120*/  FMUL.FTZ R38, R2.reuse, R122 ;  /* 0x0000007a02267220 */ /* 0x040fe40000410000 */
[C---:B------:R-:W-:Y:S02]  /*1b130*/  FMUL.FTZ R50, R2.reuse, R118 ;  /* 0x0000007602327220 */ /* 0x040fe40000410000 */
[C---:B------:R-:W-:Y:S02]  /*1b140*/  FMUL.FTZ R51, R2.reuse, R119 ;  /* 0x0000007702337220 */ /* 0x040fe40000410000 */
[C---:B------:R-:W-:Y:S01]  /*1b150*/  FMUL.FTZ R54, R2.reuse, R114 ;  /* 0x0000007202367220 */ /* 0x040fe20000410000 */
[----:B------:R-:W-:Y:S01]  /*1b160*/  MUFU.EX2 R119, R210 ;  /* 0x000000d200777308 */ /* 0x000fe20000000800 */
[C---:B------:R-:W-:Y:S02]  /*1b170*/  FMUL.FTZ R55, R2.reuse, R115 ;  /* 0x0000007302377220 */ /* 0x040fe40000410000 */
[----:B------:R-:W-:Y:S07]  /*1b180*/  FMUL.FTZ R67, R2, R103 ;  /* 0x0000006702437220 */ /* 0x000fee0000410000 */
[----:B------:R-:W-:Y:S01]  /*1b190*/  MUFU.EX2 R103, R201 ;  /* 0x000000c900677308 */ /* 0x000fe20000000800 */
[----:B--2---:R-:W-:Y:S02]  /*1b1a0*/  @!P4 HADD2 R11, -R74.H0_H0, -RZ.H0_H0 ;  /* 0xa00000ff4a0bc230 */ /* 0x004fe40000000900 */
[----:B----4-:R-:W-:Y:S03]  /*1b1b0*/  @!P3 HADD2 R7, -R72.H0_H0, -RZ.H0_H0 ;  /* 0xa00000ff4807b230 */ /* 0x010fe60000000900 */
[----:B------:R-:W-:Y:S01]  /*1b1c0*/  PRMT R6, R11, 0x7610, R6 ;  /* 0x000076100b067816 */ /* 0x000fe20000000006 */
[----:B------:R1:W-:Y:S03]  /*1b1d0*/  @!P4 STL.S16 [R1+0x9c], R11 ;  /* 0x00009c0b0100c387 */ /* 0x0003e60000100600 */
[----:B------:R-:W-:Y:S01]  /*1b1e0*/  @!P4 PRMT R74, R6, 0x5410, RZ ;  /* 0x00005410064ac816 */ /* 0x000fe200000000ff */
[----:B------:R2:W-:Y:S01]  /*1b1f0*/  @!P3 STL.S16 [R1+0x98], R7 ;  /* 0x000098070100b387 */ /* 0x0005e20000100600 */
[----:B------:R-:W-:Y:S02]  /*1b200*/  PRMT R5, R7, 0x7610, R5 ;  /* 0x0000761007057816 */ /* 0x000fe40000000005 */
[----:B------:R-:W-:Y:S01]  /*1b210*/  ISETP.GE.U32.AND P4, PT, R237, R197, PT ;  /* 0x000000c5ed00720c */ /* 0x000fe20003f86070 */
[----:B------:R3:W4:Y:S01]  /*1b220*/  LDL.S16 R6, [R1+0xa0] ;  /* 0x0000a00001067983 */ /* 0x0007220000100600 */
[----:B------:R-:W-:Y:S01]  /*1b230*/  @!P3 PRMT R72, R5, 0x5410, RZ ;  /* 0x000054100548b816 */ /* 0x000fe200000000ff */
[----:B------:R-:W-:Y:S01]  /*1b240*/  FMUL.FTZ R5, R0, R137 ;  /* 0x0000008900057220 */ /* 0x000fe20000410000 */
[----:B------:R-:W-:Y:S01]  /*1b250*/  ISETP.GE.U32.AND P3, PT, R237, R200, PT ;  /* 0x000000c8ed00720c */ /* 0x000fe20003f66070 */
[----:B------:R3:W3:Y:S01]  /*1b260*/  LDL.S16 R78, [R1+0xa4] ;  /* 0x0000a400014e7983 */ /* 0x0006e20000100600 */
[----:B------:R-:W-:Y:S03]  /*1b270*/  LOP3.LUT R137, R124, 0xff, RZ, 0xc0, !PT ;  /* 0x000000ff7c897812 */ /* 0x000fe600078ec0ff */
[----:B------:R-:W-:Y:S04]  /*1b280*/  STG.E.U16 [R154.64+0x10], R74 ;  /* 0x0000104a9a007986 */ /* 0x000fe8000c101522 */
[----:B------:R-:W-:Y:S01]  /*1b290*/  STG.E.U16 [R154.64+0x12], R72 ;  /* 0x000012489a007986 */ /* 0x000fe2000c101522 */
[----:B-1----:R-:W-:Y:S01]  /*1b2a0*/  FMUL.FTZ R11, R3, R111 ;  /* 0x0000006f030b7220 */ /* 0x002fe20000410000 */
[----:B------:R-:W-:Y:S01]  /*1b2b0*/  F2FP.PACK_AB R3, R93, R85 ;  /* 0x000000555d03723e */ /* 0x000fe200000000ff */
[----:B--2---:R-:W-:Y:S03]  /*1b2c0*/  FMUL.FTZ R7, R2, R139 ;  /* 0x0000008b02077220 */ /* 0x004fe60000410000 */
[C---:B------:R-:W-:Y:S02]  /*1b2d0*/  PRMT R0, R3.reuse, 0x7610, R0 ;  /* 0x0000761003007816 */ /* 0x040fe40000000000 */
[----:B------:R-:W-:Y:S04]  /*1b2e0*/  PRMT R3, R3, 0x7632, R3 ;  /* 0x0000763203037816 */ /* 0x000fe80000000003 */
[----:B------:R-:W-:Y:S01]  /*1b2f0*/  PRMT R82, R0, 0x5410, R3 ;  /* 0x0000541000527816 */ /* 0x000fe20000000003 */
[----:B----4-:R-:W-:Y:S02]  /*1b300*/  @!P2 HADD2 R6, -R0.H0_H0, -RZ.H0_H0 ;  /* 0xa00000ff0006a230 */ /* 0x010fe40000000900 */
[----:B---3--:R-:W-:Y:S03]  /*1b310*/  @!P1 HADD2 R78, -R3.H0_H0, -RZ.H0_H0 ;  /* 0xa00000ff034e9230 */ /* 0x008fe60000000900 */
[----:B------:R-:W-:Y:S01]  /*1b320*/  PRMT R83, R6, 0x7610, R83 ;  /* 0x0000761006537816 */ /* 0x000fe20000000053 */
[----:B------:R1:W-:Y:S01]  /*1b330*/  @!P2 STL.S16 [R1+0xa0], R6 ;  /* 0x0000a0060100a387 */ /* 0x0003e20000100600 */
[----:B------:R-:W-:Y:S03]  /*1b340*/  PRMT R77, R78, 0x7610, R77 ;  /* 0x000076104e4d7816 */ /* 0x000fe6000000004d */
[----:B------:R2:W-:Y:S01]  /*1b350*/  @!P1 STL.S16 [R1+0xa4], R78 ;  /* 0x0000a44e01009387 */ /* 0x0005e20000100600 */
[----:B------:R-:W-:Y:S02]  /*1b360*/  @!P2 PRMT R0, R83, 0x5410, RZ ;  /* 0x000054105300a816 */ /* 0x000fe400000000ff */
[----:B------:R-:W-:Y:S01]  /*1b370*/  @!P1 PRMT R3, R77, 0x5410, RZ ;  /* 0x000054104d039816 */ /* 0x000fe200000000ff */
[----:B------:R3:W4:Y:S01]  /*1b380*/  LDL.S16 R112, [R1+0xb0] ;  /* 0x0000b00001707983 */ /* 0x0007220000100600 */
[----:B------:R-:W-:Y:S03]  /*1b390*/  ISETP.GE.U32.AND P2, PT, R237, R204, PT ;  /* 0x000000cced00720c */ /* 0x000fe60003f46070 */
[----:B------:R3:W3:Y:S04]  /*1b3a0*/  LDL.S16 R107, [R1+0xac] ;  /* 0x0000ac00016b7983 */ /* 0x0006e80000100600 */
[----:B------:R2:W3:Y:S04]  /*1b3b0*/  LDL.S16 R102, [R1+0xa8] ;  /* 0x0000a80001667983 */ /* 0x0004e80000100600 */
[----:B------:R2:W3:Y:S04]  /*1b3c0*/  LDL.S16 R113, [R1+0xb4] ;  /* 0x0000b40001717983 */ /* 0x0004e80000100600 */
[----:B------:R2:W3:Y:S01]  /*1b3d0*/  LDL.S16 R111, [R1+0xbc] ;  /* 0x0000bc00016f7983 */ /* 0x0004e20000100600 */
[----:B-1----:R-:W-:Y:S01]  /*1b3e0*/  FMUL.FTZ R6, R2, R138 ;  /* 0x0000008a02067220 */ /* 0x002fe20000410000 */
[----:B------:R-:W-:Y:S02]  /*1b3f0*/  IADD3 R2, R166, 0x1, RZ ;  /* 0x00000001a6027810 */ /* 0x000fe40007ffe0ff */
[----:B------:R-:W-:Y:S01]  /*1b400*/  LOP3.LUT R166, R73, 0xffff, RZ, 0xc0, !PT ;  /* 0x0000ffff49a67812 */ /* 0x000fe200078ec0ff */
[----:B------:R1:W3:Y:S01]  /*1b410*/  LDL.S16 R109, [R1+0xb8] ;  /* 0x0000b800016d7983 */ /* 0x0002e20000100600 */
[----:B------:R-:W-:Y:S01]  /*1b420*/  LOP3.LUT R2, R2, UR37, RZ, 0x3c, !PT ;  /* 0x0000002502027c12 */ /* 0x000fe2000f8e3cff */
[----:B------:R-:W-:Y:S01]  /*1b430*/  FADD.FTZ R73, R195, R79 ;  /* 0x0000004fc3497221 */ /* 0x000fe20000010000 */
[----:B------:R-:W-:Y:S01]  /*1b440*/  ISETP.GE.U32.AND P0, PT, R237, R166, PT ;  /* 0x000000a6ed00720c */ /* 0x000fe20003f06070 */
[----:B------:R-:W-:Y:S01]  /*1b450*/  STG.E.U16 [R158.64+0x10], R0 ;  /* 0x000010009e007986 */ /* 0x000fe2000c101522 */
[----:B------:R-:W-:Y:S01]  /*1b460*/  LOP3.LUT R2, R245, R2, RZ, 0x3c, !PT ;  /* 0x00000002f5027212 */ /* 0x000fe200078e3cff */
[----:B------:R-:W-:Y:S01]  /*1b470*/  FADD.FTZ R92, R209, R73 ;  /* 0x00000049d15c7221 */ /* 0x000fe20000010000 */
[----:B------:R-:W-:Y:S01]  /*1b480*/  LOP3.LUT R73, R146, 0xff, RZ, 0xc0, !PT ;  /* 0x000000ff92497812 */ /* 0x000fe200078ec0ff */
[----:B------:R-:W-:Y:S02]  /*1b490*/  STG.E.U16 [R158.64+0x12], R3 ;  /* 0x000012039e007986 */ /* 0x000fe4000c101522 */
[----:B------:R-:W-:Y:S04]  /*1b4a0*/  IMAD.WIDE.U32 R86, R2, -0x326172a9, RZ ;  /* 0xcd9e8d5702567825 */ /* 0x000fe800078e00ff */
[----:B------:R-:W-:Y:S01]  /*1b4b0*/  FADD.FTZ R2, R232, R76 ;  /* 0x0000004ce8027221 */ /* 0x000fe20000010000 */
[----:B------:R-:W-:Y:S01]  /*1b4c0*/  LOP3.LUT R76, R87, UR12, R88, 0x96, !PT ;  /* 0x0000000c574c7c12 */ /* 0x000fe2000f8e9658 */
[----:B------:R-:W-:Y:S01]  /*1b4d0*/  FADD.FTZ R88, R215, R84 ;  /* 0x00000054d7587221 */ /* 0x000fe20000010000 */
[----:B------:R-:W-:Y:S01]  /*1b4e0*/  LOP3.LUT R84, R223, UR11, R86, 0x96, !PT ;  /* 0x0000000bdf547c12 */ /* 0x000fe2000f8e9656 */
[----:B------:R-:W-:Y:S01]  /*1b4f0*/  FADD.FTZ R2, R85, R2 ;  /* 0x0000000255027221 */ /* 0x000fe20000010000 */
[----:B------:R-:W-:Y:S01]  /*1b500*/  LOP3.LUT R86, R231, UR11, R86, 0x96, !PT ;  /* 0x0000000be7567c12 */ /* 0x000fe2000f8e9656 */
[----:B------:R-:W-:Y:S04]  /*1b510*/  IMAD.WIDE.U32 R76, R76, -0x2daee0ad, RZ ;  /* 0xd2511f534c4c7825 */ /* 0x000fe800078e00ff */
[----:B------:R-:W-:Y:S01]  /*1b520*/  IMAD.WIDE.U32 R84, R84, -0x2daee0ad, RZ ;  /* 0xd2511f5354547825 */ /* 0x000fe200078e00ff */
[----:B--2---:R-:W-:Y:S02]  /*1b530*/  LOP3.LUT R78, R77, UR4, R96, 0x96, !PT ;  /* 0x000000044d4e7c12 */ /* 0x004fe4000f8e9660 */
[----:B------:R-:W2:Y:S01]  /*1b540*/  MUFU.EX2 R96, R202 ;  /* 0x000000ca00607308 */ /* 0x000ea20000000800 */
[----:B------:R-:W-:Y:S01]  /*1b550*/  FADD.FTZ R93, R93, R2 ;  /* 0x000000025d5d7221 */ /* 0x000fe20000010000 */
[----:B------:R-:W-:Y:S01]  /*1b560*/  LOP3.LUT R85, R85, UR9, R76, 0x96, !PT ;  /* 0x0000000955557c12 */ /* 0x000fe2000f8e964c */
[----:B------:R-:W-:Y:S01]  /*1b570*/  IMAD.WIDE.U32 R78, R78, -0x326172a9, RZ ;  /* 0xcd9e8d574e4e7825 */ /* 0x000fe200078e00ff */
[----:B------:R-:W-:Y:S04]  /*1b580*/  LOP3.LUT R2, R147, UR13, R150, 0x96, !PT ;  /* 0x0000000d93027c12 */ /* 0x000fe8000f8e9696 */
[----:B------:R-:W-:Y:S05]  /*1b590*/  LOP3.LUT R77, R79, UR10, R222, 0x96, !PT ;  /* 0x0000000a4f4d7c12 */ /* 0x000fea000f8e96de */
[----:B------:R-:W-:Y:S05]  /*1b5a0*/  IMAD.WIDE.U32 R76, R77, -0x2daee0ad, RZ ;  /* 0xd2511f534d4c7825 */ /* 0x000fea00078e00ff */
[----:B------:R-:W-:Y:S01]  /*1b5b0*/  LOP3.LUT R79, R77, UR7, R84, 0x96, !PT ;  /* 0x000000074d4f7c12 */ /* 0x000fe2000f8e9654 */
[----:B------:R-:W-:Y:S05]  /*1b5c0*/  IMAD.WIDE.U32 R84, R85, -0x326172a9, RZ ;  /* 0xcd9e8d5755547825 */ /* 0x000fea00078e00ff */
[----:B------:R-:W-:Y:S05]  /*1b5d0*/  LOP3.LUT R78, R85, UR8, R78, 0x96, !PT ;  /* 0x00000008554e7c12 */ /* 0x000fea000f8e964e */
[----:B------:R-:W-:Y:S04]  /*1b5e0*/  IMAD.WIDE.U32 R164, R78, -0x2daee0ad, RZ ;  /* 0xd2511f534ea47825 */ /* 0x000fe800078e00ff */
[----:B------:R-:W-:Y:S01]  /*1b5f0*/  IMAD.WIDE.U32 R78, R79, -0x326172a9, RZ ;  /* 0xcd9e8d574f4e7825 */ /* 0x000fe200078e00ff */
[----:B------:R-:W-:Y:S02]  /*1b600*/  LOP3.LUT R83, R165, UR5, R76, 0x96, !PT ;  /* 0x00000005a5537c12 */ /* 0x000fe4000f8e964c */
[----:B------:R-:W-:Y:S01]  /*1b610*/  LOP3.LUT R76, R87, UR12, R104, 0x96, !PT ;  /* 0x0000000c574c7c12 */ /* 0x000fe2000f8e9668 */
[----:B------:R-:W-:Y:S01]  /*1b620*/  IMAD.WIDE.U32 R86, R86, -0x2daee0ad, RZ ;  /* 0xd2511f5356567825 */ /* 0x000fe200078e00ff */
[----:B------:R-:W-:Y:S02]  /*1b630*/  LOP3.LUT R215, R79, UR6, R84, 0x96, !PT ;  /* 0x000000064fd77c12 */ /* 0x000fe4000f8e9654 */
[----:B------:R-:W-:Y:S01]  /*1b640*/  SHF.R.U32.HI R79, RZ, 0x10, R146 ;  /* 0x00000010ff4f7819 */ /* 0x000fe20000011692 */
[----:B------:R-:W-:Y:S05]  /*1b650*/  IMAD.WIDE.U32 R76, R76, -0x2daee0ad, RZ ;  /* 0xd2511f534c4c7825 */ /* 0x000fea00078e00ff */
[----:B------:R-:W-:Y:S02]  /*1b660*/  LOP3.LUT R84, R77, UR4, R108, 0x96, !PT ;  /* 0x000000044d547c12 */ /* 0x000fe4000f8e966c */
[----:B------:R-:W-:Y:S01]  /*1b670*/  LOP3.LUT R87, R87, UR9, R76, 0x96, !PT ;  /* 0x0000000957577c12 */ /* 0x000fe2000f8e964c */
[----:B------:R1:W3:Y:S02]  /*1b680*/  LDL.S16 R108, [R1+0xc0] ;  /* 0x0000c000016c7983 */ /* 0x0002e40000100600 */
[----:B------:R-:W-:Y:S05]  /*1b690*/  IMAD.WIDE.U32 R84, R84, -0x326172a9, RZ ;  /* 0xcd9e8d5754547825 */ /* 0x000fea00078e00ff */
[----:B------:R-:W-:Y:S05]  /*1b6a0*/  LOP3.LUT R76, R85, UR10, R230, 0x96, !PT ;  /* 0x0000000a554c7c12 */ /* 0x000fea000f8e96e6 */
[----:B------:R-:W-:Y:S05]  /*1b6b0*/  IMAD.WIDE.U32 R76, R76, -0x2daee0ad, RZ ;  /* 0xd2511f534c4c7825 */ /* 0x000fea00078e00ff */
[----:B------:R-:W-:Y:S01]  /*1b6c0*/  LOP3.LUT R104, R77, UR7, R86, 0x96, !PT ;  /* 0x000000074d687c12 */ /* 0x000fe2000f8e9656 */
[----:B------:R-:W-:Y:S04]  /*1b6d0*/  IMAD.WIDE.U32 R86, R87, -0x326172a9, RZ ;  /* 0xcd9e8d5757567825 */ /* 0x000fe800078e00ff */
[----:B------:R-:W-:Y:S01]  /*1b6e0*/  IMAD.WIDE.U32 R104, R104, -0x326172a9, RZ ;  /* 0xcd9e8d5768687825 */ /* 0x000fe200078e00ff */
[----:B------:R-:W-:Y:S02]  /*1b6f0*/  LOP3.LUT R84, R87, UR8, R84, 0x96, !PT ;  /* 0x0000000857547c12 */ /* 0x000fe4000f8e9654 */
[----:B------:R-:W-:Y:S02]  /*1b700*/  LOP3.LUT R87, R79, 0xff, RZ, 0xc0, !PT ;  /* 0x000000ff4f577812 */ /* 0x000fe400078ec0ff */
[----:B------:R-:W-:Y:S01]  /*1b710*/  LOP3.LUT R209, R105, UR6, R86, 0x96, !PT ;  /* 0x0000000669d17c12 */ /* 0x000fe2000f8e9656 */
[----:B------:R-:W-:Y:S01]  /*1b720*/  IMAD.WIDE.U32 R194, R84, -0x2daee0ad, RZ ;  /* 0xd2511f5354c27825 */ /* 0x000fe200078e00ff */
[----:B------:R-:W-:Y:S02]  /*1b730*/  F2FP.PACK_AB R84, R90, R89 ;  /* 0x000000595a54723e */ /* 0x000fe400000000ff */
[----:B------:R-:W-:Y:S02]  /*1b740*/  F2FP.PACK_AB R86, R157, R153 ;  /* 0x000000999d56723e */ /* 0x000fe400000000ff */
[----:B------:R-:W-:Y:S02]  /*1b750*/  LOP3.LUT R106, R195, UR5, R76, 0x96, !PT ;  /* 0x00000005c36a7c12 */ /* 0x000fe4000f8e964c */
[----:B------:R-:W-:Y:S02]  /*1b760*/  LOP3.LUT R76, R146, 0xffff, RZ, 0xc0, !PT ;  /* 0x0000ffff924c7812 */ /* 0x000fe400078ec0ff */
[----:B------:R-:W-:Y:S02]  /*1b770*/  SHF.R.U32.HI R146, RZ, 0x18, R146 ;  /* 0x00000018ff927819 */ /* 0x000fe40000011692 */
[----:B------:R-:W-:Y:S04]  /*1b780*/  SHF.R.U32.HI R76, RZ, 0x8, R76 ;  /* 0x00000008ff4c7819 */ /* 0x000fe8000001164c */
[----:B------:R-:W-:Y:S01]  /*1b790*/  PRMT R165, R73, 0x5410, R76 ;  /* 0x0000541049a57816 */ /* 0x000fe2000000004c */
[----:B------:R-:W-:Y:S01]  /*1b7a0*/  FADD.FTZ R73, R89, R151 ;  /* 0x0000009759497221 */ /* 0x000fe20000010000 */
[----:B------:R-:W-:Y:S01]  /*1b7b0*/  LOP3.LUT R89, R2, 0xff, RZ, 0xc0, !PT ;  /* 0x000000ff02597812 */ /* 0x000fe200078ec0ff */
[----:B------:R-:W-:Y:S01]  /*1b7c0*/  FADD.FTZ R76, R153, R88 ;  /* 0x00000058994c7221 */ /* 0x000fe20000010000 */
[----:B------:R-:W-:Y:S01]  /*1b7d0*/  SHF.R.U32.HI R88, RZ, 0x18, R2 ;  /* 0x00000018ff587819 */ /* 0x000fe20000011602 */
[----:B------:R-:W-:Y:S01]  /*1b7e0*/  FADD.FTZ R90, R90, R73 ;  /* 0x000000495a5a7221 */ /* 0x000fe20000010000 */
[----:B------:R-:W-:Y:S01]  /*1b7f0*/  LOP3.LUT R73, R2, 0xffff, RZ, 0xc0, !PT ;  /* 0x0000ffff02497812 */ /* 0x000fe200078ec0ff */
[----:B------:R-:W-:Y:S01]  /*1b800*/  FADD.FTZ R91, R157, R76 ;  /* 0x0000004c9d5b7221 */ /* 0x000fe20000010000 */
[----:B------:R-:W-:Y:S01]  /*1b810*/  PRMT R153, R87, 0x5410, R146 ;  /* 0x0000541057997816 */ /* 0x000fe20000000092 */
[----:B------:R-:W-:Y:S01]  /*1b820*/  IMAD.WIDE.U32 R76, R83, -0x326172a9, RZ ;  /* 0xcd9e8d57534c7825 */ /* 0x000fe200078e00ff */
[----:B------:R-:W-:Y:S02]  /*1b830*/  SHF.R.U32.HI R83, RZ, 0x10, R2 ;  /* 0x00000010ff537819 */ /* 0x000fe40000011602 */
[----:B------:R-:W-:Y:S01]  /*1b840*/  SHF.R.U32.HI R85, RZ, 0x8, R73 ;  /* 0x00000008ff557819 */ /* 0x000fe20000011649 */
[----:B------:R-:W-:Y:S01]  /*1b850*/  FADD.FTZ R2, R193, R92 ;  /* 0x0000005cc1027221 */ /* 0x000fe20000010000 */
[C-C-:B------:R-:W-:Y:S02]  /*1b860*/  LOP3.LUT R79, R77.reuse, UR13, R78.reuse, 0x96, !PT ;  /* 0x0000000d4d4f7c12 */ /* 0x140fe4000f8e964e */
[----:B------:R-:W-:Y:S01]  /*1b870*/  LOP3.LUT R133, R77, UR13, R78, 0x96, !PT ;  /* 0x0000000d4d857c12 */ /* 0x000fe2000f8e964e */
[--C-:B------:R-:W-:Y:S01]  /*1b880*/  FADD.FTZ R78, R95, R2.reuse ;  /* 0x000000025f4e7221 */ /* 0x100fe20000010000 */
[----:B------:R-:W-:Y:S02]  /*1b890*/  PRMT R2, R84, 0x7632, R2 ;  /* 0x0000763254027816 */ /* 0x000fe40000000002 */
[----:B------:R-:W-:Y:S01]  /*1b8a0*/  LOP3.LUT R73, R83, 0xff, RZ, 0xc0, !PT ;  /* 0x000000ff53497812 */ /* 0x000fe200078ec0ff */
[----:B------:R-:W-:Y:S01]  /*1b8b0*/  FADD.FTZ R78, R99, R78 ;  /* 0x0000004e634e7221 */ /* 0x000fe20000010000 */
[----:B------:R-:W-:Y:S02]  /*1b8c0*/  PRMT R151, R89, 0x5410, R85 ;  /* 0x0000541059977816 */ /* 0x000fe40000000055 */
[----:B------:R-:W-:Y:S01]  /*1b8d0*/  PRMT R150, R73, 0x5410, R88 ;  /* 0x0000541049967816 */ /* 0x000fe20000000058 */
[----:B------:R-:W-:Y:S01]  /*1b8e0*/  FADD.FTZ R73, R171, R93 ;  /* 0x0000005dab497221 */ /* 0x000fe20000010000 */
[----:B------:R-:W-:Y:S02]  /*1b8f0*/  PRMT R85, R86, 0x7632, R85 ;  /* 0x0000763256557816 */ /* 0x000fe40000000055 */
[----:B------:R-:W-:Y:S01]  /*1b900*/  F2FP.PACK_AB R87, R95, R193 ;  /* 0x000000c15f57723e */ /* 0x000fe200000000ff */
[C---:B------:R-:W-:Y:S01]  /*1b910*/  FADD.FTZ R83, R94.reuse, R73 ;  /* 0x000000495e537221 */ /* 0x040fe20000010000 */
[----:B------:R-:W-:Y:S01]  /*1b920*/  F2FP.PACK_AB R93, R94, R171 ;  /* 0x000000ab5e5d723e */ /* 0x000fe200000000ff */
[----:B------:R-:W-:Y:S01]  /*1b930*/  FADD.FTZ R73, R169, R90 ;  /* 0x0000005aa9497221 */ /* 0x000fe20000010000 */
[C---:B------:R-:W-:Y:S02]  /*1b940*/  F2FP.PACK_AB R94, R170.reuse, R169 ;  /* 0x000000a9aa5e723e */ /* 0x040fe400000000ff */
[----:B------:R-:W-:Y:S01]  /*1b950*/  PRMT R92, R87, 0x7632, R92 ;  /* 0x00007632575c7816 */ /* 0x000fe2000000005c */
[----:B------:R-:W-:Y:S01]  /*1b960*/  FADD.FTZ R88, R170, R73 ;  /* 0x00000049aa587221 */ /* 0x000fe20000010000 */
[----:B------:R-:W-:Y:S01]  /*1b970*/  SHF.R.U32.HI R146, RZ, 0x18, R81 ;  /* 0x00000018ff927819 */ /* 0x000fe20000011651 */
[----:B------:R-:W-:Y:S01]  /*1b980*/  FADD.FTZ R73, R97, R91 ;  /* 0x0000005b61497221 */ /* 0x000fe20000010000 */
[----:B------:R-:W-:Y:S01]  /*1b990*/  F2FP.PACK_AB R97, R167, R97 ;  /* 0x00000061a761723e */ /* 0x000fe200000000ff */
[----:B------:R-:W-:Y:S01]  /*1b9a0*/  IMAD.WIDE.U32 R90, R218, -0x2daee0ad, RZ ;  /* 0xd2511f53da5a7825 */ /* 0x000fe200078e00ff */
[----:B------:R-:W-:Y:S02]  /*1b9b0*/  PRMT R95, R93, 0x7632, R95 ;  /* 0x000076325d5f7816 */ /* 0x000fe4000000005f */
[C---:B--2---:R-:W-:Y:S01]  /*1b9c0*/  F2FP.PACK_AB R99, R96.reuse, R99 ;  /* 0x000000636063723e */ /* 0x044fe200000000ff */
[----:B------:R-:W-:Y:S01]  /*1b9d0*/  FADD.FTZ R89, R167, R73 ;  /* 0x00000049a7597221 */ /* 0x000fe20000010000 */
[----:B------:R-:W-:Y:S01]  /*1b9e0*/  PRMT R98, R97, 0x7632, R98 ;  /* 0x0000763261627816 */ /* 0x000fe20000000062 */
[----:B------:R-:W-:Y:S01]  /*1b9f0*/  FADD.FTZ R73, R101, R83 ;  /* 0x0000005365497221 */ /* 0x000fe20000010000 */
[----:B------:R-:W-:Y:S01]  /*1ba00*/  F2FP.PACK_AB R101, R103, R101 ;  /* 0x000000656765723e */ /* 0x000fe200000000ff */
[----:B------:R-:W-:Y:S01]  /*1ba10*/  FADD.FTZ R83, R96, R78 ;  /* 0x0000004e60537221 */ /* 0x000fe20000010000 */
[----:B------:R-:W-:Y:S01]  /*1ba20*/  PRMT R100, R99, 0x7632, R100 ;  /* 0x0000763263647816 */ /* 0x000fe20000000064 */
[----:B------:R-:W-:Y:S01]  /*1ba30*/  FADD.FTZ R103, R103, R73 ;  /* 0x0000004967677221 */ /* 0x000fe20000010000 */
[----:B------:R-:W-:Y:S01]  /*1ba40*/  SHF.R.U32.HI R73, RZ, 0x10, R81 ;  /* 0x00000010ff497819 */ /* 0x000fe20000011651 */
[----:B------:R-:W-:Y:S01]  /*1ba50*/  MUFU.EX2 R96, R205 ;  /* 0x000000cd00607308 */ /* 0x000fe20000000800 */
[C---:B------:R-:W-:Y:S02]  /*1ba60*/  LOP3.LUT R140, R76.reuse, 0xff, RZ, 0xc0, !PT ;  /* 0x000000ff4c8c7812 */ /* 0x040fe400078ec0ff */
[----:B------:R-:W-:Y:S02]  /*1ba70*/  LOP3.LUT R147, R73, 0xff, RZ, 0xc0, !PT ;  /* 0x000000ff49937812 */ /* 0x000fe400078ec0ff */
[----:B------:R-:W-:Y:S02]  /*1ba80*/  LOP3.LUT R73, R91, UR14, R192, 0x96, !PT ;  /* 0x0000000e5b497c12 */ /* 0x000fe4000f8e96c0 */
[C---:B------:R-:W-:Y:S02]  /*1ba90*/  LOP3.LUT R157, R76.reuse, 0xffff, RZ, 0xc0, !PT ;  /* 0x0000ffff4c9d7812 */ /* 0x040fe400078ec0ff */
[C---:B------:R-:W-:Y:S02]  /*1baa0*/  LOP3.LUT R139, R73.reuse, 0xff, RZ, 0xc0, !PT ;  /* 0x000000ff498b7812 */ /* 0x040fe400078ec0ff */
[----:B------:R-:W-:Y:S02]  /*1bab0*/  LOP3.LUT R78, R73, 0xffff, RZ, 0xc0, !PT ;  /* 0x0000ffff494e7812 */ /* 0x000fe400078ec0ff */
[----:B------:R-:W-:Y:S02]  /*1bac0*/  SHF.R.U32.HI R115, RZ, 0x18, R73 ;  /* 0x00000018ff737819 */ /* 0x000fe40000011649 */
[----:B------:R-:W-:Y:S02]  /*1bad0*/  SHF.R.U32.HI R78, RZ, 0x8, R78 ;  /* 0x00000008ff4e7819 */ /* 0x000fe4000001164e */
[--C-:B------:R-:W-:Y:S02]  /*1bae0*/  SHF.R.U32.HI R171, RZ, 0x18, R76.reuse ;  /* 0x00000018ffab7819 */ /* 0x100fe4000001164c */
[--C-:B------:R-:W-:Y:S02]  /*1baf0*/  SHF.R.U32.HI R190, RZ, 0x10, R76.reuse ;  /* 0x00000010ffbe7819 */ /* 0x100fe4000001164c */
[C---:B------:R-:W-:Y:S02]  /*1bb00*/  LOP3.LUT R193, R76.reuse, 0xffff, RZ, 0xc0, !PT ;  /* 0x0000ffff4cc17812 */ /* 0x040fe400078ec0ff */
[----:B------:R-:W-:Y:S02]  /*1bb10*/  LOP3.LUT R195, R76, 0xff, RZ, 0xc0, !PT ;  /* 0x000000ff4cc37812 */ /* 0x000fe400078ec0ff */
[--C-:B------:R-:W-:Y:S02]  /*1bb20*/  SHF.R.U32.HI R199, RZ, 0x10, R76.reuse ;  /* 0x00000010ffc77819 */ /* 0x100fe4000001164c */
[----:B------:R-:W-:Y:S02]  /*1bb30*/  SHF.R.U32.HI R198, RZ, 0x18, R76 ;  /* 0x00000018ffc67819 */ /* 0x000fe4000001164c */
[----:B------:R-:W-:Y:S02]  /*1bb40*/  LOP3.LUT R131, R90, 0xff, RZ, 0xc0, !PT ;  /* 0x000000ff5a837812 */ /* 0x000fe400078ec0ff */
[----:B------:R-:W-:Y:S02]  /*1bb50*/  SHF.R.U32.HI R74, RZ, 0x10, R90 ;  /* 0x00000010ff4a7819 */ /* 0x000fe4000001165a */
[----:B------:R-:W-:Y:S02]  /*1bb60*/  SHF.R.U32.HI R72, RZ, 0x10, R79 ;  /* 0x00000010ff487819 */ /* 0x000fe4000001164f */
[----:B------:R-:W-:Y:S01]  /*1bb70*/  ISETP.GE.U32.AND P1, PT, R237, R140, PT ;  /* 0x0000008ced00720c */ /* 0x000fe20003f26070 */
[----:B----4-:R-:W-:Y:S02]  /*1bb80*/  @!P2 HADD2 R112, -R84.H0_H0, -RZ.H0_H0 ;  /* 0xa00000ff5470a230 */ /* 0x010fe40000000900 */
[----:B---3--:R-:W-:Y:S03]  /*1bb90*/  @!P3 HADD2 R107, -R2.H0_H0, -RZ.H0_H0 ;  /* 0xa00000ff026bb230 */ /* 0x008fe60000000900 */
[----:B------:R-:W-:Y:S01]  /*1bba0*/  PRMT R167, R112, 0x7610, R167 ;  /* 0x0000761070a77816 */ /* 0x000fe200000000a7 */
[----:B------:R-:W-:Y:S01]  /*1bbb0*/  @!P2 STL.S16 [R1+0xb0], R112 ;  /* 0x0000b0700100a387 */ /* 0x000fe20000100600 */
[----:B------:R-:W-:Y:S01]  /*1bbc0*/  @!P4 HADD2 R102, -R86.H0_H0, -RZ.H0_H0 ;  /* 0xa00000ff5666c230 */ /* 0x000fe20000000900 */
[----:B------:R-:W-:Y:S02]  /*1bbd0*/  PRMT R168, R107, 0x7610, R168 ;  /* 0x000076106ba87816 */ /* 0x000fe400000000a8 */
[----:B------:R2:W-:Y:S01]  /*1bbe0*/  @!P3 STL.S16 [R1+0xac], R107 ;  /* 0x0000ac6b0100b387 */ /* 0x0005e20000100600 */
[----:B------:R-:W-:Y:S01]  /*1bbf0*/  @!P5 HADD2 R113, -R85.H0_H0, -RZ.H0_H0 ;  /* 0xa00000ff5571d230 */ /* 0x000fe20000000900 */
[----:B------:R-:W-:Y:S01]  /*1bc00*/  PRMT R169, R102, 0x7610, R169 ;  /* 0x0000761066a97816 */ /* 0x000fe200000000a9 */
[----:B------:R-:W-:Y:S03]  /*1bc10*/  @!P6 HADD2 R111, -R87.H0_H0, -RZ.H0_H0 ;  /* 0xa00000ff576fe230 */ /* 0x000fe60000000900 */
[----:B------:R-:W-:Y:S01]  /*1bc20*/  PRMT R201, R113, 0x7610, R201 ;  /* 0x0000761071c97816 */ /* 0x000fe200000000c9 */
[----:B------:R-:W-:Y:S05]  /*1bc30*/  @!P0 HADD2 R109, -R92.H0_H0, -RZ.H0_H0 ;  /* 0xa00000ff5c6d8230 */ /* 0x000fea0000000900 */
[----:B------:R-:W-:Y:S04]  /*1bc40*/  PRMT R222, R109, 0x7610, R222 ;  /* 0x000076106dde7816 */ /* 0x000fe800000000de */
[----:B------:R-:W-:Y:S02]  /*1bc50*/  PRMT R141, R222, 0x7610, R141 ;  /* 0x00007610de8d7816 */ /* 0x000fe4000000008d */
[C---:B------:R-:W-:Y:S01]  /*1bc60*/  PRMT R222, R237.reuse, 0x7054, R237 ;  /* 0x00007054edde7816 */ /* 0x040fe200000000ed */
[----:B--2---:R1:W2:Y:S04]  /*1bc70*/  LDL.S16 R107, [R1+0xc4] ;  /* 0x0000c400016b7983 */ /* 0x0042a80000100600 */
[----:B------:R3:W-:Y:S04]  /*1bc80*/  @!P4 STL.S16 [R1+0xa8], R102 ;  /* 0x0000a8660100c387 */ /* 0x0007e80000100600 */
[----:B------:R1:W4:Y:S04]  /*1bc90*/  LDL.S16 R112, [R1+0xc8] ;  /* 0x0000c80001707983 */ /* 0x0003280000100600 */
[----:B------:R-:W-:Y:S04]  /*1bca0*/  @!P5 STL.S16 [R1+0xb4], R113 ;  /* 0x0000b4710100d387 */ /* 0x000fe80000100600 */
[----:B------:R-:W-:Y:S04]  /*1bcb0*/  @!P6 STL.S16 [R1+0xbc], R111 ;  /* 0x0000bc6f0100e387 */ /* 0x000fe80000100600 */
[----:B------:R1:W4:Y:S04]  /*1bcc0*/  LDL.S16 R105, [R1+0xd0] ;  /* 0x0000d00001697983 */ /* 0x0003280000100600 */
[----:B------:R1:W-:Y:S01]  /*1bcd0*/  @!P0 STL.S16 [R1+0xb8], R109 ;  /* 0x0000b86d01008387 */ /* 0x0003e20000100600 */
[----:B------:R-:W-:Y:S01]  /*1bce0*/  ISETP.GE.U32.AND P0, PT, R237, R147, PT ;  /* 0x00000093ed00720c */ /* 0x000fe20003f06070 */
[----:B---3--:R3:W3:Y:S01]  /*1bcf0*/  MUFU.EX2 R102, R203 ;  /* 0x000000cb00667308 */ /* 0x0086e20000000800 */
[----:B-1----:R-:W-:Y:S02]  /*1bd00*/  LOP3.LUT R109, R78, 0xffff, RZ, 0xc0, !PT ;  /* 0x0000ffff4e6d7812 */ /* 0x002fe400078ec0ff */
[----:B------:R-:W-:Y:S02]  /*1bd10*/  SHF.R.U32.HI R78, RZ, 0x10, R73 ;  /* 0x00000010ff4e7819 */ /* 0x000fe40000011649 */
[----:B---3--:R-:W-:Y:S01]  /*1bd20*/  PRMT R203, R111, 0x7610, R203 ;  /* 0x000076106fcb7816 */ /* 0x008fe200000000cb */
[----:B------:R-:W-:Y:S01]  /*1bd30*/  FADD.FTZ R81, R102, R88 ;  /* 0x0000005866517221 */ /* 0x000fe20000010000 */
[----:B------:R-:W-:Y:S01]  /*1bd40*/  F2FP.PACK_AB R102, R96, R102 ;  /* 0x000000666066723e */ /* 0x000fe200000000ff */
[----:B------:R1:W3:Y:S01]  /*1bd50*/  LDL.S16 R111, [R1+0xcc] ;  /* 0x0000cc00016f7983 */ /* 0x0002e20000100600 */
[----:B------:R-:W-:Y:S01]  /*1bd60*/  LOP3.LUT R138, R78, 0xff, RZ, 0xc0, !PT ;  /* 0x000000ff4e8a7812 */ /* 0x000fe200078ec0ff */
[----:B------:R-:W-:Y:S01]  /*1bd70*/  FADD.FTZ R81, R96, R81 ;  /* 0x0000005160517221 */ /* 0x000fe20000010000 */
[----:B------:R-:W-:Y:S01]  /*1bd80*/  PRMT R96, R94, 0x7632, R96 ;  /* 0x000076325e607816 */ /* 0x000fe20000000060 */
[----:B------:R-:W-:Y:S01]  /*1bd90*/  MUFU.EX2 R78, R207 ;  /* 0x000000cf004e7308 */ /* 0x000fe20000000800 */
[----:B------:R-:W-:Y:S05]  /*1bda0*/  @!P0 HADD2 R108, -R93.H0_H0, -RZ.H0_H0 ;  /* 0xa00000ff5d6c8230 */ /* 0x000fea0000000900 */
[----:B------:R-:W-:Y:S01]  /*1bdb0*/  PRMT R202, R108, 0x7610, R202 ;  /* 0x000076106cca7816 */ /* 0x000fe200000000ca */
[----:B------:R1:W-:Y:S01]  /*1bdc0*/  @!P0 STL.S16 [R1+0xc0], R108 ;  /* 0x0000c06c01008387 */ /* 0x0003e20000100600 */
[----:B------:R-:W-:Y:S03]  /*1bdd0*/  ISETP.GE.U32.AND P0, PT, R237, R146, PT ;  /* 0x00000092ed00720c */ /* 0x000fe60003f06070 */
[----:B-1----:R1:W3:Y:S10]  /*1bde0*/  LDL.S16 R108, [R1+0xd4] ;  /* 0x0000d400016c7983 */ /* 0x0022f40000100600 */
[----:B--2---:R-:W-:Y:S05]  /*1bdf0*/  @!P0 HADD2 R107, -R95.H0_H0, -RZ.H0_H0 ;  /* 0xa00000ff5f6b8230 */ /* 0x004fea0000000900 */
[----:B------:R-:W-:Y:S01]  /*1be00*/  PRMT R242, R107, 0x7610, R242 ;  /* 0x000076106bf27816 */ /* 0x000fe200000000f2 */
[----:B------:R2:W-:Y:S01]  /*1be10*/  @!P0 STL.S16 [R1+0xc4], R107 ;  /* 0x0000c46b01008387 */ /* 0x0005e20000100600 */
[C---:B------:R-:W-:Y:S11]  /*1be20*/  ISETP.GE.U32.AND P0, PT, R237.reuse, R139, PT ;  /* 0x0000008bed00720c */ /* 0x040ff60003f06070 */
[----:B------:R-:W-:Y:S02]  /*1be30*/  @!UPT UIADD3 URZ, URZ, URZ, URZ ;  /* 0x0000003f3f3ff290 */ /* 0x000fe4000fffe03f */
[----:B----4-:R-:W-:Y:S05]  /*1be40*/  @!P0 HADD2 R112, -R94.H0_H0, -RZ.H0_H0 ;  /* 0xa00000ff5e708230 */ /* 0x010fea0000000900 */
[----:B------:R-:W-:Y:S01]  /*1be50*/  PRMT R241, R112, 0x7610, R241 ;  /* 0x0000761070f17816 */ /* 0x000fe200000000f1 */
[----:B--2---:R1:W2:Y:S04]  /*1be60*/  LDL.S16 R107, [R1+0xd8] ;  /* 0x0000d800016b7983 */ /* 0x0042a80000100600 */
[----:B------:R-:W-:Y:S01]  /*1be70*/  @!P0 STL.S16 [R1+0xc8], R112 ;  /* 0x0000c87001008387 */ /* 0x000fe20000100600 */
[----:B------:R-:W-:Y:S11]  /*1be80*/  ISETP.GE.U32.AND P0, PT, R237, R109, PT ;  /* 0x0000006ded00720c */ /* 0x000ff60003f06070 */
[----:B------:R-:W-:Y:S02]  /*1be90*/  @!UPT UIADD3 URZ, URZ, URZ, URZ ;  /* 0x0000003f3f3ff290 */ /* 0x000fe4000fffe03f */
[----:B------:R-:W-:Y:S05]  /*1bea0*/  @!P0 HADD2 R105, -R96.H0_H0, -RZ.H0_H0 ;  /* 0xa00000ff60698230 */ /* 0x000fea0000000900 */
[----:B------:R-:W-:Y:S01]  /*1beb0*/  PRMT R235, R105, 0x7610, R235 ;  /* 0x0000761069eb7816 */ /* 0x000fe200000000eb */
[----:B------:R4:W-:Y:S01]  /*1bec0*/  @!P0 STL.S16 [R1+0xd0], R105 ;  /* 0x0000d06901008387 */ /* 0x0009e20000100600 */
[----:B------:R-:W-:Y:S11]  /*1bed0*/  ISETP.GE.U32.AND P0, PT, R237, R138, PT ;  /* 0x0000008aed00720c */ /* 0x000ff60003f06070 */
[----:B------:R-:W-:Y:S02]  /*1bee0*/  @!UPT UIADD3 URZ, URZ, URZ, URZ ;  /* 0x0000003f3f3ff290 */ /* 0x000fe4000fffe03f */
[----:B---3--:R-:W-:Y:S05]  /*1bef0*/  @!P0 HADD2 R111, -R97.H0_H0, -RZ.H0_H0 ;  /* 0xa00000ff616f8230 */ /* 0x008fea0000000900 */
[----:B------:R-:W-:Y:S01]  /*1bf00*/  PRMT R232, R111, 0x7610, R232 ;  /* 0x000076106fe87816 */ /* 0x000fe200000000e8 */
[----:B------:R3:W-:Y:S01]  /*1bf10*/  @!P0 STL.S16 [R1+0xcc], R111 ;  /* 0x0000cc6f01008387 */ /* 0x0007e20000100600 */
[C---:B------:R-:W-:Y:S03]  /*1bf20*/  ISETP.GE.U32.AND P0, PT, R237.reuse, R115, PT ;  /* 0x00000073ed00720c */ /* 0x040fe60003f06070 */
[----:B------:R1:W2:Y:S01]  /*1bf30*/  LDL.S16 R88, [R1+0xdc] ;  /* 0x0000dc0001587983 */ /* 0x0002a20000100600 */
[----:B----4-:R-:W4:Y:S09]  /*1bf40*/  MUFU.EX2 R105, R206 ;  /* 0x000000ce00697308 */ /* 0x010f320000000800 */
[----:B------:R-:W-:Y:S05]  /*1bf50*/  @!P0 HADD2 R108, -R98.H0_H0, -RZ.H0_H0 ;  /* 0xa00000ff626c8230 */ /* 0x000fea0000000900 */
[----:B------:R-:W-:Y:S01]  /*1bf60*/  PRMT R231, R108, 0x7610, R231 ;  /* 0x000076106ce77816 */ /* 0x000fe200000000e7 */
[----:B------:R1:W-:Y:S01]  /*1bf70*/  @!P0 STL.S16 [R1+0xd4], R108 ;  /* 0x0000d46c01008387 */ /* 0x0003e20000100600 */
[----:B------:R-:W-:Y:S01]  /*1bf80*/  ISETP.GE.U32.AND P0, PT, R237, R137, PT ;  /* 0x00000089ed00720c */ /* 0x000fe20003f06070 */
[----:B---3--:R-:W-:Y:S01]  /*1bf90*/  MUFU.EX2 R111, R212 ;  /* 0x000000d4006f7308 */ /* 0x008fe20000000800 */
[----:B----4-:R-:W-:Y:S01]  /*1bfa0*/  FADD.FTZ R73, R105, R89 ;  /* 0x0000005969497221 */ /* 0x010fe20000010000 */
[C---:B------:R-:W-:Y:S03]  /*1bfb0*/  F2FP.PACK_AB R105, R78.reuse, R105 ;  /* 0x000000694e69723e */ /* 0x040fe600000000ff */
[----:B------:R-:W-:Y:S01]  /*1bfc0*/  FADD.FTZ R78, R78, R73 ;  /* 0x000000494e4e7221 */ /* 0x000fe20000010000 */
[----:B------:R-:W-:Y:S04]  /*1bfd0*/  LOP3.LUT R73, R124, 0xffff, RZ, 0xc0, !PT ;  /* 0x0000ffff7c497812 */ /* 0x000fe800078ec0ff */
[----:B------:R-:W-:Y:S04]  /*1bfe0*/  SHF.R.U32.HI R73, RZ, 0x8, R73 ;  /* 0x00000008ff497819 */ /* 0x000fe80000011649 */
[----:B------:R-:W-:Y:S02]  /*1bff0*/  LOP3.LUT R136, R73, 0xffff, RZ, 0xc0, !PT ;  /* 0x0000ffff49887812 */ /* 0x000fe400078ec0ff */
[--C-:B------:R-:W-:Y:S02]  /*1c000*/  LOP3.LUT R73, R149, UR13, R156.reuse, 0x96, !PT ;  /* 0x0000000d95497c12 */ /* 0x100fe4000f8e969c */
[----:B------:R-:W-:Y:S02]  /*1c010*/  PRMT R156, R141, 0x7610, R156 ;  /* 0x000076108d9c7816 */ /* 0x000fe4000000009c */
[C---:B------:R-:W-:Y:S01]  /*1c020*/  LOP3.LUT R76, R73.reuse, 0xffff, RZ, 0xc0, !PT ;  /* 0x0000ffff494c7812 */ /* 0x040fe200078ec0ff */
[----:B-1----:R-:W1:Y:S01]  /*1c030*/  MUFU.EX2 R108, R216 ;  /* 0x000000d8006c7308 */ /* 0x002e620000000800 */
[----:B------:R-:W-:Y:S02]  /*1c040*/  LOP3.LUT R77, R73, 0xff, RZ, 0xc0, !PT ;  /* 0x000000ff494d7812 */ /* 0x000fe400078ec0ff */
[----:B------:R-:W-:Y:S04]  /*1c050*/  SHF.R.U32.HI R76, RZ, 0x8, R76 ;  /* 0x00000008ff4c7819 */ /* 0x000fe8000001164c */
[----:B------:R-:W-:Y:S02]  /*1c060*/  PRMT R117, R77, 0x5410, R76 ;  /* 0x000054104d757816 */ /* 0x000fe4000000004c */
[--C-:B------:R-:W-:Y:S01]  /*1c070*/  SHF.R.U32.HI R77, RZ, 0x10, R73.reuse ;  /* 0x00000010ff4d7819 */ /* 0x100fe20000011649 */
[----:B------:R3:W-:Y:S01]  /*1c080*/  MUFU.EX2 R141, R229 ;  /* 0x000000e5008d7308 */ /* 0x0007e20000000800 */
[----:B------:R-:W-:Y:S02]  /*1c090*/  SHF.R.U32.HI R76, RZ, 0x18, R73 ;  /* 0x00000018ff4c7819 */ /* 0x000fe40000011649 */
[----:B------:R-:W-:Y:S04]  /*1c0a0*/  LOP3.LUT R73, R77, 0xff, RZ, 0xc0, !PT ;  /* 0x000000ff4d497812 */ /* 0x000fe800078ec0ff */
[----:B------:R-:W-:Y:S02]  /*1c0b0*/  PRMT R114, R73, 0x5410, R76 ;  /* 0x0000541049727816 */ /* 0x000fe4000000004c */
[----:B------:R-:W-:Y:S01]  /*1c0c0*/  LOP3.LUT R73, R148, 0xffff, RZ, 0xc0, !PT ;  /* 0x0000ffff94497812 */ /* 0x000fe200078ec0ff */
[----:B------:R-:W4:Y:S03]  /*1c0d0*/  MUFU.EX2 R77, R211 ;  /* 0x000000d3004d7308 */ /* 0x000f260000000800 */
[----:B------:R-:W-:Y:S01]  /*1c0e0*/  SHF.R.U32.HI R73, RZ, 0x8, R73 ;  /* 0x00000008ff497819 */ /* 0x000fe20000011649 */
[----:B-1----:R-:W-:Y:S03]  /*1c0f0*/  FADD.FTZ R76, R108, R83 ;  /* 0x000000536c4c7221 */ /* 0x002fe60000010000 */
[----:B------:R-:W-:Y:S02]  /*1c100*/  PRMT R112, R75, 0x5410, R73 ;  /* 0x000054104b707816 */ /* 0x000fe40000000049 */
[----:B------:R-:W-:Y:S01]  /*1c110*/  SHF.R.U32.HI R75, RZ, 0x10, R124 ;  /* 0x00000010ff4b7819 */ /* 0x000fe2000001167c */
[----:B------:R1:W-:Y:S01]  /*1c120*/  MUFU.EX2 R149, R219 ;  /* 0x000000db00957308 */ /* 0x0003e20000000800 */
[----:B------:R-:W-:Y:S02]  /*1c130*/  SHF.R.U32.HI R73, RZ, 0x10, R148 ;  /* 0x00000010ff497819 */ /* 0x000fe40000011694 */
[----:B------:R-:W-:Y:S01]  /*1c140*/  LOP3.LUT R135, R75, 0xff, RZ, 0xc0, !PT ;  /* 0x000000ff4b877812 */ /* 0x000fe200078ec0ff */
[----:B------:R-:W-:Y:S01]  /*1c150*/  FADD.FTZ R75, R121, R78 ;  /* 0x0000004e794b7221 */ /* 0x000fe20000010000 */
[----:B------:R-:W-:Y:S02]  /*1c160*/  SHF.R.U32.HI R148, RZ, 0x18, R148 ;  /* 0x00000018ff947819 */ /* 0x000fe40000011694 */
[----:B------:R-:W-:Y:S02]  /*1c170*/  LOP3.LUT R73, R73, 0xff, RZ, 0xc0, !PT ;  /* 0x000000ff49497812 */ /* 0x000fe400078ec0ff */
[----:B---3--:R-:W-:Y:S02]  /*1c180*/  PRMT R229, R156, 0x7610, R229 ;  /* 0x000076109ce57816 */ /* 0x008fe400000000e5 */
[----:B------:R-:W-:Y:S01]  /*1c190*/  PRMT R83, R73, 0x5410, R148 ;  /* 0x0000541049537816 */ /* 0x000fe20000000094 */
[--C-:B------:R-:W-:Y:S01]  /*1c1a0*/  FADD.FTZ R73, R111, R103.reuse ;  /* 0x000000676f497221 */ /* 0x100fe20000010000 */
[----:B------:R-:W-:Y:S01]  /*1c1b0*/  PRMT R103, R101, 0x7632, R103 ;  /* 0x0000763265677816 */ /* 0x000fe20000000067 */
[----:B----4-:R-:W-:Y:S01]  /*1c1c0*/  FADD.FTZ R152, R77, R75 ;  /* 0x0000004b4d987221 */ /* 0x010fe20000010000 */
[----:B------:R-:W-:Y:S01]  /*1c1d0*/  LOP3.LUT R75, R90, 0xffff, RZ, 0xc0, !PT ;  /* 0x0000ffff5a4b7812 */ /* 0x000fe200078ec0ff */
[--C-:B------:R-:W-:Y:S01]  /*1c1e0*/  HSET2.LE.AND R83, R83, R222.reuse, PT ;  /* 0x000000de53537233 */ /* 0x100fe20003803000 */
[C---:B------:R-:W-:Y:S01]  /*1c1f0*/  F2FP.PACK_AB R111, R129.reuse, R111 ;  /* 0x0000006f816f723e */ /* 0x040fe200000000ff */
[----:B------:R-:W-:Y:S01]  /*1c200*/  FADD.FTZ R129, R129, R73 ;  /* 0x0000004981817221 */ /* 0x000fe20000010000 */
[----:B------:R-:W-:Y:S01]  /*1c210*/  SHF.R.U32.HI R75, RZ, 0x8, R75 ;  /* 0x00000008ff4b7819 */ /* 0x000fe2000001164b */
[----:B------:R3:W4:Y:S01]  /*1c220*/  MUFU.EX2 R148, R221 ;  /* 0x000000dd00947308 */ /* 0x0007220000000800 */
[----:B------:R-:W-:Y:S02]  /*1c230*/  F2FP.PACK_AB R121, R77, R121 ;  /* 0x000000794d79723e */ /* 0x000fe400000000ff */
[----:B------:R-:W-:Y:S02]  /*1c240*/  PRMT R116, R111, 0x7632, R116 ;  /* 0x000076326f747816 */ /* 0x000fe40000000074 */
[----:B------:R-:W-:Y:S02]  /*1c250*/  PRMT R122, R121, 0x7632, R122 ;  /* 0x00007632797a7816 */ /* 0x000fe4000000007a */
[----:B-1----:R-:W-:Y:S02]  /*1c260*/  PRMT R219, R169, 0x7610, R219 ;  /* 0x00007610a9db7816 */ /* 0x002fe400000000db */
[----:B------:R-:W-:Y:S02]  /*1c270*/  SHF.R.U32.HI R156, RZ, 0x18, R124 ;  /* 0x00000018ff9c7819 */ /* 0x000fe4000001167c */
[----:B---3--:R-:W-:Y:S01]  /*1c280*/  PRMT R221, R201, 0x7610, R221 ;  /* 0x00007610c9dd7816 */ /* 0x008fe200000000dd */
[----:B----4-:R-:W-:Y:S01]  /*1c290*/  FADD.FTZ R3, R148, R129 ;  /* 0x0000008194037221 */ /* 0x010fe20000010000 */
[----:B------:R-:W-:Y:S01]  /*1c2a0*/  LOP3.LUT R129, R91, UR14, R192, 0x96, !PT ;  /* 0x0000000e5b817c12 */ /* 0x000fe2000f8e96c0 */
[----:B--2---:R-:W-:Y:S05]  /*1c2b0*/  @!P0 HADD2 R107, -R99.H0_H0, -RZ.H0_H0 ;  /* 0xa00000ff636b8230 */ /* 0x004fea0000000900 */
[----:B------:R-:W-:Y:S01]  /*1c2c0*/  PRMT R230, R107, 0x7610, R230 ;  /* 0x000076106be67816 */ /* 0x000fe200000000e6 */
[----:B------:R1:W-:Y:S01]  /*1c2d0*/  @!P0 STL.S16 [R1+0xd8], R107 ;  /* 0x0000d86b01008387 */ /* 0x0003e20000100600 */
[C---:B------:R-:W-:Y:S01]  /*1c2e0*/  ISETP.GE.U32.AND P0, PT, R237.reuse, R136, PT ;  /* 0x00000088ed00720c */ /* 0x040fe20003f06070 */
[----:B-1----:R-:W1:Y:S11]  /*1c2f0*/  MUFU.EX2 R107, R217 ;  /* 0x000000d9006b7308 */ /* 0x002e760000000800 */
[----:B------:R-:W-:Y:S01]  /*1c300*/  @!UPT UIADD3 URZ, URZ, URZ, URZ ;  /* 0x0000003f3f3ff290 */ /* 0x000fe2000fffe03f */
[----:B------:R-:W-:Y:S05]  /*1c310*/  @!P0 HADD2 R88, -R100.H0_H0, -RZ.H0_H0 ;  /* 0xa00000ff64588230 */ /* 0x000fea0000000900 */
[----:B------:R-:W-:Y:S01]  /*1c320*/  PRMT R227, R88, 0x7610, R227 ;  /* 0x0000761058e37816 */ /* 0x000fe200000000e3 */
[----:B------:R2:W-:Y:S01]  /*1c330*/  @!P0 STL.S16 [R1+0xdc], R88 ;  /* 0x0000dc5801008387 */ /* 0x0005e20000100600 */
[----:B------:R-:W-:Y:S02]  /*1c340*/  ISETP.GE.U32.AND P0, PT, R237, R135, PT ;  /* 0x00000087ed00720c */ /* 0x000fe40003f06070 */
[C---:B-1----:R-:W-:Y:S01]  /*1c350*/  F2FP.PACK_AB R108, R107.reuse, R108 ;  /* 0x0000006c6b6c723e */ /* 0x042fe200000000ff */
[----:B------:R1:W3:Y:S01]  /*1c360*/  LDL.S16 R126, [R1+0xe4] ;  /* 0x0000e400017e7983 */ /* 0x0002e20000100600 */
[----:B------:R-:W-:Y:S02]  /*1c370*/  FADD.FTZ R107, R107, R76 ;  /* 0x0000004c6b6b7221 */ /* 0x000fe40000010000 */
[----:B------:R-:W-:Y:S01]  /*1c380*/  PRMT R110, R108, 0x7632, R110 ;  /* 0x000076326c6e7816 */ /* 0x000fe2000000006e */
[----:B------:R1:W4:Y:S01]  /*1c390*/  LDL.S16 R123, [R1+0xe8] ;  /* 0x0000e800017b7983 */ /* 0x0003220000100600 */
[----:B------:R-:W-:Y:S01]  /*1c3a0*/  FADD.FTZ R76, R119, R81 ;  /* 0x00000051774c7221 */ /* 0x000fe20000010000 */
[C---:B------:R-:W-:Y:S01]  /*1c3b0*/  F2FP.PACK_AB R119, R120.reuse, R119 ;  /* 0x000000777877723e */ /* 0x040fe200000000ff */
[----:B------:R-:W-:Y:S01]  /*1c3c0*/  FADD.FTZ R107, R141, R107 ;  /* 0x0000006b8d6b7221 */ /* 0x000fe20000010000 */
[----:B------:R1:W4:Y:S01]  /*1c3d0*/  LDL.S16 R113, [R1+0xf8] ;  /* 0x0000f80001717983 */ /* 0x0003220000100600 */
[----:B------:R-:W-:Y:S01]  /*1c3e0*/  FADD.FTZ R120, R120, R76 ;  /* 0x0000004c78787221 */ /* 0x000fe20000010000 */
[----:B------:R-:W-:Y:S01]  /*1c3f0*/  PRMT R118, R119, 0x7632, R118 ;  /* 0x0000763277767816 */ /* 0x000fe20000000076 */
[----:B--2---:R-:W-:Y:S01]  /*1c400*/  IMAD.WIDE.U32 R88, R106, -0x326172a9, RZ ;  /* 0xcd9e8d576a587825 */ /* 0x004fe200078e00ff */
[----:B------:R-:W-:Y:S04]  /*1c410*/  PRMT R106, R105, 0x7632, R106 ;  /* 0x00007632696a7816 */ /* 0x000fe8000000006a */
[C-C-:B------:R-:W-:Y:S02]  /*1c420*/  LOP3.LUT R73, R89.reuse, UR13, R104.reuse, 0x96, !PT ;  /* 0x0000000d59497c12 */ /* 0x140fe4000f8e9668 */
[--C-:B------:R-:W-:Y:S02]  /*1c430*/  LOP3.LUT R132, R89, UR13, R104.reuse, 0x96, !PT ;  /* 0x0000000d59847c12 */ /* 0x100fe4000f8e9668 */
[----:B------:R-:W-:Y:S02]  /*1c440*/  PRMT R104, R102, 0x7632, R104 ;  /* 0x0000763266687816 */ /* 0x000fe40000000068 */
[----:B------:R-:W-:Y:S01]  /*1c450*/  LOP3.LUT R169, R88, 0xff, RZ, 0xc0, !PT ;  /* 0x000000ff58a97812 */ /* 0x000fe200078ec0ff */
[----:B---3--:R-:W-:Y:S05]  /*1c460*/  @!P0 HADD2 R126, -R101.H0_H0, -RZ.H0_H0 ;  /* 0xa00000ff657e8230 */ /* 0x008fea0000000900 */
[----:B------:R-:W-:Y:S01]  /*1c470*/  PRMT R225, R126, 0x7610, R225 ;  /* 0x000076107ee17816 */ /* 0x000fe200000000e1 */
[----:B------:R2:W-:Y:S01]  /*1c480*/  @!P0 STL.S16 [R1+0xe4], R126 ;  /* 0x0000e47e01008387 */ /* 0x0005e20000100600 */
[----:B------:R-:W-:Y:S03]  /*1c490*/  ISETP.GE.U32.AND P0, PT, R237, R134, PT ;  /* 0x00000086ed00720c */ /* 0x000fe60003f06070 */
[----:B------:R1:W3:Y:S04]  /*1c4a0*/  LDL.S16 R127, [R1+0xf4] ;  /* 0x0000f400017f7983 */ /* 0x0002e80000100600 */
[----:B------:R1:W3:Y:S06]  /*1c4b0*/  LDL.S16 R128, [R1+0x108] ;  /* 0x0001080001807983 */ /* 0x0002ec0000100600 */
[----:B----4-:R-:W-:Y:S05]  /*1c4c0*/  @!P0 HADD2 R123, -R103.H0_H0, -RZ.H0_H0 ;  /* 0xa00000ff677b8230 */ /* 0x010fea0000000900 */
[----:B------:R-:W-:Y:S01]  /*1c4d0*/  PRMT R224, R123, 0x7610, R224 ;  /* 0x000076107be07816 */ /* 0x000fe200000000e0 */
[----:B------:R4:W-:Y:S01]  /*1c4e0*/  @!P0 STL.S16 [R1+0xe8], R123 ;  /* 0x0000e87b01008387 */ /* 0x0009e20000100600 */
[----:B------:R-:W-:Y:S03]  /*1c4f0*/  ISETP.GE.U32.AND P0, PT, R237, R131, PT ;  /* 0x00000083ed00720c */ /* 0x000fe60003f06070 */
[----:B--2---:R1:W2:Y:S10]  /*1c500*/  LDL.S16 R126, [R1+0x104] ;  /* 0x00010400017e7983 */ /* 0x0042b40000100600 */
[----:B------:R-:W-:Y:S05]  /*1c510*/  @!P0 HADD2 R113, -R102.H0_H0, -RZ.H0_H0 ;  /* 0xa00000ff66718230 */ /* 0x000fea0000000900 */
[----:B------:R-:W-:Y:S01]  /*1c520*/  PRMT R223, R113, 0x7610, R223 ;  /* 0x0000761071df7816 */ /* 0x000fe200000000df */
[----:B------:R1:W-:Y:S01]  /*1c530*/  @!P0 STL.S16 [R1+0xf8], R113 ;  /* 0x0000f87101008387 */ /* 0x0003e20000100600 */
[----:B----4-:R-:W-:Y:S02]  /*1c540*/  LOP3.LUT R123, R74, 0xff, RZ, 0xc0, !PT ;  /* 0x000000ff4a7b7812 */ /* 0x010fe400078ec0ff */
[----:B------:R-:W-:Y:S04]  /*1c550*/  LOP3.LUT R74, R79, 0xffff, RZ, 0xc0, !PT ;  /* 0x0000ffff4f4a7812 */ /* 0x000fe800078ec0ff */
[----:B------:R-:W-:Y:S02]  /*1c560*/  SHF.R.U32.HI R74, RZ, 0x8, R74 ;  /* 0x00000008ff4a7819 */ /* 0x000fe4000001164a */
[----:B-1----:R-:W-:Y:S02]  /*1c570*/  LOP3.LUT R113, R75, 0xffff, RZ, 0xc0, !PT ;  /* 0x0000ffff4b717812 */ /* 0x002fe400078ec0ff */
[----:B------:R-:W-:Y:S02]  /*1c580*/  SHF.R.U32.HI R75, RZ, 0x18, R90 ;  /* 0x00000018ff4b7819 */ /* 0x000fe4000001165a */
[C---:B------:R-:W-:Y:S02]  /*1c590*/  ISETP.GE.U32.AND P0, PT, R237.reuse, R113, PT ;  /* 0x00000071ed00720c */ /* 0x040fe40003f06070 */
[----:B------:R-:W-:Y:S11]  /*1c5a0*/  ISETP.GE.U32.AND P6, PT, R237, R75, PT ;  /* 0x0000004bed00720c */ /* 0x000ff60003fc6070 */
[----:B------:R-:W-:Y:S02]  /*1c5b0*/  @!UPT UIADD3 URZ, URZ, URZ, URZ ;  /* 0x0000003f3f3ff290 */ /* 0x000fe4000fffe03f */
[----:B------:R-:W-:Y:S04]  /*1c5c0*/  @P6 LOP3.LUT R187, R187, 0x8000000, RZ, 0xfc, !PT ;  /* 0x08000000bbbb6812 */ /* 0x000fe800078efcff */
[----:B------:R-:W-:Y:S01]  /*1c5d0*/  LOP3.LUT R187, R187, 0xfbffffff, RZ, 0xc0, !PT ;  /* 0xfbffffffbbbb7812 */ /* 0x000fe200078ec0ff */
[----:B---3--:R-:W-:Y:S05]  /*1c5e0*/  @!P0 HADD2 R127, -R104.H0_H0, -RZ.H0_H0 ;  /* 0xa00000ff687f8230 */ /* 0x008fea0000000900 */
[----:B------:R-:W-:Y:S01]  /*1c5f0*/  PRMT R218, R127, 0x7610, R218 ;  /* 0x000076107fda7816 */ /* 0x000fe200000000da */
[----:B------:R1:W-:Y:S01]  /*1c600*/  @!P0 STL.S16 [R1+0xf4], R127 ;  /* 0x0000f47f01008387 */ /* 0x0003e20000100600 */
[C---:B------:R-:W-:Y:S03]  /*1c610*/  ISETP.GE.U32.AND P0, PT, R237.reuse, R123, PT ;  /* 0x0000007bed00720c */ /* 0x040fe60003f06070 */
[----:B------:R3:W4:Y:S10]  /*1c620*/  LDL.S16 R76, [R1+0x118] ;  /* 0x00011800014c7983 */ /* 0x0007340000100600 */
[----:B------:R-:W-:Y:S02]  /*1c630*/  @!P0 HADD2 R128, -R105.H0_H0, -RZ.H0_H0 ;  /* 0xa00000ff69808230 */ /* 0x000fe40000000900 */
[----:B--2---:R-:W-:Y:S03]  /*1c640*/  @!P6 HADD2 R126, -R106.H0_H0, -RZ.H0_H0 ;  /* 0xa00000ff6a7ee230 */ /* 0x004fe60000000900 */
[----:B------:R-:W-:Y:S02]  /*1c650*/  PRMT R217, R128, 0x7610, R217 ;  /* 0x0000761080d97816 */ /* 0x000fe400000000d9 */
[----:B------:R-:W-:Y:S01]  /*1c660*/  PRMT R216, R126, 0x7610, R216 ;  /* 0x000076107ed87816 */ /* 0x000fe200000000d8 */
[----:B-1----:R3:W2:Y:S04]  /*1c670*/  LDL.S16 R127, [R1+0x10c] ;  /* 0x00010c00017f7983 */ /* 0x0026a80000100600 */
[----:B------:R1:W-:Y:S04]  /*1c680*/  @!P0 STL.S16 [R1+0x108], R128 ;  /* 0x0001088001008387 */ /* 0x0003e80000100600 */
[----:B------:R3:W3:Y:S04]  /*1c690*/  LDL.S16 R81, [R1+0x114] ;  /* 0x0001140001517983 */ /* 0x0006e80000100600 */
[----:B------:R1:W-:Y:S01]  /*1c6a0*/  @!P6 STL.S16 [R1+0x104], R126 ;  /* 0x0001047e0100e387 */ /* 0x0003e20000100600 */
[----:B------:R-:W-:Y:S03]  /*1c6b0*/  ISETP.GE.U32.AND P6, PT, R237, R200, PT ;  /* 0x000000c8ed00720c */ /* 0x000fe60003fc6070 */
[----:B------:R2:W3:Y:S04]  /*1c6c0*/  LDL.S16 R78, [R1+0x110] ;  /* 0x00011000014e7983 */ /* 0x0004e80000100600 */
[----:B------:R2:W3:Y:S01]  /*1c6d0*/  LDL.S16 R77, [R1+0x100] ;  /* 0x00010000014d7983 */ /* 0x0004e20000100600 */
[----:B-1----:R-:W-:Y:S02]  /*1c6e0*/  LOP3.LUT R128, R79, 0xff, RZ, 0xc0, !PT ;  /* 0x000000ff4f807812 */ /* 0x002fe400078ec0ff */
[----:B------:R-:W-:Y:S02]  /*1c6f0*/  SHF.R.U32.HI R79, RZ, 0x18, R79 ;  /* 0x00000018ff4f7819 */ /* 0x000fe4000001164f */
[----:B------:R-:W-:Y:S02]  /*1c700*/  ISETP.GE.U32.AND P0, PT, R237, R128, PT ;  /* 0x00000080ed00720c */ /* 0x000fe40003f06070 */
[----:B------:R-:W-:Y:S11]  /*1c710*/  LOP3.LUT R126, R74, 0xffff, RZ, 0xc0, !PT ;  /* 0x0000ffff4a7e7812 */ /* 0x000ff600078ec0ff */
[----:B--2---:R-:W-:Y:S05]  /*1c720*/  @!P0 HADD2 R127, -R108.H0_H0, -RZ.H0_H0 ;  /* 0xa00000ff6c7f8230 */ /* 0x004fea0000000900 */
[----:B------:R-:W-:Y:S01]  /*1c730*/  PRMT R214, R127, 0x7610, R214 ;  /* 0x000076107fd67816 */ /* 0x000fe200000000d6 */
[----:B------:R1:W-:Y:S01]  /*1c740*/  @!P0 STL.S16 [R1+0x10c], R127 ;  /* 0x00010c7f01008387 */ /* 0x0003e20000100600 */
[----:B------:R-:W-:Y:S11]  /*1c750*/  ISETP.GE.U32.AND P0, PT, R237, R126, PT ;  /* 0x0000007eed00720c */ /* 0x000ff60003f06070 */
[----:B------:R-:W-:Y:S02]  /*1c760*/  @!UPT UIADD3 URZ, URZ, URZ, URZ ;  /* 0x0000003f3f3ff290 */ /* 0x000fe4000fffe03f */
[----:B----4-:R-:W-:Y:S05]  /*1c770*/  @!P0 HADD2 R76, -R110.H0_H0, -RZ.H0_H0 ;  /* 0xa00000ff6e4c8230 */ /* 0x010fea0000000900 */
[----:B------:R-:W-:Y:S01]  /*1c780*/  PRMT R213, R76, 0x7610, R213 ;  /* 0x000076104cd57816 */ /* 0x000fe200000000d5 */
[----:B------:R2:W-:Y:S01]  /*1c790*/  @!P0 STL.S16 [R1+0x118], R76 ;  /* 0x0001184c01008387 */ /* 0x0005e20000100600 */
[----:B-1----:R-:W-:Y:S02]  /*1c7a0*/  LOP3.LUT R127, R72, 0xff, RZ, 0xc0, !PT ;  /* 0x000000ff487f7812 */ /* 0x002fe400078ec0ff */
[----:B------:R-:W-:Y:S02]  /*1c7b0*/  LOP3.LUT R72, R73, 0xffff, RZ, 0xc0, !PT ;  /* 0x0000ffff49487812 */ /* 0x000fe400078ec0ff */
[----:B------:R-:W-:Y:S02]  /*1c7c0*/  ISETP.GE.U32.AND P0, PT, R237, R127, PT ;  /* 0x0000007fed00720c */ /* 0x000fe40003f06070 */
[----:B------:R-:W-:Y:S02]  /*1c7d0*/  SHF.R.U32.HI R0, RZ, 0x8, R72 ;  /* 0x00000008ff007819 */ /* 0x000fe40000011648 */
[----:B------:R-:W-:Y:S02]  /*1c7e0*/  LOP3.LUT R72, R73, 0xff, RZ, 0xc0, !PT ;  /* 0x000000ff49487812 */ /* 0x000fe400078ec0ff */
[----:B------:R-:W-:Y:S02]  /*1c7f0*/  LOP3.LUT R0, R0, 0xffff, RZ, 0xc0, !PT ;  /* 0x0000ffff00007812 */ /* 0x000fe400078ec0ff */
[C---:B------:R-:W-:Y:S02]  /*1c800*/  ISETP.GE.U32.AND P5, PT, R237.reuse, R72, PT ;  /* 0x00000048ed00720c */ /* 0x040fe40003fa6070 */
[--C-:B------:R-:W-:Y:S02]  /*1c810*/  SHF.R.U32.HI R72, RZ, 0x10, R73.reuse ;  /* 0x00000010ff487819 */ /* 0x100fe40000011649 */
[C---:B------:R-:W-:Y:S01]  /*1c820*/  ISETP.GE.U32.AND P4, PT, R237.reuse, R0, PT ;  /* 0x00000000ed00720c */ /* 0x040fe20003f86070 */
[----:B---3--:R-:W-:Y:S01]  /*1c830*/  @!P0 HADD2 R81, -R111.H0_H0, -RZ.H0_H0 ;  /* 0xa00000ff6f518230 */ /* 0x008fe20000000900 */
[----:B------:R-:W-:Y:S02]  /*1c840*/  LOP3.LUT R72, R72, 0xff, RZ, 0xc0, !PT ;  /* 0x000000ff48487812 */ /* 0x000fe400078ec0ff */
[----:B------:R-:W-:Y:S01]  /*1c850*/  SHF.R.U32.HI R0, RZ, 0x18, R73 ;  /* 0x00000018ff007819 */ /* 0x000fe20000011649 */
[----:B--2---:R1:W2:Y:S01]  /*1c860*/  LDL.S16 R76, [R1+0xfc] ;  /* 0x0000fc00014c7983 */ /* 0x0042a20000100600 */
[C---:B------:R-:W-:Y:S01]  /*1c870*/  ISETP.GE.U32.AND P3, PT, R237.reuse, R72, PT ;  /* 0x00000048ed00720c */ /* 0x040fe20003f66070 */
[--C-:B------:R-:W-:Y:S01]  /*1c880*/  HSET2.LE.AND R72, R151, R222.reuse, PT ;  /* 0x000000de97487233 */ /* 0x100fe20003803000 */
[C---:B------:R-:W-:Y:S01]  /*1c890*/  ISETP.GE.U32.AND P2, PT, R237.reuse, R0, PT ;  /* 0x00000000ed00720c */ /* 0x040fe20003f46070 */
[----:B------:R3:W-:Y:S01]  /*1c8a0*/  @!P0 STL.S16 [R1+0x114], R81 ;  /* 0x0001145101008387 */ /* 0x0007e20000100600 */
[----:B------:R-:W-:Y:S01]  /*1c8b0*/  ISETP.GE.U32.AND P0, PT, R237, R79, PT ;  /* 0x0000004fed00720c */ /* 0x000fe20003f06070 */
[----:B------:R-:W-:Y:S01]  /*1c8c0*/  @!P5 HADD2 R77, -R119.H0_H0, -RZ.H0_H0 ;  /* 0xa00000ff774dd230 */ /* 0x000fe20000000900 */
[----:B------:R-:W-:Y:S01]  /*1c8d0*/  LOP3.LUT R72, R72, R144, RZ, 0xc0, !PT ;  /* 0x0000009048487212 */ /* 0x000fe200078ec0ff */
[----:B------:R1:W4:Y:S01]  /*1c8e0*/  LDL.S16 R75, [R1+0xf0] ;  /* 0x0000f000014b7983 */ /* 0x0003220000100600 */
[----:B------:R-:W-:Y:S01]  /*1c8f0*/  PRMT R212, R81, 0x7610, R212 ;  /* 0x0000761051d47816 */ /* 0x000fe200000000d4 */
[----:B------:R1:W1:Y:S01]  /*1c900*/  MUFU.EX2 R144, R228 ;  /* 0x000000e400907308 */ /* 0x0002620000000800 */
[----:B------:R-:W-:Y:S01]  /*1c910*/  PRMT R0, R84, 0x5410, R2 ;  /* 0x0000541054007816 */ /* 0x000fe20000000002 */
[--C-:B------:R-:W-:Y:S01]  /*1c920*/  HSET2.LE.AND R73, R150, R222.reuse, PT ;  /* 0x000000de96497233 */ /* 0x100fe20003803000 */
[----:B------:R-:W-:Y:S02]  /*1c930*/  PRMT R150, R202, 0x7610, R150 ;  /* 0x00007610ca967816 */ /* 0x000fe40000000096 */
[----:B------:R-:W-:Y:S02]  /*1c940*/  PRMT R210, R77, 0x7610, R210 ;  /* 0x000076104dd27816 */ /* 0x000fe400000000d2 */
[----:B------:R-:W-:Y:S01]  /*1c950*/  LOP3.LUT R73, R73, R143, RZ, 0xc0, !PT ;  /* 0x0000008f49497212 */ /* 0x000fe200078ec0ff */
[----:B------:R-:W-:Y:S01]  /*1c960*/  @!P0 HADD2 R78, -R116.H0_H0, -RZ.H0_H0 ;  /* 0xa00000ff744e8230 */ /* 0x000fe20000000900 */
[----:B------:R-:W-:Y:S01]  /*1c970*/  @P0 LOP3.LUT R187, R187, 0x4000000, RZ, 0xfc, !PT ;  /* 0x04000000bbbb0812 */ /* 0x000fe200078efcff */
[----:B------:R1:W1:Y:S03]  /*1c980*/  MUFU.EX2 R143, R226 ;  /* 0x000000e2008f7308 */ /* 0x0002660000000800 */
[----:B------:R-:W-:Y:S01]  /*1c990*/  PRMT R211, R78, 0x7610, R211 ;  /* 0x000076104ed37816 */ /* 0x000fe200000000d3 */
[----:B------:R-:W-:Y:S01]  /*1c9a0*/  @!P0 STL.S16 [R1+0x110], R78 ;  /* 0x0001104e01008387 */ /* 0x000fe20000100600 */
[----:B------:R-:W-:Y:S03]  /*1c9b0*/  LOP3.LUT R187, R187, 0xefffffff, RZ, 0xc0, !PT ;  /* 0xefffffffbbbb7812 */ /* 0x000fe600078ec0ff */
[----:B------:R2:W4:Y:S01]  /*1c9c0*/  LDL.S16 R74, [R1+0xec] ;  /* 0x0000ec00014a7983 */ /* 0x0005220000100600 */
[----:B------:R-:W-:Y:S01]  /*1c9d0*/  @P5 LOP3.LUT R187, R187, 0x10000000, RZ, 0xfc, !PT ;  /* 0x10000000bbbb5812 */ /* 0x000fe200078efcff */
[--C-:B---3--:R-:W-:Y:S02]  /*1c9e0*/  HSET2.LE.AND R81, R114, R222.reuse, PT ;  /* 0x000000de72517233 */ /* 0x108fe40003803000 */
[----:B------:R-:W-:Y:S01]  /*1c9f0*/  @!P5 STL.S16 [R1+0x100], R77 ;  /* 0x0001004d0100d387 */ /* 0x000fe20000100600 */
[----:B------:R-:W-:Y:S01]  /*1ca00*/  ISETP.GE.U32.AND P5, PT, R237, R204, PT ;  /* 0x000000cced00720c */ /* 0x000fe20003fa6070 */
[----:B------:R3:W2:Y:S01]  /*1ca10*/  MUFU.EX2 R114, R220 ;  /* 0x000000dc00727308 */ /* 0x0006a20000000800 */
[----:B-1----:R-:W-:Y:S01]  /*1ca20*/  PRMT R228, R203, 0x7610, R228 ;  /* 0x00007610cbe47816 */ /* 0x002fe200000000e4 */
[----:B------:R-:W-:Y:S01]  /*1ca30*/  FADD.FTZ R107, R144, R107 ;  /* 0x0000006b906b7221 */ /* 0x000fe20000010000 */
[----:B------:R-:W-:Y:S02]  /*1ca40*/  LOP3.LUT R81, R81, R142, RZ, 0xc0, !PT ;  /* 0x0000008e51517212 */ /* 0x000fe400078ec0ff */
[----:B------:R-:W-:Y:S02]  /*1ca50*/  LOP3.LUT R142, R88, 0xff, RZ, 0xc0, !PT ;  /* 0x000000ff588e7812 */ /* 0x000fe400078ec0ff */
[----:B------:R-:W-:Y:S02]  /*1ca60*/  PRMT R226, R168, 0x7610, R226 ;  /* 0x00007610a8e27816 */ /* 0x000fe400000000e2 */
[----:B------:R-:W-:Y:S02]  /*1ca70*/  F2FP.PACK_AB R170, R143, R148 ;  /* 0x000000948faa723e */ /* 0x000fe400000000ff */
[--C-:B------:R-:W-:Y:S02]  /*1ca80*/  SHF.R.U32.HI R148, RZ, 0x18, R88.reuse ;  /* 0x00000018ff947819 */ /* 0x100fe40000011658 */
[----:B------:R-:W-:Y:S02]  /*1ca90*/  SHF.R.U32.HI R168, RZ, 0x18, R88 ;  /* 0x00000018ffa87819 */ /* 0x000fe40000011658 */
[----:B------:R-:W-:Y:S02]  /*1caa0*/  @!P6 PRMT R2, R226, 0x5410, RZ ;  /* 0x00005410e202e816 */ /* 0x000fe400000000ff */
[----:B------:R-:W-:Y:S03]  /*1cab0*/  LOP3.LUT P6, RZ, R187, 0x8000000, RZ, 0xc0, !PT ;  /* 0x08000000bbff7812 */ /* 0x000fe600078cc0ff */
[----:B------:R1:W-:Y:S01]  /*1cac0*/  STG.E.U16 [R162.64+0x10], R2 ;  /* 0x00001002a2007986 */ /* 0x0003e2000c101522 */
[----:B---3--:R-:W-:Y:S02]  /*1cad0*/  PRMT R220, R167, 0x7610, R220 ;  /* 0x00007610a7dc7816 */ /* 0x008fe400000000dc */
[----:B------:R-:W-:Y:S02]  /*1cae0*/  LOP3.LUT R167, R88, 0xffff, RZ, 0xc0, !PT ;  /* 0x0000ffff58a77812 */ /* 0x000fe400078ec0ff */
[----:B------:R-:W-:Y:S02]  /*1caf0*/  @!P5 PRMT R84, R220, 0x5410, RZ ;  /* 0x00005410dc54d816 */ /* 0x000fe400000000ff */
[----:B------:R-:W-:Y:S03]  /*1cb00*/  LOP3.LUT P5, RZ, R187, 0x10000000, RZ, 0xc0, !PT ;  /* 0x10000000bbff7812 */ /* 0x000fe600078ac0ff */
[----:B------:R3:W-:Y:S01]  /*1cb10*/  STG.E.U16 [R162.64+0xe], R84 ;  /* 0x00000e54a2007986 */ /* 0x0007e2000c101522 */
[----:B-1----:R-:W-:Y:S02]  /*1cb20*/  PRMT R2, R99, 0x5410, R100 ;  /* 0x0000541063027816 */ /* 0x002fe40000000064 */
[----:B---3--:R-:W-:Y:S01]  /*1cb30*/  LOP3.LUT R84, R199, 0xff, RZ, 0xc0, !PT ;  /* 0x000000ffc7547812 */ /* 0x008fe200078ec0ff */
[----:B--2---:R-:W-:Y:S05]  /*1cb40*/  @!P4 HADD2 R76, -R118.H0_H0, -RZ.H0_H0 ;  /* 0xa00000ff764cc230 */ /* 0x004fea0000000900 */
[----:B------:R-:W-:Y:S01]  /*1cb50*/  PRMT R208, R76, 0x7610, R208 ;  /* 0x000076104cd07816 */ /* 0x000fe200000000d0 */
[----:B------:R-:W-:Y:S01]  /*1cb60*/  @!P4 STL.S16 [R1+0xfc], R76 ;  /* 0x0000fc4c0100c387 */ /* 0x000fe20000100600 */
[----:B----4-:R-:W-:Y:S03]  /*1cb70*/  @!P3 HADD2 R75, -R121.H0_H0, -RZ.H0_H0 ;  /* 0xa00000ff794bb230 */ /* 0x010fe60000000900 */
[----:B------:R-:W1:Y:S02]  /*1cb80*/  LDSM.16.MT88.4 R76, [R173+0x6000] ;  /* 0x00600000ad4c783b */ /* 0x000e640000004200 */
[----:B------:R-:W-:Y:S06]  /*1cb90*/  PRMT R207, R75, 0x7610, R207 ;  /* 0x000076104bcf7816 */ /* 0x000fec00000000cf */
[----:B------:R2:W-:Y:S01]  /*1cba0*/  @!P3 STL.S16 [R1+0xf0], R75 ;  /* 0x0000f04b0100b387 */ /* 0x0005e20000100600 */
[----:B------:R-:W-:Y:S05]  /*1cbb0*/  @!P2 HADD2 R74, -R122.H0_H0, -RZ.H0_H0 ;  /* 0xa00000ff7a4aa230 */ /* 0x000fea0000000900 */
[----:B------:R-:W-:Y:S01]  /*1cbc0*/  PRMT R206, R74, 0x7610, R206 ;  /* 0x000076104ace7816 */ /* 0x000fe200000000ce */
[----:B------:R3:W-:Y:S04]  /*1cbd0*/  @!P2 STL.S16 [R1+0xec], R74 ;  /* 0x0000ec4a0100a387 */ /* 0x0007e80000100600 */
[----:B------:R4:W4:Y:S01]  /*1cbe0*/  LDL.S16 R151, [R1+0xe0] ;  /* 0x0000e00001977983 */ /* 0x0009220000100600 */
[--C-:B--2---:R-:W-:Y:S01]  /*1cbf0*/  HSET2.LE.AND R75, R153, R222.reuse, PT ;  /* 0x000000de994b7233 */ /* 0x104fe20003803000 */
[----:B------:R-:W-:Y:S04]  /*1cc00*/  SHF.R.U32.HI R153, RZ, 0x10, R124 ;  /* 0x00000010ff997819 */ /* 0x000fe8000001167c */
[----:B------:R-:W-:Y:S01]  /*1cc10*/  LOP3.LUT R75, R75, R82, RZ, 0xc0, !PT ;  /* 0x000000524b4b7212 */ /* 0x000fe200078ec0ff */
[--C-:B------:R-:W-:Y:S01]  /*1cc20*/  HSET2.LE.AND R82, R112, R222.reuse, PT ;  /* 0x000000de70527233 */ /* 0x100fe20003803000 */
[----:B------:R-:W-:Y:S04]  /*1cc30*/  F2FP.PACK_AB R112, R114, R149 ;  /* 0x000000957270723e */ /* 0x000fe800000000ff */
[----:B------:R-:W-:Y:S02]  /*1cc40*/  LOP3.LUT R82, R82, R0, RZ, 0xc0, !PT ;  /* 0x0000000052527212 */ /* 0x000fe400078ec0ff */
[----:B------:R-:W-:Y:S01]  /*1cc50*/  PRMT R0, R86, 0x5410, R85 ;  /* 0x0000541056007816 */ /* 0x000fe20000000055 */
[--C-:B---3--:R-:W-:Y:S01]  /*1cc60*/  HSET2.LE.AND R74, R165, R222.reuse, PT ;  /* 0x000000dea54a7233 */ /* 0x108fe20003803000 */
[----:B------:R-:W-:Y:S02]  /*1cc70*/  SHF.R.U32.HI R165, RZ, 0x10, R88 ;  /* 0x00000010ffa57819 */ /* 0x000fe40000011658 */
[----:B------:R-:W-:Y:S01]  /*1cc80*/  LOP3.LUT R83, R83, R0, RZ, 0xc0, !PT ;  /* 0x0000000053537212 */ /* 0x000fe200078ec0ff */
[----:B------:R-:W-:Y:S01]  /*1cc90*/  FADD.FTZ R0, R149, R120 ;  /* 0x0000007895007221 */ /* 0x000fe20000010000 */
[----:B------:R-:W-:Y:S01]  /*1cca0*/  LOP3.LUT R74, R74, R80, RZ, 0xc0, !PT ;  /* 0x000000504a4a7212 */ /* 0x000fe200078ec0ff */
[--C-:B------:R-:W-:Y:S01]  /*1ccb0*/  HSET2.LE.AND R80, R117, R222.reuse, PT ;  /* 0x000000de75507233 */ /* 0x100fe20003803000 */
[----:B------:R-:W-:Y:S01]  /*1ccc0*/  F2FP.PACK_AB R117, R144, R141 ;  /* 0x0000008d9075723e */ /* 0x000fe200000000ff */
[----:B------:R-:W-:Y:S01]  /*1ccd0*/  FADD.FTZ R141, R143, R3 ;  /* 0x000000038f8d7221 */ /* 0x000fe20000010000 */
[----:B------:R-:W-:Y:S01]  /*1cce0*/  SHF.R.U32.HI R143, RZ, 0x10, R88 ;  /* 0x00000010ff8f7819 */ /* 0x000fe20000011658 */
[----:B------:R-:W-:Y:S01]  /*1ccf0*/  MUFU.EX2 R3, R233 ;  /* 0x000000e900037308 */ /* 0x000fe20000000800 */
[----:B------:R-:W-:Y:S01]  /*1cd00*/  LOP3.LUT R144, R88, 0xffff, RZ, 0xc0, !PT ;  /* 0x0000ffff58907812 */ /* 0x000fe200078ec0ff */
[-C--:B-1----:R-:W-:Y:S01]  /*1cd10*/  HMMA.16816.F32 R4, R72, R76.reuse, R4 ;  /* 0x0000004c4804723c */ /* 0x082fe20000001804 */
[----:B------:R-:W-:Y:S01]  /*1cd20*/  SHF.R.U32.HI R88, RZ, 0x8, R157 ;  /* 0x00000008ff587819 */ /* 0x000fe2000001169d */
[----:B------:R-:W-:Y:S01]  /*1cd30*/  FADD.FTZ R201, R114, R0 ;  /* 0x0000000072c97221 */ /* 0x000fe20000010000 */
[----:B------:R-:W-:Y:S02]  /*1cd40*/  PRMT R120, R117, 0x7632, R120 ;  /* 0x0000763275787816 */ /* 0x000fe40000000078 */
[----:B------:R-:W-:Y:S02]  /*1cd50*/  LOP3.LUT R88, R88, 0xffff, RZ, 0xc0, !PT ;  /* 0x0000ffff58587812 */ /* 0x000fe400078ec0ff */
[----:B------:R-:W-:Y:S01]  /*1cd60*/  LOP3.LUT R80, R80, R145, RZ, 0xc0, !PT ;  /* 0x0000009150507212 */ /* 0x000fe200078ec0ff */
[----:B------:R-:W1:Y:S01]  /*1cd70*/  MUFU.EX2 R114, R234 ;  /* 0x000000ea00727308 */ /* 0x000e620000000800 */
[----:B------:R-:W-:Y:S03]  /*1cd80*/  ISETP.GE.U32.AND P0, PT, R237, R88, PT ;  /* 0x00000058ed00720c */ /* 0x000fe60003f06070 */
[----:B------:R-:W-:Y:S02]  /*1cd90*/  LOP3.LUT R149, R124, 0xffff, RZ, 0xc0, !PT ;  /* 0x0000ffff7c957812 */ /* 0x000fe400078ec0ff */
[C---:B------:R-:W-:Y:S01]  /*1cda0*/  LOP3.LUT R89, R90.reuse, 0xffff, RZ, 0xc0, !PT ;  /* 0x0000ffff5a597812 */ /* 0x040fe200078ec0ff */
[C---:B------:R-:W-:Y:S01]  /*1cdb0*/  HMMA.16816.F32 R8, R80.reuse, R76, R8 ;  /* 0x0000004c5008723c */ /* 0x040fe20000001808 */
[--C-:B------:R-:W-:Y:S02]  /*1cdc0*/  SHF.R.U32.HI R91, RZ, 0x10, R90.reuse ;  /* 0x00000010ff5b7819 */ /* 0x100fe4000001165a */
[----:B------:R-:W-:Y:S02]  /*1cdd0*/  LOP3.LUT R145, R90, 0xff, RZ, 0xc0, !PT ;  /* 0x000000ff5a917812 */ /* 0x000fe400078ec0ff */
[----:B------:R-:W-:Y:S02]  /*1cde0*/  SHF.R.U32.HI R90, RZ, 0x18, R90 ;  /* 0x00000018ff5a7819 */ /* 0x000fe4000001165a */
[----:B------:R-:W-:Y:S01]  /*1cdf0*/  PRMT R125, R111, 0x5410, R116 ;  /* 0x000054106f7d7816 */ /* 0x000fe20000000074 */
[-C--:B------:R-:W-:Y:S08]  /*1ce00*/  HMMA.16816.F32 R12, R80, R78.reuse, R12 ;  /* 0x0000004e500c723c */ /* 0x080ff0000000180c */
[C---:B------:R-:W-:Y:S01]  /*1ce10*/  HMMA.16816.F32 R16, R72.reuse, R78, R16 ;  /* 0x0000004e4810723c */ /* 0x040fe20000001810 */
[----:B------:R-:W2:Y:S03]  /*1ce20*/  LDSM.16.MT88.4 R76, [R176+0x6000] ;  /* 0x00600000b04c783b */ /* 0x000ea60000004200 */
[----:B-1----:R-:W-:Y:S01]  /*1ce30*/  FADD.FTZ R0, R114, R152 ;  /* 0x0000009872007221 */ /* 0x002fe20000010000 */
[----:B------:R-:W-:Y:S01]  /*1ce40*/  F2FP.PACK_AB R114, R3, R114 ;  /* 0x000000720372723e */ /* 0x000fe200000000ff */
[----:B------:R-:W1:Y:S02]  /*1ce50*/  MUFU.EX2 R152, R240 ;  /* 0x000000f000987308 */ /* 0x000e640000000800 */
[-C--:B--2---:R-:W-:Y:S08]  /*1ce60*/  HMMA.16816.F32 R20, R72, R76.reuse, R20 ;  /* 0x0000004c4814723c */ /* 0x084ff00000001814 */
[C---:B------:R-:W-:Y:S08]  /*1ce70*/  HMMA.16816.F32 R24, R80.reuse, R76, R24 ;  /* 0x0000004c5018723c */ /* 0x040ff00000001818 */
[-C--:B------:R-:W-:Y:S08]  /*1ce80*/  HMMA.16816.F32 R28, R80, R78.reuse, R28 ;  /* 0x0000004e501c723c */ /* 0x080ff0000000181c */
[C---:B------:R-:W-:Y:S01]  /*1ce90*/  HMMA.16816.F32 R32, R72.reuse, R78, R32 ;  /* 0x0000004e4820723c */ /* 0x040fe20000001820 */
[----:B------:R-:W2:Y:S07]  /*1cea0*/  LDSM.16.MT88.4 R76, [R174+0x6000] ;  /* 0x00600000ae4c783b */ /* 0x000eae0000004200 */
[-C--:B--2---:R-:W-:Y:S08]  /*1ceb0*/  HMMA.16816.F32 R36, R72, R76.reuse, R36 ;  /* 0x0000004c4824723c */ /* 0x084ff00000001824 */
[C---:B------:R-:W-:Y:S01]  /*1cec0*/  HMMA.16816.F32 R40, R80.reuse, R76, R40 ;  /* 0x0000004c5028723c */ /* 0x040fe20000001828 */
[----:B------:R-:W2:Y:S06]  /*1ced0*/  MUFU.EX2 R77, R239 ;  /* 0x000000ef004d7308 */ /* 0x000eac0000000800 */
[----:B-1----:R-:W-:Y:S01]  /*1cee0*/  FADD.FTZ R76, R152, R107 ;  /* 0x0000006b984c7221 */ /* 0x002fe20000010000 */
[----:B------:R-:W-:Y:S01]  /*1cef0*/  PRMT R107, R101, 0x5410, R103 ;  /* 0x00005410656b7816 */ /* 0x000fe20000000067 */
[-C--:B------:R-:W-:Y:S08]  /*1cf00*/  HMMA.16816.F32 R44, R80, R78.reuse, R44 ;  /* 0x0000004e502c723c */ /* 0x080ff0000000182c */
[C---:B------:R-:W-:Y:S01]  /*1cf10*/  HMMA.16816.F32 R48, R72.reuse, R78, R48 ;  /* 0x0000004e4830723c */ /* 0x040fe20000001830 */
[----:B--2---:R-:W-:Y:S03]  /*1cf20*/  F2FP.PACK_AB R152, R77, R152 ;  /* 0x000000984d98723e */ /* 0x004fe600000000ff */
[----:B----4-:R-:W-:Y:S05]  /*1cf30*/  @!P1 HADD2 R151, -R117.H0_H0, -RZ.H0_H0 ;  /* 0xa00000ff75979230 */ /* 0x010fea0000000900 */
[----:B------:R-:W-:Y:S01]  /*1cf40*/  PRMT R205, R151, 0x7610, R205 ;  /* 0x0000761097cd7816 */ /* 0x000fe200000000cd */
[----:B------:R1:W-:Y:S04]  /*1cf50*/  @!P1 STL.S16 [R1+0xe0], R151 ;  /* 0x0000e09701009387 */ /* 0x0003e80000100600 */
[----:B------:R2:W3:Y:S01]  /*1cf60*/  LDL.S16 R203, [R1+0x11c] ;  /* 0x00011c0001cb7983 */ /* 0x0004e20000100600 */
[----:B-1----:R-:W-:Y:S02]  /*1cf70*/  LOP3.LUT R151, R124, 0xff, RZ, 0xc0, !PT ;  /* 0x000000ff7c977812 */ /* 0x002fe400078ec0ff */
[----:B------:R-:W-:Y:S01]  /*1cf80*/  PRMT R124, R108, 0x5410, R110 ;  /* 0x000054106c7c7816 */ /* 0x000fe2000000006e */
[----:B---3--:R-:W-:Y:S05]  /*1cf90*/  @!P0 HADD2 R203, -R120.H0_H0, -RZ.H0_H0 ;  /* 0xa00000ff78cb8230 */ /* 0x008fea0000000900 */
[----:B------:R-:W-:Y:S01]  /*1cfa0*/  PRMT R157, R203, 0x7610, R157 ;  /* 0x00007610cb9d7816 */ /* 0x000fe2000000009d */
[----:B------:R1:W-:Y:S01]  /*1cfb0*/  @!P0 STL.S16 [R1+0x11c], R203 ;  /* 0x00011ccb01008387 */ /* 0x0003e20000100600 */
[----:B------:R-:W-:Y:S01]  /*1cfc0*/  ISETP.GE.U32.AND P0, PT, R237, R196, PT ;  /* 0x000000c4ed00720c */ /* 0x000fe20003f06070 */
[----:B------:R-:W-:Y:S02]  /*1cfd0*/  FADD.FTZ R196, R77, R76 ;  /* 0x0000004c4dc47221 */ /* 0x000fe40000010000 */
[----:B------:R-:W-:Y:S10]  /*1cfe0*/  MUFU.EX2 R77, R236 ;  /* 0x000000ec004d7308 */ /* 0x000ff40000000800 */
[----:B------:R-:W-:Y:S02]  /*1cff0*/  @!P0 PRMT R85, R221, 0x5410, RZ ;  /* 0x00005410dd558816 */ /* 0x000fe400000000ff */
[----:B------:R-:W-:Y:S01]  /*1d000*/  ISETP.GE.U32.AND P0, PT, R237, R166, PT ;  /* 0x000000a6ed00720c */ /* 0x000fe20003f06070 */
[----:B------:R-:W-:Y:S01]  /*1d010*/  FADD.FTZ R166, R3, R0 ;  /* 0x0000000003a67221 */ /* 0x000fe20000010000 */
[----:B------:R-:W-:Y:S01]  /*1d020*/  PRMT R0, R87, 0x5410, R92 ;  /* 0x0000541057007816 */ /* 0x000fe2000000005c */
[----:B------:R3:W-:Y:S01]  /*1d030*/  STG.E.U16 [R160.64+0x12], R85 ;  /* 0x00001255a0007986 */ /* 0x0007e2000c101522 */
[----:B------:R-:W-:Y:S02]  /*1d040*/  PRMT R3, R93, 0x5410, R95 ;  /* 0x000054105d037816 */ /* 0x000fe4000000005f */
[----:B-1----:R-:W-:Y:S04]  /*1d050*/  IADD3 R203, P1, R154, -0x80, RZ ;  /* 0xffffff809acb7810 */ /* 0x002fe80007f3e0ff */
[----:B------:R-:W-:Y:S02]  /*1d060*/  IADD3.X R202, R155, -0x1, RZ, P1, !PT ;  /* 0xffffffff9bca7810 */ /* 0x000fe40000ffe4ff */
[----:B------:R-:W-:Y:S02]  /*1d070*/  ISETP.GE.U32.AND P1, PT, R237, R197, PT ;  /* 0x000000c5ed00720c */ /* 0x000fe40003f26070 */
[----:B------:R-:W-:Y:S02]  /*1d080*/  @!P0 PRMT R92, R229, 0x5410, RZ ;  /* 0x00005410e55c8816 */ /* 0x000fe400000000ff */
[----:B------:R-:W-:Y:S02]  /*1d090*/  ISETP.GE.U32.AND P0, PT, R237, R146, PT ;  /* 0x00000092ed00720c */ /* 0x000fe40003f06070 */
[----:B------:R2:W4:Y:S07]  /*1d0a0*/  LDL.S16 R146, [R1+0x64] ;  /* 0x0000640001927983 */ /* 0x00052e0000100600 */
[----:B------:R-:W-:Y:S02]  /*1d0b0*/  @!P1 PRMT R86, R219, 0x5410, RZ ;  /* 0x00005410db569816 */ /* 0x000fe400000000ff */
[C---:B------:R-:W-:Y:S02]  /*1d0c0*/  ISETP.GE.U32.AND P1, PT, R237.reuse, R189, PT ;  /* 0x000000bded00720c */ /* 0x040fe40003f26070 */
[----:B------:R-:W-:Y:S01]  /*1d0d0*/  @!P0 PRMT R95, R242, 0x5410, RZ ;  /* 0x00005410f25f8816 */ /* 0x000fe200000000ff */
[----:B------:R2:W2:Y:S01]  /*1d0e0*/  LDL.S16 R189, [R1+0x70] ;  /* 0x0000700001bd7983 */ /* 0x0004a20000100600 */
[C---:B------:R-:W-:Y:S02]  /*1d0f0*/  ISETP.GE.U32.AND P0, PT, R237.reuse, R109, PT ;  /* 0x0000006ded00720c */ /* 0x040fe40003f06070 */
[----:B------:R-:W-:Y:S01]  /*1d100*/  PRMT R109, R94, 0x5410, R96 ;  /* 0x000054105e6d7816 */ /* 0x000fe20000000060 */
[----:B------:R1:W-:Y:S01]  /*1d110*/  STG.E.U16 [R160.64+0x10], R86 ;  /* 0x00001056a0007986 */ /* 0x0003e2000c101522 */
[----:B---3--:R-:W-:Y:S03]  /*1d120*/  SHF.R.U32.HI R85, RZ, 0x8, R149 ;  /* 0x00000008ff557819 */ /* 0x008fe60000011695 */
[----:B------:R3:W-:Y:S02]  /*1d130*/  STG.E.U16 [R154.64+0x22], R92 ;  /* 0x0000225c9a007986 */ /* 0x0007e4000c101522 */
[----:B------:R-:W-:Y:S02]  /*1d140*/  @!P1 PRMT R87, R228, 0x5410, RZ ;  /* 0x00005410e4579816 */ /* 0x000fe400000000ff */
[----:B------:R-:W-:Y:S02]  /*1d150*/  ISETP.GE.U32.AND P1, PT, R237, R147, PT ;  /* 0x00000093ed00720c */ /* 0x000fe40003f26070 */
[----:B------:R-:W-:Y:S01]  /*1d160*/  @!P0 PRMT R96, R235, 0x5410, RZ ;  /* 0x00005410eb608816 */ /* 0x000fe200000000ff */
[----:B------:R3:W-:Y:S01]  /*1d170*/  STG.E.U16 [R154.64+0x20], R87 ;  /* 0x000020579a007986 */ /* 0x0007e2000c101522 */
[----:B------:R-:W-:Y:S02]  /*1d180*/  ISETP.GE.U32.AND P0, PT, R237, R115, PT ;  /* 0x00000073ed00720c */ /* 0x000fe40003f06070 */
[----:B------:R-:W-:Y:S01]  /*1d190*/  PRMT R115, R97, 0x5410, R98 ;  /* 0x0000541061737816 */ /* 0x000fe20000000062 */
[----:B------:R-:W-:Y:S06]  /*1d1a0*/  STG.E.U16 [R158.64+0x22], R95 ;  /* 0x0000225f9e007986 */ /* 0x000fec000c101522 */
[----:B------:R-:W-:Y:S02]  /*1d1b0*/  @!P1 PRMT R93, R150, 0x5410, RZ ;  /* 0x00005410965d9816 */ /* 0x000fe400000000ff */
[----:B------:R-:W-:Y:S01]  /*1d1c0*/  ISETP.GE.U32.AND P1, PT, R237, R139, PT ;  /* 0x0000008bed00720c */ /* 0x000fe20003f26070 */
[----:B------:R-:W3:Y:S01]  /*1d1d0*/  MUFU.EX2 R150, R238 ;  /* 0x000000ee00967308 */ /* 0x000ee20000000800 */
[----:B------:R-:W-:Y:S01]  /*1d1e0*/  @!P0 PRMT R98, R231, 0x5410, RZ ;  /* 0x00005410e7628816 */ /* 0x000fe200000000ff */
[----:B------:R3:W-:Y:S01]  /*1d1f0*/  STG.E.U16 [R158.64+0x20], R93 ;  /* 0x0000205d9e007986 */ /* 0x0007e2000c101522 */
[----:B------:R-:W-:Y:S02]  /*1d200*/  ISETP.GE.U32.AND P0, PT, R237, R136, PT ;  /* 0x00000088ed00720c */ /* 0x000fe40003f06070 */
[----:B-1----:R-:W-:Y:S01]  /*1d210*/  LOP3.LUT R86, R153, 0xff, RZ, 0xc0, !PT ;  /* 0x000000ff99567812 */ /* 0x002fe200078ec0ff */
[----:B------:R-:W-:Y:S01]  /*1d220*/  STG.E.U16 [R162.64+0x20], R96 ;  /* 0x00002060a2007986 */ /* 0x000fe2000c101522 */
[----:B---3--:R-:W-:Y:S05]  /*1d230*/  PRMT R92, R170, 0x7610, R92 ;  /* 0x00007610aa5c7816 */ /* 0x008fea000000005c */
[----:B------:R-:W-:Y:S02]  /*1d240*/  @!P1 PRMT R94, R241, 0x5410, RZ ;  /* 0x00005410f15e9816 */ /* 0x000fe400000000ff */
[----:B------:R-:W-:Y:S02]  /*1d250*/  ISETP.GE.U32.AND P1, PT, R237, R138, PT ;  /* 0x0000008aed00720c */ /* 0x000fe40003f26070 */
[----:B------:R-:W-:Y:S01]  /*1d260*/  @!P0 PRMT R100, R227, 0x5410, RZ ;  /* 0x00005410e3648816 */ /* 0x000fe200000000ff */
[----:B------:R-:W-:Y:S01]  /*1d270*/  STG.E.U16 [R162.64+0x1e], R94 ;  /* 0x00001e5ea2007986 */ /* 0x000fe2000c101522 */
[----:B------:R-:W-:Y:S02]  /*1d280*/  ISETP.GE.U32.AND P0, PT, R237, R134, PT ;  /* 0x00000086ed00720c */ /* 0x000fe40003f06070 */
[----:B------:R-:W-:Y:S01]  /*1d290*/  PRMT R138, R84, 0x5410, R198 ;  /* 0x00005410548a7816 */ /* 0x000fe200000000c6 */
[----:B------:R-:W-:Y:S01]  /*1d2a0*/  STG.E.U16 [R160.64+0x22], R98 ;  /* 0x00002262a0007986 */ /* 0x000fe2000c101522 */
[----:B------:R-:W-:Y:S02]  /*1d2b0*/  LOP3.LUT R84, R130, 0xffff, RZ, 0xc0, !PT ;  /* 0x0000ffff82547812 */ /* 0x000fe400078ec0ff */
[----:B------:R-:W-:Y:S01]  /*1d2c0*/  PRMT R134, R151, 0x5410, R85 ;  /* 0x0000541097867816 */ /* 0x000fe20000000055 */
[----:B------:R-:W-:Y:S01]  /*1d2d0*/  FADD.FTZ R76, R150, R141 ;  /* 0x0000008d964c7221 */ /* 0x000fe20000010000 */
[C---:B------:R-:W-:Y:S02]  /*1d2e0*/  F2FP.PACK_AB R150, R77.reuse, R150 ;  /* 0x000000964d96723e */ /* 0x040fe400000000ff */
[----:B------:R-:W-:Y:S01]  /*1d2f0*/  @!P1 PRMT R97, R232, 0x5410, RZ ;  /* 0x00005410e8619816 */ /* 0x000fe200000000ff */
[----:B------:R-:W-:Y:S01]  /*1d300*/  FADD.FTZ R192, R77, R76 ;  /* 0x0000004c4dc07221 */ /* 0x000fe20000010000 */
[C---:B------:R-:W-:Y:S02]  /*1d310*/  ISETP.GE.U32.AND P1, PT, R237.reuse, R137, PT ;  /* 0x00000089ed00720c */ /* 0x040fe40003f26070 */
[----:B------:R-:W-:Y:S01]  /*1d320*/  @!P0 PRMT R103, R224, 0x5410, RZ ;  /* 0x00005410e0678816 */ /* 0x000fe200000000ff */
[----:B------:R-:W-:Y:S01]  /*1d330*/  STG.E.U16 [R160.64+0x20], R97 ;  /* 0x00002061a0007986 */ /* 0x000fe2000c101522 */
[----:B------:R-:W-:Y:S02]  /*1d340*/  ISETP.GE.U32.AND P0, PT, R237, R131, PT ;  /* 0x00000083ed00720c */ /* 0x000fe40003f06070 */
[----:B------:R-:W-:Y:S01]  /*1d350*/  LOP3.LUT R137, R190, 0xff, RZ, 0xc0, !PT ;  /* 0x000000ffbe897812 */ /* 0x000fe200078ec0ff */
[----:B------:R-:W-:Y:S01]  /*1d360*/  STG.E.U16 [R154.64+0x32], R100 ;  /* 0x000032649a007986 */ /* 0x000fe2000c101522 */
[----:B------:R-:W-:Y:S01]  /*1d370*/  LOP3.LUT R76, R143, 0xff, RZ, 0xc0, !PT ;  /* 0x000000ff8f4c7812 */ /* 0x000fe200078ec0ff */
[----:B------:R-:W-:Y:S01]  /*1d380*/  MUFU.EX2 R190, R247 ;  /* 0x000000f700be7308 */ /* 0x000fe20000000800 */
[----:B------:R-:W-:Y:S02]  /*1d390*/  SHF.R.U32.HI R85, RZ, 0x8, R89 ;  /* 0x00000008ff557819 */ /* 0x000fe40000011659 */
[----:B------:R-:W-:Y:S02]  /*1d3a0*/  LOP3.LUT R89, R130, 0xff, RZ, 0xc0, !PT ;  /* 0x000000ff82597812 */ /* 0x000fe400078ec0ff */
[----:B------:R-:W-:Y:S02]  /*1d3b0*/  @!P1 PRMT R99, R230, 0x5410, RZ ;  /* 0x00005410e6639816 */ /* 0x000fe400000000ff */
[----:B------:R-:W-:Y:S02]  /*1d3c0*/  ISETP.GE.U32.AND P1, PT, R237, R135, PT ;  /* 0x00000087ed00720c */ /* 0x000fe40003f26070 */
[----:B------:R-:W-:Y:S01]  /*1d3d0*/  SHF.R.U32.HI R87, RZ, 0x8, R84 ;  /* 0x00000008ff577819 */ /* 0x000fe20000011654 */
[----:B------:R-:W-:Y:S01]  /*1d3e0*/  STG.E.U16 [R154.64+0x30], R99 ;  /* 0x000030639a007986 */ /* 0x000fe2000c101522 */
[--C-:B------:R-:W-:Y:S02]  /*1d3f0*/  SHF.R.U32.HI R84, RZ, 0x10, R130.reuse ;  /* 0x00000010ff547819 */ /* 0x100fe40000011682 */
[----:B------:R-:W-:Y:S01]  /*1d400*/  PRMT R87, R89, 0x5410, R87 ;  /* 0x0000541059577816 */ /* 0x000fe20000000057 */
[----:B------:R-:W-:Y:S01]  /*1d410*/  STG.E.U16 [R158.64+0x32], R103 ;  /* 0x000032679e007986 */ /* 0x000fe2000c101522 */
[----:B------:R-:W-:Y:S02]  /*1d420*/  PRMT R135, R145, 0x5410, R85 ;  /* 0x0000541091877816 */ /* 0x000fe40000000055 */
[----:B------:R-:W-:Y:S02]  /*1d430*/  SHF.R.U32.HI R85, RZ, 0x18, R130 ;  /* 0x00000018ff557819 */ /* 0x000fe40000011682 */
[----:B------:R-:W-:Y:S02]  /*1d440*/  LOP3.LUT R84, R84, 0xff, RZ, 0xc0, !PT ;  /* 0x000000ff54547812 */ /* 0x000fe400078ec0ff */
[----:B------:R-:W-:Y:S02]  /*1d450*/  @!P1 PRMT R101, R225, 0x5410, RZ ;  /* 0x00005410e1659816 */ /* 0x000fe400000000ff */
[----:B------:R-:W-:Y:S02]  /*1d460*/  ISETP.GE.U32.AND P1, PT, R237, R113, PT ;  /* 0x00000071ed00720c */ /* 0x000fe40003f26070 */
[----:B------:R-:W-:Y:S01]  /*1d470*/  PRMT R113, R102, 0x5410, R104 ;  /* 0x0000541066717816 */ /* 0x000fe20000000068 */
[----:B------:R-:W-:Y:S01]  /*1d480*/  STG.E.U16 [R158.64+0x30], R101 ;  /* 0x000030659e007986 */ /* 0x000fe2000c101522 */
[----:B------:R-:W-:Y:S02]  /*1d490*/  @!P0 PRMT R102, R223, 0x5410, RZ ;  /* 0x00005410df668816 */ /* 0x000fe400000000ff */
[----:B------:R-:W-:Y:S02]  /*1d4a0*/  ISETP.GE.U32.AND P0, PT, R237, R123, PT ;  /* 0x0000007bed00720c */ /* 0x000fe40003f06070 */
[----:B------:R-:W-:Y:S01]  /*1d4b0*/  PRMT R123, R105, 0x5410, R106 ;  /* 0x00005410697b7816 */ /* 0x000fe2000000006a */
[----:B------:R-:W-:Y:S01]  /*1d4c0*/  STG.E.U16 [R162.64+0x2e], R102 ;  /* 0x00002e66a2007986 */ /* 0x000fe2000c101522 */
[----:B------:R-:W-:Y:S02]  /*1d4d0*/  @!P6 PRMT R106, R216, 0x5410, RZ ;  /* 0x00005410d86ae816 */ /* 0x000fe400000000ff */
[C---:B------:R-:W-:Y:S02]  /*1d4e0*/  ISETP.GE.U32.AND P6, PT, R237.reuse, R126, PT ;  /* 0x0000007eed00720c */ /* 0x040fe40003fc6070 */
[----:B------:R-:W-:Y:S02]  /*1d4f0*/  @!P1 PRMT R104, R218, 0x5410, RZ ;  /* 0x00005410da689816 */ /* 0x000fe400000000ff */
[----:B------:R-:W-:Y:S02]  /*1d500*/  ISETP.GE.U32.AND P1, PT, R237, R171, PT ;  /* 0x000000abed00720c */ /* 0x000fe40003f26070 */
[----:B------:R-:W-:Y:S01]  /*1d510*/  PRMT R126, R117, 0x5410, R120 ;  /* 0x00005410757e7816 */ /* 0x000fe20000000078 */
[----:B------:R1:W3:Y:S01]  /*1d520*/  LDL.S16 R171, [R1+0x74] ;  /* 0x0000740001ab7983 */ /* 0x0002e20000100600 */
[----:B------:R-:W-:Y:S02]  /*1d530*/  @!P0 PRMT R105, R217, 0x5410, RZ ;  /* 0x00005410d9698816 */ /* 0x000fe400000000ff */
[----:B------:R-:W-:Y:S01]  /*1d540*/  ISETP.GE.U32.AND P0, PT, R237, R128, PT ;  /* 0x00000080ed00720c */ /* 0x000fe20003f06070 */
[----:B------:R-:W-:Y:S01]  /*1d550*/  STG.E.U16 [R162.64+0x30], R104 ;  /* 0x00003068a2007986 */ /* 0x000fe2000c101522 */
[----:B------:R-:W-:Y:S02]  /*1d560*/  PRMT R128, R121, 0x5410, R122 ;  /* 0x0000541079807816 */ /* 0x000fe4000000007a */
[----:B------:R-:W-:Y:S01]  /*1d570*/  @!P2 PRMT R122, R206, 0x5410, RZ ;  /* 0x00005410ce7aa816 */ /* 0x000fe200000000ff */
[----:B------:R-:W-:Y:S01]  /*1d580*/  STG.E.U16 [R160.64+0x30], R105 ;  /* 0x00003069a0007986 */ /* 0x000fe2000c101522 */
[----:B------:R-:W-:Y:S01]  /*1d590*/  PRMT R131, R86, 0x5410, R156 ;  /* 0x0000541056837816 */ /* 0x000fe2000000009c */
[--C-:B------:R-:W-:Y:S01]  /*1d5a0*/  HSET2.LE.AND R86, R134, R222.reuse, PT ;  /* 0x000000de86567233 */ /* 0x100fe20003803000 */
[----:B------:R-:W-:Y:S01]  /*1d5b0*/  PRMT R85, R84, 0x5410, R85 ;  /* 0x0000541054557816 */ /* 0x000fe20000000055 */
[----:B------:R-:W-:Y:S01]  /*1d5c0*/  STG.E.U16 [R160.64+0x32], R106 ;  /* 0x0000326aa0007986 */ /* 0x000fe2000c101522 */
[----:B------:R-:W-:Y:S01]  /*1d5d0*/  @!P6 PRMT R110, R213, 0x5410, RZ ;  /* 0x00005410d56ee816 */ /* 0x000fe200000000ff */
[--C-:B------:R-:W-:Y:S01]  /*1d5e0*/  HSET2.LE.AND R84, R87, R222.reuse, PT ;  /* 0x000000de57547233 */ /* 0x100fe20003803000 */
[----:B------:R-:W-:Y:S01]  /*1d5f0*/  LOP3.LUT R86, R86, R2, RZ, 0xc0, !PT ;  /* 0x0000000256567212 */ /* 0x000fe200078ec0ff */
[--C-:B------:R-:W-:Y:S01]  /*1d600*/  HSET2.LE.AND R87, R131, R222.reuse, PT ;  /* 0x000000de83577233 */ /* 0x100fe20003803000 */
[----:B------:R-:W-:Y:S01]  /*1d610*/  @!P0 PRMT R108, R214, 0x5410, RZ ;  /* 0x00005410d66c8816 */ /* 0x000fe200000000ff */
[----:B------:R-:W-:Y:S01]  /*1d620*/  STG.E.U16 [R154.64+0x42], R110 ;  /* 0x0000426e9a007986 */ /* 0x000fe2000c101522 */
[----:B------:R-:W-:Y:S01]  /*1d630*/  ISETP.GE.U32.AND P0, PT, R237, R127, PT ;  /* 0x0000007fed00720c */ /* 0x000fe20003f06070 */
[--C-:B------:R-:W-:Y:S01]  /*1d640*/  HSET2.LE.AND R85, R85, R222.reuse, PT ;  /* 0x000000de55557233 */ /* 0x100fe20003803000 */
[----:B------:R-:W-:Y:S01]  /*1d650*/  PRMT R127, R119, 0x5410, R118 ;  /* 0x00005410777f7816 */ /* 0x000fe20000000076 */
[----:B------:R-:W-:Y:S01]  /*1d660*/  STG.E.U16 [R154.64+0x40], R108 ;  /* 0x0000406c9a007986 */ /* 0x000fe2000c101522 */
[----:B------:R-:W-:Y:S02]  /*1d670*/  @!P5 PRMT R119, R210, 0x5410, RZ ;  /* 0x00005410d277d816 */ /* 0x000fe400000000ff */
[C---:B------:R-:W-:Y:S02]  /*1d680*/  ISETP.GE.U32.AND P5, PT, R237.reuse, R88, PT ;  /* 0x00000058ed00720c */ /* 0x040fe40003fa6070 */
[----:B------:R-:W-:Y:S02]  /*1d690*/  @!P4 PRMT R118, R208, 0x5410, RZ ;  /* 0x00005410d076c816 */ /* 0x000fe400000000ff */
[----:B------:R-:W-:Y:S02]  /*1d6a0*/  ISETP.GE.U32.AND P4, PT, R237, R76, PT ;  /* 0x0000004ced00720c */ /* 0x000fe40003f86070 */
[----:B------:R-:W-:Y:S02]  /*1d6b0*/  SHF.R.U32.HI R76, RZ, 0x8, R144 ;  /* 0x00000008ff4c7819 */ /* 0x000fe40000011690 */
[----:B------:R-:W-:Y:S02]  /*1d6c0*/  LOP3.LUT R88, R91, 0xff, RZ, 0xc0, !PT ;  /* 0x000000ff5b587812 */ /* 0x000fe400078ec0ff */
[----:B------:R-:W-:Y:S02]  /*1d6d0*/  LOP3.LUT R76, R76, 0xffff, RZ, 0xc0, !PT ;  /* 0x0000ffff4c4c7812 */ /* 0x000fe400078ec0ff */
[----:B------:R-:W-:Y:S02]  /*1d6e0*/  PRMT R136, R88, 0x5410, R90 ;  /* 0x0000541058887816 */ /* 0x000fe4000000005a */
[----:B------:R-:W-:Y:S01]  /*1d6f0*/  @!P5 PRMT R120, R157, 0x5410, RZ ;  /* 0x000054109d78d816 */ /* 0x000fe200000000ff */
[----:B------:R-:W-:Y:S01]  /*1d700*/  LDSM.16.MT88.4 R88, [R173+0x6800] ;  /* 0x00680000ad58783b */ /* 0x000fe20000004200 */
[C---:B------:R-:W-:Y:S02]  /*1d710*/  ISETP.GE.U32.AND P5, PT, R237.reuse, R137, PT ;  /* 0x00000089ed00720c */ /* 0x040fe40003fa6070 */
[----:B------:R-:W-:Y:S02]  /*1d720*/  ISETP.GE.U32.AND P2, PT, R237, R76, PT ;  /* 0x0000004ced00720c */ /* 0x000fe40003f46070 */
[----:B------:R-:W-:Y:S02]  /*1d730*/  SHF.R.U32.HI R76, RZ, 0x8, R193 ;  /* 0x00000008ff4c7819 */ /* 0x000fe400000116c1 */
[----:B------:R-:W-:Y:S01]  /*1d740*/  LOP3.LUT R84, R84, R0, RZ, 0xc0, !PT ;  /* 0x0000000054547212 */ /* 0x000fe200078ec0ff */
[----:B------:R1:W3:Y:S01]  /*1d750*/  LDL.S16 R157, [R1+0x6c] ;  /* 0x00006c00019d7983 */ /* 0x0002e20000100600 */
[----:B------:R-:W-:Y:S01]  /*1d760*/  PRMT R139, R195, 0x5410, R76 ;  /* 0x00005410c38b7816 */ /* 0x000fe2000000004c */
[--C-:B------:R-:W-:Y:S01]  /*1d770*/  HSET2.LE.AND R0, R135, R222.reuse, PT ;  /* 0x000000de87007233 */ /* 0x100fe20003803000 */
[----:B------:R-:W-:Y:S01]  /*1d780*/  LOP3.LUT R85, R85, R3, RZ, 0xc0, !PT ;  /* 0x0000000355557212 */ /* 0x000fe200078ec0ff */
[----:B------:R-:W1:Y:S01]  /*1d790*/  LDSM.16.MT88.4 R76, [R175+0x6000] ;  /* 0x00600000af4c783b */ /* 0x000e620000004200 */
[----:B------:R-:W-:Y:S02]  /*1d7a0*/  LOP3.LUT R87, R87, R107, RZ, 0xc0, !PT ;  /* 0x0000006b57577212 */ /* 0x000fe400078ec0ff */
[----:B------:R-:W-:Y:S02]  /*1d7b0*/  ISETP.GE.U32.AND P6, PT, R237, R142, PT ;  /* 0x0000008eed00720c */ /* 0x000fe40003fc6070 */
[----:B------:R-:W-:Y:S02]  /*1d7c0*/  PRMT R93, R170, 0x7632, R93 ;  /* 0x00007632aa5d7816 */ /* 0x000fe4000000005d */
[----:B------:R-:W-:Y:S01]  /*1d7d0*/  LOP3.LUT R3, R133, 0xff, RZ, 0xc0, !PT ;  /* 0x000000ff85037812 */ /* 0x000fe200078ec0ff */
[----:B------:R-:W-:Y:S01]  /*1d7e0*/  MUFU.EX2 R170, R179 ;  /* 0x000000b300aa7308 */ /* 0x000fe20000000800 */
[----:B------:R-:W-:Y:S02]  /*1d7f0*/  @!P3 PRMT R121, R207, 0x5410, RZ ;  /* 0x00005410cf79b816 */ /* 0x000fe400000000ff */
[----:B------:R-:W-:Y:S02]  /*1d800*/  @!P0 PRMT R111, R212, 0x5410, RZ ;  /* 0x00005410d46f8816 */ /* 0x000fe400000000ff */
[----:B------:R-:W-:Y:S02]  /*1d810*/  SHF.R.U32.HI R2, RZ, 0x8, R167 ;  /* 0x00000008ff027819 */ /* 0x000fe400000116a7 */
[----:B------:R-:W-:Y:S01]  /*1d820*/  ISETP.GE.U32.AND P3, PT, R237, R140, PT ;  /* 0x0000008ced00720c */ /* 0x000fe20003f66070 */
[----:B------:R-:W-:Y:S01]  /*1d830*/  STG.E.U16 [R158.64+0x40], R111 ;  /* 0x0000406f9e007986 */ /* 0x000fe2000c101522 */
[----:B------:R-:W-:Y:S01]  /*1d840*/  PRMT R134, R169, 0x5410, R2 ;  /* 0x00005410a9867816 */ /* 0x000fe20000000002 */
[----:B------:R-:W-:Y:S01]  /*1d850*/  MUFU.EX2 R167, R251 ;  /* 0x000000fb00a77308 */ /* 0x000fe20000000800 */
[----:B------:R-:W-:Y:S02]  /*1d860*/  SHF.R.U32.HI R2, RZ, 0x10, R133 ;  /* 0x00000010ff027819 */ /* 0x000fe40000011685 */
[----:B------:R-:W-:Y:S02]  /*1d870*/  PRMT R151, R152, 0x7632, R151 ;  /* 0x0000763298977816 */ /* 0x000fe40000000097 */
[----:B------:R-:W-:Y:S02]  /*1d880*/  LOP3.LUT R2, R2, 0xff, RZ, 0xc0, !PT ;  /* 0x000000ff02027812 */ /* 0x000fe400078ec0ff */
[----:B------:R-:W-:Y:S02]  /*1d890*/  PRMT R149, R150, 0x7632, R149 ;  /* 0x0000763296957816 */ /* 0x000fe40000000095 */
[----:B------:R-:W-:Y:S01]  /*1d8a0*/  LOP3.LUT P0, RZ, R187, 0x4000000, RZ, 0xc0, !PT ;  /* 0x04000000bbff7812 */ /* 0x000fe2000780c0ff */
[----:B------:R-:W-:Y:S01]  /*1d8b0*/  MUFU.EX2 R169, R249 ;  /* 0x000000f900a97308 */ /* 0x000fe20000000800 */
[----:B------:R-:W-:Y:S02]  /*1d8c0*/  @!P3 PRMT R117, R205, 0x5410, RZ ;  /* 0x00005410cd75b816 */ /* 0x000fe400000000ff */
[----:B------:R-:W-:Y:S07]  /*1d8d0*/  ISETP.GE.U32.AND P3, PT, R237, R148, PT ;  /* 0x00000094ed00720c */ /* 0x000fee0003f66070 */
[----:B------:R-:W4:Y:S01]  /*1d8e0*/  MUFU.EX2 R148, R243 ;  /* 0x000000f300947308 */ /* 0x000f220000000800 */
[-C--:B-1----:R-:W-:Y:S01]  /*1d8f0*/  HMMA.16816.F32 R52, R72, R76.reuse, R52 ;  /* 0x0000004c4834723c */ /* 0x082fe20000001834 */
[----:B------:R-:W-:Y:S02]  /*1d900*/  @!P0 PRMT R116, R211, 0x5410, RZ ;  /* 0x00005410d3748816 */ /* 0x000fe400000000ff */
[----:B------:R-:W-:Y:S03]  /*1d910*/  LOP3.LUT P0, RZ, R187, 0x2000000, RZ, 0xc0, !PT ;  /* 0x02000000bbff7812 */ /* 0x000fe6000780c0ff */
[----:B------:R-:W-:Y:S02]  /*1d920*/  STG.E.U16 [R158.64+0x42], R116 ;  /* 0x000042749e007986 */ /* 0x000fe4000c101522 */
[C---:B------:R-:W-:Y:S02]  /*1d930*/  HMMA.16816.F32 R56, R80.reuse, R76, R56 ;  /* 0x0000004c5038723c */ /* 0x040fe40000001838 */
[----:B------:R-:W-:Y:S04]  /*1d940*/  STG.E.U16 [R162.64+0x3e], R119 ;  /* 0x00003e77a2007986 */ /* 0x000fe8000c101522 */
[----:B------:R-:W-:Y:S01]  /*1d950*/  STG.E.U16 [R162.64+0x40], R118 ;  /* 0x00004076a2007986 */ /* 0x000fe2000c101522 */
[C---:B------:R-:W-:Y:S01]  /*1d960*/  LOP3.LUT R76, R129.reuse, 0xffff, RZ, 0xc0, !PT ;  /* 0x0000ffff814c7812 */ /* 0x040fe200078ec0ff */
[-C--:B------:R-:W-:Y:S01]  /*1d970*/  HMMA.16816.F32 R60, R80, R78.reuse, R60 ;  /* 0x0000004e503c723c */ /* 0x080fe2000000183c */
[----:B------:R-:W-:Y:S01]  /*1d980*/  LOP3.LUT R77, R129, 0xff, RZ, 0xc0, !PT ;  /* 0x000000ff814d7812 */ /* 0x000fe200078ec0ff */
[----:B------:R-:W-:Y:S02]  /*1d990*/  STG.E.U16 [R160.64+0x40], R121 ;  /* 0x00004079a0007986 */ /* 0x000fe4000c101522 */
[----:B------:R-:W-:Y:S02]  /*1d9a0*/  SHF.R.U32.HI R76, RZ, 0x8, R76 ;  /* 0x00000008ff4c7819 */ /* 0x000fe4000001164c */
[----:B------:R-:W-:Y:S01]  /*1d9b0*/  STG.E.U16 [R160.64+0x42], R122 ;  /* 0x0000427aa0007986 */ /* 0x000fe2000c101522 */
[----:B------:R-:W-:Y:S01]  /*1d9c0*/  LOP3.LUT R80, R133, 0xffff, RZ, 0xc0, !PT ;  /* 0x0000ffff85507812 */ /* 0x000fe200078ec0ff */
[----:B------:R-:W-:Y:S01]  /*1d9d0*/  HMMA.16816.F32 R64, R72, R78, R64 ;  /* 0x0000004e4840723c */ /* 0x000fe20000001840 */
[----:B------:R-:W-:Y:S01]  /*1d9e0*/  PRMT R130, R77, 0x5410, R76 ;  /* 0x000054104d827816 */ /* 0x000fe2000000004c */
[----:B------:R-:W1:Y:S02]  /*1d9f0*/  LDSM.16.MT88.4 R72, [R176+0x6800] ;  /* 0x00680000b048783b */ /* 0x000e640000004200 */
[--C-:B------:R-:W-:Y:S02]  /*1da00*/  SHF.R.U32.HI R76, RZ, 0x10, R129.reuse ;  /* 0x00000010ff4c7819 */ /* 0x100fe40000011681 */
[----:B------:R-:W-:Y:S01]  /*1da10*/  SHF.R.U32.HI R129, RZ, 0x18, R129 ;  /* 0x00000018ff817819 */ /* 0x000fe20000011681 */
[--C-:B------:R-:W-:Y:S01]  /*1da20*/  HSET2.LE.AND R79, R136, R222.reuse, PT ;  /* 0x000000de884f7233 */ /* 0x100fe20003803000 */
[-C--:B------:R-:W-:Y:S01]  /*1da30*/  HMMA.16816.F32 R4, R84, R88.reuse, R4 ;  /* 0x000000585404723c */ /* 0x080fe20000001804 */
[----:B------:R-:W-:Y:S01]  /*1da40*/  LOP3.LUT R76, R76, 0xff, RZ, 0xc0, !PT ;  /* 0x000000ff4c4c7812 */ /* 0x000fe200078ec0ff */
[----:B------:R-:W-:Y:S02]  /*1da50*/  STG.E.U16 [R154.64+0x52], R120 ;  /* 0x000052789a007986 */ /* 0x000fe4000c101522 */
[----:B------:R-:W-:Y:S02]  /*1da60*/  LOP3.LUT R78, R0, R113, RZ, 0xc0, !PT ;  /* 0x00000071004e7212 */ /* 0x000fe400078ec0ff */
[----:B------:R-:W-:Y:S01]  /*1da70*/  PRMT R77, R76, 0x5410, R129 ;  /* 0x000054104c4d7816 */ /* 0x000fe20000000081 */
[--C-:B------:R-:W-:Y:S01]  /*1da80*/  HSET2.LE.AND R76, R130, R222.reuse, PT ;  /* 0x000000de824c7233 */ /* 0x100fe20003803000 */
[----:B------:R-:W-:Y:S01]  /*1da90*/  LOP3.LUT R79, R79, R123, RZ, 0xc0, !PT ;  /* 0x0000007b4f4f7212 */ /* 0x000fe200078ec0ff */
[----:B------:R-:W-:Y:S01]  /*1daa0*/  IMAD.WIDE.U32 R130, R215, -0x2daee0ad, RZ ;  /* 0xd2511f53d7827825 */ /* 0x000fe200078e00ff */
[----:B------:R-:W-:Y:S02]  /*1dab0*/  STG.E.U16 [R154.64+0x50], R117 ;  /* 0x000050759a007986 */ /* 0x000fe4000c101522 */
[--C-:B------:R-:W-:Y:S01]  /*1dac0*/  HSET2.LE.AND R77, R77, R222.reuse, PT ;  /* 0x000000de4d4d7233 */ /* 0x100fe20003803000 */
[----:B------:R-:W-:Y:S01]  /*1dad0*/  LOP3.LUT R76, R76, R109, RZ, 0xc0, !PT ;  /* 0x0000006d4c4c7212 */ /* 0x000fe200078ec0ff */
[----:B------:R-:W-:Y:S01]  /*1dae0*/  LDSM.16.MT88.4 R116, [R174+0x7800] ;  /* 0x00780000ae74783b */ /* 0x000fe20000004200 */
[----:B------:R-:W-:Y:S02]  /*1daf0*/  SHF.R.U32.HI R80, RZ, 0x8, R80 ;  /* 0x00000008ff507819 */ /* 0x000fe40000011650 */
[----:B------:R-:W-:Y:S02]  /*1db00*/  LOP3.LUT R77, R77, R115, RZ, 0xc0, !PT ;  /* 0x000000734d4d7212 */ /* 0x000fe400078ec0ff */
[----:B------:R-:W-:Y:S02]  /*1db10*/  SHF.R.U32.HI R81, RZ, 0x18, R133 ;  /* 0x00000018ff517819 */ /* 0x000fe40000011685 */
[----:B------:R-:W-:Y:S02]  /*1db20*/  PRMT R115, R112, 0x7632, R115 ;  /* 0x0000763270737816 */ /* 0x000fe40000000073 */
[----:B------:R-:W-:Y:S01]  /*1db30*/  PRMT R123, R2, 0x5410, R81 ;  /* 0x00005410027b7816 */ /* 0x000fe20000000051 */
[C---:B------:R-:W-:Y:S01]  /*1db40*/  HMMA.16816.F32 R8, R76.reuse, R88, R8 ;  /* 0x000000584c08723c */ /* 0x040fe20000001808 */
[----:B------:R-:W-:Y:S02]  /*1db50*/  PRMT R129, R3, 0x5410, R80 ;  /* 0x0000541003817816 */ /* 0x000fe40000000050 */
[----:B------:R-:W-:Y:S02]  /*1db60*/  PRMT R3, R92, 0x5410, R93 ;  /* 0x000054105c037816 */ /* 0x000fe4000000005d */
[----:B------:R-:W-:Y:S02]  /*1db70*/  LOP3.LUT R0, R165, 0xff, RZ, 0xc0, !PT ;  /* 0x000000ffa5007812 */ /* 0x000fe400078ec0ff */
[C---:B------:R-:W-:Y:S01]  /*1db80*/  LOP3.LUT R88, R132.reuse, 0xffff, RZ, 0xc0, !PT ;  /* 0x0000ffff84587812 */ /* 0x040fe200078ec0ff */
[-C--:B------:R-:W-:Y:S01]  /*1db90*/  HMMA.16816.F32 R12, R76, R90.reuse, R12 ;  /* 0x0000005a4c0c723c */ /* 0x080fe2000000180c */
[----:B------:R-:W-:Y:S01]  /*1dba0*/  LOP3.LUT R89, R132, 0xff, RZ, 0xc0, !PT ;  /* 0x000000ff84597812 */ /* 0x000fe200078ec0ff */
[----:B------:R-:W-:Y:S02]  /*1dbb0*/  MUFU.EX2 R165, R177 ;  /* 0x000000b100a57308 */ /* 0x000fe40000000800 */
[----:B------:R-:W-:Y:S02]  /*1dbc0*/  SHF.R.U32.HI R88, RZ, 0x8, R88 ;  /* 0x00000008ff587819 */ /* 0x000fe40000011658 */
[----:B------:R-:W-:Y:S02]  /*1dbd0*/  PRMT R135, R0, 0x5410, R168 ;  /* 0x0000541000877816 */ /* 0x000fe400000000a8 */
[C---:B------:R-:W-:Y:S01]  /*1dbe0*/  HMMA.16816.F32 R16, R84.reuse, R90, R16 ;  /* 0x0000005a5410723c */ /* 0x040fe20000001810 */
[----:B------:R-:W-:Y:S03]  /*1dbf0*/  PRMT R109, R89, 0x5410, R88 ;  /* 0x00005410596d7816 */ /* 0x000fe60000000058 */
[C-C-:B------:R-:W-:Y:S01]  /*1dc00*/  LOP3.LUT R0, R131.reuse, UR14, R164.reuse, 0x96, !PT ;  /* 0x0000000e83007c12 */ /* 0x140fe2000f8e96a4 */
[----:B------:R-:W2:Y:S01]  /*1dc10*/  MUFU.EX2 R168, R252 ;  /* 0x000000fc00a87308 */ /* 0x000ea20000000800 */
[----:B------:R-:W-:Y:S02]  /*1dc20*/  PRMT R113, R114, 0x7632, R113 ;  /* 0x0000763272717816 */ /* 0x000fe40000000071 */
[-C--:B-1----:R-:W-:Y:S01]  /*1dc30*/  HMMA.16816.F32 R20, R84, R72.reuse, R20 ;  /* 0x000000485414723c */ /* 0x082fe20000001814 */
[----:B------:R-:W-:Y:S03]  /*1dc40*/  LOP3.LUT R2, R0, 0xff, RZ, 0xc0, !PT ;  /* 0x000000ff00027812 */ /* 0x000fe600078ec0ff */
[----:B------:R-:W-:Y:S01]  /*1dc50*/  LOP3.LUT R107, R131, UR14, R164, 0x96, !PT ;  /* 0x0000000e836b7c12 */ /* 0x000fe2000f8e96a4 */
[----:B----4-:R-:W-:Y:S01]  /*1dc60*/  FADD.FTZ R164, R148, R201 ;  /* 0x000000c994a47221 */ /* 0x010fe20000010000 */
[----:B------:R-:W-:Y:S01]  /*1dc70*/  F2FP.PACK_AB R148, R190, R148 ;  /* 0x00000094be94723e */ /* 0x000fe200000000ff */
[----:B------:R-:W-:Y:S01]  /*1dc80*/  @!P2 HADD2 R146, -R115.H0_H0, -RZ.H0_H0 ;  /* 0xa00000ff7392a230 */ /* 0x000fe20000000900 */
[C---:B------:R-:W-:Y:S04]  /*1dc90*/  HMMA.16816.F32 R24, R76.reuse, R72, R24 ;  /* 0x000000484c18723c */ /* 0x040fe80000001818 */
[----:B------:R-:W-:Y:S03]  /*1dca0*/  PRMT R147, R148, 0x7632, R147 ;  /* 0x0000763294937816 */ /* 0x000fe60000000093 */
[----:B------:R-:W-:Y:S01]  /*1dcb0*/  SHF.R.U32.HI R72, RZ, 0x18, R0 ;  /* 0x00000018ff487819 */ /* 0x000fe20000011600 */
[-C--:B------:R-:W-:Y:S01]  /*1dcc0*/  HMMA.16816.F32 R28, R76, R74.reuse, R28 ;  /* 0x0000004a4c1c723c */ /* 0x080fe2000000181c */
[----:B--2---:R-:W-:Y:S03]  /*1dcd0*/  @!P5 HADD2 R189, -R92.H0_H0, -RZ.H0_H0 ;  /* 0xa00000ff5cbdd230 */ /* 0x004fe60000000900 */
[----:B------:R-:W-:Y:S04]  /*1dce0*/  F2FP.PACK_AB R140, R168, R169 ;  /* 0x000000a9a88c723e */ /* 0x000fe800000000ff */
[C---:B------:R-:W-:Y:S01]  /*1dcf0*/  HMMA.16816.F32 R32, R84.reuse, R74, R32 ;  /* 0x0000004a5420723c */ /* 0x040fe20000001820 */
[----:B------:R1:W-:Y:S03]  /*1dd00*/  @!P5 STL.S16 [R1+0x70], R189 ;  /* 0x000070bd0100d387 */ /* 0x0003e60000100600 */
[----:B------:R-:W-:Y:S01]  /*1dd10*/  PRMT R80, R189, 0x7610, R80 ;  /* 0x00007610bd507816 */ /* 0x000fe20000000050 */
[----:B------:R2:W4:Y:S03]  /*1dd20*/  LDL.S16 R94, [R1+0x5c] ;  /* 0x00005c00015e7983 */ /* 0x0005260000100600 */
[----:B------:R-:W-:Y:S02]  /*1dd30*/  @!P5 PRMT R92, R80, 0x5410, RZ ;  /* 0x00005410505cd816 */ /* 0x000fe400000000ff */
[----:B------:R-:W2:Y:S01]  /*1dd40*/  LDSM.16.MT88.4 R80, [R174+0x6800] ;  /* 0x00680000ae50783b */ /* 0x000ea20000004200 */
[----:B------:R-:W-:Y:S02]  /*1dd50*/  ISETP.GE.U32.AND P5, PT, R237, R2, PT ;  /* 0x00000002ed00720c */ /* 0x000fe40003fa6070 */
[----:B------:R-:W-:Y:S02]  /*1dd60*/  LOP3.LUT R2, R0, 0xffff, RZ, 0xc0, !PT ;  /* 0x0000ffff00027812 */ /* 0x000fe400078ec0ff */
[----:B------:R-:W-:Y:S02]  /*1dd70*/  SHF.R.U32.HI R0, RZ, 0x10, R0 ;  /* 0x00000010ff007819 */ /* 0x000fe40000011600 */
[----:B------:R-:W-:Y:S01]  /*1dd80*/  SHF.R.U32.HI R2, RZ, 0x8, R2 ;  /* 0x00000008ff027819 */ /* 0x000fe20000011602 */
[----:B------:R-:W-:Y:S01]  /*1dd90*/  STG.E.U16 [R158.64+0x50], R92 ;  /* 0x0000505c9e007986 */ /* 0x000fe2000c101522 */
[----:B------:R-:W-:Y:S02]  /*1dda0*/  LOP3.LUT R0, R0, 0xff, RZ, 0xc0, !PT ;  /* 0x000000ff00007812 */ /* 0x000fe400078ec0ff */
[----:B------:R-:W-:Y:S01]  /*1ddb0*/  LOP3.LUT R2, R2, 0xffff, RZ, 0xc0, !PT ;  /* 0x0000ffff02027812 */ /* 0x000fe200078ec0ff */
[----:B-1----:R-:W-:Y:S01]  /*1ddc0*/  MUFU.EX2 R189, R248 ;  /* 0x000000f800bd7308 */ /* 0x002fe20000000800 */
[-C--:B--2---:R-:W-:Y:S08]  /*1ddd0*/  HMMA.16816.F32 R36, R84, R80.reuse, R36 ;  /* 0x000000505424723c */ /* 0x084ff00000001824 */
[C---:B------:R-:W-:Y:S08]  /*1dde0*/  HMMA.16816.F32 R40, R76.reuse, R80, R40 ;  /* 0x000000504c28723c */ /* 0x040ff00000001828 */
[-C--:B------:R-:W-:Y:S08]  /*1ddf0*/  HMMA.16816.F32 R44, R76, R82.reuse, R44 ;  /* 0x000000524c2c723c */ /* 0x080ff0000000182c */
[C---:B------:R-:W-:Y:S07]  /*1de00*/  HMMA.16816.F32 R48, R84.reuse, R82, R48 ;  /* 0x000000525430723c */ /* 0x040fee0000001830 */
[--C-:B------:R-:W-:Y:S05]  /*1de10*/  HSET2.LE.AND R83, R138, R222.reuse, PT ;  /* 0x000000de8a537233 */ /* 0x100fea0003803000 */
[----:B------:R-:W-:Y:S02]  /*1de20*/  LOP3.LUT R83, R83, R3, RZ, 0xc0, !PT ;  /* 0x0000000353537212 */ /* 0x000fe400078ec0ff */
[----:B------:R-:W-:Y:S01]  /*1de30*/  SHF.R.U32.HI R3, RZ, 0x18, R130 ;  /* 0x00000018ff037819 */ /* 0x000fe20000011682 */
[----:B---3--:R-:W-:Y:S05]  /*1de40*/  @!P1 HADD2 R171, -R93.H0_H0, -RZ.H0_H0 ;  /* 0xa00000ff5dab9230 */ /* 0x008fea0000000900 */
[----:B------:R1:W-:Y:S01]  /*1de50*/  @!P1 STL.S16 [R1+0x74], R171 ;  /* 0x000074ab01009387 */ /* 0x0003e20000100600 */
[----:B------:R-:W-:Y:S03]  /*1de60*/  PRMT R91, R171, 0x7610, R91 ;  /* 0x00007610ab5b7816 */ /* 0x000fe6000000005b */
[----:B------:R2:W3:Y:S01]  /*1de70*/  LDL.S16 R89, [R1+0x68] ;  /* 0x0000680001597983 */ /* 0x0004e20000100600 */
[----:B------:R-:W-:Y:S02]  /*1de80*/  @!P1 PRMT R93, R91, 0x5410, RZ ;  /* 0x000054105b5d9816 */ /* 0x000fe400000000ff */
[----:B------:R-:W-:Y:S02]  /*1de90*/  ISETP.GE.U32.AND P1, PT, R237, R2, PT ;  /* 0x00000002ed00720c */ /* 0x000fe40003f26070 */
[----:B------:R-:W-:Y:S01]  /*1dea0*/  PRMT R2, R112, 0x5410, R115 ;  /* 0x0000541070027816 */ /* 0x000fe20000000073 */
[----:B------:R-:W-:Y:S01]  /*1deb0*/  STG.E.U16 [R158.64+0x52], R93 ;  /* 0x0000525d9e007986 */ /* 0x000fe2000c101522 */
[----:B-1----:R-:W1:Y:S01]  /*1dec0*/  MUFU.EX2 R171, R250 ;  /* 0x000000fa00ab7308 */ /* 0x002e620000000800 */
[----:B------:R-:W-:Y:S05]  /*1ded0*/  @!P6 HADD2 R157, -R112.H0_H0, -RZ.H0_H0 ;  /* 0xa00000ff709de230 */ /* 0x000fea0000000900 */
[----:B------:R2:W-:Y:S01]  /*1dee0*/  @!P6 STL.S16 [R1+0x6c], R157 ;  /* 0x00006c9d0100e387 */ /* 0x0005e20000100600 */
[----:B------:R-:W-:Y:S02]  /*1def0*/  PRMT R88, R157, 0x7610, R88 ;  /* 0x000076109d587816 */ /* 0x000fe40000000058 */
[----:B-1----:R-:W-:Y:S01]  /*1df00*/  F2FP.PACK_AB R144, R170, R171 ;  /* 0x000000abaa90723e */ /* 0x002fe200000000ff */
[----:B------:R1:W-:Y:S01]  /*1df10*/  @!P2 STL.S16 [R1+0x64], R146 ;  /* 0x000064920100a387 */ /* 0x0003e20000100600 */
[----:B------:R-:W-:Y:S02]  /*1df20*/  @!P6 PRMT R112, R88, 0x5410, RZ ;  /* 0x000054105870e816 */ /* 0x000fe400000000ff */
[C---:B------:R-:W-:Y:S01]  /*1df30*/  ISETP.GE.U32.AND P6, PT, R237.reuse, R72, PT ;  /* 0x00000048ed00720c */ /* 0x040fe20003fc6070 */
[----:B------:R3:W3:Y:S01]  /*1df40*/  LDL.S16 R96, [R1+0x58] ;  /* 0x0000580001607983 */ /* 0x0006e20000100600 */
[----:B------:R-:W-:Y:S02]  /*1df50*/  PRMT R72, R146, 0x7610, R72 ;  /* 0x0000761092487816 */ /* 0x000fe40000000048 */
[----:B------:R-:W-:Y:S01]  /*1df60*/  PRMT R143, R144, 0x7632, R143 ;  /* 0x00007632908f7816 */ /* 0x000fe2000000008f */
[----:B------:R3:W3:Y:S01]  /*1df70*/  LDL.S16 R95, [R1+0x54] ;  /* 0x00005400015f7983 */ /* 0x0006e20000100600 */
[----:B------:R-:W-:Y:S02]  /*1df80*/  @!P2 PRMT R115, R72, 0x5410, RZ ;  /* 0x000054104873a816 */ /* 0x000fe400000000ff */
[----:B------:R-:W-:Y:S01]  /*1df90*/  ISETP.GE.U32.AND P2, PT, R237, R0, PT ;  /* 0x00000000ed00720c */ /* 0x000fe20003f46070 */
[----:B------:R-:W1:Y:S01]  /*1dfa0*/  LDSM.16.MT88.4 R72, [R175+0x6800] ;  /* 0x00680000af48783b */ /* 0x000e620000004200 */
[----:B------:R-:W-:Y:S07]  /*1dfb0*/  PRMT R0, R114, 0x5410, R113 ;  /* 0x0000541072007816 */ /* 0x000fee0000000071 */
[----:B------:R-:W-:Y:S01]  /*1dfc0*/  STG.E.U16 [R162.64+0x4e], R112 ;  /* 0x00004e70a2007986 */ /* 0x000fe2000c101522 */
[----:B--2---:R-:W-:Y:S03]  /*1dfd0*/  IMAD.WIDE.U32 R156, R209, -0x2daee0ad, RZ ;  /* 0xd2511f53d19c7825 */ /* 0x004fe600078e00ff */
[----:B------:R-:W-:Y:S01]  /*1dfe0*/  STG.E.U16 [R162.64+0x50], R115 ;  /* 0x00005073a2007986 */ /* 0x000fe2000c101522 */
[----:B-1----:R-:W1:Y:S02]  /*1dff0*/  MUFU.EX2 R146, R246 ;  /* 0x000000f600927308 */ /* 0x002e640000000800 */
[----:B-1----:R-:W-:Y:S01]  /*1e000*/  FADD.FTZ R153, R146, R166 ;  /* 0x000000a692997221 */ /* 0x002fe20000010000 */
[----:B------:R-:W-:Y:S07]  /*1e010*/  F2FP.PACK_AB R146, R189, R146 ;  /* 0x00000092bd92723e */ /* 0x000fee00000000ff */
[----:B------:R-:W1:Y:S01]  /*1e020*/  MUFU.EX2 R166, R178 ;  /* 0x000000b200a67308 */ /* 0x000e620000000800 */
[-C--:B------:R-:W-:Y:S01]  /*1e030*/  HMMA.16816.F32 R52, R84, R72.reuse, R52 ;  /* 0x000000485434723c */ /* 0x080fe20000001834 */
[----:B------:R-:W-:Y:S07]  /*1e040*/  PRMT R145, R146, 0x7632, R145 ;  /* 0x0000763292917816 */ /* 0x000fee0000000091 */
[C---:B------:R-:W-:Y:S08]  /*1e050*/  HMMA.16816.F32 R56, R76.reuse, R72, R56 ;  /* 0x000000484c38723c */ /* 0x040ff00000001838 */
[-C--:B------:R-:W-:Y:S07]  /*1e060*/  HMMA.16816.F32 R60, R76, R74.reuse, R60 ;  /* 0x0000004a4c3c723c */ /* 0x080fee000000183c */
[--C-:B------:R-:W-:Y:S01]  /*1e070*/  HSET2.LE.AND R78, R134, R222.reuse, PT ;  /* 0x000000de864e7233 */ /* 0x100fe20003803000 */
[----:B------:R-:W-:Y:S01]  /*1e080*/  HMMA.16816.F32 R64, R84, R74, R64 ;  /* 0x0000004a5440723c */ /* 0x000fe20000001840 */
[--C-:B------:R-:W-:Y:S03]  /*1e090*/  HSET2.LE.AND R79, R135, R222.reuse, PT ;  /* 0x000000de874f7233 */ /* 0x100fe60003803000 */
[--C-:B------:R-:W-:Y:S01]  /*1e0a0*/  HSET2.LE.AND R76, R109, R222.reuse, PT ;  /* 0x000000de6d4c7233 */ /* 0x100fe20003803000 */
[----:B------:R-:W-:Y:S02]  /*1e0b0*/  LOP3.LUT R78, R78, R2, RZ, 0xc0, !PT ;  /* 0x000000024e4e7212 */ /* 0x000fe400078ec0ff */
[----:B------:R-:W-:Y:S02]  /*1e0c0*/  LOP3.LUT R79, R79, R0, RZ, 0xc0, !PT ;  /* 0x000000004f4f7212 */ /* 0x000fe400078ec0ff */
[----:B------:R-:W-:Y:S03]  /*1e0d0*/  LOP3.LUT R76, R76, R127, RZ, 0xc0, !PT ;  /* 0x0000007f4c4c7212 */ /* 0x000fe600078ec0ff */
[----:B------:R-:W-:Y:S02]  /*1e0e0*/  LOP3.LUT R2, R130, 0xffff, RZ, 0xc0, !PT ;  /* 0x0000ffff82027812 */ /* 0x000fe400078ec0ff */
[C---:B------:R-:W-:Y:S02]  /*1e0f0*/  LOP3.LUT R0, R157.reuse, UR14, R194, 0x96, !PT ;  /* 0x0000000e9d007c12 */ /* 0x040fe4000f8e96c2 */
[----:B------:R-:W-:Y:S02]  /*1e100*/  SHF.R.U32.HI R2, RZ, 0x8, R2 ;  /* 0x00000008ff027819 */ /* 0x000fe40000011602 */
[----:B-1----:R-:W-:Y:S02]  /*1e110*/  F2FP.PACK_AB R142, R166, R167 ;  /* 0x000000a7a68e723e */ /* 0x002fe400000000ff */
[----:B------:R-:W-:Y:S02]  /*1e120*/  LOP3.LUT R2, R2, 0xffff, RZ, 0xc0, !PT ;  /* 0x0000ffff02027812 */ /* 0x000fe400078ec0ff */
[----:B------:R-:W-:Y:S01]  /*1e130*/  PRMT R141, R142, 0x7632, R141 ;  /* 0x000076328e8d7816 */ /* 0x000fe2000000008d */
[----:B----4-:R-:W-:Y:S05]  /*1e140*/  @!P4 HADD2 R94, -R114.H0_H0, -RZ.H0_H0 ;  /* 0xa00000ff725ec230 */ /* 0x010fea0000000900 */
[----:B------:R1:W-:Y:S01]  /*1e150*/  @!P4 STL.S16 [R1+0x5c], R94 ;  /* 0x00005c5e0100c387 */ /* 0x0003e20000100600 */
[----:B------:R-:W-:Y:S03]  /*1e160*/  PRMT R90, R94, 0x7610, R90 ;  /* 0x000076105e5a7816 */ /* 0x000fe6000000005a */
[----:B------:R2:W4:Y:S01]  /*1e170*/  LDL.S16 R91, [R1+0x50] ;  /* 0x00005000015b7983 */ /* 0x0005220000100600 */
[----:B------:R-:W-:Y:S02]  /*1e180*/  @!P4 PRMT R114, R90, 0x5410, RZ ;  /* 0x000054105a72c816 */ /* 0x000fe400000000ff */
[----:B------:R-:W-:Y:S01]  /*1e190*/  SHF.R.U32.HI R90, RZ, 0x18, R132 ;  /* 0x00000018ff5a7819 */ /* 0x000fe20000011684 */
[----:B------:R2:W2:Y:S04]  /*1e1a0*/  LDL.S16 R98, [R1+0x60] ;  /* 0x0000600001627983 */ /* 0x0004a80000100600 */
[----:B------:R-:W-:Y:S01]  /*1e1b0*/  STG.E.U16 [R160.64+0x50], R114 ;  /* 0x00005072a0007986 */ /* 0x000fe2000c101522 */
[----:B-1----:R-:W-:Y:S04]  /*1e1c0*/  LOP3.LUT R94, R157, UR14, R194, 0x96, !PT ;  /* 0x0000000e9d5e7c12 */ /* 0x002fe8000f8e96c2 */
[C---:B------:R-:W-:Y:S04]  /*1e1d0*/  LOP3.LUT R88, R94.reuse, 0xff, RZ, 0xc0, !PT ;  /* 0x000000ff5e587812 */ /* 0x040fe800078ec0ff */
[----:B------:R-:W-:Y:S02]  /*1e1e0*/  ISETP.GE.U32.AND P4, PT, R237, R88, PT ;  /* 0x00000058ed00720c */ /* 0x000fe40003f86070 */
[----:B------:R-:W-:Y:S04]  /*1e1f0*/  LOP3.LUT R88, R94, 0xffff, RZ, 0xc0, !PT ;  /* 0x0000ffff5e587812 */ /* 0x000fe800078ec0ff */
[----:B------:R-:W-:Y:S04]  /*1e200*/  SHF.R.U32.HI R88, RZ, 0x8, R88 ;  /* 0x00000008ff587819 */ /* 0x000fe80000011658 */
[----:B------:R-:W-:Y:S01]  /*1e210*/  LOP3.LUT R80, R88, 0xffff, RZ, 0xc0, !PT ;  /* 0x0000ffff58507812 */ /* 0x000fe200078ec0ff */
[----:B---3--:R-:W-:Y:S05]  /*1e220*/  @!P3 HADD2 R89, -R113.H0_H0, -RZ.H0_H0 ;  /* 0xa00000ff7159b230 */ /* 0x008fea0000000900 */
[----:B------:R1:W-:Y:S01]  /*1e230*/  @!P3 STL.S16 [R1+0x68], R89 ;  /* 0x000068590100b387 */ /* 0x0003e20000100600 */
[----:B------:R-:W-:Y:S04]  /*1e240*/  PRMT R99, R89, 0x7610, R99 ;  /* 0x0000761059637816 */ /* 0x000fe80000000063 */
[----:B------:R-:W-:Y:S02]  /*1e250*/  @!P3 PRMT R113, R99, 0x5410, RZ ;  /* 0x000054106371b816 */ /* 0x000fe400000000ff */
[----:B------:R-:W-:Y:S02]  /*1e260*/  ISETP.GE.U32.AND P3, PT, R237, R80, PT ;  /* 0x00000050ed00720c */ /* 0x000fe40003f66070 */
[--C-:B------:R-:W-:Y:S01]  /*1e270*/  SHF.R.U32.HI R80, RZ, 0x18, R94.reuse ;  /* 0x00000018ff507819 */ /* 0x100fe2000001165e */
[----:B------:R-:W-:Y:S01]  /*1e280*/  STG.E.U16 [R160.64+0x52], R113 ;  /* 0x00005271a0007986 */ /* 0x000fe2000c101522 */
[----:B------:R-:W-:Y:S02]  /*1e290*/  SHF.R.U32.HI R94, RZ, 0x10, R94 ;  /* 0x00000010ff5e7819 */ /* 0x000fe4000001165e */
[----:B------:R-:W-:Y:S02]  /*1e2a0*/  SHF.R.U32.HI R99, RZ, 0x10, R130 ;  /* 0x00000010ff637819 */ /* 0x000fe40000011682 */
[----:B------:R-:W-:Y:S02]  /*1e2b0*/  LOP3.LUT R72, R94, 0xff, RZ, 0xc0, !PT ;  /* 0x000000ff5e487812 */ /* 0x000fe400078ec0ff */
[----:B-1----:R-:W-:Y:S02]  /*1e2c0*/  SHF.R.U32.HI R89, RZ, 0x10, R132 ;  /* 0x00000010ff597819 */ /* 0x002fe40000011684 */
[----:B------:R-:W-:Y:S02]  /*1e2d0*/  LDSM.16.MT88.4 R132, [R173+0x7800] ;  /* 0x00780000ad84783b */ /* 0x000fe40000004200 */
[----:B------:R-:W-:Y:S04]  /*1e2e0*/  LOP3.LUT R89, R89, 0xff, RZ, 0xc0, !PT ;  /* 0x000000ff59597812 */ /* 0x000fe800078ec0ff */
[----:B------:R-:W-:Y:S05]  /*1e2f0*/  PRMT R97, R89, 0x5410, R90 ;  /* 0x0000541059617816 */ /* 0x000fea000000005a */
[--C-:B------:R-:W-:Y:S01]  /*1e300*/  HSET2.LE.AND R77, R97, R222.reuse, PT ;  /* 0x000000de614d7233 */ /* 0x100fe20003803000 */
[----:B------:R-:W-:Y:S04]  /*1e310*/  LOP3.LUT R97, R130, 0xffff, RZ, 0xc0, !PT ;  /* 0x0000ffff82617812 */ /* 0x000fe800078ec0ff */
[----:B------:R-:W-:Y:S01]  /*1e320*/  LOP3.LUT R77, R77, R128, RZ, 0xc0, !PT ;  /* 0x000000804d4d7212 */ /* 0x000fe200078ec0ff */
[----:B------:R-:W-:Y:S02]  /*1e330*/  @!P5 HADD2 R96, -R152.H0_H0, -RZ.H0_H0 ;  /* 0xa00000ff9860d230 */ /* 0x000fe40000000900 */
[----:B------:R-:W-:Y:S03]  /*1e340*/  @!P1 HADD2 R95, -R151.H0_H0, -RZ.H0_H0 ;  /* 0xa00000ff975f9230 */ /* 0x000fe60000000900 */
[----:B------:R1:W-:Y:S01]  /*1e350*/  @!P5 STL.S16 [R1+0x58], R96 ;  /* 0x000058600100d387 */ /* 0x0003e20000100600 */
[----:B------:R-:W-:Y:S03]  /*1e360*/  PRMT R89, R96, 0x7610, R89 ;  /* 0x0000761060597816 */ /* 0x000fe60000000059 */
[----:B------:R3:W-:Y:S01]  /*1e370*/  @!P1 STL.S16 [R1+0x54], R95 ;  /* 0x0000545f01009387 */ /* 0x0007e20000100600 */
[----:B------:R-:W-:Y:S02]  /*1e380*/  PRMT R88, R95, 0x7610, R88 ;  /* 0x000076105f587816 */ /* 0x000fe40000000058 */
[----:B-1----:R-:W-:Y:S02]  /*1e390*/  PRMT R96, R152, 0x5410, R151 ;  /* 0x0000541098607816 */ /* 0x002fe40000000097 */
[----:B------:R-:W-:Y:S02]  /*1e3a0*/  @!P5 PRMT R152, R89, 0x5410, RZ ;  /* 0x000054105998d816 */ /* 0x000fe400000000ff */
[----:B------:R-:W-:Y:S02]  /*1e3b0*/  @!P1 PRMT R151, R88, 0x5410, RZ ;  /* 0x0000541058979816 */ /* 0x000fe400000000ff */
[C---:B------:R-:W-:Y:S01]  /*1e3c0*/  ISETP.GE.U32.AND P5, PT, R237.reuse, R80, PT ;  /* 0x00000050ed00720c */ /* 0x040fe20003fa6070 */
[----:B------:R-:W-:Y:S01]  /*1e3d0*/  STG.E.U16 [R154.64+0x60], R152 ;  /* 0x000060989a007986 */ /* 0x000fe2000c101522 */
[----:B------:R-:W-:Y:S02]  /*1e3e0*/  LOP3.LUT R80, R130, 0xff, RZ, 0xc0, !PT ;  /* 0x000000ff82507812 */ /* 0x000fe400078ec0ff */
[----:B---3--:R-:W-:Y:S01]  /*1e3f0*/  PRMT R95, R150, 0x5410, R149 ;  /* 0x00005410965f7816 */ /* 0x008fe20000000095 */
[----:B------:R-:W-:Y:S01]  /*1e400*/  STG.E.U16 [R154.64+0x62], R151 ;  /* 0x000062979a007986 */ /* 0x000fe2000c101522 */
[----:B------:R-:W-:Y:S02]  /*1e410*/  ISETP.GE.U32.AND P1, PT, R237, R80, PT ;  /* 0x00000050ed00720c */ /* 0x000fe40003f26070 */
[----:B------:R-:W-:Y:S04]  /*1e420*/  SHF.R.U32.HI R80, RZ, 0x10, R130 ;  /* 0x00000010ff507819 */ /* 0x000fe80000011682 */
[----:B------:R-:W-:Y:S01]  /*1e430*/  LOP3.LUT R80, R80, 0xff, RZ, 0xc0, !PT ;  /* 0x000000ff50507812 */ /* 0x000fe200078ec0ff */
[----:B----4-:R-:W-:Y:S02]  /*1e440*/  @!P2 HADD2 R91, -R150.H0_H0, -RZ.H0_H0 ;  /* 0xa00000ff965ba230 */ /* 0x010fe40000000900 */
[----:B--2---:R-:W-:Y:S03]  /*1e450*/  @!P6 HADD2 R98, -R149.H0_H0, -RZ.H0_H0 ;  /* 0xa00000ff9562e230 */ /* 0x004fe60000000900 */
[----:B------:R-:W-:Y:S01]  /*1e460*/  @!P2 STL.S16 [R1+0x50], R91 ;  /* 0x0000505b0100a387 */ /* 0x000fe20000100600 */
[----:B------:R-:W-:Y:S03]  /*1e470*/  PRMT R81, R91, 0x7610, R81 ;  /* 0x000076105b517816 */ /* 0x000fe60000000051 */
[----:B------:R1:W-:Y:S01]  /*1e480*/  @!P6 STL.S16 [R1+0x60], R98 ;  /* 0x000060620100e387 */ /* 0x0003e20000100600 */
[----:B------:R-:W-:Y:S02]  /*1e490*/  PRMT R82, R98, 0x7610, R82 ;  /* 0x0000761062527816 */ /* 0x000fe40000000052 */
[----:B------:R-:W-:Y:S01]  /*1e4a0*/  @!P2 PRMT R150, R81, 0x5410, RZ ;  /* 0x000054105196a816 */ /* 0x000fe200000000ff */
[----:B------:R2:W3:Y:S01]  /*1e4b0*/  LDL.S16 R102, [R1+0x40] ;  /* 0x0000400001667983 */ /* 0x0004e20000100600 */
[C---:B------:R-:W-:Y:S01]  /*1e4c0*/  ISETP.GE.U32.AND P2, PT, R237.reuse, R80, PT ;  /* 0x00000050ed00720c */ /* 0x040fe20003f46070 */
[--C-:B------:R-:W-:Y:S01]  /*1e4d0*/  HSET2.LE.AND R80, R129, R222.reuse, PT ;  /* 0x000000de81507233 */ /* 0x100fe20003803000 */
[----:B------:R-:W-:Y:S01]  /*1e4e0*/  @!P6 PRMT R149, R82, 0x5410, RZ ;  /* 0x000054105295e816 */ /* 0x000fe200000000ff */
[----:B------:R2:W4:Y:S01]  /*1e4f0*/  LDL.S16 R94, [R1+0x3c] ;  /* 0x00003c00015e7983 */ /* 0x0005220000100600 */
[--C-:B------:R-:W-:Y:S01]  /*1e500*/  HSET2.LE.AND R81, R123, R222.reuse, PT ;  /* 0x000000de7b517233 */ /* 0x100fe20003803000 */
[----:B------:R-:W-:Y:S01]  /*1e510*/  ISETP.GE.U32.AND P6, PT, R237, R72, PT ;  /* 0x00000048ed00720c */ /* 0x000fe20003fc6070 */
[--C-:B------:R-:W-:Y:S01]  /*1e520*/  HSET2.LE.AND R82, R139, R222.reuse, PT ;  /* 0x000000de8b527233 */ /* 0x100fe20003803000 */
[----:B------:R2:W2:Y:S01]  /*1e530*/  LDL.S16 R101, [R1+0x48] ;  /* 0x0000480001657983 */ /* 0x0004a20000100600 */
[----:B------:R-:W-:Y:S02]  /*1e540*/  LOP3.LUT R80, R80, R124, RZ, 0xc0, !PT ;  /* 0x0000007c50507212 */ /* 0x000fe400078ec0ff */
[----:B------:R-:W-:Y:S01]  /*1e550*/  LOP3.LUT R81, R81, R125, RZ, 0xc0, !PT ;  /* 0x0000007d51517212 */ /* 0x000fe200078ec0ff */
[----:B------:R-:W1:Y:S01]  /*1e560*/  LDSM.16.MT88.4 R88, [R173+0x7000] ;  /* 0x00700000ad58783b */ /* 0x000e620000004200 */
[----:B------:R-:W-:Y:S07]  /*1e570*/  LOP3.LUT R82, R82, R126, RZ, 0xc0, !PT ;  /* 0x0000007e52527212 */ /* 0x000fee00078ec0ff */
[----:B------:R1:W2:Y:S02]  /*1e580*/  LDL.S16 R100, [R1+0x44] ;  /* 0x0000440001647983 */ /* 0x0002a40000100600 */
[----:B-1----:R-:W-:Y:S02]  /*1e590*/  LOP3.LUT R98, R130, 0xff, RZ, 0xc0, !PT ;  /* 0x000000ff82627812 */ /* 0x002fe400078ec0ff */
[----:B------:R-:W-:Y:S01]  /*1e5a0*/  SHF.R.U32.HI R130, RZ, 0x18, R130 ;  /* 0x00000018ff827819 */ /* 0x000fe20000011682 */
[----:B------:R-:W1:Y:S08]  /*1e5b0*/  LDSM.16.MT88.4 R72, [R176+0x7000] ;  /* 0x00700000b048783b */ /* 0x000e700000004200 */
[----:B------:R-:W-:Y:S08]  /*1e5c0*/  LDSM.16.MT88.4 R124, [R176+0x7800] ;  /* 0x00780000b07c783b */ /* 0x000ff00000004200 */
[----:B------:R-:W-:Y:S04]  /*1e5d0*/  STG.E.U16 [R158.64+0x60], R150 ;  /* 0x000060969e007986 */ /* 0x000fe8000c101522 */
[----:B------:R-:W-:Y:S01]  /*1e5e0*/  STG.E.U16 [R158.64+0x62], R149 ;  /* 0x000062959e007986 */ /* 0x000fe2000c101522 */
[-C--:B------:R-:W-:Y:S08]  /*1e5f0*/  HMMA.16816.F32 R4, R80, R88.reuse, R4 ;  /* 0x000000585004723c */ /* 0x080ff00000001804 */
[C---:B------:R-:W-:Y:S07]  /*1e600*/  HMMA.16816.F32 R8, R76.reuse, R88, R8 ;  /* 0x000000584c08723c */ /* 0x040fee0000001808 */
[----:B------:R-:W-:Y:S01]  /*1e610*/  PRMT R89, R146, 0x5410, R145 ;  /* 0x0000541092597816 */ /* 0x000fe20000000091 */
[-C--:B------:R-:W-:Y:S08]  /*1e620*/  HMMA.16816.F32 R12, R76, R90.reuse, R12 ;  /* 0x0000005a4c0c723c */ /* 0x080ff0000000180c */
[C---:B------:R-:W-:Y:S08]  /*1e630*/  HMMA.16816.F32 R16, R80.reuse, R90, R16 ;  /* 0x0000005a5010723c */ /* 0x040ff00000001810 */
[-C--:B-1----:R-:W-:Y:S08]  /*1e640*/  HMMA.16816.F32 R20, R80, R72.reuse, R20 ;  /* 0x000000485014723c */ /* 0x082ff00000001814 */
[C---:B------:R-:W-:Y:S07]  /*1e650*/  HMMA.16816.F32 R24, R76.reuse, R72, R24 ;  /* 0x000000484c18723c */ /* 0x040fee0000001818 */
[----:B------:R-:W-:Y:S01]  /*1e660*/  LOP3.LUT R72, R156, 0xff, RZ, 0xc0, !PT ;  /* 0x000000ff9c487812 */ /* 0x000fe200078ec0ff */
[-C--:B------:R-:W-:Y:S01]  /*1e670*/  HMMA.16816.F32 R28, R76, R74.reuse, R28 ;  /* 0x0000004a4c1c723c */ /* 0x080fe2000000181c */
[----:B------:R-:W-:Y:S04]  /*1e680*/  LOP3.LUT R73, R99, 0xff, RZ, 0xc0, !PT ;  /* 0x000000ff63497812 */ /* 0x000fe800078ec0ff */
[----:B------:R-:W-:Y:S03]  /*1e690*/  PRMT R103, R73, 0x5410, R130 ;  /* 0x0000541049677816 */ /* 0x000fe60000000082 */
[C---:B------:R-:W-:Y:S04]  /*1e6a0*/  HMMA.16816.F32 R32, R80.reuse, R74, R32 ;  /* 0x0000004a5020723c */ /* 0x040fe80000001820 */
[--C-:B------:R-:W-:Y:S02]  /*1e6b0*/  HSET2.LE.AND R103, R103, R222.reuse, PT ;  /* 0x000000de67677233 */ /* 0x100fe40003803000 */
[----:B---3--:R-:W-:Y:S02]  /*1e6c0*/  @!P4 HADD2 R102, -R148.H0_H0, -RZ.H0_H0 ;  /* 0xa00000ff9466c230 */ /* 0x008fe40000000900 */
[----:B----4-:R-:W-:Y:S03]  /*1e6d0*/  @!P3 HADD2 R94, -R147.H0_H0, -RZ.H0_H0 ;  /* 0xa00000ff935eb230 */ /* 0x010fe60000000900 */
[----:B------:R-:W-:Y:S01]  /*1e6e0*/  @!P4 STL.S16 [R1+0x40], R102 ;  /* 0x000040660100c387 */ /* 0x000fe20000100600 */
[----:B------:R-:W-:Y:S01]  /*1e6f0*/  PRMT R85, R102, 0x7610, R85 ;  /* 0x0000761066557816 */ /* 0x000fe20000000055 */
[----:B--2---:R-:W-:Y:S02]  /*1e700*/  @!P6 HADD2 R101, -R146.H0_H0, -RZ.H0_H0 ;  /* 0xa00000ff9265e230 */ /* 0x004fe40000000900 */
[----:B------:R1:W-:Y:S01]  /*1e710*/  @!P3 STL.S16 [R1+0x3c], R94 ;  /* 0x00003c5e0100b387 */ /* 0x0003e20000100600 */
[----:B------:R-:W-:Y:S03]  /*1e720*/  PRMT R84, R94, 0x7610, R84 ;  /* 0x000076105e547816 */ /* 0x000fe60000000054 */
[----:B------:R2:W5:Y:S01]  /*1e730*/  LDL.LU R179, [R1+0x174] ;  /* 0x0001740001b37983 */ /* 0x0005620000300800 */
[----:B------:R-:W-:Y:S03]  /*1e740*/  PRMT R91, R101, 0x7610, R91 ;  /* 0x00007610655b7816 */ /* 0x000fe6000000005b */
[----:B------:R-:W-:Y:S01]  /*1e750*/  @!P6 STL.S16 [R1+0x48], R101 ;  /* 0x000048650100e387 */ /* 0x000fe20000100600 */
[----:B------:R-:W-:Y:S01]  /*1e760*/  @!P6 PRMT R146, R91, 0x5410, RZ ;  /* 0x000054105b92e816 */ /* 0x000fe200000000ff */
[----:B------:R-:W-:Y:S02]  /*1e770*/  @!P5 HADD2 R100, -R145.H0_H0, -RZ.H0_H0 ;  /* 0xa00000ff9164d230 */ /* 0x000fe40000000900 */
[----:B------:R2:W3:Y:S04]  /*1e780*/  LDL.S16 R91, [R1+0x4c] ;  /* 0x00004c00015b7983 */ /* 0x0004e80000100600 */
[----:B------:R-:W-:Y:S01]  /*1e790*/  @!P5 STL.S16 [R1+0x44], R100 ;  /* 0x000044640100d387 */ /* 0x000fe20000100600 */
[----:B------:R-:W-:Y:S04]  /*1e7a0*/  PRMT R88, R100, 0x7610, R88 ;  /* 0x0000761064587816 */ /* 0x000fe80000000058 */
[----:B------:R-:W-:Y:S02]  /*1e7b0*/  @!P5 PRMT R145, R88, 0x5410, RZ ;  /* 0x000054105891d816 */ /* 0x000fe400000000ff */
[----:B------:R-:W-:Y:S02]  /*1e7c0*/  SHF.R.U32.HI R88, RZ, 0x18, R156 ;  /* 0x00000018ff587819 */ /* 0x000fe4000001169c */
[----:B-1----:R-:W-:Y:S02]  /*1e7d0*/  PRMT R94, R148, 0x5410, R147 ;  /* 0x00005410945e7816 */ /* 0x002fe40000000093 */
[----:B------:R-:W-:Y:S02]  /*1e7e0*/  @!P4 PRMT R148, R85, 0x5410, RZ ;  /* 0x000054105594c816 */ /* 0x000fe400000000ff */
[----:B------:R-:W-:Y:S02]  /*1e7f0*/  @!P3 PRMT R147, R84, 0x5410, RZ ;  /* 0x000054105493b816 */ /* 0x000fe400000000ff */
[----:B------:R-:W1:Y:S01]  /*1e800*/  LDSM.16.MT88.4 R84, [R174+0x7000] ;  /* 0x00700000ae54783b */ /* 0x000e620000004200 */
[C---:B------:R-:W-:Y:S02]  /*1e810*/  ISETP.GE.U32.AND P3, PT, R237.reuse, R2, PT ;  /* 0x00000002ed00720c */ /* 0x040fe40003f66070 */
[----:B------:R-:W-:Y:S02]  /*1e820*/  SHF.R.U32.HI R2, RZ, 0x8, R97 ;  /* 0x00000008ff027819 */ /* 0x000fe40000011661 */
[C---:B------:R-:W-:Y:S02]  /*1e830*/  ISETP.GE.U32.AND P4, PT, R237.reuse, R3, PT ;  /* 0x00000003ed00720c */ /* 0x040fe40003f86070 */
[----:B------:R-:W-:Y:S01]  /*1e840*/  PRMT R102, R98, 0x5410, R2 ;  /* 0x0000541062667816 */ /* 0x000fe20000000002 */
[----:B------:R-:W-:Y:S01]  /*1e850*/  STG.E.U16 [R162.64+0x5e], R148 ;  /* 0x00005e94a2007986 */ /* 0x000fe2000c101522 */
[C---:B------:R-:W-:Y:S02]  /*1e860*/  LOP3.LUT R2, R156.reuse, 0xffff, RZ, 0xc0, !PT ;  /* 0x0000ffff9c027812 */ /* 0x040fe400078ec0ff */
[----:B------:R-:W-:Y:S01]  /*1e870*/  LOP3.LUT R3, R156, 0xff, RZ, 0xc0, !PT ;  /* 0x000000ff9c037812 */ /* 0x000fe200078ec0ff */
[----:B------:R-:W-:Y:S01]  /*1e880*/  STG.E.U16 [R162.64+0x60], R147 ;  /* 0x00006093a2007986 */ /* 0x000fe2000c101522 */
[----:B------:R-:W-:Y:S01]  /*1e890*/  SHF.R.U32.HI R2, RZ, 0x8, R2 ;  /* 0x00000008ff027819 */ /* 0x000fe20000011602 */
[--C-:B------:R-:W-:Y:S01]  /*1e8a0*/  HSET2.LE.AND R102, R102, R222.reuse, PT ;  /* 0x000000de66667233 */ /* 0x100fe20003803000 */
[----:B------:R-:W-:Y:S01]  /*1e8b0*/  ISETP.GE.U32.AND P6, PT, R237, R3, PT ;  /* 0x00000003ed00720c */ /* 0x000fe20003fc6070 */
[----:B------:R-:W-:Y:S01]  /*1e8c0*/  STG.E.U16 [R160.64+0x60], R146 ;  /* 0x00006092a0007986 */ /* 0x000fe2000c101522 */
[----:B------:R-:W-:Y:S02]  /*1e8d0*/  PRMT R99, R72, 0x5410, R2 ;  /* 0x0000541048637816 */ /* 0x000fe40000000002 */
[----:B------:R-:W-:Y:S01]  /*1e8e0*/  LOP3.LUT R3, R156, 0xffff, RZ, 0xc0, !PT ;  /* 0x0000ffff9c037812 */ /* 0x000fe200078ec0ff */
[----:B------:R-:W4:Y:S01]  /*1e8f0*/  LDSM.16.MT88.4 R72, [R175+0x7000] ;  /* 0x00700000af48783b */ /* 0x000f220000004200 */
[----:B------:R2:W2:Y:S01]  /*1e900*/  MUFU.EX2 R157, R172 ;  /* 0x000000ac009d7308 */ /* 0x0004a20000000800 */
[----:B------:R-:W-:Y:S02]  /*1e910*/  SHF.R.U32.HI R2, RZ, 0x10, R156 ;  /* 0x00000010ff027819 */ /* 0x000fe4000001169c */
[----:B------:R-:W-:Y:S02]  /*1e920*/  SHF.R.U32.HI R3, RZ, 0x8, R3 ;  /* 0x00000008ff037819 */ /* 0x000fe40000011603 */
[----:B------:R-:W-:Y:S02]  /*1e930*/  LOP3.LUT R2, R2, 0xff, RZ, 0xc0, !PT ;  /* 0x000000ff02027812 */ /* 0x000fe400078ec0ff */
[----:B------:R-:W-:Y:S01]  /*1e940*/  STG.E.U16 [R160.64+0x62], R145 ;  /* 0x00006291a0007986 */ /* 0x000fe2000c101522 */
[----:B------:R-:W-:Y:S02]  /*1e950*/  LOP3.LUT R3, R3, 0xffff, RZ, 0xc0, !PT ;  /* 0x0000ffff03037812 */ /* 0x000fe400078ec0ff */
[----:B------:R-:W-:Y:S02]  /*1e960*/  PRMT R98, R2, 0x5410, R88 ;  /* 0x0000541002627816 */ /* 0x000fe40000000058 */
[----:B------:R-:W-:Y:S02]  /*1e970*/  ISETP.GE.U32.AND P5, PT, R237, R3, PT ;  /* 0x00000003ed00720c */ /* 0x000fe40003fa6070 */
[----:B------:R-:W-:Y:S02]  /*1e980*/  PRMT R88, R144, 0x5410, R143 ;  /* 0x0000541090587816 */ /* 0x000fe4000000008f */
[--C-:B------:R-:W-:Y:S02]  /*1e990*/  SHF.R.U32.HI R3, RZ, 0x10, R156.reuse ;  /* 0x00000010ff037819 */ /* 0x100fe4000001169c */
[----:B------:R-:W-:Y:S01]  /*1e9a0*/  SHF.R.U32.HI R156, RZ, 0x18, R156 ;  /* 0x00000018ff9c7819 */ /* 0x000fe2000001169c */
[-C--:B-1----:R-:W-:Y:S01]  /*1e9b0*/  HMMA.16816.F32 R36, R80, R84.reuse, R36 ;  /* 0x000000545024723c */ /* 0x082fe20000001824 */
[----:B------:R-:W-:Y:S02]  /*1e9c0*/  LOP3.LUT R2, R3, 0xff, RZ, 0xc0, !PT ;  /* 0x000000ff03027812 */ /* 0x000fe400078ec0ff */
[--C-:B------:R-:W-:Y:S02]  /*1e9d0*/  SHF.R.U32.HI R3, RZ, 0x10, R107.reuse ;  /* 0x00000010ff037819 */ /* 0x100fe4000001166b */
[----:B------:R-:W-:Y:S02]  /*1e9e0*/  LOP3.LUT R102, R102, R88, RZ, 0xc0, !PT ;  /* 0x0000005866667212 */ /* 0x000fe400078ec0ff */
[C---:B------:R-:W-:Y:S01]  /*1e9f0*/  LOP3.LUT R97, R0.reuse, 0xff, RZ, 0xc0, !PT ;  /* 0x000000ff00617812 */ /* 0x040fe200078ec0ff */
[C---:B------:R-:W-:Y:S07]  /*1ea00*/  HMMA.16816.F32 R40, R76.reuse, R84, R40 ;  /* 0x000000544c28723c */ /* 0x040fee0000001828 */
[----:B------:R-:W-:Y:S01]  /*1ea10*/  SHF.R.U32.HI R85, RZ, 0x10, R0 ;  /* 0x00000010ff557819 */ /* 0x000fe20000011600 */
[-C--:B------:R-:W-:Y:S01]  /*1ea20*/  HMMA.16816.F32 R44, R76, R86.reuse, R44 ;  /* 0x000000564c2c723c */ /* 0x080fe2000000182c */
[----:B------:R-:W-:Y:S04]  /*1ea30*/  LOP3.LUT R84, R0, 0xffff, RZ, 0xc0, !PT ;  /* 0x0000ffff00547812 */ /* 0x000fe800078ec0ff */
[----:B------:R-:W-:Y:S03]  /*1ea40*/  SHF.R.U32.HI R84, RZ, 0x8, R84 ;  /* 0x00000008ff547819 */ /* 0x000fe60000011654 */
[C---:B------:R-:W-:Y:S01]  /*1ea50*/  HMMA.16816.F32 R48, R80.reuse, R86, R48 ;  /* 0x000000565030723c */ /* 0x040fe20000001830 */
[----:B------:R-:W-:Y:S07]  /*1ea60*/  PRMT R84, R97, 0x5410, R84 ;  /* 0x0000541061547816 */ /* 0x000fee0000000054 */
[-C--:B----4-:R-:W-:Y:S08]  /*1ea70*/  HMMA.16816.F32 R52, R80, R72.reuse, R52 ;  /* 0x000000485034723c */ /* 0x090ff00000001834 */
[C---:B------:R-:W-:Y:S08]  /*1ea80*/  HMMA.16816.F32 R56, R76.reuse, R72, R56 ;  /* 0x000000484c38723c */ /* 0x040ff00000001838 */
[-C--:B------:R-:W-:Y:S07]  /*1ea90*/  HMMA.16816.F32 R60, R76, R74.reuse, R60 ;  /* 0x0000004a4c3c723c */ /* 0x080fee000000183c */
[--C-:B------:R-:W-:Y:S01]  /*1eaa0*/  HSET2.LE.AND R78, R99, R222.reuse, PT ;  /* 0x000000de634e7233 */ /* 0x100fe20003803000 */
[----:B------:R-:W-:Y:S01]  /*1eab0*/  HMMA.16816.F32 R64, R80, R74, R64 ;  /* 0x0000004a5040723c */ /* 0x000fe20000001840 */
[--C-:B------:R-:W-:Y:S03]  /*1eac0*/  HSET2.LE.AND R76, R84, R222.reuse, PT ;  /* 0x000000de544c7233 */ /* 0x100fe60003803000 */
[--C-:B------:R-:W-:Y:S02]  /*1ead0*/  HSET2.LE.AND R79, R98, R222.reuse, PT ;  /* 0x000000de624f7233 */ /* 0x100fe40003803000 */
[----:B------:R-:W-:Y:S01]  /*1eae0*/  LOP3.LUT R76, R76, R94, RZ, 0xc0, !PT ;  /* 0x0000005e4c4c7212 */ /* 0x000fe200078ec0ff */
[----:B---3--:R-:W-:Y:S05]  /*1eaf0*/  @!P1 HADD2 R91, -R144.H0_H0, -RZ.H0_H0 ;  /* 0xa00000ff905b9230 */ /* 0x008fea0000000900 */
[----:B------:R1:W-:Y:S01]  /*1eb00*/  @!P1 STL.S16 [R1+0x4c], R91 ;  /* 0x00004c5b01009387 */ /* 0x0003e20000100600 */
[----:B------:R-:W-:Y:S03]  /*1eb10*/  PRMT R90, R91, 0x7610, R90 ;  /* 0x000076105b5a7816 */ /* 0x000fe6000000005a */
[----:B------:R3:W5:Y:S01]  /*1eb20*/  LDL.LU R178, [R1+0x170] ;  /* 0x0001700001b27983 */ /* 0x0007620000300800 */
[----:B------:R-:W-:Y:S02]  /*1eb30*/  @!P1 PRMT R144, R90, 0x5410, RZ ;  /* 0x000054105a909816 */ /* 0x000fe400000000ff */
[----:B------:R-:W-:Y:S01]  /*1eb40*/  ISETP.GE.U32.AND P1, PT, R237, R2, PT ;  /* 0x00000002ed00720c */ /* 0x000fe20003f26070 */
[----:B------:R3:W5:Y:S01]  /*1eb50*/  LDL.LU R177, [R1+0x16c] ;  /* 0x00016c0001b17983 */ /* 0x0007620000300800 */
[C---:B------:R-:W-:Y:S02]  /*1eb60*/  LOP3.LUT R2, R107.reuse, 0xffff, RZ, 0xc0, !PT ;  /* 0x0000ffff6b027812 */ /* 0x040fe400078ec0ff */
[----:B------:R-:W-:Y:S01]  /*1eb70*/  LOP3.LUT R90, R107, 0xff, RZ, 0xc0, !PT ;  /* 0x000000ff6b5a7812 */ /* 0x000fe200078ec0ff */
[----:B--2---:R3:W5:Y:S01]  /*1eb80*/  LDL.LU R172, [R1+0x168] ;  /* 0x0001680001ac7983 */ /* 0x0047620000300800 */
[----:B------:R-:W-:Y:S02]  /*1eb90*/  SHF.R.U32.HI R2, RZ, 0x8, R2 ;  /* 0x00000008ff027819 */ /* 0x000fe40000011602 */
[----:B------:R-:W-:Y:S01]  /*1eba0*/  SHF.R.U32.HI R107, RZ, 0x18, R107 ;  /* 0x00000018ff6b7819 */ /* 0x000fe2000001166b */
[----:B------:R3:W2:Y:S01]  /*1ebb0*/  LDL.S16 R197, [R1+0x38] ;  /* 0x0000380001c57983 */ /* 0x0006a20000100600 */
[----:B------:R-:W-:Y:S02]  /*1ebc0*/  PRMT R90, R90, 0x5410, R2 ;  /* 0x000054105a5a7816 */ /* 0x000fe40000000002 */
[----:B------:R-:W-:Y:S01]  /*1ebd0*/  F2FP.PACK_AB R2, R157, R165 ;  /* 0x000000a59d02723e */ /* 0x000fe200000000ff */
[----:B------:R3:W4:Y:S02]  /*1ebe0*/  LDL.S16 R195, [R1+0x34] ;  /* 0x0000340001c37983 */ /* 0x0007240000100600 */
[--C-:B------:R-:W-:Y:S02]  /*1ebf0*/  HSET2.LE.AND R100, R90, R222.reuse, PT ;  /* 0x000000de5a647233 */ /* 0x100fe40003803000 */
[----:B------:R3:W3:Y:S01]  /*1ec00*/  LDL.S16 R194, [R1+0x30] ;  /* 0x0000300001c27983 */ /* 0x0006e20000100600 */
[----:B-1----:R-:W-:Y:S02]  /*1ec10*/  SHF.R.U32.HI R91, RZ, 0x18, R0 ;  /* 0x00000018ff5b7819 */ /* 0x002fe40000011600 */
[----:B------:R-:W-:Y:S01]  /*1ec20*/  LOP3.LUT R0, R3, 0xff, RZ, 0xc0, !PT ;  /* 0x000000ff03007812 */ /* 0x000fe200078ec0ff */
[----:B------:R1:W3:Y:S01]  /*1ec30*/  LDL.S16 R193, [R1+0x2c] ;  /* 0x00002c0001c17983 */ /* 0x0002e20000100600 */
[----:B------:R-:W-:Y:S02]  /*1ec40*/  LOP3.LUT R3, R85, 0xff, RZ, 0xc0, !PT ;  /* 0x000000ff55037812 */ /* 0x000fe400078ec0ff */
[----:B------:R-:W-:Y:S01]  /*1ec50*/  PRMT R0, R0, 0x5410, R107 ;  /* 0x0000541000007816 */ /* 0x000fe2000000006b */
[----:B------:R1:W3:Y:S01]  /*1ec60*/  LDL.S16 R83, [R1+0x28] ;  /* 0x0000280001537983 */ /* 0x0002e20000100600 */
[----:B------:R-:W-:Y:S02]  /*1ec70*/  PRMT R91, R3, 0x5410, R91 ;  /* 0x00005410035b7816 */ /* 0x000fe4000000005b */
[----:B------:R-:W-:Y:S01]  /*1ec80*/  PRMT R3, R140, 0x7632, R3 ;  /* 0x000076328c037816 */ /* 0x000fe20000000003 */
[----:B------:R1:W3:Y:S01]  /*1ec90*/  LDL.S16 R82, [R1+0x24] ;  /* 0x0000240001527983 */ /* 0x0002e20000100600 */
[--C-:B------:R-:W-:Y:S01]  /*1eca0*/  HSET2.LE.AND R101, R0, R222.reuse, PT ;  /* 0x000000de00657233 */ /* 0x100fe20003803000 */
[----:B------:R-:W-:Y:S01]  /*1ecb0*/  PRMT R0, R2, 0x7632, R0 ;  /* 0x0000763202007816 */ /* 0x000fe20000000000 */
[----:B------:R-:W-:Y:S01]  /*1ecc0*/  HSET2.LE.AND R77, R91, R222, PT ;  /* 0x000000de5b4d7233 */ /* 0x000fe20003803000 */
[----:B------:R1:W3:Y:S01]  /*1ecd0*/  LDL.S16 R81, [R1+0x20] ;  /* 0x0000200001517983 */ /* 0x0002e20000100600 */
[----:B------:R-:W-:Y:S02]  /*1ece0*/  PRMT R72, R140, 0x5410, R3 ;  /* 0x000054108c487816 */ /* 0x000fe40000000003 */
[----:B------:R-:W-:Y:S01]  /*1ecf0*/  LOP3.LUT R100, R100, R96, RZ, 0xc0, !PT ;  /* 0x0000006064647212 */ /* 0x000fe200078ec0ff */
[----:B------:R-:W-:Y:S01]  /*1ed00*/  STG.E.U16 [R154.64+0x70], R144 ;  /* 0x000070909a007986 */ /* 0x000fe2000c101522 */
[----:B------:R-:W-:Y:S02]  /*1ed10*/  LOP3.LUT R103, R103, R72, RZ, 0xc0, !PT ;  /* 0x0000004867677212 */ /* 0x000fe400078ec0ff */
[----:B------:R-:W-:Y:S02]  /*1ed20*/  LOP3.LUT R101, R101, R95, RZ, 0xc0, !PT ;  /* 0x0000005f65657212 */ /* 0x000fe400078ec0ff */
[----:B------:R-:W-:Y:S02]  /*1ed30*/  PRMT R72, R142, 0x5410, R141 ;  /* 0x000054108e487816 */ /* 0x000fe4000000008d */
[----:B------:R-:W-:Y:S02]  /*1ed40*/  PRMT R80, R2, 0x5410, R0 ;  /* 0x0000541002507816 */ /* 0x000fe40000000000 */
[----:B------:R-:W-:Y:S01]  /*1ed50*/  LOP3.LUT R78, R78, R72, RZ, 0xc0, !PT ;  /* 0x000000484e4e7212 */ /* 0x000fe200078ec0ff */
[-C--:B------:R-:W-:Y:S01]  /*1ed60*/  HMMA.16816.F32 R136, R100, R132.reuse, R4 ;  /* 0x000000846488723c */ /* 0x080fe20000001804 */
[----:B------:R-:W-:Y:S01]  /*1ed70*/  LOP3.LUT R77, R77, R89, RZ, 0xc0, !PT ;  /* 0x000000594d4d7212 */ /* 0x000fe200078ec0ff */
[----:B------:R-:W1:Y:S01]  /*1ed80*/  LDSM.16.MT88.4 R72, [R175+0x7800] ;  /* 0x00780000af48783b */ /* 0x000e620000004200 */
[----:B------:R-:W-:Y:S07]  /*1ed90*/  LOP3.LUT R79, R79, R80, RZ, 0xc0, !PT ;  /* 0x000000504f4f7212 */ /* 0x000fee00078ec0ff */
        /* <DEDUP_REMOVED lines=11> */
[-C--:B-1----:R-:W-:Y:S01]  /*1ee50*/  HMMA.16816.F32 R112, R100, R72.reuse, R52 ;  /* 0x000000486470723c */ /* 0x082fe20000001834 */
[----:B--2---:R-:W-:Y:S03]  /*1ee60*/  @!P3 HADD2 R197, -R143.H0_H0, -RZ.H0_H0 ;  /* 0xa00000ff8fc5b230 */ /* 0x004fe60000000900 */
[----:B----4-:R-:W-:Y:S02]  /*1ee70*/  @!P2 HADD2 R195, -R140.H0_H0, -RZ.H0_H0 ;  /* 0xa00000ff8cc3a230 */ /* 0x010fe40000000900 */
[----:B------:R-:W-:Y:S01]  /*1ee80*/  @!P3 STL.S16 [R1+0x38], R197 ;  /* 0x000038c50100b387 */ /* 0x000fe20000100600 */
[----:B------:R-:W-:Y:S01]  /*1ee90*/  PRMT R10, R197, 0x7610, R10 ;  /* 0x00007610c50a7816 */ /* 0x000fe2000000000a */
[----:B---3--:R-:W-:Y:S02]  /*1eea0*/  @!P4 HADD2 R194, -R3.H0_H0, -RZ.H0_H0 ;  /* 0xa00000ff03c2c230 */ /* 0x008fe40000000900 */
[----:B------:R-:W-:Y:S02]  /*1eeb0*/  @!P2 STL.S16 [R1+0x34], R195 ;  /* 0x000034c30100a387 */ /* 0x000fe40000100600 */
[----:B------:R-:W-:Y:S02]  /*1eec0*/  @!P3 PRMT R143, R10, 0x5410, RZ ;  /* 0x000054100a8fb816 */ /* 0x000fe400000000ff */
[----:B------:R-:W-:Y:S01]  /*1eed0*/  ISETP.GE.U32.AND P3, PT, R237, R156, PT ;  /* 0x0000009ced00720c */ /* 0x000fe20003f66070 */
[----:B------:R-:W-:Y:S01]  /*1eee0*/  @!P4 STL.S16 [R1+0x30], R194 ;  /* 0x000030c20100c387 */ /* 0x000fe20000100600 */
[----:B------:R-:W-:Y:S01]  /*1eef0*/  @!P6 HADD2 R193, -R142.H0_H0, -RZ.H0_H0 ;  /* 0xa00000ff8ec1e230 */ /* 0x000fe20000000900 */
[----:B------:R-:W-:Y:S01]  /*1ef00*/  PRMT R9, R195, 0x7610, R9 ;  /* 0x00007610c3097816 */ /* 0x000fe20000000009 */
[----:B------:R-:W-:Y:S01]  /*1ef10*/  @!P5 HADD2 R83, -R141.H0_H0, -RZ.H0_H0 ;  /* 0xa00000ff8d53d230 */ /* 0x000fe20000000900 */
[----:B------:R-:W-:Y:S01]  /*1ef20*/  STG.E.U16 [R154.64+0x72], R143 ;  /* 0x0000728f9a007986 */ /* 0x000fe2000c101522 */
[----:B------:R-:W-:Y:S01]  /*1ef30*/  PRMT R8, R194, 0x7610, R8 ;  /* 0x00007610c2087816 */ /* 0x000fe20000000008 */
[----:B------:R-:W-:Y:S02]  /*1ef40*/  @!P1 HADD2 R82, -R2.H0_H0, -RZ.H0_H0 ;  /* 0xa00000ff02529230 */ /* 0x000fe40000000900 */
[----:B------:R-:W-:Y:S01]  /*1ef50*/  @!P6 STL.S16 [R1+0x2c], R193 ;  /* 0x00002cc10100e387 */ /* 0x000fe20000100600 */
[----:B------:R-:W-:Y:S02]  /*1ef60*/  @!P2 PRMT R140, R9, 0x5410, RZ ;  /* 0x00005410098ca816 */ /* 0x000fe400000000ff */
[----:B------:R-:W-:Y:S01]  /*1ef70*/  @!P4 PRMT R3, R8, 0x5410, RZ ;  /* 0x000054100803c816 */ /* 0x000fe200000000ff */
[----:B------:R-:W-:Y:S01]  /*1ef80*/  @!P5 STL.S16 [R1+0x28], R83 ;  /* 0x000028530100d387 */ /* 0x000fe20000100600 */
[----:B------:R-:W-:Y:S01]  /*1ef90*/  @!P3 HADD2 R81, -R0.H0_H0, -RZ.H0_H0 ;  /* 0xa00000ff0051b230 */ /* 0x000fe20000000900 */
[----:B------:R-:W-:Y:S02]  /*1efa0*/  PRMT R7, R193, 0x7610, R7 ;  /* 0x00007610c1077816 */ /* 0x000fe40000000007 */
[----:B------:R-:W-:Y:S01]  /*1efb0*/  @!P1 STL.S16 [R1+0x24], R82 ;  /* 0x0000245201009387 */ /* 0x000fe20000100600 */
[----:B------:R-:W-:Y:S02]  /*1efc0*/  PRMT R6, R83, 0x7610, R6 ;  /* 0x0000761053067816 */ /* 0x000fe40000000006 */
[----:B------:R-:W-:Y:S01]  /*1efd0*/  @!P6 PRMT R142, R7, 0x5410, RZ ;  /* 0x00005410078ee816 */ /* 0x000fe200000000ff */
[----:B------:R1:W-:Y:S01]  /*1efe0*/  @!P3 STL.S16 [R1+0x20], R81 ;  /* 0x000020510100b387 */ /* 0x0003e20000100600 */
[----:B------:R-:W-:Y:S02]  /*1eff0*/  @!P5 PRMT R141, R6, 0x5410, RZ ;  /* 0x00005410068dd816 */ /* 0x000fe400000000ff */
[----:B------:R-:W-:Y:S01]  /*1f000*/  PRMT R5, R82, 0x7610, R5 ;  /* 0x0000761052057816 */ /* 0x000fe20000000005 */
[----:B------:R-:W-:Y:S01]  /*1f010*/  STG.E.U16 [R158.64+0x70], R140 ;  /* 0x0000708c9e007986 */ /* 0x000fe2000c101522 */
[----:B------:R-:W-:Y:S02]  /*1f020*/  PRMT R4, R81, 0x7610, R4 ;  /* 0x0000761051047816 */ /* 0x000fe40000000004 */
[----:B------:R-:W-:Y:S01]  /*1f030*/  @!P1 PRMT R2, R5, 0x5410, RZ ;  /* 0x0000541005029816 */ /* 0x000fe200000000ff */
[----:B------:R-:W-:Y:S01]  /*1f040*/  FADD.FTZ R5, R169, R192 ;  /* 0x000000c0a9057221 */ /* 0x000fe20000010000 */
[----:B------:R-:W-:Y:S01]  /*1f050*/  STG.E.U16 [R158.64+0x72], R3 ;  /* 0x000072039e007986 */ /* 0x000fe2000c101522 */
[----:B------:R-:W-:Y:S01]  /*1f060*/  @!P3 PRMT R0, R4, 0x5410, RZ ;  /* 0x000054100400b816 */ /* 0x000fe200000000ff */
[----:B------:R-:W-:Y:S01]  /*1f070*/  FADD.FTZ R4, R171, R196 ;  /* 0x000000c4ab047221 */ /* 0x000fe20000010000 */
[----:B------:R-:W-:Y:S01]  /*1f080*/  ISETP.GT.AND P1, PT, R191, RZ, PT ;  /* 0x000000ffbf00720c */ /* 0x000fe20003f24270 */
[----:B------:R-:W-:Y:S01]  /*1f090*/  FADD.FTZ R242, R168, R5 ;  /* 0x00000005a8f27221 */ /* 0x000fe20000010000 */
[----:B------:R-:W-:Y:S01]  /*1f0a0*/  STG.E.U16 [R162.64+0x6e], R142 ;  /* 0x00006e8ea2007986 */ /* 0x000fe2000c101522 */
[----:B------:R-:W-:Y:S03]  /*1f0b0*/  FADD.FTZ R241, R170, R4 ;  /* 0x00000004aaf17221 */ /* 0x000fe60000010000 */
[----:B------:R-:W-:Y:S04]  /*1f0c0*/  STG.E.U16 [R162.64+0x70], R141 ;  /* 0x0000708da2007986 */ /* 0x000fe8000c101522 */
[----:B------:R2:W-:Y:S01]  /*1f0d0*/  STG.E.U16 [R160.64+0x70], R2 ;  /* 0x00007002a0007986 */ /* 0x0005e2000c101522 */
[C---:B-1----:R-:W-:Y:S03]  /*1f0e0*/  HMMA.16816.F32 R80, R76.reuse, R72, R56 ;  /* 0x000000484c50723c */ /* 0x042fe60000001838 */
[----:B------:R1:W-:Y:S04]  /*1f0f0*/  STG.E.U16 [R160.64+0x72], R0 ;  /* 0x00007200a0007986 */ /* 0x0003e8000c101522 */
[----:B------:R-:W-:Y:S01]  /*1f100*/  IMAD.MOV.U32 R73, RZ, RZ, R69 ;  /* 0x000000ffff497224 */ /* 0x000fe200078e0045 */
[-C--:B------:R-:W-:Y:S01]  /*1f110*/  HMMA.16816.F32 R76, R76, R74.reuse, R60 ;  /* 0x0000004a4c4c723c */ /* 0x080fe2000000183c */
[----:B------:R-:W-:Y:S07]  /*1f120*/  IMAD.MOV.U32 R72, RZ, RZ, R70 ;  /* 0x000000ffff487224 */ /* 0x000fee00078e0046 */
[----:B------:R-:W-:Y:S01]  /*1f130*/  HMMA.16816.F32 R100, R100, R74, R64 ;  /* 0x0000004a6464723c */ /* 0x000fe20000001840 */
[----:B--2---:R-:W-:Y:S03]  /*1f140*/  FADD.FTZ R2, R190, R164 ;  /* 0x000000a4be027221 */ /* 0x004fe60000010000 */
[----:B-1----:R-:W-:Y:S02]  /*1f150*/  FADD.FTZ R0, R189, R153 ;  /* 0x00000099bd007221 */ /* 0x002fe40000010000 */
[----:B------:R-:W-:Y:S02]  /*1f160*/  FADD.FTZ R3, R167, R2 ;  /* 0x00000002a7037221 */ /* 0x000fe40000010000 */
[----:B------:R-:W-:Y:S01]  /*1f170*/  FADD.FTZ R2, R165, R0 ;  /* 0x00000000a5027221 */ /* 0x000fe20000010000 */
[----:B------:R-:W-:Y:S03]  /*1f180*/  IADD3 R0, R191, -0x1, RZ ;  /* 0xffffffffbf007810 */ /* 0x000fe60007ffe0ff */
[----:B------:R-:W-:Y:S02]  /*1f190*/  FADD.FTZ R196, R166, R3 ;  /* 0x00000003a6c47221 */ /* 0x000fe40000010000 */
[----:B------:R-:W-:Y:S02]  /*1f1a0*/  FADD.FTZ R197, R157, R2 ;  /* 0x000000029dc57221 */ /* 0x000fe40000010000 */
[----:B------:R-:W-:Y:S02]  /*1f1b0*/  IMAD.MOV.U32 R191, RZ, RZ, R0 ;  /* 0x000000ffffbf7224 */ /* 0x000fe400078e0000 */
[----:B------:R-:W-:Y:S02]  /*1f1c0*/  IMAD.MOV.U32 R3, RZ, RZ, R71 ;  /* 0x000000ffff037224 */ /* 0x000fe400078e0047 */
[----:B------:R-:W-:Y:S01]  /*1f1d0*/  IMAD.MOV.U32 R0, RZ, RZ, R68 ;  /* 0x000000ffff007224 */ /* 0x000fe200078e0044 */
[----:B-----5:R-:W-:-:S05]  /*1f1e0*/  @P1 BRA `(.L_x_839) ;  /* 0xffff98c000001947 */ /* 0x020fca000383ffff */
.L_x_838:
[----:B------:R-:W2:Y:S01]  /*1f1f0*/  LDL.LU R57, [R1+0x134] ;  /* 0x0001340001397983 */ /* 0x000ea20000300800 */
[----:B------:R-:W-:Y:S01]  /*1f200*/  MOV R6, 0x3f800000 ;  /* 0x3f80000000067802 */ /* 0x000fe20000000f00 */
[----:B------:R-:W1:Y:S01]  /*1f210*/  LDC.U8 R40, c[0x0][0x329] ;  /* 0x0000ca40ff287b82 */ /* 0x000e620000000000 */
[----:B------:R-:W-:Y:S01]  /*1f220*/  BSSY B0, `(.L_x_842) ;  /* 0x0000135000007945 */ /* 0x000fe20003800000 */
[----:B------:R-:W3:Y:S04]  /*1f230*/  SHFL.BFLY PT, R0, R241, 0x2, 0x1f ;  /* 0x0c401f00f1007f89 */ /* 0x000ee800000e0000 */
[----:B------:R-:W4:Y:S04]  /*1f240*/  SHFL.BFLY PT, R2, R242, 0x2, 0x1f ;  /* 0x0c401f00f2027f89 */ /* 0x000f2800000e0000 */
[----:B------:R-:W1:Y:S04]  /*1f250*/  SHFL.BFLY PT, R3, R196, 0x2, 0x1f ;  /* 0x0c401f00c4037f89 */ /* 0x000e6800000e0000 */
[----:B------:R-:W1:Y:S01]  /*1f260*/  S2R R55, SR_TID.X ;  /* 0x0000000000377919 */ /* 0x000e620000002100 */
[----:B---3--:R-:W-:-:S02]  /*1f270*/  FADD.FTZ R241, R0, R241 ;  /* 0x000000f100f17221 */ /* 0x008fc40000010000 */
[----:B----4-:R-:W-:-:S03]  /*1f280*/  FADD.FTZ R0, R2, R242 ;  /* 0x000000f202007221 */ /* 0x010fc60000010000 */
[----:B------:R-:W3:Y:S01]  /*1f290*/  SHFL.BFLY PT, R5, R241, 0x1, 0x1f ;  /* 0x0c201f00f1057f89 */ /* 0x000ee200000e0000 */
[----:B-1----:R-:W-:-:S03]  /*1f2a0*/  FADD.FTZ R196, R3, R196 ;  /* 0x000000c403c47221 */ /* 0x002fc60000010000 */
[----:B------:R-:W1:Y:S01]  /*1f2b0*/  SHFL.BFLY PT, R2, R197, 0x2, 0x1f ;  /* 0x0c401f00c5027f89 */ /* 0x000e6200000e0000 */
[----:B------:R-:W-:-:S03]  /*1f2c0*/  SHF.R.S32.HI R56, RZ, 0x1f, R55 ;  /* 0x0000001fff387819 */ /* 0x000fc60000011437 */
[----:B------:R-:W4:Y:S01]  /*1f2d0*/  SHFL.BFLY PT, R3, R196, 0x1, 0x1f ;  /* 0x0c201f00c4037f89 */ /* 0x000f2200000e0000 */
[----:B------:R-:W-:-:S03]  /*1f2e0*/  LEA.HI R54, R56, R55, RZ, 0x5 ;  /* 0x0000003738367211 */ /* 0x000fc600078f28ff */
[----:B------:R-:W4:Y:S01]  /*1f2f0*/  SHFL.BFLY PT, R4, R0, 0x1, 0x1f ;  /* 0x0c201f0000047f89 */ /* 0x000f2200000e0000 */
[----:B------:R-:W-:Y:S01]  /*1f300*/  SHF.R.S32.HI R9, RZ, 0x5, R54 ;  /* 0x00000005ff097819 */ /* 0x000fe20000011436 */
[----:B---3--:R-:W-:Y:S01]  /*1f310*/  FADD.FTZ R241, R241, R5 ;  /* 0x00000005f1f17221 */ /* 0x008fe20000010000 */
[----:B------:R-:W-:Y:S01]  /*1f320*/  MOV R5, 0x3f800000 ;  /* 0x3f80000000057802 */ /* 0x000fe20000000f00 */
[----:B-1----:R-:W-:-:S03]  /*1f330*/  FADD.FTZ R197, R2, R197 ;  /* 0x000000c502c57221 */ /* 0x002fc60000010000 */
[----:B------:R-:W-:Y:S01]  /*1f340*/  FSETP.NE.FTZ.AND P6, PT, R241, RZ, PT ;  /* 0x000000fff100720b */ /* 0x000fe20003fd5000 */
[----:B----4-:R-:W-:Y:S01]  /*1f350*/  FADD.FTZ R38, R196, R3 ;  /* 0x00000003c4267221 */ /* 0x010fe20000010000 */
[----:B------:R-:W1:Y:S01]  /*1f360*/  SHFL.BFLY PT, R8, R197, 0x1, 0x1f ;  /* 0x0c201f00c5087f89 */ /* 0x000e6200000e0000 */
[----:B------:R-:W-:-:S03]  /*1f370*/  FADD.FTZ R37, R0, R4 ;  /* 0x0000000400257221 */ /* 0x000fc60000010000 */
[----:B------:R-:W-:Y:S02]  /*1f380*/  FSETP.NE.FTZ.AND P4, PT, R38, RZ, PT ;  /* 0x000000ff2600720b */ /* 0x000fe40003f95000 */
[----:B------:R-:W-:Y:S02]  /*1f390*/  LEA.HI R4, R56, R55, RZ, 0x2 ;  /* 0x0000003738047211 */ /* 0x000fe400078f10ff */
[----:B------:R-:W-:-:S03]  /*1f3a0*/  FSETP.NE.FTZ.AND P5, PT, R37, RZ, PT ;  /* 0x000000ff2500720b */ /* 0x000fc60003fb5000 */
[----:B------:R-:W3:Y:S01]  /*1f3b0*/  @P6 MUFU.RCP R5, R241 ;  /* 0x000000f100056308 */ /* 0x000ee20000001000 */
[--C-:B------:R-:W-:Y:S02]  /*1f3c0*/  SHF.R.S32.HI R0, RZ, 0x2, R4.reuse ;  /* 0x00000002ff007819 */ /* 0x100fe40000011404 */
[----:B------:R-:W-:Y:S02]  /*1f3d0*/  SHF.R.S32.HI R7, RZ, 0x1f, R4 ;  /* 0x0000001fff077819 */ /* 0x000fe40000011404 */
[----:B------:R-:W-:Y:S02]  /*1f3e0*/  LOP3.LUT R4, R4, 0x3ffffffc, RZ, 0xc0, !PT ;  /* 0x3ffffffc04047812 */ /* 0x000fe400078ec0ff */
[----:B------:R-:W-:-:S04]  /*1f3f0*/  LEA.HI R7, R7, R0, RZ, 0x3 ;  /* 0x0000000007077211 */ /* 0x000fc800078f18ff */
[----:B------:R-:W-:Y:S01]  /*1f400*/  LOP3.LUT R19, R7, 0xfffffff8, RZ, 0xc0, !PT ;  /* 0xfffffff807137812 */ /* 0x000fe200078ec0ff */
[----:B------:R-:W4:Y:S01]  /*1f410*/  @P5 MUFU.RCP R6, R37 ;  /* 0x0000002500065308 */ /* 0x000f220000001000 */
[----:B-1----:R-:W-:Y:S02]  /*1f420*/  FADD.FTZ R39, R197, R8 ;  /* 0x00000008c5277221 */ /* 0x002fe40000010000 */
[----:B------:R-:W-:Y:S01]  /*1f430*/  IADD3 R19, R0, -R19, RZ ;  /* 0x8000001300137210 */ /* 0x000fe20007ffe0ff */
[----:B---3--:R-:W-:Y:S02]  /*1f440*/  FMUL.FTZ R0, R5, c[0x0][0x2dc] ;  /* 0x0000b70005007a20 */ /* 0x008fe40000410000 */
[----:B------:R-:W-:Y:S02]  /*1f450*/  FSETP.NE.FTZ.AND P3, PT, R39, RZ, PT ;  /* 0x000000ff2700720b */ /* 0x000fe40003f75000 */
[C---:B------:R-:W-:Y:S02]  /*1f460*/  FMUL.FTZ R136, R0.reuse, R136 ;  /* 0x0000008800887220 */ /* 0x040fe40000410000 */
[----:B------:R-:W-:-:S02]  /*1f470*/  FMUL.FTZ R5, R0, R137 ;  /* 0x0000008900057220 */ /* 0x000fc40000410000 */
[C---:B------:R-:W-:Y:S02]  /*1f480*/  FMUL.FTZ R132, R0.reuse, R132 ;  /* 0x0000008400847220 */ /* 0x040fe40000410000 */
[C---:B------:R-:W-:Y:S01]  /*1f490*/  FMUL.FTZ R133, R0.reuse, R133 ;  /* 0x0000008500857220 */ /* 0x040fe20000410000 */
[----:B------:R-:W-:Y:S01]  /*1f4a0*/  F2FP.PACK_AB R5, R5, R136 ;  /* 0x000000880505723e */ /* 0x000fe200000000ff */
[C---:B------:R-:W-:Y:S02]  /*1f4b0*/  FMUL.FTZ R128, R0.reuse, R128 ;  /* 0x0000008000807220 */ /* 0x040fe40000410000 */
[C---:B------:R-:W-:Y:S02]  /*1f4c0*/  FMUL.FTZ R14, R0.reuse, R129 ;  /* 0x00000081000e7220 */ /* 0x040fe40000410000 */
[C---:B------:R-:W-:Y:S02]  /*1f4d0*/  FMUL.FTZ R124, R0.reuse, R124 ;  /* 0x0000007c007c7220 */ /* 0x040fe40000410000 */
        /* <DEDUP_REMOVED lines=13> */
[----:B------:R-:W-:-:S04]  /*1f5b0*/  F2FP.PACK_AB R28, R28, R112 ;  /* 0x000000701c1c723e */ /* 0x000fc800000000ff */
[----:B------:R-:W-:Y:S02]  /*1f5c0*/  F2FP.PACK_AB R32, R32, R100 ;  /* 0x000000642020723e */ /* 0x000fe400000000ff */
[----:B--2---:R-:W-:-:S13]  /*1f5d0*/  ISETP.NE.AND P0, PT, R57, -0x1, PT ;  /* 0xffffffff3900780c */ /* 0x004fda0003f05270 */
[----:B------:R-:W-:-:S04]  /*1f5e0*/  @P0 IMAD.WIDE.U32 R2, R57, c[0x0][0x1e8], RZ ;  /* 0x00007a0039020a25 */ /* 0x000fc800078e00ff */
[----:B------:R-:W-:Y:S01]  /*1f5f0*/  @P0 IMAD R53, R57, c[0x0][0x1ec], R3 ;  /* 0x00007b0039350a24 */ /* 0x000fe200078e0203 */
[----:B------:R-:W-:Y:S02]  /*1f600*/  @P0 MOV R52, R2 ;  /* 0x0000000200340202 */ /* 0x000fe40000000f00 */
[----:B------:R-:W-:Y:S02]  /*1f610*/  MOV R2, 0x3f800000 ;  /* 0x3f80000000027802 */ /* 0x000fe40000000f00 */
[----:B------:R-:W-:Y:S01]  /*1f620*/  IADD3 R3, -R4, R55, RZ ;  /* 0x0000003704037210 */ /* 0x000fe20007ffe1ff */
[----:B------:R-:W-:-:S03]  /*1f630*/  IMAD.MOV.U32 R4, RZ, RZ, 0x3f800000 ;  /* 0x3f800000ff047424 */ /* 0x000fc600078e00ff */
[----:B------:R-:W1:Y:S01]  /*1f640*/  @P4 MUFU.RCP R2, R38 ;  /* 0x0000002600024308 */ /* 0x000e620000001000 */
[----:B------:R-:W-:Y:S01]  /*1f650*/  LEA R30, R9, R3, 0x9 ;  /* 0x00000003091e7211 */ /* 0x000fe200078e48ff */
[----:B----4-:R-:W-:Y:S01]  /*1f660*/  FMUL.FTZ R3, R6, c[0x0][0x2dc] ;  /* 0x0000b70006037a20 */ /* 0x010fe20000410000 */
[----:B------:R-:W-:-:S03]  /*1f670*/  MOV R6, 0xfffffff0 ;  /* 0xfffffff000067802 */ /* 0x000fc60000000f00 */
[C---:B------:R-:W-:Y:S02]  /*1f680*/  FMUL.FTZ R138, R3.reuse, R138 ;  /* 0x0000008a038a7220 */ /* 0x040fe40000410000 */
[----:B------:R-:W2:Y:S01]  /*1f690*/  @P3 MUFU.RCP R4, R39 ;  /* 0x0000002700043308 */ /* 0x000ea20000001000 */
[C---:B------:R-:W-:Y:S02]  /*1f6a0*/  FMUL.FTZ R139, R3.reuse, R139 ;  /* 0x0000008b038b7220 */ /* 0x040fe40000410000 */
[C---:B------:R-:W-:Y:S02]  /*1f6b0*/  FMUL.FTZ R134, R3.reuse, R134 ;  /* 0x0000008603867220 */ /* 0x040fe40000410000 */
[C---:B------:R-:W-:Y:S02]  /*1f6c0*/  FMUL.FTZ R7, R3.reuse, R135 ;  /* 0x0000008703077220 */ /* 0x040fe40000410000 */
[----:B------:R-:W-:Y:S02]  /*1f6d0*/  FMUL.FTZ R130, R3, R130 ;  /* 0x0000008203827220 */ /* 0x000fe40000410000 */
[----:B-1----:R-:W-:Y:S01]  /*1f6e0*/  FMUL.FTZ R2, R2, c[0x0][0x2dc] ;  /* 0x0000b70002027a20 */ /* 0x002fe20000410000 */
[----:B------:R-:W-:Y:S01]  /*1f6f0*/  F2FP.PACK_AB R7, R7, R134 ;  /* 0x000000860707723e */ /* 0x000fe200000000ff */
[----:B------:R-:W-:-:S02]  /*1f700*/  FMUL.FTZ R13, R3, R131 ;  /* 0x00000083030d7220 */ /* 0x000fc40000410000 */
[C---:B------:R-:W-:Y:S02]  /*1f710*/  FMUL.FTZ R108, R2.reuse, R108 ;  /* 0x0000006c026c7220 */ /* 0x040fe40000410000 */
        /* <DEDUP_REMOVED lines=22> */
[----:B------:R-:W-:Y:S01]  /*1f880*/  LOP3.LUT R2, R19, 0x1, RZ, 0xc0, !PT ;  /* 0x0000000113027812 */ /* 0x000fe200078ec0ff */
[----:B--2---:R-:W-:Y:S01]  /*1f890*/  FMUL.FTZ R0, R4, c[0x0][0x2dc] ;  /* 0x0000b70004007a20 */ /* 0x004fe20000410000 */
[----:B------:R-:W-:Y:S01]  /*1f8a0*/  F2FP.PACK_AB R4, R139, R138 ;  /* 0x0000008a8b04723e */ /* 0x000fe200000000ff */
[C---:B------:R-:W-:Y:S01]  /*1f8b0*/  FMUL.FTZ R126, R3.reuse, R126 ;  /* 0x0000007e037e7220 */ /* 0x040fe20000410000 */
[----:B------:R-:W-:Y:S01]  /*1f8c0*/  ISETP.NE.U32.AND P1, PT, R2, 0x1, PT ;  /* 0x000000010200780c */ /* 0x000fe20003f25070 */
[----:B------:R-:W-:Y:S01]  /*1f8d0*/  FMUL.FTZ R10, R3, R127 ;  /* 0x0000007f030a7220 */ /* 0x000fe20000410000 */
[----:B------:R-:W-:Y:S01]  /*1f8e0*/  SHF.L.U32 R2, R19, 0x6, RZ ;  /* 0x0000000613027819 */ /* 0x000fe200000006ff */
[C---:B------:R-:W-:Y:S01]  /*1f8f0*/  FMUL.FTZ R122, R3.reuse, R122 ;  /* 0x0000007a037a7220 */ /* 0x040fe20000410000 */
[----:B------:R-:W-:Y:S01]  /*1f900*/  SEL R6, R6, 0x10, !P1 ;  /* 0x0000001006067807 */ /* 0x000fe20004800000 */
[C---:B------:R-:W-:Y:S01]  /*1f910*/  FMUL.FTZ R23, R3.reuse, R123 ;  /* 0x0000007b03177220 */ /* 0x040fe20000410000 */
[----:B------:R-:W-:Y:S01]  /*1f920*/  LOP3.LUT R2, R2, 0x1c0, RZ, 0xc0, !PT ;  /* 0x000001c002027812 */ /* 0x000fe200078ec0ff */
[----:B------:R-:W-:Y:S01]  /*1f930*/  FMUL.FTZ R118, R3, R118 ;  /* 0x0000007603767220 */ /* 0x000fe20000410000 */
[----:B------:R-:W-:Y:S01]  /*1f940*/  R2P PR, R19, 0x6 ;  /* 0x0000000613007804 */ /* 0x000fe20000000000 */
[C---:B------:R-:W-:Y:S01]  /*1f950*/  FMUL.FTZ R119, R3.reuse, R119 ;  /* 0x0000007703777220 */ /* 0x040fe20000410000 */
[----:B------:R-:W-:Y:S01]  /*1f960*/  LEA.HI R2, R2, R2, RZ, 0x1d ;  /* 0x0000000202027211 */ /* 0x000fe200078fe8ff */
[C---:B------:R-:W-:Y:S01]  /*1f970*/  FMUL.FTZ R114, R3.reuse, R114 ;  /* 0x0000007203727220 */ /* 0x040fe20000410000 */
[----:B------:R-:W-:Y:S01]  /*1f980*/  F2FP.PACK_AB R10, R10, R126 ;  /* 0x0000007e0a0a723e */ /* 0x000fe200000000ff */
[----:B------:R-:W-:Y:S01]  /*1f990*/  FMUL.FTZ R27, R3, R115 ;  /* 0x00000073031b7220 */ /* 0x000fe20000410000 */
[----:B------:R-:W-:Y:S01]  /*1f9a0*/  LEA R2, R30, R2, 0x1 ;  /* 0x000000021e027211 */ /* 0x000fe200078e08ff */
[----:B------:R-:W-:Y:S01]  /*1f9b0*/  IMAD.MOV.U32 R30, RZ, RZ, 0x20 ;  /* 0x00000020ff1e7424 */ /* 0x000fe200078e00ff */
[----:B------:R-:W-:Y:S01]  /*1f9c0*/  F2FP.PACK_AB R23, R23, R122 ;  /* 0x0000007a1717723e */ /* 0x000fe200000000ff */
[C---:B------:R-:W-:Y:S01]  /*1f9d0*/  FMUL.FTZ R102, R3.reuse, R102 ;  /* 0x0000006603667220 */ /* 0x040fe20000410000 */
[----:B------:R-:W-:Y:S01]  /*1f9e0*/  SHF.L.U32 R2, R2, 0x1, RZ ;  /* 0x0000000102027819 */ /* 0x000fe200000006ff */
[----:B------:R-:W-:Y:S01]  /*1f9f0*/  FMUL.FTZ R31, R3, R103 ;  /* 0x00000067031f7220 */ /* 0x000fe20000410000 */
[----:B------:R-:W-:Y:S01]  /*1fa00*/  SEL R30, R30, 0xffffffe0, !P1 ;  /* 0xffffffe01e1e7807 */ /* 0x000fe20004800000 */
[----:B------:R-:W-:Y:S01]  /*1fa10*/  FMUL.FTZ R110, R0, R110 ;  /* 0x0000006e006e7220 */ /* 0x000fe20000410000 */
[----:B------:R-:W-:Y:S01]  /*1fa20*/  IADD3 R3, R2, R6, RZ ;  /* 0x0000000602037210 */ /* 0x000fe20007ffe0ff */
[C---:B------:R-:W-:Y:S01]  /*1fa30*/  FMUL.FTZ R9, R0.reuse, R111 ;  /* 0x0000006f00097220 */ /* 0x040fe20000410000 */
[----:B------:R1:W-:Y:S01]  /*1fa40*/  STS [R2], R5 ;  /* 0x0000000502007388 */ /* 0x0003e20000000800 */
[C---:B------:R-:W-:Y:S01]  /*1fa50*/  FMUL.FTZ R106, R0.reuse, R106 ;  /* 0x0000006a006a7220 */ /* 0x040fe20000410000 */
[----:B------:R-:W-:Y:S01]  /*1fa60*/  F2FP.PACK_AB R19, R119, R118 ;  /* 0x000000767713723e */ /* 0x000fe200000000ff */
[C---:B------:R-:W-:Y:S01]  /*1fa70*/  FMUL.FTZ R15, R0.reuse, R107 ;  /* 0x0000006b000f7220 */ /* 0x040fe20000410000 */
[----:B------:R2:W-:Y:S01]  /*1fa80*/  STS [R2+0x400], R4 ;  /* 0x0004000402007388 */ /* 0x0005e20000000800 */
[C---:B------:R-:W-:Y:S01]  /*1fa90*/  FMUL.FTZ R98, R0.reuse, R98 ;  /* 0x0000006200627220 */ /* 0x040fe20000410000 */
[----:B------:R-:W-:Y:S01]  /*1faa0*/  F2FP.PACK_AB R9, R9, R110 ;  /* 0x0000006e0909723e */ /* 0x000fe200000000ff */
[C---:B------:R-:W-:Y:S01]  /*1fab0*/  FMUL.FTZ R18, R0.reuse, R99 ;  /* 0x0000006300127220 */ /* 0x040fe20000410000 */
[----:B------:R-:W-:Y:S01]  /*1fac0*/  F2FP.PACK_AB R15, R15, R106 ;  /* 0x0000006a0f0f723e */ /* 0x000fe200000000ff */
[C---:B------:R-:W-:Y:S01]  /*1fad0*/  FMUL.FTZ R94, R0.reuse, R94 ;  /* 0x0000005e005e7220 */ /* 0x040fe20000410000 */
[----:B------:R3:W-:Y:S01]  /*1fae0*/  STS [R3+0x400], R7 ;  /* 0x0004000703007388 */ /* 0x0007e20000000800 */
[----:B------:R-:W-:Y:S01]  /*1faf0*/  FMUL.FTZ R25, R0, R95 ;  /* 0x0000005f00197220 */ /* 0x000fe20000410000 */
        /* <DEDUP_REMOVED lines=13> */
[----:B------:R-:W-:Y:S01]  /*1fbd0*/  FMUL.FTZ R78, R0, R78 ;  /* 0x0000004e004e7220 */ /* 0x000fe20000410000 */
[----:B-1----:R-:W-:Y:S01]  /*1fbe0*/  IADD3 R5, R2, R30, RZ ;  /* 0x0000001e02057210 */ /* 0x002fe20007ffe0ff */
[----:B------:R-:W-:Y:S01]  /*1fbf0*/  FMUL.FTZ R35, R0, R79 ;  /* 0x0000004f00237220 */ /* 0x000fe20000410000 */
[----:B------:R-:W-:-:S02]  /*1fc00*/  F2FP.PACK_AB R0, R133, R132 ;  /* 0x000000848500723e */ /* 0x000fc400000000ff */
[----:B--2---:R-:W-:Y:S02]  /*1fc10*/  IADD3 R4, R3, R30, RZ ;  /* 0x0000001e03047210 */ /* 0x004fe40007ffe0ff */
[----:B------:R-:W-:Y:S01]  /*1fc20*/  F2FP.PACK_AB R33, R33, R82 ;  /* 0x000000522121723e */ /* 0x000fe200000000ff */
[----:B------:R1:W-:Y:S01]  /*1fc30*/  STS [R3], R0 ;  /* 0x0000000003007388 */ /* 0x0003e20000000800 */
[----:B------:R-:W-:Y:S01]  /*1fc40*/  F2FP.PACK_AB R36, R36, R76 ;  /* 0x0000004c2424723e */ /* 0x000fe200000000ff */
[----:B---3--:R-:W2:Y:S01]  /*1fc50*/  LDC.U8 R7, c[0x0][0x328] ;  /* 0x0000ca00ff077b82 */ /* 0x008ea20000000000 */
[----:B------:R-:W-:Y:S01]  /*1fc60*/  F2FP.PACK_AB R35, R35, R78 ;  /* 0x0000004e2323723e */ /* 0x000fe200000000ff */
[----:B------:R-:W-:Y:S01]  /*1fc70*/  STS [R2+0x2000], R8 ;  /* 0x0020000802007388 */ /* 0x000fe20000000800 */
[----:B------:R-:W-:-:S03]  /*1fc80*/  ISETP.NE.AND P1, PT, R40, RZ, PT ;  /* 0x000000ff2800720c */ /* 0x000fc60003f25270 */
[----:B------:R3:W-:Y:S04]  /*1fc90*/  STS [R2+0x2400], R9 ;  /* 0x0024000902007388 */ /* 0x0007e80000000800 */
[----:B------:R4:W-:Y:S04]  /*1fca0*/  STS [R3+0x2000], R16 ;  /* 0x0020001003007388 */ /* 0x0009e80000000800 */
[----:B------:R4:W-:Y:S04]  /*1fcb0*/  STS [R3+0x2400], R15 ;  /* 0x0024000f03007388 */ /* 0x0009e80000000800 */
[----:B------:R4:W-:Y:S04]  /*1fcc0*/  STS [R5], R14 ;  /* 0x0000000e05007388 */ /* 0x0009e80000000800 */
[----:B------:R4:W-:Y:S01]  /*1fcd0*/  STS [R5+0x400], R13 ;  /* 0x0004000d05007388 */ /* 0x0009e20000000800 */
[----:B-1----:R-:W-:-:S02]  /*1fce0*/  IADD3 R0, R2, 0x40, RZ ;  /* 0x0000004002007810 */ /* 0x002fc40007ffe0ff */
[----:B------:R-:W-:Y:S01]  /*1fcf0*/  @P2 IADD3 R0, R2, -0x40, RZ ;  /* 0xffffffc002002810 */ /* 0x000fe20007ffe0ff */
[----:B------:R1:W-:Y:S01]  /*1fd00*/  STS [R4], R11 ;  /* 0x0000000b04007388 */ /* 0x0003e20000000800 */
[----:B--2---:R-:W-:-:S03]  /*1fd10*/  ISETP.NE.AND P2, PT, R7, RZ, PT ;  /* 0x000000ff0700720c */ /* 0x004fc60003f45270 */
[----:B------:R2:W-:Y:S01]  /*1fd20*/  STS [R4+0x400], R10 ;  /* 0x0004000a04007388 */ /* 0x0005e20000000800 */
[----:B---3--:R-:W-:Y:S02]  /*1fd30*/  IADD3 R2, R30, 0x400, R0 ;  /* 0x000004001e027810 */ /* 0x008fe40007ffe000 */
[----:B------:R-:W-:Y:S01]  /*1fd40*/  @P1 MOV R9, c[0x0][0x210] ;  /* 0x0000840000091a02 */ /* 0x000fe20000000f00 */
[----:B------:R-:W-:Y:S01]  /*1fd50*/  STS [R5+0x2000], R12 ;  /* 0x0020000c05007388 */ /* 0x000fe20000000800 */
[----:B------:R-:W-:Y:S02]  /*1fd60*/  @!P1 MOV R9, 0x1 ;  /* 0x0000000100099802 */ /* 0x000fe40000000f00 */
[----:B----4-:R-:W-:Y:S01]  /*1fd70*/  MOV R16, 0x7f800000 ;  /* 0x7f80000000107802 */ /* 0x010fe20000000f00 */
[----:B------:R3:W-:Y:S01]  /*1fd80*/  STS [R5+0x2400], R18 ;  /* 0x0024001205007388 */ /* 0x0007e20000000800 */
[----:B------:R-:W-:-:S03]  /*1fd90*/  MOV R15, 0x7f800000 ;  /* 0x7f800000000f7802 */ /* 0x000fc60000000f00 */
[----:B------:R4:W-:Y:S01]  /*1fda0*/  STS [R4+0x2000], R17 ;  /* 0x0020001104007388 */ /* 0x0009e20000000800 */
[----:B------:R-:W-:-:S03]  /*1fdb0*/  MOV R14, 0x7f800000 ;  /* 0x7f800000000e7802 */ /* 0x000fc60000000f00 */
[----:B------:R4:W-:Y:S01]  /*1fdc0*/  STS [R4+0x2400], R25 ;  /* 0x0024001904007388 */ /* 0x0009e20000000800 */
[----:B------:R-:W-:-:S03]  /*1fdd0*/  MOV R13, 0x7f800000 ;  /* 0x7f800000000d7802 */ /* 0x000fc60000000f00 */
[----:B------:R-:W-:Y:S01]  /*1fde0*/  STS [R0], R24 ;  /* 0x0000001800007388 */ /* 0x000fe20000000800 */
[----:B-1----:R-:W1:Y:S03]  /*1fdf0*/  @P6 MUFU.LG2 R11, R241 ;  /* 0x000000f1000b6308 */ /* 0x002e660000000c00 */
[----:B------:R-:W-:Y:S04]  /*1fe00*/  STS [R0+0x400], R23 ;  /* 0x0004001700007388 */ /* 0x000fe80000000800 */
[----:B------:R-:W1:Y:S01]  /*1fe10*/  S2R R8, SR_CTAID.Y ;  /* 0x0000000000087919 */ /* 0x000e620000002600 */
[----:B--2---:R-:W2:Y:S01]  /*1fe20*/  @P4 MUFU.LG2 R10, R38 ;  /* 0x00000026000a4308 */ /* 0x004ea20000000c00 */
[----:B---3--:R-:W-:-:S02]  /*1fe30*/  IADD3 R5, R6, R2, RZ ;  /* 0x0000000206057210 */ /* 0x008fc40007ffe0ff */
[----:B------:R-:W3:Y:S01]  /*1fe40*/  S2R R18, SR_CTAID.X ;  /* 0x0000000000127919 */ /* 0x000ee20000002500 */
[----:B------:R-:W-:-:S04]  /*1fe50*/  IADD3 R2, R6, R0, RZ ;  /* 0x0000000006027210 */ /* 0x000fc80007ffe0ff */
[----:B------:R-:W2:Y:S01]  /*1fe60*/  @P5 MUFU.LG2 R12, R37 ;  /* 0x00000025000c5308 */ /* 0x000ea20000000c00 */
[----:B----4-:R-:W4:Y:S01]  /*1fe70*/  S2R R17, SR_CTAID.Z ;  /* 0x0000000000117919 */ /* 0x010f220000002700 */
[----:B------:R-:W-:Y:S01]  /*1fe80*/  IMAD.IADD R3, R30, 0x1, R2 ;  /* 0x000000011e037824 */ /* 0x000fe200078e0202 */
[----:B------:R-:W-:Y:S02]  /*1fe90*/  @P1 MOV R4, c[0x0][0x210] ;  /* 0x0000840000041a02 */ /* 0x000fe40000000f00 */
[----:B------:R-:W-:Y:S04]  /*1fea0*/  STS [R2], R20 ;  /* 0x0000001402007388 */ /* 0x000fe80000000800 */
[----:B------:R-:W-:Y:S01]  /*1feb0*/  STS [R2+0x400], R19 ;  /* 0x0004001302007388 */ /* 0x000fe20000000800 */
[----:B------:R-:W-:-:S03]  /*1fec0*/  @P1 IMAD R4, R4, c[0x0][0x214], RZ ;  /* 0x0000850004041a24 */ /* 0x000fc600078e02ff */
[----:B------:R-:W-:Y:S01]  /*1fed0*/  STS [R0+0x2000], R22 ;  /* 0x0020001600007388 */ /* 0x000fe20000000800 */
[----:B-1----:R-:W-:-:S03]  /*1fee0*/  @!P0 IMAD.WIDE.U32 R6, R8, c[0x0][0x1e0], RZ ;  /* 0x0000780008068a25 */ /* 0x002fc600078e00ff */
[----:B------:R1:W-:Y:S02]  /*1fef0*/  STS [R0+0x2400], R21 ;  /* 0x0024001500007388 */ /* 0x0003e40000000800 */
[----:B------:R-:W-:Y:S02]  /*1ff00*/  @!P0 MOV R52, R6 ;  /* 0x0000000600348202 */ /* 0x000fe40000000f00 */
[----:B------:R-:W-:Y:S01]  /*1ff10*/  STS [R2+0x2000], R26 ;  /* 0x0020001a02007388 */ /* 0x000fe20000000800 */
[----:B------:R-:W-:-:S03]  /*1ff20*/  @P6 FMUL.FTZ R6, R11, 0.69314718246459960938 ;  /* 0x3f3172180b066820 */ /* 0x000fc60000410000 */
[----:B------:R3:W-:Y:S01]  /*1ff30*/  STS [R2+0x2400], R29 ;  /* 0x0024001d02007388 */ /* 0x0007e20000000800 */
[----:B------:R-:W-:Y:S02]  /*1ff40*/  @P6 FFMA.FTZ R16, R70, c[0x0][0x238], R6 ;  /* 0x00008e0046106a23 */ /* 0x000fe40000010006 */
[----:B--2---:R-:W-:-:S04]  /*1ff50*/  @P4 FMUL.FTZ R6, R10, 0.69314718246459960938 ;  /* 0x3f3172180a064820 */ /* 0x004fc80000410000 */
[----:B------:R-:W-:Y:S01]  /*1ff60*/  @P4 FFMA.FTZ R13, R68, c[0x0][0x238], R6 ;  /* 0x00008e00440d4a23 */ /* 0x000fe20000010006 */
[----:B-1----:R-:W-:-:S05]  /*1ff70*/  IADD3 R0, R30, R0, RZ ;  /* 0x000000001e007210 */ /* 0x002fca0007ffe0ff */
[----:B------:R-:W-:Y:S01]  /*1ff80*/  STS [R0], R28 ;  /* 0x0000001c00007388 */ /* 0x000fe20000000800 */
[----:B---3--:R-:W-:-:S03]  /*1ff90*/  @!P1 MOV R2, c[0x0][0x214] ;  /* 0x0000850000029a02 */ /* 0x008fc60000000f00 */
[----:B------:R-:W-:Y:S01]  /*1ffa0*/  STS [R0+0x400], R27 ;  /* 0x0004001b00007388 */ /* 0x000fe20000000800 */
[----:B------:R-:W-:-:S03]  /*1ffb0*/  @!P1 SEL R4, R2, c[0x0][0x234], !P2 ;  /* 0x00008d0002049a07 */ /* 0x000fc60005000000 */
[----:B------:R-:W-:Y:S01]  /*1ffc0*/  STS [R3], R32 ;  /* 0x0000002003007388 */ /* 0x000fe20000000800 */
[----:B------:R-:W-:Y:S02]  /*1ffd0*/  @!P0 SHF.R.S32.HI R2, RZ, 0x1f, R8 ;  /* 0x0000001fff028819 */ /* 0x000fe40000011408 */
[----:B------:R-:W-:Y:S01]  /*1ffe0*/  ISETP.NE.OR P2, PT, R40, RZ, !P2 ;  /* 0x000000ff2800720c */ /* 0x000fe20005745670 */
[----:B------:R-:W-:Y:S02]  /*1fff0*/  STS [R5], R31 ;  /* 0x0000001f05007388 */ /* 0x000fe40000000800 */
[----:B------:R-:W-:Y:S02]  /*20000*/  @!P0 IMAD R2, R2, c[0x0][0x1e0], RZ ;  /* 0x0000780002028a24 */ /* 0x000fe400078e02ff */
[----:B------:R-:W-:Y:S02]  /*20010*/  STS [R0+0x2000], R34 ;  /* 0x0020002200007388 */ /* 0x000fe40000000800 */
[----:B------:R-:W-:-:S02]  /*20020*/  @!P0 IMAD R2, R8, c[0x0][0x1e4], R2 ;  /* 0x0000790008028a24 */ /* 0x000fc400078e0202 */
[----:B------:R1:W-:Y:S03]  /*20030*/  STS [R0+0x2400], R33 ;  /* 0x0024002100007388 */ /* 0x0003e60000000800 */
[----:B------:R-:W-:Y:S01]  /*20040*/  @!P0 IADD3 R53, R7, R2, RZ ;  /* 0x0000000207358210 */ /* 0x000fe20007ffe0ff */
[----:B------:R2:W-:Y:S04]  /*20050*/  STS [R3+0x2000], R36 ;  /* 0x0020002403007388 */ /* 0x0005e80000000800 */
[----:B------:R3:W-:Y:S04]  /*20060*/  STS [R5+0x2000], R35 ;  /* 0x0020002305007388 */ /* 0x0007e80000000800 */
[----:B------:R-:W-:Y:S01]  /*20070*/  BAR.SYNC.DEFER_BLOCKING 0x0 ;  /* 0x0000000000007b1d */ /* 0x000fe20000010000 */
[----:B-1----:R-:W-:Y:S01]  /*20080*/  @P1 MOV R0, 0x1 ;  /* 0x0000000100001802 */ /* 0x002fe20000000f00 */
[----:B------:R-:W-:-:S02]  /*20090*/  @!P1 IMAD R0, R4, c[0x0][0x1c0], RZ ;  /* 0x0000700004009a24 */ /* 0x000fc400078e02ff */
[C---:B--2---:R-:W-:Y:S02]  /*200a0*/  @!P2 IMAD R3, R8.reuse, c[0x0][0x214], RZ ;  /* 0x000085000803aa24 */ /* 0x044fe400078e02ff */
[----:B------:R-:W-:Y:S01]  /*200b0*/  IMAD R7, R8, R0, RZ ;  /* 0x0000000008077224 */ /* 0x000fe200078e02ff */
[----:B------:R-:W-:Y:S01]  /*200c0*/  LOP3.LUT R0, R54, 0xffffffe0, RZ, 0xc0, !PT ;  /* 0xffffffe036007812 */ /* 0x000fe200078ec0ff */
[----:B------:R-:W1:Y:S01]  /*200d0*/  @P3 MUFU.LG2 R8, R39 ;  /* 0x0000002700083308 */ /* 0x000e620000000c00 */
[----:B---3--:R-:W-:Y:S01]  /*200e0*/  @!P2 SEL R5, R3, R57, !P0 ;  /* 0x000000390305a207 */ /* 0x008fe20004000000 */
[----:B-----5:R2:W3:Y:S02]  /*200f0*/  LDS.128 R20, [R188] ;  /* 0x00000000bc147984 */ /* 0x0204e40000000c00 */
[----:B------:R-:W-:Y:S01]  /*20100*/  IMAD.IADD R0, R55, 0x1, -R0 ;  /* 0x0000000137007824 */ /* 0x000fe200078e0a00 */
[----:B------:R-:W-:Y:S01]  /*20110*/  SEL R7, R7, RZ, P2 ;  /* 0x000000ff07077207 */ /* 0x000fe20001000000 */
[----:B------:R-:W-:Y:S01]  /*20120*/  CS2R R2, SRZ ;  /* 0x0000000000027805 */ /* 0x000fe2000001ff00 */
[----:B------:R2:W2:Y:S01]  /*20130*/  LDS.128 R24, [R188+0x800] ;  /* 0x00080000bc187984 */ /* 0x0004a20000000c00 */
[----:B------:R-:W-:-:S02]  /*20140*/  @!P2 MOV R2, R5 ;  /* 0x000000050002a202 */ /* 0x000fc40000000f00 */
[----:B------:R-:W-:Y:S01]  /*20150*/  LOP3.LUT P0, RZ, R0, 0x3, RZ, 0xc0, !PT ;  /* 0x0000000300ff7812 */ /* 0x000fe2000780c0ff */
[----:B------:R2:W2:Y:S01]  /*20160*/  LDS.128 R28, [R188+0x1000] ;  /* 0x00100000bc1c7984 */ /* 0x0004a20000000c00 */
[----:B------:R-:W-:Y:S01]  /*20170*/  IMAD R0, R18, R9, RZ ;  /* 0x0000000912007224 */ /* 0x000fe200078e02ff */
[----:B------:R-:W-:Y:S01]  /*20180*/  @!P2 SHF.R.S32.HI R3, RZ, 0x1f, R5 ;  /* 0x0000001fff03a819 */ /* 0x000fe20000011405 */
[----:B----4-:R-:W-:Y:S01]  /*20190*/  IMAD R4, R17, R4, R7 ;  /* 0x0000000411047224 */ /* 0x010fe200078e0207 */
[----:B------:R4:W2:Y:S01]  /*201a0*/  LDS.128 R32, [R188+0x1800] ;  /* 0x00180000bc207984 */ /* 0x0008a20000000c00 */
[----:B------:R-:W-:Y:S01]  /*201b0*/  @P5 FMUL.FTZ R7, R12, 0.69314718246459960938 ;  /* 0x3f3172180c075820 */ /* 0x000fe20000410000 */
[----:B------:R-:W-:Y:S01]  /*201c0*/  SHF.L.U32 R0, R0, 0x7, RZ ;  /* 0x0000000700007819 */ /* 0x000fe200000006ff */
[----:B-1----:R-:W-:Y:S01]  /*201d0*/  @P3 FMUL.FTZ R5, R8, 0.69314718246459960938 ;  /* 0x3f31721808053820 */ /* 0x002fe20000410000 */
[----:B------:R4:W1:Y:S01]  /*201e0*/  LDS.128 R40, [R188+0x2000] ;  /* 0x00200000bc287984 */ /* 0x0008620000000c00 */
[----:B------:R-:W-:Y:S01]  /*201f0*/  @P5 FFMA.FTZ R15, R69, c[0x0][0x238], R7 ;  /* 0x00008e00450f5a23 */ /* 0x000fe20000010007 */
[----:B------:R-:W-:Y:S01]  /*20200*/  IADD3 R10, P2, P1, R0, R2, R4 ;  /* 0x00000002000a7210 */ /* 0x000fe2000795e004 */
[----:B------:R-:W-:Y:S01]  /*20210*/  @P3 FFMA.FTZ R14, R71, c[0x0][0x238], R5 ;  /* 0x00008e00470e3a23 */ /* 0x000fe20000010005 */
[----:B------:R4:W1:Y:S01]  /*20220*/  LDS.128 R44, [R188+0x2800] ;  /* 0x00280000bc2c7984 */ /* 0x0008620000000c00 */
[----:B------:R-:W-:-:S02]  /*20230*/  SHF.R.S32.HI R2, RZ, 0x1f, R0 ;  /* 0x0000001fff027819 */ /* 0x000fc40000011400 */
[----:B------:R-:W-:Y:S01]  /*20240*/  SHF.R.S32.HI R0, RZ, 0x1f, R4 ;  /* 0x0000001fff007819 */ /* 0x000fe20000011404 */
[----:B------:R4:W1:Y:S03]  /*20250*/  LDS.128 R48, [R188+0x3000] ;  /* 0x00300000bc307984 */ /* 0x0008660000000c00 */
[----:B------:R-:W-:Y:S01]  /*20260*/  IADD3.X R11, R2, R3, R0, P2, P1 ;  /* 0x00000003020b7210 */ /* 0x000fe200017e2400 */
[----:B------:R-:W1:Y:S01]  /*20270*/  LDS.128 R188, [R188+0x3800] ;  /* 0x00380000bcbc7984 */ /* 0x000e620000000c00 */
[----:B------:R-:W-:Y:S05]  /*20280*/  @P0 BRA `(.L_x_843) ;  /* 0x000002e000000947 */ /* 0x000fea0003800000 */
[----:B------:R-:W5:Y:S04]  /*20290*/  LDL.LU R19, [R1+0x158] ;  /* 0x0001580001137983 */ /* 0x000f680000300800 */
[----:B------:R-:W4:Y:S02]  /*202a0*/  S2R R4, SR_TID.X ;  /* 0x0000000000047919 */ /* 0x000f240000002100 */
[----:B----4-:R-:W-:-:S04]  /*202b0*/  SHF.R.S32.HI R2, RZ, 0x1f, R4 ;  /* 0x0000001fff027819 */ /* 0x010fc80000011404 */
[----:B------:R-:W-:-:S04]  /*202c0*/  LEA.HI R2, R2, R4, RZ, 0x5 ;  /* 0x0000000402027211 */ /* 0x000fc800078f28ff */
[----:B------:R-:W-:Y:S02]  /*202d0*/  LOP3.LUT R0, R2, 0xffffffe0, RZ, 0xc0, !PT ;  /* 0xffffffe002007812 */ /* 0x000fe400078ec0ff */
[--C-:B------:R-:W-:Y:S02]  /*202e0*/  SHF.R.S32.HI R3, RZ, 0x5, R2.reuse ;  /* 0x00000005ff037819 */ /* 0x100fe40000011402 */
[----:B------:R-:W-:Y:S01]  /*202f0*/  SHF.R.S32.HI R2, RZ, 0x1f, R2 ;  /* 0x0000001fff027819 */ /* 0x000fe20000011402 */
[----:B------:R-:W-:-:S03]  /*20300*/  IMAD.IADD R0, R4, 0x1, -R0 ;  /* 0x0000000104007824 */ /* 0x000fc600078e0a00 */
[----:B------:R-:W-:Y:S02]  /*20310*/  LEA.HI R2, R2, R3, RZ, 0x2 ;  /* 0x0000000302027211 */ /* 0x000fe400078f10ff */
[----:B------:R-:W-:Y:S02]  /*20320*/  SHF.R.S32.HI R4, RZ, 0x1f, R0 ;  /* 0x0000001fff047819 */ /* 0x000fe40000011400 */
[----:B------:R-:W-:Y:S02]  /*20330*/  LOP3.LUT R2, R2, 0xffffffc, RZ, 0xc0, !PT ;  /* 0x0ffffffc02027812 */ /* 0x000fe400078ec0ff */
[----:B------:R-:W-:-:S03]  /*20340*/  LEA.HI R0, R4, R0, RZ, 0x2 ;  /* 0x0000000004007211 */ /* 0x000fc600078f10ff */
[----:B------:R-:W-:Y:S01]  /*20350*/  IMAD.IADD R2, R3, 0x1, -R2 ;  /* 0x0000000103027824 */ /* 0x000fe200078e0a02 */
[----:B------:R-:W-:-:S05]  /*20360*/  SHF.R.S32.HI R0, RZ, 0x2, R0 ;  /* 0x00000002ff007819 */ /* 0x000fca0000011400 */
[----:B------:R-:W-:-:S05]  /*20370*/  IMAD R0, R2, 0x10, R0 ;  /* 0x0000001002007824 */ /* 0x000fca00078e0200 */
[C---:B------:R-:W-:Y:S02]  /*20380*/  IADD3 R3, R0.reuse, 0x8, RZ ;  /* 0x0000000800037810 */ /* 0x040fe40007ffe0ff */
[C---:B------:R-:W-:Y:S02]  /*20390*/  IADD3 R2, R0.reuse, 0x40, RZ ;  /* 0x0000004000027810 */ /* 0x040fe40007ffe0ff */
[C---:B------:R-:W-:Y:S02]  /*203a0*/  IADD3 R4, R0.reuse, 0x48, RZ ;  /* 0x0000004800047810 */ /* 0x040fe40007ffe0ff */
[-C--:B-----5:R-:W-:Y:S02]  /*203b0*/  ISETP.GE.AND P6, PT, R0, R19.reuse, PT ;  /* 0x000000130000720c */ /* 0x0a0fe40003fc6270 */
[-C--:B------:R-:W-:Y:S02]  /*203c0*/  ISETP.GE.AND P5, PT, R3, R19.reuse, PT ;  /* 0x000000130300720c */ /* 0x080fe40003fa6270 */
[----:B------:R-:W-:-:S02]  /*203d0*/  ISETP.GE.AND P4, PT, R2, R19, PT ;  /* 0x000000130200720c */ /* 0x000fc40003f86270 */
[----:B------:R-:W-:-:S07]  /*203e0*/  ISETP.GE.AND P3, PT, R4, R19, PT ;  /* 0x000000130400720c */ /* 0x000fce0003f66270 */
[-C--:B------:R-:W-:Y:S02]  /*203f0*/  @!P6 IMAD R0, R0, R9.reuse, RZ ;  /* 0x000000090000e224 */ /* 0x080fe400078e02ff */
[-C--:B------:R-:W-:Y:S02]  /*20400*/  @!P5 IMAD R3, R3, R9.reuse, RZ ;  /* 0x000000090303d224 */ /* 0x080fe400078e02ff */
[-C--:B------:R-:W-:Y:S01]  /*20410*/  @!P4 IMAD R7, R2, R9.reuse, RZ ;  /* 0x000000090207c224 */ /* 0x080fe200078e02ff */
[----:B------:R-:W-:Y:S01]  /*20420*/  @!P6 IADD3 R5, P0, R0, R10, RZ ;  /* 0x0000000a0005e210 */ /* 0x000fe20007f1e0ff */
[----:B------:R-:W-:-:S03]  /*20430*/  @!P3 IMAD R2, R4, R9, RZ ;  /* 0x000000090402b224 */ /* 0x000fc600078e02ff */
[-C--:B------:R-:W-:Y:S02]  /*20440*/  @!P6 LEA.HI.X.SX32 R6, R0, R11.reuse, 0x1, P0 ;  /* 0x0000000b0006e211 */ /* 0x080fe400000f0eff */
[----:B------:R-:W-:Y:S02]  /*20450*/  @!P6 LEA R8, P0, R5, c[0x0][0x200], 0x2 ;  /* 0x000080000508ea11 */ /* 0x000fe400078010ff */
        /* <DEDUP_REMOVED lines=17> */
.L_x_843:
[----:B------:R-:W-:Y:S05]  /*20570*/  BSYNC B0 ;  /* 0x0000000000007941 */ /* 0x000fea0003800000 */
.L_x_842:
[----:B----4-:R-:W4:Y:S04]  /*20580*/  LDL.LU R9, [R1+0x15c] ;  /* 0x00015c0001097983 */ /* 0x010f280000300800 */
[----:B------:R-:W5:Y:S01]  /*20590*/  LDL.LU.64 R6, [R1+0x140] ;  /* 0x0001400001067983 */ /* 0x000f620000300a00 */
[----:B------:R-:W-:Y:S01]  /*205a0*/  LEA.HI R12, R56, R55, RZ, 0x3 ;  /* 0x00000037380c7211 */ /* 0x000fe200078f18ff */
[----:B------:R-:W-:Y:S02]  /*205b0*/  BSSY B0, `(.L_x_844) ;  /* 0x0000020000007945 */ /* 0x000fe40003800000 */
[----:B------:R-:W3:Y:S02]  /*205c0*/  S2R R3, SR_TID.X ;  /* 0x0000000000037919 */ /* 0x000ee40000002100 */
[----:B---3--:R-:W-:-:S04]  /*205d0*/  SHF.R.S32.HI R2, RZ, 0x1f, R3 ;  /* 0x0000001fff027819 */ /* 0x008fc80000011403 */
[----:B------:R-:W-:-:S04]  /*205e0*/  LEA.HI R2, R2, R3, RZ, 0x3 ;  /* 0x0000000302027211 */ /* 0x000fc800078f18ff */
[----:B------:R-:W-:Y:S02]  /*205f0*/  LOP3.LUT R0, R2, 0xfffffff8, RZ, 0xc0, !PT ;  /* 0xfffffff802007812 */ /* 0x000fe400078ec0ff */
[----:B------:R-:W-:-:S03]  /*20600*/  SHF.R.S32.HI R2, RZ, 0x3, R2 ;  /* 0x00000003ff027819 */ /* 0x000fc60000011402 */
[----:B------:R-:W-:Y:S01]  /*20610*/  IMAD.IADD R0, R3, 0x1, -R0 ;  /* 0x0000000103007824 */ /* 0x000fe200078e0a00 */
[----:B------:R-:W-:-:S03]  /*20620*/  SHF.R.S32.HI R3, RZ, 0x1f, R17 ;  /* 0x0000001fff037819 */ /* 0x000fc60000011411 */
[----:B------:R-:W-:Y:S02]  /*20630*/  IMAD.SHL.U32 R0, R0, 0x8, RZ ;  /* 0x0000000800007824 */ /* 0x000fe400078e00ff */
[----:B------:R-:W-:-:S03]  /*20640*/  IMAD R3, R3, c[0x0][0x1f0], RZ ;  /* 0x00007c0003037a24 */ /* 0x000fc600078e02ff */
[----:B------:R-:W-:Y:S01]  /*20650*/  SHF.R.S32.HI R0, RZ, 0x1f, R0 ;  /* 0x0000001fff007819 */ /* 0x000fe20000011400 */
[----:B----4-:R-:W-:Y:S01]  /*20660*/  IMAD R13, R18, -0x80, R9 ;  /* 0xffffff80120d7824 */ /* 0x010fe200078e0209 */
[C---:B-----5:R-:W-:Y:S02]  /*20670*/  IADD3 R4, P0, R6.reuse, R52, RZ ;  /* 0x0000003406047210 */ /* 0x060fe40007f1e0ff */
[----:B------:R-:W-:Y:S02]  /*20680*/  ISETP.GE.AND P1, PT, R6, c[0x0][0x220], PT ;  /* 0x0000880006007a0c */ /* 0x000fe40003f26270 */
[----:B------:R-:W3:Y:S01]  /*20690*/  S2R R6, SR_CTAID.X ;  /* 0x0000000000067919 */ /* 0x000ee20000002500 */
[----:B------:R-:W-:Y:S01]  /*206a0*/  IMAD.X R5, R0, 0x1, R53, P0 ;  /* 0x0000000100057824 */ /* 0x000fe200000e0635 */
[----:B------:R-:W-:-:S03]  /*206b0*/  SHF.R.S32.HI R0, RZ, 0x3, R12 ;  /* 0x00000003ff007819 */ /* 0x000fc6000001140c */
[----:B------:R-:W-:Y:S01]  /*206c0*/  IMAD.WIDE.U32 R10, R17, c[0x0][0x1f0], R4 ;  /* 0x00007c00110a7a25 */ /* 0x000fe200078e0004 */
[----:B------:R-:W-:-:S03]  /*206d0*/  ISETP.GE.OR P0, PT, R0, R13, P1 ;  /* 0x0000000d0000720c */ /* 0x000fc60000f06670 */
[----:B------:R-:W-:Y:S01]  /*206e0*/  IMAD R0, R17, c[0x0][0x1f4], R3 ;  /* 0x00007d0011007a24 */ /* 0x000fe200078e0203 */
[----:B------:R-:W-:-:S03]  /*206f0*/  SHF.R.S32.HI R3, RZ, 0x1f, R2 ;  /* 0x0000001fff037819 */ /* 0x000fc60000011402 */
[----:B------:R-:W-:Y:S02]  /*20700*/  IMAD.IADD R9, R11, 0x1, R0 ;  /* 0x000000010b097824 */ /* 0x000fe400078e0200 */
[----:B---3--:R-:W-:-:S04]  /*20710*/  IMAD.WIDE R6, R6, 0x80, R2 ;  /* 0x0000008006067825 */ /* 0x008fc800078e0202 */
        /* <DEDUP_REMOVED lines=9> */
.L_x_845:
[----:B------:R-:W-:Y:S05]  /*207b0*/  BSYNC B0 ;  /* 0x0000000000007941 */ /* 0x000fea0003800000 */
.L_x_844:
[----:B------:R-:W-:Y:S01]  /*207c0*/  LEA.HI.SX32 R0, R12, 0x10, 0x1d ;  /* 0x000000100c007811 */ /* 0x000fe200078feaff */
[----:B------:R-:W-:Y:S03]  /*207d0*/  BSSY B0, `(.L_x_846) ;  /* 0x000000e000007945 */ /* 0x000fe60003800000 */
[----:B------:R-:W-:-:S13]  /*207e0*/  ISETP.GE.OR P0, PT, R0, R13, P1 ;  /* 0x0000000d0000720c */ /* 0x000fda0000f06670 */
        /* <DEDUP_REMOVED lines=12> */
.L_x_847:
[----:B------:R-:W-:Y:S05]  /*208b0*/  BSYNC B0 ;  /* 0x0000000000007941 */ /* 0x000fea0003800000 */
.L_x_846:
[----:B------:R-:W-:Y:S01]  /*208c0*/  LEA.HI.SX32 R0, R12, 0x20, 0x1d ;  /* 0x000000200c007811 */ /* 0x000fe200078feaff */
[----:B------:R-:W-:Y:S03]  /*208d0*/  BSSY B0, `(.L_x_848) ;  /* 0x000000e000007945 */ /* 0x000fe60003800000 */
[----:B------:R-:W-:-:S13]  /*208e0*/  ISETP.GE.OR P0, PT, R0, R13, P1 ;  /* 0x0000000d0000720c */ /* 0x000fda0000f06670 */
        /* <DEDUP_REMOVED lines=12> */
.L_x_849:
[----:B------:R-:W-:Y:S05]  /*209b0*/  BSYNC B0 ;  /* 0x0000000000007941 */ /* 0x000fea0003800000 */
.L_x_848:
        /* <DEDUP_REMOVED lines=15> */
.L_x_851:
[----:B------:R-:W-:Y:S05]  /*20ab0*/  BSYNC B0 ;  /* 0x0000000000007941 */ /* 0x000fea0003800000 */
.L_x_850:
        /* <DEDUP_REMOVED lines=15> */
.L_x_853:
[----:B------:R-:W-:Y:S05]  /*20bb0*/  BSYNC B0 ;  /* 0x0000000000007941 */ /* 0x000fea0003800000 */
.L_x_852:
[----:B------:R-:W-:Y:S01]  /*20bc0*/  LEA.HI.SX32 R0, R12, 0x50, 0x1d ;  /* 0x000000500c007811 */ /* 0x000fe200078feaff */
[----:B------:R-:W-:Y:S03]  /*20bd0*/  BSSY B0, `(.L_x_854) ;  /* 0x000000e000007945 */ /* 0x000fe60003800000 */
[----:B------:R-:W-:-:S13]  /*20be0*/  ISETP.GE.OR P0, PT, R0, R13, P1 ;  /* 0x0000000d0000720c */ /* 0x000fda0000f06670 */
        /* <DEDUP_REMOVED lines=12> */
.L_x_855:
[----:B------:R-:W-:Y:S05]  /*20cb0*/  BSYNC B0 ;  /* 0x0000000000007941 */ /* 0x000fea0003800000 */
.L_x_854:
        /* <DEDUP_REMOVED lines=15> */
.L_x_857:
[----:B------:R-:W-:Y:S05]  /*20db0*/  BSYNC B0 ;  /* 0x0000000000007941 */ /* 0x000fea0003800000 */
.L_x_856:
[----:B------:R-:W-:-:S04]  /*20dc0*/  LEA.HI.SX32 R0, R12, 0x70, 0x1d ;  /* 0x000000700c007811 */ /* 0x000fc800078feaff */
[----:B------:R-:W-:-:S13]  /*20dd0*/  ISETP.GE.OR P1, PT, R0, R13, P1 ;  /* 0x0000000d0000720c */ /* 0x000fda0000f26670 */
        /* <DEDUP_REMOVED lines=13> */
.L_x_792:
[----:B------:R-:W3:Y:S04]  /*20eb0*/  LDL.LU R12, [R1+0x134] ;  /* 0x00013400010c7983 */ /* 0x000ee80000300800 */
[----:B------:R-:W4:Y:S01]  /*20ec0*/  LDL.LU R9, [R1+0x15c] ;  /* 0x00015c0001097983 */ /* 0x000f220000300800 */
[----:B------:R-:W5:Y:S01]  /*20ed0*/  LDC.U8 R4, c[0x0][0x329] ;  /* 0x0000ca40ff047b82 */ /* 0x000f620000000000 */
[----:B------:R-:W-:Y:S01]  /*20ee0*/  LEA.HI R10, R17, R26, RZ, 0x3 ;  /* 0x0000001a110a7211 */ /* 0x000fe200078f18ff */
[----:B------:R-:W-:Y:S03]  /*20ef0*/  BSSY B0, `(.L_x_858) ;  /* 0x0000042000007945 */ /* 0x000fe60003800000 */
[----:B------:R-:W-:-:S02]  /*20f00*/  LOP3.LUT R8, R10, 0xfffffff8, RZ, 0xc0, !PT ;  /* 0xfffffff80a087812 */ /* 0x000fc400078ec0ff */
[----:B------:R-:W-:Y:S01]  /*20f10*/  SHF.R.S32.HI R10, RZ, 0x3, R10 ;  /* 0x00000003ff0a7819 */ /* 0x000fe2000001140a */
[----:B--2---:R-:W2:Y:S02]  /*20f20*/  LDC.U8 R6, c[0x0][0x328] ;  /* 0x0000ca00ff067b82 */ /* 0x004ea40000000000 */
[----:B------:R-:W-:Y:S01]  /*20f30*/  IMAD.IADD R17, R26, 0x1, -R8 ;  /* 0x000000011a117824 */ /* 0x000fe200078e0a08 */
[----:B------:R-:W-:Y:S02]  /*20f40*/  SHF.R.S32.HI R8, RZ, 0x1f, R19 ;  /* 0x0000001fff087819 */ /* 0x000fe40000011413 */
[----:B------:R-:W-:-:S03]  /*20f50*/  SHF.R.S32.HI R11, RZ, 0x1f, R10 ;  /* 0x0000001fff0b7819 */ /* 0x000fc6000001140a */
[----:B------:R-:W-:-:S04]  /*20f60*/  IMAD R8, R8, c[0x0][0x1f0], RZ ;  /* 0x00007c0008087a24 */ /* 0x000fc800078e02ff */
[----:B------:R-:W-:Y:S01]  /*20f70*/  IMAD R8, R19, c[0x0][0x1f4], R8 ;  /* 0x00007d0013087a24 */ /* 0x000fe200078e0208 */
[----:B-----5:R-:W-:Y:S02]  /*20f80*/  ISETP.NE.AND P0, PT, R4, RZ, PT ;  /* 0x000000ff0400720c */ /* 0x020fe40003f05270 */
[----:B--2---:R-:W-:-:S04]  /*20f90*/  ISETP.NE.AND P2, PT, R6, RZ, PT ;  /* 0x000000ff0600720c */ /* 0x004fc80003f45270 */
[----:B------:R-:W-:-:S07]  /*20fa0*/  ISETP.EQ.AND P2, PT, R4, RZ, P2 ;  /* 0x000000ff0400720c */ /* 0x000fce0001742270 */
[----:B------:R-:W-:Y:S01]  /*20fb0*/  @P0 IMAD.MOV.U32 R7, RZ, RZ, c[0x0][0x210] ;  /* 0x00008400ff070624 */ /* 0x000fe200078e00ff */
[----:B------:R-:W-:Y:S01]  /*20fc0*/  @!P0 ISETP.NE.AND P3, PT, R6, RZ, PT ;  /* 0x000000ff0600820c */ /* 0x000fe20003f65270 */
[----:B------:R-:W-:Y:S01]  /*20fd0*/  @!P0 IMAD.MOV.U32 R6, RZ, RZ, c[0x0][0x214] ;  /* 0x00008500ff068624 */ /* 0x000fe200078e00ff */
[----:B------:R-:W-:Y:S01]  /*20fe0*/  @P0 MOV R15, c[0x0][0x210] ;  /* 0x00008400000f0a02 */ /* 0x000fe20000000f00 */
[----:B------:R-:W-:Y:S02]  /*20ff0*/  @P0 IMAD R7, R7, c[0x0][0x214], RZ ;  /* 0x0000850007070a24 */ /* 0x000fe400078e02ff */
[----:B------:R-:W-:Y:S01]  /*21000*/  @!P0 IMAD.MOV.U32 R15, RZ, RZ, 0x1 ;  /* 0x00000001ff0f8424 */ /* 0x000fe200078e00ff */
[----:B------:R-:W-:Y:S01]  /*21010*/  @!P0 SEL R7, R6, c[0x0][0x234], !P3 ;  /* 0x00008d0006078a07 */ /* 0x000fe20005800000 */
[----:B------:R-:W-:-:S04]  /*21020*/  @P0 IMAD.MOV.U32 R6, RZ, RZ, 0x1 ;  /* 0x00000001ff060424 */ /* 0x000fc800078e00ff */
[----:B------:R-:W-:-:S04]  /*21030*/  @!P0 IMAD R6, R7, c[0x0][0x1c0], RZ ;  /* 0x0000700007068a24 */ /* 0x000fc800078e02ff */
[----:B------:R-:W-:Y:S01]  /*21040*/  IMAD R6, R18, R6, RZ ;  /* 0x0000000612067224 */ /* 0x000fe200078e02ff */
[C---:B---3--:R-:W-:Y:S02]  /*21050*/  ISETP.NE.AND P4, PT, R12.reuse, -0x1, PT ;  /* 0xffffffff0c00780c */ /* 0x048fe40003f85270 */
[----:B------:R-:W-:Y:S02]  /*21060*/  ISETP.NE.OR P1, PT, R12, -0x1, !P2 ;  /* 0xffffffff0c00780c */ /* 0x000fe40005725670 */
[----:B----4-:R-:W-:Y:S02]  /*21070*/  IADD3 R14, -R28, R9, RZ ;  /* 0x000000091c0e7210 */ /* 0x010fe40007ffe1ff */
[----:B------:R-:W2:Y:S02]  /*21080*/  S2R R9, SR_CTAID.X ;  /* 0x0000000000097919 */ /* 0x000ea40000002500 */
[----:B------:R-:W-:-:S04]  /*21090*/  ISETP.GE.AND P0, PT, R10, R14, PT ;  /* 0x0000000e0a00720c */ /* 0x000fc80003f06270 */
[----:B------:R-:W-:Y:S01]  /*210a0*/  P2R R27, PR, RZ, 0x1 ;  /* 0x00000001ff1b7803 */ /* 0x000fe20000000000 */
[----:B------:R-:W-:Y:S01]  /*210b0*/  @P4 IMAD.WIDE.U32 R2, R12, c[0x0][0x1e8], RZ ;  /* 0x00007a000c024a25 */ /* 0x000fe200078e00ff */
[----:B------:R-:W-:-:S03]  /*210c0*/  @!P4 SHF.R.S32.HI R0, RZ, 0x1f, R18 ;  /* 0x0000001fff00c819 */ /* 0x000fc60000011412 */
[----:B------:R-:W-:Y:S02]  /*210d0*/  @P4 IMAD R5, R12, c[0x0][0x1ec], R3 ;  /* 0x00007b000c054a24 */ /* 0x000fe400078e0203 */
[----:B------:R-:W-:Y:S02]  /*210e0*/  @!P4 IMAD R0, R0, c[0x0][0x1e0], RZ ;  /* 0x000078000000ca24 */ /* 0x000fe400078e02ff */
[----:B------:R-:W-:Y:S02]  /*210f0*/  @P4 IMAD.MOV.U32 R4, RZ, RZ, R2 ;  /* 0x000000ffff044224 */ /* 0x000fe400078e0002 */
[----:B------:R-:W-:-:S04]  /*21100*/  @!P4 IMAD.WIDE.U32 R2, R18, c[0x0][0x1e0], RZ ;  /* 0x000078001202ca25 */ /* 0x000fc800078e00ff */
[----:B------:R-:W-:Y:S01]  /*21110*/  @!P4 IMAD R0, R18, c[0x0][0x1e4], R0 ;  /* 0x000079001200ca24 */ /* 0x000fe200078e0200 */
[----:B------:R-:W-:Y:S01]  /*21120*/  @!P4 MOV R4, R2 ;  /* 0x000000020004c202 */ /* 0x000fe20000000f00 */
[----:B------:R-:W-:Y:S02]  /*21130*/  @!P1 IMAD R12, R18, c[0x0][0x214], RZ ;  /* 0x00008500120c9a24 */ /* 0x000fe400078e02ff */
[----:B------:R-:W-:Y:S02]  /*21140*/  @!P4 IMAD.IADD R5, R3, 0x1, R0 ;  /* 0x000000010305c824 */ /* 0x000fe400078e0200 */
[----:B------:R-:W-:Y:S01]  /*21150*/  IMAD.SHL.U32 R0, R17, 0x8, RZ ;  /* 0x0000000811007824 */ /* 0x000fe200078e00ff */
[----:B------:R3:W-:Y:S01]  /*21160*/  @!P1 STL [R1+0x134], R12 ;  /* 0x0001340c01009387 */ /* 0x0007e20000100800 */
[----:B------:R-:W-:Y:S02]  /*21170*/  @!P2 CS2R R2, SRZ ;  /* 0x000000000002a805 */ /* 0x000fe4000001ff00 */
[----:B------:R-:W-:Y:S01]  /*21180*/  @P2 IMAD.MOV.U32 R2, RZ, RZ, R12 ;  /* 0x000000ffff022224 */ /* 0x000fe200078e000c */
[----:B------:R-:W-:-:S02]  /*21190*/  IADD3 R4, P3, R0, R4, RZ ;  /* 0x0000000400047210 */ /* 0x000fc40007f7e0ff */
[C---:B------:R-:W-:Y:S02]  /*211a0*/  ISETP.GE.AND P1, PT, R0.reuse, c[0x0][0x220], PT ;  /* 0x0000880000007a0c */ /* 0x040fe40003f26270 */
[----:B------:R-:W-:Y:S02]  /*211b0*/  LEA.HI.X.SX32 R5, R0, R5, 0x1, P3 ;  /* 0x0000000500057211 */ /* 0x000fe400018f0eff */
[----:B------:R-:W-:Y:S01]  /*211c0*/  SEL R0, R6, RZ, !P2 ;  /* 0x000000ff06007207 */ /* 0x000fe20005000000 */
[----:B------:R-:W-:Y:S01]  /*211d0*/  IMAD R6, R28, R15, RZ ;  /* 0x0000000f1c067224 */ /* 0x000fe200078e02ff */
[----:B------:R-:W-:Y:S02]  /*211e0*/  ISETP.GE.OR P3, PT, R10, R14, P1 ;  /* 0x0000000e0a00720c */ /* 0x000fe40000f66670 */
[----:B------:R-:W-:Y:S01]  /*211f0*/  @P2 SHF.R.S32.HI R3, RZ, 0x1f, R12 ;  /* 0x0000001fff032819 */ /* 0x000fe2000001140c */
[----:B------:R-:W-:-:S05]  /*21200*/  IMAD R0, R19, R7, R0 ;  /* 0x0000000713007224 */ /* 0x000fca00078e0200 */
[--C-:B------:R-:W-:Y:S02]  /*21210*/  IADD3 R18, P2, P0, R6, R2, R0.reuse ;  /* 0x0000000206127210 */ /* 0x100fe4000785e000 */
[----:B------:R-:W-:Y:S01]  /*21220*/  SHF.R.S32.HI R0, RZ, 0x1f, R0 ;  /* 0x0000001fff007819 */ /* 0x000fe20000011400 */
[----:B---3--:R-:W-:Y:S01]  /*21230*/  IMAD.WIDE.U32 R12, R19, c[0x0][0x1f0], R4 ;  /* 0x00007c00130c7a25 */ /* 0x008fe200078e0004 */
[----:B------:R-:W-:-:S03]  /*21240*/  SHF.R.S32.HI R4, RZ, 0x1f, R6 ;  /* 0x0000001fff047819 */ /* 0x000fc60000011406 */
[----:B--2---:R-:W-:Y:S01]  /*21250*/  IMAD.WIDE R6, R9, 0x80, R10 ;  /* 0x0000008009067825 */ /* 0x004fe200078e020a */
[----:B------:R-:W-:-:S03]  /*21260*/  IADD3.X R16, R4, R3, R0, P2, P0 ;  /* 0x0000000304107210 */ /* 0x000fc600017e0400 */
[----:B------:R-:W-:Y:S01]  /*21270*/  IMAD.IADD R9, R8, 0x1, R13 ;  /* 0x0000000108097824 */ /* 0x000fe200078e020d */
        /* <DEDUP_REMOVED lines=9> */
.L_x_859:
[----:B------:R-:W-:Y:S05]  /*21310*/  BSYNC B0 ;  /* 0x0000000000007941 */ /* 0x000fea0003800000 */
.L_x_858:
[----:B------:R-:W-:Y:S01]  /*21320*/  IADD3 R25, R10, 0x10, RZ ;  /* 0x000000100a197810 */ /* 0x000fe20007ffe0ff */
[----:B------:R-:W-:Y:S03]  /*21330*/  BSSY B0, `(.L_x_860) ;  /* 0x0000010000007945 */ /* 0x000fe60003800000 */
[CC--:B------:R-:W-:Y:S02]  /*21340*/  ISETP.GE.OR P0, PT, R25.reuse, R14.reuse, P1 ;  /* 0x0000000e1900720c */ /* 0x0c0fe40000f06670 */
[----:B------:R-:W-:-:S04]  /*21350*/  ISETP.GE.AND P2, PT, R25, R14, PT ;  /* 0x0000000e1900720c */ /* 0x000fc80003f46270 */
[----:B------:R-:W-:-:S07]  /*21360*/  P2R R26, PR, RZ, 0x4 ;  /* 0x00000004ff1a7803 */ /* 0x000fce0000000000 */
[----:B------:R-:W-:Y:S05]  /*21370*/  @P0 BRA `(.L_x_861) ;  /* 0x000000b000000947 */ /* 0x000fea0003800000 */
[----:B------:R-:W-:Y:S02]  /*21380*/  IADD3 R0, P0, R6, 0x10, RZ ;  /* 0x0000001006007810 */ /* 0x000fe40007f1e0ff */
[----:B------:R-:W-:-:S03]  /*21390*/  MOV R3, R9 ;  /* 0x0000000900037202 */ /* 0x000fc60000000f00 */
[----:B------:R-:W-:-:S04]  /*213a0*/  IMAD.X R2, RZ, RZ, R7, P0 ;  /* 0x000000ffff027224 */ /* 0x000fc800000e0607 */
[----:B--2---:R-:W-:Y:S02]  /*213b0*/  IMAD R4, R2, c[0x0][0x1e8], RZ ;  /* 0x00007a0002047a24 */ /* 0x004fe400078e02ff */
[----:B------:R-:W-:-:S04]  /*213c0*/  IMAD.MOV.U32 R2, RZ, RZ, R12 ;  /* 0x000000ffff027224 */ /* 0x000fc800078e000c */
[----:B------:R-:W-:-:S04]  /*213d0*/  IMAD.WIDE.U32 R2, R0, c[0x0][0x1e8], R2 ;  /* 0x00007a0000027a25 */ /* 0x000fc800078e0002 */
[----:B------:R-:W-:Y:S01]  /*213e0*/  IMAD R0, R0, c[0x0][0x1ec], R4 ;  /* 0x00007b0000007a24 */ /* 0x000fe200078e0204 */
[----:B------:R-:W-:-:S04]  /*213f0*/  LEA R4, P0, R2, c[0x0][0x1d0], 0x1 ;  /* 0x0000740002047a11 */ /* 0x000fc800078008ff */
[----:B------:R-:W-:-:S04]  /*21400*/  IADD3 R0, R0, R3, RZ ;  /* 0x0000000300007210 */ /* 0x000fc80007ffe0ff */
[----:B------:R-:W-:-:S05]  /*21410*/  LEA.HI.X R5, R2, c[0x0][0x1d4], R0, 0x1, P0 ;  /* 0x0000750002057a11 */ /* 0x000fca00000f0c00 */
[----:B------:R2:W-:Y:S02]  /*21420*/  STG.E.128 [R4.64], RZ ;  /* 0x000000ff04007986 */ /* 0x0005e4000c101d22 */
.L_x_861:
[----:B------:R-:W-:Y:S05]  /*21430*/  BSYNC B0 ;  /* 0x0000000000007941 */ /* 0x000fea0003800000 */
.L_x_860:
[----:B------:R-:W-:Y:S01]  /*21440*/  IADD3 R24, R10, 0x20, RZ ;  /* 0x000000200a187810 */ /* 0x000fe20007ffe0ff */
[----:B------:R-:W-:Y:S03]  /*21450*/  BSSY B0, `(.L_x_862) ;  /* 0x000000f000007945 */ /* 0x000fe60003800000 */
[CC--:B------:R-:W-:Y:S02]  /*21460*/  ISETP.GE.OR P0, PT, R24.reuse, R14.reuse, P1 ;  /* 0x0000000e1800720c */ /* 0x0c0fe40000f06670 */
[----:B------:R-:W-:-:S11]  /*21470*/  ISETP.GE.AND P6, PT, R24, R14, PT ;  /* 0x0000000e1800720c */ /* 0x000fd60003fc6270 */
        /* <DEDUP_REMOVED lines=12> */
.L_x_863:
[----:B------:R-:W-:Y:S05]  /*21540*/  BSYNC B0 ;  /* 0x0000000000007941 */ /* 0x000fea0003800000 */
.L_x_862:
        /* <DEDUP_REMOVED lines=16> */
.L_x_865:
[----:B------:R-:W-:Y:S05]  /*21650*/  BSYNC B0 ;  /* 0x0000000000007941 */ /* 0x000fea0003800000 */
.L_x_864:
        /* <DEDUP_REMOVED lines=16> */
.L_x_867:
[----:B------:R-:W-:Y:S05]  /*21760*/  BSYNC B0 ;  /* 0x0000000000007941 */ /* 0x000fea0003800000 */
.L_x_866:
        /* <DEDUP_REMOVED lines=16> */
.L_x_869:
[----:B------:R-:W-:Y:S05]  /*21870*/  BSYNC B0 ;  /* 0x0000000000007941 */ /* 0x000fea0003800000 */
.L_x_868:
        /* <DEDUP_REMOVED lines=16> */
.L_x_871:
[----:B------:R-:W-:Y:S05]  /*21980*/  BSYNC B0 ;  /* 0x0000000000007941 */ /* 0x000fea0003800000 */
.L_x_870:
        /* <DEDUP_REMOVED lines=9> */
[----:B--2---:R-:W-:-:S04]  /*21a20*/  IMAD.WIDE.U32 R4, R0, c[0x0][0x1e8], R2 ;  /* 0x00007a0000047a25 */ /* 0x004fc800078e0002 */
[----:B------:R-:W-:Y:S01]  /*21a30*/  IMAD R6, R6, c[0x0][0x1e8], RZ ;  /* 0x00007a0006067a24 */ /* 0x000fe200078e02ff */
[----:B------:R-:W-:-:S03]  /*21a40*/  LEA R2, P0, R4, c[0x0][0x1d0], 0x1 ;  /* 0x0000740004027a11 */ /* 0x000fc600078008ff */
[----:B------:R-:W-:-:S05]  /*21a50*/  IMAD R0, R0, c[0x0][0x1ec], R6 ;  /* 0x00007b0000007a24 */ /* 0x000fca00078e0206 */
[----:B------:R-:W-:-:S04]  /*21a60*/  IADD3 R0, R0, R5, RZ ;  /* 0x0000000500007210 */ /* 0x000fc80007ffe0ff */
[----:B------:R-:W-:-:S05]  /*21a70*/  LEA.HI.X R3, R4, c[0x0][0x1d4], R0, 0x1, P0 ;  /* 0x0000750004037a11 */ /* 0x000fca00000f0c00 */
[----:B------:R2:W-:Y:S02]  /*21a80*/  STG.E.128 [R2.64], RZ ;  /* 0x000000ff02007986 */ /* 0x0005e4000c101d22 */
.L_x_873:
[----:B------:R-:W-:Y:S05]  /*21a90*/  BSYNC B0 ;  /* 0x0000000000007941 */ /* 0x000fea0003800000 */
.L_x_872:
        /* <DEDUP_REMOVED lines=11> */
[----:B------:R-:W-:-:S03]  /*21b50*/  @!P6 IMAD.MOV.U32 R12, RZ, RZ, 0x7f800000 ;  /* 0x7f800000ff0ce424 */ /* 0x000fc600078e00ff */
[----:B------:R-:W-:Y:S02]  /*21b60*/  @!P0 LEA.HI.X.SX32 R5, R0, R16, 0x1, P1 ;  /* 0x0000001000058211 */ /* 0x000fe400008f0eff */
[----:B------:R-:W-:-:S13]  /*21b70*/  ISETP.NE.OR P1, PT, R17, RZ, P2 ;  /* 0x000000ff1100720c */ /* 0x000fda0001725670 */
[----:B------:R-:W-:-:S05]  /*21b80*/  @!P1 IMAD R0, R25, R15, RZ ;  /* 0x0000000f19009224 */ /* 0x000fca00078e02ff */
[----:B------:R-:W-:-:S04]  /*21b90*/  @!P1 IADD3 R3, P2, R0, R18, RZ ;  /* 0x0000001200039210 */ /* 0x000fc80007f5e0ff */
[----:B------:R-:W-:Y:S02]  /*21ba0*/  @!P1 LEA.HI.X.SX32 R0, R0, R16, 0x1, P2 ;  /* 0x0000001000009211 */ /* 0x000fe400010f0eff */
        /* <DEDUP_REMOVED lines=8> */
[----:B--2---:R-:W-:Y:S02]  /*21c30*/  @!P1 IMAD.MOV.U32 R0, RZ, RZ, 0x7f800000 ;  /* 0x7f800000ff009424 */ /* 0x004fe400078e00ff */
[----:B------:R-:W-:-:S03]  /*21c40*/  @!P6 IMAD R4, R24, R15, RZ ;  /* 0x0000000f1804e224 */ /* 0x000fc600078e02ff */
[----:B------:R2:W-:Y:S01]  /*21c50*/  @!P1 STG.E [R2.64], R0 ;  /* 0x0000000002009986 */ /* 0x0005e2000c101922 */
[----:B------:R-:W-:-:S04]  /*21c60*/  ISETP.NE.AND P1, PT, R7, RZ, PT ;  /* 0x000000ff0700720c */ /* 0x000fc80003f25270 */
[----:B------:R-:W-:Y:S02]  /*21c70*/  ISETP.NE.OR P1, PT, R17, RZ, P1 ;  /* 0x000000ff1100720c */ /* 0x000fe40000f25670 */
[----:B--2---:R-:W-:Y:S01]  /*21c80*/  @!P6 IADD3 R0, P0, R4, R18, RZ ;  /* 0x000000120400e210 */ /* 0x004fe20007f1e0ff */
[----:B------:R-:W-:-:S03]  /*21c90*/  @!P5 IMAD R2, R23, R15, RZ ;  /* 0x0000000f1702d224 */ /* 0x000fc600078e02ff */
[----:B------:R-:W-:Y:S02]  /*21ca0*/  @!P6 LEA.HI.X.SX32 R3, R4, R16, 0x1, P0 ;  /* 0x000000100403e211 */ /* 0x000fe400000f0eff */
[----:B------:R-:W-:-:S04]  /*21cb0*/  @!P6 LEA R10, P0, R0, c[0x0][0x200], 0x2 ;  /* 0x00008000000aea11 */ /* 0x000fc800078010ff */
[----:B------:R-:W-:Y:S02]  /*21cc0*/  @!P6 LEA.HI.X R11, R0, c[0x0][0x204], R3, 0x2, P0 ;  /* 0x00008100000bea11 */ /* 0x000fe400000f1403 */
[----:B------:R-:W-:-:S03]  /*21cd0*/  @!P5 IADD3 R0, P0, R2, R18, RZ ;  /* 0x000000120200d210 */ /* 0x000fc60007f1e0ff */
[----:B------:R2:W-:Y:S01]  /*21ce0*/  @!P6 STG.E [R10.64], R12 ;  /* 0x0000000c0a00e986 */ /* 0x0005e2000c101922 */
[----:B------:R-:W-:Y:S01]  /*21cf0*/  @!P5 LEA.HI.X.SX32 R3, R2, R16, 0x1, P0 ;  /* 0x000000100203d211 */ /* 0x000fe200000f0eff */
[----:B------:R-:W-:Y:S01]  /*21d00*/  @!P4 IMAD R2, R22, R15, RZ ;  /* 0x0000000f1602c224 */ /* 0x000fe200078e02ff */
[----:B------:R-:W-:-:S04]  /*21d10*/  @!P5 LEA R8, P0, R0, c[0x0][0x200], 0x2 ;  /* 0x000080000008da11 */ /* 0x000fc800078010ff */
[----:B------:R-:W-:Y:S01]  /*21d20*/  @!P5 LEA.HI.X R9, R0, c[0x0][0x204], R3, 0x2, P0 ;  /* 0x000081000009da11 */ /* 0x000fe200000f1403 */
[----:B------:R-:W-:Y:S01]  /*21d30*/  @!P3 IMAD R3, R21, R15, RZ ;  /* 0x0000000f1503b224 */ /* 0x000fe200078e02ff */
[----:B------:R-:W-:-:S04]  /*21d40*/  @!P4 IADD3 R0, P0, R2, R18, RZ ;  /* 0x000000120200c210 */ /* 0x000fc80007f1e0ff */
[----:B------:R-:W-:Y:S02]  /*21d50*/  @!P4 LEA.HI.X.SX32 R2, R2, R16, 0x1, P0 ;  /* 0x000000100202c211 */ /* 0x000fe400000f0eff */
[----:B------:R-:W-:-:S04]  /*21d60*/  @!P4 LEA R6, P0, R0, c[0x0][0x200], 0x2 ;  /* 0x000080000006ca11 */ /* 0x000fc800078010ff */
[----:B------:R-:W-:Y:S01]  /*21d70*/  @!P4 LEA.HI.X R7, R0, c[0x0][0x204], R2, 0x2, P0 ;  /* 0x000081000007ca11 */ /* 0x000fe200000f1402 */
[----:B------:R-:W-:Y:S01]  /*21d80*/  @!P2 IMAD R2, R19, R15, RZ ;  /* 0x0000000f1302a224 */ /* 0x000fe200078e02ff */
[----:B------:R-:W-:-:S04]  /*21d90*/  @!P3 IADD3 R0, P0, R3, R18, RZ ;  /* 0x000000120300b210 */ /* 0x000fc80007f1e0ff */
[----:B------:R-:W-:Y:S02]  /*21da0*/  @!P3 LEA.HI.X.SX32 R3, R3, R16, 0x1, P0 ;  /* 0x000000100303b211 */ /* 0x000fe400000f0eff */
[----:B------:R-:W-:Y:S01]  /*21db0*/  @!P3 LEA R4, P0, R0, c[0x0][0x200], 0x2 ;  /* 0x000080000004ba11 */ /* 0x000fe200078010ff */
[----:B--2---:R-:W-:-:S03]  /*21dc0*/  @!P4 IMAD.MOV.U32 R10, RZ, RZ, 0x7f800000 ;  /* 0x7f800000ff0ac424 */ /* 0x004fc600078e00ff */
[----:B------:R-:W-:Y:S02]  /*21dd0*/  @!P3 LEA.HI.X R5, R0, c[0x0][0x204], R3, 0x2, P0 ;  /* 0x000081000005ba11 */ /* 0x000fe400000f1403 */
[----:B------:R-:W-:-:S04]  /*21de0*/  @!P2 IADD3 R0, P0, R2, R18, RZ ;  /* 0x000000120200a210 */ /* 0x000fc80007f1e0ff */
[----:B------:R-:W-:Y:S02]  /*21df0*/  @!P2 LEA.HI.X.SX32 R3, R2, R16, 0x1, P0 ;  /* 0x000000100203a211 */ /* 0x000fe400000f0eff */
[----:B------:R-:W-:-:S04]  /*21e00*/  @!P2 LEA R2, P0, R0, c[0x0][0x200], 0x2 ;  /* 0x000080000002aa11 */ /* 0x000fc800078010ff */
[----:B------:R-:W-:Y:S01]  /*21e10*/  @!P2 LEA.HI.X R3, R0, c[0x0][0x204], R3, 0x2, P0 ;  /* 0x000081000003aa11 */ /* 0x000fe200000f1403 */
[----:B------:R-:W-:-:S05]  /*21e20*/  @!P5 IMAD.MOV.U32 R0, RZ, RZ, 0x7f800000 ;  /* 0x7f800000ff00d424 */ /* 0x000fca00078e00ff */
[----:B------:R2:W-:Y:S04]  /*21e30*/  @!P5 STG.E [R8.64], R0 ;  /* 0x000000000800d986 */ /* 0x0005e8000c101922 */
[----:B------:R3:W-:Y:S01]  /*21e40*/  @!P4 STG.E [R6.64], R10 ;  /* 0x0000000a0600c986 */ /* 0x0007e2000c101922 */
[----:B--2---:R-:W-:Y:S02]  /*21e50*/  @!P3 IMAD.MOV.U32 R8, RZ, RZ, 0x7f800000 ;  /* 0x7f800000ff08b424 */ /* 0x004fe400078e00ff */
[----:B------:R-:W-:-:S03]  /*21e60*/  @!P2 IMAD.MOV.U32 R0, RZ, RZ, 0x7f800000 ;  /* 0x7f800000ff00a424 */ /* 0x000fc600078e00ff */
[----:B------:R3:W-:Y:S04]  /*21e70*/  @!P3 STG.E [R4.64], R8 ;  /* 0x000000080400b986 */ /* 0x0007e8000c101922 */
[----:B------:R3:W-:Y:S01]  /*21e80*/  @!P2 STG.E [R2.64], R0 ;  /* 0x000000000200a986 */ /* 0x0007e2000c101922 */
[----:B------:R-:W-:Y:S05]  /*21e90*/  @P1 EXIT ;  /* 0x000000000000194d */ /* 0x000fea0003800000 */
[----:B---3--:R-:W-:-:S05]  /*21ea0*/  IMAD R0, R20, R15, RZ ;  /* 0x0000000f14007224 */ /* 0x008fca00078e02ff */
[----:B------:R-:W-:-:S04]  /*21eb0*/  IADD3 R3, P0, R0, R18, RZ ;  /* 0x0000001200037210 */ /* 0x000fc80007f1e0ff */
[----:B------:R-:W-:Y:S02]  /*21ec0*/  LEA.HI.X.SX32 R0, R0, R16, 0x1, P0 ;  /* 0x0000001000007211 */ /* 0x000fe400000f0eff */
[----:B------:R-:W-:-:S04]  /*21ed0*/  LEA R2, P0, R3, c[0x0][0x200], 0x2 ;  /* 0x0000800003027a11 */ /* 0x000fc800078010ff */
[----:B------:R-:W-:Y:S01]  /*21ee0*/  LEA.HI.X R3, R3, c[0x0][0x204], R0, 0x2, P0 ;  /* 0x0000810003037a11 */ /* 0x000fe200000f1400 */
[----:B------:R-:W-:-:S05]  /*21ef0*/  IMAD.MOV.U32 R0, RZ, RZ, 0x7f800000 ;  /* 0x7f800000ff007424 */ /* 0x000fca00078e00ff */
[----:B------:R-:W-:Y:S01]  /*21f00*/  STG.E [R2.64], R0 ;  /* 0x0000000002007986 */ /* 0x000fe2000c101922 */
[----:B------:R-:W-:Y:S05]  /*21f10*/  EXIT ;  /* 0x000000000000794d */ /* 0x000fea0003800000 */
.L_x_874:
        /* <DEDUP_REMOVED lines=14> */
.L_x_1144:


//--------------------- .text._ZN5flash16flash_fwd_kernelI23Flash_fwd_kernel_traitsILi64ELi128ELi64ELi4ELb0ELb0EN7cutlass6half_tE19Flash_kernel_traitsILi64ELi128ELi64ELi4ES3_EELb0ELb1ELb0ELb0ELb0ELb0ELb1ELb0EEEvNS_16Flash_fwd_paramsE --------------------------
	.section	.text._ZN5flash16flash_fwd_kernelI23Flash_fwd_kernel_traitsILi64ELi128ELi64ELi4ELb0ELb0EN7cutlass6half_tE19Flash_kernel_traitsILi64ELi128ELi64ELi4ES3_EELb0ELb1ELb0ELb0ELb0ELb0ELb1ELb0EEEvNS_16Flash_fwd_paramsE,"ax",@progbits
	.sectioninfo	@"SHI_REGISTERS=255"
	.align	128
        .global         _ZN5flash16flash_fwd_kernelI23Flash_fwd_kernel_traitsILi64ELi128ELi64ELi4ELb0ELb0EN7cutlass6half_tE19Flash_kernel_traitsILi64ELi128ELi64ELi4ES3_EELb0ELb1ELb0ELb0ELb0ELb0ELb1ELb0EEEvNS_16Flash_fwd_paramsE
        .type           _ZN5flash16flash_fwd_kernelI23Flash_fwd_kernel_traitsILi64ELi128ELi64ELi4ELb0ELb0EN7cutlass6half_tE19Flash_kernel_traitsILi64ELi128ELi64ELi4ES3_EELb0ELb1ELb0ELb0ELb0ELb0ELb1ELb0EEEvNS_16Flash_fwd_paramsE,@function
        .size           _ZN5flash16flash_fwd_kernelI23Flash_fwd_kernel_traitsILi64ELi128ELi64ELi4ELb0ELb0EN7cutlass6half_tE19Flash_kernel_traitsILi64ELi128ELi64ELi4ES3_EELb0ELb1ELb0ELb0ELb0ELb0ELb1ELb0EEEvNS_16Flash_fwd_paramsE,(.L_x_1145 - _ZN5flash16flash_fwd_kernelI23Flash_fwd_kernel_traitsILi64ELi128ELi64ELi4ELb0ELb0EN7cutlass6half_tE19Flash_kernel_traitsILi64ELi128ELi64ELi4ES3_EELb0ELb1ELb0ELb0ELb0ELb0ELb1ELb0EEEvNS_16Flash_fwd_paramsE)
        .other          _ZN5flash16flash_fwd_kernelI23Flash_fwd_kernel_traitsILi64ELi128ELi64ELi4ELb0ELb0EN7cutlass6half_tE19Flash_kernel_traitsILi64ELi128ELi64ELi4ES3_EELb0ELb1ELb0ELb0ELb0ELb0ELb1ELb0EEEvNS_16Flash_fwd_paramsE,@"STO_CUDA_ENTRY STV_DEFAULT"
_ZN5flash16flash_fwd_kernelI23Flash_fwd_kernel_traitsILi64ELi128ELi64ELi4ELb0ELb0EN7cutlass6half_tE19Flash_kernel_traitsILi64ELi128ELi64ELi4ES3_EELb0ELb1ELb0ELb0ELb0ELb0ELb1ELb0EEEvNS_16Flash_fwd_paramsE:
.text._ZN5flash16flash_fwd_kernelI23Flash_fwd_kernel_traitsILi64ELi128ELi64ELi4ELb0ELb0EN7cutlass6half_tE19Flash_kernel_traitsILi64ELi128ELi64ELi4ES3_EELb0ELb1ELb0ELb0ELb0ELb0ELb1ELb0EEEvNS_16Flash_fwd_paramsE:
        /* <DEDUP_REMOVED lines=10> */
[----:B------:R-:W-:Y:S02]  /*00a0*/  ISETP.NE.U32.AND P0, PT, RZ, c[0x0][0x250], PT ;  /* 0x00009400ff007a0c */ /* 0x000fe40003f05070 */
[----:B------:R-:W-:-:S02]  /*00b0*/  IADD3 R1, R1, -0x48, RZ ;  /* 0xffffffb801017810 */ /* 0x000fc40007ffe0ff */
[----:B------:R-:W-:Y:S02]  /*00c0*/  ISETP.NE.AND.EX P0, PT, RZ, c[0x0][0x254], PT, P0 ;  /* 0x00009500ff007a0c */ /* 0x000fe40003f05300 */
[----:B-1----:R-:W-:Y:S01]  /*00d0*/  ISETP.NE.AND P3, PT, R0, RZ, PT ;  /* 0x000000ff0000720c */ /* 0x002fe20003f65270 */
[----:B--2---:R-:W-:-:S03]  /*00e0*/  IMAD.WIDE R2, R16, R22, c[0x0][0x240] ;  /* 0x0000900010027625 */ /* 0x004fc600078e0216 */
[----:B------:R-:W-:Y:S01]  /*00f0*/  ISETP.EQ.OR.EX P1, PT, RZ, c[0x0][0x24c], !P3, P1 ;  /* 0x00009300ff007a0c */ /* 0x000fe20005f22710 */
[----:B------:R-:W-:Y:S01]  /*0100*/  IMAD.WIDE R4, R16, R22, c[0x0][0x248] ;  /* 0x0000920010047625 */ /* 0x000fe200078e0216 */
[----:B------:R1:W2:Y:S04]  /*0110*/  @P2 LDG.E R252, [R2.64] ;  /* 0x0000000602fc2981 */ /* 0x0002a8000c1e1900 */
[----:B------:R1:W2:Y:S01]  /*0120*/  @P2 LDG.E R0, [R2.64+0x4] ;  /* 0x0000040602002981 */ /* 0x0002a2000c1e1900 */
[----:B------:R-:W-:-:S06]  /*0130*/  IMAD.MOV.U32 R7, RZ, RZ, RZ ;  /* 0x000000ffff077224 */ /* 0x000fcc00078e00ff */
[----:B------:R3:W5:Y:S04]  /*0140*/  @!P1 LDG.E R8, [R4.64] ;  /* 0x0000000604089981 */ /* 0x000768000c1e1900 */
[----:B------:R-:W4:Y:S04]  /*0150*/  S2R R250, SR_CTAID.X ;  /* 0x0000000000fa7919 */ /* 0x000f280000002500 */
[----:B------:R-:W2:Y:S01]  /*0160*/  S2R R19, SR_CTAID.Z ;  /* 0x0000000000137919 */ /* 0x000ea20000002700 */
[----:B-1----:R-:W-:-:S05]  /*0170*/  @P0 IMAD.WIDE R2, R16, R22, c[0x0][0x250] ;  /* 0x0000940010020625 */ /* 0x002fca00078e0216 */
[----:B------:R3:W5:Y:S01]  /*0180*/  @P0 LDG.E R7, [R2.64] ;  /* 0x0000000602070981 */ /* 0x000762000c1e1900 */
[----:B------:R-:W-:-:S04]  /*0190*/  ISETP.NE.U32.AND P0, PT, RZ, c[0x0][0x248], PT ;  /* 0x00009200ff007a0c */ /* 0x000fc80003f05070 */
[----:B------:R-:W-:Y:S01]  /*01a0*/  ISETP.NE.AND.EX P0, PT, RZ, c[0x0][0x24c], PT, P0 ;  /* 0x00009300ff007a0c */ /* 0x000fe20003f05300 */
[----:B--2---:R-:W-:Y:S02]  /*01b0*/  @P2 IMAD.IADD R18, R0, 0x1, -R252 ;  /* 0x0000000100122824 */ /* 0x004fe400078e0afc */
[----:B------:R-:W-:-:S10]  /*01c0*/  @!P2 IMAD.MOV.U32 R18, RZ, RZ, c[0x0][0x214] ;  /* 0x00008500ff12a624 */ /* 0x000fd400078e00ff */
[----:B------:R-:W-:Y:S05]  /*01d0*/  @!P0 BRA `(.L_x_875) ;  /* 0x0000004000008947 */ /* 0x000fea0003800000 */
[----:B---34-:R-:W2:Y:S02]  /*01e0*/  @P3 LDG.E R0, [R4.64+0x4] ;  /* 0x0000040604003981 */ /* 0x018ea4000c1e1900 */
[----:B--2--5:R-:W-:-:S06]  /*01f0*/  @P3 IADD3 R0, R0, -R8, RZ ;  /* 0x8000000800003210 */ /* 0x024fcc0007ffe0ff */
[----:B------:R1:W5:Y:S01]  /*0200*/  @!P3 LDG.E R0, [R4.64] ;  /* 0x000000060400b981 */ /* 0x000362000c1e1900 */
[----:B------:R-:W-:Y:S05]  /*0210*/  BRA `(.L_x_876) ;  /* 0x0000001000007947 */ /* 0x000fea0003800000 */
.L_x_875:
[----:B---34-:R-:W-:Y:S02]  /*0220*/  MOV R0, c[0x0][0x218] ;  /* 0x0000860000007a02 */ /* 0x018fe40000000f00 */
.L_x_876:
        /* <DEDUP_REMOVED lines=13> */
[----:B------:R-:W2:Y:S01]  /*0300*/  S2R R21, SR_TID.X ;  /* 0x0000000000157919 */ /* 0x000ea20000002100 */
[----:B------:R-:W-:Y:S02]  /*0310*/  IADD3 R2, R41, 0x3f, RZ ;  /* 0x0000003f29027810 */ /* 0x000fe40007ffe0ff */
[----:B------:R-:W-:Y:S02]  /*0320*/  IADD3 R0, R0, c[0x0][0x2e8], R41 ;  /* 0x0000ba0000007a10 */ /* 0x000fe40007ffe029 */
[----:B------:R-:W-:Y:S02]  /*0330*/  SHF.R.S32.HI R3, RZ, 0x1f, R2 ;  /* 0x0000001fff037819 */ /* 0x000fe40000011402 */
[----:B-1----:R-:W-:Y:S02]  /*0340*/  SHF.R.S32.HI R4, RZ, 0x1f, R0 ;  /* 0x0000001fff047819 */ /* 0x002fe40000011400 */
[----:B------:R-:W-:-:S02]  /*0350*/  LEA.HI R2, R3, R2, RZ, 0x6 ;  /* 0x0000000203027211 */ /* 0x000fc400078f30ff */
[----:B------:R-:W-:Y:S02]  /*0360*/  LEA.HI R0, R4, R0, RZ, 0x6 ;  /* 0x0000000004007211 */ /* 0x000fe400078f30ff */
[----:B------:R-:W-:Y:S02]  /*0370*/  SHF.R.S32.HI R2, RZ, 0x6, R2 ;  /* 0x00000006ff027819 */ /* 0x000fe40000011402 */
[----:B------:R-:W-:-:S04]  /*0380*/  SHF.R.S32.HI R0, RZ, 0x6, R0 ;  /* 0x00000006ff007819 */ /* 0x000fc80000011400 */
[----:B------:R-:W-:-:S04]  /*0390*/  IMNMX R216, R2, R0, PT ;  /* 0x0000000002d87217 */ /* 0x000fc80003800200 */
[----:B------:R-:W-:-:S13]  /*03a0*/  ISETP.GE.AND P0, PT, R216, 0x1, PT ;  /* 0x00000001d800780c */ /* 0x000fda0003f06270 */
[----:B------:R-:W-:Y:S05]  /*03b0*/  @!P0 BRA `(.L_x_877) ;  /* 0x00011af000008947 */ /* 0x000fea0003800000 */
[----:B--2---:R-:W-:Y:S02]  /*03c0*/  ISETP.NE.AND P1, PT, R252, -0x1, PT ;  /* 0xfffffffffc00780c */ /* 0x004fe40003f25270 */
[----:B------:R-:W-:-:S11]  /*03d0*/  ISETP.NE.AND P0, PT, R8, -0x1, PT ;  /* 0xffffffff0800780c */ /* 0x000fd60003f05270 */
[----:B------:R-:W-:Y:S01]  /*03e0*/  @!P1 SHF.R.S32.HI R4, RZ, 0x1f, R16 ;  /* 0x0000001fff049819 */ /* 0x000fe20000011410 */
[----:B------:R-:W-:Y:S01]  /*03f0*/  @P1 IMAD.WIDE.U32 R2, R252, c[0x0][0x190], RZ ;  /* 0x00006400fc021a25 */ /* 0x000fe200078e00ff */
[----:B------:R-:W-:-:S03]  /*0400*/  @P0 IADD3 R0, R7, R8, RZ ;  /* 0x0000000807000210 */ /* 0x000fc60007ffe0ff */
        /* <DEDUP_REMOVED lines=8> */
[----:B------:R-:W-:-:S03]  /*0490*/  @P0 IMAD R15, R0, c[0x0][0x19c], R3 ;  /* 0x00006700000f0a24 */ /* 0x000fc600078e0203 */
[----:B------:R-:W-:Y:S01]  /*04a0*/  @!P1 IADD3 R11, R5, R6, RZ ;  /* 0x00000006050b9210 */ /* 0x000fe20007ffe0ff */
        /* <DEDUP_REMOVED lines=12> */
.L_x_878:
[----:B------:R-:W-:Y:S02]  /*0570*/  IABS R4, c[0x0][0x1c8] ;  /* 0x0000720000047a13 */ /* 0x000fe40000000000 */
[----:B------:R-:W-:Y:S02]  /*0580*/  IABS R5, R19 ;  /* 0x0000001300057213 */ /* 0x000fe40000000000 */
[----:B------:R-:W1:Y:S08]  /*0590*/  I2F.RP R2, R4 ;  /* 0x0000000400027306 */ /* 0x000e700000209400 */
[----:B-1----:R-:W1:Y:S02]  /*05a0*/  MUFU.RCP R2, R2 ;  /* 0x0000000200027308 */ /* 0x002e640000001000 */
[----:B-1----:R-:W-:-:S06]  /*05b0*/  IADD3 R2, R2, 0xffffffe, RZ ;  /* 0x0ffffffe02027810 */ /* 0x002fcc0007ffe0ff */
[----:B------:R-:W1:Y:S02]  /*05c0*/  F2I.FTZ.U32.TRUNC.NTZ R3, R2 ;  /* 0x0000000200037305 */ /* 0x000e64000021f000 */
[----:B-1----:R-:W-:Y:S02]  /*05d0*/  IMAD.MOV R0, RZ, RZ, -R3 ;  /* 0x000000ffff007224 */ /* 0x002fe400078e0a03 */
        /* <DEDUP_REMOVED lines=35> */
.L_x_879:
[----:B------:R-:W-:Y:S01]  /*0810*/  SHF.R.S32.HI R17, RZ, 0x1f, R21 ;  /* 0x0000001fff117819 */ /* 0x000fe20000011415 */
[----:B------:R-:W-:Y:S01]  /*0820*/  IMAD.IADD R247, R18, 0x1, -R23 ;  /* 0x0000000112f77824 */ /* 0x000fe200078e0a17 */
[----:B------:R-:W-:Y:S01]  /*0830*/  BSSY B0, `(.L_x_880) ;  /* 0x000002d000007945 */ /* 0x000fe20003800000 */
[----:B------:R-:W-:Y:S01]  /*0840*/  IMAD R5, R5, c[0x0][0x1a8], RZ ;  /* 0x00006a0005057a24 */ /* 0x000fe200078e02ff */
[CC--:B------:R-:W-:Y:S02]  /*0850*/  LEA.HI R0, R17.reuse, R21.reuse, RZ, 0x3 ;  /* 0x0000001511007211 */ /* 0x0c0fe400078f18ff */
[----:B------:R-:W-:Y:S02]  /*0860*/  LEA.HI R4, R17, R21, RZ, 0x6 ;  /* 0x0000001511047211 */ /* 0x000fe400078f30ff */
[----:B------:R-:W-:-:S02]  /*0870*/  LOP3.LUT R2, R0, 0xfffffff8, RZ, 0xc0, !PT ;  /* 0xfffffff800027812 */ /* 0x000fc400078ec0ff */
[----:B------:R-:W-:Y:S01]  /*0880*/  SHF.R.S32.HI R32, RZ, 0x3, R0 ;  /* 0x00000003ff207819 */ /* 0x000fe20000011400 */
[----:B------:R-:W-:Y:S01]  /*0890*/  IMAD.SHL.U32 R4, R4, 0x8, RZ ;  /* 0x0000000804047824 */ /* 0x000fe200078e00ff */
[----:B------:R-:W-:Y:S01]  /*08a0*/  LEA.HI R16, R17, R21, RZ, 0x5 ;  /* 0x0000001511107211 */ /* 0x000fe200078f28ff */
[----:B------:R-:W-:Y:S01]  /*08b0*/  IMAD.IADD R20, R21, 0x1, -R2 ;  /* 0x0000000115147824 */ /* 0x000fe200078e0a02 */
[--C-:B------:R-:W-:Y:S01]  /*08c0*/  SHF.R.S32.HI R33, RZ, 0x1f, R32.reuse ;  /* 0x0000001fff217819 */ /* 0x100fe20000011420 */
[----:B------:R-:W-:Y:S02]  /*08d0*/  IMAD.SHL.U32 R0, R32, 0x40, RZ ;  /* 0x0000004020007824 */ /* 0x000fe400078e00ff */
[----:B------:R-:W-:Y:S02]  /*08e0*/  IMAD.SHL.U32 R234, R20, 0x8, RZ ;  /* 0x0000000814ea7824 */ /* 0x000fe400078e00ff */
[----:B------:R-:W-:Y:S01]  /*08f0*/  IMAD.WIDE R250, R250, 0x80, R32 ;  /* 0x00000080fafa7825 */ /* 0x000fe200078e0220 */
[----:B------:R-:W-:-:S02]  /*0900*/  LOP3.LUT R0, R0, 0x1c0, RZ, 0xc0, !PT ;  /* 0x000001c000007812 */ /* 0x000fc400078ec0ff */
[--C-:B------:R-:W-:Y:S02]  /*0910*/  SHF.R.S32.HI R235, RZ, 0x1f, R234.reuse ;  /* 0x0000001fffeb7819 */ /* 0x100fe400000114ea */
[----:B------:R-:W-:Y:S02]  /*0920*/  LOP3.LUT R3, R0, 0x38, R234, 0xf8, !PT ;  /* 0x0000003800037812 */ /* 0x000fe400078ef8ea */
[----:B------:R-:W-:Y:S01]  /*0930*/  SHF.R.U32.HI R0, RZ, 0x3, R0 ;  /* 0x00000003ff007819 */ /* 0x000fe20000011600 */
[----:B------:R1:W-:Y:S01]  /*0940*/  STL.64 [R1], R234 ;  /* 0x000000ea01007387 */ /* 0x0003e20000100a00 */
[----:B------:R-:W-:Y:S02]  /*0950*/  IADD3 R2, P0, R234, R9, RZ ;  /* 0x00000009ea027210 */ /* 0x000fe40007f1e0ff */
[----:B------:R-:W-:Y:S01]  /*0960*/  LOP3.LUT R0, R3, R0, RZ, 0x3c, !PT ;  /* 0x0000000003007212 */ /* 0x000fe200078e3cff */
[----:B------:R1:W-:Y:S02]  /*0970*/  STL.64 [R1+0x10], R32 ;  /* 0x0000102001007387 */ /* 0x0003e40000100a00 */
[----:B------:R-:W-:Y:S01]  /*0980*/  IMAD.X R3, R235, 0x1, R11, P0 ;  /* 0x00000001eb037824 */ /* 0x000fe200000e060b */
[----:B------:R-:W-:-:S02]  /*0990*/  ISETP.GE.AND P0, PT, R32, R247, PT ;  /* 0x000000f72000720c */ /* 0x000fc40003f06270 */
[----:B------:R-:W-:Y:S01]  /*09a0*/  LOP3.LUT R4, R0, 0xfffffe00, R4, 0xf8, !PT ;  /* 0xfffffe0000047812 */ /* 0x000fe200078ef804 */
[C---:B------:R-:W-:Y:S01]  /*09b0*/  IMAD R0, R19.reuse, c[0x0][0x1ac], R5 ;  /* 0x00006b0013007a24 */ /* 0x040fe200078e0205 */
[----:B------:R-:W-:Y:S01]  /*09c0*/  SHF.R.S32.HI R11, RZ, 0x1f, R10 ;  /* 0x0000001fff0b7819 */ /* 0x000fe2000001140a */
[----:B------:R-:W-:Y:S01]  /*09d0*/  IMAD.WIDE.U32 R8, R19, c[0x0][0x1a8], R2 ;  /* 0x00006a0013087a25 */ /* 0x000fe200078e0002 */
[----:B------:R-:W-:-:S03]  /*09e0*/  SHF.R.S32.HI R19, RZ, 0x5, R16 ;  /* 0x00000005ff137819 */ /* 0x000fc60000011410 */
[----:B------:R-:W-:Y:S02]  /*09f0*/  IMAD.SHL.U32 R203, R4, 0x2, RZ ;  /* 0x0000000204cb7824 */ /* 0x000fe400078e00ff */
[----:B------:R-:W-:Y:S02]  /*0a00*/  IMAD.IADD R7, R9, 0x1, R0 ;  /* 0x0000000109077824 */ /* 0x000fe400078e0200 */
        /* <DEDUP_REMOVED lines=15> */
.L_x_881:
[----:B------:R-:W-:Y:S05]  /*0b00*/  BSYNC B0 ;  /* 0x0000000000007941 */ /* 0x000fea0003800000 */
.L_x_880:
[----:B------:R-:W-:Y:S01]  /*0b10*/  IADD3 R28, R32, 0x10, RZ ;  /* 0x00000010201c7810 */ /* 0x000fe20007ffe0ff */
[----:B------:R-:W-:Y:S03]  /*0b20*/  BSSY B0, `(.L_x_882) ;  /* 0x0000015000007945 */ /* 0x000fe60003800000 */
[----:B------:R-:W-:Y:S01]  /*0b30*/  ISETP.GE.AND P0, PT, R28, R247, PT ;  /* 0x000000f71c00720c */ /* 0x000fe20003f06270 */
[----:B------:R4:W-:-:S12]  /*0b40*/  STL [R1+0x2c], R28 ;  /* 0x00002c1c01007387 */ /* 0x0009d80000100800 */
[----:B------:R-:W-:Y:S05]  /*0b50*/  @P0 BRA `(.L_x_883) ;  /* 0x0000011000000947 */ /* 0x000fea0003800000 */
[----:B------:R-:W-:-:S13]  /*0b60*/  ISETP.GE.AND P0, PT, R234, c[0x0][0x220], PT ;  /* 0x00008800ea007a0c */ /* 0x000fda0003f06270 */
[----:B------:R1:W-:Y:S01]  /*0b70*/  @P0 STS.128 [R203+0x800], RZ ;  /* 0x000800ffcb000388 */ /* 0x0003e20000000c00 */
        /* <DEDUP_REMOVED lines=15> */
.L_x_883:
[----:B------:R-:W-:Y:S05]  /*0c70*/  BSYNC B0 ;  /* 0x0000000000007941 */ /* 0x000fea0003800000 */
.L_x_882:
        /* <DEDUP_REMOVED lines=22> */
.L_x_885:
[----:B------:R-:W-:Y:S05]  /*0de0*/  BSYNC B0 ;  /* 0x0000000000007941 */ /* 0x000fea0003800000 */
.L_x_884:
        /* <DEDUP_REMOVED lines=22> */
.L_x_887:
[----:B------:R-:W-:Y:S05]  /*0f50*/  BSYNC B0 ;  /* 0x0000000000007941 */ /* 0x000fea0003800000 */
.L_x_886:
        /* <DEDUP_REMOVED lines=11> */
[----:B-1----:R-:W-:Y:S02]  /*1010*/  IMAD.X R0, RZ, RZ, R251, P0 ;  /* 0x000000ffff007224 */ /* 0x002fe400000e06fb */
        /* <DEDUP_REMOVED lines=10> */
.L_x_889:
[----:B------:R-:W-:Y:S05]  /*10c0*/  BSYNC B0 ;  /* 0x0000000000007941 */ /* 0x000fea0003800000 */
.L_x_888:
[----:B-1----:R-:W-:Y:S01]  /*10d0*/  IADD3 R0, R32, 0x50, RZ ;  /* 0x0000005020007810 */ /* 0x002fe20007ffe0ff */
        /* <DEDUP_REMOVED lines=21> */
.L_x_891:
[----:B------:R-:W-:Y:S05]  /*1230*/  BSYNC B0 ;  /* 0x0000000000007941 */ /* 0x000fea0003800000 */
.L_x_890:
        /* <DEDUP_REMOVED lines=22> */
.L_x_893:
[----:B------:R-:W-:Y:S05]  /*13a0*/  BSYNC B0 ;  /* 0x0000000000007941 */ /* 0x000fea0003800000 */
.L_x_892:
[----:B-1----:R-:W-:Y:S01]  /*13b0*/  IADD3 R0, R32, 0x70, RZ ;  /* 0x0000007020007810 */ /* 0x002fe20007ffe0ff */
[----:B------:R-:W-:Y:S01]  /*13c0*/  IMAD.MOV.U32 R221, RZ, RZ, c[0x0][0x198] ;  /* 0x00006600ffdd7624 */ /* 0x000fe200078e00ff */
[----:B------:R-:W-:Y:S01]  /*13d0*/  BSSY B0, `(.L_x_894) ;  /* 0x0000018000007945 */ /* 0x000fe20003800000 */
[----:B------:R-:W-:Y:S01]  /*13e0*/  IMAD.MOV.U32 R24, RZ, RZ, 0x6 ;  /* 0x00000006ff187424 */ /* 0x000fe200078e00ff */
[----:B------:R-:W-:Y:S01]  /*13f0*/  ISETP.GE.AND P0, PT, R0, R247, PT ;  /* 0x000000f70000720c */ /* 0x000fe20003f06270 */
[----:B------:R1:W-:Y:S01]  /*1400*/  STL [R1+0x38], R0 ;  /* 0x0000380001007387 */ /* 0x0003e20000100800 */
[C---:B------:R-:W-:Y:S02]  /*1410*/  IMAD.SHL.U32 R130, R221.reuse, 0x40, RZ ;  /* 0x00000040dd827824 */ /* 0x040fe400078e00ff */
[----:B------:R-:W-:-:S09]  /*1420*/  SHF.L.U64.HI R119, R221, R24, c[0x0][0x19c] ;  /* 0x00006700dd777619 */ /* 0x000fd20000010218 */
[----:B------:R-:W-:Y:S05]  /*1430*/  @P0 BRA `(.L_x_895) ;  /* 0x0000011000000947 */ /* 0x000fea0003800000 */
[----:B------:R-:W-:-:S13]  /*1440*/  ISETP.GE.AND P0, PT, R234, c[0x0][0x220], PT ;  /* 0x00008800ea007a0c */ /* 0x000fda0003f06270 */
[----:B------:R1:W-:Y:S01]  /*1450*/  @P0 STS.128 [R203+0x3800], RZ ;  /* 0x003800ffcb000388 */ /* 0x0003e20000000c00 */
[----:B------:R-:W-:Y:S05]  /*1460*/  @P0 BRA `(.L_x_895) ;  /* 0x000000e000000947 */ /* 0x000fea0003800000 */
[----:B------:R-:W-:Y:S01]  /*1470*/  IADD3 R6, P0, R250, 0x70, RZ ;  /* 0x00000070fa067810 */ /* 0x000fe20007f1e0ff */
[----:B------:R-:W-:Y:S01]  /*1480*/  IMAD.MOV.U32 R2, RZ, RZ, R8 ;  /* 0x000000ffff027224 */ /* 0x000fe200078e0008 */
[----:B------:R-:W-:-:S03]  /*1490*/  MOV R3, R7 ;  /* 0x0000000700037202 */ /* 0x000fc60000000f00 */
[----:B-1----:R-:W-:Y:S02]  /*14a0*/  IMAD.X R0, RZ, RZ, R251, P0 ;  /* 0x000000ffff007224 */ /* 0x002fe400000e06fb */
[----:B---3--:R-:W-:-:S04]  /*14b0*/  IMAD.WIDE.U32 R4, R6, c[0x0][0x190], R2 ;  /* 0x0000640006047a25 */ /* 0x008fc800078e0002 */
        /* <DEDUP_REMOVED lines=9> */
.L_x_895:
[----:B------:R-:W-:Y:S05]  /*1550*/  BSYNC B0 ;  /* 0x0000000000007941 */ /* 0x000fea0003800000 */
.L_x_894:
[----:B-1----:R-:W-:Y:S01]  /*1560*/  IMAD R0, R33, c[0x0][0x198], RZ ;  /* 0x0000660021007a24 */ /* 0x002fe200078e02ff */
[----:B------:R-:W-:Y:S01]  /*1570*/  LEA.HI R17, R17, R21, RZ, 0x4 ;  /* 0x0000001511117211 */ /* 0x000fe200078f20ff */
[----:B---3--:R-:W-:Y:S01]  /*1580*/  IMAD.WIDE.U32 R4, R32, c[0x0][0x198], R234 ;  /* 0x0000660020047a25 */ /* 0x008fe200078e00ea */
[----:B------:R-:W-:Y:S01]  /*1590*/  IADD3 R40, R216, -0x1, RZ ;  /* 0xffffffffd8287810 */ /* 0x000fe20007ffe0ff */
[----:B------:R-:W-:Y:S01]  /*15a0*/  BSSY B0, `(.L_x_896) ;  /* 0x0000036000007945 */ /* 0x000fe20003800000 */
[----:B------:R-:W-:Y:S01]  /*15b0*/  MOV R25, 0x10 ;  /* 0x0000001000197802 */ /* 0x000fe20000000f00 */
[----:B------:R-:W-:Y:S01]  /*15c0*/  IMAD R6, R32, c[0x0][0x19c], R0 ;  /* 0x0000670020067a24 */ /* 0x000fe200078e0200 */
[----:B------:R-:W-:Y:S01]  /*15d0*/  IADD3 R4, P0, R14, R4, RZ ;  /* 0x000000040e047210 */ /* 0x000fe20007f1e0ff */
[----:B------:R-:W-:Y:S01]  /*15e0*/  IMAD R7, R33, c[0x0][0x1a0], RZ ;  /* 0x0000680021077a24 */ /* 0x000fe200078e02ff */
[----:B------:R-:W-:Y:S01]  /*15f0*/  LOP3.LUT R0, R17, 0xfffffff0, RZ, 0xc0, !PT ;  /* 0xfffffff011007812 */ /* 0x000fe200078ec0ff */
[----:B------:R-:W-:Y:S01]  /*1600*/  IMAD.WIDE.U32 R2, R32, c[0x0][0x1a0], R234 ;  /* 0x0000680020027a25 */ /* 0x000fe200078e00ea */
[----:B------:R-:W-:-:S02]  /*1610*/  IADD3.X R5, R15, R5, R6, P0, !PT ;  /* 0x000000050f057210 */ /* 0x000fc400007fe406 */
[----:B------:R-:W-:Y:S01]  /*1620*/  SHF.R.S32.HI R15, RZ, 0x1f, R40 ;  /* 0x0000001fff0f7819 */ /* 0x000fe20000011428 */
[----:B------:R-:W-:Y:S01]  /*1630*/  IMAD R6, R32, c[0x0][0x1a4], R7 ;  /* 0x0000690020067a24 */ /* 0x000fe200078e0207 */
[----:B------:R-:W-:Y:S01]  /*1640*/  IADD3 R2, P0, R12, R2, RZ ;  /* 0x000000020c027210 */ /* 0x000fe20007f1e0ff */
[----:B------:R-:W-:Y:S01]  /*1650*/  IMAD R8, R11, c[0x0][0x1b0], RZ ;  /* 0x00006c000b087a24 */ /* 0x000fe200078e02ff */
[----:B------:R-:W-:Y:S01]  /*1660*/  MOV R179, R40 ;  /* 0x0000002800b37202 */ /* 0x000fe20000000f00 */
[----:B------:R-:W-:Y:S01]  /*1670*/  IMAD.WIDE.U32 R226, R10, c[0x0][0x1b0], R4 ;  /* 0x00006c000ae27a25 */ /* 0x000fe200078e0004 */
[----:B------:R-:W-:-:S03]  /*1680*/  IADD3.X R3, R13, R3, R6, P0, !PT ;  /* 0x000000030d037210 */ /* 0x000fc600007fe406 */
[C---:B------:R-:W-:Y:S01]  /*1690*/  IMAD R8, R10.reuse, c[0x0][0x1b4], R8 ;  /* 0x00006d000a087a24 */ /* 0x040fe200078e0208 */
[----:B------:R1:W-:Y:S01]  /*16a0*/  STL.64 [R1+0x18], R226 ;  /* 0x000018e201007387 */ /* 0x0003e20000100a00 */
[----:B------:R-:W-:Y:S02]  /*16b0*/  IMAD.IADD R0, R21, 0x1, -R0 ;  /* 0x0000000115007824 */ /* 0x000fe400078e0a00 */
[----:B------:R-:W-:Y:S01]  /*16c0*/  IMAD.WIDE.U32 R30, R10, c[0x0][0x1b8], R2 ;  /* 0x00006e000a1e7a25 */ /* 0x000fe200078e0002 */
[----:B------:R-:W-:Y:S02]  /*16d0*/  LOP3.LUT R2, R16, 0xffffffe0, RZ, 0xc0, !PT ;  /* 0xffffffe010027812 */ /* 0x000fe400078ec0ff */
[----:B------:R-:W-:Y:S01]  /*16e0*/  SHF.R.S32.HI R9, RZ, 0x1f, R0 ;  /* 0x0000001fff097819 */ /* 0x000fe20000011400 */
[----:B------:R-:W-:Y:S01]  /*16f0*/  IMAD.IADD R225, R227, 0x1, R8 ;  /* 0x00000001e3e17824 */ /* 0x000fe200078e0208 */
[----:B------:R1:W-:Y:S01]  /*1700*/  STL.64 [R1+0x20], R30 ;  /* 0x0000201e01007387 */ /* 0x0003e20000100a00 */
[----:B------:R-:W-:Y:S01]  /*1710*/  IMAD.MOV.U32 R224, RZ, RZ, R226 ;  /* 0x000000ffffe07224 */ /* 0x000fe200078e00e2 */
[----:B------:R-:W-:Y:S01]  /*1720*/  LEA.HI R6, R9, R0, RZ, 0x3 ;  /* 0x0000000009067211 */ /* 0x000fe200078f18ff */
[----:B------:R-:W-:-:S02]  /*1730*/  IMAD R7, R11, c[0x0][0x1b8], RZ ;  /* 0x00006e000b077a24 */ /* 0x000fc400078e02ff */
[----:B------:R-:W-:Y:S01]  /*1740*/  IMAD R14, R40, -0x40, R41 ;  /* 0xffffffc0280e7824 */ /* 0x000fe200078e0229 */
[----:B------:R1:W-:Y:S01]  /*1750*/  STL.64 [R1+0x8], R224 ;  /* 0x000008e001007387 */ /* 0x0003e20000100a00 */
[----:B------:R-:W-:Y:S01]  /*1760*/  IMAD R9, R10, c[0x0][0x1bc], R7 ;  /* 0x00006f000a097a24 */ /* 0x000fe200078e0207 */
[----:B------:R-:W-:Y:S01]  /*1770*/  LOP3.LUT R7, R6, 0xfffffff8, RZ, 0xc0, !PT ;  /* 0xfffffff806077812 */ /* 0x000fe200078ec0ff */
[----:B------:R-:W-:Y:S01]  /*1780*/  IMAD.MOV.U32 R4, RZ, RZ, 0x20 ;  /* 0x00000020ff047424 */ /* 0x000fe200078e00ff */
[----:B------:R-:W-:Y:S01]  /*1790*/  ISETP.GE.AND P0, PT, R32, R14, PT ;  /* 0x0000000e2000720c */ /* 0x000fe20003f06270 */
[----:B------:R-:W-:Y:S01]  /*17a0*/  IMAD.IADD R12, R21, 0x1, -R2 ;  /* 0x00000001150c7824 */ /* 0x000fe200078e0a02 */
[----:B------:R-:W-:Y:S01]  /*17b0*/  IADD3 R13, R0, -R7, RZ ;  /* 0x80000007000d7210 */ /* 0x000fe20007ffe0ff */
[----:B------:R-:W-:Y:S01]  /*17c0*/  IMAD R0, R119, R40, RZ ;  /* 0x0000002877007224 */ /* 0x000fe200078e02ff */
[----:B------:R-:W-:Y:S02]  /*17d0*/  IADD3 R249, R31, R9, RZ ;  /* 0x000000091ff97210 */ /* 0x000fe40007ffe0ff */
[----:B------:R-:W-:Y:S01]  /*17e0*/  R2P PR, R13, 0x6 ;  /* 0x000000060d007804 */ /* 0x000fe20000000000 */
[-C--:B------:R-:W-:Y:S01]  /*17f0*/  IMAD R8, R15, R130.reuse, R0 ;  /* 0x000000820f087224 */ /* 0x080fe200078e0200 */
[----:B------:R-:W-:Y:S01]  /*1800*/  SHF.L.U32 R0, R6, 0x6, RZ ;  /* 0x0000000606007819 */ /* 0x000fe200000006ff */
[----:B------:R-:W-:-:S02]  /*1810*/  IMAD.WIDE.U32 R6, R40, R130, R224 ;  /* 0x0000008228067225 */ /* 0x000fc400078e00e0 */
[----:B------:R-:W-:Y:S02]  /*1820*/  SEL R4, R4, 0xffffffe0, !P2 ;  /* 0xffffffe004047807 */ /* 0x000fe40005000000 */
[----:B------:R-:W-:Y:S01]  /*1830*/  LOP3.LUT R16, R0, 0xfffffe00, RZ, 0xc0, !PT ;  /* 0xfffffe0000107812 */ /* 0x000fe200078ec0ff */
[----:B------:R-:W-:Y:S01]  /*1840*/  IMAD.IADD R9, R7, 0x1, R8 ;  /* 0x0000000107097824 */ /* 0x000fe200078e0208 */
        /* <DEDUP_REMOVED lines=11> */
.L_x_897:
[----:B------:R-:W-:Y:S05]  /*1900*/  BSYNC B0 ;  /* 0x0000000000007941 */ /* 0x000fea0003800000 */
.L_x_896:
        /* <DEDUP_REMOVED lines=16> */
.L_x_899:
[----:B------:R-:W-:Y:S05]  /*1a10*/  BSYNC B0 ;  /* 0x0000000000007941 */ /* 0x000fea0003800000 */
.L_x_898:
        /* <DEDUP_REMOVED lines=15> */
.L_x_901:
[----:B------:R-:W-:Y:S05]  /*1b10*/  BSYNC B0 ;  /* 0x0000000000007941 */ /* 0x000fea0003800000 */
.L_x_900:
        /* <DEDUP_REMOVED lines=20> */
.L_x_903:
[----:B------:R-:W-:Y:S05]  /*1c60*/  BSYNC B0 ;  /* 0x0000000000007941 */ /* 0x000fea0003800000 */
.L_x_902:
[----:B------:R-:W0:Y:S01]  /*1c70*/  LDGDEPBAR ;  /* 0x00000000000079af */ /* 0x000e220000000000 */
[----:B------:R-:W-:Y:S01]  /*1c80*/  SHF.R.S32.HI R8, RZ, 0x4, R17 ;  /* 0x00000004ff087819 */ /* 0x000fe20000011411 */
[----:B------:R-:W-:Y:S01]  /*1c90*/  IMAD.SHL.U32 R0, R20, 0x40, RZ ;  /* 0x0000004014007824 */ /* 0x000fe200078e00ff */
[C---:B------:R-:W-:Y:S01]  /*1ca0*/  ISETP.GE.AND P0, PT, R32.reuse, R14, PT ;  /* 0x0000000e2000720c */ /* 0x040fe20003f06270 */
[----:B------:R-:W-:Y:S01]  /*1cb0*/  IMAD.SHL.U32 R3, R32, 0x8, RZ ;  /* 0x0000000820037824 */ /* 0x000fe200078e00ff */
[----:B------:R-:W-:Y:S01]  /*1cc0*/  LEA.HI R5, R17, R8, RZ, 0x1 ;  /* 0x0000000811057211 */ /* 0x000fe200078f08ff */
[----:B------:R-:W-:Y:S01]  /*1cd0*/  IMAD.MOV.U32 R248, RZ, RZ, R30 ;  /* 0x000000fffff87224 */ /* 0x000fe200078e001e */
[----:B------:R-:W-:Y:S01]  /*1ce0*/  LOP3.LUT R0, R0, 0x1c0, RZ, 0xc0, !PT ;  /* 0x000001c000007812 */ /* 0x000fe200078ec0ff */
[----:B------:R-:W-:Y:S01]  /*1cf0*/  IMAD.SHL.U32 R21, R21, 0x2, RZ ;  /* 0x0000000215157824 */ /* 0x000fe200078e00ff */
[----:B-1----:R-:W-:Y:S01]  /*1d00*/  SHF.R.S32.HI R7, RZ, 0x1f, R12 ;  /* 0x0000001fff077819 */ /* 0x002fe2000001140c */
[----:B------:R-:W-:Y:S01]  /*1d10*/  BSSY B0, `(.L_x_904) ;  /* 0x000002b000007945 */ /* 0x000fe20003800000 */
[----:B------:R-:W-:-:S02]  /*1d20*/  LOP3.LUT R5, R5, 0xfffffffe, RZ, 0xc0, !PT ;  /* 0xfffffffe05057812 */ /* 0x000fc400078ec0ff */
[----:B------:R-:W-:Y:S01]  /*1d30*/  LOP3.LUT R6, R0, 0x8, R3, 0xf8, !PT ;  /* 0x0000000800067812 */ /* 0x000fe200078ef803 */
[----:B------:R-:W-:Y:S01]  /*1d40*/  IMAD.SHL.U32 R3, R13, 0x40, RZ ;  /* 0x000000400d037824 */ /* 0x000fe200078e00ff */
[----:B------:R-:W-:Y:S01]  /*1d50*/  SHF.R.U32.HI R0, RZ, 0x3, R0 ;  /* 0x00000003ff007819 */ /* 0x000fe20000011600 */
[----:B------:R-:W-:Y:S01]  /*1d60*/  IMAD.IADD R5, R8, 0x1, -R5 ;  /* 0x0000000108057824 */ /* 0x000fe200078e0a05 */
[----:B------:R-:W-:Y:S01]  /*1d70*/  LEA.HI R7, R7, R12, RZ, 0x2 ;  /* 0x0000000c07077211 */ /* 0x000fe200078f10ff */
[----:B------:R-:W-:Y:S01]  /*1d80*/  IMAD R8, R233, R40, RZ ;  /* 0x00000028e9087224 */ /* 0x000fe200078e02ff */
[----:B------:R-:W-:Y:S01]  /*1d90*/  LOP3.LUT R9, R6, R0, RZ, 0x3c, !PT ;  /* 0x0000000006097212 */ /* 0x000fe200078e3cff */
[----:B------:R-:W-:Y:S01]  /*1da0*/  IMAD R6, R19, 0x10, R23 ;  /* 0x0000001013067824 */ /* 0x000fe200078e0217 */
[----:B------:R-:W-:Y:S01]  /*1db0*/  LOP3.LUT R0, R3, 0x1c0, RZ, 0xc0, !PT ;  /* 0x000001c003007812 */ /* 0x000fe200078ec0ff */
[----:B------:R-:W-:Y:S01]  /*1dc0*/  IMAD.SHL.U32 R3, R5, 0x8, RZ ;  /* 0x0000000805037824 */ /* 0x000fe200078e00ff */
[----:B------:R-:W-:Y:S01]  /*1dd0*/  SHF.R.S32.HI R7, RZ, 0x2, R7 ;  /* 0x00000002ff077819 */ /* 0x000fe20000011407 */
[----:B------:R-:W-:-:S04]  /*1de0*/  DEPBAR.LE SB0, 0x0 ;  /* 0x000080000000791a */ /* 0x000fc80000000000 */
[----:B------:R-:W-:Y:S01]  /*1df0*/  BAR.SYNC.DEFER_BLOCKING 0x0 ;  /* 0x0000000000007b1d */ /* 0x000fe20000010000 */
[----:B------:R-:W-:Y:S01]  /*1e00*/  IADD3 R6, R6, 0x1, R7 ;  /* 0x0000000106067810 */ /* 0x000fe20007ffe007 */
[----:B------:R-:W-:Y:S01]  /*1e10*/  IMAD R10, R15, R232, R8 ;  /* 0x000000e80f0a7224 */ /* 0x000fe200078e0208 */
[----:B------:R-:W-:Y:S02]  /*1e20*/  LOP3.LUT P1, RZ, R20, 0x2, RZ, 0xc0, !PT ;  /* 0x0000000214ff7812 */ /* 0x000fe4000782c0ff */
[----:B------:R-:W-:Y:S01]  /*1e30*/  IADD3 R12, R41, R6, -R18 ;  /* 0x00000006290c7210 */ /* 0x000fe20007ffe812 */
[----:B------:R1:W-:Y:S01]  /*1e40*/  STL [R1+0x34], R7 ;  /* 0x0000340701007387 */ /* 0x0003e20000100800 */
[----:B------:R-:W-:Y:S02]  /*1e50*/  LOP3.LUT R228, R21, 0x6, RZ, 0xc0, !PT ;  /* 0x0000000615e47812 */ /* 0x000fe400078ec0ff */
[----:B------:R-:W-:Y:S01]  /*1e60*/  IADD3 R42, R12, c[0x0][0x2e8], RZ ;  /* 0x0000ba000c2a7a10 */ /* 0x000fe20007ffe0ff */
[----:B------:R2:W-:Y:S01]  /*1e70*/  @P0 STS.128 [R203+0x6000], RZ ;  /* 0x006000ffcb000388 */ /* 0x0005e20000000c00 */
[----:B-1----:R-:W-:Y:S01]  /*1e80*/  LOP3.LUT R7, R0, 0x8, R3, 0xf8, !PT ;  /* 0x0000000800077812 */ /* 0x002fe200078ef803 */
[----:B------:R-:W-:Y:S01]  /*1e90*/  IMAD R3, R5, 0x200, R9 ;  /* 0x0000020005037824 */ /* 0x000fe200078e0209 */
[----:B------:R-:W-:Y:S01]  /*1ea0*/  SHF.R.U32.HI R0, RZ, 0x3, R0 ;  /* 0x00000003ff007819 */ /* 0x000fe20000011600 */
[----:B------:R-:W-:-:S02]  /*1eb0*/  IMAD R5, R19, 0x400, R16 ;  /* 0x0000040013057824 */ /* 0x000fc400078e0210 */
[----:B------:R-:W-:Y:S01]  /*1ec0*/  IMAD.WIDE.U32 R8, R40, R232, R248 ;  /* 0x000000e828087225 */ /* 0x000fe200078e00f8 */
[----:B------:R-:W-:-:S03]  /*1ed0*/  LOP3.LUT R0, R7, R0, RZ, 0x3c, !PT ;  /* 0x0000000007007212 */ /* 0x000fc600078e3cff */
[----:B------:R-:W-:Y:S02]  /*1ee0*/  IMAD.IADD R11, R9, 0x1, R10 ;  /* 0x00000001090b7824 */ /* 0x000fe400078e020a */
[----:B------:R-:W-:Y:S02]  /*1ef0*/  IMAD.IADD R5, R0, 0x1, R5 ;  /* 0x0000000100057824 */ /* 0x000fe400078e0205 */
        /* <DEDUP_REMOVED lines=12> */
.L_x_905:
[----:B------:R-:W-:Y:S05]  /*1fc0*/  BSYNC B0 ;  /* 0x0000000000007941 */ /* 0x000fea0003800000 */
.L_x_904:
[----:B------:R-:W-:Y:S01]  /*1fd0*/  ISETP.GE.AND P0, PT, R28, R14, PT ;  /* 0x0000000e1c00720c */ /* 0x000fe20003f06270 */
[----:B------:R-:W-:Y:S01]  /*1fe0*/  BSSY B0, `(.L_x_906) ;  /* 0x0000010000007945 */ /* 0x000fe20003800000 */
[C---:B------:R-:W-:Y:S01]  /*1ff0*/  SHF.L.U64.HI R230, R229.reuse, R22, c[0x0][0x1a4] ;  /* 0x00006900e5e67619 */ /* 0x040fe20000010216 */
[----:B------:R-:W-:-:S10]  /*2000*/  IMAD.SHL.U32 R231, R229, 0x10, RZ ;  /* 0x00000010e5e77824 */ /* 0x000fd400078e00ff */
[----:B------:R1:W-:Y:S01]  /*2010*/  @P0 STS.128 [R203+0x6800], RZ ;  /* 0x006800ffcb000388 */ /* 0x0003e20000000c00 */
[----:B------:R-:W-:Y:S05]  /*2020*/  @P0 BRA `(.L_x_907) ;  /* 0x000000b000000947 */ /* 0x000fea0003800000 */
[----:B------:R-:W-:-:S13]  /*2030*/  ISETP.GE.AND P0, PT, R234, c[0x0][0x220], PT ;  /* 0x00008800ea007a0c */ /* 0x000fda0003f06270 */
[----:B------:R1:W-:Y:S01]  /*2040*/  @P0 STS.128 [R203+0x6800], RZ ;  /* 0x006800ffcb000388 */ /* 0x0003e20000000c00 */
[----:B------:R-:W-:Y:S05]  /*2050*/  @P0 BRA `(.L_x_907) ;  /* 0x0000008000000947 */ /* 0x000fea0003800000 */
[----:B------:R-:W-:-:S05]  /*2060*/  IADD3 R7, P0, R231, R8, RZ ;  /* 0x00000008e7077210 */ /* 0x000fca0007f1e0ff */
[----:B-1----:R-:W-:Y:S01]  /*2070*/  IMAD.X R13, R230, 0x1, R11, P0 ;  /* 0x00000001e60d7824 */ /* 0x002fe200000e060b */
[----:B------:R-:W-:-:S04]  /*2080*/  LEA R12, P0, R7, c[0x0][0x170], 0x1 ;  /* 0x00005c00070c7a11 */ /* 0x000fc800078008ff */
[----:B------:R-:W-:-:S05]  /*2090*/  LEA.HI.X R13, R7, c[0x0][0x174], R13, 0x1, P0 ;  /* 0x00005d00070d7a11 */ /* 0x000fca00000f0c0d */
[----:B------:R-:W-:Y:S01]  /*20a0*/  @!PT LDS RZ, [RZ] ;  /* 0x00000000fffff984 */ /* 0x000fe20000000800 */
[----:B------:R-:W-:Y:S01]  /*20b0*/  @!PT LDS RZ, [RZ] ;  /* 0x00000000fffff984 */ /* 0x000fe20000000800 */
[----:B------:R-:W-:Y:S01]  /*20c0*/  @!PT LDS RZ, [RZ] ;  /* 0x00000000fffff984 */ /* 0x000fe20000000800 */
[----:B------:R1:W-:Y:S04]  /*20d0*/  LDGSTS.E.BYPASS.LTC128B.128 [R203+0x6800], [R12.64] ;  /* 0x068000000ccb7fae */ /* 0x0003e8000b901d46 */
.L_x_907:
[----:B------:R-:W-:Y:S05]  /*20e0*/  BSYNC B0 ;  /* 0x0000000000007941 */ /* 0x000fea0003800000 */
.L_x_906:
        /* <DEDUP_REMOVED lines=16> */
.L_x_909:
[----:B------:R-:W-:Y:S05]  /*21f0*/  BSYNC B0 ;  /* 0x0000000000007941 */ /* 0x000fea0003800000 */
.L_x_908:
        /* <DEDUP_REMOVED lines=18> */
.L_x_911:
[----:B------:R-:W-:Y:S05]  /*2320*/  BSYNC B0 ;  /* 0x0000000000007941 */ /* 0x000fea0003800000 */
.L_x_910:
[----:B------:R-:W-:Y:S01]  /*2330*/  IMAD.SHL.U32 R195, R5, 0x2, RZ ;  /* 0x0000000205c37824 */ /* 0x000fe200078e00ff */
[----:B------:R-:W-:Y:S01]  /*2340*/  LOP3.LUT P0, RZ, R20, 0x4, RZ, 0xc0, !PT ;  /* 0x0000000414ff7812 */ /* 0x000fe2000780c0ff */
[----:B------:R-:W-:Y:S01]  /*2350*/  IMAD.SHL.U32 R188, R3, 0x2, RZ ;  /* 0x0000000203bc7824 */ /* 0x000fe200078e00ff */
[----:B------:R-:W-:Y:S01]  /*2360*/  IADD3 R5, R42, 0x40, RZ ;  /* 0x000000402a057810 */ /* 0x000fe20007ffe0ff */
[--C-:B------:R-:W-:Y:S01]  /*2370*/  IMAD R198, R2, 0x2, R195.reuse ;  /* 0x0000000202c67824 */ /* 0x100fe200078e02c3 */
[----:B------:R-:W-:Y:S01]  /*2380*/  LDSM.16.M88.4 R16, [R195] ;  /* 0x00000000c310783b */ /* 0x000fe20000000200 */
[----:B------:R-:W-:Y:S01]  /*2390*/  IMAD R194, R0, 0x2, R188 ;  /* 0x0000000200c27824 */ /* 0x000fe200078e02bc */
[----:B------:R-:W-:Y:S01]  /*23a0*/  IADD3 R3, R188, 0x4000, RZ ;  /* 0x00004000bc037810 */ /* 0x000fe20007ffe0ff */
[----:B------:R-:W-:Y:S01]  /*23b0*/  IMAD R196, R4, 0x2, R195 ;  /* 0x0000000204c47824 */ /* 0x000fe200078e02c3 */
[----:B------:R-:W5:Y:S01]  /*23c0*/  LDSM.16.M88.4 R44, [R188+0x4000] ;  /* 0x00400000bc2c783b */ /* 0x000f620000000200 */
[----:B------:R-:W-:-:S02]  /*23d0*/  IADD3 R199, R188, 0x4040, RZ ;  /* 0x00004040bcc77810 */ /* 0x000fc40007ffe0ff */
[----:B------:R-:W-:Y:S01]  /*23e0*/  IMAD R197, R2, 0x2, R196 ;  /* 0x0000000202c57824 */ /* 0x000fe200078e02c4 */
[----:B-1----:R-:W1:Y:S01]  /*23f0*/  LDSM.16.M88.4 R12, [R195+0x2000] ;  /* 0x00200000c30c783b */ /* 0x002e620000000200 */
[----:B------:R-:W-:Y:S02]  /*2400*/  @P0 IADD3 R199, R3, -0x40, RZ ;  /* 0xffffffc003c70810 */ /* 0x000fe40007ffe0ff */
[C---:B------:R-:W-:Y:S01]  /*2410*/  IADD3 R3, R42.reuse, 0x8, RZ ;  /* 0x000000082a037810 */ /* 0x040fe20007ffe0ff */
[----:B------:R-:W-:Y:S01]  /*2420*/  LDSM.16.M88.4 R8, [R198] ;  /* 0x00000000c608783b */ /* 0x000fe20000000200 */
[----:B------:R-:W-:Y:S01]  /*2430*/  IADD3 R7, R42, 0x48, RZ ;  /* 0x000000482a077810 */ /* 0x000fe20007ffe0ff */
[----:B------:R-:W-:Y:S01]  /*2440*/  IMAD R193, R0, 0x2, R199 ;  /* 0x0000000200c17824 */ /* 0x000fe200078e02c7 */
[C---:B------:R-:W-:Y:S01]  /*2450*/  IADD3 R202, R199.reuse, 0x800, RZ ;  /* 0x00000800c7ca7810 */ /* 0x040fe20007ffe0ff */
[----:B------:R-:W2:Y:S01]  /*2460*/  LDSM.16.M88.4 R48, [R194+0x4000] ;  /* 0x00400000c230783b */ /* 0x000ea20000000200 */
[----:B------:R-:W-:-:S02]  /*2470*/  IADD3 R201, R199, 0x1000, RZ ;  /* 0x00001000c7c97810 */ /* 0x000fc40007ffe0ff */
[----:B------:R-:W-:Y:S01]  /*2480*/  IADD3 R200, R199, 0x1800, RZ ;  /* 0x00001800c7c87810 */ /* 0x000fe20007ffe0ff */
[----:B------:R-:W3:Y:S04]  /*2490*/  LDSM.16.M88.4 R36, [R198+0x2000] ;  /* 0x00200000c624783b */ /* 0x000ee80000000200 */
[----:B------:R-:W-:Y:S04]  /*24a0*/  LDSM.16.M88.4 R32, [R196] ;  /* 0x00000000c420783b */ /* 0x000fe80000000200 */
[----:B------:R-:W4:Y:S04]  /*24b0*/  LDSM.16.M88.4 R56, [R199] ;  /* 0x00000000c738783b */ /* 0x000f280000000200 */
[----:B----4-:R-:W4:Y:S04]  /*24c0*/  LDSM.16.M88.4 R28, [R196+0x2000] ;  /* 0x00200000c41c783b */ /* 0x010f280000000200 */
[----:B------:R-:W-:Y:S04]  /*24d0*/  LDSM.16.M88.4 R64, [R188+0x4800] ;  /* 0x00480000bc40783b */ /* 0x000fe80000000200 */
[----:B------:R-:W-:Y:S01]  /*24e0*/  LDSM.16.M88.4 R24, [R197] ;  /* 0x00000000c518783b */ /* 0x000fe20000000200 */
[-C--:B-----5:R-:W-:Y:S03]  /*24f0*/  HMMA.16816.F32 R20, R16, R44.reuse, RZ ;  /* 0x0000002c1014723c */ /* 0x0a0fe600000018ff */
[----:B------:R-:W5:Y:S04]  /*2500*/  LDSM.16.M88.4 R60, [R193] ;  /* 0x00000000c13c783b */ /* 0x000f680000000200 */
[----:B------:R-:W0:Y:S01]  /*2510*/  LDGDEPBAR ;  /* 0x00000000000079af */ /* 0x000e220000000000 */
[----:B-1----:R-:W-:Y:S08]  /*2520*/  HMMA.16816.F32 R52, R12, R44, RZ ;  /* 0x0000002c0c34723c */ /* 0x002ff000000018ff */
[----:B------:R-:W-:Y:S08]  /*2530*/  HMMA.16816.F32 R76, R16, R46, RZ ;  /* 0x0000002e104c723c */ /* 0x000ff000000018ff */
[-C--:B--2---:R-:W-:Y:S01]  /*2540*/  HMMA.16816.F32 R68, R8, R48.reuse, R20 ;  /* 0x000000300844723c */ /* 0x084fe20000001814 */
[----:B------:R-:W1:Y:S07]  /*2550*/  LDSM.16.M88.4 R20, [R197+0x2000] ;  /* 0x00200000c514783b */ /* 0x000e6e0000000200 */
[----:B---3--:R-:W-:Y:S08]  /*2560*/  HMMA.16816.F32 R52, R36, R48, R52 ;  /* 0x000000302434723c */ /* 0x008ff00000001834 */
[----:B------:R-:W-:Y:S08]  /*2570*/  HMMA.16816.F32 R76, R8, R50, R76 ;  /* 0x00000032084c723c */ /* 0x000ff0000000184c */
[----:B------:R-:W-:Y:S08]  /*2580*/  HMMA.16816.F32 R72, R32, R56, R68 ;  /* 0x000000382048723c */ /* 0x000ff00000001844 */
[----:B------:R-:W-:Y:S08]  /*2590*/  HMMA.16816.F32 R68, R12, R46, RZ ;  /* 0x0000002e0c44723c */ /* 0x000ff000000018ff */
[----:B----4-:R-:W-:Y:S01]  /*25a0*/  HMMA.16816.F32 R44, R28, R56, R52 ;  /* 0x000000381c2c723c */ /* 0x010fe20000001834 */
[----:B------:R-:W2:Y:S07]  /*25b0*/  LDSM.16.M88.4 R52, [R194+0x4800] ;  /* 0x00480000c234783b */ /* 0x000eae0000000200 */
[----:B-----5:R-:W-:Y:S08]  /*25c0*/  HMMA.16816.F32 R84, R24, R60, R72 ;  /* 0x0000003c1854723c */ /* 0x020ff00000001848 */
[----:B------:R-:W-:Y:S08]  /*25d0*/  HMMA.16816.F32 R48, R36, R50, R68 ;  /* 0x000000322430723c */ /* 0x000ff00000001844 */
[----:B------:R-:W-:Y:S08]  /*25e0*/  HMMA.16816.F32 R68, R12, R64, RZ ;  /* 0x000000400c44723c */ /* 0x000ff000000018ff */
[----:B-1----:R-:W-:Y:S01]  /*25f0*/  HMMA.16816.F32 R88, R20, R60, R44 ;  /* 0x0000003c1458723c */ /* 0x002fe2000000182c */
[----:B------:R-:W-:-:S02]  /*2600*/  FMUL.FTZ R84, R84, c[0x0][0x2ec] ;  /* 0x0000bb0054547a20 */ /* 0x000fc40000410000 */
[----:B------:R-:W-:Y:S02]  /*2610*/  FMUL.FTZ R85, R85, c[0x0][0x2ec] ;  /* 0x0000bb0055557a20 */ /* 0x000fe40000410000 */
[----:B------:R-:W-:Y:S01]  /*2620*/  FMUL.FTZ R86, R86, c[0x0][0x2ec] ;  /* 0x0000bb0056567a20 */ /* 0x000fe20000410000 */
[----:B------:R-:W-:Y:S01]  /*2630*/  MUFU.TANH R118, R84 ;  /* 0x0000005400767308 */ /* 0x000fe20000002400 */
[----:B------:R-:W-:Y:S01]  /*2640*/  FMUL.FTZ R87, R87, c[0x0][0x2ec] ;  /* 0x0000bb0057577a20 */ /* 0x000fe20000410000 */
[----:B------:R-:W-:Y:S06]  /*2650*/  HMMA.16816.F32 R72, R16, R64, RZ ;  /* 0x000000401048723c */ /* 0x000fec00000018ff */
[----:B------:R-:W-:Y:S02]  /*2660*/  MUFU.TANH R114, R85 ;  /* 0x0000005500727308 */ /* 0x000fe40000002400 */
[-C--:B------:R-:W-:Y:S06]  /*2670*/  HMMA.16816.F32 R44, R32, R58.reuse, R76 ;  /* 0x0000003a202c723c */ /* 0x080fec000000184c */
[----:B------:R-:W-:Y:S02]  /*2680*/  MUFU.TANH R117, R86 ;  /* 0x0000005600757308 */ /* 0x000fe40000002400 */
[----:B------:R-:W-:Y:S01]  /*2690*/  HMMA.16816.F32 R56, R28, R58, R48 ;  /* 0x0000003a1c38723c */ /* 0x000fe20000001830 */
[----:B------:R-:W1:Y:S01]  /*26a0*/  LDSM.16.M88.4 R48, [R199+0x800] ;  /* 0x00080000c730783b */ /* 0x000e620000000200 */
[----:B------:R-:W-:-:S02]  /*26b0*/  FMUL.FTZ R88, R88, c[0x0][0x2ec] ;  /* 0x0000bb0058587a20 */ /* 0x000fc40000410000 */
[----:B------:R-:W-:Y:S02]  /*26c0*/  FMUL.FTZ R89, R89, c[0x0][0x2ec] ;  /* 0x0000bb0059597a20 */ /* 0x000fe40000410000 */
[----:B------:R3:W4:Y:S01]  /*26d0*/  MUFU.TANH R113, R87 ;  /* 0x0000005700717308 */ /* 0x0007220000002400 */
[----:B------:R-:W-:Y:S01]  /*26e0*/  FMUL.FTZ R90, R90, c[0x0][0x2ec] ;  /* 0x0000bb005a5a7a20 */ /* 0x000fe20000410000 */
[----:B--2---:R-:W-:Y:S01]  /*26f0*/  HMMA.16816.F32 R76, R36, R52, R68 ;  /* 0x00000034244c723c */ /* 0x004fe20000001844 */
[----:B------:R-:W-:-:S05]  /*2700*/  FMUL.FTZ R91, R91, c[0x0][0x2ec] ;  /* 0x0000bb005b5b7a20 */ /* 0x000fca0000410000 */
[----:B------:R-:W-:Y:S02]  /*2710*/  MUFU.TANH R116, R88 ;  /* 0x0000005800747308 */ /* 0x000fe40000002400 */
[----:B------:R-:W-:Y:S06]  /*2720*/  HMMA.16816.F32 R80, R8, R52, R72 ;  /* 0x000000340850723c */ /* 0x000fec0000001848 */
[----:B------:R-:W2:Y:S02]  /*2730*/  MUFU.TANH R112, R89 ;  /* 0x0000005900707308 */ /* 0x000ea40000002400 */
[-C--:B------:R-:W-:Y:S01]  /*2740*/  HMMA.16816.F32 R72, R24, R62.reuse, R44 ;  /* 0x0000003e1848723c */ /* 0x080fe2000000182c */
[----:B------:R-:W5:Y:S05]  /*2750*/  LDSM.16.M88.4 R44, [R193+0x800] ;  /* 0x00080000c12c783b */ /* 0x000f6a0000000200 */
[----:B------:R-:W-:Y:S02]  /*2760*/  MUFU.TANH R115, R90 ;  /* 0x0000005a00737308 */ /* 0x000fe40000002400 */
[----:B---3--:R-:W-:Y:S01]  /*2770*/  HMMA.16816.F32 R84, R20, R62, R56 ;  /* 0x0000003e1454723c */ /* 0x008fe20000001838 */
[----:B------:R-:W3:Y:S05]  /*2780*/  LDSM.16.M88.4 R56, [R188+0x5000] ;  /* 0x00500000bc38783b */ /* 0x000eea0000000200 */
[----:B------:R-:W1:Y:S02]  /*2790*/  MUFU.TANH R111, R91 ;  /* 0x0000005b006f7308 */ /* 0x000e640000002400 */
[-C--:B------:R-:W-:Y:S08]  /*27a0*/  HMMA.16816.F32 R60, R16, R66.reuse, RZ ;  /* 0x00000042103c723c */ /* 0x080ff000000018ff */
[----:B------:R-:W-:Y:S01]  /*27b0*/  HMMA.16816.F32 R68, R12, R66, RZ ;  /* 0x000000420c44723c */ /* 0x000fe200000018ff */
[----:B------:R-:W-:-:S02]  /*27c0*/  FMUL.FTZ R72, R72, c[0x0][0x2ec] ;  /* 0x0000bb0048487a20 */ /* 0x000fc40000410000 */
[----:B------:R-:W-:Y:S02]  /*27d0*/  FMUL.FTZ R73, R73, c[0x0][0x2ec] ;  /* 0x0000bb0049497a20 */ /* 0x000fe40000410000 */
[----:B------:R-:W-:Y:S01]  /*27e0*/  FMUL.FTZ R74, R74, c[0x0][0x2ec] ;  /* 0x0000bb004a4a7a20 */ /* 0x000fe20000410000 */
[----:B------:R-:W2:Y:S01]  /*27f0*/  MUFU.TANH R107, R72 ;  /* 0x00000048006b7308 */ /* 0x000ea20000002400 */
[----:B------:R-:W-:Y:S01]  /*2800*/  FMUL.FTZ R75, R75, c[0x0][0x2ec] ;  /* 0x0000bb004b4b7a20 */ /* 0x000fe20000410000 */
[-C--:B-1----:R-:W-:Y:S01]  /*2810*/  HMMA.16816.F32 R76, R28, R48.reuse, R76 ;  /* 0x000000301c4c723c */ /* 0x082fe2000000184c */
[----:B------:R-:W-:Y:S02]  /*2820*/  FMUL.FTZ R84, R84, c[0x0][0x2ec] ;  /* 0x0000bb0054547a20 */ /* 0x000fe40000410000 */
[----:B------:R-:W-:Y:S02]  /*2830*/  FMUL.FTZ R85, R85, c[0x0][0x2ec] ;  /* 0x0000bb0055557a20 */ /* 0x000fe40000410000 */
[----:B------:R-:W-:Y:S01]  /*2840*/  FMUL.FTZ R86, R86, c[0x0][0x2ec] ;  /* 0x0000bb0056567a20 */ /* 0x000fe20000410000 */
[----:B------:R-:W-:Y:S01]  /*2850*/  MUFU.TANH R110, R73 ;  /* 0x00000049006e7308 */ /* 0x000fe20000002400 */
[----:B------:R-:W-:Y:S01]  /*2860*/  FMUL.FTZ R87, R87, c[0x0][0x2ec] ;  /* 0x0000bb0057577a20 */ /* 0x000fe20000410000 */
[----:B------:R-:W-:Y:S06]  /*2870*/  HMMA.16816.F32 R64, R32, R48, R80 ;  /* 0x000000302040723c */ /* 0x000fec0000001850 */
[----:B------:R-:W1:Y:S02]  /*2880*/  MUFU.TANH R105, R74 ;  /* 0x0000004a00697308 */ /* 0x000e640000002400 */
[-C--:B------:R-:W-:Y:S06]  /*2890*/  HMMA.16816.F32 R60, R8, R54.reuse, R60 ;  /* 0x00000036083c723c */ /* 0x080fec000000183c */
[----:B------:R1:W-:Y:S02]  /*28a0*/  MUFU.TANH R106, R75 ;  /* 0x0000004b006a7308 */ /* 0x0003e40000002400 */
[----:B------:R-:W-:Y:S01]  /*28b0*/  HMMA.16816.F32 R80, R36, R54, R68 ;  /* 0x000000362450723c */ /* 0x000fe20000001844 */
[----:B------:R-:W2:Y:S05]  /*28c0*/  LDSM.16.M88.4 R52, [R194+0x5000] ;  /* 0x00500000c234783b */ /* 0x000eaa0000000200 */
[----:B------:R-:W1:Y:S02]  /*28d0*/  MUFU.TANH R98, R84 ;  /* 0x0000005400627308 */ /* 0x000e640000002400 */
[----:B-----5:R-:W-:Y:S06]  /*28e0*/  HMMA.16816.F32 R92, R20, R44, R76 ;  /* 0x0000002c145c723c */ /* 0x020fec000000184c */
[----:B------:R-:W-:Y:S02]  /*28f0*/  MUFU.TANH R104, R85 ;  /* 0x0000005500687308 */ /* 0x000fe40000002400 */
[----:B---3--:R-:W-:Y:S06]  /*2900*/  HMMA.16816.F32 R76, R16, R56, RZ ;  /* 0x00000038104c723c */ /* 0x008fec00000018ff */
[----:B------:R-:W3:Y:S02]  /*2910*/  MUFU.TANH R96, R86 ;  /* 0x0000005600607308 */ /* 0x000ee40000002400 */
[----:B-1----:R-:W-:Y:S06]  /*2920*/  HMMA.16816.F32 R72, R24, R44, R64 ;  /* 0x0000002c1848723c */ /* 0x002fec0000001840 */
[----:B------:R2:W1:Y:S02]  /*2930*/  MUFU.TANH R101, R87 ;  /* 0x0000005700657308 */ /* 0x0004640000002400 */
[----:B------:R-:W-:Y:S01]  /*2940*/  HMMA.16816.F32 R64, R32, R50, R60 ;  /* 0x000000322040723c */ /* 0x000fe2000000183c */
[----:B------:R-:W-:-:S02]  /*2950*/  FMUL.FTZ R92, R92, c[0x0][0x2ec] ;  /* 0x0000bb005c5c7a20 */ /* 0x000fc40000410000 */
[----:B------:R-:W-:Y:S02]  /*2960*/  FMUL.FTZ R94, R94, c[0x0][0x2ec] ;  /* 0x0000bb005e5e7a20 */ /* 0x000fe40000410000 */
[----:B------:R-:W-:Y:S02]  /*2970*/  FMUL.FTZ R93, R93, c[0x0][0x2ec] ;  /* 0x0000bb005d5d7a20 */ /* 0x000fe40000410000 */
[----:B------:R-:W-:Y:S01]  /*2980*/  FMUL.FTZ R95, R95, c[0x0][0x2ec] ;  /* 0x0000bb005f5f7a20 */ /* 0x000fe20000410000 */
[----:B------:R-:W-:Y:S01]  /*2990*/  HMMA.16816.F32 R60, R28, R50, R80 ;  /* 0x000000321c3c723c */ /* 0x000fe20000001850 */
[----:B------:R-:W5:Y:S01]  /*29a0*/  LDSM.16.M88.4 R48, [R199+0x1000] ;  /* 0x00100000c730783b */ /* 0x000f620000000200 */
[----:B------:R-:W-:Y:S06]  /*29b0*/  MUFU.TANH R92, R92 ;  /* 0x0000005c005c7308 */ /* 0x000fec0000002400 */
[----:B------:R-:W-:Y:S01]  /*29c0*/  HMMA.16816.F32 R68, R12, R56, RZ ;  /* 0x000000380c44723c */ /* 0x000fe200000018ff */
[----:B------:R-:W-:Y:S01]  /*29d0*/  FMUL.FTZ R72, R72, c[0x0][0x2ec] ;  /* 0x0000bb0048487a20 */ /* 0x000fe20000410000 */
[----:B------:R-:W-:Y:S01]  /*29e0*/  MUFU.TANH R94, R94 ;  /* 0x0000005e005e7308 */ /* 0x000fe20000002400 */
[----:B------:R-:W-:-:S02]  /*29f0*/  FMUL.FTZ R73, R73, c[0x0][0x2ec] ;  /* 0x0000bb0049497a20 */ /* 0x000fc40000410000 */
[----:B------:R-:W-:Y:S02]  /*2a00*/  FMUL.FTZ R74, R74, c[0x0][0x2ec] ;  /* 0x0000bb004a4a7a20 */ /* 0x000fe40000410000 */
[----:B------:R-:W-:Y:S01]  /*2a10*/  FMUL.FTZ R75, R75, c[0x0][0x2ec] ;  /* 0x0000bb004b4b7a20 */ /* 0x000fe20000410000 */
[----:B--2---:R-:W-:Y:S02]  /*2a20*/  HMMA.16816.F32 R84, R8, R52, R76 ;  /* 0x000000340854723c */ /* 0x004fe4000000184c */
[----:B------:R-:W2:Y:S06]  /*2a30*/  MUFU.TANH R97, R72 ;  /* 0x0000004800617308 */ /* 0x000eac0000002400 */
[-C--:B------:R-:W-:Y:S01]  /*2a40*/  HMMA.16816.F32 R88, R20, R46.reuse, R60 ;  /* 0x0000002e1458723c */ /* 0x080fe2000000183c */
[----:B------:R-:W1:Y:S01]  /*2a50*/  LDSM.16.M88.4 R60, [R193+0x1000] ;  /* 0x00100000c13c783b */ /* 0x000e620000000200 */
[----:B------:R-:W-:Y:S06]  /*2a60*/  MUFU.TANH R99, R73 ;  /* 0x0000004900637308 */ /* 0x000fec0000002400 */
[----:B------:R-:W-:Y:S01]  /*2a70*/  HMMA.16816.F32 R76, R24, R46, R64 ;  /* 0x0000002e184c723c */ /* 0x000fe20000001840 */
[----:B------:R-:W1:Y:S01]  /*2a80*/  LDSM.16.M88.4 R44, [R188+0x5800] ;  /* 0x00580000bc2c783b */ /* 0x000e620000000200 */
[----:B------:R-:W1:Y:S06]  /*2a90*/  MUFU.TANH R129, R74 ;  /* 0x0000004a00817308 */ /* 0x000e6c0000002400 */
[----:B------:R-:W-:Y:S02]  /*2aa0*/  HMMA.16816.F32 R64, R12, R58, RZ ;  /* 0x0000003a0c40723c */ /* 0x000fe400000018ff */
[----:B------:R1:W1:Y:S06]  /*2ab0*/  MUFU.TANH R127, R75 ;  /* 0x0000004b007f7308 */ /* 0x00026c0000002400 */
[----:B------:R-:W-:Y:S01]  /*2ac0*/  HMMA.16816.F32 R80, R36, R52, R68 ;  /* 0x000000342450723c */ /* 0x000fe20000001844 */
[----:B------:R-:W-:Y:S01]  /*2ad0*/  FMUL.FTZ R0, R90, c[0x0][0x2ec] ;  /* 0x0000bb005a007a20 */ /* 0x000fe20000410000 */
[----:B------:R-:W-:Y:S01]  /*2ae0*/  MUFU.TANH R93, R93 ;  /* 0x0000005d005d7308 */ /* 0x000fe20000002400 */
[----:B------:R-:W-:-:S02]  /*2af0*/  FMUL.FTZ R88, R88, c[0x0][0x2ec] ;  /* 0x0000bb0058587a20 */ /* 0x000fc40000410000 */
[----:B------:R-:W-:-:S03]  /*2b00*/  FMUL.FTZ R89, R89, c[0x0][0x2ec] ;  /* 0x0000bb0059597a20 */ /* 0x000fc60000410000 */
[----:B------:R-:W-:Y:S01]  /*2b10*/  HMMA.16816.F32 R56, R16, R58, RZ ;  /* 0x0000003a1038723c */ /* 0x000fe200000018ff */
[----:B------:R-:W-:Y:S01]  /*2b20*/  FMUL.FTZ R76, R76, c[0x0][0x2ec] ;  /* 0x0000bb004c4c7a20 */ /* 0x000fe20000410000 */
[----:B------:R-:W1:Y:S01]  /*2b30*/  MUFU.TANH R95, R95 ;  /* 0x0000005f005f7308 */ /* 0x000e620000002400 */
[----:B------:R-:W-:Y:S02]  /*2b40*/  FMUL.FTZ R77, R77, c[0x0][0x2ec] ;  /* 0x0000bb004d4d7a20 */ /* 0x000fe40000410000 */
[----:B------:R-:W-:Y:S02]  /*2b50*/  FMUL.FTZ R78, R78, c[0x0][0x2ec] ;  /* 0x0000bb004e4e7a20 */ /* 0x000fe40000410000 */
[----:B------:R-:W-:Y:S01]  /*2b60*/  FMUL.FTZ R79, R79, c[0x0][0x2ec] ;  /* 0x0000bb004f4f7a20 */ /* 0x000fe20000410000 */
[----:B-----5:R-:W-:Y:S02]  /*2b70*/  HMMA.16816.F32 R68, R32, R48, R84 ;  /* 0x000000302044723c */ /* 0x020fe40000001854 */
[----:B------:R-:W5:Y:S06]  /*2b80*/  MUFU.TANH R103, R76 ;  /* 0x0000004c00677308 */ /* 0x000f6c0000002400 */
[-C--:B------:R-:W-:Y:S02]  /*2b90*/  HMMA.16816.F32 R64, R36, R54.reuse, R64 ;  /* 0x000000362440723c */ /* 0x080fe40000001840 */
[----:B------:R-:W-:Y:S06]  /*2ba0*/  MUFU.TANH R102, R77 ;  /* 0x0000004d00667308 */ /* 0x000fec0000002400 */
[----:B------:R-:W-:Y:S02]  /*2bb0*/  HMMA.16816.F32 R52, R8, R54, R56 ;  /* 0x000000360834723c */ /* 0x000fe40000001838 */
[----:B------:R-:W2:Y:S06]  /*2bc0*/  MUFU.TANH R126, R78 ;  /* 0x0000004e007e7308 */ /* 0x000eac0000002400 */
[----:B-1----:R-:W-:Y:S01]  /*2bd0*/  HMMA.16816.F32 R56, R24, R60, R68 ;  /* 0x0000003c1838723c */ /* 0x002fe20000001844 */
[----:B------:R-:W1:Y:S01]  /*2be0*/  LDSM.16.M88.4 R68, [R194+0x5800] ;  /* 0x00580000c244783b */ /* 0x000e620000000200 */
[----:B------:R2:W-:Y:S06]  /*2bf0*/  MUFU.TANH R124, R79 ;  /* 0x0000004f007c7308 */ /* 0x0005ec0000002400 */
[----:B------:R-:W-:Y:S02]  /*2c00*/  HMMA.16816.F32 R72, R28, R48, R80 ;  /* 0x000000301c48723c */ /* 0x000fe40000001850 */
[----:B------:R3:W-:Y:S06]  /*2c10*/  MUFU.TANH R84, R0 ;  /* 0x0000000000547308 */ /* 0x0007ec0000002400 */
[C---:B------:R-:W-:Y:S02]  /*2c20*/  HMMA.16816.F32 R80, R12.reuse, R46, RZ ;  /* 0x0000002e0c50723c */ /* 0x040fe400000018ff */
[----:B------:R-:W1:Y:S06]  /*2c30*/  MUFU.TANH R85, R88 ;  /* 0x0000005800557308 */ /* 0x000e6c0000002400 */
[-C--:B--2---:R-:W-:Y:S01]  /*2c40*/  HMMA.16816.F32 R76, R12, R44.reuse, RZ ;  /* 0x0000002c0c4c723c */ /* 0x084fe200000018ff */
[----:B---3--:R-:W-:Y:S01]  /*2c50*/  FMUL.FTZ R0, R91, c[0x0][0x2ec] ;  /* 0x0000bb005b007a20 */ /* 0x008fe20000410000 */
[----:B------:R-:W2:Y:S06]  /*2c60*/  MUFU.TANH R89, R89 ;  /* 0x0000005900597308 */ /* 0x000eac0000002400 */
[C---:B------:R-:W-:Y:S02]  /*2c70*/  HMMA.16816.F32 R12, R16.reuse, R44, RZ ;  /* 0x0000002c100c723c */ /* 0x040fe400000018ff */
[----:B------:R3:W1:Y:S06]  /*2c80*/  MUFU.TANH R100, R0 ;  /* 0x0000000000647308 */ /* 0x00066c0000002400 */
[----:B------:R-:W-:Y:S01]  /*2c90*/  HMMA.16816.F32 R44, R16, R46, RZ ;  /* 0x0000002e102c723c */ /* 0x000fe200000018ff */
[----:B------:R-:W2:Y:S07]  /*2ca0*/  LDSM.16.M88.4 R16, [R199+0x1800] ;  /* 0x00180000c710783b */ /* 0x000eae0000000200 */
[----:B------:R-:W-:Y:S01]  /*2cb0*/  HMMA.16816.F32 R72, R20, R60, R72 ;  /* 0x0000003c1448723c */ /* 0x000fe20000001848 */
[----:B---3--:R-:W-:-:S04]  /*2cc0*/  FMUL.FTZ R0, R56, c[0x0][0x2ec] ;  /* 0x0000bb0038007a20 */ /* 0x008fc80000410000 */
[----:B------:R3:W1:Y:S03]  /*2cd0*/  MUFU.TANH R109, R0 ;  /* 0x00000000006d7308 */ /* 0x0006660000002400 */
[-C--:B------:R-:W-:Y:S08]  /*2ce0*/  HMMA.16816.F32 R52, R32, R50.reuse, R52 ;  /* 0x000000322034723c */ /* 0x080ff00000001834 */
[----:B------:R-:W-:Y:S01]  /*2cf0*/  HMMA.16816.F32 R64, R28, R50, R64 ;  /* 0x000000321c40723c */ /* 0x000fe20000001840 */
[----:B---3--:R-:W-:-:S07]  /*2d00*/  FMUL.FTZ R0, R57, c[0x0][0x2ec] ;  /* 0x0000bb0039007a20 */ /* 0x008fce0000410000 */
[----:B-1----:R-:W-:Y:S01]  /*2d10*/  HMMA.16816.F32 R48, R8, R68, R12 ;  /* 0x000000440830723c */ /* 0x002fe2000000180c */
[----:B------:R-:W1:Y:S01]  /*2d20*/  LDSM.16.M88.4 R12, [R193+0x1800] ;  /* 0x00180000c10c783b */ /* 0x000e620000000200 */
[----:B------:R-:W-:-:S04]  /*2d30*/  DEPBAR.LE SB0, 0x0 ;  /* 0x000080000000791a */ /* 0x000fc80000000000 */
[----:B------:R3:W-:Y:S02]  /*2d40*/  MUFU.TANH R108, R0 ;  /* 0x00000000006c7308 */ /* 0x0007e40000002400 */
[-C--:B------:R-:W-:Y:S08]  /*2d50*/  HMMA.16816.F32 R52, R24, R62.reuse, R52 ;  /* 0x0000003e1834723c */ /* 0x080ff00000001834 */
[----:B------:R-:W-:Y:S01]  /*2d60*/  HMMA.16816.F32 R60, R20, R62, R64 ;  /* 0x0000003e143c723c */ /* 0x000fe20000001840 */
[----:B---3--:R-:W-:-:S04]  /*2d70*/  FMUL.FTZ R0, R58, c[0x0][0x2ec] ;  /* 0x0000bb003a007a20 */ /* 0x008fc80000410000 */
[----:B------:R3:W1:Y:S02]  /*2d80*/  MUFU.TANH R147, R0 ;  /* 0x0000000000937308 */ /* 0x0006640000002400 */
[----:B---3--:R-:W-:Y:S02]  /*2d90*/  FMUL.FTZ R0, R59, c[0x0][0x2ec] ;  /* 0x0000bb003b007a20 */ /* 0x008fe40000410000 */
[----:B------:R-:W-:Y:S04]  /*2da0*/  HMMA.16816.F32 R56, R8, R70, R44 ;  /* 0x000000460838723c */ /* 0x000fe8000000182c */
[----:B------:R3:W-:Y:S03]  /*2db0*/  MUFU.TANH R146, R0 ;  /* 0x0000000000927308 */ /* 0x0007e60000002400 */
[----:B------:R-:W-:Y:S01]  /*2dc0*/  FMUL.FTZ R10, R75, c[0x0][0x2ec] ;  /* 0x0000bb004b0a7a20 */ /* 0x000fe20000410000 */
[-C--:B------:R-:W-:Y:S01]  /*2dd0*/  IMNMX R8, R42, R41.reuse, PT ;  /* 0x000000292a087217 */ /* 0x080fe20003800200 */
[----:B------:R-:W-:Y:S01]  /*2de0*/  HMMA.16816.F32 R44, R36, R68, R76 ;  /* 0x00000044242c723c */ /* 0x000fe2000000184c */
[----:B------:R-:W-:-:S02]  /*2df0*/  IMNMX R9, R3, R41, PT ;  /* 0x0000002903097217 */ /* 0x000fc40003800200 */
[----:B------:R1:W-:Y:S01]  /*2e00*/  MUFU.TANH R134, R10 ;  /* 0x0000000a00867308 */ /* 0x0003e20000002400 */
[----:B------:R-:W-:-:S04]  /*2e10*/  IMNMX R11, R5, R41, PT ;  /* 0x00000029050b7217 */ /* 0x000fc80003800200 */
[----:B------:R-:W-:Y:S01]  /*2e20*/  HMMA.16816.F32 R36, R36, R70, R80 ;  /* 0x000000462424723c */ /* 0x000fe20000001850 */
[----:B---3--:R-:W-:-:S04]  /*2e30*/  FMUL.FTZ R0, R72, c[0x0][0x2ec] ;  /* 0x0000bb0048007a20 */ /* 0x008fc80000410000 */
[----:B------:R3:W2:Y:S01]  /*2e40*/  MUFU.TANH R123, R0 ;  /* 0x00000000007b7308 */ /* 0x0006a20000002400 */
[----:B-1----:R-:W-:Y:S01]  /*2e50*/  IMNMX R10, R7, R41, PT ;  /* 0x00000029070a7217 */ /* 0x002fe20003800200 */
[----:B------:R-:W-:-:S06]  /*2e60*/  FMUL.FTZ R7, R52, c[0x0][0x2ec] ;  /* 0x0000bb0034077a20 */ /* 0x000fcc0000410000 */
[----:B------:R1:W-:Y:S01]  /*2e70*/  MUFU.TANH R120, R7 ;  /* 0x0000000700787308 */ /* 0x0003e20000002400 */
[----:B---3--:R-:W-:-:S07]  /*2e80*/  FMUL.FTZ R0, R73, c[0x0][0x2ec] ;  /* 0x0000bb0049007a20 */ /* 0x008fce0000410000 */
[----:B------:R3:W-:Y:S01]  /*2e90*/  MUFU.TANH R125, R0 ;  /* 0x00000000007d7308 */ /* 0x0007e20000002400 */
[----:B-1----:R-:W-:-:S07]  /*2ea0*/  FMUL.FTZ R7, R55, c[0x0][0x2ec] ;  /* 0x0000bb0037077a20 */ /* 0x002fce0000410000 */
[----:B------:R-:W-:Y:S01]  /*2eb0*/  MUFU.TANH R72, R7 ;  /* 0x0000000700487308 */ /* 0x000fe20000002400 */
[----:B---3--:R-:W-:-:S07]  /*2ec0*/  FMUL.FTZ R0, R74, c[0x0][0x2ec] ;  /* 0x0000bb004a007a20 */ /* 0x008fce0000410000 */
[----:B------:R1:W3:Y:S02]  /*2ed0*/  MUFU.TANH R128, R0 ;  /* 0x0000000000807308 */ /* 0x0002e40000002400 */
[----:B-1----:R-:W-:Y:S02]  /*2ee0*/  IMAD R0, R40, 0x40, R228 ;  /* 0x0000004028007824 */ /* 0x002fe400078e02e4 */
[C---:B--2---:R-:W-:Y:S03]  /*2ef0*/  HMMA.16816.F32 R40, R32.reuse, R16, R48 ;  /* 0x000000102028723c */ /* 0x044fe60000001830 */
[C---:B------:R-:W-:Y:S02]  /*2f00*/  IADD3 R5, R0.reuse, 0x1, RZ ;  /* 0x0000000100057810 */ /* 0x040fe40007ffe0ff */
[----:B------:R-:W-:Y:S02]  /*2f10*/  IADD3 R3, R0, 0x8, RZ ;  /* 0x0000000800037810 */ /* 0x000fe40007ffe0ff */
[C---:B------:R-:W-:Y:S01]  /*2f20*/  ISETP.GE.AND P0, PT, R5.reuse, R8, PT ;  /* 0x000000080500720c */ /* 0x040fe20003f06270 */
[----:B------:R-:W-:Y:S01]  /*2f30*/  HMMA.16816.F32 R32, R32, R18, R56 ;  /* 0x000000122020723c */ /* 0x000fe20000001838 */
[----:B------:R-:W-:-:S02]  /*2f40*/  ISETP.GE.AND P1, PT, R5, R9, PT ;  /* 0x000000090500720c */ /* 0x000fc40003f26270 */
[C---:B------:R-:W-:Y:S01]  /*2f50*/  ISETP.GE.AND P4, PT, R5.reuse, R11, PT ;  /* 0x0000000b0500720c */ /* 0x040fe20003f86270 */
[----:B------:R-:W-:Y:S01]  /*2f60*/  BAR.SYNC.DEFER_BLOCKING 0x0 ;  /* 0x0000000000007b1d */ /* 0x000fe20000010000 */
[----:B------:R-:W-:Y:S01]  /*2f70*/  ISETP.GE.AND P2, PT, R5, R10, PT ;  /* 0x0000000a0500720c */ /* 0x000fe20003f46270 */
[----:B------:R-:W-:Y:S01]  /*2f80*/  FMUL.FTZ R5, R53, c[0x0][0x2ec] ;  /* 0x0000bb0035057a20 */ /* 0x000fe20000410000 */
[----:B------:R-:W-:Y:S02]  /*2f90*/  ISETP.GE.AND P6, PT, R3, R8, PT ;  /* 0x000000080300720c */ /* 0x000fe40003fc6270 */
[----:B----4-:R-:W-:Y:S01]  /*2fa0*/  FSEL R66, R113, -INF , !P1 ;  /* 0xff80000071427808 */ /* 0x010fe20004800000 */
[----:B------:R1:W2:Y:S01]  /*2fb0*/  MUFU.TANH R138, R5 ;  /* 0x00000005008a7308 */ /* 0x0002a20000002400 */
[----:B------:R-:W-:Y:S02]  /*2fc0*/  FSEL R53, R112, -INF , !P4 ;  /* 0xff80000070357808 */ /* 0x000fe40006000000 */
[----:B------:R-:W-:-:S02]  /*2fd0*/  FSEL R55, R111, -INF , !P2 ;  /* 0xff8000006f377808 */ /* 0x000fc40005000000 */
[----:B------:R-:W-:Y:S01]  /*2fe0*/  FSEL R52, R107, -INF , !P6 ;  /* 0xff8000006b347808 */ /* 0x000fe20007000000 */
[----:B------:R-:W-:Y:S01]  /*2ff0*/  HMMA.16816.F32 R48, R24, R12, R40 ;  /* 0x0000000c1830723c */ /* 0x000fe20000001828 */
[----:B------:R-:W-:Y:S02]  /*3000*/  FSEL R64, R114, -INF , !P0 ;  /* 0xff80000072407808 */ /* 0x000fe40004000000 */
[C---:B------:R-:W-:Y:S02]  /*3010*/  ISETP.GE.AND P5, PT, R3.reuse, R9, PT ;  /* 0x000000090300720c */ /* 0x040fe40003fa6270 */
[C---:B------:R-:W-:Y:S02]  /*3020*/  ISETP.GE.AND P3, PT, R3.reuse, R11, PT ;  /* 0x0000000b0300720c */ /* 0x040fe40003f66270 */
[----:B------:R-:W-:Y:S01]  /*3030*/  ISETP.GE.AND P0, PT, R3, R10, PT ;  /* 0x0000000a0300720c */ /* 0x000fe20003f06270 */
[----:B------:R-:W-:Y:S01]  /*3040*/  HMMA.16816.F32 R40, R28, R16, R44 ;  /* 0x000000101c28723c */ /* 0x000fe2000000182c */
[----:B------:R-:W-:Y:S01]  /*3050*/  FMUL.FTZ R3, R54, c[0x0][0x2ec] ;  /* 0x0000bb0036037a20 */ /* 0x000fe20000410000 */
[----:B-1----:R-:W-:-:S02]  /*3060*/  IADD3 R5, R0, 0x9, RZ ;  /* 0x0000000900057810 */ /* 0x002fc40007ffe0ff */
[----:B------:R-:W-:Y:S01]  /*3070*/  FSEL R76, R105, -INF , !P5 ;  /* 0xff800000694c7808 */ /* 0x000fe20006800000 */
[----:B------:R1:W4:Y:S01]  /*3080*/  MUFU.TANH R69, R3 ;  /* 0x0000000300457308 */ /* 0x0003220000002400 */
[C---:B------:R-:W-:Y:S02]  /*3090*/  ISETP.GE.AND P1, PT, R5.reuse, R8, PT ;  /* 0x000000080500720c */ /* 0x040fe40003f26270 */
[C---:B------:R-:W-:Y:S01]  /*30a0*/  ISETP.GE.AND P4, PT, R5.reuse, R9, PT ;  /* 0x000000090500720c */ /* 0x040fe20003f86270 */
[----:B------:R-:W-:Y:S01]  /*30b0*/  HMMA.16816.F32 R28, R28, R18, R36 ;  /* 0x000000121c1c723c */ /* 0x000fe20000001824 */
[C---:B------:R-:W-:Y:S02]  /*30c0*/  ISETP.GE.AND P2, PT, R5.reuse, R11, PT ;  /* 0x0000000b0500720c */ /* 0x040fe40003f46270 */
[----:B------:R-:W-:Y:S01]  /*30d0*/  ISETP.GE.AND P6, PT, R5, R10, PT ;  /* 0x0000000a0500720c */ /* 0x000fe20003fc6270 */
[----:B------:R-:W-:Y:S01]  /*30e0*/  FMUL.FTZ R5, R60, c[0x0][0x2ec] ;  /* 0x0000bb003c057a20 */ /* 0x000fe20000410000 */
[----:B------:R-:W-:-:S02]  /*30f0*/  FSEL R54, R98, -INF , !P3 ;  /* 0xff80000062367808 */ /* 0x000fc40005800000 */
[----:B------:R-:W-:Y:S01]  /*3100*/  FSEL R60, R96, -INF , !P0 ;  /* 0xff800000603c7808 */ /* 0x000fe20004000000 */
[----:B------:R2:W2:Y:S01]  /*3110*/  MUFU.TANH R122, R5 ;  /* 0x00000005007a7308 */ /* 0x0004a20000002400 */
[----:B------:R-:W-:Y:S01]  /*3120*/  FSEL R65, R110, -INF , !P1 ;  /* 0xff8000006e417808 */ /* 0x000fe20004800000 */
[----:B------:R-:W-:Y:S01]  /*3130*/  HMMA.16816.F32 R24, R24, R14, R32 ;  /* 0x0000000e1818723c */ /* 0x000fe20000001820 */
[----:B------:R-:W-:Y:S01]  /*3140*/  FSEL R67, R106, -INF , !P4 ;  /* 0xff8000006a437808 */ /* 0x000fe20006000000 */
[----:B------:R-:W-:Y:S01]  /*3150*/  FMUL.FTZ R51, R51, c[0x0][0x2ec] ;  /* 0x0000bb0033337a20 */ /* 0x000fe20000410000 */
[----:B-1----:R-:W-:Y:S02]  /*3160*/  IADD3 R3, R0, 0x10, RZ ;  /* 0x0000001000037810 */ /* 0x002fe40007ffe0ff */
[----:B------:R-:W-:Y:S02]  /*3170*/  FSEL R44, R104, -INF , !P2 ;  /* 0xff800000682c7808 */ /* 0x000fe40005000000 */
[C---:B------:R-:W-:Y:S01]  /*3180*/  ISETP.GE.AND P5, PT, R3.reuse, R8, PT ;  /* 0x000000080300720c */ /* 0x040fe20003fa6270 */
[----:B------:R-:W-:Y:S01]  /*3190*/  HMMA.16816.F32 R40, R20, R12, R40 ;  /* 0x0000000c1428723c */ /* 0x000fe20000001828 */
[C---:B------:R-:W-:Y:S01]  /*31a0*/  ISETP.GE.AND P3, PT, R3.reuse, R9, PT ;  /* 0x000000090300720c */ /* 0x040fe20003f66270 */
[----:B------:R-:W-:Y:S01]  /*31b0*/  MUFU.TANH R51, R51 ;  /* 0x0000003300337308 */ /* 0x000fe20000002400 */
[----:B------:R-:W-:-:S02]  /*31c0*/  ISETP.GE.AND P0, PT, R3, R11, PT ;  /* 0x0000000b0300720c */ /* 0x000fc40003f06270 */
[----:B------:R-:W-:Y:S01]  /*31d0*/  ISETP.GE.AND P1, PT, R3, R10, PT ;  /* 0x0000000a0300720c */ /* 0x000fe20003f26270 */
[----:B--2---:R-:W-:Y:S01]  /*31e0*/  FMUL.FTZ R5, R61, c[0x0][0x2ec] ;  /* 0x0000bb003d057a20 */ /* 0x004fe20000410000 */
[----:B------:R-:W-:Y:S01]  /*31f0*/  IADD3 R3, R0, 0x11, RZ ;  /* 0x0000001100037810 */ /* 0x000fe20007ffe0ff */
[----:B------:R-:W-:Y:S01]  /*3200*/  HMMA.16816.F32 R20, R20, R14, R28 ;  /* 0x0000000e1414723c */ /* 0x000fe2000000181c */
[----:B------:R-:W-:Y:S01]  /*3210*/  FSEL R45, R101, -INF , !P6 ;  /* 0xff800000652d7808 */ /* 0x000fe20007000000 */
[----:B------:R1:W-:Y:S01]  /*3220*/  MUFU.TANH R68, R5 ;  /* 0x0000000500447308 */ /* 0x0003e20000002400 */
[----:B------:R-:W-:Y:S02]  /*3230*/  FSEL R61, R97, -INF , !P5 ;  /* 0xff800000613d7808 */ /* 0x000fe40006800000 */
[C---:B------:R-:W-:Y:S02]  /*3240*/  ISETP.GE.AND P4, PT, R3.reuse, R8, PT ;  /* 0x000000080300720c */ /* 0x040fe40003f86270 */
[C---:B------:R-:W-:Y:S01]  /*3250*/  ISETP.GE.AND P2, PT, R3.reuse, R9, PT ;  /* 0x000000090300720c */ /* 0x040fe20003f46270 */
[----:B------:R-:W-:Y:S01]  /*3260*/  FMUL.FTZ R12, R24, c[0x0][0x2ec] ;  /* 0x0000bb00180c7a20 */ /* 0x000fe20000410000 */
[----:B------:R-:W-:-:S02]  /*3270*/  ISETP.GE.AND P6, PT, R3, R11, PT ;  /* 0x0000000b0300720c */ /* 0x000fc40003fc6270 */
[----:B------:R-:W-:Y:S02]  /*3280*/  ISETP.GE.AND P5, PT, R3, R10, PT ;  /* 0x0000000a0300720c */ /* 0x000fe40003fa6270 */
[----:B------:R-:W-:Y:S01]  /*3290*/  IADD3 R3, R0, 0x18, RZ ;  /* 0x0000001800037810 */ /* 0x000fe20007ffe0ff */
[----:B------:R-:W-:Y:S01]  /*32a0*/  MUFU.TANH R12, R12 ;  /* 0x0000000c000c7308 */ /* 0x000fe20000002400 */
[----:B------:R-:W-:Y:S01]  /*32b0*/  FSEL R129, R129, -INF , !P3 ;  /* 0xff80000081817808 */ /* 0x000fe20005800000 */
[----:B------:R-:W-:Y:S01]  /*32c0*/  FMUL.FTZ R41, R41, c[0x0][0x2ec] ;  /* 0x0000bb0029297a20 */ /* 0x000fe20000410000 */
[----:B------:R-:W-:Y:S01]  /*32d0*/  FSEL R56, R92, -INF , !P0 ;  /* 0xff8000005c387808 */ /* 0x000fe20004000000 */
[----:B-1----:R-:W-:Y:S01]  /*32e0*/  FMUL.FTZ R5, R62, c[0x0][0x2ec] ;  /* 0x0000bb003e057a20 */ /* 0x002fe20000410000 */
[----:B------:R-:W-:Y:S01]  /*32f0*/  FSEL R88, R94, -INF , !P1 ;  /* 0xff8000005e587808 */ /* 0x000fe20004800000 */
[----:B------:R-:W-:Y:S01]  /*3300*/  FMUL.FTZ R40, R40, c[0x0][0x2ec] ;  /* 0x0000bb0028287a20 */ /* 0x000fe20000410000 */
[C---:B------:R-:W-:Y:S01]  /*3310*/  ISETP.GE.AND P3, PT, R3.reuse, R8, PT ;  /* 0x000000080300720c */ /* 0x040fe20003f66270 */
[----:B------:R1:W2:Y:S01]  /*3320*/  MUFU.TANH R7, R5 ;  /* 0x0000000500077308 */ /* 0x0002a20000002400 */
[C---:B------:R-:W-:Y:S01]  /*3330*/  ISETP.GE.AND P0, PT, R3.reuse, R9, PT ;  /* 0x000000090300720c */ /* 0x040fe20003f06270 */
[----:B------:R-:W-:Y:S01]  /*3340*/  FMUL.FTZ R42, R42, c[0x0][0x2ec] ;  /* 0x0000bb002a2a7a20 */ /* 0x000fe20000410000 */
[----:B------:R-:W-:Y:S01]  /*3350*/  ISETP.GE.AND P1, PT, R3, R11, PT ;  /* 0x0000000b0300720c */ /* 0x000fe20003f26270 */
[----:B------:R-:W-:Y:S01]  /*3360*/  FMUL.FTZ R43, R43, c[0x0][0x2ec] ;  /* 0x0000bb002b2b7a20 */ /* 0x000fe20000410000 */
[----:B------:R-:W-:Y:S01]  /*3370*/  FSEL R127, R127, -INF , !P2 ;  /* 0xff8000007f7f7808 */ /* 0x000fe20005000000 */
[----:B------:R-:W-:Y:S01]  /*3380*/  FMUL.FTZ R22, R22, c[0x0][0x2ec] ;  /* 0x0000bb0016167a20 */ /* 0x000fe20000410000 */
[----:B------:R-:W-:Y:S01]  /*3390*/  FSEL R101, R95, -INF , !P5 ;  /* 0xff8000005f657808 */ /* 0x000fe20006800000 */
[----:B------:R-:W-:Y:S01]  /*33a0*/  MUFU.TANH R41, R41 ;  /* 0x0000002900297308 */ /* 0x000fe20000002400 */
[----:B-----5:R-:W-:Y:S01]  /*33b0*/  FSEL R103, R103, -INF , !P3 ;  /* 0xff80000067677808 */ /* 0x020fe20005800000 */
[----:B------:R-:W-:Y:S01]  /*33c0*/  FMUL.FTZ R20, R20, c[0x0][0x2ec] ;  /* 0x0000bb0014147a20 */ /* 0x000fe20000410000 */
[----:B------:R-:W-:Y:S01]  /*33d0*/  FSEL R126, R126, -INF , !P0 ;  /* 0xff8000007e7e7808 */ /* 0x000fe20004000000 */
[----:B------:R-:W-:Y:S01]  /*33e0*/  FMUL.FTZ R21, R21, c[0x0][0x2ec] ;  /* 0x0000bb0015157a20 */ /* 0x000fe20000410000 */
[----:B------:R-:W-:Y:S01]  /*33f0*/  FSEL R80, R85, -INF , !P1 ;  /* 0xff80000055507808 */ /* 0x000fe20004800000 */
[----:B------:R-:W-:-:S02]  /*3400*/  FMUL.FTZ R23, R23, c[0x0][0x2ec] ;  /* 0x0000bb0017177a20 */ /* 0x000fc40000410000 */
[----:B-1----:R-:W-:Y:S01]  /*3410*/  FMUL.FTZ R5, R63, c[0x0][0x2ec] ;  /* 0x0000bb003f057a20 */ /* 0x002fe20000410000 */
[----:B------:R-:W-:Y:S08]  /*3420*/  MUFU.TANH R40, R40 ;  /* 0x0000002800287308 */ /* 0x000ff00000002400 */
[----:B------:R1:W5:Y:S08]  /*3430*/  MUFU.TANH R47, R5 ;  /* 0x00000005002f7308 */ /* 0x0003700000002400 */
[----:B------:R-:W-:Y:S01]  /*3440*/  MUFU.TANH R42, R42 ;  /* 0x0000002a002a7308 */ /* 0x000fe20000002400 */
[----:B-1----:R-:W-:Y:S01]  /*3450*/  FMUL.FTZ R5, R48, c[0x0][0x2ec] ;  /* 0x0000bb0030057a20 */ /* 0x002fe20000410000 */
[----:B------:R-:W-:-:S06]  /*3460*/  FSEL R48, R99, -INF , !P4 ;  /* 0xff80000063307808 */ /* 0x000fcc0006000000 */
[----:B------:R-:W-:Y:S01]  /*3470*/  MUFU.TANH R43, R43 ;  /* 0x0000002b002b7308 */ /* 0x000fe20000002400 */
[----:B------:R-:W-:Y:S02]  /*3480*/  ISETP.GE.AND P4, PT, R3, R10, PT ;  /* 0x0000000a0300720c */ /* 0x000fe40003f86270 */
[----:B------:R-:W-:Y:S02]  /*3490*/  IADD3 R3, R0, 0x19, RZ ;  /* 0x0000001900037810 */ /* 0x000fe40007ffe0ff */
[----:B------:R-:W-:Y:S02]  /*34a0*/  FSEL R81, R84, -INF , !P4 ;  /* 0xff80000054517808 */ /* 0x000fe40006000000 */
[C---:B------:R-:W-:Y:S01]  /*34b0*/  ISETP.GE.AND P2, PT, R3.reuse, R8, PT ;  /* 0x000000080300720c */ /* 0x040fe20003f46270 */
[----:B------:R1:W1:Y:S01]  /*34c0*/  MUFU.TANH R46, R5 ;  /* 0x00000005002e7308 */ /* 0x0002620000002400 */
[C---:B------:R-:W-:Y:S02]  /*34d0*/  ISETP.GE.AND P5, PT, R3.reuse, R11, PT ;  /* 0x0000000b0300720c */ /* 0x040fe40003fa6270 */
[----:B------:R-:W-:-:S02]  /*34e0*/  ISETP.GE.AND P3, PT, R3, R10, PT ;  /* 0x0000000a0300720c */ /* 0x000fc40003f66270 */
[----:B------:R-:W-:Y:S02]  /*34f0*/  FSEL R102, R102, -INF , !P2 ;  /* 0xff80000066667808 */ /* 0x000fe40005000000 */
[----:B------:R-:W-:Y:S01]  /*3500*/  FSEL R71, R89, -INF , !P5 ;  /* 0xff80000059477808 */ /* 0x000fe20006800000 */
[----:B------:R-:W-:Y:S01]  /*3510*/  MUFU.TANH R22, R22 ;  /* 0x0000001600167308 */ /* 0x000fe20000002400 */
[----:B------:R-:W-:Y:S01]  /*3520*/  FSEL R100, R100, -INF , !P3 ;  /* 0xff80000064647808 */ /* 0x000fe20005800000 */
[----:B-1----:R-:W-:Y:S01]  /*3530*/  FMUL.FTZ R5, R49, c[0x0][0x2ec] ;  /* 0x0000bb0031057a20 */ /* 0x002fe20000410000 */
[----:B------:R-:W-:-:S05]  /*3540*/  FSEL R49, R93, -INF , !P6 ;  /* 0xff8000005d317808 */ /* 0x000fca0007000000 */
[----:B------:R-:W-:Y:S01]  /*3550*/  MUFU.TANH R20, R20 ;  /* 0x0000001400147308 */ /* 0x000fe20000002400 */
[-C--:B------:R-:W-:Y:S02]  /*3560*/  ISETP.GE.AND P6, PT, R3, R9.reuse, PT ;  /* 0x000000090300720c */ /* 0x080fe40003fc6270 */
[----:B------:R-:W-:Y:S02]  /*3570*/  IADD3 R3, R0, 0x20, RZ ;  /* 0x0000002000037810 */ /* 0x000fe40007ffe0ff */
[----:B------:R-:W-:Y:S02]  /*3580*/  FSEL R124, R124, -INF , !P6 ;  /* 0xff8000007c7c7808 */ /* 0x000fe40007000000 */
[C---:B------:R-:W-:Y:S01]  /*3590*/  ISETP.GE.AND P0, PT, R3.reuse, R8, PT ;  /* 0x000000080300720c */ /* 0x040fe20003f06270 */
[----:B------:R1:W-:Y:S01]  /*35a0*/  MUFU.TANH R17, R5 ;  /* 0x0000000500117308 */ /* 0x0003e20000002400 */
[C---:B------:R-:W-:Y:S02]  /*35b0*/  ISETP.GE.AND P1, PT, R3.reuse, R9, PT ;  /* 0x000000090300720c */ /* 0x040fe40003f26270 */
[----:B------:R-:W-:-:S02]  /*35c0*/  ISETP.GE.AND P4, PT, R3, R11, PT ;  /* 0x0000000b0300720c */ /* 0x000fc40003f86270 */
[----:B------:R-:W-:Y:S02]  /*35d0*/  ISETP.GE.AND P2, PT, R3, R10, PT ;  /* 0x0000000a0300720c */ /* 0x000fe40003f46270 */
[----:B------:R-:W-:Y:S01]  /*35e0*/  IADD3 R3, R0, 0x21, RZ ;  /* 0x0000002100037810 */ /* 0x000fe20007ffe0ff */
[----:B------:R-:W-:Y:S01]  /*35f0*/  MUFU.TANH R21, R21 ;  /* 0x0000001500157308 */ /* 0x000fe20000002400 */
[----:B------:R-:W-:Y:S02]  /*3600*/  FSEL R109, R109, -INF , !P0 ;  /* 0xff8000006d6d7808 */ /* 0x000fe40004000000 */
[----:B------:R-:W-:Y:S02]  /*3610*/  FSEL R147, R147, -INF , !P1 ;  /* 0xff80000093937808 */ /* 0x000fe40004800000 */
[C---:B------:R-:W-:Y:S02]  /*3620*/  ISETP.GE.AND P6, PT, R3.reuse, R8, PT ;  /* 0x000000080300720c */ /* 0x040fe40003fc6270 */
[C---:B------:R-:W-:Y:S01]  /*3630*/  ISETP.GE.AND P5, PT, R3.reuse, R9, PT ;  /* 0x000000090300720c */ /* 0x040fe20003fa6270 */
[----:B-1----:R-:W-:Y:S01]  /*3640*/  FMUL.FTZ R5, R50, c[0x0][0x2ec] ;  /* 0x0000bb0032057a20 */ /* 0x002fe20000410000 */
[C---:B------:R-:W-:Y:S01]  /*3650*/  ISETP.GE.AND P3, PT, R3.reuse, R11, PT ;  /* 0x0000000b0300720c */ /* 0x040fe20003f66270 */
[----:B------:R-:W-:Y:S01]  /*3660*/  MUFU.TANH R23, R23 ;  /* 0x0000001700177308 */ /* 0x000fe20000002400 */
[----:B------:R-:W-:-:S02]  /*3670*/  ISETP.GE.AND P0, PT, R3, R10, PT ;  /* 0x0000000a0300720c */ /* 0x000fc40003f06270 */
[----:B------:R-:W-:Y:S02]  /*3680*/  IADD3 R3, R0, 0x29, RZ ;  /* 0x0000002900037810 */ /* 0x000fe40007ffe0ff */
[----:B------:R-:W-:Y:S02]  /*3690*/  FSEL R123, R123, -INF , !P4 ;  /* 0xff8000007b7b7808 */ /* 0x000fe40006000000 */
[----:B---3--:R-:W-:Y:S01]  /*36a0*/  FSEL R128, R128, -INF , !P2 ;  /* 0xff80000080807808 */ /* 0x008fe20005000000 */
[----:B------:R1:W3:Y:S01]  /*36b0*/  MUFU.TANH R16, R5 ;  /* 0x0000000500107308 */ /* 0x0002e20000002400 */
[----:B------:R-:W-:Y:S02]  /*36c0*/  FSEL R108, R108, -INF , !P6 ;  /* 0xff8000006c6c7808 */ /* 0x000fe40007000000 */
[----:B------:R-:W-:Y:S02]  /*36d0*/  FSEL R146, R146, -INF , !P5 ;  /* 0xff80000092927808 */ /* 0x000fe40006800000 */
[----:B------:R-:W-:-:S02]  /*36e0*/  FSEL R125, R125, -INF , !P3 ;  /* 0xff8000007d7d7808 */ /* 0x000fc40005800000 */
[----:B------:R-:W-:Y:S02]  /*36f0*/  FSEL R134, R134, -INF , !P0 ;  /* 0xff80000086867808 */ /* 0x000fe40004000000 */
[C---:B------:R-:W-:Y:S02]  /*3700*/  ISETP.GE.AND P5, PT, R3.reuse, R8, PT ;  /* 0x000000080300720c */ /* 0x040fe40003fa6270 */
[C---:B------:R-:W-:Y:S02]  /*3710*/  ISETP.GE.AND P3, PT, R3.reuse, R9, PT ;  /* 0x000000090300720c */ /* 0x040fe40003f66270 */
[----:B------:R-:W-:Y:S02]  /*3720*/  ISETP.GE.AND P0, PT, R3, R11, PT ;  /* 0x0000000b0300720c */ /* 0x000fe40003f06270 */
[----:B------:R-:W-:Y:S02]  /*3730*/  FSEL R138, R138, -INF , !P5 ;  /* 0xff8000008a8a7808 */ /* 0x000fe40006800000 */
[----:B-1----:R-:W-:-:S02]  /*3740*/  IADD3 R5, R0, 0x28, RZ ;  /* 0x0000002800057810 */ /* 0x002fc40007ffe0ff */
[----:B------:R-:W-:Y:S02]  /*3750*/  FSEL R142, R72, -INF , !P3 ;  /* 0xff800000488e7808 */ /* 0x000fe40005800000 */
[C---:B------:R-:W-:Y:S02]  /*3760*/  ISETP.GE.AND P1, PT, R5.reuse, R8, PT ;  /* 0x000000080500720c */ /* 0x040fe40003f26270 */
[C---:B------:R-:W-:Y:S02]  /*3770*/  ISETP.GE.AND P4, PT, R5.reuse, R9, PT ;  /* 0x000000090500720c */ /* 0x040fe40003f86270 */
[----:B------:R-:W-:Y:S02]  /*3780*/  FSEL R120, R120, -INF , !P1 ;  /* 0xff80000078787808 */ /* 0x000fe40004800000 */
[C---:B------:R-:W-:Y:S02]  /*3790*/  ISETP.GE.AND P2, PT, R5.reuse, R11, PT ;  /* 0x0000000b0500720c */ /* 0x040fe40003f46270 */
[-C--:B------:R-:W-:Y:S01]  /*37a0*/  ISETP.GE.AND P6, PT, R5, R10.reuse, PT ;  /* 0x0000000a0500720c */ /* 0x080fe20003fc6270 */
[----:B------:R-:W-:Y:S01]  /*37b0*/  FMUL.FTZ R5, R25, c[0x0][0x2ec] ;  /* 0x0000bb0019057a20 */ /* 0x000fe20000410000 */
[----:B------:R-:W-:-:S02]  /*37c0*/  ISETP.GE.AND P1, PT, R3, R10, PT ;  /* 0x0000000a0300720c */ /* 0x000fc40003f26270 */
[----:B------:R-:W-:Y:S01]  /*37d0*/  IADD3 R3, R0, 0x30, RZ ;  /* 0x0000003000037810 */ /* 0x000fe20007ffe0ff */
[----:B------:R1:W-:Y:S01]  /*37e0*/  MUFU.TANH R13, R5 ;  /* 0x00000005000d7308 */ /* 0x0003e20000002400 */
[----:B----4-:R-:W-:Y:S02]  /*37f0*/  FSEL R145, R69, -INF , !P4 ;  /* 0xff80000045917808 */ /* 0x010fe40006000000 */
[----:B------:R-:W-:Y:S02]  /*3800*/  FSEL R122, R122, -INF , !P2 ;  /* 0xff8000007a7a7808 */ /* 0x000fe40005000000 */
[----:B--2---:R-:W-:Y:S01]  /*3810*/  FSEL R132, R7, -INF , !P6 ;  /* 0xff80000007847808 */ /* 0x004fe20007000000 */
[----:B------:R-:W-:Y:S01]  /*3820*/  FMUL.FTZ R7, R27, c[0x0][0x2ec] ;  /* 0x0000bb001b077a20 */ /* 0x000fe20000410000 */
[C---:B------:R-:W-:Y:S02]  /*3830*/  ISETP.GE.AND P4, PT, R3.reuse, R8, PT ;  /* 0x000000080300720c */ /* 0x040fe40003f86270 */
[----:B------:R-:W-:-:S02]  /*3840*/  ISETP.GE.AND P2, PT, R3, R9, PT ;  /* 0x000000090300720c */ /* 0x000fc40003f46270 */
[CC--:B------:R-:W-:Y:S01]  /*3850*/  ISETP.GE.AND P6, PT, R3.reuse, R11.reuse, PT ;  /* 0x0000000b0300720c */ /* 0x0c0fe20003fc6270 */
[----:B------:R-:W-:Y:S01]  /*3860*/  MUFU.TANH R7, R7 ;  /* 0x0000000700077308 */ /* 0x000fe20000002400 */
[----:B------:R-:W-:Y:S02]  /*3870*/  ISETP.GE.AND P5, PT, R3, R10, PT ;  /* 0x0000000a0300720c */ /* 0x000fe40003fa6270 */
[----:B------:R-:W-:Y:S01]  /*3880*/  IADD3 R3, R0, 0x31, RZ ;  /* 0x0000003100037810 */ /* 0x000fe20007ffe0ff */
[----:B-1----:R-:W-:Y:S01]  /*3890*/  FMUL.FTZ R5, R26, c[0x0][0x2ec] ;  /* 0x0000bb001a057a20 */ /* 0x002fe20000410000 */
[----:B-----5:R-:W-:Y:S02]  /*38a0*/  FSEL R133, R47, -INF , !P1 ;  /* 0xff8000002f857808 */ /* 0x020fe40004800000 */
[----:B------:R-:W-:Y:S02]  /*38b0*/  ISETP.GE.AND P1, PT, R3, R11, PT ;  /* 0x0000000b0300720c */ /* 0x000fe40003f26270 */
[----:B------:R-:W-:Y:S01]  /*38c0*/  FSEL R121, R68, -INF , !P0 ;  /* 0xff80000044797808 */ /* 0x000fe20004000000 */
[----:B------:R-:W1:Y:S01]  /*38d0*/  MUFU.TANH R5, R5 ;  /* 0x0000000500057308 */ /* 0x000e620000002400 */
[----:B------:R-:W-:-:S02]  /*38e0*/  FSEL R144, R41, -INF , !P1 ;  /* 0xff80000029907808 */ /* 0x000fc40004800000 */
[----:B------:R-:W-:Y:S02]  /*38f0*/  FSEL R136, R46, -INF , !P4 ;  /* 0xff8000002e887808 */ /* 0x000fe40006000000 */
[CC--:B------:R-:W-:Y:S02]  /*3900*/  ISETP.GE.AND P1, PT, R0.reuse, R9.reuse, PT ;  /* 0x000000090000720c */ /* 0x0c0fe40003f26270 */
[C---:B------:R-:W-:Y:S02]  /*3910*/  ISETP.GE.AND P3, PT, R3.reuse, R8, PT ;  /* 0x000000080300720c */ /* 0x040fe40003f66270 */
[C---:B------:R-:W-:Y:S02]  /*3920*/  ISETP.GE.AND P0, PT, R3.reuse, R9, PT ;  /* 0x000000090300720c */ /* 0x040fe40003f06270 */
[----:B------:R-:W-:Y:S02]  /*3930*/  ISETP.GE.AND P4, PT, R3, R10, PT ;  /* 0x0000000a0300720c */ /* 0x000fe40003f86270 */
[----:B------:R-:W-:-:S02]  /*3940*/  IADD3 R3, R0, 0x38, RZ ;  /* 0x0000003800037810 */ /* 0x000fc40007ffe0ff */
[----:B------:R-:W-:Y:S02]  /*3950*/  FSEL R26, R117, -INF , !P1 ;  /* 0xff800000751a7808 */ /* 0x000fe40004800000 */
[----:B---3--:R-:W-:Y:S02]  /*3960*/  FSEL R155, R16, -INF , !P2 ;  /* 0xff800000109b7808 */ /* 0x008fe40005000000 */
[----:B------:R-:W-:Y:S02]  /*3970*/  ISETP.GE.AND P1, PT, R216, 0x2, PT ;  /* 0x00000002d800780c */ /* 0x000fe40003f26270 */
[----:B------:R-:W-:Y:S02]  /*3980*/  ISETP.GE.AND P2, PT, R3, R8, PT ;  /* 0x000000080300720c */ /* 0x000fe40003f46270 */
[----:B------:R-:W-:Y:S02]  /*3990*/  FSEL R137, R17, -INF , !P3 ;  /* 0xff80000011897808 */ /* 0x000fe40005800000 */
[----:B------:R-:W-:-:S02]  /*39a0*/  FSEL R143, R40, -INF , !P6 ;  /* 0xff800000288f7808 */ /* 0x000fc40007000000 */
[----:B------:R-:W-:Y:S02]  /*39b0*/  FSEL R150, R42, -INF , !P5 ;  /* 0xff8000002a967808 */ /* 0x000fe40006800000 */
[----:B------:R-:W-:Y:S02]  /*39c0*/  ISETP.GE.AND P3, PT, R3, R10, PT ;  /* 0x0000000a0300720c */ /* 0x000fe40003f66270 */
[----:B------:R-:W-:Y:S02]  /*39d0*/  FSEL R154, R51, -INF , !P0 ;  /* 0xff800000339a7808 */ /* 0x000fe40004000000 */
[----:B------:R-:W-:Y:S02]  /*39e0*/  FSEL R151, R43, -INF , !P4 ;  /* 0xff8000002b977808 */ /* 0x000fe40006000000 */
[----:B------:R-:W-:Y:S02]  /*39f0*/  FSEL R135, R12, -INF , !P2 ;  /* 0xff8000000c877808 */ /* 0x000fe40005000000 */
[----:B------:R-:W-:-:S02]  /*3a00*/  ISETP.GE.AND P6, PT, R3, R9, PT ;  /* 0x000000090300720c */ /* 0x000fc40003fc6270 */
[-C--:B------:R-:W-:Y:S02]  /*3a10*/  ISETP.GE.AND P5, PT, R3, R11.reuse, PT ;  /* 0x0000000b0300720c */ /* 0x080fe40003fa6270 */
[C---:B------:R-:W-:Y:S02]  /*3a20*/  ISETP.GE.AND P0, PT, R0.reuse, R8, PT ;  /* 0x000000080000720c */ /* 0x040fe40003f06270 */
[C---:B------:R-:W-:Y:S02]  /*3a30*/  ISETP.GE.AND P4, PT, R0.reuse, R11, PT ;  /* 0x0000000b0000720c */ /* 0x040fe40003f86270 */
[C---:B------:R-:W-:Y:S02]  /*3a40*/  ISETP.GE.AND P2, PT, R0.reuse, R10, PT ;  /* 0x0000000a0000720c */ /* 0x040fe40003f46270 */
[----:B------:R-:W-:Y:S02]  /*3a50*/  IADD3 R0, R0, 0x39, RZ ;  /* 0x0000003900007810 */ /* 0x000fe40007ffe0ff */
[----:B------:R-:W-:-:S02]  /*3a60*/  FSEL R149, R22, -INF , !P3 ;  /* 0xff80000016957808 */ /* 0x000fc40005800000 */
[----:B-1----:R-:W-:Y:S02]  /*3a70*/  FSEL R153, R5, -INF , !P6 ;  /* 0xff80000005997808 */ /* 0x002fe40007000000 */
[----:B------:R-:W-:Y:S02]  /*3a80*/  FSEL R141, R20, -INF , !P5 ;  /* 0xff800000148d7808 */ /* 0x000fe40006800000 */
[----:B------:R-:W-:Y:S02]  /*3a90*/  FSEL R22, R118, -INF , !P0 ;  /* 0xff80000076167808 */ /* 0x000fe40004000000 */
[C---:B------:R-:W-:Y:S02]  /*3aa0*/  ISETP.GE.AND P6, PT, R0.reuse, R8, PT ;  /* 0x000000080000720c */ /* 0x040fe40003fc6270 */
[C---:B------:R-:W-:Y:S02]  /*3ab0*/  ISETP.GE.AND P5, PT, R0.reuse, R9, PT ;  /* 0x000000090000720c */ /* 0x040fe40003fa6270 */
[----:B------:R-:W-:-:S02]  /*3ac0*/  ISETP.GE.AND P3, PT, R0, R11, PT ;  /* 0x0000000b0000720c */ /* 0x000fc40003f66270 */
[----:B------:R-:W-:Y:S02]  /*3ad0*/  ISETP.GE.AND P0, PT, R0, R10, PT ;  /* 0x0000000a0000720c */ /* 0x000fe40003f06270 */
[----:B------:R-:W-:Y:S02]  /*3ae0*/  FSEL R24, R116, -INF , !P4 ;  /* 0xff80000074187808 */ /* 0x000fe40006000000 */
[----:B------:R-:W-:Y:S02]  /*3af0*/  FSEL R25, R115, -INF , !P2 ;  /* 0xff80000073197808 */ /* 0x000fe40005000000 */
[----:B------:R-:W-:Y:S02]  /*3b00*/  FSEL R139, R13, -INF , !P6 ;  /* 0xff8000000d8b7808 */ /* 0x000fe40007000000 */
[----:B------:R-:W-:Y:S02]  /*3b10*/  FSEL R152, R7, -INF , !P5 ;  /* 0xff80000007987808 */ /* 0x000fe40006800000 */
[----:B------:R-:W-:-:S02]  /*3b20*/  FSEL R140, R21, -INF , !P3 ;  /* 0xff800000158c7808 */ /* 0x000fc40005800000 */
        /* <DEDUP_REMOVED lines=49> */
.L_x_914:
[----:B------:R-:W-:Y:S05]  /*3e40*/  BSYNC B0 ;  /* 0x0000000000007941 */ /* 0x000fea0003800000 */
.L_x_913:
[----:B------:R-:W0:Y:S02]  /*3e50*/  LDGDEPBAR ;  /* 0x00000000000079af */ /* 0x000e240000000000 */
.L_x_912:
[----:B------:R-:W-:Y:S02]  /*3e60*/  FMNMX.FTZ R0, R22, R64, !PT ;  /* 0x0000004016007209 */ /* 0x000fe40007810000 */
[----:B------:R-:W-:Y:S02]  /*3e70*/  SHF.L.U32 R189, R6, 0x1, RZ ;  /* 0x0000000106bd7819 */ /* 0x000fe400000006ff */
[----:B------:R-:W-:Y:S02]  /*3e80*/  FMNMX.FTZ R0, R52, R0, !PT ;  /* 0x0000000034007209 */ /* 0x000fe40007810000 */
[-C--:B------:R-:W-:Y:S02]  /*3e90*/  LEA R190, R4, R189.reuse, 0x1 ;  /* 0x000000bd04be7211 */ /* 0x080fe400078e08ff */
[----:B------:R-:W-:Y:S02]  /*3ea0*/  FMNMX.FTZ R0, R65, R0, !PT ;  /* 0x0000000041007209 */ /* 0x000fe40007810000 */
[----:B------:R-:W-:Y:S01]  /*3eb0*/  LEA R192, R2, R189, 0x1 ;  /* 0x000000bd02c07211 */ /* 0x000fe200078e08ff */
[----:B------:R-:W-:Y:S01]  /*3ec0*/  LDSM.16.MT88.4 R32, [R190+0x6000] ;  /* 0x00600000be20783b */ /* 0x000fe20000004200 */
[----:B------:R-:W-:-:S02]  /*3ed0*/  FMNMX.FTZ R0, R61, R0, !PT ;  /* 0x000000003d007209 */ /* 0x000fc40007810000 */
[----:B------:R-:W-:Y:S01]  /*3ee0*/  LEA R191, R2, R190, 0x1 ;  /* 0x000000be02bf7211 */ /* 0x000fe200078e08ff */
        /* <DEDUP_REMOVED lines=35> */
[----:B------:R-:W3:Y:S01]  /*4120*/  SHFL.BFLY PT, R7, R70, 0x2, 0x1f ;  /* 0x0c401f0046077f89 */ /* 0x000ee200000e0000 */
[----:B------:R-:W-:Y:S02]  /*4130*/  FMNMX.FTZ R0, R134, R0, !PT ;  /* 0x0000000086007209 */ /* 0x000fe40007810000 */
[----:B------:R-:W-:Y:S02]  /*4140*/  FMNMX.FTZ R5, R141, R5, !PT ;  /* 0x000000058d057209 */ /* 0x000fe40007810000 */
[----:B------:R-:W-:-:S02]  /*4150*/  FMNMX.FTZ R3, R132, R0, !PT ;  /* 0x0000000084037209 */ /* 0x000fc40007810000 */
[----:B------:R-:W-:Y:S02]  /*4160*/  FMNMX.FTZ R0, R140, R5, !PT ;  /* 0x000000058c007209 */ /* 0x000fe40007810000 */
[----:B------:R-:W-:Y:S02]  /*4170*/  FMNMX.FTZ R3, R133, R3, !PT ;  /* 0x0000000385037209 */ /* 0x000fe40007810000 */
[----:B------:R-:W-:Y:S01]  /*4180*/  FMNMX.FTZ R5, R26, R66, !PT ;  /* 0x000000421a057209 */ /* 0x000fe20007810000 */
[----:B--2---:R-:W2:Y:S01]  /*4190*/  SHFL.BFLY PT, R13, R0, 0x2, 0x1f ;  /* 0x0c401f00000d7f89 */ /* 0x004ea200000e0000 */
[----:B------:R-:W-:Y:S02]  /*41a0*/  FMNMX.FTZ R3, R150, R3, !PT ;  /* 0x0000000396037209 */ /* 0x000fe40007810000 */
[----:B------:R-:W-:Y:S02]  /*41b0*/  FMNMX.FTZ R5, R76, R5, !PT ;  /* 0x000000054c057209 */ /* 0x000fe40007810000 */
[----:B------:R-:W-:-:S02]  /*41c0*/  FMNMX.FTZ R3, R151, R3, !PT ;  /* 0x0000000397037209 */ /* 0x000fc40007810000 */
[----:B------:R-:W-:Y:S02]  /*41d0*/  FMNMX.FTZ R5, R67, R5, !PT ;  /* 0x0000000543057209 */ /* 0x000fe40007810000 */
[----:B------:R-:W-:Y:S02]  /*41e0*/  FMNMX.FTZ R3, R149, R3, !PT ;  /* 0x0000000395037209 */ /* 0x000fe40007810000 */
[----:B------:R-:W-:Y:S02]  /*41f0*/  FMNMX.FTZ R5, R129, R5, !PT ;  /* 0x0000000581057209 */ /* 0x000fe40007810000 */
[----:B---3--:R-:W-:Y:S02]  /*4200*/  FMNMX.FTZ R70, R70, R7, !PT ;  /* 0x0000000746467209 */ /* 0x008fe40007810000 */
[----:B------:R-:W-:Y:S02]  /*4210*/  FMNMX.FTZ R3, R148, R3, !PT ;  /* 0x0000000394037209 */ /* 0x000fe40007810000 */
[----:B------:R-:W-:Y:S01]  /*4220*/  FMNMX.FTZ R5, R127, R5, !PT ;  /* 0x000000057f057209 */ /* 0x000fe20007810000 */
[----:B------:R-:W3:Y:S03]  /*4230*/  SHFL.BFLY PT, R7, R70, 0x1, 0x1f ;  /* 0x0c201f0046077f89 */ /* 0x000ee600000e0000 */
[----:B------:R-:W-:Y:S01]  /*4240*/  FMNMX.FTZ R5, R126, R5, !PT ;  /* 0x000000057e057209 */ /* 0x000fe20007810000 */
[----:B------:R-:W4:Y:S01]  /*4250*/  SHFL.BFLY PT, R12, R3, 0x2, 0x1f ;  /* 0x0c401f00030c7f89 */ /* 0x000f2200000e0000 */
[----:B--2---:R-:W-:-:S02]  /*4260*/  FMNMX.FTZ R0, R0, R13, !PT ;  /* 0x0000000d00007209 */ /* 0x004fc40007810000 */
[----:B------:R-:W-:-:S03]  /*4270*/  FMNMX.FTZ R5, R124, R5, !PT ;  /* 0x000000057c057209 */ /* 0x000fc60007810000 */
[----:B------:R-:W2:Y:S01]  /*4280*/  SHFL.BFLY PT, R68, R0, 0x1, 0x1f ;  /* 0x0c201f0000447f89 */ /* 0x000ea200000e0000 */
[----:B------:R-:W-:-:S04]  /*4290*/  FMNMX.FTZ R5, R147, R5, !PT ;  /* 0x0000000593057209 */ /* 0x000fc80007810000 */
[----:B------:R-:W-:Y:S02]  /*42a0*/  FMNMX.FTZ R5, R146, R5, !PT ;  /* 0x0000000592057209 */ /* 0x000fe40007810000 */
[----:B---3--:R-:W-:Y:S02]  /*42b0*/  FMNMX.FTZ R70, R70, R7, !PT ;  /* 0x0000000746467209 */ /* 0x008fe40007810000 */
[----:B----4-:R-:W-:-:S03]  /*42c0*/  FMNMX.FTZ R3, R3, R12, !PT ;  /* 0x0000000c03037209 */ /* 0x010fc60007810000 */
[C---:B------:R-:W-:Y:S01]  /*42d0*/  FMUL.FTZ R7, R70.reuse, c[0x0][0x23c] ;  /* 0x00008f0046077a20 */ /* 0x040fe20000410000 */
[----:B------:R-:W-:Y:S02]  /*42e0*/  FMNMX.FTZ R12, R145, R5, !PT ;  /* 0x00000005910c7209 */ /* 0x000fe40007810000 */
[----:B------:R-:W-:Y:S01]  /*42f0*/  FSETP.NEU.FTZ.AND P0, PT, R70, -INF , PT ;  /* 0xff8000004600780b */ /* 0x000fe20003f1d000 */
[----:B------:R-:W3:Y:S01]  /*4300*/  SHFL.BFLY PT, R15, R3, 0x1, 0x1f ;  /* 0x0c201f00030f7f89 */ /* 0x000ee200000e0000 */
[----:B------:R-:W-:Y:S02]  /*4310*/  FMNMX.FTZ R12, R142, R12, !PT ;  /* 0x0000000c8e0c7209 */ /* 0x000fe40007810000 */
[----:B--2---:R-:W-:Y:S02]  /*4320*/  FMNMX.FTZ R68, R0, R68, !PT ;  /* 0x0000004400447209 */ /* 0x004fe40007810000 */
[----:B------:R-:W-:Y:S02]  /*4330*/  FSEL R7, R7, RZ, P0 ;  /* 0x000000ff07077208 */ /* 0x000fe40000000000 */
[----:B------:R-:W-:Y:S01]  /*4340*/  FMNMX.FTZ R0, R155, R12, !PT ;  /* 0x0000000c9b007209 */ /* 0x000fe20007810000 */
[C---:B------:R-:W-:Y:S01]  /*4350*/  FMUL.FTZ R13, R68.reuse, c[0x0][0x23c] ;  /* 0x00008f00440d7a20 */ /* 0x040fe20000410000 */
[----:B------:R-:W-:Y:S01]  /*4360*/  FSETP.NEU.FTZ.AND P0, PT, R68, -INF , PT ;  /* 0xff8000004400780b */ /* 0x000fe20003f1d000 */
[--C-:B------:R-:W-:Y:S01]  /*4370*/  FFMA.FTZ R5, R22, c[0x0][0x23c], -R7.reuse ;  /* 0x00008f0016057a23 */ /* 0x100fe20000010807 */
[----:B------:R-:W-:Y:S01]  /*4380*/  FMNMX.FTZ R0, R154, R0, !PT ;  /* 0x000000009a007209 */ /* 0x000fe20007810000 */
[----:B-1----:R-:W-:Y:S02]  /*4390*/  LDSM.16.MT88.4 R20, [R189+0x6000] ;  /* 0x00600000bd14783b */ /* 0x002fe40000004200 */
[----:B------:R1:W-:Y:S01]  /*43a0*/  MUFU.EX2 R220, R5 ;  /* 0x0000000500dc7308 */ /* 0x0003e20000000800 */
[----:B------:R-:W-:Y:S01]  /*43b0*/  FMNMX.FTZ R12, R153, R0, !PT ;  /* 0x00000000990c7209 */ /* 0x000fe20007810000 */
[----:B------:R-:W-:-:S03]  /*43c0*/  FFMA.FTZ R0, R52, c[0x0][0x23c], -R7 ;  /* 0x00008f0034007a23 */ /* 0x000fc60000010807 */
[----:B------:R-:W-:-:S03]  /*43d0*/  FMNMX.FTZ R12, R152, R12, !PT ;  /* 0x0000000c980c7209 */ /* 0x000fc60007810000 */
[----:B------:R-:W-:Y:S02]  /*43e0*/  MUFU.EX2 R219, R0 ;  /* 0x0000000000db7308 */ /* 0x000fe40000000800 */
[----:B------:R-:W2:Y:S01]  /*43f0*/  SHFL.BFLY PT, R14, R12, 0x2, 0x1f ;  /* 0x0c401f000c0e7f89 */ /* 0x000ea200000e0000 */
[----:B---3--:R-:W-:Y:S01]  /*4400*/  FMNMX.FTZ R3, R3, R15, !PT ;  /* 0x0000000f03037209 */ /* 0x008fe20007810000 */
[----:B-1----:R-:W-:-:S04]  /*4410*/  FFMA.FTZ R5, R64, c[0x0][0x23c], -R7 ;  /* 0x00008f0040057a23 */ /* 0x002fc80000010807 */
[----:B------:R1:W3:Y:S01]  /*4420*/  MUFU.EX2 R217, R5 ;  /* 0x0000000500d97308 */ /* 0x0002e20000000800 */
[----:B--2---:R-:W-:Y:S02]  /*4430*/  FMNMX.FTZ R12, R12, R14, !PT ;  /* 0x0000000e0c0c7209 */ /* 0x004fe40007810000 */
[----:B-1----:R-:W-:Y:S02]  /*4440*/  FSEL R5, R13, RZ, P0 ;  /* 0x000000ff0d057208 */ /* 0x002fe40000000000 */
[----:B------:R-:W-:Y:S02]  /*4450*/  FSETP.NEU.FTZ.AND P0, PT, R3, -INF , PT ;  /* 0xff8000000300780b */ /* 0x000fe40003f1d000 */
[----:B---3--:R-:W-:Y:S01]  /*4460*/  F2FP.PACK_AB R16, R217, R220 ;  /* 0x000000dcd910723e */ /* 0x008fe200000000ff */
[--C-:B------:R-:W-:Y:S02]  /*4470*/  FFMA.FTZ R0, R24, c[0x0][0x23c], -R5.reuse ;  /* 0x00008f0018007a23 */ /* 0x100fe40000010805 */
[----:B------:R-:W-:-:S02]  /*4480*/  FFMA.FTZ R13, R54, c[0x0][0x23c], -R5 ;  /* 0x00008f00360d7a23 */ /* 0x000fc40000010805 */
[----:B------:R1:W-:Y:S08]  /*4490*/  MUFU.EX2 R215, R0 ;  /* 0x0000000000d77308 */ /* 0x0003f00000000800 */
[----:B------:R2:W-:Y:S01]  /*44a0*/  MUFU.EX2 R214, R13 ;  /* 0x0000000d00d67308 */ /* 0x0005e20000000800 */
[----:B-1----:R-:W-:-:S07]  /*44b0*/  FFMA.FTZ R0, R53, c[0x0][0x23c], -R5 ;  /* 0x00008f0035007a23 */ /* 0x002fce0000010805 */
[----:B------:R1:W-:Y:S01]  /*44c0*/  MUFU.EX2 R213, R0 ;  /* 0x0000000000d57308 */ /* 0x0003e20000000800 */
[----:B--2---:R-:W-:-:S07]  /*44d0*/  FFMA.FTZ R13, R44, c[0x0][0x23c], -R5 ;  /* 0x00008f002c0d7a23 */ /* 0x004fce0000010805 */
[----:B------:R-:W2:Y:S01]  /*44e0*/  MUFU.EX2 R218, R13 ;  /* 0x0000000d00da7308 */ /* 0x000ea20000000800 */
[----:B-1----:R-:W-:-:S05]  /*44f0*/  FMUL.FTZ R0, R3, c[0x0][0x23c] ;  /* 0x00008f0003007a20 */ /* 0x002fca0000410000 */
[----:B------:R-:W-:Y:S02]  /*4500*/  FSEL R0, R0, RZ, P0 ;  /* 0x000000ff00007208 */ /* 0x000fe40000000000 */
[----:B--2---:R-:W-:-:S03]  /*4510*/  F2FP.PACK_AB R14, R218, R214 ;  /* 0x000000d6da0e723e */ /* 0x004fc600000000ff */
[--C-:B------:R-:W-:Y:S02]  /*4520*/  FFMA.FTZ R13, R25, c[0x0][0x23c], -R0.reuse ;  /* 0x00008f00190d7a23 */ /* 0x100fe40000010800 */
[--C-:B------:R-:W-:Y:S02]  /*4530*/  FFMA.FTZ R2, R45, c[0x0][0x23c], -R0.reuse ;  /* 0x00008f002d027a23 */ /* 0x100fe40000010800 */
[----:B------:R1:W-:Y:S01]  /*4540*/  MUFU.EX2 R210, R13 ;  /* 0x0000000d00d27308 */ /* 0x0003e20000000800 */
[----:B------:R-:W-:Y:S01]  /*4550*/  FFMA.FTZ R6, R55, c[0x0][0x23c], -R0 ;  /* 0x00008f0037067a23 */ /* 0x000fe20000010800 */
[----:B------:R-:W-:Y:S06]  /*4560*/  LDSM.16.MT88.4 R44, [R191+0x6000] ;  /* 0x00600000bf2c783b */ /* 0x000fec0000004200 */
[----:B------:R2:W-:Y:S01]  /*4570*/  MUFU.EX2 R211, R2 ;  /* 0x0000000200d37308 */ /* 0x0005e20000000800 */
[----:B-1----:R-:W1:Y:S07]  /*4580*/  SHFL.BFLY PT, R13, R12, 0x1, 0x1f ;  /* 0x0c201f000c0d7f89 */ /* 0x002e6e00000e0000 */
[----:B------:R3:W4:Y:S01]  /*4590*/  MUFU.EX2 R207, R6 ;  /* 0x0000000600cf7308 */ /* 0x0007220000000800 */
[----:B--2---:R-:W-:-:S07]  /*45a0*/  FFMA.FTZ R2, R65, c[0x0][0x23c], -R7 ;  /* 0x00008f0041027a23 */ /* 0x004fce0000010807 */
[----:B------:R2:W5:Y:S01]  /*45b0*/  MUFU.EX2 R206, R2 ;  /* 0x0000000200ce7308 */ /* 0x0005620000000800 */
[----:B---3--:R-:W-:-:S07]  /*45c0*/  FFMA.FTZ R6, R60, c[0x0][0x23c], -R0 ;  /* 0x00008f003c067a23 */ /* 0x008fce0000010800 */
[----:B------:R-:W3:Y:S01]  /*45d0*/  MUFU.EX2 R208, R6 ;  /* 0x0000000600d07308 */ /* 0x000ee20000000800 */
[----:B-1----:R-:W-:Y:S02]  /*45e0*/  FMNMX.FTZ R69, R12, R13, !PT ;  /* 0x0000000d0c457209 */ /* 0x002fe40007810000 */
[----:B------:R-:W-:Y:S01]  /*45f0*/  F2FP.PACK_AB R12, R213, R215 ;  /* 0x000000d7d50c723e */ /* 0x000fe200000000ff */
[----:B--2---:R-:W-:Y:S01]  /*4600*/  FFMA.FTZ R2, R61, c[0x0][0x23c], -R7 ;  /* 0x00008f003d027a23 */ /* 0x004fe20000010807 */
[C---:B------:R-:W-:Y:S01]  /*4610*/  FSETP.NEU.FTZ.AND P0, PT, R69.reuse, -INF , PT ;  /* 0xff8000004500780b */ /* 0x040fe20003f1d000 */
[----:B------:R-:W-:Y:S01]  /*4620*/  FMUL.FTZ R4, R69, c[0x0][0x23c] ;  /* 0x00008f0045047a20 */ /* 0x000fe20000410000 */
[----:B----4-:R-:W-:Y:S01]  /*4630*/  F2FP.PACK_AB R13, R207, R210 ;  /* 0x000000d2cf0d723e */ /* 0x010fe200000000ff */
[----:B------:R1:W-:Y:S01]  /*4640*/  MUFU.EX2 R209, R2 ;  /* 0x0000000200d17308 */ /* 0x0003e20000000800 */
[----:B-----5:R-:W-:Y:S02]  /*4650*/  F2FP.PACK_AB R18, R206, R219 ;  /* 0x000000dbce12723e */ /* 0x020fe400000000ff */
[----:B---3--:R-:W-:-:S07]  /*4660*/  F2FP.PACK_AB R15, R211, R208 ;  /* 0x000000d0d30f723e */ /* 0x008fce00000000ff */
[----:B------:R-:W-:Y:S01]  /*4670*/  HMMA.16816.F32 R72, R12, R28, RZ ;  /* 0x0000001c0c48723c */ /* 0x000fe200000018ff */
[----:B-1----:R-:W-:Y:S01]  /*4680*/  FSEL R2, R4, RZ, P0 ;  /* 0x000000ff04027208 */ /* 0x002fe20000000000 */
[----:B------:R-:W-:-:S06]  /*4690*/  FFMA.FTZ R4, R48, c[0x0][0x23c], -R7 ;  /* 0x00008f0030047a23 */ /* 0x000fcc0000010807 */
[C---:B------:R-:W-:Y:S01]  /*46a0*/  HMMA.16816.F32 R84, R12.reuse, R20, RZ ;  /* 0x000000140c54723c */ /* 0x040fe200000018ff */
[----:B------:R1:W-:Y:S07]  /*46b0*/  MUFU.EX2 R212, R4 ;  /* 0x0000000400d47308 */ /* 0x0003ee0000000800 */
[C---:B------:R-:W-:Y:S08]  /*46c0*/  HMMA.16816.F32 R60, R12.reuse, R32, RZ ;  /* 0x000000200c3c723c */ /* 0x040ff000000018ff */
[----:B------:R-:W-:Y:S01]  /*46d0*/  HMMA.16816.F32 R52, R12, R44, RZ ;  /* 0x0000002c0c34723c */ /* 0x000fe200000018ff */
[----:B-1----:R-:W-:-:S02]  /*46e0*/  FFMA.FTZ R4, R26, c[0x0][0x23c], -R2 ;  /* 0x00008f001a047a23 */ /* 0x002fc40000010802 */
[----:B------:R-:W1:Y:S02]  /*46f0*/  LDSM.16.MT88.4 R24, [R189+0x6800] ;  /* 0x00680000bd18783b */ /* 0x000e640000004200 */
[----:B------:R2:W-:Y:S02]  /*4700*/  MUFU.EX2 R183, R4 ;  /* 0x0000000400b77308 */ /* 0x0005e40000000800 */
[----:B--2---:R-:W-:-:S06]  /*4710*/  FFMA.FTZ R4, R66, c[0x0][0x23c], -R2 ;  /* 0x00008f0042047a23 */ /* 0x004fcc0000010802 */
[----:B------:R2:W3:Y:S02]  /*4720*/  MUFU.EX2 R178, R4 ;  /* 0x0000000400b27308 */ /* 0x0004e40000000800 */
[--C-:B--2---:R-:W-:Y:S01]  /*4730*/  FFMA.FTZ R4, R76, c[0x0][0x23c], -R2.reuse ;  /* 0x00008f004c047a23 */ /* 0x104fe20000010802 */
[----:B---3--:R-:W-:Y:S01]  /*4740*/  F2FP.PACK_AB R17, R178, R183 ;  /* 0x000000b7b211723e */ /* 0x008fe200000000ff */
[----:B------:R-:W-:Y:S04]  /*4750*/  HMMA.16816.F32 R76, R12, R22, RZ ;  /* 0x000000160c4c723c */ /* 0x000fe800000018ff */
[----:B------:R2:W-:Y:S02]  /*4760*/  MUFU.EX2 R184, R4 ;  /* 0x0000000400b87308 */ /* 0x0005e40000000800 */
[----:B--2---:R-:W-:-:S02]  /*4770*/  FFMA.FTZ R4, R67, c[0x0][0x23c], -R2 ;  /* 0x00008f0043047a23 */ /* 0x004fc40000010802 */
[C---:B------:R-:W-:Y:S04]  /*4780*/  HMMA.16816.F32 R64, R12.reuse, R30, RZ ;  /* 0x0000001e0c40723c */ /* 0x040fe800000018ff */
[----:B------:R2:W3:Y:S02]  /*4790*/  MUFU.EX2 R185, R4 ;  /* 0x0000000400b97308 */ /* 0x0004e40000000800 */
[--C-:B--2---:R-:W-:Y:S01]  /*47a0*/  FFMA.FTZ R4, R56, c[0x0][0x23c], -R5.reuse ;  /* 0x00008f0038047a23 */ /* 0x104fe20000010805 */
[----:B---3--:R-:W-:Y:S01]  /*47b0*/  F2FP.PACK_AB R19, R185, R184 ;  /* 0x000000b8b913723e */ /* 0x008fe200000000ff */
[----:B------:R-:W-:Y:S04]  /*47c0*/  HMMA.16816.F32 R56, R12, R34, RZ ;  /* 0x000000220c38723c */ /* 0x000fe800000018ff */
[----:B------:R2:W-:Y:S04]  /*47d0*/  MUFU.EX2 R186, R4 ;  /* 0x0000000400ba7308 */ /* 0x0005e80000000800 */
[C---:B------:R-:W-:Y:S08]  /*47e0*/  HMMA.16816.F32 R104, R16.reuse, R30, RZ ;  /* 0x0000001e1068723c */ /* 0x040ff000000018ff */
[----:B------:R-:W-:Y:S01]  /*47f0*/  HMMA.16816.F32 R92, R16, R20, RZ ;  /* 0x00000014105c723c */ /* 0x000fe200000018ff */
[----:B--2---:R-:W-:-:S04]  /*4800*/  FFMA.FTZ R4, R49, c[0x0][0x23c], -R5 ;  /* 0x00008f0031047a23 */ /* 0x004fc80000010805 */
[----:B------:R2:W3:Y:S03]  /*4810*/  MUFU.EX2 R205, R4 ;  /* 0x0000000400cd7308 */ /* 0x0004e60000000800 */
[----:B------:R-:W-:Y:S08]  /*4820*/  HMMA.16816.F32 R48, R12, R46, RZ ;  /* 0x0000002e0c30723c */ /* 0x000ff000000018ff */
[----:B------:R-:W-:Y:S01]  /*4830*/  HMMA.16816.F32 R96, R16, R22, RZ ;  /* 0x000000161060723c */ /* 0x000fe200000018ff */
[----:B--2---:R-:W-:Y:S01]  /*4840*/  FFMA.FTZ R4, R80, c[0x0][0x23c], -R5 ;  /* 0x00008f0050047a23 */ /* 0x004fe20000010805 */
[----:B---3--:R-:W-:-:S06]  /*4850*/  F2FP.PACK_AB R12, R205, R186 ;  /* 0x000000bacd0c723e */ /* 0x008fcc00000000ff */
[C---:B------:R-:W-:Y:S01]  /*4860*/  HMMA.16816.F32 R20, R16.reuse, R44, RZ ;  /* 0x0000002c1014723c */ /* 0x040fe200000018ff */
[----:B------:R2:W-:Y:S07]  /*4870*/  MUFU.EX2 R204, R4 ;  /* 0x0000000400cc7308 */ /* 0x0005ee0000000800 */
[----:B------:R-:W-:Y:S01]  /*4880*/  HMMA.16816.F32 R116, R16, R34, RZ ;  /* 0x000000221074723c */ /* 0x000fe200000018ff */
[----:B--2---:R-:W-:-:S04]  /*4890*/  FFMA.FTZ R4, R71, c[0x0][0x23c], -R5 ;  /* 0x00008f0047047a23 */ /* 0x004fc80000010805 */
[----:B------:R2:W3:Y:S02]  /*48a0*/  MUFU.EX2 R187, R4 ;  /* 0x0000000400bb7308 */ /* 0x0004e40000000800 */
[--C-:B--2---:R-:W-:Y:S01]  /*48b0*/  FFMA.FTZ R4, R88, c[0x0][0x23c], -R0.reuse ;  /* 0x00008f0058047a23 */ /* 0x104fe20000010800 */
[----:B---3--:R-:W-:Y:S01]  /*48c0*/  F2FP.PACK_AB R14, R187, R204 ;  /* 0x000000ccbb0e723e */ /* 0x008fe200000000ff */
[----:B------:R-:W-:Y:S01]  /*48d0*/  HMMA.16816.F32 R88, R16, R28, RZ ;  /* 0x0000001c1058723c */ /* 0x000fe200000018ff */
[----:B------:R-:W2:Y:S03]  /*48e0*/  LDSM.16.MT88.4 R28, [R190+0x6800] ;  /* 0x00680000be1c783b */ /* 0x000ea60000004200 */
[----:B------:R3:W-:Y:S02]  /*48f0*/  MUFU.EX2 R177, R4 ;  /* 0x0000000400b17308 */ /* 0x0007e40000000800 */
[----:B---3--:R-:W-:-:S06]  /*4900*/  FFMA.FTZ R4, R101, c[0x0][0x23c], -R0 ;  /* 0x00008f0065047a23 */ /* 0x008fcc0000010800 */
[----:B------:R3:W4:Y:S02]  /*4910*/  MUFU.EX2 R182, R4 ;  /* 0x0000000400b67308 */ /* 0x0007240000000800 */
[--C-:B---3--:R-:W-:Y:S01]  /*4920*/  FFMA.FTZ R4, R81, c[0x0][0x23c], -R0.reuse ;  /* 0x00008f0051047a23 */ /* 0x108fe20000010800 */
[----:B----4-:R-:W-:Y:S01]  /*4930*/  F2FP.PACK_AB R13, R182, R177 ;  /* 0x000000b1b60d723e */ /* 0x010fe200000000ff */
[----:B------:R-:W-:Y:S01]  /*4940*/  HMMA.16816.F32 R80, R16, R32, RZ ;  /* 0x000000201050723c */ /* 0x000fe200000018ff */
[----:B------:R-:W-:Y:S03]  /*4950*/  LDSM.16.MT88.4 R32, [R191+0x7000] ;  /* 0x00700000bf20783b */ /* 0x000fe60000004200 */
[----:B------:R3:W-:Y:S02]  /*4960*/  MUFU.EX2 R181, R4 ;  /* 0x0000000400b57308 */ /* 0x0007e40000000800 */
[----:B---3--:R-:W-:-:S06]  /*4970*/  FFMA.FTZ R4, R100, c[0x0][0x23c], -R0 ;  /* 0x00008f0064047a23 */ /* 0x008fcc0000010800 */
[----:B------:R3:W4:Y:S02]  /*4980*/  MUFU.EX2 R180, R4 ;  /* 0x0000000400b47308 */ /* 0x0007240000000800 */
[----:B---3--:R-:W-:Y:S01]  /*4990*/  FFMA.FTZ R4, R103, c[0x0][0x23c], -R7 ;  /* 0x00008f0067047a23 */ /* 0x008fe20000010807 */
[----:B----4-:R-:W-:-:S05]  /*49a0*/  F2FP.PACK_AB R15, R180, R181 ;  /* 0x000000b5b40f723e */ /* 0x010fca00000000ff */
[----:B------:R3:W-:Y:S02]  /*49b0*/  MUFU.EX2 R176, R4 ;  /* 0x0000000400b07308 */ /* 0x0007e40000000800 */
[C---:B-1----:R-:W-:Y:S08]  /*49c0*/  HMMA.16816.F32 R112, R12.reuse, R24, R84 ;  /* 0x000000180c70723c */ /* 0x042ff00000001854 */
[----:B--2---:R-:W-:Y:S01]  /*49d0*/  HMMA.16816.F32 R84, R12, R28, R60 ;  /* 0x0000001c0c54723c */ /* 0x004fe2000000183c */
[----:B---3--:R-:W-:-:S04]  /*49e0*/  FFMA.FTZ R4, R102, c[0x0][0x23c], -R7 ;  /* 0x00008f0066047a23 */ /* 0x008fc80000010807 */
[----:B------:R1:W2:Y:S03]  /*49f0*/  MUFU.EX2 R175, R4 ;  /* 0x0000000400af7308 */ /* 0x0002a60000000800 */
[C---:B------:R-:W-:Y:S08]  /*4a00*/  HMMA.16816.F32 R76, R12.reuse, R26, R76 ;  /* 0x0000001a0c4c723c */ /* 0x040ff0000000184c */
[----:B------:R-:W-:Y:S01]  /*4a10*/  HMMA.16816.F32 R64, R12, R38, R64 ;  /* 0x000000260c40723c */ /* 0x000fe20000001840 */
[----:B-1----:R-:W-:-:S07]  /*4a20*/  FFMA.FTZ R4, R109, c[0x0][0x23c], -R7 ;  /* 0x00008f006d047a23 */ /* 0x002fce0000010807 */
[C---:B------:R-:W-:Y:S01]  /*4a30*/  HMMA.16816.F32 R60, R12.reuse, R30, R56 ;  /* 0x0000001e0c3c723c */ /* 0x040fe20000001838 */
[----:B------:R1:W-:Y:S07]  /*4a40*/  MUFU.EX2 R174, R4 ;  /* 0x0000000400ae7308 */ /* 0x0003ee0000000800 */
[----:B------:R-:W-:Y:S08]  /*4a50*/  HMMA.16816.F32 R48, R12, R42, R48 ;  /* 0x0000002a0c30723c */ /* 0x000ff00000001830 */
[----:B------:R-:W-:Y:S01]  /*4a60*/  HMMA.16816.F32 R100, R16, R46, RZ ;  /* 0x0000002e1064723c */ /* 0x000fe200000018ff */
[----:B------:R-:W-:Y:S01]  /*4a70*/  LDSM.16.MT88.4 R16, [R192+0x7000] ;  /* 0x00700000c010783b */ /* 0x000fe20000004200 */
[----:B-1----:R-:W-:-:S04]  /*4a80*/  FFMA.FTZ R4, R108, c[0x0][0x23c], -R7 ;  /* 0x00008f006c047a23 */ /* 0x002fc80000010807 */
[----:B------:R1:W-:Y:S02]  /*4a90*/  MUFU.EX2 R173, R4 ;  /* 0x0000000400ad7308 */ /* 0x0003e40000000800 */
[C---:B------:R-:W-:Y:S08]  /*4aa0*/  HMMA.16816.F32 R108, R12.reuse, R36, R72 ;  /* 0x000000240c6c723c */ /* 0x040ff00000001848 */
[----:B------:R-:W-:Y:S01]  /*4ab0*/  HMMA.16816.F32 R72, R12, R40, R52 ;  /* 0x000000280c48723c */ /* 0x000fe20000001834 */
[----:B-1----:R-:W-:-:S06]  /*4ac0*/  FFMA.FTZ R4, R129, c[0x0][0x23c], -R2 ;  /* 0x00008f0081047a23 */ /* 0x002fcc0000010802 */
[----:B------:R-:W-:Y:S02]  /*4ad0*/  F2FP.PACK_AB R12, R212, R209 ;  /* 0x000000d1d40c723e */ /* 0x000fe400000000ff */
[----:B--2---:R-:W-:Y:S01]  /*4ae0*/  F2FP.PACK_AB R14, R175, R176 ;  /* 0x000000b0af0e723e */ /* 0x004fe200000000ff */
        /* <DEDUP_REMOVED lines=11> */
[C---:B------:R-:W-:Y:S01]  /*4ba0*/  HMMA.16816.F32 R56, R12.reuse, R24, R92 ;  /* 0x000000180c38723c */ /* 0x040fe2000000185c */
[----:B------:R-:W-:Y:S07]  /*4bb0*/  LDSM.16.MT88.4 R92, [R189+0x7800] ;  /* 0x00780000bd5c783b */ /* 0x000fee0000004200 */
[----:B------:R-:W-:Y:S01]  /*4bc0*/  HMMA.16816.F32 R44, R12, R26, R96 ;  /* 0x0000001a0c2c723c */ /* 0x000fe20000001860 */
[----:B------:R-:W-:Y:S01]  /*4bd0*/  LDSM.16.MT88.4 R24, [R190+0x7000] ;  /* 0x00700000be18783b */ /* 0x000fe20000004200 */
[----:B-1----:R-:W-:-:S04]  /*4be0*/  FFMA.FTZ R4, R123, c[0x0][0x23c], -R5 ;  /* 0x00008f007b047a23 */ /* 0x002fc80000010805 */
[----:B------:R1:W-:Y:S02]  /*4bf0*/  MUFU.EX2 R166, R4 ;  /* 0x0000000400a67308 */ /* 0x0003e40000000800 */
[C---:B------:R-:W-:Y:S08]  /*4c00*/  HMMA.16816.F32 R52, R12.reuse, R36, R88 ;  /* 0x000000240c34723c */ /* 0x040ff00000001858 */
[----:B------:R-:W-:Y:S01]  /*4c10*/  HMMA.16816.F32 R36, R12, R38, R104 ;  /* 0x000000260c24723c */ /* 0x000fe20000001868 */
[----:B-1----:R-:W-:-:S02]  /*4c20*/  FFMA.FTZ R4, R125, c[0x0][0x23c], -R5 ;  /* 0x00008f007d047a23 */ /* 0x002fc40000010805 */
[----:B------:R-:W-:Y:S02]  /*4c30*/  LDSM.16.MT88.4 R124, [R190+0x7800] ;  /* 0x00780000be7c783b */ /* 0x000fe40000004200 */
[----:B------:R1:W2:Y:S02]  /*4c40*/  MUFU.EX2 R167, R4 ;  /* 0x0000000400a77308 */ /* 0x0002a40000000800 */
[----:B-1----:R-:W-:-:S06]  /*4c50*/  FFMA.FTZ R4, R122, c[0x0][0x23c], -R5 ;  /* 0x00008f007a047a23 */ /* 0x002fcc0000010805 */
[----:B------:R1:W-:Y:S02]  /*4c60*/  MUFU.EX2 R165, R4 ;  /* 0x0000000400a57308 */ /* 0x0003e40000000800 */
[----:B-1----:R-:W-:Y:S02]  /*4c70*/  FFMA.FTZ R4, R121, c[0x0][0x23c], -R5 ;  /* 0x00008f0079047a23 */ /* 0x002fe40000010805 */
[C---:B------:R-:W-:Y:S04]  /*4c80*/  HMMA.16816.F32 R120, R12.reuse, R28, R80 ;  /* 0x0000001c0c78723c */ /* 0x040fe80000001850 */
[----:B------:R1:W3:Y:S04]  /*4c90*/  MUFU.EX2 R164, R4 ;  /* 0x0000000400a47308 */ /* 0x0002e80000000800 */
[----:B------:R-:W-:Y:S01]  /*4ca0*/  HMMA.16816.F32 R28, R12, R30, R116 ;  /* 0x0000001e0c1c723c */ /* 0x000fe20000001874 */
[----:B-1----:R-:W-:-:S07]  /*4cb0*/  FFMA.FTZ R4, R128, c[0x0][0x23c], -R0 ;  /* 0x00008f0080047a23 */ /* 0x002fce0000010800 */
[C---:B------:R-:W-:Y:S01]  /*4cc0*/  HMMA.16816.F32 R128, R12.reuse, R40, R20 ;  /* 0x000000280c80723c */ /* 0x040fe20000001814 */
[----:B------:R-:W1:Y:S01]  /*4cd0*/  LDSM.16.MT88.4 R20, [R189+0x7000] ;  /* 0x00700000bd14783b */ /* 0x000e620000004200 */
[----:B------:R4:W-:Y:S06]  /*4ce0*/  MUFU.EX2 R163, R4 ;  /* 0x0000000400a37308 */ /* 0x0009ec0000000800 */
[----:B------:R-:W-:Y:S07]  /*4cf0*/  HMMA.16816.F32 R40, R12, R42, R100 ;  /* 0x0000002a0c28723c */ /* 0x000fee0000001864 */
[----:B--2---:R-:W-:-:S02]  /*4d00*/  F2FP.PACK_AB R12, R167, R166 ;  /* 0x000000a6a70c723e */ /* 0x004fc400000000ff */
[----:B---3--:R-:W-:Y:S01]  /*4d10*/  F2FP.PACK_AB R14, R164, R165 ;  /* 0x000000a5a40e723e */ /* 0x008fe200000000ff */
[----:B----4-:R-:W-:-:S04]  /*4d20*/  FFMA.FTZ R4, R134, c[0x0][0x23c], -R0 ;  /* 0x00008f0086047a23 */ /* 0x010fc80000010800 */
        /* <DEDUP_REMOVED lines=9> */
[C---:B-1----:R-:W-:Y:S08]  /*4dc0*/  HMMA.16816.F32 R88, R12.reuse, R22, R76 ;  /* 0x000000160c58723c */ /* 0x042ff0000000184c */
[----:B------:R-:W-:Y:S01]  /*4dd0*/  HMMA.16816.F32 R80, R12, R20, R112 ;  /* 0x000000140c50723c */ /* 0x000fe20000001870 */
[----:B--2---:R-:W-:-:S04]  /*4de0*/  FFMA.FTZ R4, R136, c[0x0][0x23c], -R7 ;  /* 0x00008f0088047a23 */ /* 0x004fc80000010807 */
[----:B------:R1:W-:Y:S03]  /*4df0*/  MUFU.EX2 R158, R4 ;  /* 0x00000004009e7308 */ /* 0x0003e60000000800 */
[C---:B------:R-:W-:Y:S01]  /*4e00*/  HMMA.16816.F32 R100, R12.reuse, R16, R108 ;  /* 0x000000100c64723c */ /* 0x040fe2000000186c */
[----:B------:R-:W-:Y:S07]  /*4e10*/  LDSM.16.MT88.4 R108, [R192+0x7800] ;  /* 0x00780000c06c783b */ /* 0x000fee0000004200 */
[----:B------:R-:W-:Y:S01]  /*4e20*/  HMMA.16816.F32 R84, R12, R24, R84 ;  /* 0x000000180c54723c */ /* 0x000fe20000001854 */
[----:B-1----:R-:W-:-:S07]  /*4e30*/  FFMA.FTZ R4, R137, c[0x0][0x23c], -R7 ;  /* 0x00008f0089047a23 */ /* 0x002fce0000010807 */
[C---:B------:R-:W-:Y:S01]  /*4e40*/  HMMA.16816.F32 R72, R12.reuse, R32, R72 ;  /* 0x000000200c48723c */ /* 0x040fe20000001848 */
[----:B------:R1:W-:Y:S07]  /*4e50*/  MUFU.EX2 R157, R4 ;  /* 0x00000004009d7308 */ /* 0x0003ee0000000800 */
[C---:B------:R-:W-:Y:S08]  /*4e60*/  HMMA.16816.F32 R64, R12.reuse, R18, R64 ;  /* 0x000000120c40723c */ /* 0x040ff00000001840 */
[----:B------:R-:W-:Y:S01]  /*4e70*/  HMMA.16816.F32 R60, R12, R26, R60 ;  /* 0x0000001a0c3c723c */ /* 0x000fe2000000183c */
[----:B-1----:R-:W-:-:S02]  /*4e80*/  FFMA.FTZ R4, R135, c[0x0][0x23c], -R7 ;  /* 0x00008f0087047a23 */ /* 0x002fc40000010807 */
[----:B------:R-:W-:Y:S02]  /*4e90*/  FFMA.FTZ R7, R139, c[0x0][0x23c], -R7 ;  /* 0x00008f008b077a23 */ /* 0x000fe40000010807 */
[----:B------:R1:W-:Y:S03]  /*4ea0*/  MUFU.EX2 R156, R4 ;  /* 0x00000004009c7308 */ /* 0x0003e60000000800 */
[----:B------:R-:W-:Y:S07]  /*4eb0*/  HMMA.16816.F32 R48, R12, R34, R48 ;  /* 0x000000220c30723c */ /* 0x000fee0000001830 */
[----:B------:R-:W-:Y:S01]  /*4ec0*/  F2FP.PACK_AB R12, R173, R174 ;  /* 0x000000aead0c723e */ /* 0x000fe200000000ff */
[----:B------:R-:W-:Y:S01]  /*4ed0*/  MUFU.EX2 R243, R7 ;  /* 0x0000000700f37308 */ /* 0x000fe20000000800 */
[----:B---3--:R-:W-:Y:S01]  /*4ee0*/  F2FP.PACK_AB R14, R159, R172 ;  /* 0x000000ac9f0e723e */ /* 0x008fe200000000ff */
[----:B-1----:R-:W-:-:S06]  /*4ef0*/  FFMA.FTZ R4, R147, c[0x0][0x23c], -R2 ;  /* 0x00008f0093047a23 */ /* 0x002fcc0000010802 */
[----:B------:R1:W-:Y:S02]  /*4f00*/  MUFU.EX2 R147, R4 ;  /* 0x0000000400937308 */ /* 0x0003e40000000800 */
[----:B-1----:R-:W-:-:S06]  /*4f10*/  FFMA.FTZ R4, R146, c[0x0][0x23c], -R2 ;  /* 0x00008f0092047a23 */ /* 0x002fcc0000010802 */
[----:B------:R1:W2:Y:S02]  /*4f20*/  MUFU.EX2 R146, R4 ;  /* 0x0000000400927308 */ /* 0x0002a40000000800 */
[----:B-1----:R-:W-:Y:S01]  /*4f30*/  FFMA.FTZ R4, R145, c[0x0][0x23c], -R2 ;  /* 0x00008f0091047a23 */ /* 0x002fe20000010802 */
[----:B--2---:R-:W-:-:S05]  /*4f40*/  F2FP.PACK_AB R13, R146, R147 ;  /* 0x00000093920d723e */ /* 0x004fca00000000ff */
[----:B------:R1:W-:Y:S02]  /*4f50*/  MUFU.EX2 R78, R4 ;  /* 0x00000004004e7308 */ /* 0x0003e40000000800 */
[----:B-1----:R-:W-:Y:S01]  /*4f60*/  FFMA.FTZ R4, R142, c[0x0][0x23c], -R2 ;  /* 0x00008f008e047a23 */ /* 0x002fe20000010802 */
[----:B------:R-:W-:-:S05]  /*4f70*/  F2FP.PACK_AB R142, R243, R156 ;  /* 0x0000009cf38e723e */ /* 0x000fca00000000ff */
        /* <DEDUP_REMOVED lines=10> */
[----:B-1----:R-:W-:-:S07]  /*5020*/  FFMA.FTZ R4, R141, c[0x0][0x23c], -R5 ;  /* 0x00008f008d047a23 */ /* 0x002fce0000010805 */
[----:B------:R-:W-:Y:S01]  /*5030*/  HMMA.16816.F32 R112, R12, R24, R120 ;  /* 0x000000180c70723c */ /* 0x000fe20000001878 */
[----:B------:R-:W-:Y:S01]  /*5040*/  FFMA.FTZ R5, R140, c[0x0][0x23c], -R5 ;  /* 0x00008f008c057a23 */ /* 0x000fe20000010805 */
[----:B--2---:R-:W-:Y:S01]  /*5050*/  F2FP.PACK_AB R136, R76, R71 ;  /* 0x000000474c88723e */ /* 0x004fe200000000ff */
[----:B------:R1:W-:Y:S01]  /*5060*/  MUFU.EX2 R21, R4 ;  /* 0x0000000400157308 */ /* 0x0003e20000000800 */
[----:B------:R-:W-:-:S04]  /*5070*/  F2FP.PACK_AB R140, R157, R158 ;  /* 0x0000009e9d8c723e */ /* 0x000fc800000000ff */
[C---:B------:R-:W-:Y:S03]  /*5080*/  HMMA.16816.F32 R28, R12.reuse, R26, R28 ;  /* 0x0000001a0c1c723c */ /* 0x040fe6000000181c */
[----:B------:R-:W2:Y:S05]  /*5090*/  MUFU.EX2 R245, R5 ;  /* 0x0000000500f57308 */ /* 0x000eaa0000000800 */
[----:B------:R-:W-:Y:S01]  /*50a0*/  HMMA.16816.F32 R128, R12, R32, R128 ;  /* 0x000000200c80723c */ /* 0x000fe20000001880 */
[----:B-1----:R-:W-:-:S04]  /*50b0*/  FFMA.FTZ R4, R150, c[0x0][0x23c], -R0 ;  /* 0x00008f0096047a23 */ /* 0x002fc80000010800 */
[----:B------:R1:W-:Y:S03]  /*50c0*/  MUFU.EX2 R20, R4 ;  /* 0x0000000400147308 */ /* 0x0003e60000000800 */
[----:B------:R-:W-:Y:S01]  /*50d0*/  HMMA.16816.F32 R40, R12, R34, R40 ;  /* 0x000000220c28723c */ /* 0x000fe20000001828 */
[----:B--2---:R-:W-:-:S06]  /*50e0*/  F2FP.PACK_AB R138, R245, R21 ;  /* 0x00000015f58a723e */ /* 0x004fcc00000000ff */
[----:B------:R-:W-:Y:S02]  /*50f0*/  FADD.FTZ R12, R215, R213 ;  /* 0x000000d5d70c7221 */ /* 0x000fe40000010000 */
[----:B------:R-:W-:Y:S02]  /*5100*/  FADD.FTZ R13, R210, R207 ;  /* 0x000000cfd20d7221 */ /* 0x000fe40000010000 */
[----:B------:R-:W-:Y:S02]  /*5110*/  FADD.FTZ R12, R214, R12 ;  /* 0x0000000cd60c7221 */ /* 0x000fe40000010000 */
[----:B------:R-:W-:Y:S02]  /*5120*/  FADD.FTZ R13, R208, R13 ;  /* 0x0000000dd00d7221 */ /* 0x000fe40000010000 */
[----:B-1----:R-:W-:-:S04]  /*5130*/  FFMA.FTZ R4, R151, c[0x0][0x23c], -R0 ;  /* 0x00008f0097047a23 */ /* 0x002fc80000010800 */
[----:B------:R1:W2:Y:S02]  /*5140*/  MUFU.EX2 R18, R4 ;  /* 0x0000000400127308 */ /* 0x0002a40000000800 */
[--C-:B-1----:R-:W-:Y:S01]  /*5150*/  FFMA.FTZ R4, R149, c[0x0][0x23c], -R0.reuse ;  /* 0x00008f0095047a23 */ /* 0x102fe20000010800 */
[----:B--2---:R-:W-:Y:S01]  /*5160*/  F2FP.PACK_AB R137, R18, R20 ;  /* 0x000000141289723e */ /* 0x004fe200000000ff */
[----:B------:R-:W-:-:S04]  /*5170*/  FFMA.FTZ R0, R148, c[0x0][0x23c], -R0 ;  /* 0x00008f0094007a23 */ /* 0x000fc80000010800 */
[----:B------:R1:W-:Y:S08]  /*5180*/  MUFU.EX2 R17, R4 ;  /* 0x0000000400117308 */ /* 0x0003f00000000800 */
[----:B------:R2:W3:Y:S01]  /*5190*/  MUFU.EX2 R246, R0 ;  /* 0x0000000000f67308 */ /* 0x0004e20000000800 */
[----:B-1----:R-:W1:Y:S01]  /*51a0*/  LDSM.16.MT88.4 R4, [R191+0x7800] ;  /* 0x00780000bf04783b */ /* 0x002e620000004200 */
[----:B--2---:R-:W-:Y:S01]  /*51b0*/  FFMA.FTZ R0, R155, c[0x0][0x23c], -R2 ;  /* 0x00008f009b007a23 */ /* 0x004fe20000010802 */
[----:B---3--:R-:W-:-:S05]  /*51c0*/  F2FP.PACK_AB R139, R246, R17 ;  /* 0x00000011f68b723e */ /* 0x008fca00000000ff */
[----:B------:R2:W-:Y:S02]  /*51d0*/  MUFU.EX2 R16, R0 ;  /* 0x0000000000107308 */ /* 0x0005e40000000800 */
[C---:B------:R-:W-:Y:S08]  /*51e0*/  HMMA.16816.F32 R116, R136.reuse, R124, R84 ;  /* 0x0000007c8874723c */ /* 0x040ff00000001854 */
[----:B------:R-:W-:Y:S01]  /*51f0*/  HMMA.16816.F32 R80, R136, R92, R80 ;  /* 0x0000005c8850723c */ /* 0x000fe20000001850 */
[----:B--2---:R-:W-:-:S04]  /*5200*/  FFMA.FTZ R0, R154, c[0x0][0x23c], -R2 ;  /* 0x00008f009a007a23 */ /* 0x004fc80000010802 */
[----:B------:R2:W3:Y:S03]  /*5210*/  MUFU.EX2 R15, R0 ;  /* 0x00000000000f7308 */ /* 0x0004e60000000800 */
[C---:B------:R-:W-:Y:S08]  /*5220*/  HMMA.16816.F32 R88, R136.reuse, R94, R88 ;  /* 0x0000005e8858723c */ /* 0x040ff00000001858 */
[----:B-1----:R-:W-:Y:S01]  /*5230*/  HMMA.16816.F32 R132, R136, R4, R72 ;  /* 0x000000048884723c */ /* 0x002fe20000001848 */
[--C-:B--2---:R-:W-:Y:S01]  /*5240*/  FFMA.FTZ R0, R153, c[0x0][0x23c], -R2.reuse ;  /* 0x00008f0099007a23 */ /* 0x104fe20000010802 */
[----:B---3--:R-:W-:Y:S01]  /*5250*/  F2FP.PACK_AB R141, R15, R16 ;  /* 0x000000100f8d723e */ /* 0x008fe200000000ff */
[----:B------:R-:W-:-:S05]  /*5260*/  FFMA.FTZ R2, R152, c[0x0][0x23c], -R2 ;  /* 0x00008f0098027a23 */ /* 0x000fca0000010802 */
[C---:B------:R-:W-:Y:S01]  /*5270*/  HMMA.16816.F32 R100, R136.reuse, R108, R100 ;  /* 0x0000006c8864723c */ /* 0x040fe20000001864 */
[----:B------:R1:W-:Y:S07]  /*5280*/  MUFU.EX2 R14, R0 ;  /* 0x00000000000e7308 */ /* 0x0003ee0000000800 */
[C---:B------:R-:W-:Y:S01]  /*5290*/  HMMA.16816.F32 R104, R136.reuse, R110, R64 ;  /* 0x0000006e8868723c */ /* 0x040fe20000001840 */
[----:B------:R2:W3:Y:S07]  /*52a0*/  MUFU.EX2 R244, R2 ;  /* 0x0000000200f47308 */ /* 0x0004ee0000000800 */
[----:B------:R-:W-:Y:S01]  /*52b0*/  HMMA.16816.F32 R120, R136, R126, R60 ;  /* 0x0000007e8878723c */ /* 0x000fe2000000183c */
[----:B-1----:R-:W-:-:S04]  /*52c0*/  FADD.FTZ R0, R220, R217 ;  /* 0x000000d9dc007221 */ /* 0x002fc80000010000 */
[----:B------:R-:W-:-:S03]  /*52d0*/  FADD.FTZ R0, R219, R0 ;  /* 0x00000000db007221 */ /* 0x000fc60000010000 */
[----:B------:R-:W-:Y:S01]  /*52e0*/  HMMA.16816.F32 R136, R136, R6, R48 ;  /* 0x000000068888723c */ /* 0x000fe20000001830 */
[----:B--2---:R-:W-:Y:S01]  /*52f0*/  FADD.FTZ R2, R183, R178 ;  /* 0x000000b2b7027221 */ /* 0x004fe20000010000 */
[----:B---3--:R-:W-:Y:S01]  /*5300*/  F2FP.PACK_AB R143, R244, R14 ;  /* 0x0000000ef48f723e */ /* 0x008fe200000000ff */
[----:B------:R-:W-:Y:S02]  /*5310*/  FADD.FTZ R0, R206, R0 ;  /* 0x00000000ce007221 */ /* 0x000fe40000010000 */
[----:B------:R-:W-:Y:S02]  /*5320*/  FADD.FTZ R2, R184, R2 ;  /* 0x00000002b8027221 */ /* 0x000fe40000010000 */
[----:B------:R-:W-:Y:S02]  /*5330*/  FADD.FTZ R0, R209, R0 ;  /* 0x00000000d1007221 */ /* 0x000fe40000010000 */
[----:B------:R-:W-:Y:S01]  /*5340*/  HMMA.16816.F32 R128, R140, R4, R128 ;  /* 0x000000048c80723c */ /* 0x000fe20000001880 */
[----:B------:R-:W-:-:S04]  /*5350*/  FADD.FTZ R2, R185, R2 ;  /* 0x00000002b9027221 */ /* 0x000fc80000010000 */
[----:B------:R-:W-:Y:S02]  /*5360*/  FADD.FTZ R2, R170, R2 ;  /* 0x00000002aa027221 */ /* 0x000fe40000010000 */
[----:B------:R-:W-:Y:S01]  /*5370*/  FADD.FTZ R5, R218, R12 ;  /* 0x0000000cda057221 */ /* 0x000fe20000010000 */
[C---:B------:R-:W-:Y:S01]  /*5380*/  HMMA.16816.F32 R84, R140.reuse, R92, R56 ;  /* 0x0000005c8c54723c */ /* 0x040fe20000001838 */
[----:B------:R-:W-:Y:S02]  /*5390*/  FADD.FTZ R4, R211, R13 ;  /* 0x0000000dd3047221 */ /* 0x000fe40000010000 */
[----:B------:R-:W-:Y:S02]  /*53a0*/  FADD.FTZ R5, R186, R5 ;  /* 0x00000005ba057221 */ /* 0x000fe40000010000 */
[----:B------:R-:W-:Y:S02]  /*53b0*/  FADD.FTZ R12, R177, R4 ;  /* 0x00000004b10c7221 */ /* 0x000fe40000010000 */
[----:B------:R-:W-:Y:S01]  /*53c0*/  FADD.FTZ R4, R212, R0 ;  /* 0x00000000d4047221 */ /* 0x000fe20000010000 */
[----:B------:R-:W-:Y:S01]  /*53d0*/  HMMA.16816.F32 R96, R140, R108, R52 ;  /* 0x0000006c8c60723c */ /* 0x000fe20000001834 */
[----:B------:R-:W-:-:S02]  /*53e0*/  FADD.FTZ R2, R171, R2 ;  /* 0x00000002ab027221 */ /* 0x000fc40000010000 */
[----:B------:R-:W-:Y:S02]  /*53f0*/  FADD.FTZ R0, R205, R5 ;  /* 0x00000005cd007221 */ /* 0x000fe40000010000 */
[----:B------:R-:W-:-:S03]  /*5400*/  FADD.FTZ R5, R182, R12 ;  /* 0x0000000cb6057221 */ /* 0x000fc60000010000 */
[C---:B------:R-:W-:Y:S08]  /*5410*/  HMMA.16816.F32 R112, R140.reuse, R124, R112 ;  /* 0x0000007c8c70723c */ /* 0x040ff00000001870 */
[C---:B------:R-:W-:Y:S08]  /*5420*/  HMMA.16816.F32 R92, R140.reuse, R94, R44 ;  /* 0x0000005e8c5c723c */ /* 0x040ff0000000182c */
[C---:B------:R-:W-:Y:S08]  /*5430*/  HMMA.16816.F32 R108, R140.reuse, R110, R36 ;  /* 0x0000006e8c6c723c */ /* 0x040ff00000001824 */
[C---:B------:R-:W-:Y:S08]  /*5440*/  HMMA.16816.F32 R124, R140.reuse, R126, R28 ;  /* 0x0000007e8c7c723c */ /* 0x040ff0000000181c */
[----:B------:R-:W-:Y:S07]  /*5450*/  HMMA.16816.F32 R140, R140, R6, R40 ;  /* 0x000000068c8c723c */ /* 0x000fee0000001828 */
        /* <DEDUP_REMOVED lines=40> */
[----:B------:R-:W-:Y:S05]  /*56e0*/  @!P1 BRA `(.L_x_915) ;  /* 0x0000785000009947 */ /* 0x000fea0003800000 */
[----:B------:R-:W-:Y:S01]  /*56f0*/  ISETP.GE.AND P0, PT, R234, c[0x0][0x220], PT ;  /* 0x00008800ea007a0c */ /* 0x000fe20003f06270 */
[----:B------:R-:W-:-:S04]  /*5700*/  DEPBAR.LE SB0, 0x0 ;  /* 0x000080000000791a */ /* 0x000fc80000000000 */
[----:B------:R-:W-:Y:S01]  /*5710*/  IADD3 R160, R216, -0x2, RZ ;  /* 0xfffffffed8a07810 */ /* 0x000fe20007ffe0ff */
[----:B------:R-:W-:Y:S01]  /*5720*/  BAR.SYNC.DEFER_BLOCKING 0x0 ;  /* 0x0000000000007b1d */ /* 0x000fe20000010000 */
[----:B------:R-:W-:Y:S02]  /*5730*/  IMAD.MOV.U32 R18, RZ, RZ, c[0x0][0x1a4] ;  /* 0x00006900ff127624 */ /* 0x000fe400078e00ff */
[----:B------:R-:W-:Y:S01]  /*5740*/  SHF.R.S32.HI R2, RZ, 0x1f, R160 ;  /* 0x0000001fff027819 */ /* 0x000fe200000114a0 */
[----:B------:R-:W-:Y:S02]  /*5750*/  IMAD R0, R233, R160, RZ ;  /* 0x000000a0e9007224 */ /* 0x000fe400078e02ff */
[----:B------:R-:W-:-:S04]  /*5760*/  IMAD.WIDE.U32 R4, R160, R232, R248 ;  /* 0x000000e8a0047225 */ /* 0x000fc800078e00f8 */
[----:B------:R-:W-:Y:S01]  /*5770*/  IMAD R6, R2, R232, R0 ;  /* 0x000000e802067224 */ /* 0x000fe200078e0200 */
[----:B------:R-:W-:Y:S01]  /*5780*/  @!P0 IADD3 R0, P3, R231, R4, RZ ;  /* 0x00000004e7008210 */ /* 0x000fe20007f7e0ff */
[----:B------:R-:W-:Y:S01]  /*5790*/  IMAD.WIDE.U32 R12, R229, 0x20, RZ ;  /* 0x00000020e50c7825 */ /* 0x000fe200078e00ff */
[----:B------:R-:W-:Y:S02]  /*57a0*/  @!P0 LEA R16, P4, R4, c[0x0][0x170], 0x1 ;  /* 0x00005c0004108a11 */ /* 0x000fe400078808ff */
[----:B------:R-:W-:Y:S01]  /*57b0*/  @!P0 LEA R14, P2, R0, c[0x0][0x170], 0x1 ;  /* 0x00005c00000e8a11 */ /* 0x000fe200078408ff */
[----:B------:R-:W-:Y:S01]  /*57c0*/  IMAD.IADD R5, R5, 0x1, R6 ;  /* 0x0000000105057824 */ /* 0x000fe200078e0206 */
[----:B------:R-:W-:Y:S01]  /*57d0*/  @!P0 IADD3 R2, P1, R4, R12, RZ ;  /* 0x0000000c04028210 */ /* 0x000fe20007f3e0ff */
[----:B------:R-:W-:Y:S02]  /*57e0*/  IMAD.SHL.U32 R7, R18, 0x20, RZ ;  /* 0x0000002012077824 */ /* 0x000fe400078e00ff */
[--C-:B------:R-:W-:Y:S01]  /*57f0*/  @!P0 IMAD.X R6, R230, 0x1, R5.reuse, P3 ;  /* 0x00000001e6068824 */ /* 0x100fe200018e0605 */
[----:B------:R-:W-:-:S02]  /*5800*/  @!P0 LEA.HI.X R17, R4, c[0x0][0x174], R5, 0x1, P4 ;  /* 0x00005d0004118a11 */ /* 0x000fc400020f0c05 */
[----:B------:R-:W-:Y:S01]  /*5810*/  @!P0 IADD3.X R7, R5, R13, R7, P1, !PT ;  /* 0x0000000d05078210 */ /* 0x000fe20000ffe407 */
[----:B------:R-:W-:Y:S01]  /*5820*/  @!P0 IMAD.WIDE.U32 R4, R229, 0x30, R4 ;  /* 0x00000030e5048825 */ /* 0x000fe200078e0004 */
[----:B------:R-:W-:Y:S01]  /*5830*/  @!P0 LEA.HI.X R15, R0, c[0x0][0x174], R6, 0x1, P2 ;  /* 0x00005d00000f8a11 */ /* 0x000fe200010f0c06 */
[----:B------:R-:W-:Y:S01]  /*5840*/  @P0 STS.128 [R203+0x6000], RZ ;  /* 0x006000ffcb000388 */ /* 0x000fe20000000c00 */
[----:B------:R-:W-:Y:S01]  /*5850*/  @!P0 LEA R12, P1, R2, c[0x0][0x170], 0x1 ;  /* 0x00005c00020c8a11 */ /* 0x000fe200078208ff */
[----:B------:R-:W-:Y:S02]  /*5860*/  @!P0 IMAD R0, R18, 0x30, RZ ;  /* 0x0000003012008824 */ /* 0x000fe400078e02ff */
[----:B------:R-:W-:Y:S01]  /*5870*/  @!PT LDS RZ, [RZ] ;  /* 0x00000000fffff984 */ /* 0x000fe20000000800 */
[----:B------:R-:W-:Y:S01]  /*5880*/  @!PT LDS RZ, [RZ] ;  /* 0x00000000fffff984 */ /* 0x000fe20000000800 */
[----:B------:R-:W-:Y:S01]  /*5890*/  @!PT LDS RZ, [RZ] ;  /* 0x00000000fffff984 */ /* 0x000fe20000000800 */
[----:B------:R1:W-:Y:S01]  /*58a0*/  @!P0 LDGSTS.E.BYPASS.LTC128B.128 [R203+0x6000], [R16.64] ;  /* 0x0600000010cb8fae */ /* 0x0003e2000b901d46 */
        /* <DEDUP_REMOVED lines=11> */
[----:B------:R-:W-:Y:S02]  /*5960*/  IADD3 R2, R0, 0x8, RZ ;  /* 0x0000000800027810 */ /* 0x000fe40007ffe0ff */
[----:B------:R-:W-:Y:S01]  /*5970*/  @!PT LDS RZ, [RZ] ;  /* 0x00000000fffff984 */ /* 0x000fe20000000800 */
[----:B------:R-:W-:Y:S01]  /*5980*/  @!PT LDS RZ, [RZ] ;  /* 0x00000000fffff984 */ /* 0x000fe20000000800 */
[----:B------:R-:W-:Y:S01]  /*5990*/  @!PT LDS RZ, [RZ] ;  /* 0x00000000fffff984 */ /* 0x000fe20000000800 */
[----:B------:R2:W-:Y:S02]  /*59a0*/  @!P0 LDGSTS.E.BYPASS.LTC128B.128 [R203+0x7000], [R12.64] ;  /* 0x070000000ccb8fae */ /* 0x0005e4000b901d46 */
[C---:B------:R-:W-:Y:S02]  /*59b0*/  ISETP.GE.AND P1, PT, R2.reuse, R8, PT ;  /* 0x000000080200720c */ /* 0x040fe40003f26270 */
[----:B------:R-:W-:Y:S01]  /*59c0*/  @P0 STS.128 [R203+0x7800], RZ ;  /* 0x007800ffcb000388 */ /* 0x000fe20000000c00 */
[----:B------:R-:W-:-:S03]  /*59d0*/  ISETP.GE.AND P3, PT, R2, R9, PT ;  /* 0x000000090200720c */ /* 0x000fc60003f66270 */
[----:B------:R-:W-:Y:S01]  /*59e0*/  @!PT LDS RZ, [RZ] ;  /* 0x00000000fffff984 */ /* 0x000fe20000000800 */
[----:B------:R-:W-:Y:S01]  /*59f0*/  @!PT LDS RZ, [RZ] ;  /* 0x00000000fffff984 */ /* 0x000fe20000000800 */
[----:B------:R-:W-:Y:S01]  /*5a00*/  @!PT LDS RZ, [RZ] ;  /* 0x00000000fffff984 */ /* 0x000fe20000000800 */
[----:B------:R3:W-:Y:S04]  /*5a10*/  @!P0 LDGSTS.E.BYPASS.LTC128B.128 [R203+0x7800], [R6.64] ;  /* 0x0780000006cb8fae */ /* 0x0007e8000b901d46 */
[----:B------:R-:W-:Y:S04]  /*5a20*/  LDSM.16.M88.4 R36, [R195] ;  /* 0x00000000c324783b */ /* 0x000fe80000000200 */
[----:B------:R-:W3:Y:S04]  /*5a30*/  LDSM.16.M88.4 R40, [R188+0x4000] ;  /* 0x00400000bc28783b */ /* 0x000ee80000000200 */
[----:B------:R-:W4:Y:S04]  /*5a40*/  LDSM.16.M88.4 R32, [R195+0x2000] ;  /* 0x00200000c320783b */ /* 0x000f280000000200 */
[----:B------:R-:W-:Y:S04]  /*5a50*/  LDSM.16.M88.4 R28, [R198] ;  /* 0x00000000c61c783b */ /* 0x000fe80000000200 */
[----:B------:R-:W5:Y:S04]  /*5a60*/  LDSM.16.M88.4 R48, [R194+0x4000] ;  /* 0x00400000c230783b */ /* 0x000f680000000200 */
[----:B------:R-:W5:Y:S04]  /*5a70*/  LDSM.16.M88.4 R24, [R198+0x2000] ;  /* 0x00200000c618783b */ /* 0x000f680000000200 */
[----:B------:R-:W-:Y:S04]  /*5a80*/  LDSM.16.M88.4 R52, [R199] ;  /* 0x00000000c734783b */ /* 0x000fe80000000200 */
[----:B------:R-:W5:Y:S04]  /*5a90*/  LDSM.16.M88.4 R20, [R196] ;  /* 0x00000000c414783b */ /* 0x000f680000000200 */
[----:B-1----:R-:W1:Y:S04]  /*5aa0*/  LDSM.16.M88.4 R16, [R196+0x2000] ;  /* 0x00200000c410783b */ /* 0x002e680000000200 */
[----:B------:R-:W-:Y:S04]  /*5ab0*/  LDSM.16.M88.4 R56, [R193] ;  /* 0x00000000c138783b */ /* 0x000fe80000000200 */
[----:B--2---:R-:W2:Y:S01]  /*5ac0*/  LDSM.16.M88.4 R12, [R197] ;  /* 0x00000000c50c783b */ /* 0x004ea20000000200 */
[-C--:B---3--:R-:W-:Y:S03]  /*5ad0*/  HMMA.16816.F32 R4, R36, R40.reuse, RZ ;  /* 0x000000282404723c */ /* 0x088fe600000018ff */
[----:B------:R-:W-:Y:S04]  /*5ae0*/  LDSM.16.M88.4 R64, [R188+0x4800] ;  /* 0x00480000bc40783b */ /* 0x000fe80000000200 */
[----:B------:R-:W0:Y:S01]  /*5af0*/  LDGDEPBAR ;  /* 0x00000000000079af */ /* 0x000e220000000000 */
[C---:B----4-:R-:W-:Y:S08]  /*5b00*/  HMMA.16816.F32 R44, R32.reuse, R40, RZ ;  /* 0x00000028202c723c */ /* 0x050ff000000018ff */
[----:B------:R-:W-:Y:S08]  /*5b10*/  HMMA.16816.F32 R144, R32, R42, RZ ;  /* 0x0000002a2090723c */ /* 0x000ff000000018ff */
[-C--:B-----5:R-:W-:Y:S01]  /*5b20*/  HMMA.16816.F32 R60, R28, R48.reuse, R4 ;  /* 0x000000301c3c723c */ /* 0x0a0fe20000001804 */
[----:B------:R-:W3:Y:S07]  /*5b30*/  LDSM.16.M88.4 R4, [R197+0x2000] ;  /* 0x00200000c504783b */ /* 0x000eee0000000200 */
[----:B------:R-:W-:Y:S08]  /*5b40*/  HMMA.16816.F32 R44, R24, R48, R44 ;  /* 0x00000030182c723c */ /* 0x000ff0000000182c */
[----:B------:R-:W-:Y:S08]  /*5b50*/  HMMA.16816.F32 R76, R36, R42, RZ ;  /* 0x0000002a244c723c */ /* 0x000ff000000018ff */
[-C--:B------:R-:W-:Y:S08]  /*5b60*/  HMMA.16816.F32 R72, R20, R52.reuse, R60 ;  /* 0x000000341448723c */ /* 0x080ff0000000183c */
[----:B-1----:R-:W-:Y:S01]  /*5b70*/  HMMA.16816.F32 R40, R16, R52, R44 ;  /* 0x000000341028723c */ /* 0x002fe2000000182c */
[----:B------:R-:W1:Y:S07]  /*5b80*/  LDSM.16.M88.4 R44, [R194+0x4800] ;  /* 0x00480000c22c783b */ /* 0x000e6e0000000200 */
[----:B------:R-:W-:Y:S08]  /*5b90*/  HMMA.16816.F32 R60, R28, R50, R76 ;  /* 0x000000321c3c723c */ /* 0x000ff0000000184c */
[----:B--2---:R-:W-:Y:S08]  /*5ba0*/  HMMA.16816.F32 R148, R12, R56, R72 ;  /* 0x000000380c94723c */ /* 0x004ff00000001848 */
[----:B------:R-:W-:Y:S08]  /*5bb0*/  HMMA.16816.F32 R72, R24, R50, R144 ;  /* 0x000000321848723c */ /* 0x000ff00000001890 */
[----:B---3--:R-:W-:Y:S08]  /*5bc0*/  HMMA.16816.F32 R144, R4, R56, R40 ;  /* 0x000000380490723c */ /* 0x008ff00000001828 */
[----:B------:R-:W-:Y:S01]  /*5bd0*/  HMMA.16816.F32 R76, R36, R64, RZ ;  /* 0x00000040244c723c */ /* 0x000fe200000018ff */
[----:B------:R-:W-:-:S02]  /*5be0*/  FMUL.FTZ R148, R148, c[0x0][0x2ec] ;  /* 0x0000bb0094947a20 */ /* 0x000fc40000410000 */
[----:B------:R-:W-:Y:S02]  /*5bf0*/  FMUL.FTZ R149, R149, c[0x0][0x2ec] ;  /* 0x0000bb0095957a20 */ /* 0x000fe40000410000 */
[----:B------:R-:W-:Y:S01]  /*5c00*/  FMUL.FTZ R150, R150, c[0x0][0x2ec] ;  /* 0x0000bb0096967a20 */ /* 0x000fe20000410000 */
[----:B------:R-:W-:Y:S01]  /*5c10*/  MUFU.TANH R218, R148 ;  /* 0x0000009400da7308 */ /* 0x000fe20000002400 */
[----:B------:R-:W-:Y:S01]  /*5c20*/  FMUL.FTZ R151, R151, c[0x0][0x2ec] ;  /* 0x0000bb0097977a20 */ /* 0x000fe20000410000 */
[----:B------:R-:W-:Y:S06]  /*5c30*/  HMMA.16816.F32 R72, R16, R54, R72 ;  /* 0x000000361048723c */ /* 0x000fec0000001848 */
[----:B------:R-:W-:Y:S02]  /*5c40*/  MUFU.TANH R185, R149 ;  /* 0x0000009500b97308 */ /* 0x000fe40000002400 */
[----:B------:R-:W-:Y:S01]  /*5c50*/  HMMA.16816.F32 R40, R32, R64, RZ ;  /* 0x000000402028723c */ /* 0x000fe200000018ff */
[----:B------:R-:W-:-:S02]  /*5c60*/  FMUL.FTZ R144, R144, c[0x0][0x2ec] ;  /* 0x0000bb0090907a20 */ /* 0x000fc40000410000 */
[----:B------:R-:W-:Y:S02]  /*5c70*/  FMUL.FTZ R145, R145, c[0x0][0x2ec] ;  /* 0x0000bb0091917a20 */ /* 0x000fe40000410000 */
[----:B------:R-:W-:Y:S01]  /*5c80*/  FMUL.FTZ R146, R146, c[0x0][0x2ec] ;  /* 0x0000bb0092927a20 */ /* 0x000fe20000410000 */
[----:B------:R-:W-:Y:S01]  /*5c90*/  MUFU.TANH R212, R144 ;  /* 0x0000009000d47308 */ /* 0x000fe20000002400 */
[----:B------:R-:W-:Y:S01]  /*5ca0*/  FMUL.FTZ R147, R147, c[0x0][0x2ec] ;  /* 0x0000bb0093937a20 */ /* 0x000fe20000410000 */
[----:B------:R-:W-:Y:S01]  /*5cb0*/  HMMA.16816.F32 R48, R20, R54, R60 ;  /* 0x000000361430723c */ /* 0x000fe2000000183c */
[----:B------:R-:W2:Y:S05]  /*5cc0*/  LDSM.16.M88.4 R60, [R202] ;  /* 0x00000000ca3c783b */ /* 0x000eaa0000000200 */
[----:B------:R-:W3:Y:S02]  /*5cd0*/  MUFU.TANH R183, R145 ;  /* 0x0000009100b77308 */ /* 0x000ee40000002400 */
[----:B-1----:R-:W-:Y:S06]  /*5ce0*/  HMMA.16816.F32 R76, R28, R44, R76 ;  /* 0x0000002c1c4c723c */ /* 0x002fec000000184c */
[----:B------:R-:W-:Y:S02]  /*5cf0*/  MUFU.TANH R207, R146 ;  /* 0x0000009200cf7308 */ /* 0x000fe40000002400 */
[----:B------:R-:W-:Y:S06]  /*5d00*/  HMMA.16816.F32 R156, R4, R58, R72 ;  /* 0x0000003a049c723c */ /* 0x000fec0000001848 */
[----:B------:R1:W-:Y:S02]  /*5d10*/  MUFU.TANH R181, R147 ;  /* 0x0000009300b57308 */ /* 0x0003e40000002400 */
[----:B------:R-:W-:Y:S01]  /*5d20*/  HMMA.16816.F32 R52, R24, R44, R40 ;  /* 0x0000002c1834723c */ /* 0x000fe20000001828 */
[----:B------:R-:W4:Y:S05]  /*5d30*/  LDSM.16.M88.4 R40, [R193+0x800] ;  /* 0x00080000c128783b */ /* 0x000f2a0000000200 */
[----:B------:R-:W-:Y:S02]  /*5d40*/  MUFU.TANH R217, R150 ;  /* 0x0000009600d97308 */ /* 0x000fe40000002400 */
[-C--:B------:R-:W-:Y:S06]  /*5d50*/  HMMA.16816.F32 R72, R36, R66.reuse, RZ ;  /* 0x000000422448723c */ /* 0x080fec00000018ff */
[----:B------:R5:W3:Y:S02]  /*5d60*/  MUFU.TANH R184, R151 ;  /* 0x0000009700b87308 */ /* 0x000ae40000002400 */
[----:B-1----:R-:W-:Y:S01]  /*5d70*/  HMMA.16816.F32 R144, R32, R66, RZ ;  /* 0x000000422090723c */ /* 0x002fe200000018ff */
[----:B------:R-:W-:-:S02]  /*5d80*/  FMUL.FTZ R156, R156, c[0x0][0x2ec] ;  /* 0x0000bb009c9c7a20 */ /* 0x000fc40000410000 */
[----:B------:R-:W-:Y:S02]  /*5d90*/  FMUL.FTZ R157, R157, c[0x0][0x2ec] ;  /* 0x0000bb009d9d7a20 */ /* 0x000fe40000410000 */
[----:B------:R-:W-:Y:S01]  /*5da0*/  FMUL.FTZ R158, R158, c[0x0][0x2ec] ;  /* 0x0000bb009e9e7a20 */ /* 0x000fe20000410000 */
[----:B------:R-:W1:Y:S01]  /*5db0*/  MUFU.TANH R165, R156 ;  /* 0x0000009c00a57308 */ /* 0x000e620000002400 */
[----:B------:R-:W-:Y:S01]  /*5dc0*/  FMUL.FTZ R159, R159, c[0x0][0x2ec] ;  /* 0x0000bb009f9f7a20 */ /* 0x000fe20000410000 */
[----:B--2---:R-:W-:Y:S06]  /*5dd0*/  HMMA.16816.F32 R76, R20, R60, R76 ;  /* 0x0000003c144c723c */ /* 0x004fec000000184c */
[----:B------:R-:W-:Y:S02]  /*5de0*/  MUFU.TANH R177, R157 ;  /* 0x0000009d00b17308 */ /* 0x000fe40000002400 */
[----:B-----5:R-:W-:Y:S01]  /*5df0*/  HMMA.16816.F32 R148, R12, R58, R48 ;  /* 0x0000003a0c94723c */ /* 0x020fe20000001830 */
[----:B------:R-:W2:Y:S05]  /*5e00*/  LDSM.16.M88.4 R48, [R188+0x5000] ;  /* 0x00500000bc30783b */ /* 0x000eaa0000000200 */
[----:B------:R-:W-:Y:S02]  /*5e10*/  MUFU.TANH R156, R158 ;  /* 0x0000009e009c7308 */ /* 0x000fe40000002400 */
[----:B------:R-:W-:Y:S01]  /*5e20*/  HMMA.16816.F32 R56, R16, R60, R52 ;  /* 0x0000003c1038723c */ /* 0x000fe20000001834 */
[----:B------:R-:W5:Y:S05]  /*5e30*/  LDSM.16.M88.4 R52, [R194+0x5000] ;  /* 0x00500000c234783b */ /* 0x000f6a0000000200 */
[----:B------:R-:W-:Y:S02]  /*5e40*/  MUFU.TANH R173, R159 ;  /* 0x0000009f00ad7308 */ /* 0x000fe40000002400 */
[-C--:B------:R-:W-:Y:S08]  /*5e50*/  HMMA.16816.F32 R64, R28, R46.reuse, R72 ;  /* 0x0000002e1c40723c */ /* 0x080ff00000001848 */
[----:B------:R-:W-:Y:S01]  /*5e60*/  HMMA.16816.F32 R72, R24, R46, R144 ;  /* 0x0000002e1848723c */ /* 0x000fe20000001890 */
[----:B------:R-:W-:Y:S01]  /*5e70*/  FMUL.FTZ R148, R148, c[0x0][0x2ec] ;  /* 0x0000bb0094947a20 */ /* 0x000fe20000410000 */
[----:B------:R-:W1:Y:S01]  /*5e80*/  LDSM.16.M88.4 R44, [R201] ;  /* 0x00000000c92c783b */ /* 0x000e620000000200 */
[----:B------:R-:W-:-:S02]  /*5e90*/  FMUL.FTZ R149, R149, c[0x0][0x2ec] ;  /* 0x0000bb0095957a20 */ /* 0x000fc40000410000 */
[----:B------:R-:W-:Y:S01]  /*5ea0*/  FMUL.FTZ R150, R150, c[0x0][0x2ec] ;  /* 0x0000bb0096967a20 */ /* 0x000fe20000410000 */
[----:B------:R-:W1:Y:S01]  /*5eb0*/  MUFU.TANH R179, R148 ;  /* 0x0000009400b37308 */ /* 0x000e620000002400 */
[----:B------:R-:W-:Y:S01]  /*5ec0*/  FMUL.FTZ R151, R151, c[0x0][0x2ec] ;  /* 0x0000bb0097977a20 */ /* 0x000fe20000410000 */
[----:B----4-:R-:W-:Y:S06]  /*5ed0*/  HMMA.16816.F32 R152, R4, R40, R56 ;  /* 0x000000280498723c */ /* 0x010fec0000001838 */
[----:B------:R-:W4:Y:S02]  /*5ee0*/  MUFU.TANH R182, R149 ;  /* 0x0000009500b67308 */ /* 0x000f240000002400 */
[----:B------:R-:W-:Y:S06]  /*5ef0*/  HMMA.16816.F32 R64, R20, R62, R64 ;  /* 0x0000003e1440723c */ /* 0x000fec0000001840 */
[----:B------:R-:W-:Y:S02]  /*5f00*/  MUFU.TANH R167, R150 ;  /* 0x0000009600a77308 */ /* 0x000fe40000002400 */
[----:B--2---:R-:W-:Y:S06]  /*5f10*/  HMMA.16816.F32 R56, R32, R48, RZ ;  /* 0x000000302038723c */ /* 0x004fec00000018ff */
[----:B------:R2:W-:Y:S02]  /*5f20*/  MUFU.TANH R178, R151 ;  /* 0x0000009700b27308 */ /* 0x0005e40000002400 */
[----:B------:R-:W-:Y:S01]  /*5f30*/  HMMA.16816.F32 R72, R16, R62, R72 ;  /* 0x0000003e1048723c */ /* 0x000fe20000001848 */
[----:B------:R-:W-:-:S02]  /*5f40*/  FMUL.FTZ R152, R152, c[0x0][0x2ec] ;  /* 0x0000bb0098987a20 */ /* 0x000fc40000410000 */
[----:B------:R-:W-:Y:S02]  /*5f50*/  FMUL.FTZ R153, R153, c[0x0][0x2ec] ;  /* 0x0000bb0099997a20 */ /* 0x000fe40000410000 */
[----:B------:R-:W-:Y:S01]  /*5f60*/  FMUL.FTZ R154, R154, c[0x0][0x2ec] ;  /* 0x0000bb009a9a7a20 */ /* 0x000fe20000410000 */
[----:B------:R-:W1:Y:S01]  /*5f70*/  MUFU.TANH R164, R152 ;  /* 0x0000009800a47308 */ /* 0x000e620000002400 */
[----:B------:R-:W-:Y:S01]  /*5f80*/  FMUL.FTZ R155, R155, c[0x0][0x2ec] ;  /* 0x0000bb009b9b7a20 */ /* 0x000fe20000410000 */
[C---:B------:R-:W-:Y:S06]  /*5f90*/  HMMA.16816.F32 R144, R12.reuse, R42, R64 ;  /* 0x0000002a0c90723c */ /* 0x040fec0000001840 */
[----:B------:R-:W-:Y:S02]  /*5fa0*/  MUFU.TANH R171, R153 ;  /* 0x0000009900ab7308 */ /* 0x000fe40000002400 */
[----:B--2---:R-:W-:Y:S06]  /*5fb0*/  HMMA.16816.F32 R148, R12, R40, R76 ;  /* 0x000000280c94723c */ /* 0x004fec000000184c */
[----:B------:R-:W-:Y:S02]  /*5fc0*/  MUFU.TANH R158, R154 ;  /* 0x0000009a009e7308 */ /* 0x000fe40000002400 */
[----:B------:R-:W-:Y:S06]  /*5fd0*/  HMMA.16816.F32 R76, R36, R48, RZ ;  /* 0x00000030244c723c */ /* 0x000fec00000018ff */
[----:B------:R-:W-:Y:S02]  /*5fe0*/  MUFU.TANH R157, R155 ;  /* 0x0000009b009d7308 */ /* 0x000fe40000002400 */
[----:B-----5:R-:W-:Y:S01]  /*5ff0*/  HMMA.16816.F32 R60, R24, R52, R56 ;  /* 0x00000034183c723c */ /* 0x020fe20000001838 */
[----:B------:R-:W2:Y:S01]  /*6000*/  LDSM.16.M88.4 R56, [R193+0x1000] ;  /* 0x00100000c138783b */ /* 0x000ea20000000200 */
[----:B------:R-:W-:-:S02]  /*6010*/  FMUL.FTZ R144, R144, c[0x0][0x2ec] ;  /* 0x0000bb0090907a20 */ /* 0x000fc40000410000 */
[----:B------:R-:W-:Y:S02]  /*6020*/  FMUL.FTZ R145, R145, c[0x0][0x2ec] ;  /* 0x0000bb0091917a20 */ /* 0x000fe40000410000 */
[----:B------:R-:W-:Y:S01]  /*6030*/  FMUL.FTZ R146, R146, c[0x0][0x2ec] ;  /* 0x0000bb0092927a20 */ /* 0x000fe20000410000 */
[----:B------:R-:W-:Y:S01]  /*6040*/  MUFU.TANH R162, R144 ;  /* 0x0000009000a27308 */ /* 0x000fe20000002400 */
[----:B------:R-:W-:Y:S01]  /*6050*/  FMUL.FTZ R148, R148, c[0x0][0x2ec] ;  /* 0x0000bb0094947a20 */ /* 0x000fe20000410000 */
[----:B------:R-:W-:Y:S01]  /*6060*/  HMMA.16816.F32 R64, R32, R50, RZ ;  /* 0x000000322040723c */ /* 0x000fe200000018ff */
[----:B------:R-:W-:Y:S02]  /*6070*/  FMUL.FTZ R149, R149, c[0x0][0x2ec] ;  /* 0x0000bb0095957a20 */ /* 0x000fe40000410000 */
[----:B------:R-:W-:Y:S02]  /*6080*/  FMUL.FTZ R150, R150, c[0x0][0x2ec] ;  /* 0x0000bb0096967a20 */ /* 0x000fe40000410000 */
[----:B------:R-:W-:Y:S01]  /*6090*/  FMUL.FTZ R151, R151, c[0x0][0x2ec] ;  /* 0x0000bb0097977a20 */ /* 0x000fe20000410000 */
[----:B------:R-:W5:Y:S01]  /*60a0*/  MUFU.TANH R172, R148 ;  /* 0x0000009400ac7308 */ /* 0x000f620000002400 */
[----:B------:R-:W-:Y:S01]  /*60b0*/  FMUL.FTZ R147, R147, c[0x0][0x2ec] ;  /* 0x0000bb0093937a20 */ /* 0x000fe20000410000 */
[----:B------:R-:W-:Y:S06]  /*60c0*/  HMMA.16816.F32 R76, R28, R52, R76 ;  /* 0x000000341c4c723c */ /* 0x000fec000000184c */
[----:B------:R-:W-:Y:S08]  /*60d0*/  MUFU.TANH R175, R149 ;  /* 0x0000009500af7308 */ /* 0x000ff00000002400 */
[----:B------:R-:W1:Y:S02]  /*60e0*/  MUFU.TANH R180, R150 ;  /* 0x0000009600b47308 */ /* 0x000e640000002400 */
[----:B------:R-:W-:Y:S06]  /*60f0*/  HMMA.16816.F32 R64, R24, R54, R64 ;  /* 0x000000361840723c */ /* 0x000fec0000001840 */
[----:B------:R1:W1:Y:S08]  /*6100*/  MUFU.TANH R176, R151 ;  /* 0x0000009700b07308 */ /* 0x0002700000002400 */
[----:B------:R-:W-:Y:S01]  /*6110*/  MUFU.TANH R169, R145 ;  /* 0x0000009100a97308 */ /* 0x000fe20000002400 */
[----:B-1----:R-:W-:Y:S07]  /*6120*/  HMMA.16816.F32 R148, R4, R42, R72 ;  /* 0x0000002a0494723c */ /* 0x002fee0000001848 */
[----:B------:R-:W1:Y:S01]  /*6130*/  MUFU.TANH R174, R146 ;  /* 0x0000009200ae7308 */ /* 0x000e620000002400 */
[----:B------:R-:W-:Y:S07]  /*6140*/  HMMA.16816.F32 R40, R36, R50, RZ ;  /* 0x000000322428723c */ /* 0x000fee00000018ff */
[----:B------:R-:W-:Y:S01]  /*6150*/  MUFU.TANH R170, R147 ;  /* 0x0000009300aa7308 */ /* 0x000fe20000002400 */
[-C--:B------:R-:W-:Y:S08]  /*6160*/  HMMA.16816.F32 R72, R20, R44.reuse, R76 ;  /* 0x0000002c1448723c */ /* 0x080ff0000000184c */
[----:B------:R-:W-:Y:S01]  /*6170*/  HMMA.16816.F32 R48, R16, R44, R60 ;  /* 0x0000002c1030723c */ /* 0x000fe2000000183c */
[----:B------:R-:W-:-:S02]  /*6180*/  FMUL.FTZ R148, R148, c[0x0][0x2ec] ;  /* 0x0000bb0094947a20 */ /* 0x000fc40000410000 */
[----:B------:R-:W-:Y:S02]  /*6190*/  FMUL.FTZ R149, R149, c[0x0][0x2ec] ;  /* 0x0000bb0095957a20 */ /* 0x000fe40000410000 */
[----:B------:R-:W-:Y:S01]  /*61a0*/  FMUL.FTZ R150, R150, c[0x0][0x2ec] ;  /* 0x0000bb0096967a20 */ /* 0x000fe20000410000 */
[----:B------:R-:W1:Y:S01]  /*61b0*/  MUFU.TANH R166, R148 ;  /* 0x0000009400a67308 */ /* 0x000e620000002400 */
[----:B------:R-:W-:Y:S01]  /*61c0*/  FMUL.FTZ R151, R151, c[0x0][0x2ec] ;  /* 0x0000bb0097977a20 */ /* 0x000fe20000410000 */
[----:B------:R-:W-:Y:S01]  /*61d0*/  HMMA.16816.F32 R60, R28, R54, R40 ;  /* 0x000000361c3c723c */ /* 0x000fe20000001828 */
[----:B------:R-:W1:Y:S05]  /*61e0*/  LDSM.16.M88.4 R40, [R188+0x5800] ;  /* 0x00580000bc28783b */ /* 0x000e6a0000000200 */
[----:B------:R-:W-:Y:S02]  /*61f0*/  MUFU.TANH R168, R149 ;  /* 0x0000009500a87308 */ /* 0x000fe40000002400 */
[-C--:B--2---:R-:W-:Y:S06]  /*6200*/  HMMA.16816.F32 R76, R12, R56.reuse, R72 ;  /* 0x000000380c4c723c */ /* 0x084fec0000001848 */
[----:B------:R-:W2:Y:S02]  /*6210*/  MUFU.TANH R71, R150 ;  /* 0x0000009600477308 */ /* 0x000ea40000002400 */
[----:B------:R-:W-:Y:S01]  /*6220*/  HMMA.16816.F32 R72, R4, R56, R48 ;  /* 0x000000380448723c */ /* 0x000fe20000001830 */
[----:B------:R-:W2:Y:S05]  /*6230*/  LDSM.16.M88.4 R48, [R194+0x5800] ;  /* 0x00580000c230783b */ /* 0x000eaa0000000200 */
[----:B------:R3:W1:Y:S02]  /*6240*/  MUFU.TANH R161, R151 ;  /* 0x0000009700a17308 */ /* 0x0006640000002400 */
[----:B------:R-:W-:Y:S08]  /*6250*/  HMMA.16816.F32 R52, R20, R46, R60 ;  /* 0x0000002e1434723c */ /* 0x000ff0000000183c */
[----:B------:R-:W-:-:S02]  /*6260*/  FMUL.FTZ R76, R76, c[0x0][0x2ec] ;  /* 0x0000bb004c4c7a20 */ /* 0x000fc40000410000 */
[----:B------:R-:W-:Y:S02]  /*6270*/  FMUL.FTZ R77, R77, c[0x0][0x2ec] ;  /* 0x0000bb004d4d7a20 */ /* 0x000fe40000410000 */
[----:B------:R-:W-:Y:S01]  /*6280*/  FMUL.FTZ R78, R78, c[0x0][0x2ec] ;  /* 0x0000bb004e4e7a20 */ /* 0x000fe20000410000 */
[----:B------:R-:W2:Y:S01]  /*6290*/  MUFU.TANH R159, R76 ;  /* 0x0000004c009f7308 */ /* 0x000ea20000002400 */
[----:B---3--:R-:W-:Y:S01]  /*62a0*/  HMMA.16816.F32 R148, R16, R46, R64 ;  /* 0x0000002e1094723c */ /* 0x008fe20000001840 */
[----:B------:R-:W3:Y:S01]  /*62b0*/  LDSM.16.M88.4 R44, [R200] ;  /* 0x00000000c82c783b */ /* 0x000ee20000000200 */
[----:B------:R-:W-:Y:S02]  /*62c0*/  FMUL.FTZ R79, R79, c[0x0][0x2ec] ;  /* 0x0000bb004f4f7a20 */ /* 0x000fe40000410000 */
[----:B------:R-:W-:Y:S02]  /*62d0*/  FMUL.FTZ R72, R72, c[0x0][0x2ec] ;  /* 0x0000bb0048487a20 */ /* 0x000fe40000410000 */
[----:B------:R-:W-:Y:S01]  /*62e0*/  FMUL.FTZ R74, R74, c[0x0][0x2ec] ;  /* 0x0000bb004a4a7a20 */ /* 0x000fe20000410000 */
[----:B------:R-:W-:Y:S01]  /*62f0*/  MUFU.TANH R163, R77 ;  /* 0x0000004d00a37308 */ /* 0x000fe20000002400 */
[----:B-1----:R-:W-:Y:S01]  /*6300*/  HMMA.16816.F32 R64, R32, R40, RZ ;  /* 0x000000282040723c */ /* 0x002fe200000018ff */
[----:B------:R-:W-:-:S02]  /*6310*/  FMUL.FTZ R73, R73, c[0x0][0x2ec] ;  /* 0x0000bb0049497a20 */ /* 0x000fc40000410000 */
[----:B------:R-:W-:-:S04]  /*6320*/  FMUL.FTZ R75, R75, c[0x0][0x2ec] ;  /* 0x0000bb004b4b7a20 */ /* 0x000fc80000410000 */
[----:B------:R-:W1:Y:S01]  /*6330*/  MUFU.TANH R211, R78 ;  /* 0x0000004e00d37308 */ /* 0x000e620000002400 */
[C---:B------:R-:W-:Y:S07]  /*6340*/  HMMA.16816.F32 R60, R36.reuse, R40, RZ ;  /* 0x00000028243c723c */ /* 0x040fee00000018ff */
[----:B------:R1:W-:Y:S01]  /*6350*/  MUFU.TANH R205, R79 ;  /* 0x0000004f00cd7308 */ /* 0x0003e20000002400 */
[-C--:B------:R-:W-:Y:S07]  /*6360*/  HMMA.16816.F32 R144, R36, R42.reuse, RZ ;  /* 0x0000002a2490723c */ /* 0x080fee00000018ff */
[----:B------:R-:W-:Y:S01]  /*6370*/  IADD3 R36, R0, 0x1, RZ ;  /* 0x0000000100247810 */ /* 0x000fe20007ffe0ff */
[----:B------:R-:W-:Y:S01]  /*6380*/  HMMA.16816.F32 R152, R32, R42, RZ ;  /* 0x0000002a2098723c */ /* 0x000fe200000018ff */
[----:B------:R-:W3:Y:S01]  /*6390*/  LDSM.16.M88.4 R32, [R193+0x1800] ;  /* 0x00180000c120783b */ /* 0x000ee20000000200 */
[----:B------:R-:W3:Y:S01]  /*63a0*/  MUFU.TANH R72, R72 ;  /* 0x0000004800487308 */ /* 0x000ee20000002400 */
[----:B------:R-:W-:Y:S01]  /*63b0*/  ISETP.GE.AND P6, PT, R36, R8, PT ;  /* 0x000000082400720c */ /* 0x000fe20003fc6270 */
[----:B------:R-:W-:-:S04]  /*63c0*/  DEPBAR.LE SB0, 0x0 ;  /* 0x000080000000791a */ /* 0x000fc80000000000 */
[----:B-1----:R-:W-:Y:S01]  /*63d0*/  HMMA.16816.F32 R76, R12, R58, R52 ;  /* 0x0000003a0c4c723c */ /* 0x002fe20000001834 */
[C---:B------:R-:W-:Y:S01]  /*63e0*/  ISETP.GE.AND P5, PT, R36.reuse, R9, PT ;  /* 0x000000092400720c */ /* 0x040fe20003fa6270 */
[----:B------:R-:W1:Y:S01]  /*63f0*/  MUFU.TANH R74, R74 ;  /* 0x0000004a004a7308 */ /* 0x000e620000002400 */
[C---:B------:R-:W-:Y:S02]  /*6400*/  ISETP.GE.AND P4, PT, R36.reuse, R11, PT ;  /* 0x0000000b2400720c */ /* 0x040fe40003f86270 */
[----:B------:R-:W-:Y:S02]  /*6410*/  ISETP.GE.AND P2, PT, R36, R10, PT ;  /* 0x0000000a2400720c */ /* 0x000fe40003f46270 */
[----:B------:R-:W-:Y:S01]  /*6420*/  IADD3 R36, R0, 0x9, RZ ;  /* 0x0000000900247810 */ /* 0x000fe20007ffe0ff */
[----:B--2---:R-:W-:Y:S01]  /*6430*/  HMMA.16816.F32 R52, R24, R48, R64 ;  /* 0x000000301834723c */ /* 0x004fe20000001840 */
[----:B------:R-:W-:Y:S01]  /*6440*/  FSEL R39, R183, -INF , !P4 ;  /* 0xff800000b7277808 */ /* 0x000fe20006000000 */
[----:B------:R-:W2:Y:S01]  /*6450*/  MUFU.TANH R73, R73 ;  /* 0x0000004900497308 */ /* 0x000ea20000002400 */
[----:B------:R-:W-:-:S05]  /*6460*/  ISETP.GE.AND P4, PT, R36, R8, PT ;  /* 0x000000082400720c */ /* 0x000fca0003f86270 */
[C---:B------:R-:W-:Y:S02]  /*6470*/  HMMA.16816.F32 R40, R28.reuse, R48, R60 ;  /* 0x000000301c28723c */ /* 0x040fe4000000183c */
[----:B------:R-:W1:Y:S05]  /*6480*/  MUFU.TANH R75, R75 ;  /* 0x0000004b004b7308 */ /* 0x000e6a0000002400 */
[----:B------:R-:W-:Y:S01]  /*6490*/  FSEL R60, R185, -INF , !P6 ;  /* 0xff800000b93c7808 */ /* 0x000fe20007000000 */
[-C--:B------:R-:W-:Y:S01]  /*64a0*/  HMMA.16816.F32 R28, R28, R50.reuse, R144 ;  /* 0x000000321c1c723c */ /* 0x080fe20000001890 */
[----:B------:R-:W-:Y:S01]  /*64b0*/  ISETP.GE.AND P6, PT, R2, R11, PT ;  /* 0x0000000b0200720c */ /* 0x000fe20003fc6270 */
[----:B------:R-:W-:Y:S01]  /*64c0*/  FMUL.FTZ R76, R76, c[0x0][0x2ec] ;  /* 0x0000bb004c4c7a20 */ /* 0x000fe20000410000 */
[----:B------:R-:W-:Y:S01]  /*64d0*/  FSEL R61, R184, -INF , !P5 ;  /* 0xff800000b83d7808 */ /* 0x000fe20006800000 */
[----:B------:R-:W-:Y:S01]  /*64e0*/  FMUL.FTZ R78, R78, c[0x0][0x2ec] ;  /* 0x0000bb004e4e7a20 */ /* 0x000fe20000410000 */
[----:B------:R-:W-:Y:S01]  /*64f0*/  ISETP.GE.AND P5, PT, R2, R10, PT ;  /* 0x0000000a0200720c */ /* 0x000fe20003fa6270 */
[----:B------:R-:W-:Y:S01]  /*6500*/  FMUL.FTZ R77, R77, c[0x0][0x2ec] ;  /* 0x0000bb004d4d7a20 */ /* 0x000fe20000410000 */
[----:B------:R-:W-:Y:S01]  /*6510*/  IADD3 R2, R0, 0x10, RZ ;  /* 0x0000001000027810 */ /* 0x000fe20007ffe0ff */
[----:B------:R-:W-:Y:S01]  /*6520*/  HMMA.16816.F32 R24, R24, R50, R152 ;  /* 0x000000321818723c */ /* 0x000fe20000001898 */
[----:B------:R-:W-:Y:S01]  /*6530*/  FSEL R38, R165, -INF , !P6 ;  /* 0xff800000a5267808 */ /* 0x000fe20007000000 */
[----:B------:R-:W-:Y:S01]  /*6540*/  FMUL.FTZ R79, R79, c[0x0][0x2ec] ;  /* 0x0000bb004f4f7a20 */ /* 0x000fe20000410000 */
[----:B------:R-:W-:Y:S01]  /*6550*/  FSEL R49, R179, -INF , !P1 ;  /* 0xff800000b3317808 */ /* 0x000fe20004800000 */
[----:B------:R-:W1:Y:S01]  /*6560*/  MUFU.TANH R76, R76 ;  /* 0x0000004c004c7308 */ /* 0x000e620000002400 */
[----:B----4-:R-:W-:-:S02]  /*6570*/  FSEL R48, R182, -INF , !P4 ;  /* 0xff800000b6307808 */ /* 0x010fc40006000000 */
[-C--:B------:R-:W-:Y:S01]  /*6580*/  ISETP.GE.AND P1, PT, R36, R11.reuse, PT ;  /* 0x0000000b2400720c */ /* 0x080fe20003f26270 */
[----:B------:R-:W-:Y:S01]  /*6590*/  HMMA.16816.F32 R56, R4, R58, R148 ;  /* 0x0000003a0438723c */ /* 0x000fe20000001894 */
[C---:B------:R-:W-:Y:S02]  /*65a0*/  ISETP.GE.AND P6, PT, R2.reuse, R8, PT ;  /* 0x000000080200720c */ /* 0x040fe40003fc6270 */
[----:B------:R-:W-:Y:S01]  /*65b0*/  ISETP.GE.AND P4, PT, R2, R11, PT ;  /* 0x0000000b0200720c */ /* 0x000fe20003f86270 */
[----:B------:R-:W4:Y:S03]  /*65c0*/  MUFU.TANH R78, R78 ;  /* 0x0000004e004e7308 */ /* 0x000f260000002400 */
[----:B------:R-:W-:Y:S01]  /*65d0*/  FSEL R150, R164, -INF , !P4 ;  /* 0xff800000a4967808 */ /* 0x000fe20006000000 */
[-C--:B---3--:R-:W-:Y:S04]  /*65e0*/  HMMA.16816.F32 R52, R16, R44.reuse, R52 ;  /* 0x0000002c1034723c */ /* 0x088fe80000001834 */
[----:B------:R-:W-:Y:S04]  /*65f0*/  MUFU.TANH R77, R77 ;  /* 0x0000004d004d7308 */ /* 0x000fe80000002400 */
[C---:B------:R-:W-:Y:S04]  /*6600*/  HMMA.16816.F32 R40, R20.reuse, R44, R40 ;  /* 0x0000002c1428723c */ /* 0x040fe80000001828 */
[----:B------:R-:W-:Y:S03]  /*6610*/  MUFU.TANH R79, R79 ;  /* 0x0000004f004f7308 */ /* 0x000fe60000002400 */
[----:B------:R-:W-:Y:S01]  /*6620*/  FSEL R45, R181, -INF , !P2 ;  /* 0xff800000b52d7808 */ /* 0x000fe20005000000 */
[-C--:B------:R-:W-:Y:S01]  /*6630*/  HMMA.16816.F32 R20, R20, R46.reuse, R28 ;  /* 0x0000002e1414723c */ /* 0x080fe2000000181c */
[----:B------:R-:W-:Y:S01]  /*6640*/  FMUL.FTZ R57, R57, c[0x0][0x2ec] ;  /* 0x0000bb0039397a20 */ /* 0x000fe20000410000 */
[-C--:B------:R-:W-:Y:S01]  /*6650*/  ISETP.GE.AND P2, PT, R36, R9.reuse, PT ;  /* 0x000000092400720c */ /* 0x080fe20003f46270 */
[----:B------:R-:W-:Y:S01]  /*6660*/  FMUL.FTZ R37, R56, c[0x0][0x2ec] ;  /* 0x0000bb0038257a20 */ /* 0x000fe20000410000 */
[----:B------:R-:W-:Y:S01]  /*6670*/  FSEL R56, R167, -INF , !P3 ;  /* 0xff800000a7387808 */ /* 0x000fe20005800000 */
[----:B------:R3:W-:Y:S01]  /*6680*/  MUFU.TANH R165, R57 ;  /* 0x0000003900a57308 */ /* 0x0007e20000002400 */
[----:B------:R-:W-:Y:S01]  /*6690*/  FSEL R44, R156, -INF , !P5 ;  /* 0xff8000009c2c7808 */ /* 0x000fe20006800000 */
[----:B------:R-:W-:Y:S01]  /*66a0*/  FMUL.FTZ R58, R58, c[0x0][0x2ec] ;  /* 0x0000bb003a3a7a20 */ /* 0x000fe20000410000 */
[----:B------:R-:W-:Y:S01]  /*66b0*/  HMMA.16816.F32 R16, R16, R46, R24 ;  /* 0x0000002e1010723c */ /* 0x000fe20000001818 */
[----:B------:R-:W-:Y:S01]  /*66c0*/  ISETP.GE.AND P3, PT, R36, R10, PT ;  /* 0x0000000a2400720c */ /* 0x000fe20003f66270 */
[----:B------:R-:W-:Y:S01]  /*66d0*/  FMUL.FTZ R59, R59, c[0x0][0x2ec] ;  /* 0x0000bb003b3b7a20 */ /* 0x000fe20000410000 */
[----:B------:R-:W-:-:S02]  /*66e0*/  ISETP.GE.AND P5, PT, R2, R9, PT ;  /* 0x000000090200720c */ /* 0x000fc40003fa6270 */
[----:B------:R1:W1:Y:S01]  /*66f0*/  MUFU.TANH R167, R37 ;  /* 0x0000002500a77308 */ /* 0x0002620000002400 */
[----:B------:R-:W-:Y:S02]  /*6700*/  FSEL R36, R177, -INF , !P1 ;  /* 0xff800000b1247808 */ /* 0x000fe40004800000 */
[-C--:B------:R-:W-:Y:S01]  /*6710*/  HMMA.16816.F32 R52, R4, R32.reuse, R52 ;  /* 0x000000200434723c */ /* 0x080fe20000001834 */
[----:B-----5:R-:W-:Y:S02]  /*6720*/  FSEL R156, R172, -INF , !P6 ;  /* 0xff800000ac9c7808 */ /* 0x020fe40007000000 */
[----:B------:R-:W-:Y:S02]  /*6730*/  FSEL R180, R180, -INF , !P5 ;  /* 0xff800000b4b47808 */ /* 0x000fe40006800000 */
[----:B---3--:R-:W-:Y:S01]  /*6740*/  FSEL R57, R178, -INF , !P2 ;  /* 0xff800000b2397808 */ /* 0x008fe20005000000 */
[----:B------:R-:W3:Y:S01]  /*6750*/  MUFU.TANH R58, R58 ;  /* 0x0000003a003a7308 */ /* 0x000ee20000002400 */
[----:B------:R-:W-:Y:S01]  /*6760*/  ISETP.GE.AND P2, PT, R2, R10, PT ;  /* 0x0000000a0200720c */ /* 0x000fe20003f46270 */
[----:B------:R-:W-:Y:S01]  /*6770*/  HMMA.16816.F32 R40, R12, R32, R40 ;  /* 0x000000200c28723c */ /* 0x000fe20000001828 */
[----:B------:R-:W-:-:S02]  /*6780*/  IADD3 R2, R0, 0x11, RZ ;  /* 0x0000001100027810 */ /* 0x000fc40007ffe0ff */
[----:B------:R-:W-:Y:S02]  /*6790*/  FSEL R158, R158, -INF , !P2 ;  /* 0xff8000009e9e7808 */ /* 0x000fe40005000000 */
[----:B-1----:R-:W-:Y:S01]  /*67a0*/  FSEL R37, R173, -INF , !P3 ;  /* 0xff800000ad257808 */ /* 0x002fe20005800000 */
[----:B------:R-:W1:Y:S01]  /*67b0*/  MUFU.TANH R59, R59 ;  /* 0x0000003b003b7308 */ /* 0x000e620000002400 */
[C---:B------:R-:W-:Y:S01]  /*67c0*/  ISETP.GE.AND P1, PT, R2.reuse, R8, PT ;  /* 0x000000080200720c */ /* 0x040fe20003f26270 */
[----:B------:R-:W-:Y:S01]  /*67d0*/  HMMA.16816.F32 R20, R12, R34, R20 ;  /* 0x000000220c14723c */ /* 0x000fe20000001814 */
[C---:B------:R-:W-:Y:S02]  /*67e0*/  ISETP.GE.AND P3, PT, R2.reuse, R9, PT ;  /* 0x000000090200720c */ /* 0x040fe40003f66270 */
[C---:B------:R-:W-:Y:S02]  /*67f0*/  ISETP.GE.AND P6, PT, R2.reuse, R11, PT ;  /* 0x0000000b0200720c */ /* 0x040fe40003fc6270 */
[----:B------:R-:W-:-:S02]  /*6800*/  ISETP.GE.AND P5, PT, R2, R10, PT ;  /* 0x0000000a0200720c */ /* 0x000fc40003fa6270 */
[----:B------:R-:W-:Y:S01]  /*6810*/  IADD3 R2, R0, 0x18, RZ ;  /* 0x0000001800027810 */ /* 0x000fe20007ffe0ff */
[----:B------:R-:W-:Y:S01]  /*6820*/  HMMA.16816.F32 R32, R4, R34, R16 ;  /* 0x000000220420723c */ /* 0x000fe20000001810 */
[----:B------:R-:W-:Y:S01]  /*6830*/  FSEL R164, R175, -INF , !P1 ;  /* 0xff800000afa47808 */ /* 0x000fe20004800000 */
[----:B------:R-:W-:Y:S01]  /*6840*/  FMUL.FTZ R52, R52, c[0x0][0x2ec] ;  /* 0x0000bb0034347a20 */ /* 0x000fe20000410000 */
[----:B------:R-:W-:Y:S01]  /*6850*/  FSEL R176, R176, -INF , !P3 ;  /* 0xff800000b0b07808 */ /* 0x000fe20005800000 */
[----:B------:R-:W-:Y:S01]  /*6860*/  FMUL.FTZ R54, R54, c[0x0][0x2ec] ;  /* 0x0000bb0036367a20 */ /* 0x000fe20000410000 */
[C---:B------:R-:W-:Y:S01]  /*6870*/  ISETP.GE.AND P4, PT, R2.reuse, R8, PT ;  /* 0x000000080200720c */ /* 0x040fe20003f86270 */
[----:B------:R-:W-:Y:S01]  /*6880*/  FMUL.FTZ R53, R53, c[0x0][0x2ec] ;  /* 0x0000bb0035357a20 */ /* 0x000fe20000410000 */
[----:B------:R-:W-:Y:S01]  /*6890*/  ISETP.GE.AND P2, PT, R2, R9, PT ;  /* 0x000000090200720c */ /* 0x000fe20003f46270 */
[----:B------:R-:W-:Y:S01]  /*68a0*/  FMUL.FTZ R40, R40, c[0x0][0x2ec] ;  /* 0x0000bb0028287a20 */ /* 0x000fe20000410000 */
[----:B------:R-:W-:Y:S01]  /*68b0*/  ISETP.GE.AND P1, PT, R2, R11, PT ;  /* 0x0000000b0200720c */ /* 0x000fe20003f26270 */
[----:B------:R-:W-:Y:S01]  /*68c0*/  FMUL.FTZ R42, R42, c[0x0][0x2ec] ;  /* 0x0000bb002a2a7a20 */ /* 0x000fe20000410000 */
[----:B------:R-:W-:Y:S01]  /*68d0*/  ISETP.GE.AND P3, PT, R2, R10, PT ;  /* 0x0000000a0200720c */ /* 0x000fe20003f66270 */
[----:B------:R-:W-:Y:S01]  /*68e0*/  FMUL.FTZ R41, R41, c[0x0][0x2ec] ;  /* 0x0000bb0029297a20 */ /* 0x000fe20000410000 */
[----:B------:R-:W-:Y:S01]  /*68f0*/  IADD3 R2, R0, 0x19, RZ ;  /* 0x0000001900027810 */ /* 0x000fe20007ffe0ff */
[----:B------:R-:W-:Y:S01]  /*6900*/  FMUL.FTZ R43, R43, c[0x0][0x2ec] ;  /* 0x0000bb002b2b7a20 */ /* 0x000fe20000410000 */
[----:B------:R-:W-:Y:S01]  /*6910*/  FSEL R149, R171, -INF , !P6 ;  /* 0xff800000ab957808 */ /* 0x000fe20007000000 */
[----:B------:R-:W-:Y:S01]  /*6920*/  FMUL.FTZ R20, R20, c[0x0][0x2ec] ;  /* 0x0000bb0014147a20 */ /* 0x000fe20000410000 */
[----:B------:R-:W-:Y:S01]  /*6930*/  FSEL R157, R157, -INF , !P5 ;  /* 0xff8000009d9d7808 */ /* 0x000fe20006800000 */
[----:B------:R-:W5:Y:S01]  /*6940*/  MUFU.TANH R52, R52 ;  /* 0x0000003400347308 */ /* 0x000f620000002400 */
[----:B------:R-:W-:Y:S01]  /*6950*/  FSEL R162, R162, -INF , !P4 ;  /* 0xff800000a2a27808 */ /* 0x000fe20006000000 */
[----:B------:R-:W-:Y:S01]  /*6960*/  FMUL.FTZ R55, R55, c[0x0][0x2ec] ;  /* 0x0000bb0037377a20 */ /* 0x000fe20000410000 */
[----:B------:R-:W-:Y:S01]  /*6970*/  FSEL R174, R174, -INF , !P2 ;  /* 0xff800000aeae7808 */ /* 0x000fe20005000000 */
[----:B------:R-:W-:Y:S01]  /*6980*/  FMUL.FTZ R22, R22, c[0x0][0x2ec] ;  /* 0x0000bb0016167a20 */ /* 0x000fe20000410000 */
[----:B------:R-:W-:Y:S01]  /*6990*/  ISETP.GE.AND P6, PT, R2, R8, PT ;  /* 0x000000080200720c */ /* 0x000fe20003fc6270 */
[----:B------:R-:W-:Y:S01]  /*69a0*/  FMUL.FTZ R32, R32, c[0x0][0x2ec] ;  /* 0x0000bb0020207a20 */ /* 0x000fe20000410000 */
[C---:B------:R-:W-:Y:S01]  /*69b0*/  ISETP.GE.AND P5, PT, R2.reuse, R9, PT ;  /* 0x000000090200720c */ /* 0x040fe20003fa6270 */
[----:B------:R-:W1:Y:S01]  /*69c0*/  MUFU.TANH R40, R40 ;  /* 0x0000002800287308 */ /* 0x000e620000002400 */
[----:B------:R-:W-:Y:S01]  /*69d0*/  ISETP.GE.AND P4, PT, R2, R11, PT ;  /* 0x0000000b0200720c */ /* 0x000fe20003f86270 */
[----:B------:R-:W-:Y:S01]  /*69e0*/  FMUL.FTZ R34, R34, c[0x0][0x2ec] ;  /* 0x0000bb0022227a20 */ /* 0x000fe20000410000 */
[----:B------:R-:W-:Y:S01]  /*69f0*/  ISETP.GE.AND P2, PT, R2, R10, PT ;  /* 0x0000000a0200720c */ /* 0x000fe20003f46270 */
[----:B------:R-:W-:Y:S01]  /*6a00*/  FMUL.FTZ R21, R21, c[0x0][0x2ec] ;  /* 0x0000bb0015157a20 */ /* 0x000fe20000410000 */
[----:B------:R-:W-:Y:S01]  /*6a10*/  IADD3 R2, R0, 0x20, RZ ;  /* 0x0000002000027810 */ /* 0x000fe20007ffe0ff */
[----:B------:R-:W-:Y:S01]  /*6a20*/  FMUL.FTZ R23, R23, c[0x0][0x2ec] ;  /* 0x0000bb0017177a20 */ /* 0x000fe20000410000 */
[----:B------:R-:W-:Y:S01]  /*6a30*/  FSEL R148, R166, -INF , !P1 ;  /* 0xff800000a6947808 */ /* 0x000fe20004800000 */
[----:B------:R-:W1:Y:S01]  /*6a40*/  MUFU.TANH R42, R42 ;  /* 0x0000002a002a7308 */ /* 0x000e620000002400 */
[----:B------:R-:W-:Y:S01]  /*6a50*/  FSEL R152, R71, -INF , !P3 ;  /* 0xff80000047987808 */ /* 0x000fe20005800000 */
[----:B------:R-:W-:Y:S01]  /*6a60*/  FMUL.FTZ R5, R33, c[0x0][0x2ec] ;  /* 0x0000bb0021057a20 */ /* 0x000fe20000410000 */
[----:B------:R-:W-:-:S02]  /*6a70*/  FSEL R154, R169, -INF , !P6 ;  /* 0xff800000a99a7808 */ /* 0x000fc40007000000 */
[----:B------:R-:W-:Y:S02]  /*6a80*/  FSEL R170, R170, -INF , !P5 ;  /* 0xff800000aaaa7808 */ /* 0x000fe40006800000 */
[C---:B------:R-:W-:Y:S01]  /*6a90*/  ISETP.GE.AND P1, PT, R2.reuse, R8, PT ;  /* 0x000000080200720c */ /* 0x040fe20003f26270 */
[----:B------:R-:W-:Y:S01]  /*6aa0*/  MUFU.TANH R41, R41 ;  /* 0x0000002900297308 */ /* 0x000fe20000002400 */
[C---:B------:R-:W-:Y:S02]  /*6ab0*/  ISETP.GE.AND P3, PT, R2.reuse, R9, PT ;  /* 0x000000090200720c */ /* 0x040fe40003f66270 */
[C---:B------:R-:W-:Y:S02]  /*6ac0*/  ISETP.GE.AND P6, PT, R2.reuse, R11, PT ;  /* 0x0000000b0200720c */ /* 0x040fe40003fc6270 */
[----:B------:R-:W-:Y:S02]  /*6ad0*/  ISETP.GE.AND P5, PT, R2, R10, PT ;  /* 0x0000000a0200720c */ /* 0x000fe40003fa6270 */
[C---:B------:R-:W-:Y:S01]  /*6ae0*/  IADD3 R2, R0.reuse, 0x21, RZ ;  /* 0x0000002100027810 */ /* 0x040fe20007ffe0ff */
[----:B------:R-:W-:Y:S01]  /*6af0*/  MUFU.TANH R43, R43 ;  /* 0x0000002b002b7308 */ /* 0x000fe20000002400 */
[----:B------:R-:W-:-:S02]  /*6b00*/  IADD3 R12, R0, 0x28, RZ ;  /* 0x00000028000c7810 */ /* 0x000fc40007ffe0ff */
[----:B------:R-:W-:Y:S02]  /*6b10*/  FSEL R71, R168, -INF , !P4 ;  /* 0xff800000a8477808 */ /* 0x000fe40006000000 */
[----:B------:R-:W-:Y:S02]  /*6b20*/  ISETP.GE.AND P4, PT, R2, R8, PT ;  /* 0x000000080200720c */ /* 0x000fe40003f86270 */
[----:B------:R-:W-:Y:S01]  /*6b30*/  FSEL R151, R161, -INF , !P2 ;  /* 0xff800000a1977808 */ /* 0x000fe20005000000 */
[----:B------:R-:W1:Y:S01]  /*6b40*/  MUFU.TANH R54, R54 ;  /* 0x0000003600367308 */ /* 0x000e620000002400 */
[----:B------:R-:W-:Y:S02]  /*6b50*/  FSEL R153, R159, -INF , !P1 ;  /* 0xff8000009f997808 */ /* 0x000fe40004800000 */
[----:B------:R-:W-:Y:S02]  /*6b60*/  FSEL R211, R211, -INF , !P3 ;  /* 0xff800000d3d37808 */ /* 0x000fe40005800000 */
[----:B------:R-:W-:-:S02]  /*6b70*/  FSEL R168, R72, -INF , !P6 ;  /* 0xff80000048a87808 */ /* 0x000fc40007000000 */
[----:B------:R-:W-:Y:S01]  /*6b80*/  FSEL R175, R74, -INF , !P5 ;  /* 0xff8000004aaf7808 */ /* 0x000fe20006800000 */
[----:B------:R-:W1:Y:S01]  /*6b90*/  MUFU.TANH R20, R20 ;  /* 0x0000001400147308 */ /* 0x000e620000002400 */
[C---:B------:R-:W-:Y:S02]  /*6ba0*/  ISETP.GE.AND P2, PT, R2.reuse, R9, PT ;  /* 0x000000090200720c */ /* 0x040fe40003f46270 */
[C---:B------:R-:W-:Y:S02]  /*6bb0*/  ISETP.GE.AND P1, PT, R2.reuse, R11, PT ;  /* 0x0000000b0200720c */ /* 0x040fe40003f26270 */
[----:B------:R-:W-:Y:S02]  /*6bc0*/  ISETP.GE.AND P3, PT, R2, R10, PT ;  /* 0x0000000a0200720c */ /* 0x000fe40003f66270 */
[C---:B------:R-:W-:Y:S01]  /*6bd0*/  ISETP.GE.AND P6, PT, R12.reuse, R8, PT ;  /* 0x000000080c00720c */ /* 0x040fe20003fc6270 */
[----:B------:R-:W1:Y:S01]  /*6be0*/  MUFU.TANH R53, R53 ;  /* 0x0000003500357308 */ /* 0x000e620000002400 */
[----:B------:R-:W-:-:S02]  /*6bf0*/  ISETP.GE.AND P5, PT, R12, R9, PT ;  /* 0x000000090c00720c */ /* 0x000fc40003fa6270 */
[----:B------:R-:W-:Y:S02]  /*6c00*/  IADD3 R2, R0, 0x29, RZ ;  /* 0x0000002900027810 */ /* 0x000fe40007ffe0ff */
[----:B------:R-:W-:Y:S02]  /*6c10*/  FSEL R155, R163, -INF , !P4 ;  /* 0xff800000a39b7808 */ /* 0x000fe40006000000 */
[----:B------:R-:W-:Y:S01]  /*6c20*/  FSEL R205, R205, -INF , !P2 ;  /* 0xff800000cdcd7808 */ /* 0x000fe20005000000 */
[----:B------:R-:W1:Y:S01]  /*6c30*/  MUFU.TANH R55, R55 ;  /* 0x0000003700377308 */ /* 0x000e620000002400 */
[----:B--2---:R-:W-:Y:S02]  /*6c40*/  FSEL R169, R73, -INF , !P1 ;  /* 0xff80000049a97808 */ /* 0x004fe40004800000 */
[----:B------:R-:W-:Y:S02]  /*6c50*/  FSEL R178, R75, -INF , !P3 ;  /* 0xff8000004bb27808 */ /* 0x000fe40005800000 */
[----:B------:R-:W-:-:S02]  /*6c60*/  FSEL R163, R76, -INF , !P6 ;  /* 0xff8000004ca37808 */ /* 0x000fc40007000000 */
[----:B----4-:R-:W-:Y:S01]  /*6c70*/  FSEL R206, R78, -INF , !P5 ;  /* 0xff8000004ece7808 */ /* 0x010fe20006800000 */
[----:B------:R-:W2:Y:S01]  /*6c80*/  MUFU.TANH R22, R22 ;  /* 0x0000001600167308 */ /* 0x000ea20000002400 */
[C---:B------:R-:W-:Y:S02]  /*6c90*/  ISETP.GE.AND P4, PT, R12.reuse, R11, PT ;  /* 0x0000000b0c00720c */ /* 0x040fe40003f86270 */
[----:B------:R-:W-:Y:S02]  /*6ca0*/  ISETP.GE.AND P2, PT, R12, R10, PT ;  /* 0x0000000a0c00720c */ /* 0x000fe40003f46270 */
[C---:B------:R-:W-:Y:S02]  /*6cb0*/  ISETP.GE.AND P1, PT, R2.reuse, R8, PT ;  /* 0x000000080200720c */ /* 0x040fe40003f26270 */
[C---:B------:R-:W-:Y:S01]  /*6cc0*/  ISETP.GE.AND P3, PT, R2.reuse, R9, PT ;  /* 0x000000090200720c */ /* 0x040fe20003f66270 */
[----:B------:R-:W4:Y:S01]  /*6cd0*/  MUFU.TANH R32, R32 ;  /* 0x0000002000207308 */ /* 0x000f220000002400 */
[----:B------:R-:W-:-:S02]  /*6ce0*/  ISETP.GE.AND P6, PT, R2, R11, PT ;  /* 0x0000000b0200720c */ /* 0x000fc40003fc6270 */
[----:B------:R-:W-:Y:S02]  /*6cf0*/  ISETP.GE.AND P5, PT, R2, R10, PT ;  /* 0x0000000a0200720c */ /* 0x000fe40003fa6270 */
[----:B------:R-:W-:Y:S02]  /*6d00*/  IADD3 R2, R0, 0x30, RZ ;  /* 0x0000003000027810 */ /* 0x000fe40007ffe0ff */
[----:B------:R-:W-:Y:S01]  /*6d10*/  FSEL R167, R167, -INF , !P4 ;  /* 0xff800000a7a77808 */ /* 0x000fe20006000000 */
[----:B------:R-:W-:Y:S01]  /*6d20*/  MUFU.TANH R21, R21 ;  /* 0x0000001500157308 */ /* 0x000fe20000002400 */
[----:B---3--:R-:W-:Y:S02]  /*6d30*/  FSEL R171, R58, -INF , !P2 ;  /* 0xff8000003aab7808 */ /* 0x008fe40005000000 */
[----:B------:R-:W-:Y:S02]  /*6d40*/  FSEL R181, R77, -INF , !P1 ;  /* 0xff8000004db57808 */ /* 0x000fe40004800000 */
[----:B------:R-:W-:-:S02]  /*6d50*/  FSEL R204, R79, -INF , !P3 ;  /* 0xff8000004fcc7808 */ /* 0x000fc40005800000 */
[----:B------:R-:W-:Y:S01]  /*6d60*/  IADD3 R4, R0, 0x31, RZ ;  /* 0x0000003100047810 */ /* 0x000fe20007ffe0ff */
[----:B------:R-:W-:Y:S01]  /*6d70*/  MUFU.TANH R23, R23 ;  /* 0x0000001700177308 */ /* 0x000fe20000002400 */
[----:B------:R-:W-:Y:S01]  /*6d80*/  BAR.SYNC.DEFER_BLOCKING 0x0 ;  /* 0x0000000000007b1d */ /* 0x000fe20000010000 */
[C---:B------:R-:W-:Y:S02]  /*6d90*/  ISETP.GE.AND P4, PT, R2.reuse, R8, PT ;  /* 0x000000080200720c */ /* 0x040fe40003f86270 */
[C---:B------:R-:W-:Y:S02]  /*6da0*/  ISETP.GE.AND P2, PT, R2.reuse, R9, PT ;  /* 0x000000090200720c */ /* 0x040fe40003f46270 */
[C---:B------:R-:W-:Y:S02]  /*6db0*/  ISETP.GE.AND P1, PT, R2.reuse, R11, PT ;  /* 0x0000000b0200720c */ /* 0x040fe40003f26270 */
[----:B------:R-:W-:Y:S01]  /*6dc0*/  ISETP.GE.AND P3, PT, R2, R10, PT ;  /* 0x0000000a0200720c */ /* 0x000fe20003f66270 */
[----:B------:R-:W-:Y:S01]  /*6dd0*/  MUFU.TANH R5, R5 ;  /* 0x0000000500057308 */ /* 0x000fe20000002400 */
[----:B------:R-:W-:-:S02]  /*6de0*/  IADD3 R2, R0, 0x38, RZ ;  /* 0x0000003800027810 */ /* 0x000fc40007ffe0ff */
[----:B------:R-:W-:Y:S02]  /*6df0*/  FSEL R165, R165, -INF , !P6 ;  /* 0xff800000a5a57808 */ /* 0x000fe40007000000 */
[----:B-1----:R-:W-:Y:S02]  /*6e00*/  FSEL R173, R59, -INF , !P5 ;  /* 0xff8000003bad7808 */ /* 0x002fe40006800000 */
[CC--:B------:R-:W-:Y:S02]  /*6e10*/  ISETP.GE.AND P6, PT, R4.reuse, R8.reuse, PT ;  /* 0x000000080400720c */ /* 0x0c0fe40003fc6270 */
[----:B------:R-:W-:Y:S02]  /*6e20*/  ISETP.GE.AND P5, PT, R4, R9, PT ;  /* 0x000000090400720c */ /* 0x000fe40003fa6270 */
[----:B-----5:R-:W-:Y:S02]  /*6e30*/  FSEL R187, R52, -INF , !P1 ;  /* 0xff80000034bb7808 */ /* 0x020fe40004800000 */
[----:B------:R-:W-:-:S02]  /*6e40*/  ISETP.GE.AND P1, PT, R2, R8, PT ;  /* 0x000000080200720c */ /* 0x000fc40003f26270 */
[----:B------:R-:W-:Y:S02]  /*6e50*/  FSEL R177, R40, -INF , !P4 ;  /* 0xff80000028b17808 */ /* 0x000fe40006000000 */
[----:B------:R-:W-:Y:S02]  /*6e60*/  FSEL R215, R42, -INF , !P2 ;  /* 0xff8000002ad77808 */ /* 0x000fe40005000000 */
[C---:B------:R-:W-:Y:S02]  /*6e70*/  ISETP.GE.AND P4, PT, R4.reuse, R11, PT ;  /* 0x0000000b0400720c */ /* 0x040fe40003f86270 */
[----:B------:R-:W-:Y:S01]  /*6e80*/  ISETP.GE.AND P2, PT, R4, R10, PT ;  /* 0x0000000a0400720c */ /* 0x000fe20003f46270 */
[----:B------:R-:W-:Y:S01]  /*6e90*/  FMUL.FTZ R4, R35, c[0x0][0x2ec] ;  /* 0x0000bb0023047a20 */ /* 0x000fe20000410000 */
[----:B------:R-:W-:Y:S02]  /*6ea0*/  FSEL R210, R54, -INF , !P3 ;  /* 0xff80000036d27808 */ /* 0x000fe40005800000 */
[----:B------:R-:W-:-:S02]  /*6eb0*/  FSEL R182, R41, -INF , !P6 ;  /* 0xff80000029b67808 */ /* 0x000fc40007000000 */
[----:B------:R-:W-:Y:S01]  /*6ec0*/  FSEL R213, R43, -INF , !P5 ;  /* 0xff8000002bd57808 */ /* 0x000fe20006800000 */
[----:B------:R-:W-:Y:S01]  /*6ed0*/  MUFU.TANH R4, R4 ;  /* 0x0000000400047308 */ /* 0x000fe20000002400 */
[C---:B------:R-:W-:Y:S02]  /*6ee0*/  ISETP.GE.AND P3, PT, R2.reuse, R9, PT ;  /* 0x000000090200720c */ /* 0x040fe40003f66270 */
[CC--:B------:R-:W-:Y:S02]  /*6ef0*/  ISETP.GE.AND P6, PT, R2.reuse, R11.reuse, PT ;  /* 0x0000000b0200720c */ /* 0x0c0fe40003fc6270 */
[----:B------:R-:W-:Y:S02]  /*6f00*/  ISETP.GE.AND P5, PT, R2, R10, PT ;  /* 0x0000000a0200720c */ /* 0x000fe40003fa6270 */
[----:B------:R-:W-:Y:S01]  /*6f10*/  FSEL R179, R20, -INF , !P1 ;  /* 0xff80000014b37808 */ /* 0x000fe20004800000 */
[----:B------:R-:W1:Y:S01]  /*6f20*/  MUFU.TANH R2, R34 ;  /* 0x0000002200027308 */ /* 0x000e620000002400 */
[----:B------:R-:W-:-:S02]  /*6f30*/  ISETP.GE.AND P1, PT, R0, R11, PT ;  /* 0x0000000b0000720c */ /* 0x000fc40003f26270 */
[----:B------:R-:W-:Y:S02]  /*6f40*/  FSEL R186, R53, -INF , !P4 ;  /* 0xff80000035ba7808 */ /* 0x000fe40006000000 */
[----:B------:R-:W-:Y:S02]  /*6f50*/  FSEL R17, R212, -INF , !P1 ;  /* 0xff800000d4117808 */ /* 0x000fe40004800000 */
[----:B------:R-:W-:Y:S02]  /*6f60*/  ISETP.GE.AND P1, PT, R216, 0x3, PT ;  /* 0x00000003d800780c */ /* 0x000fe40003f26270 */
[----:B------:R-:W-:Y:S02]  /*6f70*/  FSEL R209, R55, -INF , !P2 ;  /* 0xff80000037d17808 */ /* 0x000fe40005000000 */
[----:B--2---:R-:W-:Y:S02]  /*6f80*/  FSEL R214, R22, -INF , !P3 ;  /* 0xff80000016d67808 */ /* 0x004fe40005800000 */
[----:B------:R-:W-:-:S02]  /*6f90*/  ISETP.GE.AND P4, PT, R0, R8, PT ;  /* 0x000000080000720c */ /* 0x000fc40003f86270 */
[C---:B------:R-:W-:Y:S02]  /*6fa0*/  ISETP.GE.AND P2, PT, R0.reuse, R9, PT ;  /* 0x000000090000720c */ /* 0x040fe40003f46270 */
[C---:B------:R-:W-:Y:S02]  /*6fb0*/  ISETP.GE.AND P3, PT, R0.reuse, R10, PT ;  /* 0x0000000a0000720c */ /* 0x040fe40003f66270 */
[----:B------:R-:W-:Y:S02]  /*6fc0*/  IADD3 R0, R0, 0x39, RZ ;  /* 0x0000003900007810 */ /* 0x000fe40007ffe0ff */
[----:B----4-:R-:W-:Y:S02]  /*6fd0*/  FSEL R185, R32, -INF , !P6 ;  /* 0xff80000020b97808 */ /* 0x010fe40007000000 */
[----:B-1----:R-:W-:Y:S02]  /*6fe0*/  FSEL R208, R2, -INF , !P5 ;  /* 0xff80000002d07808 */ /* 0x002fe40006800000 */
[----:B------:R-:W-:-:S02]  /*6ff0*/  FSEL R16, R218, -INF , !P4 ;  /* 0xff800000da107808 */ /* 0x000fc40006000000 */
[----:B------:R-:W-:Y:S02]  /*7000*/  FSEL R19, R217, -INF , !P2 ;  /* 0xff800000d9137808 */ /* 0x000fe40005000000 */
[C---:B------:R-:W-:Y:S02]  /*7010*/  ISETP.GE.AND P6, PT, R0.reuse, R8, PT ;  /* 0x000000080000720c */ /* 0x040fe40003fc6270 */
[C---:B------:R-:W-:Y:S02]  /*7020*/  ISETP.GE.AND P5, PT, R0.reuse, R9, PT ;  /* 0x000000090000720c */ /* 0x040fe40003fa6270 */
[C---:B------:R-:W-:Y:S02]  /*7030*/  ISETP.GE.AND P4, PT, R0.reuse, R11, PT ;  /* 0x0000000b0000720c */ /* 0x040fe40003f86270 */
        /* <DEDUP_REMOVED lines=15> */
[-C--:B------:R-:W-:Y:S02]  /*7130*/  @!P0 LEA R2, P3, R221, R4.reuse, 0x5 ;  /* 0x00000004dd028211 */ /* 0x080fe400078628ff */
[----:B------:R-:W-:Y:S01]  /*7140*/  @!P0 LEA R14, P6, R4, c[0x0][0x168], 0x1 ;  /* 0x00005a00040e8a11 */ /* 0x000fe200078c08ff */
[----:B------:R-:W-:Y:S01]  /*7150*/  IMAD.IADD R5, R7, 0x1, R0 ;  /* 0x0000000107057824 */ /* 0x000fe200078e0200 */
[----:B------:R-:W-:Y:S01]  /*7160*/  @!P0 IADD3 R0, P5, R223, R4, RZ ;  /* 0x00000004df008210 */ /* 0x000fe20007fbe0ff */
[----:B------:R-:W-:-:S03]  /*7170*/  @!P0 IMAD.MOV.U32 R7, RZ, RZ, c[0x0][0x19c] ;  /* 0x00006700ff078624 */ /* 0x000fc600078e00ff */
[----:B------:R-:W-:Y:S02]  /*7180*/  LEA.HI.X R5, R6, R225, R5, 0x6, P2 ;  /* 0x000000e106057211 */ /* 0x000fe400010f3405 */
[----:B------:R-:W-:Y:S02]  /*7190*/  @!P0 LEA R12, P4, R0, c[0x0][0x168], 0x1 ;  /* 0x00005a00000c8a11 */ /* 0x000fe400078808ff */
[----:B------:R-:W-:Y:S01]  /*71a0*/  @!P0 LEA R6, P2, R2, c[0x0][0x168], 0x1 ;  /* 0x00005a0002068a11 */ /* 0x000fe200078408ff */
[----:B------:R-:W-:Y:S01]  /*71b0*/  @!P0 IMAD.X R13, R222, 0x1, R5, P5 ;  /* 0x00000001de0d8824 */ /* 0x000fe200028e0605 */
[----:B------:R-:W-:Y:S02]  /*71c0*/  @!P0 LEA.HI.X R7, R221, R5, R7, 0x5, P3 ;  /* 0x00000005dd078211 */ /* 0x000fe400018f2c07 */
[----:B------:R-:W-:Y:S02]  /*71d0*/  @!P0 LEA.HI.X R15, R4, c[0x0][0x16c], R5, 0x1, P6 ;  /* 0x00005b00040f8a11 */ /* 0x000fe400030f0c05 */
[----:B------:R-:W-:-:S02]  /*71e0*/  @!P0 LEA.HI.X R13, R0, c[0x0][0x16c], R13, 0x1, P4 ;  /* 0x00005b00000d8a11 */ /* 0x000fc400020f0c0d */
        /* <DEDUP_REMOVED lines=27> */
.L_x_918:
[----:B------:R-:W-:Y:S05]  /*73a0*/  BSYNC B0 ;  /* 0x0000000000007941 */ /* 0x000fea0003800000 */
.L_x_917:
[----:B------:R-:W0:Y:S02]  /*73b0*/  LDGDEPBAR ;  /* 0x00000000000079af */ /* 0x000e240000000000 */
.L_x_916:
[----:B------:R-:W-:Y:S01]  /*73c0*/  FMNMX.FTZ R0, R70, R16, !PT ;  /* 0x0000001046007209 */ /* 0x000fe20007810000 */
[----:B------:R-:W-:Y:S03]  /*73d0*/  LDSM.16.MT88.4 R20, [R189+0x6000] ;  /* 0x00600000bd14783b */ /* 0x000fe60000004200 */
        /* <DEDUP_REMOVED lines=56> */
[----:B-1----:R-:W-:-:S03]  /*7760*/  FMNMX.FTZ R2, R0, R7, !PT ;  /* 0x0000000700027209 */ /* 0x002fc60007810000 */
[----:B------:R-:W1:Y:S04]  /*7770*/  SHFL.BFLY PT, R7, R5, 0x2, 0x1f ;  /* 0x0c401f0005077f89 */ /* 0x000e6800000e0000 */
[----:B------:R-:W3:Y:S01]  /*7780*/  SHFL.BFLY PT, R13, R2, 0x1, 0x1f ;  /* 0x0c201f00020d7f89 */ /* 0x000ee200000e0000 */
[----:B--2---:R-:W-:Y:S02]  /*7790*/  FMNMX.FTZ R0, R4, R12, !PT ;  /* 0x0000000c04007209 */ /* 0x004fe40007810000 */
[----:B------:R-:W-:-:S03]  /*77a0*/  FMNMX.FTZ R4, R180, R6, !PT ;  /* 0x00000006b4047209 */ /* 0x000fc60007810000 */
[----:B------:R-:W2:Y:S01]  /*77b0*/  SHFL.BFLY PT, R6, R0, 0x1, 0x1f ;  /* 0x0c201f0000067f89 */ /* 0x000ea200000e0000 */
[----:B------:R-:W-:-:S04]  /*77c0*/  FMNMX.FTZ R4, R176, R4, !PT ;  /* 0x00000004b0047209 */ /* 0x000fc80007810000 */
[----:B------:R-:W-:-:S04]  /*77d0*/  FMNMX.FTZ R4, R174, R4, !PT ;  /* 0x00000004ae047209 */ /* 0x000fc80007810000 */
[----:B------:R-:W-:-:S04]  /*77e0*/  FMNMX.FTZ R4, R170, R4, !PT ;  /* 0x00000004aa047209 */ /* 0x000fc80007810000 */
[----:B------:R-:W-:Y:S02]  /*77f0*/  FMNMX.FTZ R4, R211, R4, !PT ;  /* 0x00000004d3047209 */ /* 0x000fe40007810000 */
[----:B-1----:R-:W-:Y:S02]  /*7800*/  FMNMX.FTZ R5, R5, R7, !PT ;  /* 0x0000000705057209 */ /* 0x002fe40007810000 */
[----:B------:R-:W-:Y:S02]  /*7810*/  FMNMX.FTZ R4, R205, R4, !PT ;  /* 0x00000004cd047209 */ /* 0x000fe40007810000 */
[----:B---3--:R-:W-:Y:S01]  /*7820*/  FMNMX.FTZ R172, R2, R13, !PT ;  /* 0x0000000d02ac7209 */ /* 0x008fe20007810000 */
[----:B------:R-:W1:Y:S01]  /*7830*/  SHFL.BFLY PT, R7, R5, 0x1, 0x1f ;  /* 0x0c201f0005077f89 */ /* 0x000e6200000e0000 */
[----:B------:R-:W-:Y:S02]  /*7840*/  FMNMX.FTZ R2, R206, R4, !PT ;  /* 0x00000004ce027209 */ /* 0x000fe40007810000 */
[C---:B------:R-:W-:Y:S01]  /*7850*/  FSETP.NEU.FTZ.AND P4, PT, R172.reuse, -INF , PT ;  /* 0xff800000ac00780b */ /* 0x040fe20003f9d000 */
[----:B------:R-:W-:Y:S01]  /*7860*/  FMUL.FTZ R4, R172, c[0x0][0x23c] ;  /* 0x00008f00ac047a20 */ /* 0x000fe20000410000 */
[----:B------:R-:W-:-:S02]  /*7870*/  FMNMX.FTZ R2, R204, R2, !PT ;  /* 0x00000002cc027209 */ /* 0x000fc40007810000 */
[----:B--2---:R-:W-:Y:S02]  /*7880*/  FMNMX.FTZ R161, R0, R6, !PT ;  /* 0x0000000600a17209 */ /* 0x004fe40007810000 */
[----:B------:R-:W-:Y:S02]  /*7890*/  FSEL R0, R4, RZ, P4 ;  /* 0x000000ff04007208 */ /* 0x000fe40002000000 */
[----:B------:R-:W-:Y:S01]  /*78a0*/  FMNMX.FTZ R2, R215, R2, !PT ;  /* 0x00000002d7027209 */ /* 0x000fe20007810000 */
[C---:B------:R-:W-:Y:S01]  /*78b0*/  FMUL.FTZ R12, R161.reuse, c[0x0][0x23c] ;  /* 0x00008f00a10c7a20 */ /* 0x040fe20000410000 */
[----:B------:R-:W-:Y:S01]  /*78c0*/  FSETP.NEU.FTZ.AND P3, PT, R161, -INF , PT ;  /* 0xff800000a100780b */ /* 0x000fe20003f7d000 */
[----:B------:R-:W-:Y:S01]  /*78d0*/  FFMA.FTZ R4, R16, c[0x0][0x23c], -R0 ;  /* 0x00008f0010047a23 */ /* 0x000fe20000010800 */
[----:B------:R-:W-:Y:S02]  /*78e0*/  FMNMX.FTZ R2, R213, R2, !PT ;  /* 0x00000002d5027209 */ /* 0x000fe40007810000 */
[----:B------:R-:W-:Y:S01]  /*78f0*/  FSEL R12, R12, RZ, P3 ;  /* 0x000000ff0c0c7208 */ /* 0x000fe20001800000 */
[----:B------:R2:W-:Y:S01]  /*7900*/  MUFU.EX2 R50, R4 ;  /* 0x0000000400327308 */ /* 0x0005e20000000800 */
[----:B-1----:R-:W-:-:S03]  /*7910*/  FMNMX.FTZ R159, R5, R7, !PT ;  /* 0x00000007059f7209 */ /* 0x002fc60007810000 */
[----:B------:R-:W-:Y:S01]  /*7920*/  FFMA.FTZ R5, R38, c[0x0][0x23c], -R12 ;  /* 0x00008f0026057a23 */ /* 0x000fe2000001080c */
[----:B------:R-:W-:-:S03]  /*7930*/  FSETP.NEU.FTZ.AND P2, PT, R159, -INF , PT ;  /* 0xff8000009f00780b */ /* 0x000fc60003f5d000 */
[----:B------:R1:W-:Y:S01]  /*7940*/  MUFU.EX2 R43, R5 ;  /* 0x00000005002b7308 */ /* 0x0003e20000000800 */
[----:B--2---:R-:W-:Y:S01]  /*7950*/  FMNMX.FTZ R4, R214, R2, !PT ;  /* 0x00000002d6047209 */ /* 0x004fe20007810000 */
[----:B------:R-:W-:-:S03]  /*7960*/  FFMA.FTZ R2, R17, c[0x0][0x23c], -R12 ;  /* 0x00008f0011027a23 */ /* 0x000fc6000001080c */
[----:B------:R-:W-:-:S03]  /*7970*/  FMNMX.FTZ R4, R212, R4, !PT ;  /* 0x00000004d4047209 */ /* 0x000fc60007810000 */
[----:B------:R2:W-:Y:S02]  /*7980*/  MUFU.EX2 R47, R2 ;  /* 0x00000002002f7308 */ /* 0x0005e40000000800 */
[----:B------:R-:W3:Y:S01]  /*7990*/  SHFL.BFLY PT, R6, R4, 0x2, 0x1f ;  /* 0x0c401f0004067f89 */ /* 0x000ee200000e0000 */
[----:B-1----:R-:W-:-:S05]  /*79a0*/  FFMA.FTZ R5, R36, c[0x0][0x23c], -R12 ;  /* 0x00008f0024057a23 */ /* 0x002fca000001080c */
[----:B------:R-:W1:Y:S01]  /*79b0*/  MUFU.EX2 R41, R5 ;  /* 0x0000000500297308 */ /* 0x000e620000000800 */
[----:B--2---:R-:W-:-:S07]  /*79c0*/  FFMA.FTZ R2, R39, c[0x0][0x23c], -R12 ;  /* 0x00008f0027027a23 */ /* 0x004fce000001080c */
[----:B------:R2:W-:Y:S01]  /*79d0*/  MUFU.EX2 R15, R2 ;  /* 0x00000002000f7308 */ /* 0x0005e20000000800 */
[----:B---3--:R-:W-:Y:S02]  /*79e0*/  FMNMX.FTZ R4, R4, R6, !PT ;  /* 0x0000000604047209 */ /* 0x008fe40007810000 */
[----:B------:R-:W-:-:S03]  /*79f0*/  FSEL R6, R161, RZ, P3 ;  /* 0x000000ffa1067208 */ /* 0x000fc60001800000 */
[----:B------:R-:W3:Y:S02]  /*7a00*/  SHFL.BFLY PT, R13, R4, 0x1, 0x1f ;  /* 0x0c201f00040d7f89 */ /* 0x000ee400000e0000 */
[----:B------:R-:W-:Y:S02]  /*7a10*/  FADD.FTZ R6, R68, -R6 ;  /* 0x8000000644067221 */ /* 0x000fe40000010000 */
[----:B--2---:R-:W-:Y:S02]  /*7a20*/  FMUL.FTZ R2, R159, c[0x0][0x23c] ;  /* 0x00008f009f027a20 */ /* 0x004fe40000410000 */
[----:B------:R-:W-:-:S03]  /*7a30*/  FMUL.FTZ R6, R6, c[0x0][0x23c] ;  /* 0x00008f0006067a20 */ /* 0x000fc60000410000 */
[----:B------:R-:W-:Y:S01]  /*7a40*/  FSEL R2, R2, RZ, P2 ;  /* 0x000000ff02027208 */ /* 0x000fe20001000000 */
[----:B------:R1:W2:Y:S04]  /*7a50*/  MUFU.EX2 R147, R6 ;  /* 0x0000000600937308 */ /* 0x0002a80000000800 */
[--C-:B------:R-:W-:Y:S02]  /*7a60*/  FFMA.FTZ R5, R18, c[0x0][0x23c], -R2.reuse ;  /* 0x00008f0012057a23 */ /* 0x100fe40000010802 */
[----:B------:R-:W-:Y:S02]  /*7a70*/  FFMA.FTZ R7, R37, c[0x0][0x23c], -R2 ;  /* 0x00008f0025077a23 */ /* 0x000fe40000010802 */
[----:B------:R4:W-:Y:S01]  /*7a80*/  MUFU.EX2 R46, R5 ;  /* 0x00000005002e7308 */ /* 0x0009e20000000800 */
[----:B---3--:R-:W-:Y:S01]  /*7a90*/  FMNMX.FTZ R166, R4, R13, !PT ;  /* 0x0000000d04a67209 */ /* 0x008fe20007810000 */
[----:B------:R-:W-:-:S06]  /*7aa0*/  FFMA.FTZ R13, R48, c[0x0][0x23c], -R0 ;  /* 0x00008f00300d7a23 */ /* 0x000fcc0000010800 */
[----:B------:R-:W-:Y:S01]  /*7ab0*/  MUFU.EX2 R40, R7 ;  /* 0x0000000700287308 */ /* 0x000fe20000000800 */
[----:B------:R-:W-:Y:S01]  /*7ac0*/  FFMA.FTZ R4, R49, c[0x0][0x23c], -R0 ;  /* 0x00008f0031047a23 */ /* 0x000fe20000010800 */
[----:B-1----:R-:W-:Y:S01]  /*7ad0*/  F2FP.PACK_AB R6, R41, R43 ;  /* 0x0000002b2906723e */ /* 0x002fe200000000ff */
[-C--:B--2---:R-:W-:Y:S02]  /*7ae0*/  FMUL.FTZ R80, R80, R147.reuse ;  /* 0x0000009350507220 */ /* 0x084fe40000410000 */
[-C--:B------:R-:W-:Y:S02]  /*7af0*/  FMUL.FTZ R81, R81, R147.reuse ;  /* 0x0000009351517220 */ /* 0x080fe40000410000 */
[-C--:B------:R-:W-:Y:S01]  /*7b00*/  FMUL.FTZ R88, R88, R147.reuse ;  /* 0x0000009358587220 */ /* 0x080fe20000410000 */
[----:B------:R1:W-:Y:S01]  /*7b10*/  MUFU.EX2 R241, R13 ;  /* 0x0000000d00f17308 */ /* 0x0003e20000000800 */
[----:B----4-:R-:W-:Y:S02]  /*7b20*/  FFMA.FTZ R5, R45, c[0x0][0x23c], -R2 ;  /* 0x00008f002d057a23 */ /* 0x010fe40000010802 */
[----:B------:R-:W-:-:S02]  /*7b30*/  FMUL.FTZ R89, R89, R147 ;  /* 0x0000009359597220 */ /* 0x000fc40000410000 */
[-C--:B------:R-:W-:Y:S02]  /*7b40*/  FMUL.FTZ R100, R100, R147.reuse ;  /* 0x0000009364647220 */ /* 0x080fe40000410000 */
[-C--:B------:R-:W-:Y:S01]  /*7b50*/  FMUL.FTZ R101, R101, R147.reuse ;  /* 0x0000009365657220 */ /* 0x080fe20000410000 */
[----:B------:R2:W-:Y:S01]  /*7b60*/  MUFU.EX2 R242, R5 ;  /* 0x0000000500f27308 */ /* 0x0005e20000000800 */
[-C--:B------:R-:W-:Y:S02]  /*7b70*/  FMUL.FTZ R104, R104, R147.reuse ;  /* 0x0000009368687220 */ /* 0x080fe40000410000 */
[-C--:B------:R-:W-:Y:S02]  /*7b80*/  FMUL.FTZ R105, R105, R147.reuse ;  /* 0x0000009369697220 */ /* 0x080fe40000410000 */
[-C--:B------:R-:W-:Y:S02]  /*7b90*/  FMUL.FTZ R116, R116, R147.reuse ;  /* 0x0000009374747220 */ /* 0x080fe40000410000 */
[-C--:B------:R-:W-:Y:S01]  /*7ba0*/  FMUL.FTZ R117, R117, R147.reuse ;  /* 0x0000009375757220 */ /* 0x080fe20000410000 */
[----:B-1----:R-:W-:Y:S01]  /*7bb0*/  FSEL R13, R172, RZ, P4 ;  /* 0x000000ffac0d7208 */ /* 0x002fe20002000000 */
[----:B------:R1:W-:Y:S01]  /*7bc0*/  MUFU.EX2 R239, R4 ;  /* 0x0000000400ef7308 */ /* 0x0003e20000000800 */
[----:B------:R-:W-:-:S02]  /*7bd0*/  FMUL.FTZ R120, R120, R147 ;  /* 0x0000009378787220 */ /* 0x000fc40000410000 */
[-C--:B------:R-:W-:Y:S02]  /*7be0*/  FMUL.FTZ R121, R121, R147.reuse ;  /* 0x0000009379797220 */ /* 0x080fe40000410000 */
[----:B------:R-:W-:Y:S02]  /*7bf0*/  FADD.FTZ R16, R70, -R13 ;  /* 0x8000000d46107221 */ /* 0x000fe40000010000 */
[----:B--2---:R-:W-:Y:S02]  /*7c00*/  FFMA.FTZ R5, R44, c[0x0][0x23c], -R2 ;  /* 0x00008f002c057a23 */ /* 0x004fe40000010802 */
[-C--:B------:R-:W-:Y:S02]  /*7c10*/  FMUL.FTZ R132, R132, R147.reuse ;  /* 0x0000009384847220 */ /* 0x080fe40000410000 */
[----:B------:R2:W3:Y:S01]  /*7c20*/  MUFU.EX2 R42, R5 ;  /* 0x00000005002a7308 */ /* 0x0004e20000000800 */
[-C--:B------:R-:W-:Y:S02]  /*7c30*/  FMUL.FTZ R133, R133, R147.reuse ;  /* 0x0000009385857220 */ /* 0x080fe40000410000 */
[----:B------:R-:W-:Y:S01]  /*7c40*/  FMUL.FTZ R136, R136, R147 ;  /* 0x0000009388887220 */ /* 0x000fe20000410000 */
[----:B-1----:R-:W-:Y:S01]  /*7c50*/  F2FP.PACK_AB R4, R15, R47 ;  /* 0x0000002f0f04723e */ /* 0x002fe200000000ff */
[----:B------:R-:W-:Y:S01]  /*7c60*/  FMUL.FTZ R137, R137, R147 ;  /* 0x0000009389897220 */ /* 0x000fe20000410000 */
[----:B--2---:R-:W-:-:S02]  /*7c70*/  FSEL R5, R159, RZ, P2 ;  /* 0x000000ff9f057208 */ /* 0x004fc40001000000 */
[----:B------:R-:W-:Y:S02]  /*7c80*/  FSETP.NEU.FTZ.AND P2, PT, R166, -INF , PT ;  /* 0xff800000a600780b */ /* 0x000fe40003f5d000 */
[----:B---3--:R-:W-:Y:S01]  /*7c90*/  F2FP.PACK_AB R7, R40, R42 ;  /* 0x0000002a2807723e */ /* 0x008fe200000000ff */
[----:B------:R-:W-:Y:S01]  /*7ca0*/  FADD.FTZ R3, R3, -R5 ;  /* 0x8000000503037221 */ /* 0x000fe20000010000 */
[----:B------:R-:W-:Y:S02]  /*7cb0*/  FSEL R13, R166, RZ, P2 ;  /* 0x000000ffa60d7208 */ /* 0x000fe40001000000 */
[----:B------:R-:W-:Y:S01]  /*7cc0*/  F2FP.PACK_AB R5, R242, R46 ;  /* 0x0000002ef205723e */ /* 0x000fe200000000ff */
[----:B------:R-:W-:Y:S02]  /*7cd0*/  FMUL.FTZ R3, R3, c[0x0][0x23c] ;  /* 0x00008f0003037a20 */ /* 0x000fe40000410000 */
[----:B------:R-:W-:Y:S02]  /*7ce0*/  FADD.FTZ R13, R69, -R13 ;  /* 0x8000000d450d7221 */ /* 0x000fe40000010000 */
[----:B------:R1:W2:Y:S02]  /*7cf0*/  MUFU.EX2 R146, R3 ;  /* 0x0000000300927308 */ /* 0x0002a40000000800 */
[----:B------:R-:W-:-:S06]  /*7d00*/  FMUL.FTZ R13, R13, c[0x0][0x23c] ;  /* 0x00008f000d0d7a20 */ /* 0x000fcc0000410000 */
[----:B------:R3:W4:Y:S01]  /*7d10*/  MUFU.EX2 R144, R13 ;  /* 0x0000000d00907308 */ /* 0x0007220000000800 */
[----:B-1----:R-:W-:Y:S02]  /*7d20*/  FFMA.FTZ R3, R60, c[0x0][0x23c], -R0 ;  /* 0x00008f003c037a23 */ /* 0x002fe40000010800 */
[----:B--2---:R-:W-:-:S05]  /*7d30*/  FMUL.FTZ R82, R82, R146 ;  /* 0x0000009252527220 */ /* 0x004fca0000410000 */
[----:B------:R1:W2:Y:S01]  /*7d40*/  MUFU.EX2 R240, R3 ;  /* 0x0000000300f07308 */ /* 0x0002a20000000800 */
[-C--:B------:R-:W-:Y:S02]  /*7d50*/  FMUL.FTZ R83, R83, R146.reuse ;  /* 0x0000009253537220 */ /* 0x080fe40000410000 */
[-C--:B------:R-:W-:Y:S02]  /*7d60*/  FMUL.FTZ R90, R90, R146.reuse ;  /* 0x000000925a5a7220 */ /* 0x080fe40000410000 */
[----:B---3--:R-:W-:Y:S02]  /*7d70*/  FFMA.FTZ R13, R156, c[0x0][0x23c], -R0 ;  /* 0x00008f009c0d7a23 */ /* 0x008fe40000010800 */
[-C--:B------:R-:W-:Y:S01]  /*7d80*/  FMUL.FTZ R91, R91, R146.reuse ;  /* 0x000000925b5b7220 */ /* 0x080fe20000410000 */
[----:B------:R-:W-:Y:S01]  /*7d90*/  HMMA.16816.F32 R76, R4, R20, R80 ;  /* 0x00000014044c723c */ /* 0x000fe20000001850 */
[----:B------:R3:W-:Y:S01]  /*7da0*/  MUFU.EX2 R233, R13 ;  /* 0x0000000d00e97308 */ /* 0x0007e20000000800 */
[----:B------:R-:W-:-:S02]  /*7db0*/  FMUL.FTZ R102, R102, R146 ;  /* 0x0000009266667220 */ /* 0x000fc40000410000 */
[-C--:B------:R-:W-:Y:S02]  /*7dc0*/  FMUL.FTZ R103, R103, R146.reuse ;  /* 0x0000009267677220 */ /* 0x080fe40000410000 */
[----:B------:R-:W-:Y:S01]  /*7dd0*/  FMUL.FTZ R106, R106, R146 ;  /* 0x000000926a6a7220 */ /* 0x000fe20000410000 */
[----:B------:R-:W-:Y:S01]  /*7de0*/  MOV R80, R15 ;  /* 0x0000000f00507202 */ /* 0x000fe20000000f00 */
[----:B-1----:R-:W-:Y:S01]  /*7df0*/  FMUL.FTZ R3, R166, c[0x0][0x23c] ;  /* 0x00008f00a6037a20 */ /* 0x002fe20000410000 */
[----:B------:R-:W-:Y:S01]  /*7e00*/  MOV R83, R50 ;  /* 0x0000003200537202 */ /* 0x000fe20000000f00 */
[-C--:B------:R-:W-:Y:S01]  /*7e10*/  FMUL.FTZ R107, R107, R146.reuse ;  /* 0x000000926b6b7220 */ /* 0x080fe20000410000 */
[----:B------:R-:W-:Y:S01]  /*7e20*/  MOV R82, R47 ;  /* 0x0000002f00527202 */ /* 0x000fe20000000f00 */
[-C--:B------:R-:W-:Y:S01]  /*7e30*/  FMUL.FTZ R118, R118, R146.reuse ;  /* 0x0000009276767220 */ /* 0x080fe20000410000 */
[----:B------:R-:W-:Y:S01]  /*7e40*/  FSEL R3, R3, RZ, P2 ;  /* 0x000000ff03037208 */ /* 0x000fe20001000000 */
[----:B------:R-:W-:Y:S01]  /*7e50*/  FMUL.FTZ R119, R119, R146 ;  /* 0x0000009277777220 */ /* 0x000fe20000410000 */
[----:B------:R-:W-:Y:S01]  /*7e60*/  MOV R81, R46 ;  /* 0x0000002e00517202 */ /* 0x000fe20000000f00 */
[----:B------:R-:W-:Y:S01]  /*7e70*/  FMUL.FTZ R122, R122, R146 ;  /* 0x000000927a7a7220 */ /* 0x000fe20000410000 */
[----:B------:R-:W-:Y:S01]  /*7e80*/  HMMA.16816.F32 R72, R4, R22, R88 ;  /* 0x000000160448723c */ /* 0x000fe20000001858 */
[----:B---3--:R-:W-:-:S02]  /*7e90*/  FFMA.FTZ R13, R149, c[0x0][0x23c], -R12 ;  /* 0x00008f00950d7a23 */ /* 0x008fc4000001080c */
[--C-:B------:R-:W-:Y:S02]  /*7ea0*/  FFMA.FTZ R14, R19, c[0x0][0x23c], -R3.reuse ;  /* 0x00008f00130e7a23 */ /* 0x100fe40000010803 */
[----:B------:R1:W-:Y:S01]  /*7eb0*/  MUFU.EX2 R231, R13 ;  /* 0x0000000d00e77308 */ /* 0x0003e20000000800 */
[----:B------:R-:W-:Y:S01]  /*7ec0*/  FFMA.FTZ R15, R61, c[0x0][0x23c], -R3 ;  /* 0x00008f003d0f7a23 */ /* 0x000fe20000010803 */
[----:B------:R-:W-:Y:S01]  /*7ed0*/  MOV R91, R43 ;  /* 0x0000002b005b7202 */ /* 0x000fe20000000f00 */
[-C--:B------:R-:W-:Y:S01]  /*7ee0*/  FMUL.FTZ R123, R123, R146.reuse ;  /* 0x000000927b7b7220 */ /* 0x080fe20000410000 */
[C---:B------:R-:W-:Y:S01]  /*7ef0*/  HMMA.16816.F32 R100, R4.reuse, R24, R100 ;  /* 0x000000180464723c */ /* 0x040fe20000001864 */
[----:B------:R-:W-:Y:S01]  /*7f00*/  FMUL.FTZ R134, R134, R146 ;  /* 0x0000009286867220 */ /* 0x000fe20000410000 */
[----:B------:R-:W-:Y:S01]  /*7f10*/  MOV R90, R42 ;  /* 0x0000002a005a7202 */ /* 0x000fe20000000f00 */
[-C--:B------:R-:W-:Y:S01]  /*7f20*/  FMUL.FTZ R135, R135, R146.reuse ;  /* 0x0000009287877220 */ /* 0x080fe20000410000 */
[----:B------:R3:W-:Y:S01]  /*7f30*/  MUFU.EX2 R238, R14 ;  /* 0x0000000e00ee7308 */ /* 0x0007e20000000800 */
[-C--:B------:R-:W-:Y:S01]  /*7f40*/  FMUL.FTZ R138, R138, R146.reuse ;  /* 0x000000928a8a7220 */ /* 0x080fe20000410000 */
[----:B------:R-:W-:Y:S01]  /*7f50*/  MOV R89, R41 ;  /* 0x0000002900597202 */ /* 0x000fe20000000f00 */
[----:B------:R-:W-:Y:S01]  /*7f60*/  FMUL.FTZ R139, R139, R146 ;  /* 0x000000928b8b7220 */ /* 0x000fe20000410000 */
[----:B------:R-:W-:Y:S01]  /*7f70*/  HMMA.16816.F32 R64, R4, R26, R104 ;  /* 0x0000001a0440723c */ /* 0x000fe20000001868 */
[----:B----4-:R-:W-:Y:S01]  /*7f80*/  FMUL.FTZ R86, R86, R144 ;  /* 0x0000009056567220 */ /* 0x010fe20000410000 */
[----:B------:R-:W-:Y:S01]  /*7f90*/  MOV R88, R40 ;  /* 0x0000002800587202 */ /* 0x000fe20000000f00 */
[----:B------:R-:W-:Y:S01]  /*7fa0*/  FMUL.FTZ R87, R87, R144 ;  /* 0x0000009057577220 */ /* 0x000fe20000410000 */
[----:B------:R4:W5:Y:S01]  /*7fb0*/  MUFU.EX2 R237, R15 ;  /* 0x0000000f00ed7308 */ /* 0x0009620000000800 */
[----:B-1----:R-:W-:-:S02]  /*7fc0*/  FFMA.FTZ R13, R71, c[0x0][0x23c], -R12 ;  /* 0x00008f00470d7a23 */ /* 0x002fc4000001080c */
[-C--:B------:R-:W-:Y:S01]  /*7fd0*/  FMUL.FTZ R94, R94, R144.reuse ;  /* 0x000000905e5e7220 */ /* 0x080fe20000410000 */
[C---:B------:R-:W-:Y:S01]  /*7fe0*/  HMMA.16816.F32 R60, R4.reuse, R28, R116 ;  /* 0x0000001c043c723c */ /* 0x040fe20000001874 */
[-C--:B------:R-:W-:Y:S02]  /*7ff0*/  FMUL.FTZ R95, R95, R144.reuse ;  /* 0x000000905f5f7220 */ /* 0x080fe40000410000 */
[-C--:B------:R-:W-:Y:S01]  /*8000*/  FMUL.FTZ R98, R98, R144.reuse ;  /* 0x0000009062627220 */ /* 0x080fe20000410000 */
[----:B------:R1:W-:Y:S01]  /*8010*/  MUFU.EX2 R230, R13 ;  /* 0x0000000d00e67308 */ /* 0x0003e20000000800 */
[----:B---3--:R-:W-:Y:S02]  /*8020*/  FFMA.FTZ R14, R56, c[0x0][0x23c], -R3 ;  /* 0x00008f00380e7a23 */ /* 0x008fe40000010803 */
[-C--:B------:R-:W-:Y:S01]  /*8030*/  FMUL.FTZ R99, R99, R144.reuse ;  /* 0x0000009063637220 */ /* 0x080fe20000410000 */
[----:B------:R-:W-:Y:S01]  /*8040*/  HMMA.16816.F32 R52, R4, R32, R132 ;  /* 0x000000200434723c */ /* 0x000fe20000001884 */
[----:B------:R-:W-:-:S02]  /*8050*/  FMUL.FTZ R110, R110, R144 ;  /* 0x000000906e6e7220 */ /* 0x000fc40000410000 */
[-C--:B------:R-:W-:Y:S01]  /*8060*/  FMUL.FTZ R111, R111, R144.reuse ;  /* 0x000000906f6f7220 */ /* 0x080fe20000410000 */
[----:B------:R3:W-:Y:S01]  /*8070*/  MUFU.EX2 R236, R14 ;  /* 0x0000000e00ec7308 */ /* 0x0007e20000000800 */
[----:B----4-:R-:W-:Y:S02]  /*8080*/  FFMA.FTZ R15, R57, c[0x0][0x23c], -R3 ;  /* 0x00008f00390f7a23 */ /* 0x010fe40000010803 */
[-C--:B------:R-:W-:Y:S01]  /*8090*/  FMUL.FTZ R114, R114, R144.reuse ;  /* 0x0000009072727220 */ /* 0x080fe20000410000 */
[----:B------:R-:W-:Y:S01]  /*80a0*/  HMMA.16816.F32 R56, R4, R30, R120 ;  /* 0x0000001e0438723c */ /* 0x000fe20000001878 */
[-C--:B------:R-:W-:Y:S02]  /*80b0*/  FMUL.FTZ R115, R115, R144.reuse ;  /* 0x0000009073737220 */ /* 0x080fe40000410000 */
[----:B------:R-:W-:Y:S01]  /*80c0*/  FMUL.FTZ R126, R126, R144 ;  /* 0x000000907e7e7220 */ /* 0x000fe20000410000 */
[----:B------:R-:W4:Y:S01]  /*80d0*/  MUFU.EX2 R235, R15 ;  /* 0x0000000f00eb7308 */ /* 0x000f220000000800 */
[----:B-1----:R-:W-:-:S02]  /*80e0*/  FFMA.FTZ R13, R157, c[0x0][0x23c], -R2 ;  /* 0x00008f009d0d7a23 */ /* 0x002fc40000010802 */
[-C--:B------:R-:W-:Y:S01]  /*80f0*/  FMUL.FTZ R127, R127, R144.reuse ;  /* 0x000000907f7f7220 */ /* 0x080fe20000410000 */
[----:B------:R-:W-:Y:S01]  /*8100*/  HMMA.16816.F32 R44, R4, R34, R136 ;  /* 0x00000022042c723c */ /* 0x000fe20000001888 */
[-C--:B------:R-:W-:Y:S02]  /*8110*/  FMUL.FTZ R130, R130, R144.reuse ;  /* 0x0000009082827220 */ /* 0x080fe40000410000 */
[----:B------:R-:W-:Y:S01]  /*8120*/  FMUL.FTZ R131, R131, R144 ;  /* 0x0000009083837220 */ /* 0x000fe20000410000 */
[----:B------:R1:W-:Y:S01]  /*8130*/  MUFU.EX2 R227, R13 ;  /* 0x0000000d00e37308 */ /* 0x0003e20000000800 */
[----:B---3--:R-:W-:Y:S02]  /*8140*/  FMUL.FTZ R14, R16, c[0x0][0x23c] ;  /* 0x00008f00100e7a20 */ /* 0x008fe40000410000 */
[----:B--2---:R-:W-:Y:S01]  /*8150*/  F2FP.PACK_AB R4, R240, R83 ;  /* 0x00000053f004723e */ /* 0x004fe200000000ff */
[----:B------:R-:W-:Y:S01]  /*8160*/  LDSM.16.MT88.4 R16, [R191+0x6800] ;  /* 0x00680000bf10783b */ /* 0x000fe20000004200 */
[----:B-----5:R-:W-:Y:S01]  /*8170*/  F2FP.PACK_AB R5, R237, R238 ;  /* 0x000000eeed05723e */ /* 0x020fe200000000ff */
[----:B------:R-:W-:Y:S01]  /*8180*/  FMUL.FTZ R142, R142, R144 ;  /* 0x000000908e8e7220 */ /* 0x000fe20000410000 */
[----:B------:R-:W-:Y:S01]  /*8190*/  F2FP.PACK_AB R6, R241, R239 ;  /* 0x000000eff106723e */ /* 0x000fe200000000ff */
[----:B------:R-:W2:Y:S01]  /*81a0*/  MUFU.EX2 R145, R14 ;  /* 0x0000000e00917308 */ /* 0x000ea20000000800 */
[----:B----4-:R-:W-:Y:S01]  /*81b0*/  F2FP.PACK_AB R7, R235, R236 ;  /* 0x000000eceb07723e */ /* 0x010fe200000000ff */
[----:B------:R-:W-:-:S02]  /*81c0*/  FMUL.FTZ R143, R143, R144 ;  /* 0x000000908f8f7220 */ /* 0x000fc40000410000 */
[----:B-1----:R-:W-:-:S04]  /*81d0*/  FFMA.FTZ R13, R152, c[0x0][0x23c], -R2 ;  /* 0x00008f00980d7a23 */ /* 0x002fc80000010802 */
[----:B------:R1:W-:Y:S01]  /*81e0*/  MUFU.EX2 R228, R13 ;  /* 0x0000000d00e47308 */ /* 0x0003e20000000800 */
[-C--:B--2---:R-:W-:Y:S02]  /*81f0*/  FMUL.FTZ R84, R84, R145.reuse ;  /* 0x0000009154547220 */ /* 0x084fe40000410000 */
[-C--:B------:R-:W-:Y:S02]  /*8200*/  FMUL.FTZ R85, R85, R145.reuse ;  /* 0x0000009155557220 */ /* 0x080fe40000410000 */
[-C--:B------:R-:W-:Y:S02]  /*8210*/  FMUL.FTZ R92, R92, R145.reuse ;  /* 0x000000915c5c7220 */ /* 0x080fe40000410000 */
[-C--:B------:R-:W-:Y:S02]  /*8220*/  FMUL.FTZ R93, R93, R145.reuse ;  /* 0x000000915d5d7220 */ /* 0x080fe40000410000 */
[-C--:B------:R-:W-:Y:S01]  /*8230*/  FMUL.FTZ R96, R96, R145.reuse ;  /* 0x0000009160607220 */ /* 0x080fe20000410000 */
[----:B------:R-:W-:Y:S01]  /*8240*/  HMMA.16816.F32 R48, R4, R20, R84 ;  /* 0x000000140430723c */ /* 0x000fe20000001854 */
[----:B------:R-:W-:-:S02]  /*8250*/  FMUL.FTZ R97, R97, R145 ;  /* 0x0000009161617220 */ /* 0x000fc40000410000 */
[----:B-1----:R-:W-:Y:S02]  /*8260*/  FFMA.FTZ R13, R151, c[0x0][0x23c], -R2 ;  /* 0x00008f00970d7a23 */ /* 0x002fe40000010802 */
[-C--:B------:R-:W-:Y:S02]  /*8270*/  FMUL.FTZ R108, R108, R145.reuse ;  /* 0x000000916c6c7220 */ /* 0x080fe40000410000 */
[----:B------:R1:W-:Y:S01]  /*8280*/  MUFU.EX2 R226, R13 ;  /* 0x0000000d00e27308 */ /* 0x0003e20000000800 */
[-C--:B------:R-:W-:Y:S01]  /*8290*/  FMUL.FTZ R109, R109, R145.reuse ;  /* 0x000000916d6d7220 */ /* 0x080fe20000410000 */
[C---:B------:R-:W-:Y:S01]  /*82a0*/  HMMA.16816.F32 R40, R4.reuse, R22, R92 ;  /* 0x000000160428723c */ /* 0x040fe2000000185c */
[-C--:B------:R-:W-:Y:S01]  /*82b0*/  FMUL.FTZ R112, R112, R145.reuse ;  /* 0x0000009170707220 */ /* 0x080fe20000410000 */
[----:B------:R-:W-:Y:S01]  /*82c0*/  LDSM.16.MT88.4 R20, [R192+0x6800] ;  /* 0x00680000c014783b */ /* 0x000fe20000004200 */
[-C--:B------:R-:W-:Y:S02]  /*82d0*/  FMUL.FTZ R113, R113, R145.reuse ;  /* 0x0000009171717220 */ /* 0x080fe40000410000 */
[-C--:B------:R-:W-:Y:S01]  /*82e0*/  FMUL.FTZ R124, R124, R145.reuse ;  /* 0x000000917c7c7220 */ /* 0x080fe20000410000 */
[----:B------:R-:W-:Y:S01]  /*82f0*/  LDSM.16.MT88.4 R92, [R189+0x7800] ;  /* 0x00780000bd5c783b */ /* 0x000fe20000004200 */
[----:B------:R-:W-:Y:S01]  /*8300*/  FMUL.FTZ R125, R125, R145 ;  /* 0x000000917d7d7220 */ /* 0x000fe20000410000 */
[----:B------:R-:W-:Y:S01]  /*8310*/  HMMA.16816.F32 R36, R4, R24, R96 ;  /* 0x000000180424723c */ /* 0x000fe20000001860 */
[----:B------:R-:W-:-:S02]  /*8320*/  FFMA.FTZ R14, R150, c[0x0][0x23c], -R12 ;  /* 0x00008f00960e7a23 */ /* 0x000fc4000001080c */
[-C--:B------:R-:W-:Y:S02]  /*8330*/  FMUL.FTZ R128, R128, R145.reuse ;  /* 0x0000009180807220 */ /* 0x080fe40000410000 */
[----:B------:R2:W3:Y:S01]  /*8340*/  MUFU.EX2 R234, R14 ;  /* 0x0000000e00ea7308 */ /* 0x0004e20000000800 */
[----:B-1----:R-:W-:Y:S02]  /*8350*/  FFMA.FTZ R13, R162, c[0x0][0x23c], -R0 ;  /* 0x00008f00a20d7a23 */ /* 0x002fe40000010800 */
[----:B------:R-:W-:Y:S01]  /*8360*/  HMMA.16816.F32 R108, R4, R26, R108 ;  /* 0x0000001a046c723c */ /* 0x000fe2000000186c */
[----:B------:R-:W-:Y:S01]  /*8370*/  LDSM.16.MT88.4 R24, [R190+0x6800] ;  /* 0x00680000be18783b */ /* 0x000fe20000004200 */
[-C--:B------:R-:W-:Y:S02]  /*8380*/  FMUL.FTZ R129, R129, R145.reuse ;  /* 0x0000009181817220 */ /* 0x080fe40000410000 */
[-C--:B------:R-:W-:Y:S01]  /*8390*/  FMUL.FTZ R140, R140, R145.reuse ;  /* 0x000000918c8c7220 */ /* 0x080fe20000410000 */
[----:B------:R1:W-:Y:S01]  /*83a0*/  MUFU.EX2 R224, R13 ;  /* 0x0000000d00e07308 */ /* 0x0003e20000000800 */
[----:B------:R-:W-:-:S02]  /*83b0*/  FMUL.FTZ R141, R141, R145 ;  /* 0x000000918d8d7220 */ /* 0x000fc40000410000 */
[----:B------:R-:W-:Y:S01]  /*83c0*/  HMMA.16816.F32 R112, R4, R28, R112 ;  /* 0x0000001c0470723c */ /* 0x000fe20000001870 */
[----:B--2---:R-:W-:-:S07]  /*83d0*/  FFMA.FTZ R14, R148, c[0x0][0x23c], -R12 ;  /* 0x00008f00940e7a23 */ /* 0x004fce000001080c */
[----:B------:R-:W-:Y:S01]  /*83e0*/  HMMA.16816.F32 R124, R4, R30, R124 ;  /* 0x0000001e047c723c */ /* 0x000fe2000000187c */
[----:B------:R-:W2:Y:S01]  /*83f0*/  LDSM.16.MT88.4 R28, [R189+0x6800] ;  /* 0x00680000bd1c783b */ /* 0x000ea20000004200 */
[----:B------:R4:W5:Y:S01]  /*8400*/  MUFU.EX2 R232, R14 ;  /* 0x0000000e00e87308 */ /* 0x0009620000000800 */
[----:B-1----:R-:W-:-:S05]  /*8410*/  FFMA.FTZ R13, R154, c[0x0][0x23c], -R0 ;  /* 0x00008f009a0d7a23 */ /* 0x002fca0000010800 */
[C---:B------:R-:W-:Y:S02]  /*8420*/  HMMA.16816.F32 R128, R4.reuse, R32, R128 ;  /* 0x000000200480723c */ /* 0x040fe40000001880 */
[----:B------:R1:W-:Y:S06]  /*8430*/  MUFU.EX2 R223, R13 ;  /* 0x0000000d00df7308 */ /* 0x0003ec0000000800 */
[----:B------:R-:W-:Y:S01]  /*8440*/  HMMA.16816.F32 R140, R4, R34, R140 ;  /* 0x00000022048c723c */ /* 0x000fe2000000188c */
[----:B----4-:R-:W-:-:S04]  /*8450*/  FFMA.FTZ R14, R158, c[0x0][0x23c], -R2 ;  /* 0x00008f009e0e7a23 */ /* 0x010fc80000010802 */
[----:B------:R4:W4:Y:S02]  /*8460*/  MUFU.EX2 R229, R14 ;  /* 0x0000000e00e57308 */ /* 0x0009240000000800 */
[----:B---3--:R-:W-:Y:S02]  /*8470*/  F2FP.PACK_AB R4, R231, R234 ;  /* 0x000000eae704723e */ /* 0x008fe400000000ff */
[----:B-----5:R-:W-:Y:S01]  /*8480*/  F2FP.PACK_AB R6, R230, R232 ;  /* 0x000000e8e606723e */ /* 0x020fe200000000ff */
[----:B-1----:R-:W-:Y:S01]  /*8490*/  FFMA.FTZ R13, R153, c[0x0][0x23c], -R0 ;  /* 0x00008f00990d7a23 */ /* 0x002fe20000010800 */
[----:B------:R-:W-:-:S03]  /*84a0*/  F2FP.PACK_AB R7, R226, R228 ;  /* 0x000000e4e207723e */ /* 0x000fc600000000ff */
[----:B------:R1:W-:Y:S01]  /*84b0*/  MUFU.EX2 R222, R13 ;  /* 0x0000000d00de7308 */ /* 0x0003e20000000800 */
[----:B----4-:R-:W-:Y:S01]  /*84c0*/  FFMA.FTZ R14, R164, c[0x0][0x23c], -R0 ;  /* 0x00008f00a40e7a23 */ /* 0x010fe20000010800 */
[----:B------:R-:W-:-:S06]  /*84d0*/  F2FP.PACK_AB R5, R227, R229 ;  /* 0x000000e5e305723e */ /* 0x000fcc00000000ff */
[----:B------:R-:W3:Y:S01]  /*84e0*/  MUFU.EX2 R225, R14 ;  /* 0x0000000e00e17308 */ /* 0x000ee20000000800 */
[--C-:B-1----:R-:W-:Y:S01]  /*84f0*/  FFMA.FTZ R13, R180, c[0x0][0x23c], -R3.reuse ;  /* 0x00008f00b40d7a23 */ /* 0x102fe20000010803 */
[C---:B--2---:R-:W-:Y:S06]  /*8500*/  HMMA.16816.F32 R76, R4.reuse, R28, R76 ;  /* 0x0000001c044c723c */ /* 0x044fec000000184c */
        /* <DEDUP_REMOVED lines=8> */
[C---:B------:R-:W-:Y:S01]  /*8590*/  HMMA.16816.F32 R56, R4.reuse, R26, R56 ;  /* 0x0000001a0438723c */ /* 0x040fe20000001838 */
[----:B------:R1:W-:Y:S07]  /*85a0*/  MUFU.EX2 R219, R13 ;  /* 0x0000000d00db7308 */ /* 0x0003ee0000000800 */
[C---:B------:R-:W-:Y:S08]  /*85b0*/  HMMA.16816.F32 R52, R4.reuse, R16, R52 ;  /* 0x000000100434723c */ /* 0x040ff00000001834 */
[----:B------:R-:W-:Y:S01]  /*85c0*/  HMMA.16816.F32 R44, R4, R18, R44 ;  /* 0x00000012042c723c */ /* 0x000fe2000000182c */
[----:B-1----:R-:W-:-:S04]  /*85d0*/  FFMA.FTZ R13, R170, c[0x0][0x23c], -R3 ;  /* 0x00008f00aa0d7a23 */ /* 0x002fc80000010803 */
[----:B------:R1:W4:Y:S02]  /*85e0*/  MUFU.EX2 R217, R13 ;  /* 0x0000000d00d97308 */ /* 0x0003240000000800 */
[----:B---3--:R-:W-:Y:S02]  /*85f0*/  F2FP.PACK_AB R4, R225, R233 ;  /* 0x000000e9e104723e */ /* 0x008fe400000000ff */
[----:B--2---:R-:W-:Y:S02]  /*8600*/  F2FP.PACK_AB R5, R220, R221 ;  /* 0x000000dddc05723e */ /* 0x004fe400000000ff */
[----:B------:R-:W-:Y:S01]  /*8610*/  F2FP.PACK_AB R6, R223, R224 ;  /* 0x000000e0df06723e */ /* 0x000fe200000000ff */
[----:B-1----:R-:W-:Y:S01]  /*8620*/  FFMA.FTZ R13, R155, c[0x0][0x23c], -R0 ;  /* 0x00008f009b0d7a23 */ /* 0x002fe20000010800 */
[----:B----4-:R-:W-:-:S03]  /*8630*/  F2FP.PACK_AB R7, R217, R219 ;  /* 0x000000dbd907723e */ /* 0x010fc600000000ff */
[----:B------:R1:W-:Y:S04]  /*8640*/  MUFU.EX2 R218, R13 ;  /* 0x0000000d00da7308 */ /* 0x0003e80000000800 */
[C---:B------:R-:W-:Y:S08]  /*8650*/  HMMA.16816.F32 R48, R4.reuse, R28, R48 ;  /* 0x0000001c0430723c */ /* 0x040ff00000001830 */
[----:B------:R-:W-:Y:S01]  /*8660*/  HMMA.16816.F32 R40, R4, R30, R40 ;  /* 0x0000001e0428723c */ /* 0x000fe20000001828 */
[----:B------:R-:W2:Y:S01]  /*8670*/  LDSM.16.MT88.4 R28, [R189+0x7000] ;  /* 0x00700000bd1c783b */ /* 0x000ea20000004200 */
[----:B-1----:R-:W-:-:S04]  /*8680*/  FFMA.FTZ R13, R163, c[0x0][0x23c], -R0 ;  /* 0x00008f00a30d7a23 */ /* 0x002fc80000010800 */
[----:B------:R1:W-:Y:S02]  /*8690*/  MUFU.EX2 R180, R13 ;  /* 0x0000000d00b47308 */ /* 0x0003e40000000800 */
[C---:B------:R-:W-:Y:S08]  /*86a0*/  HMMA.16816.F32 R36, R4.reuse, R20, R36 ;  /* 0x000000140424723c */ /* 0x040ff00000001824 */
[----:B------:R-:W-:Y:S01]  /*86b0*/  HMMA.16816.F32 R32, R4, R22, R108 ;  /* 0x000000160420723c */ /* 0x000fe2000000186c */
[----:B------:R-:W-:Y:S04]  /*86c0*/  LDSM.16.MT88.4 R20, [R190+0x7000] ;  /* 0x00700000be14783b */ /* 0x000fe80000004200 */
[----:B------:R-:W-:Y:S01]  /*86d0*/  LDSM.16.MT88.4 R108, [R192+0x7800] ;  /* 0x00780000c06c783b */ /* 0x000fe20000004200 */
[----:B-1----:R-:W-:-:S02]  /*86e0*/  FFMA.FTZ R13, R168, c[0x0][0x23c], -R12 ;  /* 0x00008f00a80d7a23 */ /* 0x002fc4000001080c */
[C---:B------:R-:W-:Y:S02]  /*86f0*/  HMMA.16816.F32 R112, R4.reuse, R24, R112 ;  /* 0x000000180470723c */ /* 0x040fe40000001870 */
[----:B------:R1:W-:Y:S06]  /*8700*/  MUFU.EX2 R176, R13 ;  /* 0x0000000d00b07308 */ /* 0x0003ec0000000800 */
[C---:B------:R-:W-:Y:S01]  /*8710*/  HMMA.16816.F32 R124, R4.reuse, R26, R124 ;  /* 0x0000001a047c723c */ /* 0x040fe2000000187c */
[----:B------:R-:W3:Y:S07]  /*8720*/  LDSM.16.MT88.4 R24, [R192+0x7000] ;  /* 0x00700000c018783b */ /* 0x000eee0000004200 */
[----:B------:R-:W-:Y:S01]  /*8730*/  HMMA.16816.F32 R128, R4, R16, R128 ;  /* 0x000000100480723c */ /* 0x000fe20000001880 */
[----:B-1----:R-:W-:-:S04]  /*8740*/  FFMA.FTZ R13, R169, c[0x0][0x23c], -R12 ;  /* 0x00008f00a90d7a23 */ /* 0x002fc8000001080c */
[----:B------:R1:W4:Y:S03]  /*8750*/  MUFU.EX2 R174, R13 ;  /* 0x0000000d00ae7308 */ /* 0x0003260000000800 */
[----:B------:R-:W-:Y:S01]  /*8760*/  HMMA.16816.F32 R140, R4, R18, R140 ;  /* 0x00000012048c723c */ /* 0x000fe2000000188c */
[----:B------:R-:W5:Y:S01]  /*8770*/  LDSM.16.MT88.4 R16, [R191+0x7000] ;  /* 0x00700000bf10783b */ /* 0x000f620000004200 */
[----:B-1----:R-:W-:-:S05]  /*8780*/  FFMA.FTZ R13, R167, c[0x0][0x23c], -R12 ;  /* 0x00008f00a70d7a23 */ /* 0x002fca000001080c */
[----:B----4-:R-:W-:Y:S01]  /*8790*/  F2FP.PACK_AB R4, R174, R176 ;  /* 0x000000b0ae04723e */ /* 0x010fe200000000ff */
[----:B------:R1:W-:Y:S02]  /*87a0*/  MUFU.EX2 R170, R13 ;  /* 0x0000000d00aa7308 */ /* 0x0003e40000000800 */
[----:B-1----:R-:W-:-:S06]  /*87b0*/  FFMA.FTZ R13, R165, c[0x0][0x23c], -R12 ;  /* 0x00008f00a50d7a23 */ /* 0x002fcc000001080c */
[----:B------:R1:W4:Y:S02]  /*87c0*/  MUFU.EX2 R169, R13 ;  /* 0x0000000d00a97308 */ /* 0x0003240000000800 */
[----:B-1----:R-:W-:Y:S01]  /*87d0*/  FFMA.FTZ R13, R175, c[0x0][0x23c], -R2 ;  /* 0x00008f00af0d7a23 */ /* 0x002fe20000010802 */
[----:B----4-:R-:W-:Y:S02]  /*87e0*/  F2FP.PACK_AB R6, R169, R170 ;  /* 0x000000aaa906723e */ /* 0x010fe400000000ff */
[----:B------:R-:W-:-:S03]  /*87f0*/  MOV R175, R88 ;  /* 0x0000005800af7202 */ /* 0x000fc60000000f00 */
[----:B------:R1:W-:Y:S02]  /*8800*/  MUFU.EX2 R168, R13 ;  /* 0x0000000d00a87308 */ /* 0x0003e40000000800 */
[----:B-1----:R-:W-:Y:S01]  /*8810*/  FFMA.FTZ R13, R178, c[0x0][0x23c], -R2 ;  /* 0x00008f00b20d7a23 */ /* 0x002fe20000010802 */
[----:B------:R-:W-:-:S05]  /*8820*/  MOV R178, R89 ;  /* 0x0000005900b27202 */ /* 0x000fca0000000f00 */
        /* <DEDUP_REMOVED lines=21> */
[----:B------:R-:W-:Y:S01]  /*8980*/  MOV R182, R82 ;  /* 0x0000005200b67202 */ /* 0x000fe20000000f00 */
[----:B------:R1:W-:Y:S06]  /*8990*/  MUFU.EX2 R158, R13 ;  /* 0x0000000d009e7308 */ /* 0x0003ec0000000800 */
[C---:B------:R-:W-:Y:S08]  /*89a0*/  HMMA.16816.F32 R56, R4.reuse, R22, R56 ;  /* 0x000000160438723c */ /* 0x040ff00000001838 */
[----:B-----5:R-:W-:Y:S01]  /*89b0*/  HMMA.16816.F32 R52, R4, R16, R52 ;  /* 0x000000100434723c */ /* 0x020fe20000001834 */
[--C-:B-1----:R-:W-:Y:S01]  /*89c0*/  FFMA.FTZ R13, R179, c[0x0][0x23c], -R0.reuse ;  /* 0x00008f00b30d7a23 */ /* 0x102fe20000010800 */
[----:B------:R-:W-:Y:S01]  /*89d0*/  MOV R179, R83 ;  /* 0x0000005300b37202 */ /* 0x000fe20000000f00 */
[----:B------:R-:W-:-:S02]  /*89e0*/  FFMA.FTZ R0, R183, c[0x0][0x23c], -R0 ;  /* 0x00008f00b7007a23 */ /* 0x000fc40000010800 */
[----:B------:R1:W-:Y:S03]  /*89f0*/  MUFU.EX2 R157, R13 ;  /* 0x0000000d009d7308 */ /* 0x0003e60000000800 */
[----:B------:R-:W-:Y:S05]  /*8a00*/  HMMA.16816.F32 R44, R4, R18, R44 ;  /* 0x00000012042c723c */ /* 0x000fea000000182c */
[----:B------:R2:W-:Y:S02]  /*8a10*/  MUFU.EX2 R156, R0 ;  /* 0x00000000009c7308 */ /* 0x0005e40000000800 */
[----:B------:R-:W-:-:S02]  /*8a20*/  F2FP.PACK_AB R4, R218, R222 ;  /* 0x000000deda04723e */ /* 0x000fc400000000ff */
[----:B----4-:R-:W-:Y:S01]  /*8a30*/  F2FP.PACK_AB R6, R163, R180 ;  /* 0x000000b4a306723e */ /* 0x010fe200000000ff */
[----:B-1----:R-:W-:-:S04]  /*8a40*/  FFMA.FTZ R13, R211, c[0x0][0x23c], -R3 ;  /* 0x00008f00d30d7a23 */ /* 0x002fc80000010803 */
[----:B------:R1:W-:Y:S01]  /*8a50*/  MUFU.EX2 R155, R13 ;  /* 0x0000000d009b7308 */ /* 0x0003e20000000800 */
[----:B--2---:R-:W-:-:S07]  /*8a60*/  FFMA.FTZ R0, R187, c[0x0][0x23c], -R12 ;  /* 0x00008f00bb007a23 */ /* 0x004fce000001080c */
[----:B------:R2:W-:Y:S01]  /*8a70*/  MUFU.EX2 R150, R0 ;  /* 0x0000000000967308 */ /* 0x0005e20000000800 */
[----:B-1----:R-:W-:-:S07]  /*8a80*/  FFMA.FTZ R13, R205, c[0x0][0x23c], -R3 ;  /* 0x00008f00cd0d7a23 */ /* 0x002fce0000010803 */
[----:B------:R1:W3:Y:S01]  /*8a90*/  MUFU.EX2 R154, R13 ;  /* 0x0000000d009a7308 */ /* 0x0002e20000000800 */
[----:B--2---:R-:W-:-:S07]  /*8aa0*/  FFMA.FTZ R0, R186, c[0x0][0x23c], -R12 ;  /* 0x00008f00ba007a23 */ /* 0x004fce000001080c */
[----:B------:R2:W4:Y:S01]  /*8ab0*/  MUFU.EX2 R151, R0 ;  /* 0x0000000000977308 */ /* 0x0005220000000800 */
[----:B-1----:R-:W-:Y:S01]  /*8ac0*/  FFMA.FTZ R13, R206, c[0x0][0x23c], -R3 ;  /* 0x00008f00ce0d7a23 */ /* 0x002fe20000010803 */
[----:B---3--:R-:W-:-:S06]  /*8ad0*/  F2FP.PACK_AB R5, R154, R155 ;  /* 0x0000009b9a05723e */ /* 0x008fcc00000000ff */
[----:B------:R1:W-:Y:S01]  /*8ae0*/  MUFU.EX2 R153, R13 ;  /* 0x0000000d00997308 */ /* 0x0003e20000000800 */
[----:B--2---:R-:W-:Y:S01]  /*8af0*/  FFMA.FTZ R0, R185, c[0x0][0x23c], -R12 ;  /* 0x00008f00b9007a23 */ /* 0x004fe2000001080c */
[----:B----4-:R-:W-:-:S06]  /*8b00*/  F2FP.PACK_AB R136, R151, R150 ;  /* 0x000000969788723e */ /* 0x010fcc00000000ff */
[----:B------:R2:W-:Y:S01]  /*8b10*/  MUFU.EX2 R149, R0 ;  /* 0x0000000000957308 */ /* 0x0005e20000000800 */
[----:B-1----:R-:W-:-:S07]  /*8b20*/  FFMA.FTZ R13, R204, c[0x0][0x23c], -R3 ;  /* 0x00008f00cc0d7a23 */ /* 0x002fce0000010803 */
[----:B------:R-:W1:Y:S01]  /*8b30*/  MUFU.EX2 R152, R13 ;  /* 0x0000000d00987308 */ /* 0x000e620000000800 */
[----:B--2---:R-:W-:-:S07]  /*8b40*/  FFMA.FTZ R0, R184, c[0x0][0x23c], -R12 ;  /* 0x00008f00b8007a23 */ /* 0x004fce000001080c */
[----:B------:R2:W3:Y:S01]  /*8b50*/  MUFU.EX2 R148, R0 ;  /* 0x0000000000947308 */ /* 0x0004e20000000800 */
[----:B-1----:R-:W-:Y:S01]  /*8b60*/  F2FP.PACK_AB R7, R152, R153 ;  /* 0x000000999807723e */ /* 0x002fe200000000ff */
[----:B------:R-:W-:Y:S06]  /*8b70*/  LDSM.16.MT88.4 R12, [R191+0x7800] ;  /* 0x00780000bf0c783b */ /* 0x000fec0000004200 */
[----:B------:R-:W-:Y:S01]  /*8b80*/  HMMA.16816.F32 R40, R4, R30, R40 ;  /* 0x0000001e0428723c */ /* 0x000fe20000001828 */
[----:B--2---:R-:W-:Y:S01]  /*8b90*/  FFMA.FTZ R0, R210, c[0x0][0x23c], -R2 ;  /* 0x00008f00d2007a23 */ /* 0x004fe20000010802 */
[----:B---3--:R-:W-:-:S03]  /*8ba0*/  F2FP.PACK_AB R138, R148, R149 ;  /* 0x00000095948a723e */ /* 0x008fc600000000ff */
        /* <DEDUP_REMOVED lines=8> */
[--C-:B-1----:R-:W-:Y:S01]  /*8c30*/  FFMA.FTZ R0, R208, c[0x0][0x23c], -R2.reuse ;  /* 0x00008f00d0007a23 */ /* 0x102fe20000010802 */
[----:B--2---:R-:W-:Y:S01]  /*8c40*/  F2FP.PACK_AB R137, R30, R31 ;  /* 0x0000001f1e89723e */ /* 0x004fe200000000ff */
[----:B------:R-:W-:-:S02]  /*8c50*/  FFMA.FTZ R2, R207, c[0x0][0x23c], -R2 ;  /* 0x00008f00cf027a23 */ /* 0x000fc40000010802 */
[----:B------:R1:W-:Y:S03]  /*8c60*/  MUFU.EX2 R29, R0 ;  /* 0x00000000001d7308 */ /* 0x0003e60000000800 */
[C---:B------:R-:W-:Y:S01]  /*8c70*/  HMMA.16816.F32 R20, R4.reuse, R22, R124 ;  /* 0x000000160414723c */ /* 0x040fe2000000187c */
[----:B------:R-:W2:Y:S04]  /*8c80*/  LDSM.16.MT88.4 R124, [R190+0x7800] ;  /* 0x00780000be7c783b */ /* 0x000ea80000004200 */
[----:B------:R3:W4:Y:S03]  /*8c90*/  MUFU.EX2 R28, R2 ;  /* 0x00000002001c7308 */ /* 0x0007260000000800 */
[----:B------:R-:W-:Y:S01]  /*8ca0*/  HMMA.16816.F32 R16, R4, R18, R140 ;  /* 0x000000120410723c */ /* 0x000fe2000000188c */
[----:B-1----:R-:W-:-:S06]  /*8cb0*/  FFMA.FTZ R0, R215, c[0x0][0x23c], -R3 ;  /* 0x00008f00d7007a23 */ /* 0x002fcc0000010803 */
[----:B------:R-:W-:Y:S01]  /*8cc0*/  FFMA.FTZ R4, R243, R145, R179 ;  /* 0x00000091f3047223 */ /* 0x000fe200000100b3 */
[----:B------:R-:W-:Y:S01]  /*8cd0*/  F2FP.PACK_AB R140, R158, R162 ;  /* 0x000000a29e8c723e */ /* 0x000fe200000000ff */
[----:B------:R1:W-:Y:S01]  /*8ce0*/  MUFU.EX2 R27, R0 ;  /* 0x00000000001b7308 */ /* 0x0003e20000000800 */
[----:B------:R-:W-:Y:S01]  /*8cf0*/  F2FP.PACK_AB R142, R156, R157 ;  /* 0x0000009d9c8e723e */ /* 0x000fe200000000ff */
[----:B------:R-:W-:Y:S01]  /*8d00*/  FADD.FTZ R4, R240, R4 ;  /* 0x00000004f0047221 */ /* 0x000fe20000010000 */
[----:B------:R-:W-:Y:S01]  /*8d10*/  MOV R179, R160 ;  /* 0x000000a000b37202 */ /* 0x000fe20000000f00 */
[----:B---3--:R-:W-:Y:S01]  /*8d20*/  FFMA.FTZ R2, R245, R147, R182 ;  /* 0x00000093f5027223 */ /* 0x008fe200000100b6 */
[----:B----4-:R-:W-:-:S03]  /*8d30*/  F2FP.PACK_AB R139, R28, R29 ;  /* 0x0000001d1c8b723e */ /* 0x010fc600000000ff */
[----:B------:R-:W-:-:S04]  /*8d40*/  FADD.FTZ R6, R181, R2 ;  /* 0x00000002b5067221 */ /* 0x000fc80000010000 */
[----:B------:R-:W-:Y:S01]  /*8d50*/  HMMA.16816.F32 R80, R136, R92, R76 ;  /* 0x0000005c8850723c */ /* 0x000fe2000000184c */
[----:B-1----:R-:W-:-:S04]  /*8d60*/  FFMA.FTZ R0, R213, c[0x0][0x23c], -R3 ;  /* 0x00008f00d5007a23 */ /* 0x002fc80000010803 */
[----:B------:R1:W3:Y:S03]  /*8d70*/  MUFU.EX2 R26, R0 ;  /* 0x00000000001a7308 */ /* 0x0002e60000000800 */
[C---:B------:R-:W-:Y:S08]  /*8d80*/  HMMA.16816.F32 R88, R136.reuse, R94, R72 ;  /* 0x0000005e8858723c */ /* 0x040ff00000001848 */
[----:B------:R-:W-:Y:S01]  /*8d90*/  HMMA.16816.F32 R100, R136, R108, R68 ;  /* 0x0000006c8864723c */ /* 0x000fe20000001844 */
[--C-:B-1----:R-:W-:Y:S01]  /*8da0*/  FFMA.FTZ R0, R214, c[0x0][0x23c], -R3.reuse ;  /* 0x00008f00d6007a23 */ /* 0x102fe20000010803 */
[----:B---3--:R-:W-:Y:S01]  /*8db0*/  F2FP.PACK_AB R141, R26, R27 ;  /* 0x0000001b1a8d723e */ /* 0x008fe200000000ff */
[----:B------:R-:W-:-:S05]  /*8dc0*/  FFMA.FTZ R3, R212, c[0x0][0x23c], -R3 ;  /* 0x00008f00d4037a23 */ /* 0x000fca0000010803 */
[C---:B------:R-:W-:Y:S01]  /*8dd0*/  HMMA.16816.F32 R104, R136.reuse, R110, R64 ;  /* 0x0000006e8868723c */ /* 0x040fe20000001840 */
[----:B------:R1:W-:Y:S01]  /*8de0*/  MUFU.EX2 R25, R0 ;  /* 0x0000000000197308 */ /* 0x0003e20000000800 */
[----:B------:R-:W-:Y:S02]  /*8df0*/  MOV R69, R166 ;  /* 0x000000a600457202 */ /* 0x000fe40000000f00 */
[----:B------:R-:W-:Y:S02]  /*8e00*/  MOV R70, R172 ;  /* 0x000000ac00467202 */ /* 0x000fe40000000f00 */
[----:B------:R-:W-:Y:S02]  /*8e10*/  MOV R68, R161 ;  /* 0x000000a100447202 */ /* 0x000fe40000000f00 */
[C---:B--2---:R-:W-:Y:S01]  /*8e20*/  HMMA.16816.F32 R116, R136.reuse, R124, R60 ;  /* 0x0000007c8874723c */ /* 0x044fe2000000183c */
[----:B------:R2:W3:Y:S07]  /*8e30*/  MUFU.EX2 R24, R3 ;  /* 0x0000000300187308 */ /* 0x0004ee0000000800 */
[----:B------:R-:W-:Y:S01]  /*8e40*/  HMMA.16816.F32 R120, R136, R126, R56 ;  /* 0x0000007e8878723c */ /* 0x000fe20000001838 */
[----:B-1----:R-:W-:-:S04]  /*8e50*/  FFMA.FTZ R0, R246, R146, R177 ;  /* 0x00000092f6007223 */ /* 0x002fc800000100b1 */
[----:B------:R-:W-:Y:S02]  /*8e60*/  FADD.FTZ R5, R242, R0 ;  /* 0x00000000f2057221 */ /* 0x000fe40000010000 */
[----:B------:R-:W-:Y:S01]  /*8e70*/  FADD.FTZ R0, R173, R6 ;  /* 0x00000006ad007221 */ /* 0x000fe20000010000 */
[C---:B------:R-:W-:Y:S01]  /*8e80*/  HMMA.16816.F32 R132, R136.reuse, R12, R52 ;  /* 0x0000000c8884723c */ /* 0x040fe20000001834 */
[----:B--2---:R-:W-:Y:S01]  /*8e90*/  FFMA.FTZ R3, R244, R144, R238 ;  /* 0x00000090f4037223 */ /* 0x004fe200000100ee */
[----:B---3--:R-:W-:Y:S01]  /*8ea0*/  F2FP.PACK_AB R143, R24, R25 ;  /* 0x00000019188f723e */ /* 0x008fe200000000ff */
[----:B------:R-:W-:Y:S02]  /*8eb0*/  FADD.FTZ R0, R178, R0 ;  /* 0x00000000b2007221 */ /* 0x000fe40000010000 */
[----:B------:R-:W-:Y:S02]  /*8ec0*/  FADD.FTZ R7, R237, R3 ;  /* 0x00000003ed077221 */ /* 0x000fe40000010000 */
[----:B------:R-:W-:Y:S01]  /*8ed0*/  FADD.FTZ R3, R239, R4 ;  /* 0x00000004ef037221 */ /* 0x000fe20000010000 */
[----:B------:R-:W-:Y:S01]  /*8ee0*/  HMMA.16816.F32 R136, R136, R14, R44 ;  /* 0x0000000e8888723c */ /* 0x000fe2000000182c */
[----:B------:R-:W-:-:S02]  /*8ef0*/  FADD.FTZ R2, R236, R7 ;  /* 0x00000007ec027221 */ /* 0x000fc40000010000 */
[----:B------:R-:W-:Y:S02]  /*8f00*/  FADD.FTZ R4, R171, R5 ;  /* 0x00000005ab047221 */ /* 0x000fe40000010000 */
[----:B------:R-:W-:Y:S02]  /*8f10*/  FADD.FTZ R3, R241, R3 ;  /* 0x00000003f1037221 */ /* 0x000fe40000010000 */
[----:B------:R-:W-:Y:S01]  /*8f20*/  FADD.FTZ R2, R235, R2 ;  /* 0x00000002eb027221 */ /* 0x000fe20000010000 */
[----:B------:R-:W-:Y:S01]  /*8f30*/  HMMA.16816.F32 R84, R140, R92, R48 ;  /* 0x0000005c8c54723c */ /* 0x000fe20000001830 */
[----:B------:R-:W-:Y:S02]  /*8f40*/  FADD.FTZ R4, R175, R4 ;  /* 0x00000004af047221 */ /* 0x000fe40000010000 */
[----:B------:R-:W-:Y:S02]  /*8f50*/  FADD.FTZ R3, R233, R3 ;  /* 0x00000003e9037221 */ /* 0x000fe40000010000 */
[----:B------:R-:W-:-:S02]  /*8f60*/  FADD.FTZ R2, R221, R2 ;  /* 0x00000002dd027221 */ /* 0x000fc40000010000 */
        /* <DEDUP_REMOVED lines=31> */
[----:B------:R-:W-:Y:S01]  /*9160*/  HMMA.16816.F32 R140, R140, R14, R16 ;  /* 0x0000000e8c8c723c */ /* 0x000fe20000001810 */
        /* <DEDUP_REMOVED lines=18> */
[----:B------:R-:W-:Y:S01]  /*9290*/  MOV R3, R159 ;  /* 0x0000009f00037202 */ /* 0x000fe20000000f00 */
[----:B------:R-:W-:Y:S02]  /*92a0*/  FADD.FTZ R243, R156, R4 ;  /* 0x000000049cf37221 */ /* 0x000fe40000010000 */
[----:B------:R-:W-:Y:S02]  /*92b0*/  FADD.FTZ R245, R148, R2 ;  /* 0x0000000294f57221 */ /* 0x000fe40000010000 */
[----:B------:R-:W-:Y:S01]  /*92c0*/  FADD.FTZ R246, R28, R0 ;  /* 0x000000001cf67221 */ /* 0x000fe20000010000 */
[----:B------:R-:W-:Y:S05]  /*92d0*/  @!P1 BRA `(.L_x_915) ;  /* 0x00003c6000009947 */ /* 0x000fea0003800000 */
[----:B------:R-:W2:Y:S01]  /*92e0*/  LDL.64 R204, [R1+0x20] ;  /* 0x0000200001cc7983 */ /* 0x000ea20000100a00 */
[----:B------:R-:W-:Y:S01]  /*92f0*/  IADD3 R179, R216, -0x3, RZ ;  /* 0xfffffffdd8b37810 */ /* 0x000fe20007ffe0ff */
[----:B------:R-:W-:Y:S01]  /*9300*/  IMAD.MOV.U32 R175, RZ, RZ, c[0x0][0x1a0] ;  /* 0x00006800ffaf7624 */ /* 0x000fe200078e00ff */
[----:B------:R-:W-:-:S04]  /*9310*/  DEPBAR.LE SB0, 0x0 ;  /* 0x000080000000791a */ /* 0x000fc80000000000 */
[----:B------:R-:W-:Y:S01]  /*9320*/  SHF.R.S32.HI R0, RZ, 0x1f, R179 ;  /* 0x0000001fff007819 */ /* 0x000fe200000114b3 */
[----:B------:R-:W-:Y:S01]  /*9330*/  IMAD.WIDE.U32 R6, R179, c[0x0][0x1a0], RZ ;  /* 0x00006800b3067a25 */ /* 0x000fe200078e00ff */
[----:B------:R-:W-:Y:S03]  /*9340*/  BAR.SYNC.DEFER_BLOCKING 0x0 ;  /* 0x0000000000007b1d */ /* 0x000fe60000010000 */
[----:B------:R-:W-:Y:S02]  /*9350*/  IMAD R0, R0, c[0x0][0x1a0], RZ ;  /* 0x0000680000007a24 */ /* 0x000fe400078e02ff */
[----:B------:R-:W-:Y:S01]  /*9360*/  IMAD.SHL.U32 R178, R175, 0x10, RZ ;  /* 0x00000010afb27824 */ /* 0x000fe200078e00ff */
[----:B------:R-:W1:Y:S01]  /*9370*/  S2R R211, SR_TID.X ;  /* 0x0000000000d37919 */ /* 0x000e620000002100 */
[----:B------:R-:W-:Y:S02]  /*9380*/  IMAD R0, R179, c[0x0][0x1a4], R0 ;  /* 0x00006900b3007a24 */ /* 0x000fe400078e0200 */
[----:B------:R-:W-:-:S02]  /*9390*/  IMAD.MOV.U32 R171, RZ, RZ, 0x4 ;  /* 0x00000004ffab7424 */ /* 0x000fc400078e00ff */
[----:B------:R-:W-:Y:S01]  /*93a0*/  IMAD.IADD R3, R7, 0x1, R0 ;  /* 0x0000000107037824 */ /* 0x000fe200078e0200 */
[----:B------:R-:W-:Y:S01]  /*93b0*/  @P0 STS.128 [R203+0x6000], RZ ;  /* 0x006000ffcb000388 */ /* 0x000fe20000000c00 */
[----:B-1----:R-:W-:-:S05]  /*93c0*/  IMAD.SHL.U32 R211, R211, 0x2, RZ ;  /* 0x00000002d3d37824 */ /* 0x002fca00078e00ff */
[----:B------:R-:W-:Y:S02]  /*93d0*/  LOP3.LUT R211, R211, 0x6, RZ, 0xc0, !PT ;  /* 0x00000006d3d37812 */ /* 0x000fe400078ec0ff */
[----:B--2---:R-:W-:-:S04]  /*93e0*/  LEA R2, P1, R6, R204, 0x6 ;  /* 0x000000cc06027211 */ /* 0x004fc800078230ff */
[-C--:B------:R-:W-:Y:S01]  /*93f0*/  @!P0 IADD3 R0, P4, R178, R2.reuse, RZ ;  /* 0x00000002b2008210 */ /* 0x080fe20007f9e0ff */
[----:B------:R-:W-:Y:S01]  /*9400*/  IMAD.MOV.U32 R178, RZ, RZ, c[0x0][0x1a0] ;  /* 0x00006800ffb27624 */ /* 0x000fe200078e00ff */
[----:B------:R-:W-:Y:S02]  /*9410*/  LEA.HI.X R3, R6, R249, R3, 0x6, P1 ;  /* 0x000000f906037211 */ /* 0x000fe400008f3403 */
[----:B------:R-:W-:Y:S02]  /*9420*/  @!P0 LEA R4, P2, R175, R2, 0x5 ;  /* 0x00000002af048211 */ /* 0x000fe400078428ff */
[----:B------:R-:W-:Y:S01]  /*9430*/  SHF.L.U64.HI R171, R178, R171, c[0x0][0x1a4] ;  /* 0x00006900b2ab7619 */ /* 0x000fe200000102ab */
[----:B------:R-:W-:Y:S01]  /*9440*/  IMAD.MOV.U32 R178, RZ, RZ, c[0x0][0x1a4] ;  /* 0x00006900ffb27624 */ /* 0x000fe200078e00ff */
[----:B------:R-:W-:Y:S02]  /*9450*/  @!P0 LEA R12, P3, R0, c[0x0][0x170], 0x1 ;  /* 0x00005c00000c8a11 */ /* 0x000fe400078608ff */
[----:B------:R-:W-:Y:S01]  /*9460*/  @!P0 LEA R6, P1, R4, c[0x0][0x170], 0x1 ;  /* 0x00005c0004068a11 */ /* 0x000fe200078208ff */
[----:B------:R-:W-:Y:S01]  /*9470*/  @!P0 IMAD.X R5, R171, 0x1, R3, P4 ;  /* 0x00000001ab058824 */ /* 0x000fe200020e0603 */
[----:B------:R-:W-:-:S02]  /*9480*/  @!P0 LEA.HI.X R7, R175, R3, R178, 0x5, P2 ;  /* 0x00000003af078211 */ /* 0x000fc400010f2cb2 */
[----:B------:R-:W-:Y:S02]  /*9490*/  @!P0 LEA R14, P2, R2, c[0x0][0x170], 0x1 ;  /* 0x00005c00020e8a11 */ /* 0x000fe400078408ff */
[----:B------:R-:W-:Y:S01]  /*94a0*/  @!P0 LEA.HI.X R13, R0, c[0x0][0x174], R5, 0x1, P3 ;  /* 0x00005d00000d8a11 */ /* 0x000fe200018f0c05 */
[----:B------:R-:W-:Y:S01]  /*94b0*/  @!P0 IMAD R0, R178, 0x30, RZ ;  /* 0x00000030b2008824 */ /* 0x000fe200078e02ff */
[--C-:B------:R-:W-:Y:S01]  /*94c0*/  @!P0 LEA.HI.X R15, R2, c[0x0][0x174], R3.reuse, 0x1, P2 ;  /* 0x00005d00020f8a11 */ /* 0x100fe200010f0c03 */
[----:B------:R-:W-:Y:S01]  /*94d0*/  @!P0 IMAD.WIDE.U32 R2, R175, 0x30, R2 ;  /* 0x00000030af028825 */ /* 0x000fe200078e0002 */
[----:B------:R-:W-:-:S03]  /*94e0*/  @!P0 LEA.HI.X R7, R4, c[0x0][0x174], R7, 0x1, P1 ;  /* 0x00005d0004078a11 */ /* 0x000fc600008f0c07 */
        /* <DEDUP_REMOVED lines=15> */
[-C--:B------:R-:W-:Y:S02]  /*95e0*/  ISETP.GE.AND P1, PT, R0, R8.reuse, PT ;  /* 0x000000080000720c */ /* 0x080fe40003f26270 */
[----:B------:R-:W-:Y:S01]  /*95f0*/  ISETP.GE.AND P2, PT, R2, R8, PT ;  /* 0x000000080200720c */ /* 0x000fe20003f46270 */
[----:B------:R-:W-:Y:S01]  /*9600*/  @!PT LDS RZ, [RZ] ;  /* 0x00000000fffff984 */ /* 0x000fe20000000800 */
[----:B------:R-:W-:Y:S01]  /*9610*/  @!PT LDS RZ, [RZ] ;  /* 0x00000000fffff984 */ /* 0x000fe20000000800 */
[----:B------:R-:W-:Y:S01]  /*9620*/  @!PT LDS RZ, [RZ] ;  /* 0x00000000fffff984 */ /* 0x000fe20000000800 */
[----:B------:R2:W-:Y:S01]  /*9630*/  @!P0 LDGSTS.E.BYPASS.LTC128B.128 [R203+0x7000], [R6.64] ;  /* 0x0700000006cb8fae */ /* 0x0005e2000b901d46 */
[----:B------:R-:W-:Y:S02]  /*9640*/  IADD3 R3, R0, 0x8, RZ ;  /* 0x0000000800037810 */ /* 0x000fe40007ffe0ff */
[C---:B------:R-:W-:Y:S01]  /*9650*/  ISETP.GE.AND P4, PT, R2.reuse, R9, PT ;  /* 0x000000090200720c */ /* 0x040fe20003f86270 */
[----:B------:R-:W-:Y:S01]  /*9660*/  @P0 STS.128 [R203+0x7800], RZ ;  /* 0x007800ffcb000388 */ /* 0x000fe20000000c00 */
[----:B------:R-:W-:-:S02]  /*9670*/  ISETP.GE.AND P6, PT, R2, R11, PT ;  /* 0x0000000b0200720c */ /* 0x000fc40003fc6270 */
[----:B------:R-:W-:Y:S01]  /*9680*/  ISETP.GE.AND P5, PT, R2, R10, PT ;  /* 0x0000000a0200720c */ /* 0x000fe20003fa6270 */
[----:B------:R-:W-:Y:S01]  /*9690*/  @!PT LDS RZ, [RZ] ;  /* 0x00000000fffff984 */ /* 0x000fe20000000800 */
[----:B------:R-:W-:Y:S01]  /*96a0*/  @!PT LDS RZ, [RZ] ;  /* 0x00000000fffff984 */ /* 0x000fe20000000800 */
[----:B------:R-:W-:Y:S01]  /*96b0*/  @!PT LDS RZ, [RZ] ;  /* 0x00000000fffff984 */ /* 0x000fe20000000800 */
[----:B------:R2:W-:Y:S01]  /*96c0*/  @!P0 LDGSTS.E.BYPASS.LTC128B.128 [R203+0x7800], [R4.64] ;  /* 0x0780000004cb8fae */ /* 0x0005e2000b901d46 */
[C---:B------:R-:W-:Y:S02]  /*96d0*/  IADD3 R2, R0.reuse, 0x9, RZ ;  /* 0x0000000900027810 */ /* 0x040fe40007ffe0ff */
[----:B------:R-:W-:Y:S01]  /*96e0*/  ISETP.GE.AND P3, PT, R0, R9, PT ;  /* 0x000000090000720c */ /* 0x000fe20003f66270 */
[----:B------:R-:W-:Y:S04]  /*96f0*/  LDSM.16.M88.4 R36, [R195] ;  /* 0x00000000c324783b */ /* 0x000fe80000000200 */
[----:B------:R-:W-:Y:S04]  /*9700*/  LDSM.16.M88.4 R32, [R195+0x2000] ;  /* 0x00200000c320783b */ /* 0x000fe80000000200 */
[----:B------:R-:W-:Y:S04]  /*9710*/  LDSM.16.M88.4 R28, [R198] ;  /* 0x00000000c61c783b */ /* 0x000fe80000000200 */
[----:B------:R-:W-:Y:S04]  /*9720*/  LDSM.16.M88.4 R40, [R194+0x4000] ;  /* 0x00400000c228783b */ /* 0x000fe80000000200 */
[----:B------:R-:W-:Y:S04]  /*9730*/  LDSM.16.M88.4 R24, [R198+0x2000] ;  /* 0x00200000c618783b */ /* 0x000fe80000000200 */
[----:B------:R-:W-:Y:S04]  /*9740*/  LDSM.16.M88.4 R48, [R199] ;  /* 0x00000000c730783b */ /* 0x000fe80000000200 */
[----:B--2---:R-:W1:Y:S04]  /*9750*/  LDSM.16.M88.4 R4, [R188+0x4000] ;  /* 0x00400000bc04783b */ /* 0x004e680000000200 */
[----:B------:R-:W2:Y:S04]  /*9760*/  LDSM.16.M88.4 R20, [R196] ;  /* 0x00000000c414783b */ /* 0x000ea80000000200 */
[----:B------:R-:W3:Y:S04]  /*9770*/  LDSM.16.M88.4 R16, [R196+0x2000] ;  /* 0x00200000c410783b */ /* 0x000ee80000000200 */
[----:B------:R-:W-:Y:S04]  /*9780*/  LDSM.16.M88.4 R52, [R193] ;  /* 0x00000000c134783b */ /* 0x000fe80000000200 */
[----:B------:R-:W0:Y:S01]  /*9790*/  LDGDEPBAR ;  /* 0x00000000000079af */ /* 0x000e220000000000 */
[-C--:B-1----:R-:W-:Y:S08]  /*97a0*/  HMMA.16816.F32 R12, R36, R4.reuse, RZ ;  /* 0x00000004240c723c */ /* 0x082ff000000018ff */
[C---:B------:R-:W-:Y:S08]  /*97b0*/  HMMA.16816.F32 R44, R32.reuse, R4, RZ ;  /* 0x00000004202c723c */ /* 0x040ff000000018ff */
[----:B------:R-:W-:Y:S08]  /*97c0*/  HMMA.16816.F32 R60, R32, R6, RZ ;  /* 0x00000006203c723c */ /* 0x000ff000000018ff */
[----:B------:R-:W-:Y:S01]  /*97d0*/  HMMA.16816.F32 R64, R28, R40, R12 ;  /* 0x000000281c40723c */ /* 0x000fe2000000180c */
[----:B------:R-:W1:Y:S07]  /*97e0*/  LDSM.16.M88.4 R12, [R197] ;  /* 0x00000000c50c783b */ /* 0x000e6e0000000200 */
[----:B------:R-:W-:Y:S01]  /*97f0*/  HMMA.16816.F32 R56, R36, R6, RZ ;  /* 0x000000062438723c */ /* 0x000fe200000018ff */
[----:B------:R-:W-:Y:S07]  /*9800*/  LDSM.16.M88.4 R4, [R197+0x2000] ;  /* 0x00200000c504783b */ /* 0x000fee0000000200 */
[----:B------:R-:W-:Y:S01]  /*9810*/  HMMA.16816.F32 R68, R24, R40, R44 ;  /* 0x000000281844723c */ /* 0x000fe2000000182c */
[----:B------:R-:W4:Y:S07]  /*9820*/  LDSM.16.M88.4 R44, [R188+0x4800] ;  /* 0x00480000bc2c783b */ /* 0x000f2e0000000200 */
[----:B--2---:R-:W-:Y:S08]  /*9830*/  HMMA.16816.F32 R64, R20, R48, R64 ;  /* 0x000000301440723c */ /* 0x004ff00000001840 */
[-C--:B------:R-:W-:Y:S08]  /*9840*/  HMMA.16816.F32 R72, R24, R42.reuse, R60 ;  /* 0x0000002a1848723c */ /* 0x080ff0000000183c */
[----:B------:R-:W-:Y:S01]  /*9850*/  HMMA.16816.F32 R60, R28, R42, R56 ;  /* 0x0000002a1c3c723c */ /* 0x000fe20000001838 */
[----:B------:R-:W2:Y:S07]  /*9860*/  LDSM.16.M88.4 R40, [R194+0x4800] ;  /* 0x00480000c228783b */ /* 0x000eae0000000200 */
[----:B---3--:R-:W-:Y:S08]  /*9870*/  HMMA.16816.F32 R56, R16, R48, R68 ;  /* 0x000000301038723c */ /* 0x008ff00000001844 */
[----:B-1----:R-:W-:Y:S08]  /*9880*/  HMMA.16816.F32 R68, R12, R52, R64 ;  /* 0x000000340c44723c */ /* 0x002ff00000001840 */
[----:B----4-:R-:W-:Y:S08]  /*9890*/  HMMA.16816.F32 R76, R36, R44, RZ ;  /* 0x0000002c244c723c */ /* 0x010ff000000018ff */
[----:B------:R-:W-:Y:S08]  /*98a0*/  HMMA.16816.F32 R148, R4, R52, R56 ;  /* 0x000000340494723c */ /* 0x000ff00000001838 */
[----:B------:R-:W-:Y:S01]  /*98b0*/  HMMA.16816.F32 R56, R32, R44, RZ ;  /* 0x0000002c2038723c */ /* 0x000fe200000018ff */
[----:B------:R-:W-:-:S02]  /*98c0*/  FMUL.FTZ R68, R68, c[0x0][0x2ec] ;  /* 0x0000bb0044447a20 */ /* 0x000fc40000410000 */
[----:B------:R-:W-:Y:S02]  /*98d0*/  FMUL.FTZ R69, R69, c[0x0][0x2ec] ;  /* 0x0000bb0045457a20 */ /* 0x000fe40000410000 */
[----:B------:R-:W-:Y:S01]  /*98e0*/  FMUL.FTZ R70, R70, c[0x0][0x2ec] ;  /* 0x0000bb0046467a20 */ /* 0x000fe20000410000 */
[----:B------:R-:W1:Y:S01]  /*98f0*/  MUFU.TANH R206, R68 ;  /* 0x0000004400ce7308 */ /* 0x000e620000002400 */
[----:B------:R-:W-:Y:S01]  /*9900*/  FMUL.FTZ R71, R71, c[0x0][0x2ec] ;  /* 0x0000bb0047477a20 */ /* 0x000fe20000410000 */
[-C--:B------:R-:W-:Y:S06]  /*9910*/  HMMA.16816.F32 R60, R20, R50.reuse, R60 ;  /* 0x00000032143c723c */ /* 0x080fec000000183c */
[----:B------:R-:W-:Y:S02]  /*9920*/  MUFU.TANH R170, R69 ;  /* 0x0000004500aa7308 */ /* 0x000fe40000002400 */
[----:B------:R-:W-:Y:S01]  /*9930*/  HMMA.16816.F32 R144, R16, R50, R72 ;  /* 0x000000321090723c */ /* 0x000fe20000001848 */
[----:B------:R-:W3:Y:S01]  /*9940*/  LDSM.16.M88.4 R48, [R202] ;  /* 0x00000000ca30783b */ /* 0x000ee20000000200 */
[----:B------:R-:W-:-:S02]  /*9950*/  FMUL.FTZ R148, R148, c[0x0][0x2ec] ;  /* 0x0000bb0094947a20 */ /* 0x000fc40000410000 */
[----:B------:R-:W-:Y:S02]  /*9960*/  FMUL.FTZ R149, R149, c[0x0][0x2ec] ;  /* 0x0000bb0095957a20 */ /* 0x000fe40000410000 */
[----:B------:R-:W-:Y:S01]  /*9970*/  MUFU.TANH R204, R70 ;  /* 0x0000004600cc7308 */ /* 0x000fe20000002400 */
[----:B------:R-:W-:Y:S01]  /*9980*/  FMUL.FTZ R150, R150, c[0x0][0x2ec] ;  /* 0x0000bb0096967a20 */ /* 0x000fe20000410000 */
[----:B------:R-:W-:Y:S01]  /*9990*/  HMMA.16816.F32 R64, R36, R46, RZ ;  /* 0x0000002e2440723c */ /* 0x000fe200000018ff */
[----:B------:R-:W-:-:S05]  /*99a0*/  FMUL.FTZ R151, R151, c[0x0][0x2ec] ;  /* 0x0000bb0097977a20 */ /* 0x000fca0000410000 */
[----:B------:R4:W-:Y:S02]  /*99b0*/  MUFU.TANH R186, R71 ;  /* 0x0000004700ba7308 */ /* 0x0009e40000002400 */
[----:B--2---:R-:W-:Y:S06]  /*99c0*/  HMMA.16816.F32 R72, R28, R40, R76 ;  /* 0x000000281c48723c */ /* 0x004fec000000184c */
[----:B------:R-:W-:Y:S02]  /*99d0*/  MUFU.TANH R185, R148 ;  /* 0x0000009400b97308 */ /* 0x000fe40000002400 */
[----:B------:R-:W-:Y:S06]  /*99e0*/  HMMA.16816.F32 R76, R12, R54, R60 ;  /* 0x000000360c4c723c */ /* 0x000fec000000183c */
[----:B------:R-:W-:Y:S02]  /*99f0*/  MUFU.TANH R205, R149 ;  /* 0x0000009500cd7308 */ /* 0x000fe40000002400 */
[----:B----4-:R-:W-:Y:S06]  /*9a00*/  HMMA.16816.F32 R68, R24, R40, R56 ;  /* 0x000000281844723c */ /* 0x010fec0000001838 */
[----:B------:R-:W-:Y:S02]  /*9a10*/  MUFU.TANH R187, R150 ;  /* 0x0000009600bb7308 */ /* 0x000fe40000002400 */
[----:B------:R-:W-:Y:S01]  /*9a20*/  HMMA.16816.F32 R56, R32, R46, RZ ;  /* 0x0000002e2038723c */ /* 0x000fe200000018ff */
[----:B------:R-:W2:Y:S05]  /*9a30*/  LDSM.16.M88.4 R44, [R193+0x800] ;  /* 0x00080000c12c783b */ /* 0x000eaa0000000200 */
[----:B------:R2:W-:Y:S02]  /*9a40*/  MUFU.TANH R176, R151 ;  /* 0x0000009700b07308 */ /* 0x0005e40000002400 */
[----:B------:R-:W-:Y:S01]  /*9a50*/  HMMA.16816.F32 R60, R28, R42, R64 ;  /* 0x0000002a1c3c723c */ /* 0x000fe20000001840 */
[----:B------:R-:W-:-:S02]  /*9a60*/  FMUL.FTZ R76, R76, c[0x0][0x2ec] ;  /* 0x0000bb004c4c7a20 */ /* 0x000fc40000410000 */
[----:B------:R-:W-:Y:S02]  /*9a70*/  FMUL.FTZ R77, R77, c[0x0][0x2ec] ;  /* 0x0000bb004d4d7a20 */ /* 0x000fe40000410000 */
[----:B------:R-:W-:Y:S01]  /*9a80*/  FMUL.FTZ R78, R78, c[0x0][0x2ec] ;  /* 0x0000bb004e4e7a20 */ /* 0x000fe20000410000 */
[----:B------:R-:W4:Y:S01]  /*9a90*/  MUFU.TANH R184, R76 ;  /* 0x0000004c00b87308 */ /* 0x000f220000002400 */
[----:B------:R-:W-:Y:S01]  /*9aa0*/  FMUL.FTZ R79, R79, c[0x0][0x2ec] ;  /* 0x0000bb004f4f7a20 */ /* 0x000fe20000410000 */
[----:B------:R-:W-:Y:S06]  /*9ab0*/  HMMA.16816.F32 R144, R4, R54, R144 ;  /* 0x000000360490723c */ /* 0x000fec0000001890 */
[----:B------:R-:W5:Y:S02]  /*9ac0*/  MUFU.TANH R181, R77 ;  /* 0x0000004d00b57308 */ /* 0x000f640000002400 */
[----:B------:R-:W-:Y:S01]  /*9ad0*/  HMMA.16816.F32 R52, R24, R42, R56 ;  /* 0x0000002a1834723c */ /* 0x000fe20000001838 */
[----:B------:R-:W1:Y:S05]  /*9ae0*/  LDSM.16.M88.4 R40, [R188+0x5000] ;  /* 0x00500000bc28783b */ /* 0x000e6a0000000200 */
[----:B------:R-:W-:Y:S02]  /*9af0*/  MUFU.TANH R183, R78 ;  /* 0x0000004e00b77308 */ /* 0x000fe40000002400 */
[-C--:B---3--:R-:W-:Y:S06]  /*9b00*/  HMMA.16816.F32 R56, R16, R48.reuse, R68 ;  /* 0x000000301038723c */ /* 0x088fec0000001844 */
[----:B------:R3:W-:Y:S02]  /*9b10*/  MUFU.TANH R180, R79 ;  /* 0x0000004f00b47308 */ /* 0x0007e40000002400 */
[----:B------:R-:W-:Y:S01]  /*9b20*/  HMMA.16816.F32 R64, R20, R48, R72 ;  /* 0x000000301440723c */ /* 0x000fe20000001848 */
        /* <DEDUP_REMOVED lines=8> */
[----:B------:R-:W4:Y:S05]  /*9bb0*/  LDSM.16.M88.4 R52, [R194+0x5000] ;  /* 0x00500000c234783b */ /* 0x000f2a0000000200 */
[----:B------:R-:W3:Y:S02]  /*9bc0*/  MUFU.TANH R177, R146 ;  /* 0x0000009200b17308 */ /* 0x000ee40000002400 */
[----:B--2---:R-:W-:Y:S06]  /*9bd0*/  HMMA.16816.F32 R148, R4, R44, R56 ;  /* 0x0000002c0494723c */ /* 0x004fec0000001838 */
[----:B------:R-:W-:Y:S02]  /*9be0*/  MUFU.TANH R175, R147 ;  /* 0x0000009300af7308 */ /* 0x000fe40000002400 */
[----:B-1----:R-:W-:Y:S08]  /*9bf0*/  HMMA.16816.F32 R56, R36, R42, RZ ;  /* 0x0000002a2438723c */ /* 0x002ff000000018ff */
[----:B------:R-:W-:Y:S01]  /*9c00*/  HMMA.16816.F32 R152, R4, R46, R48 ;  /* 0x0000002e0498723c */ /* 0x000fe20000001830 */
[----:B------:R-:W1:Y:S07]  /*9c10*/  LDSM.16.M88.4 R48, [R201] ;  /* 0x00000000c930783b */ /* 0x000e6e0000000200 */
[----:B------:R-:W-:Y:S01]  /*9c20*/  HMMA.16816.F32 R72, R12, R44, R64 ;  /* 0x0000002c0c48723c */ /* 0x000fe20000001840 */
[----:B------:R-:W-:-:S02]  /*9c30*/  FMUL.FTZ R148, R148, c[0x0][0x2ec] ;  /* 0x0000bb0094947a20 */ /* 0x000fc40000410000 */
[----:B------:R-:W-:Y:S02]  /*9c40*/  FMUL.FTZ R149, R149, c[0x0][0x2ec] ;  /* 0x0000bb0095957a20 */ /* 0x000fe40000410000 */
[----:B------:R-:W-:Y:S02]  /*9c50*/  FMUL.FTZ R150, R150, c[0x0][0x2ec] ;  /* 0x0000bb0096967a20 */ /* 0x000fe40000410000 */
[----:B------:R-:W-:Y:S01]  /*9c60*/  MUFU.TANH R148, R148 ;  /* 0x0000009400947308 */ /* 0x000fe20000002400 */
[----:B---3--:R-:W-:Y:S01]  /*9c70*/  HMMA.16816.F32 R76, R12, R46, R60 ;  /* 0x0000002e0c4c723c */ /* 0x008fe2000000183c */
[----:B------:R-:W2:Y:S01]  /*9c80*/  LDSM.16.M88.4 R44, [R193+0x1000] ;  /* 0x00100000c12c783b */ /* 0x000ea20000000200 */
[----:B------:R-:W-:-:S05]  /*9c90*/  FMUL.FTZ R151, R151, c[0x0][0x2ec] ;  /* 0x0000bb0097977a20 */ /* 0x000fca0000410000 */
[----:B------:R-:W-:Y:S01]  /*9ca0*/  MUFU.TANH R149, R149 ;  /* 0x0000009500957308 */ /* 0x000fe20000002400 */
[----:B----4-:R-:W-:Y:S01]  /*9cb0*/  HMMA.16816.F32 R56, R28, R54, R56 ;  /* 0x000000361c38723c */ /* 0x010fe20000001838 */
[----:B------:R-:W-:Y:S02]  /*9cc0*/  FMUL.FTZ R152, R152, c[0x0][0x2ec] ;  /* 0x0000bb0098987a20 */ /* 0x000fe40000410000 */
[----:B------:R-:W-:Y:S02]  /*9cd0*/  FMUL.FTZ R153, R153, c[0x0][0x2ec] ;  /* 0x0000bb0099997a20 */ /* 0x000fe40000410000 */
[----:B------:R-:W-:Y:S02]  /*9ce0*/  FMUL.FTZ R155, R155, c[0x0][0x2ec] ;  /* 0x0000bb009b9b7a20 */ /* 0x000fe40000410000 */
[----:B------:R-:W-:Y:S01]  /*9cf0*/  MUFU.TANH R169, R152 ;  /* 0x0000009800a97308 */ /* 0x000fe20000002400 */
[----:B------:R-:W-:Y:S01]  /*9d00*/  HMMA.16816.F32 R60, R36, R40, RZ ;  /* 0x00000028243c723c */ /* 0x000fe200000018ff */
[----:B------:R-:W-:-:S02]  /*9d10*/  FMUL.FTZ R72, R72, c[0x0][0x2ec] ;  /* 0x0000bb0048487a20 */ /* 0x000fc40000410000 */
[----:B------:R-:W-:Y:S02]  /*9d20*/  FMUL.FTZ R73, R73, c[0x0][0x2ec] ;  /* 0x0000bb0049497a20 */ /* 0x000fe40000410000 */
[----:B------:R-:W-:Y:S02]  /*9d30*/  FMUL.FTZ R74, R74, c[0x0][0x2ec] ;  /* 0x0000bb004a4a7a20 */ /* 0x000fe40000410000 */
[----:B------:R-:W-:Y:S01]  /*9d40*/  FMUL.FTZ R75, R75, c[0x0][0x2ec] ;  /* 0x0000bb004b4b7a20 */ /* 0x000fe20000410000 */
[----:B------:R-:W-:Y:S01]  /*9d50*/  HMMA.16816.F32 R64, R32, R40, RZ ;  /* 0x000000282040723c */ /* 0x000fe200000018ff */
[----:B------:R-:W3:Y:S01]  /*9d60*/  MUFU.TANH R173, R72 ;  /* 0x0000004800ad7308 */ /* 0x000ee20000002400 */
[----:B------:R-:W-:Y:S02]  /*9d70*/  FMUL.FTZ R76, R76, c[0x0][0x2ec] ;  /* 0x0000bb004c4c7a20 */ /* 0x000fe40000410000 */
[----:B------:R-:W-:Y:S02]  /*9d80*/  FMUL.FTZ R77, R77, c[0x0][0x2ec] ;  /* 0x0000bb004d4d7a20 */ /* 0x000fe40000410000 */
[----:B------:R-:W-:-:S02]  /*9d90*/  FMUL.FTZ R78, R78, c[0x0][0x2ec] ;  /* 0x0000bb004e4e7a20 */ /* 0x000fc40000410000 */
[----:B------:R-:W-:Y:S01]  /*9da0*/  HMMA.16816.F32 R68, R32, R42, RZ ;  /* 0x0000002a2044723c */ /* 0x000fe200000018ff */
[----:B------:R-:W4:Y:S01]  /*9db0*/  LDSM.16.M88.4 R40, [R188+0x5800] ;  /* 0x00580000bc28783b */ /* 0x000f220000000200 */
[----:B------:R-:W-:Y:S01]  /*9dc0*/  MUFU.TANH R157, R73 ;  /* 0x00000049009d7308 */ /* 0x000fe20000002400 */
[----:B------:R-:W-:Y:S02]  /*9dd0*/  FMUL.FTZ R79, R79, c[0x0][0x2ec] ;  /* 0x0000bb004f4f7a20 */ /* 0x000fe40000410000 */
[----:B------:R-:W-:-:S03]  /*9de0*/  FMUL.FTZ R154, R154, c[0x0][0x2ec] ;  /* 0x0000bb009a9a7a20 */ /* 0x000fc60000410000 */
[----:B-1----:R-:W-:Y:S02]  /*9df0*/  HMMA.16816.F32 R56, R20, R50, R56 ;  /* 0x000000321438723c */ /* 0x002fe40000001838 */
[----:B------:R-:W-:Y:S06]  /*9e00*/  MUFU.TANH R162, R74 ;  /* 0x0000004a00a27308 */ /* 0x000fec0000002400 */
[-C--:B------:R-:W-:Y:S02]  /*9e10*/  HMMA.16816.F32 R60, R28, R52.reuse, R60 ;  /* 0x000000341c3c723c */ /* 0x080fe4000000183c */
[----:B------:R1:W-:Y:S06]  /*9e20*/  MUFU.TANH R168, R75 ;  /* 0x0000004b00a87308 */ /* 0x0003ec0000002400 */
[C---:B------:R-:W-:Y:S02]  /*9e30*/  HMMA.16816.F32 R64, R24.reuse, R52, R64 ;  /* 0x000000341840723c */ /* 0x040fe40000001840 */
[----:B------:R-:W2:Y:S06]  /*9e40*/  MUFU.TANH R158, R76 ;  /* 0x0000004c009e7308 */ /* 0x000eac0000002400 */
[----:B-1----:R-:W-:Y:S01]  /*9e50*/  HMMA.16816.F32 R72, R24, R54, R68 ;  /* 0x000000361848723c */ /* 0x002fe20000001844 */
[----:B------:R-:W1:Y:S01]  /*9e60*/  LDSM.16.M88.4 R52, [R194+0x5800] ;  /* 0x00580000c234783b */ /* 0x000e620000000200 */
[----:B------:R-:W-:Y:S06]  /*9e70*/  MUFU.TANH R165, R77 ;  /* 0x0000004d00a57308 */ /* 0x000fec0000002400 */
[----:B--2---:R-:W-:Y:S02]  /*9e80*/  HMMA.16816.F32 R68, R12, R46, R56 ;  /* 0x0000002e0c44723c */ /* 0x004fe40000001838 */
[----:B------:R-:W2:Y:S06]  /*9e90*/  MUFU.TANH R171, R78 ;  /* 0x0000004e00ab7308 */ /* 0x000eac0000002400 */
[C---:B----4-:R-:W-:Y:S02]  /*9ea0*/  HMMA.16816.F32 R56, R36.reuse, R40, RZ ;  /* 0x000000282438723c */ /* 0x050fe400000018ff */
[----:B------:R4:W1:Y:S06]  /*9eb0*/  MUFU.TANH R174, R79 ;  /* 0x0000004f00ae7308 */ /* 0x00086c0000002400 */
[----:B------:R-:W-:Y:S02]  /*9ec0*/  HMMA.16816.F32 R36, R36, R42, RZ ;  /* 0x0000002a2424723c */ /* 0x000fe400000018ff */
[----:B------:R-:W1:Y:S06]  /*9ed0*/  MUFU.TANH R164, R153 ;  /* 0x0000009900a47308 */ /* 0x000e6c0000002400 */
[----:B------:R-:W-:Y:S01]  /*9ee0*/  HMMA.16816.F32 R144, R32, R40, RZ ;  /* 0x000000282090723c */ /* 0x000fe200000018ff */
[----:B------:R-:W-:Y:S01]  /*9ef0*/  FMUL.FTZ R68, R68, c[0x0][0x2ec] ;  /* 0x0000bb0044447a20 */ /* 0x000fe20000410000 */
[----:B------:R-:W1:Y:S01]  /*9f00*/  MUFU.TANH R160, R150 ;  /* 0x0000009600a07308 */ /* 0x000e620000002400 */
[----:B------:R-:W-:-:S02]  /*9f10*/  FMUL.FTZ R70, R70, c[0x0][0x2ec] ;  /* 0x0000bb0046467a20 */ /* 0x000fc40000410000 */
[----:B------:R-:W-:Y:S02]  /*9f20*/  FMUL.FTZ R71, R71, c[0x0][0x2ec] ;  /* 0x0000bb0047477a20 */ /* 0x000fe40000410000 */
[----:B------:R-:W-:Y:S01]  /*9f30*/  FMUL.FTZ R69, R69, c[0x0][0x2ec] ;  /* 0x0000bb0045457a20 */ /* 0x000fe20000410000 */
[----:B----4-:R-:W-:Y:S01]  /*9f40*/  HMMA.16816.F32 R76, R32, R42, RZ ;  /* 0x0000002a204c723c */ /* 0x010fe200000018ff */
[----:B------:R-:W4:Y:S01]  /*9f50*/  LDSM.16.M88.4 R32, [R200] ;  /* 0x00000000c820783b */ /* 0x000f220000000200 */
[----:B------:R-:W1:Y:S06]  /*9f60*/  MUFU.TANH R153, R151 ;  /* 0x0000009700997308 */ /* 0x000e6c0000002400 */
[-C--:B------:R-:W-:Y:S02]  /*9f70*/  HMMA.16816.F32 R60, R20, R48.reuse, R60 ;  /* 0x00000030143c723c */ /* 0x080fe4000000183c */
[----:B------:R-:W1:Y:S06]  /*9f80*/  MUFU.TANH R155, R155 ;  /* 0x0000009b009b7308 */ /* 0x000e6c0000002400 */
[C---:B------:R-:W-:Y:S02]  /*9f90*/  HMMA.16816.F32 R64, R16.reuse, R48, R64 ;  /* 0x000000301040723c */ /* 0x040fe40000001840 */
[----:B------:R-:W-:Y:S06]  /*9fa0*/  MUFU.TANH R154, R154 ;  /* 0x0000009a009a7308 */ /* 0x000fec0000002400 */
[----:B------:R-:W-:Y:S02]  /*9fb0*/  HMMA.16816.F32 R48, R16, R50, R72 ;  /* 0x000000321030723c */ /* 0x000fe40000001848 */
[----:B------:R-:W-:Y:S06]  /*9fc0*/  MUFU.TANH R68, R68 ;  /* 0x0000004400447308 */ /* 0x000fec0000002400 */
[C---:B-1----:R-:W-:Y:S02]  /*9fd0*/  HMMA.16816.F32 R56, R28.reuse, R52, R56 ;  /* 0x000000341c38723c */ /* 0x042fe40000001838 */
[----:B------:R-:W-:Y:S06]  /*9fe0*/  MUFU.TANH R70, R70 ;  /* 0x0000004600467308 */ /* 0x000fec0000002400 */
[----:B------:R-:W-:Y:S01]  /*9ff0*/  HMMA.16816.F32 R36, R28, R54, R36 ;  /* 0x000000361c24723c */ /* 0x000fe20000001824 */
[----:B------:R-:W1:Y:S01]  /*a000*/  LDSM.16.M88.4 R28, [R193+0x1800] ;  /* 0x00180000c11c783b */ /* 0x000e620000000200 */
[----:B------:R-:W-:Y:S01]  /*a010*/  MUFU.TANH R71, R71 ;  /* 0x0000004700477308 */ /* 0x000fe20000002400 */
[----:B------:R-:W-:-:S05]  /*a020*/  DEPBAR.LE SB0, 0x0 ;  /* 0x000080000000791a */ /* 0x000fca0000000000 */
[----:B------:R-:W-:Y:S02]  /*a030*/  HMMA.16816.F32 R48, R4, R46, R48 ;  /* 0x0000002e0430723c */ /* 0x000fe40000001830 */
[----:B------:R-:W-:Y:S05]  /*a040*/  MUFU.TANH R69, R69 ;  /* 0x0000004500457308 */ /* 0x000fea0000002400 */
[----:B------:R-:W-:Y:S01]  /*a050*/  FSEL R46, R206, -INF , !P1 ;  /* 0xff800000ce2e7808 */ /* 0x000fe20004800000 */
[----:B------:R-:W-:Y:S01]  /*a060*/  HMMA.16816.F32 R40, R24, R52, R144 ;  /* 0x000000341828723c */ /* 0x000fe20000001890 */
[----:B------:R-:W-:Y:S01]  /*a070*/  BAR.SYNC.DEFER_BLOCKING 0x0 ;  /* 0x0000000000007b1d */ /* 0x000fe20000010000 */
[----:B------:R-:W-:-:S06]  /*a080*/  ISETP.GE.AND P1, PT, R3, R8, PT ;  /* 0x000000080300720c */ /* 0x000fcc0003f26270 */
[----:B------:R-:W-:Y:S08]  /*a090*/  HMMA.16816.F32 R52, R24, R54, R76 ;  /* 0x000000361834723c */ /* 0x000ff0000000184c */
[----:B----4-:R-:W-:Y:S01]  /*a0a0*/  HMMA.16816.F32 R24, R20, R32, R56 ;  /* 0x000000201418723c */ /* 0x010fe20000001838 */
[----:B------:R-:W-:Y:S02]  /*a0b0*/  FMUL.FTZ R48, R48, c[0x0][0x2ec] ;  /* 0x0000bb0030307a20 */ /* 0x000fe40000410000 */
[----:B------:R-:W-:-:S02]  /*a0c0*/  FMUL.FTZ R50, R50, c[0x0][0x2ec] ;  /* 0x0000bb0032327a20 */ /* 0x000fc40000410000 */
[----:B------:R4:W-:Y:S01]  /*a0d0*/  MUFU.TANH R167, R48 ;  /* 0x0000003000a77308 */ /* 0x0009e20000002400 */
[----:B------:R-:W-:Y:S01]  /*a0e0*/  FMUL.FTZ R51, R51, c[0x0][0x2ec] ;  /* 0x0000bb0033337a20 */ /* 0x000fe20000410000 */
[----:B------:R-:W-:Y:S01]  /*a0f0*/  FSEL R56, R184, -INF , !P1 ;  /* 0xff800000b8387808 */ /* 0x000fe20004800000 */
[----:B------:R-:W-:Y:S01]  /*a100*/  HMMA.16816.F32 R20, R20, R34, R36 ;  /* 0x000000221414723c */ /* 0x000fe20000001824 */
[-C--:B------:R-:W-:Y:S02]  /*a110*/  ISETP.GE.AND P1, PT, R3, R9.reuse, PT ;  /* 0x000000090300720c */ /* 0x080fe40003f26270 */
[----:B------:R-:W-:Y:S02]  /*a120*/  FSEL R59, R186, -INF , !P4 ;  /* 0xff800000ba3b7808 */ /* 0x000fe40006000000 */
[----:B------:R-:W-:Y:S01]  /*a130*/  ISETP.GE.AND P4, PT, R2, R9, PT ;  /* 0x000000090200720c */ /* 0x000fe20003f86270 */
[----:B------:R-:W-:Y:S01]  /*a140*/  MUFU.TANH R50, R50 ;  /* 0x0000003200327308 */ /* 0x000fe20000002400 */
[----:B------:R-:W-:Y:S01]  /*a150*/  FMUL.FTZ R36, R49, c[0x0][0x2ec] ;  /* 0x0000bb0031247a20 */ /* 0x000fe20000410000 */
[----:B------:R-:W-:Y:S01]  /*a160*/  HMMA.16816.F32 R60, R12, R44, R60 ;  /* 0x0000002c0c3c723c */ /* 0x000fe2000000183c */
[----:B------:R-:W-:-:S02]  /*a170*/  FSEL R49, R170, -INF , !P2 ;  /* 0xff800000aa317808 */ /* 0x000fc40005000000 */
[----:B------:R-:W-:Y:S02]  /*a180*/  ISETP.GE.AND P2, PT, R2, R8, PT ;  /* 0x000000080200720c */ /* 0x000fe40003f46270 */
[----:B------:R-:W-:Y:S01]  /*a190*/  FSEL R58, R204, -INF , !P3 ;  /* 0xff800000cc3a7808 */ /* 0x000fe20005800000 */
[----:B------:R1:W-:Y:S01]  /*a1a0*/  MUFU.TANH R170, R36 ;  /* 0x0000002400aa7308 */ /* 0x0003e20000002400 */
[----:B-----5:R-:W-:Y:S01]  /*a1b0*/  FSEL R57, R181, -INF , !P2 ;  /* 0xff800000b5397808 */ /* 0x020fe20005000000 */
[----:B------:R-:W-:Y:S01]  /*a1c0*/  HMMA.16816.F32 R64, R4, R44, R64 ;  /* 0x0000002c0440723c */ /* 0x000fe20000001840 */
[C---:B------:R-:W-:Y:S02]  /*a1d0*/  ISETP.GE.AND P2, PT, R3.reuse, R11, PT ;  /* 0x0000000b0300720c */ /* 0x040fe40003f46270 */
[----:B------:R-:W-:Y:S02]  /*a1e0*/  ISETP.GE.AND P3, PT, R3, R10, PT ;  /* 0x0000000a0300720c */ /* 0x000fe40003f66270 */
[----:B------:R-:W-:Y:S01]  /*a1f0*/  IADD3 R3, R0, 0x18, RZ ;  /* 0x0000001800037810 */ /* 0x000fe20007ffe0ff */
[----:B------:R-:W-:Y:S01]  /*a200*/  MUFU.TANH R51, R51 ;  /* 0x0000003300337308 */ /* 0x000fe20000002400 */
[----:B------:R-:W-:-:S02]  /*a210*/  FSEL R45, R182, -INF , !P2 ;  /* 0xff800000b62d7808 */ /* 0x000fc40005000000 */
[----:B----4-:R-:W-:Y:S01]  /*a220*/  FSEL R48, R176, -INF , !P5 ;  /* 0xff800000b0307808 */ /* 0x010fe20006800000 */
[C---:B-1----:R-:W-:Y:S06]  /*a230*/  HMMA.16816.F32 R36, R12.reuse, R28, R24 ;  /* 0x0000001c0c24723c */ /* 0x042fec0000001818 */
[----:B------:R-:W-:Y:S02]  /*a240*/  FMUL.FTZ R60, R60, c[0x0][0x2ec] ;  /* 0x0000bb003c3c7a20 */ /* 0x000fe40000410000 */
[----:B------:R-:W-:Y:S02]  /*a250*/  FMUL.FTZ R61, R61, c[0x0][0x2ec] ;  /* 0x0000bb003d3d7a20 */ /* 0x000fe40000410000 */
[----:B------:R1:W4:Y:S01]  /*a260*/  MUFU.TANH R156, R60 ;  /* 0x0000003c009c7308 */ /* 0x0003220000002400 */
[----:B------:R-:W-:Y:S01]  /*a270*/  FMUL.FTZ R62, R62, c[0x0][0x2ec] ;  /* 0x0000bb003e3e7a20 */ /* 0x000fe20000410000 */
[----:B------:R-:W-:Y:S01]  /*a280*/  HMMA.16816.F32 R24, R12, R30, R20 ;  /* 0x0000001e0c18723c */ /* 0x000fe20000001814 */
[----:B------:R-:W-:-:S02]  /*a290*/  FMUL.FTZ R63, R63, c[0x0][0x2ec] ;  /* 0x0000bb003f3f7a20 */ /* 0x000fc40000410000 */
[----:B------:R-:W-:Y:S02]  /*a2a0*/  FMUL.FTZ R65, R65, c[0x0][0x2ec] ;  /* 0x0000bb0041417a20 */ /* 0x000fe40000410000 */
[----:B------:R-:W-:Y:S01]  /*a2b0*/  FMUL.FTZ R64, R64, c[0x0][0x2ec] ;  /* 0x0000bb0040407a20 */ /* 0x000fe20000410000 */
[----:B------:R5:W-:Y:S01]  /*a2c0*/  MUFU.TANH R163, R61 ;  /* 0x0000003d00a37308 */ /* 0x000be20000002400 */
[----:B------:R-:W-:Y:S01]  /*a2d0*/  FSEL R15, R205, -INF , !P6 ;  /* 0xff800000cd0f7808 */ /* 0x000fe20007000000 */
[C---:B------:R-:W-:Y:S01]  /*a2e0*/  HMMA.16816.F32 R20, R16.reuse, R32, R40 ;  /* 0x000000201014723c */ /* 0x040fe20000001828 */
[CC--:B------:R-:W-:Y:S01]  /*a2f0*/  ISETP.GE.AND P6, PT, R0.reuse, R10.reuse, PT ;  /* 0x0000000a0000720c */ /* 0x0c0fe20003fc6270 */
[----:B------:R-:W-:Y:S01]  /*a300*/  FMUL.FTZ R67, R67, c[0x0][0x2ec] ;  /* 0x0000bb0043437a20 */ /* 0x000fe20000410000 */
[----:B------:R-:W-:Y:S01]  /*a310*/  IADD3 R12, R0, 0x11, RZ ;  /* 0x00000011000c7810 */ /* 0x000fe20007ffe0ff */
[----:B------:R-:W-:Y:S01]  /*a320*/  FMUL.FTZ R66, R66, c[0x0][0x2ec] ;  /* 0x0000bb0042427a20 */ /* 0x000fe20000410000 */
[----:B------:R-:W-:Y:S01]  /*a330*/  FSEL R13, R187, -INF , !P6 ;  /* 0xff800000bb0d7808 */ /* 0x000fe20007000000 */
[----:B------:R-:W2:Y:S01]  /*a340*/  MUFU.TANH R62, R62 ;  /* 0x0000003e003e7308 */ /* 0x000ea20000002400 */
[----:B-1----:R-:W-:Y:S01]  /*a350*/  FSEL R60, R183, -INF , !P1 ;  /* 0xff800000b73c7808 */ /* 0x002fe20004800000 */
[----:B------:R-:W-:Y:S01]  /*a360*/  HMMA.16816.F32 R32, R16, R34, R52 ;  /* 0x000000221020723c */ /* 0x000fe20000001834 */
[-C--:B------:R-:W-:Y:S01]  /*a370*/  ISETP.GE.AND P1, PT, R0, R11.reuse, PT ;  /* 0x0000000b0000720c */ /* 0x080fe20003f26270 */
[----:B------:R-:W-:Y:S01]  /*a380*/  FMUL.FTZ R36, R36, c[0x0][0x2ec] ;  /* 0x0000bb0024247a20 */ /* 0x000fe20000410000 */
[----:B------:R-:W-:Y:S01]  /*a390*/  FSEL R14, R177, -INF , !P3 ;  /* 0xff800000b10e7808 */ /* 0x000fe20005800000 */
[----:B------:R-:W-:Y:S01]  /*a3a0*/  FMUL.FTZ R38, R38, c[0x0][0x2ec] ;  /* 0x0000bb0026267a20 */ /* 0x000fe20000410000 */
[----:B------:R-:W-:Y:S01]  /*a3b0*/  FSEL R44, R185, -INF , !P1 ;  /* 0xff800000b92c7808 */ /* 0x000fe20004800000 */
[----:B------:R1:W-:Y:S01]  /*a3c0*/  MUFU.TANH R40, R36 ;  /* 0x0000002400287308 */ /* 0x0003e20000002400 */
[----:B-----5:R-:W-:Y:S01]  /*a3d0*/  FSEL R61, R180, -INF , !P4 ;  /* 0xff800000b43d7808 */ /* 0x020fe20006000000 */
[----:B------:R-:W-:Y:S01]  /*a3e0*/  FMUL.FTZ R39, R39, c[0x0][0x2ec] ;  /* 0x0000bb0027277a20 */ /* 0x000fe20000410000 */
[C---:B------:R-:W-:Y:S01]  /*a3f0*/  ISETP.GE.AND P4, PT, R2.reuse, R11, PT ;  /* 0x0000000b0200720c */ /* 0x040fe20003f86270 */
[----:B------:R-:W-:Y:S01]  /*a400*/  FMUL.FTZ R25, R25, c[0x0][0x2ec] ;  /* 0x0000bb0019197a20 */ /* 0x000fe20000410000 */
[----:B------:R-:W-:Y:S01]  /*a410*/  ISETP.GE.AND P1, PT, R2, R10, PT ;  /* 0x0000000a0200720c */ /* 0x000fe20003f26270 */
[----:B------:R-:W-:Y:S01]  /*a420*/  FMUL.FTZ R24, R24, c[0x0][0x2ec] ;  /* 0x0000bb0018187a20 */ /* 0x000fe20000410000 */
[----:B------:R-:W-:Y:S01]  /*a430*/  IADD3 R2, R0, 0x10, RZ ;  /* 0x0000001000027810 */ /* 0x000fe20007ffe0ff */
[----:B------:R-:W5:Y:S01]  /*a440*/  MUFU.TANH R63, R63 ;  /* 0x0000003f003f7308 */ /* 0x000f620000002400 */
[----:B------:R-:W-:Y:S01]  /*a450*/  FSEL R47, R178, -INF , !P4 ;  /* 0xff800000b22f7808 */ /* 0x000fe20006000000 */
[C---:B------:R-:W-:Y:S01]  /*a460*/  HMMA.16816.F32 R16, R4.reuse, R28, R20 ;  /* 0x0000001c0410723c */ /* 0x040fe20000001814 */
[CC--:B------:R-:W-:Y:S01]  /*a470*/  ISETP.GE.AND P2, PT, R2.reuse, R8.reuse, PT ;  /* 0x000000080200720c */ /* 0x0c0fe20003f46270 */
[----:B------:R-:W-:Y:S01]  /*a480*/  FMUL.FTZ R37, R37, c[0x0][0x2ec] ;  /* 0x0000bb0025257a20 */ /* 0x000fe20000410000 */
[----:B------:R-:W-:Y:S01]  /*a490*/  ISETP.GE.AND P4, PT, R2, R9, PT ;  /* 0x000000090200720c */ /* 0x000fe20003f86270 */
[----:B------:R-:W-:Y:S01]  /*a4a0*/  FMUL.FTZ R26, R26, c[0x0][0x2ec] ;  /* 0x0000bb001a1a7a20 */ /* 0x000fe20000410000 */
[----:B---3--:R-:W-:Y:S01]  /*a4b0*/  FSEL R152, R173, -INF , !P2 ;  /* 0xff800000ad987808 */ /* 0x008fe20005000000 */
[----:B------:R-:W3:Y:S01]  /*a4c0*/  MUFU.TANH R65, R65 ;  /* 0x0000004100417308 */ /* 0x000ee20000002400 */
[----:B------:R-:W-:Y:S01]  /*a4d0*/  ISETP.GE.AND P2, PT, R3, R8, PT ;  /* 0x000000080300720c */ /* 0x000fe20003f46270 */
[----:B------:R-:W-:Y:S01]  /*a4e0*/  HMMA.16816.F32 R28, R4, R30, R32 ;  /* 0x0000001e041c723c */ /* 0x000fe20000001820 */
[----:B-1----:R-:W-:Y:S01]  /*a4f0*/  FSEL R36, R175, -INF , !P1 ;  /* 0xff800000af247808 */ /* 0x002fe20004800000 */
[----:B------:R-:W-:Y:S01]  /*a500*/  FMUL.FTZ R27, R27, c[0x0][0x2ec] ;  /* 0x0000bb001b1b7a20 */ /* 0x000fe20000410000 */
[----:B------:R-:W-:-:S02]  /*a510*/  FSEL R158, R158, -INF , !P2 ;  /* 0xff8000009e9e7808 */ /* 0x000fc40005000000 */
[----:B------:R-:W-:Y:S01]  /*a520*/  FSEL R162, R162, -INF , !P4 ;  /* 0xff800000a2a27808 */ /* 0x000fe20006000000 */
[----:B------:R-:W1:Y:S01]  /*a530*/  MUFU.TANH R64, R64 ;  /* 0x0000004000407308 */ /* 0x000e620000002400 */
[C---:B------:R-:W-:Y:S02]  /*a540*/  ISETP.GE.AND P6, PT, R2.reuse, R11, PT ;  /* 0x0000000b0200720c */ /* 0x040fe40003fc6270 */
[----:B------:R-:W-:Y:S02]  /*a550*/  ISETP.GE.AND P5, PT, R2, R10, PT ;  /* 0x0000000a0200720c */ /* 0x000fe40003fa6270 */
[CC--:B------:R-:W-:Y:S02]  /*a560*/  ISETP.GE.AND P3, PT, R12.reuse, R8.reuse, PT ;  /* 0x000000080c00720c */ /* 0x0c0fe40003f66270 */
[C---:B------:R-:W-:Y:S01]  /*a570*/  ISETP.GE.AND P1, PT, R12.reuse, R9, PT ;  /* 0x000000090c00720c */ /* 0x040fe20003f26270 */
[----:B------:R-:W1:Y:S01]  /*a580*/  MUFU.TANH R67, R67 ;  /* 0x0000004300437308 */ /* 0x000e620000002400 */
[----:B------:R-:W-:Y:S01]  /*a590*/  ISETP.GE.AND P2, PT, R12, R11, PT ;  /* 0x0000000b0c00720c */ /* 0x000fe20003f46270 */
[----:B------:R-:W-:Y:S01]  /*a5a0*/  FMUL.FTZ R18, R18, c[0x0][0x2ec] ;  /* 0x0000bb0012127a20 */ /* 0x000fe20000410000 */
[-C--:B------:R-:W-:Y:S01]  /*a5b0*/  ISETP.GE.AND P4, PT, R3, R9.reuse, PT ;  /* 0x000000090300720c */ /* 0x080fe20003f86270 */
[----:B------:R-:W-:Y:S01]  /*a5c0*/  FMUL.FTZ R16, R16, c[0x0][0x2ec] ;  /* 0x0000bb0010107a20 */ /* 0x000fe20000410000 */
[----:B------:R-:W-:Y:S01]  /*a5d0*/  IADD3 R2, R0, 0x19, RZ ;  /* 0x0000001900027810 */ /* 0x000fe20007ffe0ff */
[----:B------:R-:W-:Y:S01]  /*a5e0*/  FMUL.FTZ R17, R17, c[0x0][0x2ec] ;  /* 0x0000bb0011117a20 */ /* 0x000fe20000410000 */
[----:B------:R-:W-:Y:S01]  /*a5f0*/  FSEL R157, R157, -INF , !P3 ;  /* 0xff8000009d9d7808 */ /* 0x000fe20005800000 */
[----:B------:R-:W1:Y:S01]  /*a600*/  MUFU.TANH R38, R38 ;  /* 0x0000002600267308 */ /* 0x000e620000002400 */
[----:B------:R-:W-:Y:S01]  /*a610*/  FSEL R168, R168, -INF , !P1 ;  /* 0xff800000a8a87808 */ /* 0x000fe20004800000 */
[----:B------:R-:W-:Y:S01]  /*a620*/  FMUL.FTZ R6, R19, c[0x0][0x2ec] ;  /* 0x0000bb0013067a20 */ /* 0x000fe20000410000 */
[----:B--2---:R-:W-:Y:S01]  /*a630*/  FSEL R171, R171, -INF , !P4 ;  /* 0xff800000abab7808 */ /* 0x004fe20006000000 */
[----:B------:R-:W-:Y:S01]  /*a640*/  FMUL.FTZ R28, R28, c[0x0][0x2ec] ;  /* 0x0000bb001c1c7a20 */ /* 0x000fe20000410000 */
[----:B------:R-:W-:Y:S01]  /*a650*/  FSEL R148, R148, -INF , !P6 ;  /* 0xff80000094947808 */ /* 0x000fe20007000000 */
[----:B------:R-:W-:Y:S01]  /*a660*/  FMUL.FTZ R5, R29, c[0x0][0x2ec] ;  /* 0x0000bb001d057a20 */ /* 0x000fe20000410000 */
[----:B------:R-:W-:Y:S01]  /*a670*/  FSEL R149, R149, -INF , !P2 ;  /* 0xff80000095957808 */ /* 0x000fe20005000000 */
[----:B------:R-:W2:Y:S01]  /*a680*/  MUFU.TANH R39, R39 ;  /* 0x0000002700277308 */ /* 0x000ea20000002400 */
[----:B------:R-:W-:Y:S01]  /*a690*/  ISETP.GE.AND P3, PT, R2, R8, PT ;  /* 0x000000080200720c */ /* 0x000fe20003f66270 */
[----:B------:R-:W-:Y:S01]  /*a6a0*/  FMUL.FTZ R30, R30, c[0x0][0x2ec] ;  /* 0x0000bb001e1e7a20 */ /* 0x000fe20000410000 */
[----:B------:R-:W-:-:S02]  /*a6b0*/  ISETP.GE.AND P1, PT, R2, R9, PT ;  /* 0x000000090200720c */ /* 0x000fc40003f26270 */
[-C--:B------:R-:W-:Y:S02]  /*a6c0*/  ISETP.GE.AND P4, PT, R3, R11.reuse, PT ;  /* 0x0000000b0300720c */ /* 0x080fe40003f86270 */
[C---:B------:R-:W-:Y:S01]  /*a6d0*/  ISETP.GE.AND P6, PT, R2.reuse, R11, PT ;  /* 0x0000000b0200720c */ /* 0x040fe20003fc6270 */
[----:B------:R-:W1:Y:S01]  /*a6e0*/  MUFU.TANH R66, R66 ;  /* 0x0000004200427308 */ /* 0x000e620000002400 */
[----:B------:R-:W-:Y:S02]  /*a6f0*/  ISETP.GE.AND P2, PT, R2, R10, PT ;  /* 0x0000000a0200720c */ /* 0x000fe40003f46270 */
[----:B------:R-:W-:Y:S02]  /*a700*/  IADD3 R2, R0, 0x20, RZ ;  /* 0x0000002000027810 */ /* 0x000fe40007ffe0ff */
[----:B------:R-:W-:Y:S02]  /*a710*/  FSEL R165, R165, -INF , !P3 ;  /* 0xff800000a5a57808 */ /* 0x000fe40005800000 */
[----:B------:R-:W-:Y:S01]  /*a720*/  FSEL R174, R174, -INF , !P1 ;  /* 0xff800000aeae7808 */ /* 0x000fe20004800000 */
[----:B------:R-:W1:Y:S01]  /*a730*/  MUFU.TANH R25, R25 ;  /* 0x0000001900197308 */ /* 0x000e620000002400 */
[----:B------:R-:W-:-:S02]  /*a740*/  FSEL R147, R169, -INF , !P4 ;  /* 0xff800000a9937808 */ /* 0x000fc40006000000 */
[-C--:B------:R-:W-:Y:S02]  /*a750*/  ISETP.GE.AND P3, PT, R12, R10.reuse, PT ;  /* 0x0000000a0c00720c */ /* 0x080fe40003f66270 */
[----:B------:R-:W-:Y:S02]  /*a760*/  ISETP.GE.AND P1, PT, R3, R10, PT ;  /* 0x0000000a0300720c */ /* 0x000fe40003f26270 */
[----:B------:R-:W-:Y:S01]  /*a770*/  ISETP.GE.AND P4, PT, R2, R8, PT ;  /* 0x000000080200720c */ /* 0x000fe20003f86270 */
[----:B------:R-:W1:Y:S01]  /*a780*/  MUFU.TANH R24, R24 ;  /* 0x0000001800187308 */ /* 0x000e620000002400 */
[C---:B------:R-:W-:Y:S02]  /*a790*/  IADD3 R12, R0.reuse, 0x21, RZ ;  /* 0x00000021000c7810 */ /* 0x040fe40007ffe0ff */
[----:B------:R-:W-:Y:S02]  /*a7a0*/  IADD3 R3, R0, 0x28, RZ ;  /* 0x0000002800037810 */ /* 0x000fe40007ffe0ff */
[----:B------:R-:W-:-:S02]  /*a7b0*/  FSEL R150, R164, -INF , !P6 ;  /* 0xff800000a4967808 */ /* 0x000fc40007000000 */
[----:B------:R-:W-:Y:S01]  /*a7c0*/  FSEL R151, R160, -INF , !P5 ;  /* 0xff800000a0977808 */ /* 0x000fe20006800000 */
[----:B------:R-:W1:Y:S01]  /*a7d0*/  MUFU.TANH R18, R18 ;  /* 0x0000001200127308 */ /* 0x000e620000002400 */
[----:B------:R-:W-:Y:S02]  /*a7e0*/  FSEL R153, R153, -INF , !P3 ;  /* 0xff80000099997808 */ /* 0x000fe40005800000 */
[----:B------:R-:W-:Y:S02]  /*a7f0*/  FSEL R155, R155, -INF , !P2 ;  /* 0xff8000009b9b7808 */ /* 0x000fe40005000000 */
[----:B----4-:R-:W-:Y:S02]  /*a800*/  FSEL R156, R156, -INF , !P4 ;  /* 0xff8000009c9c7808 */ /* 0x010fe40006000000 */
[C---:B------:R-:W-:Y:S01]  /*a810*/  ISETP.GE.AND P6, PT, R2.reuse, R9, PT ;  /* 0x000000090200720c */ /* 0x040fe20003fc6270 */
[----:B------:R-:W4:Y:S01]  /*a820*/  MUFU.TANH R37, R37 ;  /* 0x0000002500257308 */ /* 0x000f220000002400 */
[----:B------:R-:W-:-:S02]  /*a830*/  ISETP.GE.AND P5, PT, R2, R11, PT ;  /* 0x0000000b0200720c */ /* 0x000fc40003fa6270 */
[----:B------:R-:W-:Y:S02]  /*a840*/  ISETP.GE.AND P3, PT, R2, R10, PT ;  /* 0x0000000a0200720c */ /* 0x000fe40003f66270 */
[----:B------:R-:W-:Y:S02]  /*a850*/  ISETP.GE.AND P2, PT, R12, R9, PT ;  /* 0x000000090c00720c */ /* 0x000fe40003f46270 */
[-C--:B------:R-:W-:Y:S01]  /*a860*/  ISETP.GE.AND P4, PT, R3, R8.reuse, PT ;  /* 0x000000080300720c */ /* 0x080fe20003f86270 */
[----:B------:R-:W1:Y:S01]  /*a870*/  MUFU.TANH R26, R26 ;  /* 0x0000001a001a7308 */ /* 0x000e620000002400 */
[----:B------:R-:W-:Y:S02]  /*a880*/  IADD3 R2, R0, 0x29, RZ ;  /* 0x0000002900027810 */ /* 0x000fe40007ffe0ff */
[----:B------:R-:W-:Y:S02]  /*a890*/  FSEL R154, R154, -INF , !P1 ;  /* 0xff8000009a9a7808 */ /* 0x000fe40004800000 */
[----:B------:R-:W-:-:S02]  /*a8a0*/  ISETP.GE.AND P1, PT, R12, R8, PT ;  /* 0x000000080c00720c */ /* 0x000fc40003f26270 */
[----:B------:R-:W-:Y:S01]  /*a8b0*/  FSEL R169, R68, -INF , !P4 ;  /* 0xff80000044a97808 */ /* 0x000fe20006000000 */
[----:B------:R-:W1:Y:S01]  /*a8c0*/  MUFU.TANH R27, R27 ;  /* 0x0000001b001b7308 */ /* 0x000e620000002400 */
[----:B------:R-:W-:Y:S02]  /*a8d0*/  FSEL R204, R62, -INF , !P6 ;  /* 0xff8000003ecc7808 */ /* 0x000fe40007000000 */
[----:B-----5:R-:W-:Y:S02]  /*a8e0*/  FSEL R205, R63, -INF , !P2 ;  /* 0xff8000003fcd7808 */ /* 0x020fe40005000000 */
[----:B------:R-:W-:Y:S02]  /*a8f0*/  ISETP.GE.AND P4, PT, R12, R11, PT ;  /* 0x0000000b0c00720c */ /* 0x000fe40003f86270 */
[-C--:B------:R-:W-:Y:S01]  /*a900*/  ISETP.GE.AND P6, PT, R3, R9.reuse, PT ;  /* 0x000000090300720c */ /* 0x080fe20003fc6270 */
[----:B------:R-:W5:Y:S01]  /*a910*/  MUFU.TANH R16, R16 ;  /* 0x0000001000107308 */ /* 0x000f620000002400 */
[----:B------:R-:W-:-:S02]  /*a920*/  ISETP.GE.AND P2, PT, R2, R9, PT ;  /* 0x000000090200720c */ /* 0x000fc40003f46270 */
[----:B------:R-:W-:Y:S02]  /*a930*/  FSEL R163, R163, -INF , !P1 ;  /* 0xff800000a3a37808 */ /* 0x000fe40004800000 */
[----:B------:R-:W-:Y:S02]  /*a940*/  ISETP.GE.AND P1, PT, R2, R8, PT ;  /* 0x000000080200720c */ /* 0x000fe40003f26270 */
[----:B------:R-:W-:Y:S01]  /*a950*/  FSEL R207, R70, -INF , !P6 ;  /* 0xff80000046cf7808 */ /* 0x000fe20007000000 */
[----:B------:R-:W2:Y:S01]  /*a960*/  MUFU.TANH R17, R17 ;  /* 0x0000001100117308 */ /* 0x000ea20000002400 */
[----:B------:R-:W-:Y:S02]  /*a970*/  FSEL R209, R71, -INF , !P2 ;  /* 0xff80000047d17808 */ /* 0x000fe40005000000 */
[----:B---3--:R-:W-:Y:S02]  /*a980*/  FSEL R164, R65, -INF , !P4 ;  /* 0xff80000041a47808 */ /* 0x008fe40006000000 */
[----:B------:R-:W-:-:S02]  /*a990*/  ISETP.GE.AND P6, PT, R3, R11, PT ;  /* 0x0000000b0300720c */ /* 0x000fc40003fc6270 */
[-C--:B------:R-:W-:Y:S01]  /*a9a0*/  ISETP.GE.AND P2, PT, R3, R10.reuse, PT ;  /* 0x0000000a0300720c */ /* 0x080fe20003f46270 */
[----:B------:R-:W3:Y:S01]  /*a9b0*/  MUFU.TANH R6, R6 ;  /* 0x0000000600067308 */ /* 0x000ee20000002400 */
[----:B------:R-:W-:Y:S02]  /*a9c0*/  ISETP.GE.AND P4, PT, R2, R10, PT ;  /* 0x0000000a0200720c */ /* 0x000fe40003f86270 */
[----:B-1----:R-:W-:Y:S02]  /*a9d0*/  FSEL R160, R64, -INF , !P5 ;  /* 0xff80000040a07808 */ /* 0x002fe40006800000 */
[C---:B------:R-:W-:Y:S02]  /*a9e0*/  IADD3 R4, R0.reuse, 0x30, RZ ;  /* 0x0000003000047810 */ /* 0x040fe40007ffe0ff */
[----:B------:R-:W-:Y:S01]  /*a9f0*/  IADD3 R3, R0, 0x31, RZ ;  /* 0x0000003100037810 */ /* 0x000fe20007ffe0ff */
[----:B------:R-:W1:Y:S01]  /*aa00*/  MUFU.TANH R28, R28 ;  /* 0x0000001c001c7308 */ /* 0x000e620000002400 */
[----:B------:R-:W-:-:S02]  /*aa10*/  FSEL R182, R69, -INF , !P1 ;  /* 0xff80000045b67808 */ /* 0x000fc40004800000 */
[----:B------:R-:W-:Y:S02]  /*aa20*/  ISETP.GE.AND P5, PT, R2, R11, PT ;  /* 0x0000000b0200720c */ /* 0x000fe40003fa6270 */
[----:B------:R-:W-:Y:S02]  /*aa30*/  ISETP.GE.AND P1, PT, R12, R10, PT ;  /* 0x0000000a0c00720c */ /* 0x000fe40003f26270 */
[C---:B------:R-:W-:Y:S01]  /*aa40*/  IADD3 R2, R0.reuse, 0x38, RZ ;  /* 0x0000003800027810 */ /* 0x040fe20007ffe0ff */
[----:B------:R-:W1:Y:S01]  /*aa50*/  MUFU.TANH R5, R5 ;  /* 0x0000000500057308 */ /* 0x000e620000002400 */
[----:B------:R-:W-:Y:S02]  /*aa60*/  IADD3 R0, R0, 0x39, RZ ;  /* 0x0000003900007810 */ /* 0x000fe40007ffe0ff */
[----:B------:R-:W-:Y:S02]  /*aa70*/  FSEL R175, R50, -INF , !P2 ;  /* 0xff80000032af7808 */ /* 0x000fe40005000000 */
[----:B------:R-:W-:-:S02]  /*aa80*/  FSEL R177, R51, -INF , !P4 ;  /* 0xff80000033b17808 */ /* 0x000fc40006000000 */
[-C--:B------:R-:W-:Y:S02]  /*aa90*/  ISETP.GE.AND P2, PT, R4, R9.reuse, PT ;  /* 0x000000090400720c */ /* 0x080fe40003f46270 */
[----:B------:R-:W-:Y:S02]  /*aaa0*/  ISETP.GE.AND P4, PT, R3, R9, PT ;  /* 0x000000090300720c */ /* 0x000fe40003f86270 */
[----:B------:R-:W-:Y:S02]  /*aab0*/  FSEL R176, R67, -INF , !P1 ;  /* 0xff80000043b07808 */ /* 0x000fe40004800000 */
[----:B------:R-:W-:Y:S02]  /*aac0*/  ISETP.GE.AND P1, PT, R0, R8, PT ;  /* 0x000000080000720c */ /* 0x000fe40003f26270 */
[----:B------:R-:W-:Y:S02]  /*aad0*/  FSEL R170, R170, -INF , !P5 ;  /* 0xff800000aaaa7808 */ /* 0x000fe40006800000 */
[----:B------:R-:W-:-:S02]  /*aae0*/  FSEL R213, R38, -INF , !P2 ;  /* 0xff80000026d57808 */ /* 0x000fc40005000000 */
[----:B--2---:R-:W-:Y:S02]  /*aaf0*/  FSEL R212, R39, -INF , !P4 ;  /* 0xff80000027d47808 */ /* 0x004fe40006000000 */
[C---:B------:R-:W-:Y:S02]  /*ab00*/  ISETP.GE.AND P5, PT, R3.reuse, R8, PT ;  /* 0x000000080300720c */ /* 0x040fe40003fa6270 */
[----:B------:R-:W-:Y:S02]  /*ab10*/  FSEL R173, R66, -INF , !P3 ;  /* 0xff80000042ad7808 */ /* 0x000fe40005800000 */
[C---:B------:R-:W-:Y:S02]  /*ab20*/  ISETP.GE.AND P2, PT, R3.reuse, R11, PT ;  /* 0x0000000b0300720c */ /* 0x040fe40003f46270 */
[----:B------:R-:W-:Y:S01]  /*ab30*/  ISETP.GE.AND P4, PT, R3, R10, PT ;  /* 0x0000000a0300720c */ /* 0x000fe20003f86270 */
[----:B------:R-:W-:Y:S01]  /*ab40*/  FMUL.FTZ R3, R31, c[0x0][0x2ec] ;  /* 0x0000bb001f037a20 */ /* 0x000fe20000410000 */
[----:B------:R-:W-:-:S02]  /*ab50*/  ISETP.GE.AND P3, PT, R2, R8, PT ;  /* 0x000000080200720c */ /* 0x000fc40003f66270 */
[----:B------:R-:W-:Y:S02]  /*ab60*/  FSEL R184, R25, -INF , !P1 ;  /* 0xff80000019b87808 */ /* 0x000fe40004800000 */
[----:B------:R-:W-:Y:S01]  /*ab70*/  ISETP.GE.AND P1, PT, R4, R10, PT ;  /* 0x0000000a0400720c */ /* 0x000fe20003f26270 */
[----:B------:R-:W-:Y:S01]  /*ab80*/  MUFU.TANH R3, R3 ;  /* 0x0000000300037308 */ /* 0x000fe20000002400 */
[----:B------:R-:W-:Y:S02]  /*ab90*/  FSEL R167, R167, -INF , !P6 ;  /* 0xff800000a7a77808 */ /* 0x000fe40007000000 */
[----:B------:R-:W-:Y:S02]  /*aba0*/  FSEL R181, R24, -INF , !P3 ;  /* 0xff80000018b57808 */ /* 0x000fe40005800000 */
[C---:B------:R-:W-:Y:S02]  /*abb0*/  ISETP.GE.AND P6, PT, R4.reuse, R8, PT ;  /* 0x000000080400720c */ /* 0x040fe40003fc6270 */
[----:B------:R-:W-:-:S02]  /*abc0*/  ISETP.GE.AND P3, PT, R4, R11, PT ;  /* 0x0000000b0400720c */ /* 0x000fc40003f66270 */
[----:B------:R-:W2:Y:S01]  /*abd0*/  MUFU.TANH R4, R30 ;  /* 0x0000001e00047308 */ /* 0x000ea20000002400 */
[----:B------:R-:W-:Y:S02]  /*abe0*/  FSEL R206, R18, -INF , !P1 ;  /* 0xff80000012ce7808 */ /* 0x000fe40004800000 */
[----:B------:R-:W-:Y:S02]  /*abf0*/  ISETP.GE.AND P1, PT, R216, 0x4, PT ;  /* 0x00000004d800780c */ /* 0x000fe40003f26270 */
[----:B------:R-:W-:Y:S02]  /*ac00*/  FSEL R178, R40, -INF , !P6 ;  /* 0xff80000028b27808 */ /* 0x000fe40007000000 */
[----:B----4-:R-:W-:Y:S02]  /*ac10*/  FSEL R180, R37, -INF , !P5 ;  /* 0xff80000025b47808 */ /* 0x010fe40006800000 */
[-C--:B------:R-:W-:Y:S02]  /*ac20*/  ISETP.GE.AND P6, PT, R2, R9.reuse, PT ;  /* 0x000000090200720c */ /* 0x080fe40003fc6270 */
[----:B------:R-:W-:-:S02]  /*ac30*/  ISETP.GE.AND P5, PT, R0, R9, PT ;  /* 0x000000090000720c */ /* 0x000fc40003fa6270 */
[----:B------:R-:W-:Y:S02]  /*ac40*/  FSEL R214, R26, -INF , !P6 ;  /* 0xff8000001ad67808 */ /* 0x000fe40007000000 */
[----:B------:R-:W-:Y:S02]  /*ac50*/  FSEL R215, R27, -INF , !P5 ;  /* 0xff8000001bd77808 */ /* 0x000fe40006800000 */
[----:B-----5:R-:W-:Y:S02]  /*ac60*/  FSEL R183, R16, -INF , !P3 ;  /* 0xff80000010b77808 */ /* 0x020fe40005800000 */
[----:B------:R-:W-:Y:S02]  /*ac70*/  FSEL R186, R17, -INF , !P2 ;  /* 0xff80000011ba7808 */ /* 0x000fe40005000000 */
[-C--:B------:R-:W-:Y:S02]  /*ac80*/  ISETP.GE.AND P6, PT, R2, R11.reuse, PT ;  /* 0x0000000b0200720c */ /* 0x080fe40003fc6270 */
[----:B------:R-:W-:-:S02]  /*ac90*/  ISETP.GE.AND P5, PT, R0, R11, PT ;  /* 0x0000000b0000720c */ /* 0x000fc40003fa6270 */
[-C--:B------:R-:W-:Y:S02]  /*aca0*/  ISETP.GE.AND P3, PT, R2, R10.reuse, PT ;  /* 0x0000000a0200720c */ /* 0x080fe40003f66270 */
[----:B------:R-:W-:Y:S02]  /*acb0*/  ISETP.GE.AND P2, PT, R0, R10, PT ;  /* 0x0000000a0000720c */ /* 0x000fe40003f46270 */
[----:B---3--:R-:W-:Y:S02]  /*acc0*/  FSEL R208, R6, -INF , !P4 ;  /* 0xff80000006d07808 */ /* 0x008fe40006000000 */
[----:B-1----:R-:W-:Y:S02]  /*acd0*/  FSEL R185, R28, -INF , !P6 ;  /* 0xff8000001cb97808 */ /* 0x002fe40007000000 */
[----:B------:R-:W-:Y:S02]  /*ace0*/  FSEL R187, R5, -INF , !P5 ;  /* 0xff80000005bb7808 */ /* 0x000fe40006800000 */
[----:B--2---:R-:W-:-:S02]  /*acf0*/  FSEL R210, R4, -INF , !P3 ;  /* 0xff80000004d27808 */ /* 0x004fc40005800000 */
[----:B------:R-:W-:Y:S01]  /*ad00*/  FSEL R211, R3, -INF , !P2 ;  /* 0xff80000003d37808 */ /* 0x000fe20005000000 */
        /* <DEDUP_REMOVED lines=11> */
[----:B------:R-:W-:Y:S02]  /*adc0*/  IMAD.SHL.U32 R237, R238, 0x10, RZ ;  /* 0x00000010eeed7824 */ /* 0x000fe400078e00ff */
[----:B------:R-:W-:-:S04]  /*add0*/  IMAD R0, R0, c[0x0][0x19c], R2 ;  /* 0x0000670000007a24 */ /* 0x000fc800078e0202 */
[----:B------:R-:W-:Y:S01]  /*ade0*/  IMAD.IADD R3, R5, 0x1, R0 ;  /* 0x0000000105037824 */ /* 0x000fe200078e0200 */
[----:B--2---:R-:W-:-:S04]  /*adf0*/  LEA R2, P2, R4, R234, 0x6 ;  /* 0x000000ea04027211 */ /* 0x004fc800078430ff */
[-C--:B------:R-:W-:Y:S01]  /*ae00*/  @!P0 IADD3 R0, P5, R237, R2.reuse, RZ ;  /* 0x00000002ed008210 */ /* 0x080fe20007fbe0ff */
[----:B------:R-:W-:Y:S01]  /*ae10*/  IMAD.MOV.U32 R237, RZ, RZ, c[0x0][0x198] ;  /* 0x00006600ffed7624 */ /* 0x000fe200078e00ff */
[----:B---3--:R-:W-:Y:S01]  /*ae20*/  LEA.HI.X R3, R4, R241, R3, 0x6, P2 ;  /* 0x000000f104037211 */ /* 0x008fe200010f3403 */
[----:B------:R-:W-:Y:S01]  /*ae30*/  IMAD.MOV.U32 R240, RZ, RZ, 0x4 ;  /* 0x00000004fff07424 */ /* 0x000fe200078e00ff */
[----:B------:R-:W-:Y:S02]  /*ae40*/  @!P0 LEA R5, P3, R238, R2, 0x5 ;  /* 0x00000002ee058211 */ /* 0x000fe400078628ff */
[----:B------:R-:W-:Y:S02]  /*ae50*/  @!P0 LEA R8, P6, R2, c[0x0][0x168], 0x1 ;  /* 0x00005a0002088a11 */ /* 0x000fe400078c08ff */
[----:B------:R-:W-:Y:S02]  /*ae60*/  SHF.L.U64.HI R240, R237, R240, c[0x0][0x19c] ;  /* 0x00006700edf07619 */ /* 0x000fe400000102f0 */
[----:B------:R-:W-:-:S02]  /*ae70*/  @!P0 LEA R6, P4, R0, c[0x0][0x168], 0x1 ;  /* 0x00005a0000068a11 */ /* 0x000fc400078808ff */
[C---:B------:R-:W-:Y:S01]  /*ae80*/  @!P0 LEA R4, P2, R5.reuse, c[0x0][0x168], 0x1 ;  /* 0x00005a0005048a11 */ /* 0x040fe200078408ff */
        /* <DEDUP_REMOVED lines=31> */
.L_x_921:
[----:B------:R-:W-:Y:S05]  /*b080*/  BSYNC B0 ;  /* 0x0000000000007941 */ /* 0x000fea0003800000 */
.L_x_920:
[----:B------:R-:W0:Y:S02]  /*b090*/  LDGDEPBAR ;  /* 0x00000000000079af */ /* 0x000e240000000000 */
.L_x_919:
[----:B------:R-:W-:Y:S01]  /*b0a0*/  FMNMX.FTZ R0, R172, R46, !PT ;  /* 0x0000002eac007209 */ /* 0x000fe20007810000 */
[----:B------:R-:W-:Y:S03]  /*b0b0*/  LDSM.16.MT88.4 R16, [R189+0x6000] ;  /* 0x00600000bd10783b */ /* 0x000fe60000004200 */
[----:B-1----:R-:W-:Y:S01]  /*b0c0*/  FMNMX.FTZ R2, R49, R0, !PT ;  /* 0x0000000031027209 */ /* 0x002fe20007810000 */
        /* <DEDUP_REMOVED lines=56> */
[----:B------:R-:W1:Y:S03]  /*b450*/  SHFL.BFLY PT, R5, R70, 0x1, 0x1f ;  /* 0x0c201f0046057f89 */ /* 0x000e6600000e0000 */
[----:B------:R-:W-:Y:S01]  /*b460*/  FMNMX.FTZ R2, R162, R2, !PT ;  /* 0x00000002a2027209 */ /* 0x000fe20007810000 */
[----:B------:R-:W3:Y:S03]  /*b470*/  SHFL.BFLY PT, R3, R0, 0x2, 0x1f ;  /* 0x0c401f0000037f89 */ /* 0x000ee600000e0000 */
[----:B------:R-:W-:-:S02]  /*b480*/  FMNMX.FTZ R2, R168, R2, !PT ;  /* 0x00000002a8027209 */ /* 0x000fc40007810000 */
[----:B--2---:R-:W-:Y:S02]  /*b490*/  FMNMX.FTZ R68, R68, R4, !PT ;  /* 0x0000000444447209 */ /* 0x004fe40007810000 */
[----:B------:R-:W-:-:S03]  /*b4a0*/  FMNMX.FTZ R2, R171, R2, !PT ;  /* 0x00000002ab027209 */ /* 0x000fc60007810000 */
[----:B------:R-:W2:Y:S01]  /*b4b0*/  SHFL.BFLY PT, R4, R68, 0x1, 0x1f ;  /* 0x0c201f0044047f89 */ /* 0x000ea200000e0000 */
[----:B------:R-:W-:-:S04]  /*b4c0*/  FMNMX.FTZ R2, R174, R2, !PT ;  /* 0x00000002ae027209 */ /* 0x000fc80007810000 */
[----:B------:R-:W-:-:S04]  /*b4d0*/  FMNMX.FTZ R2, R204, R2, !PT ;  /* 0x00000002cc027209 */ /* 0x000fc80007810000 */
[----:B------:R-:W-:Y:S02]  /*b4e0*/  FMNMX.FTZ R2, R205, R2, !PT ;  /* 0x00000002cd027209 */ /* 0x000fe40007810000 */
[----:B-1----:R-:W-:Y:S02]  /*b4f0*/  FMNMX.FTZ R70, R70, R5, !PT ;  /* 0x0000000546467209 */ /* 0x002fe40007810000 */
[----:B------:R-:W-:Y:S02]  /*b500*/  FMNMX.FTZ R2, R207, R2, !PT ;  /* 0x00000002cf027209 */ /* 0x000fe40007810000 */
[----:B---3--:R-:W-:Y:S01]  /*b510*/  FMNMX.FTZ R3, R0, R3, !PT ;  /* 0x0000000300037209 */ /* 0x008fe20007810000 */
[C---:B------:R-:W-:Y:S01]  /*b520*/  FMUL.FTZ R0, R70.reuse, c[0x0][0x23c] ;  /* 0x00008f0046007a20 */ /* 0x040fe20000410000 */
[----:B------:R-:W-:Y:S02]  /*b530*/  FSETP.NEU.FTZ.AND P3, PT, R70, -INF , PT ;  /* 0xff8000004600780b */ /* 0x000fe40003f7d000 */
[----:B------:R-:W-:Y:S01]  /*b540*/  FMNMX.FTZ R2, R209, R2, !PT ;  /* 0x00000002d1027209 */ /* 0x000fe20007810000 */
[----:B------:R-:W1:Y:S01]  /*b550*/  SHFL.BFLY PT, R5, R3, 0x1, 0x1f ;  /* 0x0c201f0003057f89 */ /* 0x000e6200000e0000 */
[----:B------:R-:W-:-:S02]  /*b560*/  FSEL R0, R0, RZ, P3 ;  /* 0x000000ff00007208 */ /* 0x000fc40001800000 */
[----:B------:R-:W-:Y:S02]  /*b570*/  FMNMX.FTZ R2, R213, R2, !PT ;  /* 0x00000002d5027209 */ /* 0x000fe40007810000 */
[----:B--2---:R-:W-:Y:S01]  /*b580*/  FMNMX.FTZ R68, R68, R4, !PT ;  /* 0x0000000444447209 */ /* 0x004fe20007810000 */
[----:B------:R-:W-:Y:S01]  /*b590*/  FFMA.FTZ R4, R46, c[0x0][0x23c], -R0 ;  /* 0x00008f002e047a23 */ /* 0x000fe20000010800 */
[----:B------:R-:W-:Y:S02]  /*b5a0*/  FMNMX.FTZ R2, R212, R2, !PT ;  /* 0x00000002d4027209 */ /* 0x000fe40007810000 */
[C---:B------:R-:W-:Y:S01]  /*b5b0*/  FSETP.NEU.FTZ.AND P2, PT, R68.reuse, -INF , PT ;  /* 0xff8000004400780b */ /* 0x040fe20003f5d000 */
[----:B------:R2:W-:Y:S01]  /*b5c0*/  MUFU.EX2 R10, R4 ;  /* 0x00000004000a7308 */ /* 0x0005e20000000800 */
[----:B------:R-:W-:-:S05]  /*b5d0*/  FMUL.FTZ R8, R68, c[0x0][0x23c] ;  /* 0x00008f0044087a20 */ /* 0x000fca0000410000 */
[----:B------:R-:W-:Y:S02]  /*b5e0*/  FSEL R8, R8, RZ, P2 ;  /* 0x000000ff08087208 */ /* 0x000fe40001000000 */
[----:B-1----:R-:W-:-:S03]  /*b5f0*/  FMNMX.FTZ R3, R3, R5, !PT ;  /* 0x0000000503037209 */ /* 0x002fc60007810000 */
[--C-:B------:R-:W-:Y:S01]  /*b600*/  FFMA.FTZ R5, R45, c[0x0][0x23c], -R8.reuse ;  /* 0x00008f002d057a23 */ /* 0x100fe20000010808 */
[----:B--2---:R-:W-:Y:S01]  /*b610*/  FMNMX.FTZ R4, R214, R2, !PT ;  /* 0x00000002d6047209 */ /* 0x004fe20007810000 */
[----:B------:R-:W-:Y:S01]  /*b620*/  FFMA.FTZ R2, R44, c[0x0][0x23c], -R8 ;  /* 0x00008f002c027a23 */ /* 0x000fe20000010808 */
[----:B------:R-:W-:Y:S01]  /*b630*/  FSETP.NEU.FTZ.AND P0, PT, R3, -INF , PT ;  /* 0xff8000000300780b */ /* 0x000fe20003f1d000 */
[----:B------:R1:W-:Y:S01]  /*b640*/  MUFU.EX2 R33, R5 ;  /* 0x0000000500217308 */ /* 0x0003e20000000800 */
[----:B------:R-:W-:-:S05]  /*b650*/  FMNMX.FTZ R4, R215, R4, !PT ;  /* 0x00000004d7047209 */ /* 0x000fca0007810000 */
[----:B------:R-:W2:Y:S02]  /*b660*/  SHFL.BFLY PT, R6, R4, 0x2, 0x1f ;  /* 0x0c401f0004067f89 */ /* 0x000ea400000e0000 */
[----:B------:R3:W-:Y:S01]  /*b670*/  MUFU.EX2 R12, R2 ;  /* 0x00000002000c7308 */ /* 0x0007e20000000800 */
[----:B-1----:R-:W-:-:S07]  /*b680*/  FFMA.FTZ R5, R47, c[0x0][0x23c], -R8 ;  /* 0x00008f002f057a23 */ /* 0x002fce0000010808 */
[----:B------:R-:W-:Y:S01]  /*b690*/  MUFU.EX2 R11, R5 ;  /* 0x00000005000b7308 */ /* 0x000fe20000000800 */
[----:B---3--:R-:W-:-:S07]  /*b6a0*/  FFMA.FTZ R2, R15, c[0x0][0x23c], -R8 ;  /* 0x00008f000f027a23 */ /* 0x008fce0000010808 */
[----:B------:R1:W-:Y:S01]  /*b6b0*/  MUFU.EX2 R34, R2 ;  /* 0x0000000200227308 */ /* 0x0003e20000000800 */
[----:B--2---:R-:W-:-:S05]  /*b6c0*/  FMNMX.FTZ R4, R4, R6, !PT ;  /* 0x0000000604047209 */ /* 0x004fca0007810000 */
[----:B------:R-:W2:Y:S01]  /*b6d0*/  SHFL.BFLY PT, R9, R4, 0x1, 0x1f ;  /* 0x0c201f0004097f89 */ /* 0x000ea200000e0000 */
[----:B-1----:R-:W-:-:S05]  /*b6e0*/  FMUL.FTZ R2, R3, c[0x0][0x23c] ;  /* 0x00008f0003027a20 */ /* 0x002fca0000410000 */
[----:B------:R-:W-:-:S05]  /*b6f0*/  FSEL R2, R2, RZ, P0 ;  /* 0x000000ff02027208 */ /* 0x000fca0000000000 */
[--C-:B------:R-:W-:Y:S02]  /*b700*/  FFMA.FTZ R5, R13, c[0x0][0x23c], -R2.reuse ;  /* 0x00008f000d057a23 */ /* 0x100fe40000010802 */
[----:B------:R-:W-:Y:S02]  /*b710*/  FFMA.FTZ R7, R36, c[0x0][0x23c], -R2 ;  /* 0x00008f0024077a23 */ /* 0x000fe40000010802 */
[----:B------:R1:W-:Y:S01]  /*b720*/  MUFU.EX2 R241, R5 ;  /* 0x0000000500f17308 */ /* 0x0003e20000000800 */
[----:B--2---:R-:W-:Y:S01]  /*b730*/  FMNMX.FTZ R69, R4, R9, !PT ;  /* 0x0000000904457209 */ /* 0x004fe20007810000 */
[----:B------:R-:W-:-:S06]  /*b740*/  FFMA.FTZ R4, R49, c[0x0][0x23c], -R0 ;  /* 0x00008f0031047a23 */ /* 0x000fcc0000010800 */
[----:B------:R2:W-:Y:S01]  /*b750*/  MUFU.EX2 R238, R4 ;  /* 0x0000000400ee7308 */ /* 0x0005e20000000800 */
[----:B-1----:R-:W-:-:S07]  /*b760*/  FFMA.FTZ R5, R48, c[0x0][0x23c], -R2 ;  /* 0x00008f0030057a23 */ /* 0x002fce0000010802 */
[----:B------:R-:W-:Y:S01]  /*b770*/  MUFU.EX2 R242, R7 ;  /* 0x0000000700f27308 */ /* 0x000fe20000000800 */
[----:B--2---:R-:W-:-:S07]  /*b780*/  FMUL.FTZ R4, R69, c[0x0][0x23c] ;  /* 0x00008f0045047a20 */ /* 0x004fce0000410000 */
[----:B------:R1:W-:Y:S02]  /*b790*/  MUFU.EX2 R240, R5 ;  /* 0x0000000500f07308 */ /* 0x0003e40000000800 */
[----:B-1----:R-:W-:-:S06]  /*b7a0*/  FFMA.FTZ R5, R14, c[0x0][0x23c], -R2 ;  /* 0x00008f000e057a23 */ /* 0x002fcc0000010802 */
[----:B------:R1:W2:Y:S02]  /*b7b0*/  MUFU.EX2 R32, R5 ;  /* 0x0000000500207308 */ /* 0x0002a40000000800 */
[----:B-1----:R-:W-:Y:S02]  /*b7c0*/  FSEL R5, R68, RZ, P2 ;  /* 0x000000ff44057208 */ /* 0x002fe40001000000 */
[----:B--2---:R-:W-:-:S03]  /*b7d0*/  F2FP.PACK_AB R7, R242, R32 ;  /* 0x00000020f207723e */ /* 0x004fc600000000ff */
[----:B------:R-:W-:Y:S01]  /*b7e0*/  FADD.FTZ R6, R161, -R5 ;  /* 0x80000005a1067221 */ /* 0x000fe20000010000 */
[----:B------:R-:W-:Y:S02]  /*b7f0*/  FSEL R5, R3, RZ, P0 ;  /* 0x000000ff03057208 */ /* 0x000fe40000000000 */
[----:B------:R-:W-:Y:S01]  /*b800*/  FSETP.NEU.FTZ.AND P0, PT, R69, -INF , PT ;  /* 0xff8000004500780b */ /* 0x000fe20003f1d000 */
[----:B------:R-:W-:Y:S01]  /*b810*/  FMUL.FTZ R6, R6, c[0x0][0x23c] ;  /* 0x00008f0006067a20 */ /* 0x000fe20000410000 */
[----:B------:R-:W-:Y:S01]  /*b820*/  MOV R161, R12 ;  /* 0x0000000c00a17202 */ /* 0x000fe20000000f00 */
[----:B------:R-:W-:Y:S01]  /*b830*/  FADD.FTZ R5, R159, -R5 ;  /* 0x800000059f057221 */ /* 0x000fe20000010000 */
[----:B------:R-:W-:Y:S01]  /*b840*/  MOV R159, R10 ;  /* 0x0000000a009f7202 */ /* 0x000fe20000000f00 */
[----:B------:R-:W-:Y:S01]  /*b850*/  FFMA.FTZ R10, R57, c[0x0][0x23c], -R0 ;  /* 0x00008f00390a7a23 */ /* 0x000fe20000010800 */
[----:B------:R-:W-:Y:S01]  /*b860*/  FSEL R9, R4, RZ, P0 ;  /* 0x000000ff04097208 */ /* 0x000fe20000000000 */
[----:B------:R-:W-:Y:S01]  /*b870*/  FMUL.FTZ R5, R5, c[0x0][0x23c] ;  /* 0x00008f0005057a20 */ /* 0x000fe20000410000 */
[----:B------:R1:W2:Y:S01]  /*b880*/  MUFU.EX2 R146, R6 ;  /* 0x0000000600927308 */ /* 0x0002a20000000800 */
[----:B------:R-:W-:-:S02]  /*b890*/  F2FP.PACK_AB R4, R34, R161 ;  /* 0x000000a12204723e */ /* 0x000fc400000000ff */
[----:B------:R-:W-:-:S05]  /*b8a0*/  FFMA.FTZ R12, R58, c[0x0][0x23c], -R9 ;  /* 0x00008f003a0c7a23 */ /* 0x000fca0000010809 */
[----:B------:R3:W-:Y:S08]  /*b8b0*/  MUFU.EX2 R239, R10 ;  /* 0x0000000a00ef7308 */ /* 0x0007f00000000800 */
[----:B------:R4:W5:Y:S01]  /*b8c0*/  MUFU.EX2 R145, R5 ;  /* 0x0000000500917308 */ /* 0x0009620000000800 */
[----:B-1----:R-:W-:Y:S01]  /*b8d0*/  F2FP.PACK_AB R6, R11, R33 ;  /* 0x000000210b06723e */ /* 0x002fe200000000ff */
[----:B--2---:R-:W-:-:S02]  /*b8e0*/  FMUL.FTZ R80, R80, R146 ;  /* 0x0000009250507220 */ /* 0x004fc40000410000 */
[-C--:B------:R-:W-:Y:S02]  /*b8f0*/  FMUL.FTZ R81, R81, R146.reuse ;  /* 0x0000009251517220 */ /* 0x080fe40000410000 */
[-C--:B------:R-:W-:Y:S02]  /*b900*/  FMUL.FTZ R88, R88, R146.reuse ;  /* 0x0000009258587220 */ /* 0x080fe40000410000 */
[----:B---3--:R-:W-:Y:S01]  /*b910*/  FFMA.FTZ R10, R59, c[0x0][0x23c], -R9 ;  /* 0x00008f003b0a7a23 */ /* 0x008fe20000010809 */
[----:B------:R1:W-:Y:S01]  /*b920*/  MUFU.EX2 R236, R12 ;  /* 0x0000000c00ec7308 */ /* 0x0003e20000000800 */
[-C--:B------:R-:W-:Y:S02]  /*b930*/  FMUL.FTZ R89, R89, R146.reuse ;  /* 0x0000009259597220 */ /* 0x080fe40000410000 */
[-C--:B------:R-:W-:Y:S02]  /*b940*/  FMUL.FTZ R100, R100, R146.reuse ;  /* 0x0000009264647220 */ /* 0x080fe40000410000 */
[----:B------:R-:W-:-:S02]  /*b950*/  FMUL.FTZ R101, R101, R146 ;  /* 0x0000009265657220 */ /* 0x000fc40000410000 */
[----:B----4-:R-:W-:Y:S01]  /*b960*/  FFMA.FTZ R5, R56, c[0x0][0x23c], -R0 ;  /* 0x00008f0038057a23 */ /* 0x010fe20000010800 */
[----:B------:R2:W-:Y:S01]  /*b970*/  MUFU.EX2 R235, R10 ;  /* 0x0000000a00eb7308 */ /* 0x0005e20000000800 */
[-C--:B-----5:R-:W-:Y:S02]  /*b980*/  FMUL.FTZ R82, R82, R145.reuse ;  /* 0x0000009152527220 */ /* 0x0a0fe40000410000 */
[-C--:B------:R-:W-:Y:S02]  /*b990*/  FMUL.FTZ R83, R83, R145.reuse ;  /* 0x0000009153537220 */ /* 0x080fe40000410000 */
[-C--:B------:R-:W-:Y:S02]  /*b9a0*/  FMUL.FTZ R90, R90, R145.reuse ;  /* 0x000000915a5a7220 */ /* 0x080fe40000410000 */
[----:B------:R-:W-:Y:S01]  /*b9b0*/  FMUL.FTZ R91, R91, R145 ;  /* 0x000000915b5b7220 */ /* 0x000fe20000410000 */
[----:B------:R3:W-:Y:S01]  /*b9c0*/  MUFU.EX2 R237, R5 ;  /* 0x0000000500ed7308 */ /* 0x0007e20000000800 */
[----:B-1----:R-:W-:-:S02]  /*b9d0*/  FFMA.FTZ R12, R60, c[0x0][0x23c], -R9 ;  /* 0x00008f003c0c7a23 */ /* 0x002fc40000010809 */
[-C--:B------:R-:W-:Y:S02]  /*b9e0*/  FMUL.FTZ R102, R102, R145.reuse ;  /* 0x0000009166667220 */ /* 0x080fe40000410000 */
[-C--:B------:R-:W-:Y:S02]  /*b9f0*/  FMUL.FTZ R103, R103, R145.reuse ;  /* 0x0000009167677220 */ /* 0x080fe40000410000 */
[-C--:B------:R-:W-:Y:S01]  /*ba00*/  FMUL.FTZ R104, R104, R146.reuse ;  /* 0x0000009268687220 */ /* 0x080fe20000410000 */
[----:B--2---:R-:W-:Y:S01]  /*ba10*/  FSEL R10, R69, RZ, P0 ;  /* 0x000000ff450a7208 */ /* 0x004fe20000000000 */
[----:B------:R-:W-:Y:S01]  /*ba20*/  MUFU.EX2 R234, R12 ;  /* 0x0000000c00ea7308 */ /* 0x000fe20000000800 */
[----:B------:R-:W-:Y:S02]  /*ba30*/  FMUL.FTZ R105, R105, R146 ;  /* 0x0000009269697220 */ /* 0x000fe40000410000 */
[----:B------:R-:W-:Y:S02]  /*ba40*/  FMUL.FTZ R106, R106, R145 ;  /* 0x000000916a6a7220 */ /* 0x000fe40000410000 */
[----:B------:R-:W-:Y:S01]  /*ba50*/  FADD.FTZ R10, R166, -R10 ;  /* 0x8000000aa60a7221 */ /* 0x000fe20000010000 */
[----:B---3--:R-:W-:Y:S01]  /*ba60*/  F2FP.PACK_AB R5, R240, R241 ;  /* 0x000000f1f005723e */ /* 0x008fe200000000ff */
[----:B------:R-:W-:-:S02]  /*ba70*/  FMUL.FTZ R107, R107, R145 ;  /* 0x000000916b6b7220 */ /* 0x000fc40000410000 */
[----:B------:R-:W-:Y:S02]  /*ba80*/  FMUL.FTZ R10, R10, c[0x0][0x23c] ;  /* 0x00008f000a0a7a20 */ /* 0x000fe40000410000 */
[-C--:B------:R-:W-:Y:S02]  /*ba90*/  FMUL.FTZ R116, R116, R146.reuse ;  /* 0x0000009274747220 */ /* 0x080fe40000410000 */
[----:B------:R1:W2:Y:S01]  /*baa0*/  MUFU.EX2 R71, R10 ;  /* 0x0000000a00477308 */ /* 0x0002a20000000800 */
[----:B------:R-:W-:Y:S01]  /*bab0*/  HMMA.16816.F32 R76, R4, R16, R80 ;  /* 0x00000010044c723c */ /* 0x000fe20000001850 */
[----:B------:R-:W-:Y:S02]  /*bac0*/  FMUL.FTZ R117, R117, R146 ;  /* 0x0000009275757220 */ /* 0x000fe40000410000 */
[-C--:B------:R-:W-:Y:S02]  /*bad0*/  FMUL.FTZ R118, R118, R145.reuse ;  /* 0x0000009176767220 */ /* 0x080fe40000410000 */
[----:B------:R-:W-:-:S02]  /*bae0*/  FMUL.FTZ R119, R119, R145 ;  /* 0x0000009177777220 */ /* 0x000fc40000410000 */
[----:B------:R-:W-:Y:S01]  /*baf0*/  MOV R80, R11 ;  /* 0x0000000b00507202 */ /* 0x000fe20000000f00 */
[-C--:B------:R-:W-:Y:S01]  /*bb00*/  FMUL.FTZ R120, R120, R146.reuse ;  /* 0x0000009278787220 */ /* 0x080fe20000410000 */
[----:B------:R-:W-:Y:S01]  /*bb10*/  FSEL R11, R70, RZ, P3 ;  /* 0x000000ff460b7208 */ /* 0x000fe20001800000 */
[----:B------:R-:W-:Y:S01]  /*bb20*/  FMUL.FTZ R121, R121, R146 ;  /* 0x0000009279797220 */ /* 0x000fe20000410000 */
[C---:B------:R-:W-:Y:S01]  /*bb30*/  HMMA.16816.F32 R72, R4.reuse, R18, R88 ;  /* 0x000000120448723c */ /* 0x040fe20000001858 */
[----:B------:R-:W-:Y:S01]  /*bb40*/  FMUL.FTZ R122, R122, R145 ;  /* 0x000000917a7a7220 */ /* 0x000fe20000410000 */
[----:B------:R-:W-:Y:S01]  /*bb50*/  MOV R83, R34 ;  /* 0x0000002200537202 */ /* 0x000fe20000000f00 */
[----:B------:R-:W-:Y:S01]  /*bb60*/  FADD.FTZ R13, R172, -R11 ;  /* 0x8000000bac0d7221 */ /* 0x000fe20000010000 */
[----:B------:R-:W-:Y:S01]  /*bb70*/  MOV R82, R33 ;  /* 0x0000002100527202 */ /* 0x000fe20000000f00 */
[----:B-1----:R-:W-:Y:S01]  /*bb80*/  FFMA.FTZ R10, R152, c[0x0][0x23c], -R0 ;  /* 0x00008f00980a7a23 */ /* 0x002fe20000010800 */
[----:B------:R-:W-:Y:S01]  /*bb90*/  MOV R81, R32 ;  /* 0x0000002000517202 */ /* 0x000fe20000000f00 */
[----:B------:R-:W-:Y:S01]  /*bba0*/  FFMA.FTZ R11, R61, c[0x0][0x23c], -R9 ;  /* 0x00008f003d0b7a23 */ /* 0x000fe20000010809 */
[----:B------:R-:W-:Y:S01]  /*bbb0*/  HMMA.16816.F32 R64, R4, R20, R100 ;  /* 0x000000140440723c */ /* 0x000fe20000001864 */
[----:B------:R1:W-:Y:S01]  /*bbc0*/  MUFU.EX2 R231, R10 ;  /* 0x0000000a00e77308 */ /* 0x0003e20000000800 */
[----:B------:R-:W-:-:S02]  /*bbd0*/  FMUL.FTZ R13, R13, c[0x0][0x23c] ;  /* 0x00008f000d0d7a20 */ /* 0x000fc40000410000 */
[-C--:B------:R-:W-:Y:S02]  /*bbe0*/  FMUL.FTZ R123, R123, R145.reuse ;  /* 0x000000917b7b7220 */ /* 0x080fe40000410000 */
[-C--:B------:R-:W-:Y:S02]  /*bbf0*/  FMUL.FTZ R132, R132, R146.reuse ;  /* 0x0000009284847220 */ /* 0x080fe40000410000 */
[-C--:B------:R-:W-:Y:S01]  /*bc00*/  FMUL.FTZ R133, R133, R146.reuse ;  /* 0x0000009285857220 */ /* 0x080fe20000410000 */
[----:B------:R-:W-:Y:S01]  /*bc10*/  MUFU.EX2 R233, R11 ;  /* 0x0000000b00e97308 */ /* 0x000fe20000000800 */
[-C--:B------:R-:W-:Y:S01]  /*bc20*/  FMUL.FTZ R134, R134, R145.reuse ;  /* 0x0000009186867220 */ /* 0x080fe20000410000 */
[----:B------:R-:W-:Y:S01]  /*bc30*/  HMMA.16816.F32 R60, R4, R22, R104 ;  /* 0x00000016043c723c */ /* 0x000fe20000001868 */
[----:B------:R-:W-:Y:S02]  /*bc40*/  FMUL.FTZ R135, R135, R145 ;  /* 0x0000009187877220 */ /* 0x000fe40000410000 */
[----:B------:R-:W-:-:S02]  /*bc50*/  FMUL.FTZ R136, R136, R146 ;  /* 0x0000009288887220 */ /* 0x000fc40000410000 */
[----:B------:R-:W-:Y:S01]  /*bc60*/  FMUL.FTZ R137, R137, R146 ;  /* 0x0000009289897220 */ /* 0x000fe20000410000 */
[----:B------:R3:W4:Y:S01]  /*bc70*/  MUFU.EX2 R144, R13 ;  /* 0x0000000d00907308 */ /* 0x0007220000000800 */
[----:B-1----:R-:W-:Y:S01]  /*bc80*/  FFMA.FTZ R10, R149, c[0x0][0x23c], -R8 ;  /* 0x00008f00950a7a23 */ /* 0x002fe20000010808 */
[C---:B------:R-:W-:Y:S01]  /*bc90*/  HMMA.16816.F32 R56, R4.reuse, R24, R116 ;  /* 0x000000180438723c */ /* 0x040fe20000001874 */
[-C--:B------:R-:W-:Y:S02]  /*bca0*/  FMUL.FTZ R138, R138, R145.reuse ;  /* 0x000000918a8a7220 */ /* 0x080fe40000410000 */
[----:B------:R-:W-:Y:S02]  /*bcb0*/  FMUL.FTZ R139, R139, R145 ;  /* 0x000000918b8b7220 */ /* 0x000fe40000410000 */
[-C--:B--2---:R-:W-:Y:S01]  /*bcc0*/  FMUL.FTZ R86, R86, R71.reuse ;  /* 0x0000004756567220 */ /* 0x084fe20000410000 */
[----:B------:R1:W-:Y:S01]  /*bcd0*/  MUFU.EX2 R229, R10 ;  /* 0x0000000a00e57308 */ /* 0x0003e20000000800 */
[-C--:B------:R-:W-:Y:S01]  /*bce0*/  FMUL.FTZ R87, R87, R71.reuse ;  /* 0x0000004757577220 */ /* 0x080fe20000410000 */
[----:B------:R-:W-:Y:S01]  /*bcf0*/  HMMA.16816.F32 R52, R4, R26, R120 ;  /* 0x0000001a0434723c */ /* 0x000fe20000001878 */
[----:B------:R-:W-:-:S02]  /*bd00*/  FMUL.FTZ R94, R94, R71 ;  /* 0x000000475e5e7220 */ /* 0x000fc40000410000 */
[-C--:B------:R-:W-:Y:S02]  /*bd10*/  FMUL.FTZ R95, R95, R71.reuse ;  /* 0x000000475f5f7220 */ /* 0x080fe40000410000 */
[----:B------:R-:W-:Y:S01]  /*bd20*/  FMUL.FTZ R98, R98, R71 ;  /* 0x0000004762627220 */ /* 0x000fe20000410000 */
[----:B---3--:R-:W-:Y:S01]  /*bd30*/  LDSM.16.MT88.4 R12, [R191+0x6800] ;  /* 0x00680000bf0c783b */ /* 0x008fe20000004200 */
[-C--:B----4-:R-:W-:Y:S01]  /*bd40*/  FMUL.FTZ R84, R84, R144.reuse ;  /* 0x0000009054547220 */ /* 0x090fe20000410000 */
[----:B------:R-:W-:Y:S01]  /*bd50*/  HMMA.16816.F32 R48, R4, R28, R132 ;  /* 0x0000001c0430723c */ /* 0x000fe20000001884 */
[-C--:B------:R-:W-:Y:S02]  /*bd60*/  FMUL.FTZ R85, R85, R144.reuse ;  /* 0x0000009055557220 */ /* 0x080fe40000410000 */
[-C--:B------:R-:W-:Y:S02]  /*bd70*/  FMUL.FTZ R92, R92, R144.reuse ;  /* 0x000000905c5c7220 */ /* 0x080fe40000410000 */
[----:B------:R-:W-:-:S02]  /*bd80*/  FMUL.FTZ R93, R93, R144 ;  /* 0x000000905d5d7220 */ /* 0x000fc40000410000 */
[----:B-1----:R-:W-:Y:S01]  /*bd90*/  FFMA.FTZ R10, R150, c[0x0][0x23c], -R8 ;  /* 0x00008f00960a7a23 */ /* 0x002fe20000010808 */
[----:B------:R-:W-:Y:S01]  /*bda0*/  HMMA.16816.F32 R40, R4, R30, R136 ;  /* 0x0000001e0428723c */ /* 0x000fe20000001888 */
[-C--:B------:R-:W-:Y:S02]  /*bdb0*/  FMUL.FTZ R96, R96, R144.reuse ;  /* 0x0000009060607220 */ /* 0x080fe40000410000 */
[----:B------:R1:W-:Y:S01]  /*bdc0*/  MUFU.EX2 R228, R10 ;  /* 0x0000000a00e47308 */ /* 0x0003e20000000800 */
[-C--:B------:R-:W-:Y:S02]  /*bdd0*/  FMUL.FTZ R97, R97, R144.reuse ;  /* 0x0000009061617220 */ /* 0x080fe40000410000 */
[----:B------:R-:W-:Y:S01]  /*bde0*/  FMUL.FTZ R99, R99, R71 ;  /* 0x0000004763637220 */ /* 0x000fe20000410000 */
[----:B------:R-:W-:Y:S01]  /*bdf0*/  F2FP.PACK_AB R4, R238, R159 ;  /* 0x0000009fee04723e */ /* 0x000fe200000000ff */
        /* <DEDUP_REMOVED lines=8> */
[-C--:B------:R-:W-:Y:S02]  /*be80*/  FMUL.FTZ R113, R113, R144.reuse ;  /* 0x0000009071717220 */ /* 0x080fe40000410000 */
[----:B-1----:R-:W-:Y:S01]  /*be90*/  FFMA.FTZ R10, R153, c[0x0][0x23c], -R2 ;  /* 0x00008f00990a7a23 */ /* 0x002fe20000010802 */
[----:B------:R-:W-:Y:S01]  /*bea0*/  HMMA.16816.F32 R44, R4, R16, R84 ;  /* 0x00000010042c723c */ /* 0x000fe20000001854 */
[-C--:B------:R-:W-:Y:S02]  /*beb0*/  FMUL.FTZ R114, R114, R71.reuse ;  /* 0x0000004772727220 */ /* 0x080fe40000410000 */
[----:B------:R1:W-:Y:S01]  /*bec0*/  MUFU.EX2 R225, R10 ;  /* 0x0000000a00e17308 */ /* 0x0003e20000000800 */
[----:B------:R-:W-:Y:S02]  /*bed0*/  FMUL.FTZ R115, R115, R71 ;  /* 0x0000004773737220 */ /* 0x000fe40000410000 */
[----:B------:R-:W-:-:S02]  /*bee0*/  FMUL.FTZ R124, R124, R144 ;  /* 0x000000907c7c7220 */ /* 0x000fc40000410000 */
[-C--:B------:R-:W-:Y:S01]  /*bef0*/  FMUL.FTZ R125, R125, R144.reuse ;  /* 0x000000907d7d7220 */ /* 0x080fe20000410000 */
[C---:B------:R-:W-:Y:S01]  /*bf00*/  HMMA.16816.F32 R36, R4.reuse, R18, R92 ;  /* 0x000000120424723c */ /* 0x040fe2000000185c */
[-C--:B------:R-:W-:Y:S01]  /*bf10*/  FMUL.FTZ R126, R126, R71.reuse ;  /* 0x000000477e7e7220 */ /* 0x080fe20000410000 */
[----:B------:R-:W-:Y:S01]  /*bf20*/  LDSM.16.MT88.4 R16, [R192+0x6800] ;  /* 0x00680000c010783b */ /* 0x000fe20000004200 */
[----:B------:R-:W-:Y:S02]  /*bf30*/  FMUL.FTZ R127, R127, R71 ;  /* 0x000000477f7f7220 */ /* 0x000fe40000410000 */
[----:B------:R-:W-:Y:S01]  /*bf40*/  FFMA.FTZ R11, R148, c[0x0][0x23c], -R8 ;  /* 0x00008f00940b7a23 */ /* 0x000fe20000010808 */
[----:B------:R-:W-:Y:S01]  /*bf50*/  LDSM.16.MT88.4 R92, [R189+0x7800] ;  /* 0x00780000bd5c783b */ /* 0x000fe20000004200 */
[----:B------:R-:W-:Y:S01]  /*bf60*/  FMUL.FTZ R128, R128, R144 ;  /* 0x0000009080807220 */ /* 0x000fe20000410000 */
[----:B------:R-:W-:Y:S01]  /*bf70*/  HMMA.16816.F32 R32, R4, R20, R96 ;  /* 0x000000140420723c */ /* 0x000fe20000001860 */
[----:B------:R2:W3:Y:S01]  /*bf80*/  MUFU.EX2 R232, R11 ;  /* 0x0000000b00e87308 */ /* 0x0004e20000000800 */
[----:B-1----:R-:W-:-:S02]  /*bf90*/  FFMA.FTZ R10, R154, c[0x0][0x23c], -R2 ;  /* 0x00008f009a0a7a23 */ /* 0x002fc40000010802 */
[-C--:B------:R-:W-:Y:S02]  /*bfa0*/  FMUL.FTZ R129, R129, R144.reuse ;  /* 0x0000009081817220 */ /* 0x080fe40000410000 */
[-C--:B------:R-:W-:Y:S02]  /*bfb0*/  FMUL.FTZ R130, R130, R71.reuse ;  /* 0x0000004782827220 */ /* 0x080fe40000410000 */
[C---:B------:R-:W-:Y:S01]  /*bfc0*/  HMMA.16816.F32 R108, R4.reuse, R22, R108 ;  /* 0x00000016046c723c */ /* 0x040fe2000000186c */
[----:B------:R1:W-:Y:S01]  /*bfd0*/  MUFU.EX2 R226, R10 ;  /* 0x0000000a00e27308 */ /* 0x0003e20000000800 */
[----:B------:R-:W-:Y:S01]  /*bfe0*/  LDSM.16.MT88.4 R20, [R190+0x6800] ;  /* 0x00680000be14783b */ /* 0x000fe20000004200 */
[----:B------:R-:W-:Y:S02]  /*bff0*/  FMUL.FTZ R131, R131, R71 ;  /* 0x0000004783837220 */ /* 0x000fe40000410000 */
[-C--:B------:R-:W-:Y:S02]  /*c000*/  FMUL.FTZ R140, R140, R144.reuse ;  /* 0x000000908c8c7220 */ /* 0x080fe40000410000 */
[----:B------:R-:W-:Y:S01]  /*c010*/  FMUL.FTZ R141, R141, R144 ;  /* 0x000000908d8d7220 */ /* 0x000fe20000410000 */
[----:B------:R-:W-:Y:S01]  /*c020*/  HMMA.16816.F32 R112, R4, R24, R112 ;  /* 0x000000180470723c */ /* 0x000fe20000001870 */
[----:B--2---:R-:W-:-:S02]  /*c030*/  FFMA.FTZ R11, R147, c[0x0][0x23c], -R8 ;  /* 0x00008f00930b7a23 */ /* 0x004fc40000010808 */
[-C--:B------:R-:W-:Y:S02]  /*c040*/  FMUL.FTZ R142, R142, R71.reuse ;  /* 0x000000478e8e7220 */ /* 0x080fe40000410000 */
[----:B------:R2:W4:Y:S01]  /*c050*/  MUFU.EX2 R230, R11 ;  /* 0x0000000b00e67308 */ /* 0x0005220000000800 */
[----:B------:R-:W-:Y:S02]  /*c060*/  FMUL.FTZ R143, R143, R71 ;  /* 0x000000478f8f7220 */ /* 0x000fe40000410000 */
[C---:B------:R-:W-:Y:S01]  /*c070*/  HMMA.16816.F32 R124, R4.reuse, R26, R124 ;  /* 0x0000001a047c723c */ /* 0x040fe2000000187c */
[--C-:B-1----:R-:W-:Y:S01]  /*c080*/  FFMA.FTZ R10, R155, c[0x0][0x23c], -R2.reuse ;  /* 0x00008f009b0a7a23 */ /* 0x102fe20000010802 */
[----:B------:R-:W1:Y:S03]  /*c090*/  LDSM.16.MT88.4 R24, [R189+0x6800] ;  /* 0x00680000bd18783b */ /* 0x000e660000004200 */
[----:B------:R5:W3:Y:S03]  /*c0a0*/  MUFU.EX2 R224, R10 ;  /* 0x0000000a00e07308 */ /* 0x000ae60000000800 */
[----:B------:R-:W-:Y:S01]  /*c0b0*/  HMMA.16816.F32 R128, R4, R28, R128 ;  /* 0x0000001c0480723c */ /* 0x000fe20000001880 */
[----:B--2---:R-:W-:-:S07]  /*c0c0*/  FFMA.FTZ R11, R151, c[0x0][0x23c], -R2 ;  /* 0x00008f00970b7a23 */ /* 0x004fce0000010802 */
[----:B------:R-:W-:Y:S01]  /*c0d0*/  HMMA.16816.F32 R140, R4, R30, R140 ;  /* 0x0000001e048c723c */ /* 0x000fe2000000188c */
[----:B------:R2:W2:Y:S01]  /*c0e0*/  MUFU.EX2 R227, R11 ;  /* 0x0000000b00e37308 */ /* 0x0004a20000000800 */
[----:B-----5:R-:W-:-:S05]  /*c0f0*/  FFMA.FTZ R10, R158, c[0x0][0x23c], -R0 ;  /* 0x00008f009e0a7a23 */ /* 0x020fca0000010800 */
[----:B---3--:R-:W-:Y:S02]  /*c100*/  F2FP.PACK_AB R4, R229, R232 ;  /* 0x000000e8e504723e */ /* 0x008fe400000000ff */
[----:B------:R3:W-:Y:S01]  /*c110*/  MUFU.EX2 R222, R10 ;  /* 0x0000000a00de7308 */ /* 0x0007e20000000800 */
[----:B----4-:R-:W-:Y:S02]  /*c120*/  F2FP.PACK_AB R6, R228, R230 ;  /* 0x000000e6e406723e */ /* 0x010fe400000000ff */
[----:B------:R-:W-:Y:S01]  /*c130*/  F2FP.PACK_AB R7, R224, R226 ;  /* 0x000000e2e007723e */ /* 0x000fe200000000ff */
[----:B--2---:R-:W-:Y:S01]  /*c140*/  FFMA.FTZ R11, R157, c[0x0][0x23c], -R0 ;  /* 0x00008f009d0b7a23 */ /* 0x004fe20000010800 */
[----:B------:R-:W-:-:S03]  /*c150*/  F2FP.PACK_AB R5, R225, R227 ;  /* 0x000000e3e105723e */ /* 0x000fc600000000ff */
[----:B------:R-:W2:Y:S01]  /*c160*/  MUFU.EX2 R223, R11 ;  /* 0x0000000b00df7308 */ /* 0x000ea20000000800 */
[----:B---3--:R-:W-:-:S03]  /*c170*/  FFMA.FTZ R10, R165, c[0x0][0x23c], -R0 ;  /* 0x00008f00a50a7a23 */ /* 0x008fc60000010800 */
[C---:B-1----:R-:W-:Y:S04]  /*c180*/  HMMA.16816.F32 R76, R4.reuse, R24, R76 ;  /* 0x00000018044c723c */ /* 0x042fe8000000184c */
[----:B------:R1:W3:Y:S04]  /*c190*/  MUFU.EX2 R221, R10 ;  /* 0x0000000a00dd7308 */ /* 0x0002e80000000800 */
[C---:B------:R-:W-:Y:S08]  /*c1a0*/  HMMA.16816.F32 R72, R4.reuse, R26, R72 ;  /* 0x0000001a0448723c */ /* 0x040ff00000001848 */
[----:B------:R-:W-:Y:S01]  /*c1b0*/  HMMA.16816.F32 R64, R4, R16, R64 ;  /* 0x000000100440723c */ /* 0x000fe20000001840 */
[----:B-1----:R-:W-:-:S04]  /*c1c0*/  FFMA.FTZ R10, R156, c[0x0][0x23c], -R0 ;  /* 0x00008f009c0a7a23 */ /* 0x002fc80000010800 */
[----:B------:R1:W-:Y:S03]  /*c1d0*/  MUFU.EX2 R220, R10 ;  /* 0x0000000a00dc7308 */ /* 0x0003e60000000800 */
        /* <DEDUP_REMOVED lines=9> */
[----:B--2---:R-:W-:Y:S02]  /*c270*/  F2FP.PACK_AB R4, R223, R231 ;  /* 0x000000e7df04723e */ /* 0x004fe400000000ff */
[----:B---3--:R-:W-:Y:S01]  /*c280*/  F2FP.PACK_AB R6, R221, R222 ;  /* 0x000000dedd06723e */ /* 0x008fe200000000ff */
[----:B-1----:R-:W-:Y:S01]  /*c290*/  FFMA.FTZ R10, R171, c[0x0][0x23c], -R9 ;  /* 0x00008f00ab0a7a23 */ /* 0x002fe20000010809 */
[----:B----4-:R-:W-:-:S03]  /*c2a0*/  F2FP.PACK_AB R5, R218, R219 ;  /* 0x000000dbda05723e */ /* 0x010fc600000000ff */
        /* <DEDUP_REMOVED lines=26> */
[----:B----4-:R-:W-:Y:S02]  /*c450*/  F2FP.PACK_AB R4, R168, R169 ;  /* 0x000000a9a804723e */ /* 0x010fe400000000ff */
[----:B------:R-:W-:Y:S01]  /*c460*/  MOV R167, R80 ;  /* 0x0000005000a77202 */ /* 0x000fe20000000f00 */
        /* <DEDUP_REMOVED lines=12> */
[----:B------:R-:W-:Y:S02]  /*c530*/  MOV R175, R161 ;  /* 0x000000a100af7202 */ /* 0x000fe40000000f00 */
[----:B----4-:R-:W-:-:S03]  /*c540*/  F2FP.PACK_AB R5, R163, R164 ;  /* 0x000000a4a305723e */ /* 0x010fc600000000ff */
[----:B------:R1:W-:Y:S02]  /*c550*/  MUFU.EX2 R161, R10 ;  /* 0x0000000a00a17308 */ /* 0x0003e40000000800 */
[----:B-1----:R-:W-:Y:S01]  /*c560*/  FFMA.FTZ R10, R177, c[0x0][0x23c], -R2 ;  /* 0x00008f00b10a7a23 */ /* 0x002fe20000010802 */
[----:B------:R-:W-:-:S05]  /*c570*/  MOV R177, R159 ;  /* 0x0000009f00b17202 */ /* 0x000fca0000000f00 */
[----:B------:R1:W4:Y:S02]  /*c580*/  MUFU.EX2 R162, R10 ;  /* 0x0000000a00a27308 */ /* 0x0003240000000800 */
[----:B-1----:R-:W-:Y:S01]  /*c590*/  FFMA.FTZ R10, R182, c[0x0][0x23c], -R0 ;  /* 0x00008f00b60a7a23 */ /* 0x002fe20000010800 */
[----:B----4-:R-:W-:-:S05]  /*c5a0*/  F2FP.PACK_AB R7, R162, R161 ;  /* 0x000000a1a207723e */ /* 0x010fca00000000ff */
[----:B------:R1:W4:Y:S02]  /*c5b0*/  MUFU.EX2 R160, R10 ;  /* 0x0000000a00a07308 */ /* 0x0003240000000800 */
[C---:B--2---:R-:W-:Y:S08]  /*c5c0*/  HMMA.16816.F32 R76, R4.reuse, R24, R76 ;  /* 0x00000018044c723c */ /* 0x044ff0000000184c */
[----:B------:R-:W-:Y:S01]  /*c5d0*/  HMMA.16816.F32 R72, R4, R26, R72 ;  /* 0x0000001a0448723c */ /* 0x000fe20000001848 */
[----:B-1----:R-:W-:-:S04]  /*c5e0*/  FFMA.FTZ R10, R178, c[0x0][0x23c], -R0 ;  /* 0x00008f00b20a7a23 */ /* 0x002fc80000010800 */
[----:B------:R1:W-:Y:S03]  /*c5f0*/  MUFU.EX2 R159, R10 ;  /* 0x0000000a009f7308 */ /* 0x0003e60000000800 */
[C---:B---3--:R-:W-:Y:S08]  /*c600*/  HMMA.16816.F32 R64, R4.reuse, R20, R64 ;  /* 0x000000140440723c */ /* 0x048ff00000001840 */
[----:B------:R-:W-:Y:S01]  /*c610*/  HMMA.16816.F32 R60, R4, R22, R60 ;  /* 0x00000016043c723c */ /* 0x000fe2000000183c */
[----:B-1----:R-:W-:-:S07]  /*c620*/  FFMA.FTZ R10, R180, c[0x0][0x23c], -R0 ;  /* 0x00008f00b40a7a23 */ /* 0x002fce0000010800 */
[C---:B------:R-:W-:Y:S01]  /*c630*/  HMMA.16816.F32 R56, R4.reuse, R16, R56 ;  /* 0x000000100438723c */ /* 0x040fe20000001838 */
[----:B------:R1:W-:Y:S07]  /*c640*/  MUFU.EX2 R158, R10 ;  /* 0x0000000a009e7308 */ /* 0x0003ee0000000800 */
[C---:B------:R-:W-:Y:S08]  /*c650*/  HMMA.16816.F32 R52, R4.reuse, R18, R52 ;  /* 0x000000120434723c */ /* 0x040ff00000001834 */
[----:B-----5:R-:W-:Y:S01]  /*c660*/  HMMA.16816.F32 R48, R4, R12, R48 ;  /* 0x0000000c0430723c */ /* 0x020fe20000001830 */
[----:B-1----:R-:W-:-:S02]  /*c670*/  FFMA.FTZ R10, R181, c[0x0][0x23c], -R0 ;  /* 0x00008f00b50a7a23 */ /* 0x002fc40000010800 */
[----:B------:R-:W-:Y:S02]  /*c680*/  FFMA.FTZ R0, R184, c[0x0][0x23c], -R0 ;  /* 0x00008f00b8007a23 */ /* 0x000fe40000010800 */
[----:B------:R1:W-:Y:S03]  /*c690*/  MUFU.EX2 R157, R10 ;  /* 0x0000000a009d7308 */ /* 0x0003e60000000800 */
[----:B------:R-:W-:Y:S05]  /*c6a0*/  HMMA.16816.F32 R40, R4, R14, R40 ;  /* 0x0000000e0428723c */ /* 0x000fea0000001828 */
[----:B------:R2:W-:Y:S02]  /*c6b0*/  MUFU.EX2 R156, R0 ;  /* 0x00000000009c7308 */ /* 0x0005e40000000800 */
[----:B------:R-:W-:-:S02]  /*c6c0*/  F2FP.PACK_AB R4, R174, R220 ;  /* 0x000000dcae04723e */ /* 0x000fc400000000ff */
[----:B----4-:R-:W-:Y:S01]  /*c6d0*/  F2FP.PACK_AB R6, R160, R171 ;  /* 0x000000aba006723e */ /* 0x010fe200000000ff */
[----:B-1----:R-:W-:Y:S01]  /*c6e0*/  FFMA.FTZ R10, R204, c[0x0][0x23c], -R9 ;  /* 0x00008f00cc0a7a23 */ /* 0x002fe20000010809 */
[----:B------:R-:W-:-:S03]  /*c6f0*/  @P1 IADD3 R204, R216, -0x4, RZ ;  /* 0xfffffffcd8cc1810 */ /* 0x000fc60007ffe0ff */
        /* <DEDUP_REMOVED lines=17> */
[----:B-1----:R-:W-:-:S07]  /*c810*/  F2FP.PACK_AB R7, R152, R153 ;  /* 0x000000999807723e */ /* 0x002fce00000000ff */
        /* <DEDUP_REMOVED lines=17> */
[----:B------:R-:W3:Y:S01]  /*c930*/  MUFU.EX2 R25, R2 ;  /* 0x0000000200197308 */ /* 0x000ee20000000800 */
[----:B------:R-:W4:Y:S02]  /*c940*/  LDSM.16.MT88.4 R16, [R191+0x7800] ;  /* 0x00780000bf10783b */ /* 0x000f240000004200 */
[----:B------:R-:W-:Y:S01]  /*c950*/  HMMA.16816.F32 R12, R4, R14, R140 ;  /* 0x0000000e040c723c */ /* 0x000fe2000000188c */
[----:B-1----:R-:W-:-:S06]  /*c960*/  FFMA.FTZ R0, R213, c[0x0][0x23c], -R9 ;  /* 0x00008f00d5007a23 */ /* 0x002fcc0000010809 */
[----:B------:R-:W-:Y:S01]  /*c970*/  FFMA.FTZ R5, R243, R144, R177 ;  /* 0x00000090f3057223 */ /* 0x000fe200000100b1 */
[----:B------:R-:W-:Y:S01]  /*c980*/  F2FP.PACK_AB R140, R158, R159 ;  /* 0x0000009f9e8c723e */ /* 0x000fe200000000ff */
[----:B------:R1:W-:Y:S01]  /*c990*/  MUFU.EX2 R24, R0 ;  /* 0x0000000000187308 */ /* 0x0003e20000000800 */
[----:B------:R-:W-:Y:S01]  /*c9a0*/  FFMA.FTZ R4, R244, R71, R236 ;  /* 0x00000047f4047223 */ /* 0x000fe200000100ec */
[----:B------:R-:W-:Y:S01]  /*c9b0*/  F2FP.PACK_AB R142, R156, R157 ;  /* 0x0000009d9c8e723e */ /* 0x000fe200000000ff */
[----:B------:R-:W-:Y:S01]  /*c9c0*/  FADD.FTZ R5, R238, R5 ;  /* 0x00000005ee057221 */ /* 0x000fe20000010000 */
[----:B---3--:R-:W-:Y:S01]  /*c9d0*/  F2FP.PACK_AB R139, R25, R26 ;  /* 0x0000001a198b723e */ /* 0x008fe200000000ff */
[----:B------:R-:W-:Y:S02]  /*c9e0*/  FFMA.FTZ R2, R245, R146, R175 ;  /* 0x00000092f5027223 */ /* 0x000fe400000100af */
[----:B------:R-:W-:Y:S02]  /*c9f0*/  FADD.FTZ R7, R235, R4 ;  /* 0x00000004eb077221 */ /* 0x000fe40000010000 */
[----:B------:R-:W-:-:S02]  /*ca00*/  FADD.FTZ R4, R176, R2 ;  /* 0x00000002b0047221 */ /* 0x000fc40000010000 */
[----:B------:R-:W-:Y:S01]  /*ca10*/  FADD.FTZ R2, R234, R7 ;  /* 0x00000007ea027221 */ /* 0x000fe20000010000 */
[C---:B------:R-:W-:Y:S03]  /*ca20*/  HMMA.16816.F32 R80, R136.reuse, R92, R76 ;  /* 0x0000005c8850723c */ /* 0x040fe6000000184c */
[----:B------:R-:W-:Y:S02]  /*ca30*/  FADD.FTZ R2, R233, R2 ;  /* 0x00000002e9027221 */ /* 0x000fe40000010000 */
[----:B-1----:R-:W-:Y:S02]  /*ca40*/  FFMA.FTZ R0, R212, c[0x0][0x23c], -R9 ;  /* 0x00008f00d4007a23 */ /* 0x002fe40000010809 */
[----:B------:R-:W-:Y:S01]  /*ca50*/  FADD.FTZ R2, R219, R2 ;  /* 0x00000002db027221 */ /* 0x000fe20000010000 */
[----:B------:R-:W-:Y:S01]  /*ca60*/  HMMA.16816.F32 R88, R136, R94, R72 ;  /* 0x0000005e8858723c */ /* 0x000fe20000001848 */
[----:B------:R1:W3:Y:S02]  /*ca70*/  MUFU.EX2 R11, R0 ;  /* 0x00000000000b7308 */ /* 0x0002e40000000800 */
[----:B------:R-:W-:-:S05]  /*ca80*/  FADD.FTZ R2, R218, R2 ;  /* 0x00000002da027221 */ /* 0x000fca0000010000 */
[C---:B------:R-:W-:Y:S08]  /*ca90*/  HMMA.16816.F32 R100, R136.reuse, R108, R64 ;  /* 0x0000006c8864723c */ /* 0x040ff00000001840 */
[----:B------:R-:W-:Y:S01]  /*caa0*/  HMMA.16816.F32 R104, R136, R110, R60 ;  /* 0x0000006e8868723c */ /* 0x000fe2000000183c */
[----:B-1----:R-:W-:Y:S01]  /*cab0*/  FFMA.FTZ R0, R214, c[0x0][0x23c], -R9 ;  /* 0x00008f00d6007a23 */ /* 0x002fe20000010809 */
[----:B---3--:R-:W-:-:S03]  /*cac0*/  F2FP.PACK_AB R141, R11, R24 ;  /* 0x000000180b8d723e */ /* 0x008fc600000000ff */
[----:B------:R1:W-:Y:S03]  /*cad0*/  MUFU.EX2 R10, R0 ;  /* 0x00000000000a7308 */ /* 0x0003e60000000800 */
[C---:B--2---:R-:W-:Y:S08]  /*cae0*/  HMMA.16816.F32 R116, R136.reuse, R124, R56 ;  /* 0x0000007c8874723c */ /* 0x044ff00000001838 */
[----:B------:R-:W-:Y:S01]  /*caf0*/  HMMA.16816.F32 R120, R136, R126, R52 ;  /* 0x0000007e8878723c */ /* 0x000fe20000001834 */
[----:B-1----:R-:W-:-:S07]  /*cb00*/  FFMA.FTZ R0, R215, c[0x0][0x23c], -R9 ;  /* 0x00008f00d7007a23 */ /* 0x002fce0000010809 */
[C---:B----4-:R-:W-:Y:S01]  /*cb10*/  HMMA.16816.F32 R132, R136.reuse, R16, R48 ;  /* 0x000000108884723c */ /* 0x050fe20000001830 */
[----:B------:R1:W2:Y:S07]  /*cb20*/  MUFU.EX2 R8, R0 ;  /* 0x0000000000087308 */ /* 0x0002ae0000000800 */
[----:B------:R-:W-:Y:S01]  /*cb30*/  HMMA.16816.F32 R136, R136, R18, R40 ;  /* 0x000000128888723c */ /* 0x000fe20000001828 */
[----:B-1----:R-:W-:Y:S01]  /*cb40*/  FFMA.FTZ R0, R246, R145, R241 ;  /* 0x00000091f6007223 */ /* 0x002fe200000100f1 */
[----:B--2---:R-:W-:-:S03]  /*cb50*/  F2FP.PACK_AB R143, R8, R10 ;  /* 0x0000000a088f723e */ /* 0x004fc600000000ff */
        /* <DEDUP_REMOVED lines=61> */
[----:B------:R-:W-:Y:S05]  /*cf30*/  @P1 BRA `(.L_x_922) ;  /* 0x0000001000001947 */ /* 0x000fea0003800000 */
.L_x_915:
[----:B------:R-:W-:-:S04]  /*cf40*/  IADD3 R204, R179, -0x1, RZ ;  /* 0xffffffffb3cc7810 */ /* 0x000fc80007ffe0ff */
.L_x_922:
[----:B------:R-:W-:-:S13]  /*cf50*/  ISETP.GE.AND P0, PT, R204, RZ, PT ;  /* 0x000000ffcc00720c */ /* 0x000fda0003f06270 */
[----:B------:R-:W-:Y:S05]  /*cf60*/  @!P0 BRA `(.L_x_923) ;  /* 0x0000344000008947 */ /* 0x000fea0003800000 */
[----:B------:R-:W-:Y:S01]  /*cf70*/  IMAD.MOV.U32 R9, RZ, RZ, c[0x0][0x1a0] ;  /* 0x00006800ff097624 */ /* 0x000fe200078e00ff */
[----:B------:R-:W-:Y:S01]  /*cf80*/  MOV R8, c[0x0][0x198] ;  /* 0x0000660000087a02 */ /* 0x000fe20000000f00 */
[----:B------:R-:W-:Y:S01]  /*cf90*/  IMAD.MOV.U32 R0, RZ, RZ, c[0x0][0x1a4] ;  /* 0x00006900ff007624 */ /* 0x000fe200078e00ff */
[----:B------:R-:W-:Y:S01]  /*cfa0*/  MOV R2, c[0x0][0x19c] ;  /* 0x0000670000027a02 */ /* 0x000fe20000000f00 */
[C---:B------:R-:W-:Y:S01]  /*cfb0*/  IMAD.WIDE.U32 R6, R9.reuse, 0x30, RZ ;  /* 0x0000003009067825 */ /* 0x040fe200078e00ff */
[----:B------:R-:W-:Y:S02]  /*cfc0*/  MOV R73, R69 ;  /* 0x0000004500497202 */ /* 0x000fe40000000f00 */
[----:B------:R-:W-:Y:S01]  /*cfd0*/  SHF.L.U64.HI R9, R9, 0x5, R0 ;  /* 0x0000000509097819 */ /* 0x000fe20000010200 */
[----:B------:R-:W-:Y:S01]  /*cfe0*/  IMAD.MOV.U32 R75, RZ, RZ, R3 ;  /* 0x000000ffff4b7224 */ /* 0x000fe200078e0003 */
[----:B------:R-:W-:Y:S01]  /*cff0*/  MOV R71, R70 ;  /* 0x0000004600477202 */ /* 0x000fe20000000f00 */
[C---:B------:R-:W-:Y:S01]  /*d000*/  IMAD.WIDE.U32 R4, R8.reuse, 0x30, RZ ;  /* 0x0000003008047825 */ /* 0x040fe200078e00ff */
[----:B------:R-:W-:-:S02]  /*d010*/  SHF.L.U64.HI R8, R8, 0x5, R2 ;  /* 0x0000000508087819 */ /* 0x000fc40000010202 */
[----:B------:R-:W-:Y:S01]  /*d020*/  MOV R74, R68 ;  /* 0x00000044004a7202 */ /* 0x000fe20000000f00 */
[----:B------:R-:W-:Y:S02]  /*d030*/  IMAD R0, R0, 0x30, RZ ;  /* 0x0000003000007824 */ /* 0x000fe400078e02ff */
[----:B------:R-:W-:Y:S02]  /*d040*/  IMAD R3, R2, 0x30, RZ ;  /* 0x0000003002037824 */ /* 0x000fe400078e02ff */
[----:B------:R-:W-:-:S03]  /*d050*/  IMAD.IADD R2, R0, 0x1, R7 ;  /* 0x0000000100027824 */ /* 0x000fc600078e0207 */
[----:B------:R-:W-:Y:S02]  /*d060*/  IADD3 R0, R3, R5, RZ ;  /* 0x0000000503007210 */ /* 0x000fe40007ffe0ff */
[----:B------:R-:W2:Y:S04]  /*d070*/  LDL.LU.64 R4, [R1+0x20] ;  /* 0x0000200001047983 */ /* 0x000ea80000300a00 */
[----:B------:R-:W3:Y:S01]  /*d080*/  LDL.64 R6, [R1] ;  /* 0x0000000001067983 */ /* 0x000ee20000100a00 */
[----:B--2---:R-:W-:Y:S01]  /*d090*/  IMAD.MOV.U32 R248, RZ, RZ, R4 ;  /* 0x000000fffff87224 */ /* 0x004fe200078e0004 */
[----:B---3--:R-:W-:Y:S01]  /*d0a0*/  ISETP.GE.AND P0, PT, R6, c[0x0][0x220], PT ;  /* 0x0000880006007a0c */ /* 0x008fe20003f06270 */
[----:B------:R-:W-:Y:S05]  /*d0b0*/  BRA `(.L_x_924) ;  /* 0x000003b000007947 */ /* 0x000fea0003800000 */
.L_x_926:
[----:B------:R-:W2:Y:S01]  /*d0c0*/  LDL.64 R212, [R1+0x18] ;  /* 0x0000180001d47983 */ /* 0x000ea20000100a00 */
[----:B------:R-:W-:Y:S01]  /*d0d0*/  IADD3 R0, R204, -0x1, RZ ;  /* 0xffffffffcc007810 */ /* 0x000fe20007ffe0ff */
[----:B------:R-:W-:Y:S02]  /*d0e0*/  IMAD.MOV.U32 R68, RZ, RZ, c[0x0][0x198] ;  /* 0x00006600ff447624 */ /* 0x000fe400078e00ff */
[----:B------:R-:W3:Y:S01]  /*d0f0*/  LDL.64 R214, [R1+0x8] ;  /* 0x0000080001d67983 */ /* 0x000ee20000100a00 */
[----:B------:R-:W-:Y:S01]  /*d100*/  SHF.R.S32.HI R4, RZ, 0x1f, R0 ;  /* 0x0000001fff047819 */ /* 0x000fe20000011400 */
[----:B------:R-:W-:Y:S02]  /*d110*/  IMAD.WIDE.U32 R2, R0, c[0x0][0x198], RZ ;  /* 0x0000660000027a25 */ /* 0x000fe400078e00ff */
[----:B------:R1:W-:Y:S02]  /*d120*/  @P0 STS.128 [R203+0x4000], RZ ;  /* 0x004000ffcb000388 */ /* 0x0003e40000000c00 */
[----:B------:R-:W-:Y:S02]  /*d130*/  IMAD R4, R4, c[0x0][0x198], RZ ;  /* 0x0000660004047a24 */ /* 0x000fe400078e02ff */
[----:B------:R-:W-:Y:S02]  /*d140*/  IMAD.SHL.U32 R69, R68, 0x10, RZ ;  /* 0x0000001044457824 */ /* 0x000fe400078e00ff */
[----:B------:R-:W-:Y:S02]  /*d150*/  IMAD R4, R0, c[0x0][0x19c], R4 ;  /* 0x0000670000047a24 */ /* 0x000fe400078e0204 */
[----:B------:R-:W-:Y:S02]  /*d160*/  IMAD.SHL.U32 R68, R68, 0x20, RZ ;  /* 0x0000002044447824 */ /* 0x000fe400078e00ff */
[----:B------:R-:W-:Y:S02]  /*d170*/  IMAD.IADD R4, R3, 0x1, R4 ;  /* 0x0000000103047824 */ /* 0x000fe400078e0204 */
[----:B------:R-:W-:Y:S01]  /*d180*/  IMAD.MOV.U32 R70, RZ, RZ, c[0x0][0x198] ;  /* 0x00006600ff467624 */ /* 0x000fe200078e00ff */
[----:B--2---:R-:W-:Y:S03]  /*d190*/  LEA R0, P3, R2, R212, 0x6 ;  /* 0x000000d402007211 */ /* 0x004fe600078630ff */
[----:B------:R-:W-:Y:S01]  /*d1a0*/  IMAD.WIDE.U32 R212, R70, 0x30, RZ ;  /* 0x0000003046d47825 */ /* 0x000fe200078e00ff */
[----:B------:R-:W-:Y:S03]  /*d1b0*/  @!P0 IADD3 R5, P4, R69, R0, RZ ;  /* 0x0000000045058210 */ /* 0x000fe60007f9e0ff */
[----:B------:R-:W-:Y:S01]  /*d1c0*/  IMAD.MOV.U32 R69, RZ, RZ, c[0x0][0x198] ;  /* 0x00006600ff457624 */ /* 0x000fe200078e00ff */
[C---:B------:R-:W-:Y:S02]  /*d1d0*/  @!P0 IADD3 R7, P2, R0.reuse, R68, RZ ;  /* 0x0000004400078210 */ /* 0x040fe40007f5e0ff */
[----:B------:R-:W-:Y:S02]  /*d1e0*/  MOV R68, 0x4 ;  /* 0x0000000400447802 */ /* 0x000fe40000000f00 */
[----:B------:R-:W-:Y:S02]  /*d1f0*/  @!P0 LEA R10, P6, R0, c[0x0][0x168], 0x1 ;  /* 0x00005a00000a8a11 */ /* 0x000fe400078c08ff */
[----:B---3--:R-:W-:Y:S02]  /*d200*/  LEA.HI.X R2, R2, R215, R4, 0x6, P3 ;  /* 0x000000d702027211 */ /* 0x008fe400018f3404 */
[----:B------:R-:W-:Y:S01]  /*d210*/  SHF.L.U64.HI R68, R69, R68, c[0x0][0x19c] ;  /* 0x0000670045447619 */ /* 0x000fe20000010244 */
[----:B------:R-:W-:Y:S01]  /*d220*/  IMAD.MOV.U32 R69, RZ, RZ, c[0x0][0x19c] ;  /* 0x00006700ff457624 */ /* 0x000fe200078e00ff */
[--C-:B------:R-:W-:Y:S02]  /*d230*/  @!P0 LEA.HI.X R11, R0, c[0x0][0x16c], R2.reuse, 0x1, P6 ;  /* 0x00005b00000b8a11 */ /* 0x100fe400030f0c02 */
[----:B------:R-:W-:Y:S01]  /*d240*/  @!P0 LEA R8, P5, R5, c[0x0][0x168], 0x1 ;  /* 0x00005a0005088a11 */ /* 0x000fe200078a08ff */
[----:B------:R-:W-:Y:S01]  /*d250*/  @!P0 IMAD.X R9, R68, 0x1, R2, P4 ;  /* 0x0000000144098824 */ /* 0x000fe200020e0602 */
[----:B------:R-:W-:Y:S01]  /*d260*/  @!P0 LEA R6, P4, R7, c[0x0][0x168], 0x1 ;  /* 0x00005a0007068a11 */ /* 0x000fe200078808ff */
[----:B------:R-:W-:Y:S01]  /*d270*/  @!PT LDS RZ, [RZ] ;  /* 0x00000000fffff984 */ /* 0x000fe20000000800 */
[----:B------:R-:W-:Y:S01]  /*d280*/  @!PT LDS RZ, [RZ] ;  /* 0x00000000fffff984 */ /* 0x000fe20000000800 */
[----:B------:R-:W-:Y:S01]  /*d290*/  @!PT LDS RZ, [RZ] ;  /* 0x00000000fffff984 */ /* 0x000fe20000000800 */
[----:B------:R1:W-:Y:S01]  /*d2a0*/  @!P0 LDGSTS.E.BYPASS.LTC128B.128 [R203+0x4000], [R10.64] ;  /* 0x040000000acb8fae */ /* 0x0003e2000b901d46 */
[----:B------:R-:W-:Y:S01]  /*d2b0*/  IMAD.MOV.U32 R68, RZ, RZ, c[0x0][0x19c] ;  /* 0x00006700ff447624 */ /* 0x000fe200078e00ff */
[----:B------:R-:W-:Y:S02]  /*d2c0*/  SHF.L.U64.HI R69, R70, 0x5, R69 ;  /* 0x0000000546457819 */ /* 0x000fe40000010245 */
[----:B------:R1:W-:Y:S01]  /*d2d0*/  @P0 STS.128 [R203+0x4800], RZ ;  /* 0x004800ffcb000388 */ /* 0x0003e20000000c00 */
[----:B------:R-:W-:Y:S01]  /*d2e0*/  @!P0 LEA.HI.X R9, R5, c[0x0][0x16c], R9, 0x1, P5 ;  /* 0x00005b0005098a11 */ /* 0x000fe200028f0c09 */
[----:B------:R-:W-:Y:S01]  /*d2f0*/  IMAD R68, R68, 0x30, RZ ;  /* 0x0000003044447824 */ /* 0x000fe200078e02ff */
[----:B------:R-:W-:Y:S01]  /*d300*/  @!P0 IADD3 R3, P3, R0, R212, RZ ;  /* 0x000000d400038210 */ /* 0x000fe20007f7e0ff */
[----:B------:R-:W-:Y:S02]  /*d310*/  @!P0 IMAD.X R12, R2, 0x1, R69, P2 ;  /* 0x00000001020c8824 */ /* 0x000fe400010e0645 */
[----:B------:R-:W-:Y:S01]  /*d320*/  @!PT LDS RZ, [RZ] ;  /* 0x00000000fffff984 */ /* 0x000fe20000000800 */
[----:B------:R-:W-:Y:S01]  /*d330*/  @!PT LDS RZ, [RZ] ;  /* 0x00000000fffff984 */ /* 0x000fe20000000800 */
[----:B------:R-:W-:Y:S01]  /*d340*/  @!PT LDS RZ, [RZ] ;  /* 0x00000000fffff984 */ /* 0x000fe20000000800 */
[----:B------:R1:W-:Y:S01]  /*d350*/  @!P0 LDGSTS.E.BYPASS.LTC128B.128 [R203+0x4800], [R8.64] ;  /* 0x0480000008cb8fae */ /* 0x0003e2000b901d46 */
[----:B------:R-:W-:Y:S02]  /*d360*/  IADD3 R68, R68, R213, RZ ;  /* 0x000000d544447210 */ /* 0x000fe40007ffe0ff */
[----:B------:R-:W-:Y:S01]  /*d370*/  @!P0 LEA.HI.X R7, R7, c[0x0][0x16c], R12, 0x1, P4 ;  /* 0x00005b0007078a11 */ /* 0x000fe200020f0c0c */
[----:B------:R1:W-:Y:S01]  /*d380*/  @P0 STS.128 [R203+0x5000], RZ ;  /* 0x005000ffcb000388 */ /* 0x0003e20000000c00 */
[C---:B------:R-:W-:Y:S01]  /*d390*/  @!P0 LEA R4, P2, R3.reuse, c[0x0][0x168], 0x1 ;  /* 0x00005a0003048a11 */ /* 0x040fe200078408ff */
[----:B------:R-:W-:Y:S02]  /*d3a0*/  @!P0 IMAD.X R13, R2, 0x1, R68, P3 ;  /* 0x00000001020d8824 */ /* 0x000fe400018e0644 */
        /* <DEDUP_REMOVED lines=12> */
.L_x_924:
[----:B------:R-:W-:Y:S04]  /*d470*/  DEPBAR.LE SB0, 0x0 ;  /* 0x000080000000791a */ /* 0x000fe80000000000 */
[----:B------:R-:W-:Y:S01]  /*d480*/  BAR.SYNC.DEFER_BLOCKING 0x0 ;  /* 0x0000000000007b1d */ /* 0x000fe20000010000 */
[----:B------:R-:W-:Y:S02]  /*d490*/  MOV R2, c[0x0][0x1a0] ;  /* 0x0000680000027a02 */ /* 0x000fe40000000f00 */
[----:B------:R-:W-:Y:S02]  /*d4a0*/  MOV R0, 0x6 ;  /* 0x0000000600007802 */ /* 0x000fe40000000f00 */
[----:B------:R-:W-:Y:S02]  /*d4b0*/  MOV R6, c[0x0][0x1a0] ;  /* 0x0000680000067a02 */ /* 0x000fe40000000f00 */
[----:B------:R-:W-:Y:S02]  /*d4c0*/  SHF.L.U64.HI R0, R2, R0, c[0x0][0x1a4] ;  /* 0x0000690002007619 */ /* 0x000fe40000010200 */
[----:B------:R-:W-:Y:S02]  /*d4d0*/  SHF.R.S32.HI R4, RZ, 0x1f, R204 ;  /* 0x0000001fff047819 */ /* 0x000fe400000114cc */
[----:B------:R-:W-:Y:S01]  /*d4e0*/  SHF.L.U32 R7, R6, 0x6, RZ ;  /* 0x0000000606077819 */ /* 0x000fe200000006ff */
[----:B------:R-:W-:Y:S01]  /*d4f0*/  IMAD R0, R0, R204, RZ ;  /* 0x000000cc00007224 */ /* 0x000fe200078e02ff */
[----:B------:R-:W-:Y:S02]  /*d500*/  MOV R18, c[0x0][0x1a0] ;  /* 0x0000680000127a02 */ /* 0x000fe40000000f00 */
[----:B------:R-:W-:Y:S01]  /*d510*/  MOV R15, 0x4 ;  /* 0x00000004000f7802 */ /* 0x000fe20000000f00 */
[----:B------:R-:W-:Y:S01]  /*d520*/  IMAD.WIDE.U32 R2, R204, R7, R248 ;  /* 0x00000007cc027225 */ /* 0x000fe200078e00f8 */
[----:B------:R-:W-:Y:S02]  /*d530*/  SHF.L.U32 R5, R6, 0x4, RZ ;  /* 0x0000000406057819 */ /* 0x000fe400000006ff */
[----:B------:R-:W-:Y:S01]  /*d540*/  SHF.L.U64.HI R15, R18, R15, c[0x0][0x1a4] ;  /* 0x00006900120f7619 */ /* 0x000fe2000001020f */
[----:B------:R-:W-:Y:S01]  /*d550*/  IMAD R0, R4, R7, R0 ;  /* 0x0000000704007224 */ /* 0x000fe200078e0200 */
[----:B------:R-:W-:Y:S01]  /*d560*/  @!P0 LEA R10, P6, R2, c[0x0][0x170], 0x1 ;  /* 0x00005c00020a8a11 */ /* 0x000fe200078c08ff */
[----:B------:R-:W-:Y:S01]  /*d570*/  IMAD.WIDE.U32 R16, R18, 0x30, RZ ;  /* 0x0000003012107825 */ /* 0x000fe200078e00ff */
[----:B------:R-:W-:Y:S01]  /*d580*/  @!P0 IADD3 R5, P1, R5, R2, RZ ;  /* 0x0000000205058210 */ /* 0x000fe20007f3e0ff */
[----:B------:R-:W-:Y:S01]  /*d590*/  @P0 STS.128 [R203+0x6000], RZ ;  /* 0x006000ffcb000388 */ /* 0x000fe20000000c00 */
[----:B------:R-:W-:Y:S02]  /*d5a0*/  IADD3 R0, R3, R0, RZ ;  /* 0x0000000003007210 */ /* 0x000fe40007ffe0ff */
[----:B------:R-:W-:Y:S02]  /*d5b0*/  @!P0 LEA R8, P5, R5, c[0x0][0x170], 0x1 ;  /* 0x00005c0005088a11 */ /* 0x000fe400078a08ff */
[----:B------:R-:W-:Y:S02]  /*d5c0*/  @!P0 LEA.HI.X R11, R2, c[0x0][0x174], R0, 0x1, P6 ;  /* 0x00005d00020b8a11 */ /* 0x000fe400030f0c00 */
[----:B------:R-:W-:Y:S02]  /*d5d0*/  @!P0 IADD3.X R3, R15, R0, RZ, P1, !PT ;  /* 0x000000000f038210 */ /* 0x000fe40000ffe4ff */
[----:B------:R-:W-:Y:S01]  /*d5e0*/  MOV R13, c[0x0][0x1a4] ;  /* 0x00006900000d7a02 */ /* 0x000fe20000000f00 */
[----:B------:R-:W-:Y:S01]  /*d5f0*/  @!PT LDS RZ, [RZ] ;  /* 0x00000000fffff984 */ /* 0x000fe20000000800 */
[----:B------:R-:W-:Y:S01]  /*d600*/  @!PT LDS RZ, [RZ] ;  /* 0x00000000fffff984 */ /* 0x000fe20000000800 */
[----:B------:R-:W-:Y:S01]  /*d610*/  @!PT LDS RZ, [RZ] ;  /* 0x00000000fffff984 */ /* 0x000fe20000000800 */
[----:B------:R1:W-:Y:S01]  /*d620*/  @!P0 LDGSTS.E.BYPASS.LTC128B.128 [R203+0x6000], [R10.64] ;  /* 0x060000000acb8fae */ /* 0x0003e2000b901d46 */
[----:B------:R-:W-:Y:S02]  /*d630*/  @!P0 LEA.HI.X R9, R5, c[0x0][0x174], R3, 0x1, P5 ;  /* 0x00005d0005098a11 */ /* 0x000fe400028f0c03 */
[----:B------:R-:W-:Y:S02]  /*d640*/  SHF.L.U32 R6, R6, 0x5, RZ ;  /* 0x0000000506067819 */ /* 0x000fe400000006ff */
[----:B------:R-:W-:Y:S02]  /*d650*/  SHF.L.U64.HI R13, R18, 0x5, R13 ;  /* 0x00000005120d7819 */ /* 0x000fe4000001020d */
[-C--:B------:R-:W-:Y:S01]  /*d660*/  @!P0 IADD3 R7, P4, R6, R2.reuse, RZ ;  /* 0x0000000206078210 */ /* 0x080fe20007f9e0ff */
[----:B------:R-:W-:Y:S01]  /*d670*/  @P0 STS.128 [R203+0x6800], RZ ;  /* 0x006800ffcb000388 */ /* 0x000fe20000000c00 */
[----:B------:R-:W-:Y:S02]  /*d680*/  MOV R14, c[0x0][0x1a4] ;  /* 0x00006900000e7a02 */ /* 0x000fe40000000f00 */
[C---:B------:R-:W-:Y:S02]  /*d690*/  @!P0 LEA R6, P3, R7.reuse, c[0x0][0x170], 0x1 ;  /* 0x00005c0007068a11 */ /* 0x040fe400078608ff */
[----:B------:R-:W-:Y:S01]  /*d6a0*/  @!P0 IADD3.X R13, R0, R13, RZ, P4, !PT ;  /* 0x0000000d000d8210 */ /* 0x000fe200027fe4ff */
[----:B------:R-:W-:Y:S01]  /*d6b0*/  IMAD R14, R14, 0x30, RZ ;  /* 0x000000300e0e7824 */ /* 0x000fe200078e02ff */
[----:B------:R-:W-:Y:S01]  /*d6c0*/  @!P0 IADD3 R12, P2, R16, R2, RZ ;  /* 0x00000002100c8210 */ /* 0x000fe20007f5e0ff */
[----:B------:R-:W-:Y:S01]  /*d6d0*/  @!PT LDS RZ, [RZ] ;  /* 0x00000000fffff984 */ /* 0x000fe20000000800 */
[----:B------:R-:W-:Y:S01]  /*d6e0*/  @!PT LDS RZ, [RZ] ;  /* 0x00000000fffff984 */ /* 0x000fe20000000800 */
[----:B------:R-:W-:Y:S01]  /*d6f0*/  @!PT LDS RZ, [RZ] ;  /* 0x00000000fffff984 */ /* 0x000fe20000000800 */
[----:B------:R1:W-:Y:S01]  /*d700*/  @!P0 LDGSTS.E.BYPASS.LTC128B.128 [R203+0x6800], [R8.64] ;  /* 0x0680000008cb8fae */ /* 0x0003e2000b901d46 */
[----:B------:R-:W-:Y:S02]  /*d710*/  @!P0 LEA.HI.X R7, R7, c[0x0][0x174], R13, 0x1, P3 ;  /* 0x00005d0007078a11 */ /* 0x000fe400018f0c0d */
[----:B------:R-:W-:Y:S02]  /*d720*/  IADD3 R14, R14, R17, RZ ;  /* 0x000000110e0e7210 */ /* 0x000fe40007ffe0ff */
[----:B------:R-:W-:Y:S02]  /*d730*/  @!P0 LEA R4, P1, R12, c[0x0][0x170], 0x1 ;  /* 0x00005c000c048a11 */ /* 0x000fe400078208ff */
[----:B------:R-:W-:Y:S01]  /*d740*/  @!P0 IADD3.X R14, R0, R14, RZ, P2, !PT ;  /* 0x0000000e000e8210 */ /* 0x000fe200017fe4ff */
[----:B------:R-:W-:Y:S03]  /*d750*/  @P0 STS.128 [R203+0x7000], RZ ;  /* 0x007000ffcb000388 */ /* 0x000fe60000000c00 */
[----:B------:R-:W-:Y:S02]  /*d760*/  @!P0 LEA.HI.X R5, R12, c[0x0][0x174], R14, 0x1, P1 ;  /* 0x00005d000c058a11 */ /* 0x000fe400008f0c0e */
[----:B------:R-:W-:Y:S03]  /*d770*/  ISETP.GT.AND P1, PT, R204, RZ, PT ;  /* 0x000000ffcc00720c */ /* 0x000fe60003f24270 */
        /* <DEDUP_REMOVED lines=98> */
[----:B------:R-:W-:Y:S05]  /*dda0*/  FMUL.FTZ R13, R13, c[0x0][0x2ec] ;  /* 0x0000bb000d0d7a20 */ /* 0x000fea0000410000 */
        /* <DEDUP_REMOVED lines=10> */
[----:B------:R4:W3:Y:S01]  /*de50*/  MUFU.TANH R144, R16 ;  /* 0x0000001000907308 */ /* 0x0008e20000002400 */
[C---:B------:R-:W-:Y:S04]  /*de60*/  HMMA.16816.F32 R24, R76.reuse, R4, R24 ;  /* 0x000000044c18723c */ /* 0x040fe80000001818 */
[----:B-1----:R-:W-:Y:S05]  /*de70*/  FMUL.FTZ R14, R18, c[0x0][0x2ec] ;  /* 0x0000bb00120e7a20 */ /* 0x002fea0000410000 */
[----:B------:R1:W1:Y:S01]  /*de80*/  MUFU.TANH R152, R12 ;  /* 0x0000000c00987308 */ /* 0x0002620000002400 */
[-C--:B------:R-:W-:Y:S03]  /*de90*/  HMMA.16816.F32 R28, R76, R6.reuse, R28 ;  /* 0x000000064c1c723c */ /* 0x080fe6000000181c */
[----:B--2---:R-:W-:Y:S05]  /*dea0*/  FMUL.FTZ R15, R17, c[0x0][0x2ec] ;  /* 0x0000bb00110f7a20 */ /* 0x004fea0000410000 */
[C---:B------:R-:W-:Y:S01]  /*deb0*/  HMMA.16816.F32 R32, R156.reuse, R6, R32 ;  /* 0x000000069c20723c */ /* 0x040fe20000001820 */
[----:B------:R2:W1:Y:S01]  /*dec0*/  MUFU.TANH R151, R13 ;  /* 0x0000000d00977308 */ /* 0x0004620000002400 */
[----:B------:R-:W1:Y:S01]  /*ded0*/  LDSM.16.M88.4 R4, [R193+0x1800] ;  /* 0x00180000c104783b */ /* 0x000e620000000200 */
[----:B------:R-:W-:Y:S04]  /*dee0*/  DEPBAR.LE SB0, 0x0 ;  /* 0x000080000000791a */ /* 0x000fe80000000000 */
[----:B----4-:R-:W-:Y:S02]  /*def0*/  FMUL.FTZ R16, R19, c[0x0][0x2ec] ;  /* 0x0000bb0013107a20 */ /* 0x010fe40000410000 */
[----:B------:R-:W-:Y:S02]  /*df00*/  FMUL.FTZ R24, R24, c[0x0][0x2ec] ;  /* 0x0000bb0018187a20 */ /* 0x000fe40000410000 */
[----:B------:R-:W4:Y:S01]  /*df10*/  MUFU.TANH R15, R15 ;  /* 0x0000000f000f7308 */ /* 0x000f220000002400 */
[----:B------:R-:W-:Y:S01]  /*df20*/  BAR.SYNC.DEFER_BLOCKING 0x0 ;  /* 0x0000000000007b1d */ /* 0x000fe20000010000 */
[----:B------:R-:W-:Y:S01]  /*df30*/  FMUL.FTZ R20, R20, c[0x0][0x2ec] ;  /* 0x0000bb0014147a20 */ /* 0x000fe20000410000 */
[-C--:B-----5:R-:W-:Y:S05]  /*df40*/  HMMA.16816.F32 R36, R156, R8.reuse, R36 ;  /* 0x000000089c24723c */ /* 0x0a0fea0000001824 */
[----:B------:R-:W-:Y:S02]  /*df50*/  FMUL.FTZ R21, R21, c[0x0][0x2ec] ;  /* 0x0000bb0015157a20 */ /* 0x000fe40000410000 */
[----:B------:R-:W1:Y:S01]  /*df60*/  MUFU.TANH R14, R14 ;  /* 0x0000000e000e7308 */ /* 0x000e620000002400 */
[----:B------:R-:W-:Y:S01]  /*df70*/  FMUL.FTZ R22, R22, c[0x0][0x2ec] ;  /* 0x0000bb0016167a20 */ /* 0x000fe20000410000 */
[C---:B------:R-:W-:Y:S04]  /*df80*/  HMMA.16816.F32 R40, R76.reuse, R8, R40 ;  /* 0x000000084c28723c */ /* 0x040fe80000001828 */
[----:B------:R-:W-:Y:S02]  /*df90*/  FMUL.FTZ R32, R32, c[0x0][0x2ec] ;  /* 0x0000bb0020207a20 */ /* 0x000fe40000410000 */
[----:B------:R-:W-:Y:S02]  /*dfa0*/  FMUL.FTZ R33, R33, c[0x0][0x2ec] ;  /* 0x0000bb0021217a20 */ /* 0x000fe40000410000 */
[----:B------:R-:W2:Y:S01]  /*dfb0*/  MUFU.TANH R16, R16 ;  /* 0x0000001000107308 */ /* 0x000ea20000002400 */
[-C--:B------:R-:W-:Y:S03]  /*dfc0*/  HMMA.16816.F32 R44, R76, R10.reuse, R44 ;  /* 0x0000000a4c2c723c */ /* 0x080fe6000000182c */
[----:B------:R-:W-:Y:S02]  /*dfd0*/  FMUL.FTZ R34, R34, c[0x0][0x2ec] ;  /* 0x0000bb0022227a20 */ /* 0x000fe40000410000 */
[----:B------:R-:W-:Y:S02]  /*dfe0*/  FMUL.FTZ R35, R35, c[0x0][0x2ec] ;  /* 0x0000bb0023237a20 */ /* 0x000fe40000410000 */
[----:B------:R-:W-:Y:S01]  /*dff0*/  FMUL.FTZ R23, R23, c[0x0][0x2ec] ;  /* 0x0000bb0017177a20 */ /* 0x000fe20000410000 */
[C---:B------:R-:W-:Y:S01]  /*e000*/  HMMA.16816.F32 R48, R156.reuse, R10, R48 ;  /* 0x0000000a9c30723c */ /* 0x040fe20000001830 */
[----:B------:R2:W2:Y:S03]  /*e010*/  MUFU.TANH R19, R20 ;  /* 0x0000001400137308 */ /* 0x0004a60000002400 */
[----:B------:R-:W-:Y:S02]  /*e020*/  FMUL.FTZ R25, R25, c[0x0][0x2ec] ;  /* 0x0000bb0019197a20 */ /* 0x000fe40000410000 */
[----:B------:R-:W-:Y:S02]  /*e030*/  FMUL.FTZ R26, R26, c[0x0][0x2ec] ;  /* 0x0000bb001a1a7a20 */ /* 0x000fe40000410000 */
[-C--:B-1----:R-:W-:Y:S03]  /*e040*/  HMMA.16816.F32 R52, R156, R4.reuse, R52 ;  /* 0x000000049c34723c */ /* 0x082fe60000001834 */
[----:B------:R1:W1:Y:S01]  /*e050*/  MUFU.TANH R18, R21 ;  /* 0x0000001500127308 */ /* 0x0002620000002400 */
[----:B------:R-:W-:Y:S02]  /*e060*/  FMUL.FTZ R27, R27, c[0x0][0x2ec] ;  /* 0x0000bb001b1b7a20 */ /* 0x000fe40000410000 */
[----:B------:R-:W-:Y:S02]  /*e070*/  FMUL.FTZ R28, R28, c[0x0][0x2ec] ;  /* 0x0000bb001c1c7a20 */ /* 0x000fe40000410000 */
[C---:B------:R-:W-:Y:S04]  /*e080*/  HMMA.16816.F32 R56, R76.reuse, R4, R56 ;  /* 0x000000044c38723c */ /* 0x040fe80000001838 */
[----:B------:R-:W-:Y:S01]  /*e090*/  FMUL.FTZ R29, R29, c[0x0][0x2ec] ;  /* 0x0000bb001d1d7a20 */ /* 0x000fe20000410000 */
[----:B------:R1:W1:Y:S01]  /*e0a0*/  MUFU.TANH R17, R22 ;  /* 0x0000001600117308 */ /* 0x0002620000002400 */
[----:B------:R-:W-:Y:S02]  /*e0b0*/  FMUL.FTZ R30, R30, c[0x0][0x2ec] ;  /* 0x0000bb001e1e7a20 */ /* 0x000fe40000410000 */
[-C--:B------:R-:W-:Y:S04]  /*e0c0*/  HMMA.16816.F32 R60, R76, R6.reuse, R60 ;  /* 0x000000064c3c723c */ /* 0x080fe8000000183c */
[----:B------:R-:W-:Y:S02]  /*e0d0*/  FMUL.FTZ R31, R31, c[0x0][0x2ec] ;  /* 0x0000bb001f1f7a20 */ /* 0x000fe40000410000 */
[----:B------:R-:W-:Y:S01]  /*e0e0*/  FMUL.FTZ R36, R36, c[0x0][0x2ec] ;  /* 0x0000bb0024247a20 */ /* 0x000fe20000410000 */
[----:B------:R1:W1:Y:S01]  /*e0f0*/  MUFU.TANH R145, R23 ;  /* 0x0000001700917308 */ /* 0x0002620000002400 */
        /* <DEDUP_REMOVED lines=37> */
[----:B------:R-:W-:Y:S03]  /*e350*/  FMUL.FTZ R67, R67, c[0x0][0x2ec] ;  /* 0x0000bb0043437a20 */ /* 0x000fe60000410000 */
        /* <DEDUP_REMOVED lines=39> */
.L_x_925:
[----:B------:R-:W-:Y:S01]  /*e5d0*/  FMNMX.FTZ R0, R146, R71, !PT ;  /* 0x0000004792007209 */ /* 0x000fe20007810000 */
[----:B------:R-:W-:Y:S01]  /*e5e0*/  LDSM.16.MT88.4 R20, [R189+0x6000] ;  /* 0x00600000bd14783b */ /* 0x000fe20000004200 */
[----:B------:R-:W-:Y:S02]  /*e5f0*/  IADD3 R204, R204, -0x1, RZ ;  /* 0xffffffffcccc7810 */ /* 0x000fe40007ffe0ff */
[----:B------:R-:W-:Y:S02]  /*e600*/  FMNMX.FTZ R2, R161, R0, !PT ;  /* 0x00000000a1027209 */ /* 0x000fe40007810000 */
[----:B------:R-:W-:Y:S02]  /*e610*/  FMNMX.FTZ R0, R147, R73, !PT ;  /* 0x0000004993007209 */ /* 0x000fe40007810000 */
[----:B------:R-:W-:Y:S01]  /*e620*/  FMNMX.FTZ R3, R144, R2, !PT ;  /* 0x0000000290037209 */ /* 0x000fe20007810000 */
[----:B------:R-:W-:Y:S01]  /*e630*/  LDSM.16.MT88.4 R36, [R192+0x6000] ;  /* 0x00600000c024783b */ /* 0x000fe20000004200 */
[----:B------:R-:W-:Y:S02]  /*e640*/  FMNMX.FTZ R2, R155, R0, !PT ;  /* 0x000000009b027209 */ /* 0x000fe40007810000 */
[----:B-1----:R-:W-:Y:S02]  /*e650*/  FMNMX.FTZ R4, R15, R3, !PT ;  /* 0x000000030f047209 */ /* 0x002fe40007810000 */
        /* <DEDUP_REMOVED lines=63> */
[----:B------:R-:W3:Y:S08]  /*ea50*/  SHFL.BFLY PT, R2, R0, 0x2, 0x1f ;  /* 0x0c401f0000027f89 */ /* 0x000ef000000e0000 */
[----:B------:R-:W4:Y:S01]  /*ea60*/  SHFL.BFLY PT, R5, R4, 0x2, 0x1f ;  /* 0x0c401f0004057f89 */ /* 0x000f2200000e0000 */
[----:B-1----:R-:W-:Y:S04]  /*ea70*/  FMNMX.FTZ R70, R70, R6, !PT ;  /* 0x0000000646467209 */ /* 0x002fe80007810000 */
[----:B------:R-:W-:Y:S02]  /*ea80*/  FSETP.NEU.FTZ.AND P2, PT, R70, -INF , PT ;  /* 0xff8000004600780b */ /* 0x000fe40003f5d000 */
[----:B--2---:R-:W-:Y:S05]  /*ea90*/  FMNMX.FTZ R69, R3, R69, !PT ;  /* 0x0000004503457209 */ /* 0x004fea0007810000 */
[----:B------:R-:W1:Y:S01]  /*eaa0*/  SHFL.BFLY PT, R7, R69, 0x1, 0x1f ;  /* 0x0c201f0045077f89 */ /* 0x000e6200000e0000 */
[----:B---3--:R-:W-:Y:S01]  /*eab0*/  FMNMX.FTZ R2, R0, R2, !PT ;  /* 0x0000000200027209 */ /* 0x008fe20007810000 */
[----:B------:R-:W-:Y:S04]  /*eac0*/  FADD.FTZ R0, -R70, R71 ;  /* 0x0000004746007221 */ /* 0x000fe80000010100 */
[----:B------:R-:W-:Y:S02]  /*ead0*/  FMUL.FTZ R0, R0, c[0x0][0x23c] ;  /* 0x00008f0000007a20 */ /* 0x000fe40000410000 */
[----:B------:R-:W2:Y:S01]  /*eae0*/  SHFL.BFLY PT, R3, R2, 0x1, 0x1f ;  /* 0x0c201f0002037f89 */ /* 0x000ea200000e0000 */
[----:B----4-:R-:W-:Y:S01]  /*eaf0*/  FMNMX.FTZ R4, R4, R5, !PT ;  /* 0x0000000504047209 */ /* 0x010fe20007810000 */
[----:B------:R3:W4:Y:S06]  /*eb00*/  MUFU.EX2 R72, R0 ;  /* 0x0000000000487308 */ /* 0x00072c0000000800 */
[----:B------:R-:W5:Y:S01]  /*eb10*/  SHFL.BFLY PT, R68, R4, 0x1, 0x1f ;  /* 0x0c201f0004447f89 */ /* 0x000f6200000e0000 */
[----:B-1----:R-:W-:Y:S02]  /*eb20*/  FMNMX.FTZ R69, R69, R7, !PT ;  /* 0x0000000745457209 */ /* 0x002fe40007810000 */
[----:B--2---:R-:W-:Y:S03]  /*eb30*/  FMNMX.FTZ R3, R2, R3, !PT ;  /* 0x0000000302037209 */ /* 0x004fe60007810000 */
[----:B---3--:R-:W-:Y:S02]  /*eb40*/  FADD.FTZ R0, -R69, R73 ;  /* 0x0000004945007221 */ /* 0x008fe40000010100 */
[----:B------:R-:W-:Y:S02]  /*eb50*/  FMUL.FTZ R73, R70, c[0x0][0x23c] ;  /* 0x00008f0046497a20 */ /* 0x000fe40000410000 */
[----:B------:R-:W-:Y:S01]  /*eb60*/  FMUL.FTZ R0, R0, c[0x0][0x23c] ;  /* 0x00008f0000007a20 */ /* 0x000fe20000410000 */
[----:B-----5:R-:W-:Y:S01]  /*eb70*/  FMNMX.FTZ R68, R4, R68, !PT ;  /* 0x0000004404447209 */ /* 0x020fe20007810000 */
[----:B----4-:R-:W-:Y:S01]  /*eb80*/  FMUL.FTZ R48, R72, R124 ;  /* 0x0000007c48307220 */ /* 0x010fe20000410000 */
[----:B------:R-:W-:Y:S01]  /*eb90*/  FSEL R73, R73, RZ, P2 ;  /* 0x000000ff49497208 */ /* 0x000fe20001000000 */
[----:B------:R1:W2:Y:S01]  /*eba0*/  MUFU.EX2 R71, R0 ;  /* 0x0000000000477308 */ /* 0x0002a20000000800 */
[----:B------:R-:W-:Y:S01]  /*ebb0*/  FSETP.NEU.FTZ.AND P2, PT, R69, -INF , PT ;  /* 0xff8000004500780b */ /* 0x000fe20003f5d000 */
[----:B------:R-:W-:Y:S02]  /*ebc0*/  FMUL.FTZ R78, R3, c[0x0][0x23c] ;  /* 0x00008f00034e7a20 */ /* 0x000fe40000410000 */
[--C-:B------:R-:W-:Y:S02]  /*ebd0*/  FFMA.FTZ R4, R146, c[0x0][0x23c], -R73.reuse ;  /* 0x00008f0092047a23 */ /* 0x100fe40000010849 */
[--C-:B------:R-:W-:Y:S02]  /*ebe0*/  FFMA.FTZ R5, R161, c[0x0][0x23c], -R73.reuse ;  /* 0x00008f00a1057a23 */ /* 0x100fe40000010849 */
[--C-:B------:R-:W-:Y:S02]  /*ebf0*/  FFMA.FTZ R7, R19, c[0x0][0x23c], -R73.reuse ;  /* 0x00008f0013077a23 */ /* 0x100fe40000010849 */
[----:B------:R3:W-:Y:S01]  /*ec00*/  MUFU.EX2 R240, R4 ;  /* 0x0000000400f07308 */ /* 0x0007e20000000800 */
[--C-:B------:R-:W-:Y:S02]  /*ec10*/  FFMA.FTZ R12, R32, c[0x0][0x23c], -R73.reuse ;  /* 0x00008f00200c7a23 */ /* 0x100fe40000010849 */
[----:B------:R-:W-:Y:S02]  /*ec20*/  FMUL.FTZ R32, R72, R108 ;  /* 0x0000006c48207220 */ /* 0x000fe40000410000 */
[--C-:B------:R-:W-:Y:S02]  /*ec30*/  FFMA.FTZ R56, R167, c[0x0][0x23c], -R73.reuse ;  /* 0x00008f00a7387a23 */ /* 0x100fe40000010849 */
[----:B------:R-:W-:Y:S03]  /*ec40*/  FFMA.FTZ R60, R169, c[0x0][0x23c], -R73 ;  /* 0x00008f00a93c7a23 */ /* 0x000fe60000010849 */
[----:B------:R4:W-:Y:S01]  /*ec50*/  MUFU.EX2 R242, R5 ;  /* 0x0000000500f27308 */ /* 0x0009e20000000800 */
[----:B-1----:R-:W-:Y:S02]  /*ec60*/  FADD.FTZ R0, -R68, R74 ;  /* 0x0000004a44007221 */ /* 0x002fe40000010100 */
[----:B------:R-:W-:Y:S02]  /*ec70*/  FMUL.FTZ R74, R69, c[0x0][0x23c] ;  /* 0x00008f00454a7a20 */ /* 0x000fe40000410000 */
[----:B------:R-:W-:Y:S05]  /*ec80*/  FMUL.FTZ R0, R0, c[0x0][0x23c] ;  /* 0x00008f0000007a20 */ /* 0x000fea0000410000 */
[----:B------:R1:W-:Y:S01]  /*ec90*/  MUFU.EX2 R227, R7 ;  /* 0x0000000700e37308 */ /* 0x0003e20000000800 */
[----:B------:R-:W-:Y:S01]  /*eca0*/  FSEL R74, R74, RZ, P2 ;  /* 0x000000ff4a4a7208 */ /* 0x000fe20001000000 */
[C---:B--2---:R-:W-:Y:S01]  /*ecb0*/  FMUL.FTZ R19, R71.reuse, R95 ;  /* 0x0000005f47137220 */ /* 0x044fe20000410000 */
[----:B------:R-:W-:Y:S01]  /*ecc0*/  FSETP.NEU.FTZ.AND P2, PT, R68, -INF , PT ;  /* 0xff8000004400780b */ /* 0x000fe20003f5d000 */
[----:B------:R-:W-:Y:S02]  /*ecd0*/  FMUL.FTZ R50, R71, R126 ;  /* 0x0000007e47327220 */ /* 0x000fe40000410000 */
[--C-:B---3--:R-:W-:Y:S02]  /*ece0*/  FFMA.FTZ R4, R147, c[0x0][0x23c], -R74.reuse ;  /* 0x00008f0093047a23 */ /* 0x108fe4000001084a */
[C---:B------:R-:W-:Y:S02]  /*ecf0*/  FMUL.FTZ R51, R71.reuse, R127 ;  /* 0x0000007f47337220 */ /* 0x040fe40000410000 */
[----:B------:R2:W-:Y:S01]  /*ed00*/  MUFU.EX2 R236, R4 ;  /* 0x0000000400ec7308 */ /* 0x0005e20000000800 */
[----:B------:R-:W-:Y:S02]  /*ed10*/  FMUL.FTZ R6, R71, R86 ;  /* 0x0000005647067220 */ /* 0x000fe40000410000 */
[--C-:B------:R-:W-:Y:S02]  /*ed20*/  FFMA.FTZ R79, R176, c[0x0][0x23c], -R74.reuse ;  /* 0x00008f00b04f7a23 */ /* 0x100fe4000001084a */
[--C-:B----4-:R-:W-:Y:S02]  /*ed30*/  FFMA.FTZ R5, R16, c[0x0][0x23c], -R74.reuse ;  /* 0x00008f0010057a23 */ /* 0x110fe4000001084a */
[----:B------:R-:W-:Y:S02]  /*ed40*/  FMUL.FTZ R16, R72, R92 ;  /* 0x0000005c48107220 */ /* 0x000fe40000410000 */
[--C-:B------:R-:W-:Y:S01]  /*ed50*/  FFMA.FTZ R62, R172, c[0x0][0x23c], -R74.reuse ;  /* 0x00008f00ac3e7a23 */ /* 0x100fe2000001084a */
[----:B------:R3:W4:Y:S01]  /*ed60*/  MUFU.EX2 R2, R0 ;  /* 0x0000000000027308 */ /* 0x0007220000000800 */
[--C-:B-1----:R-:W-:Y:S09]  /*ed70*/  FFMA.FTZ R7, R145, c[0x0][0x23c], -R74.reuse ;  /* 0x00008f0091077a23 */ /* 0x102ff2000001084a */
[----:B------:R1:W-:Y:S01]  /*ed80*/  MUFU.EX2 R237, R5 ;  /* 0x0000000500ed7308 */ /* 0x0003e20000000800 */
[----:B--2---:R-:W-:Y:S09]  /*ed90*/  FFMA.FTZ R4, R155, c[0x0][0x23c], -R74 ;  /* 0x00008f009b047a23 */ /* 0x004ff2000001084a */
[----:B------:R2:W5:Y:S01]  /*eda0*/  MUFU.EX2 R238, R4 ;  /* 0x0000000400ee7308 */ /* 0x0005620000000800 */
[----:B---3--:R-:W-:Y:S02]  /*edb0*/  FADD.FTZ R0, -R3, R75 ;  /* 0x0000004b03007221 */ /* 0x008fe40000010100 */
[----:B------:R-:W-:Y:S02]  /*edc0*/  FMUL.FTZ R75, R68, c[0x0][0x23c] ;  /* 0x00008f00444b7a20 */ /* 0x000fe40000410000 */
[C---:B----4-:R-:W-:Y:S05]  /*edd0*/  FMUL.FTZ R8, R2.reuse, R80 ;  /* 0x0000005002087220 */ /* 0x050fea0000410000 */
[----:B------:R3:W-:Y:S01]  /*ede0*/  MUFU.EX2 R222, R7 ;  /* 0x0000000700de7308 */ /* 0x0007e20000000800 */
[----:B------:R-:W-:Y:S01]  /*edf0*/  FSEL R75, R75, RZ, P2 ;  /* 0x000000ff4b4b7208 */ /* 0x000fe20001000000 */
[C---:B------:R-:W-:Y:S01]  /*ee00*/  FMUL.FTZ R9, R2.reuse, R81 ;  /* 0x0000005102097220 */ /* 0x040fe20000410000 */
[----:B------:R-:W-:Y:S01]  /*ee10*/  FSETP.NEU.FTZ.AND P2, PT, R3, -INF , PT ;  /* 0xff8000000300780b */ /* 0x000fe20003f5d000 */
[----:B------:R-:W-:Y:S02]  /*ee20*/  FMUL.FTZ R13, R2, R89 ;  /* 0x00000059020d7220 */ /* 0x000fe40000410000 */
[----:B-1----:R-:W-:Y:S01]  /*ee30*/  FFMA.FTZ R5, R152, c[0x0][0x23c], -R75 ;  /* 0x00008f0098057a23 */ /* 0x002fe2000001084b */
[----:B------:R-:W-:Y:S01]  /*ee40*/  FSEL R78, R78, RZ, P2 ;  /* 0x000000ff4e4e7208 */ /* 0x000fe20001000000 */
[----:B------:R-:W-:Y:S02]  /*ee50*/  FMUL.FTZ R0, R0, c[0x0][0x23c] ;  /* 0x00008f0000007a20 */ /* 0x000fe40000410000 */
[----:B------:R1:W-:Y:S01]  /*ee60*/  MUFU.EX2 R230, R5 ;  /* 0x0000000500e67308 */ /* 0x0003e20000000800 */
[----:B------:R-:W-:Y:S02]  /*ee70*/  FMUL.FTZ R57, R2, R133 ;  /* 0x0000008502397220 */ /* 0x000fe40000410000 */
[--C-:B------:R-:W-:Y:S02]  /*ee80*/  FFMA.FTZ R49, R170, c[0x0][0x23c], -R78.reuse ;  /* 0x00008f00aa317a23 */ /* 0x100fe4000001084e */
[----:B--2---:R-:W-:Y:S02]  /*ee90*/  FFMA.FTZ R4, R144, c[0x0][0x23c], -R73 ;  /* 0x00008f0090047a23 */ /* 0x004fe40000010849 */
[C---:B------:R-:W-:Y:S02]  /*eea0*/  FMUL.FTZ R29, R2.reuse, R105 ;  /* 0x00000069021d7220 */ /* 0x040fe40000410000 */
[C---:B------:R-:W-:Y:S01]  /*eeb0*/  FMUL.FTZ R40, R2.reuse, R116 ;  /* 0x0000007402287220 */ /* 0x040fe20000410000 */
[----:B------:R2:W-:Y:S01]  /*eec0*/  MUFU.EX2 R239, R4 ;  /* 0x0000000400ef7308 */ /* 0x0005e20000000800 */
[C---:B------:R-:W-:Y:S02]  /*eed0*/  FMUL.FTZ R45, R2.reuse, R121 ;  /* 0x00000079022d7220 */ /* 0x040fe40000410000 */
[----:B------:R-:W-:Y:S02]  /*eee0*/  FMUL.FTZ R61, R2, R137 ;  /* 0x00000089023d7220 */ /* 0x000fe40000410000 */
[----:B---3--:R-:W-:Y:S02]  /*eef0*/  FMUL.FTZ R7, R71, R87 ;  /* 0x0000005747077220 */ /* 0x008fe40000410000 */
[--C-:B------:R-:W-:Y:S02]  /*ef00*/  FFMA.FTZ R25, R24, c[0x0][0x23c], -R75.reuse ;  /* 0x00008f0018197a23 */ /* 0x100fe4000001084b */
[----:B------:R-:W-:Y:S01]  /*ef10*/  FMUL.FTZ R24, R2, R100 ;  /* 0x0000006402187220 */ /* 0x000fe20000410000 */
[----:B------:R3:W-:Y:S01]  /*ef20*/  MUFU.EX2 R226, R12 ;  /* 0x0000000c00e27308 */ /* 0x0007e20000000800 */
[--C-:B------:R-:W-:Y:S02]  /*ef30*/  FFMA.FTZ R41, R164, c[0x0][0x23c], -R75.reuse ;  /* 0x00008f00a4297a23 */ /* 0x100fe4000001084b */
[--C-:B------:R-:W-:Y:S02]  /*ef40*/  FFMA.FTZ R28, R162, c[0x0][0x23c], -R75.reuse ;  /* 0x00008f00a21c7a23 */ /* 0x100fe4000001084b */
[----:B-1----:R-:W-:Y:S01]  /*ef50*/  FMUL.FTZ R5, R72, R85 ;  /* 0x0000005548057220 */ /* 0x002fe20000410000 */
[----:B-----5:R-:W-:Y:S01]  /*ef60*/  F2FP.PACK_AB R85, R238, R236 ;  /* 0x000000ecee55723e */ /* 0x020fe200000000ff */
[----:B------:R-:W-:Y:S02]  /*ef70*/  FFMA.FTZ R44, R168, c[0x0][0x23c], -R75 ;  /* 0x00008f00a82c7a23 */ /* 0x000fe4000001084b */
[--C-:B------:R-:W-:Y:S01]  /*ef80*/  FFMA.FTZ R76, R76, c[0x0][0x23c], -R78.reuse ;  /* 0x00008f004c4c7a23 */ /* 0x100fe2000001084e */
[----:B------:R-:W1:Y:S01]  /*ef90*/  MUFU.EX2 R0, R0 ;  /* 0x0000000000007308 */ /* 0x000e620000000800 */
[--C-:B--2---:R-:W-:Y:S09]  /*efa0*/  FFMA.FTZ R4, R15, c[0x0][0x23c], -R73.reuse ;  /* 0x00008f000f047a23 */ /* 0x104ff20000010849 */
[----:B------:R-:W2:Y:S01]  /*efb0*/  MUFU.EX2 R241, R4 ;  /* 0x0000000400f17308 */ /* 0x000ea20000000800 */
[--C-:B---3--:R-:W-:Y:S02]  /*efc0*/  FFMA.FTZ R12, R33, c[0x0][0x23c], -R73.reuse ;  /* 0x00008f00210c7a23 */ /* 0x108fe40000010849 */
[----:B------:R-:W-:Y:S07]  /*efd0*/  FFMA.FTZ R33, R163, c[0x0][0x23c], -R78 ;  /* 0x00008f00a3217a23 */ /* 0x000fee000001084e */
[----:B------:R3:W-:Y:S01]  /*efe0*/  MUFU.EX2 R223, R12 ;  /* 0x0000000c00df7308 */ /* 0x0007e20000000800 */
[C---:B-1----:R-:W-:Y:S02]  /*eff0*/  FMUL.FTZ R10, R0.reuse, R82 ;  /* 0x00000052000a7220 */ /* 0x042fe40000410000 */
[C---:B------:R-:W-:Y:S02]  /*f000*/  FMUL.FTZ R11, R0.reuse, R83 ;  /* 0x00000053000b7220 */ /* 0x040fe40000410000 */
[C---:B------:R-:W-:Y:S01]  /*f010*/  FMUL.FTZ R59, R0.reuse, R135 ;  /* 0x00000087003b7220 */ /* 0x040fe20000410000 */
[----:B------:R-:W1:Y:S04]  /*f020*/  LDSM.16.MT88.4 R80, [R191+0x6000] ;  /* 0x00600000bf50783b */ /* 0x000e680000004200 */
[----:B------:R4:W-:Y:S01]  /*f030*/  MUFU.EX2 R135, R79 ;  /* 0x0000004f00877308 */ /* 0x0009e20000000800 */
[C---:B------:R-:W-:Y:S02]  /*f040*/  FMUL.FTZ R15, R0.reuse, R91 ;  /* 0x0000005b000f7220 */ /* 0x040fe40000410000 */
[----:B------:R-:W-:Y:S01]  /*f050*/  FMUL.FTZ R26, R0, R102 ;  /* 0x00000066001a7220 */ /* 0x000fe20000410000 */
[----:B--2---:R-:W-:Y:S01]  /*f060*/  F2FP.PACK_AB R86, R241, R239 ;  /* 0x000000eff156723e */ /* 0x004fe200000000ff */
[----:B------:R-:W-:Y:S02]  /*f070*/  FFMA.FTZ R4, R14, c[0x0][0x23c], -R74 ;  /* 0x00008f000e047a23 */ /* 0x000fe4000001084a */
[C---:B------:R-:W-:Y:S02]  /*f080*/  FMUL.FTZ R14, R0.reuse, R90 ;  /* 0x0000005a000e7220 */ /* 0x040fe40000410000 */
[C---:B------:R-:W-:Y:S01]  /*f090*/  FMUL.FTZ R27, R0.reuse, R103 ;  /* 0x00000067001b7220 */ /* 0x040fe20000410000 */
[----:B------:R2:W5:Y:S01]  /*f0a0*/  MUFU.EX2 R235, R4 ;  /* 0x0000000400eb7308 */ /* 0x0005620000000800 */
[C---:B------:R-:W-:Y:S02]  /*f0b0*/  FMUL.FTZ R58, R0.reuse, R134 ;  /* 0x00000086003a7220 */ /* 0x040fe40000410000 */
[----:B------:R-:W-:Y:S02]  /*f0c0*/  FMUL.FTZ R30, R0, R106 ;  /* 0x0000006a001e7220 */ /* 0x000fe40000410000 */
[----:B---3--:R-:W-:Y:S02]  /*f0d0*/  FMUL.FTZ R12, R2, R88 ;  /* 0x00000058020c7220 */ /* 0x008fe40000410000 */
[C---:B------:R-:W-:Y:S01]  /*f0e0*/  FMUL.FTZ R31, R0.reuse, R107 ;  /* 0x0000006b001f7220 */ /* 0x040fe20000410000 */
[----:B------:R-:W3:Y:S01]  /*f0f0*/  LDSM.16.MT88.4 R88, [R189+0x6800] ;  /* 0x00680000bd58783b */ /* 0x000ee20000004200 */
[C---:B------:R-:W-:Y:S01]  /*f100*/  FMUL.FTZ R42, R0.reuse, R118 ;  /* 0x00000076002a7220 */ /* 0x040fe20000410000 */
[----:B------:R1:W-:Y:S01]  /*f110*/  MUFU.EX2 R218, R25 ;  /* 0x0000001900da7308 */ /* 0x0003e20000000800 */
[C---:B------:R-:W-:Y:S02]  /*f120*/  FMUL.FTZ R43, R0.reuse, R119 ;  /* 0x00000077002b7220 */ /* 0x040fe40000410000 */
[----:B------:R-:W-:Y:S02]  /*f130*/  FMUL.FTZ R46, R0, R122 ;  /* 0x0000007a002e7220 */ /* 0x000fe40000410000 */
[----:B----4-:R-:W-:Y:S02]  /*f140*/  FFMA.FTZ R79, R166, c[0x0][0x23c], -R73 ;  /* 0x00008f00a64f7a23 */ /* 0x010fe40000010849 */
[C---:B------:R-:W-:Y:S02]  /*f150*/  FMUL.FTZ R47, R0.reuse, R123 ;  /* 0x0000007b002f7220 */ /* 0x040fe40000410000 */
[----:B------:R-:W-:Y:S01]  /*f160*/  FMUL.FTZ R63, R0, R139 ;  /* 0x0000008b003f7220 */ /* 0x000fe20000410000 */
[----:B------:R4:W-:Y:S01]  /*f170*/  MUFU.EX2 R166, R79 ;  /* 0x0000004f00a67308 */ /* 0x0009e20000000800 */
[----:B--2---:R-:W-:Y:S01]  /*f180*/  FFMA.FTZ R4, R153, c[0x0][0x23c], -R75 ;  /* 0x00008f0099047a23 */ /* 0x004fe2000001084b */
[----:B-----5:R-:W-:Y:S08]  /*f190*/  F2FP.PACK_AB R87, R237, R235 ;  /* 0x000000ebed57723e */ /* 0x020ff000000000ff */
[----:B------:R2:W-:Y:S01]  /*f1a0*/  MUFU.EX2 R232, R4 ;  /* 0x0000000400e87308 */ /* 0x0005e20000000800 */
[----:B-1----:R-:W-:Y:S09]  /*f1b0*/  FMUL.FTZ R25, R2, R101 ;  /* 0x0000006502197220 */ /* 0x002ff20000410000 */
[----:B------:R1:W-:Y:S01]  /*f1c0*/  MUFU.EX2 R170, R56 ;  /* 0x0000003800aa7308 */ /* 0x0003e20000000800 */
[----:B----4-:R-:W-:Y:S09]  /*f1d0*/  FFMA.FTZ R79, R171, c[0x0][0x23c], -R73 ;  /* 0x00008f00ab4f7a23 */ /* 0x010ff20000010849 */
[----:B------:R4:W-:Y:S01]  /*f1e0*/  MUFU.EX2 R217, R28 ;  /* 0x0000001c00d97308 */ /* 0x0009e20000000800 */
[--C-:B--2---:R-:W-:Y:S09]  /*f1f0*/  FFMA.FTZ R4, R160, c[0x0][0x23c], -R75.reuse ;  /* 0x00008f00a0047a23 */ /* 0x104ff2000001084b */
[----:B------:R2:W5:Y:S01]  /*f200*/  MUFU.EX2 R234, R4 ;  /* 0x0000000400ea7308 */ /* 0x0005620000000800 */
[C---:B-1----:R-:W-:Y:S09]  /*f210*/  FMUL.FTZ R56, R2.reuse, R132 ;  /* 0x0000008402387220 */ /* 0x042ff20000410000 */
[----:B------:R1:W-:Y:S01]  /*f220*/  MUFU.EX2 R216, R33 ;  /* 0x0000002100d87308 */ /* 0x0003e20000000800 */
[----:B----4-:R-:W-:Y:S09]  /*f230*/  FMUL.FTZ R28, R2, R104 ;  /* 0x00000068021c7220 */ /* 0x010ff20000410000 */
[----:B------:R4:W-:Y:S01]  /*f240*/  MUFU.EX2 R214, R41 ;  /* 0x0000002900d67308 */ /* 0x0009e20000000800 */
[--C-:B--2---:R-:W-:Y:S01]  /*f250*/  FFMA.FTZ R4, R149, c[0x0][0x23c], -R78.reuse ;  /* 0x00008f0095047a23 */ /* 0x104fe2000001084e */
[----:B-----5:R-:W-:Y:S08]  /*f260*/  F2FP.PACK_AB R64, R234, R232 ;  /* 0x000000e8ea40723e */ /* 0x020ff000000000ff */
[----:B------:R2:W-:Y:S01]  /*f270*/  MUFU.EX2 R225, R4 ;  /* 0x0000000400e17308 */ /* 0x0005e20000000800 */
[----:B-1----:R-:W-:Y:S09]  /*f280*/  FMUL.FTZ R33, R72, R109 ;  /* 0x0000006d48217220 */ /* 0x002ff20000410000 */
[----:B------:R1:W-:Y:S01]  /*f290*/  MUFU.EX2 R212, R49 ;  /* 0x0000003100d47308 */ /* 0x0003e20000000800 */
[----:B----4-:R-:W-:Y:S09]  /*f2a0*/  FMUL.FTZ R41, R2, R117 ;  /* 0x0000007502297220 */ /* 0x010ff20000410000 */
[----:B------:R4:W-:Y:S01]  /*f2b0*/  MUFU.EX2 R213, R44 ;  /* 0x0000002c00d57308 */ /* 0x0009e20000000800 */
[----:B--2---:R-:W-:Y:S09]  /*f2c0*/  FFMA.FTZ R4, R154, c[0x0][0x23c], -R78 ;  /* 0x00008f009a047a23 */ /* 0x004ff2000001084e */
[----:B------:R2:W5:Y:S01]  /*f2d0*/  MUFU.EX2 R229, R4 ;  /* 0x0000000400e57308 */ /* 0x0005620000000800 */
[----:B-1----:R-:W-:Y:S02]  /*f2e0*/  FMUL.FTZ R49, R72, R125 ;  /* 0x0000007d48317220 */ /* 0x002fe40000410000 */
[----:B------:R-:W-:Y:S07]  /*f2f0*/  LDSM.16.MT88.4 R124, [R190+0x7800] ;  /* 0x00780000be7c783b */ /* 0x000fee0000004200 */
[----:B------:R1:W-:Y:S01]  /*f300*/  MUFU.EX2 R168, R60 ;  /* 0x0000003c00a87308 */ /* 0x0003e20000000800 */
[C---:B----4-:R-:W-:Y:S09]  /*f310*/  FMUL.FTZ R44, R2.reuse, R120 ;  /* 0x00000078022c7220 */ /* 0x050ff20000410000 */
[----:B------:R4:W-:Y:S01]  /*f320*/  MUFU.EX2 R167, R62 ;  /* 0x0000003e00a77308 */ /* 0x0009e20000000800 */
[----:B--2---:R-:W-:Y:S01]  /*f330*/  FFMA.FTZ R4, R151, c[0x0][0x23c], -R75 ;  /* 0x00008f0097047a23 */ /* 0x004fe2000001084b */
[C---:B-----5:R-:W-:Y:S08]  /*f340*/  F2FP.PACK_AB R65, R229.reuse, R225 ;  /* 0x000000e1e541723e */ /* 0x060ff000000000ff */
[----:B------:R2:W5:Y:S01]  /*f350*/  MUFU.EX2 R233, R4 ;  /* 0x0000000400e97308 */ /* 0x0005620000000800 */
[C---:B-1----:R-:W-:Y:S02]  /*f360*/  FMUL.FTZ R60, R2.reuse, R136 ;  /* 0x00000088023c7220 */ /* 0x042fe40000410000 */
[----:B------:R-:W-:Y:S07]  /*f370*/  FFMA.FTZ R2, R2, R245, R232 ;  /* 0x000000f502027223 */ /* 0x000fee00000100e8 */
[----:B------:R-:W-:Y:S01]  /*f380*/  MUFU.EX2 R76, R76 ;  /* 0x0000004c004c7308 */ /* 0x000fe20000000800 */
[----:B------:R-:W-:Y:S02]  /*f390*/  FADD.FTZ R2, R234, R2 ;  /* 0x00000002ea027221 */ /* 0x000fe40000010000 */
[C---:B----4-:R-:W-:Y:S02]  /*f3a0*/  FMUL.FTZ R62, R0.reuse, R138 ;  /* 0x0000008a003e7220 */ /* 0x050fe40000410000 */
[----:B------:R-:W-:Y:S02]  /*f3b0*/  FFMA.FTZ R0, R0, R246, R225 ;  /* 0x000000f600007223 */ /* 0x000fe400000100e1 */
[----:B------:R-:W-:Y:S02]  /*f3c0*/  FADD.FTZ R2, R230, R2 ;  /* 0x00000002e6027221 */ /* 0x000fe40000010000 */
[----:B------:R-:W-:Y:S02]  /*f3d0*/  FADD.FTZ R0, R229, R0 ;  /* 0x00000000e5007221 */ /* 0x000fe40000010000 */
[----:B--2---:R-:W-:Y:S01]  /*f3e0*/  FFMA.FTZ R4, R150, c[0x0][0x23c], -R78 ;  /* 0x00008f0096047a23 */ /* 0x004fe2000001084e */
[C---:B-----5:R-:W-:Y:S01]  /*f3f0*/  F2FP.PACK_AB R66, R233.reuse, R230 ;  /* 0x000000e6e942723e */ /* 0x060fe200000000ff */
[----:B------:R-:W-:Y:S02]  /*f400*/  FADD.FTZ R2, R233, R2 ;  /* 0x00000002e9027221 */ /* 0x000fe40000010000 */
[----:B------:R1:W2:Y:S02]  /*f410*/  MUFU.EX2 R224, R4 ;  /* 0x0000000400e07308 */ /* 0x0002a40000000800 */
[----:B------:R-:W-:Y:S04]  /*f420*/  FADD.FTZ R2, R218, R2 ;  /* 0x00000002da027221 */ /* 0x000fe80000010000 */
[----:B------:R-:W-:Y:S04]  /*f430*/  FADD.FTZ R2, R217, R2 ;  /* 0x00000002d9027221 */ /* 0x000fe80000010000 */
[----:B------:R-:W-:Y:S02]  /*f440*/  FADD.FTZ R2, R214, R2 ;  /* 0x00000002d6027221 */ /* 0x000fe40000010000 */
[----:B-1----:R-:W-:Y:S02]  /*f450*/  FFMA.FTZ R4, R148, c[0x0][0x23c], -R78 ;  /* 0x00008f0094047a23 */ /* 0x002fe4000001084e */
[----:B--2---:R-:W-:Y:S02]  /*f460*/  FADD.FTZ R0, R224, R0 ;  /* 0x00000000e0007221 */ /* 0x004fe40000010000 */
[----:B------:R1:W2:Y:S02]  /*f470*/  MUFU.EX2 R228, R4 ;  /* 0x0000000400e47308 */ /* 0x0002a40000000800 */
[----:B-1----:R-:W-:Y:S01]  /*f480*/  FFMA.FTZ R4, R18, c[0x0][0x23c], -R73 ;  /* 0x00008f0012047a23 */ /* 0x002fe20000010849 */
[C---:B--2---:R-:W-:Y:S01]  /*f490*/  F2FP.PACK_AB R67, R228.reuse, R224 ;  /* 0x000000e0e443723e */ /* 0x044fe200000000ff */
[----:B------:R-:W-:Y:S06]  /*f4a0*/  FMUL.FTZ R18, R71, R94 ;  /* 0x0000005e47127220 */ /* 0x000fec0000410000 */
[----:B------:R1:W-:Y:S01]  /*f4b0*/  MUFU.EX2 R231, R4 ;  /* 0x0000000400e77308 */ /* 0x0003e20000000800 */
[----:B------:R-:W-:Y:S04]  /*f4c0*/  FADD.FTZ R0, R228, R0 ;  /* 0x00000000e4007221 */ /* 0x000fe80000010000 */
[----:B------:R-:W-:Y:S02]  /*f4d0*/  FADD.FTZ R0, R216, R0 ;  /* 0x00000000d8007221 */ /* 0x000fe40000010000 */
[--C-:B-1----:R-:W-:Y:S02]  /*f4e0*/  FFMA.FTZ R4, R17, c[0x0][0x23c], -R74.reuse ;  /* 0x00008f0011047a23 */ /* 0x102fe4000001084a */
[--C-:B------:R-:W-:Y:S02]  /*f4f0*/  FFMA.FTZ R17, R34, c[0x0][0x23c], -R74.reuse ;  /* 0x00008f0022117a23 */ /* 0x100fe4000001084a */
[----:B------:R1:W-:Y:S01]  /*f500*/  MUFU.EX2 R221, R4 ;  /* 0x0000000400dd7308 */ /* 0x0003e20000000800 */
[----:B------:R-:W-:Y:S09]  /*f510*/  FMUL.FTZ R34, R71, R110 ;  /* 0x0000006e47227220 */ /* 0x000ff20000410000 */
[----:B------:R2:W-:Y:S01]  /*f520*/  MUFU.EX2 R220, R17 ;  /* 0x0000001100dc7308 */ /* 0x0005e20000000800 */
[----:B-1----:R-:W-:Y:S01]  /*f530*/  FMUL.FTZ R4, R72, R84 ;  /* 0x0000005448047220 */ /* 0x002fe20000410000 */
[----:B------:R-:W-:Y:S07]  /*f540*/  F2FP.PACK_AB R84, R242, R240 ;  /* 0x000000f0f254723e */ /* 0x000fee00000000ff */
[-C--:B------:R-:W-:Y:S05]  /*f550*/  HMMA.16816.F32 R4, R84, R20.reuse, R4 ;  /* 0x000000145404723c */ /* 0x080fea0000001804 */
[C---:B--2---:R-:W-:Y:S02]  /*f560*/  FMUL.FTZ R17, R72.reuse, R93 ;  /* 0x0000005d48117220 */ /* 0x044fe40000410000 */
[----:B------:R-:W1:Y:S01]  /*f570*/  LDSM.16.MT88.4 R92, [R192+0x6800] ;  /* 0x00680000c05c783b */ /* 0x000e620000004200 */
[C---:B------:R-:W-:Y:S07]  /*f580*/  HMMA.16816.F32 R8, R64.reuse, R20, R8 ;  /* 0x000000144008723c */ /* 0x040fee0000001808 */
[----:B------:R-:W-:Y:S01]  /*f590*/  FFMA.FTZ R20, R35, c[0x0][0x23c], -R74 ;  /* 0x00008f0023147a23 */ /* 0x000fe2000001084a */
[-C--:B------:R-:W-:Y:S03]  /*f5a0*/  HMMA.16816.F32 R12, R64, R22.reuse, R12 ;  /* 0x00000016400c723c */ /* 0x080fe6000000180c */
[----:B------:R2:W-:Y:S01]  /*f5b0*/  MUFU.EX2 R219, R20 ;  /* 0x0000001400db7308 */ /* 0x0005e20000000800 */
[C---:B------:R-:W-:Y:S02]  /*f5c0*/  FMUL.FTZ R21, R72.reuse, R97 ;  /* 0x0000006148157220 */ /* 0x040fe40000410000 */
[C---:B------:R-:W-:Y:S02]  /*f5d0*/  FMUL.FTZ R35, R71.reuse, R111 ;  /* 0x0000006f47237220 */ /* 0x040fe40000410000 */
[C---:B------:R-:W-:Y:S01]  /*f5e0*/  HMMA.16816.F32 R16, R84.reuse, R22, R16 ;  /* 0x000000165410723c */ /* 0x040fe20000001810 */
[----:B------:R-:W-:Y:S06]  /*f5f0*/  LDSM.16.MT88.4 R108, [R192+0x7800] ;  /* 0x00780000c06c783b */ /* 0x000fec0000004200 */
[C---:B------:R-:W-:Y:S02]  /*f600*/  FMUL.FTZ R22, R71.reuse, R98 ;  /* 0x0000006247167220 */ /* 0x040fe40000410000 */
[----:B------:R-:W-:Y:S03]  /*f610*/  FMUL.FTZ R23, R71, R99 ;  /* 0x0000006347177220 */ /* 0x000fe60000410000 */
[C---:B--2---:R-:W-:Y:S02]  /*f620*/  FMUL.FTZ R20, R72.reuse, R96 ;  /* 0x0000006048147220 */ /* 0x044fe40000410000 */
[----:B------:R-:W2:Y:S05]  /*f630*/  LDSM.16.MT88.4 R96, [R190+0x6800] ;  /* 0x00680000be60783b */ /* 0x000eaa0000004200 */
[-C--:B------:R-:W-:Y:S08]  /*f640*/  HMMA.16816.F32 R20, R84, R36.reuse, R20 ;  /* 0x000000245414723c */ /* 0x080ff00000001814 */
[C---:B------:R-:W-:Y:S07]  /*f650*/  HMMA.16816.F32 R24, R64.reuse, R36, R24 ;  /* 0x000000244018723c */ /* 0x040fee0000001818 */
[----:B------:R-:W-:Y:S01]  /*f660*/  FFMA.FTZ R36, R165, c[0x0][0x23c], -R78 ;  /* 0x00008f00a5247a23 */ /* 0x000fe2000001084e */
[-C--:B------:R-:W-:Y:S01]  /*f670*/  HMMA.16816.F32 R28, R64, R38.reuse, R28 ;  /* 0x00000026401c723c */ /* 0x080fe2000000181c */
[----:B------:R4:W-:Y:S03]  /*f680*/  MUFU.EX2 R165, R79 ;  /* 0x0000004f00a57308 */ /* 0x0009e60000000800 */
[----:B------:R-:W-:Y:S04]  /*f690*/  FMUL.FTZ R37, R72, R113 ;  /* 0x0000007148257220 */ /* 0x000fe80000410000 */
[C---:B------:R-:W-:Y:S03]  /*f6a0*/  HMMA.16816.F32 R32, R84.reuse, R38, R32 ;  /* 0x000000265420723c */ /* 0x040fe60000001820 */
[----:B------:R5:W1:Y:S04]  /*f6b0*/  MUFU.EX2 R215, R36 ;  /* 0x0000002400d77308 */ /* 0x000a680000000800 */
[C---:B------:R-:W-:Y:S02]  /*f6c0*/  FMUL.FTZ R38, R71.reuse, R114 ;  /* 0x0000007247267220 */ /* 0x040fe40000410000 */
[----:B------:R-:W-:Y:S03]  /*f6d0*/  FMUL.FTZ R39, R71, R115 ;  /* 0x0000007347277220 */ /* 0x000fe60000410000 */
[----:B----4-:R-:W-:Y:S04]  /*f6e0*/  FFMA.FTZ R79, R174, c[0x0][0x23c], -R74 ;  /* 0x00008f00ae4f7a23 */ /* 0x010fe8000001084a */
[----:B------:R4:W-:Y:S01]  /*f6f0*/  MUFU.EX2 R164, R79 ;  /* 0x0000004f00a47308 */ /* 0x0009e20000000800 */
[----:B-----5:R-:W-:Y:S02]  /*f700*/  FMUL.FTZ R36, R72, R112 ;  /* 0x0000007048247220 */ /* 0x020fe40000410000 */
[----:B-1----:R-:W-:Y:S04]  /*f710*/  FADD.FTZ R0, R215, R0 ;  /* 0x00000000d7007221 */ /* 0x002fe80000010000 */
[----:B------:R-:W-:Y:S01]  /*f720*/  FADD.FTZ R0, R212, R0 ;  /* 0x00000000d4007221 */ /* 0x000fe20000010000 */
[-C--:B------:R-:W-:Y:S08]  /*f730*/  HMMA.16816.F32 R36, R84, R52.reuse, R36 ;  /* 0x000000345424723c */ /* 0x080ff00000001824 */
[C---:B------:R-:W-:Y:S04]  /*f740*/  HMMA.16816.F32 R40, R64.reuse, R52, R40 ;  /* 0x000000344028723c */ /* 0x040fe80000001828 */
[----:B----4-:R-:W-:Y:S03]  /*f750*/  FFMA.FTZ R79, R175, c[0x0][0x23c], -R74 ;  /* 0x00008f00af4f7a23 */ /* 0x010fe6000001084a */
[----:B------:R-:W-:Y:S01]  /*f760*/  FFMA.FTZ R52, R173, c[0x0][0x23c], -R78 ;  /* 0x00008f00ad347a23 */ /* 0x000fe2000001084e */
[-C--:B------:R-:W-:Y:S01]  /*f770*/  HMMA.16816.F32 R44, R64, R54.reuse, R44 ;  /* 0x00000036402c723c */ /* 0x080fe2000000182c */
[----:B------:R1:W-:Y:S03]  /*f780*/  MUFU.EX2 R163, R79 ;  /* 0x0000004f00a37308 */ /* 0x0003e60000000800 */
[----:B------:R-:W-:Y:S04]  /*f790*/  FMUL.FTZ R53, R72, R129 ;  /* 0x0000008148357220 */ /* 0x000fe80000410000 */
[C---:B------:R-:W-:Y:S03]  /*f7a0*/  HMMA.16816.F32 R48, R84.reuse, R54, R48 ;  /* 0x000000365430723c */ /* 0x040fe60000001830 */
[----:B------:R4:W5:Y:S04]  /*f7b0*/  MUFU.EX2 R173, R52 ;  /* 0x0000003400ad7308 */ /* 0x0009680000000800 */
[C---:B------:R-:W-:Y:S02]  /*f7c0*/  FMUL.FTZ R54, R71.reuse, R130 ;  /* 0x0000008247367220 */ /* 0x040fe40000410000 */
[----:B------:R-:W-:Y:S03]  /*f7d0*/  FMUL.FTZ R55, R71, R131 ;  /* 0x0000008347377220 */ /* 0x000fe60000410000 */
[--C-:B-1----:R-:W-:Y:S04]  /*f7e0*/  FFMA.FTZ R79, R178, c[0x0][0x23c], -R75.reuse ;  /* 0x00008f00b24f7a23 */ /* 0x102fe8000001084b */
[----:B------:R1:W-:Y:S01]  /*f7f0*/  MUFU.EX2 R134, R79 ;  /* 0x0000004f00867308 */ /* 0x0003e20000000800 */
[----:B----4-:R-:W-:Y:S07]  /*f800*/  FMUL.FTZ R52, R72, R128 ;  /* 0x0000008048347220 */ /* 0x010fee0000410000 */
[-C--:B------:R-:W-:Y:S08]  /*f810*/  HMMA.16816.F32 R52, R84, R80.reuse, R52 ;  /* 0x000000505434723c */ /* 0x080ff00000001834 */
[C---:B------:R-:W-:Y:S04]  /*f820*/  HMMA.16816.F32 R56, R64.reuse, R80, R56 ;  /* 0x000000504038723c */ /* 0x040fe80000001838 */
[--C-:B-1----:R-:W-:Y:S03]  /*f830*/  FFMA.FTZ R79, R177, c[0x0][0x23c], -R75.reuse ;  /* 0x00008f00b14f7a23 */ /* 0x102fe6000001084b */
[----:B------:R-:W-:Y:S01]  /*f840*/  F2FP.PACK_AB R80, R231, R227 ;  /* 0x000000e3e750723e */ /* 0x000fe200000000ff */
[-C--:B------:R-:W-:Y:S01]  /*f850*/  HMMA.16816.F32 R60, R64, R82.reuse, R60 ;  /* 0x00000052403c723c */ /* 0x080fe2000000183c */
[----:B------:R1:W4:Y:S03]  /*f860*/  MUFU.EX2 R133, R79 ;  /* 0x0000004f00857308 */ /* 0x0003260000000800 */
[----:B------:R-:W-:Y:S03]  /*f870*/  F2FP.PACK_AB R81, R222, R221 ;  /* 0x000000ddde51723e */ /* 0x000fe600000000ff */
[C---:B------:R-:W-:Y:S02]  /*f880*/  FMUL.FTZ R64, R72.reuse, R140 ;  /* 0x0000008c48407220 */ /* 0x040fe40000410000 */
[C---:B------:R-:W-:Y:S03]  /*f890*/  FMUL.FTZ R65, R72.reuse, R141 ;  /* 0x0000008d48417220 */ /* 0x040fe60000410000 */
[C---:B------:R-:W-:Y:S02]  /*f8a0*/  FMUL.FTZ R66, R71.reuse, R142 ;  /* 0x0000008e47427220 */ /* 0x040fe40000410000 */
[C---:B------:R-:W-:Y:S02]  /*f8b0*/  FMUL.FTZ R67, R71.reuse, R143 ;  /* 0x0000008f47437220 */ /* 0x040fe40000410000 */
[----:B------:R-:W-:Y:S02]  /*f8c0*/  FFMA.FTZ R72, R72, R243, R240 ;  /* 0x000000f348487223 */ /* 0x000fe400000100f0 */
[----:B------:R-:W-:Y:S03]  /*f8d0*/  FFMA.FTZ R71, R71, R244, R236 ;  /* 0x000000f447477223 */ /* 0x000fe600000100ec */
[----:B------:R-:W-:Y:S04]  /*f8e0*/  HMMA.16816.F32 R64, R84, R82, R64 ;  /* 0x000000525440723c */ /* 0x000fe80000001840 */
[--C-:B-1----:R-:W-:Y:S03]  /*f8f0*/  FFMA.FTZ R79, R179, c[0x0][0x23c], -R78.reuse ;  /* 0x00008f00b34f7a23 */ /* 0x102fe6000001084e */
[----:B------:R-:W-:Y:S01]  /*f900*/  F2FP.PACK_AB R82, R223, R226 ;  /* 0x000000e2df52723e */ /* 0x000fe200000000ff */
[----:B------:R1:W-:Y:S01]  /*f910*/  MUFU.EX2 R132, R79 ;  /* 0x0000004f00847308 */ /* 0x0003e20000000800 */
[----:B------:R-:W-:Y:S03]  /*f920*/  F2FP.PACK_AB R83, R219, R220 ;  /* 0x000000dcdb53723e */ /* 0x000fe600000000ff */
[----:B------:R-:W-:Y:S02]  /*f930*/  F2FP.PACK_AB R84, R217, R218 ;  /* 0x000000dad954723e */ /* 0x000fe400000000ff */
[----:B------:R-:W-:Y:S02]  /*f940*/  F2FP.PACK_AB R85, R215, R216 ;  /* 0x000000d8d755723e */ /* 0x000fe400000000ff */
[-C--:B---3--:R-:W-:Y:S05]  /*f950*/  HMMA.16816.F32 R4, R80, R88.reuse, R4 ;  /* 0x000000585004723c */ /* 0x088fea0000001804 */
[----:B------:R-:W-:Y:S02]  /*f960*/  F2FP.PACK_AB R86, R213, R214 ;  /* 0x000000d6d556723e */ /* 0x000fe400000000ff */
[----:B-----5:R-:W-:Y:S07]  /*f970*/  F2FP.PACK_AB R87, R173, R212 ;  /* 0x000000d4ad57723e */ /* 0x020fee00000000ff */
[C---:B------:R-:W-:Y:S04]  /*f980*/  HMMA.16816.F32 R8, R84.reuse, R88, R8 ;  /* 0x000000585408723c */ /* 0x040fe80000001808 */
[--C-:B-1----:R-:W-:Y:S04]  /*f990*/  FFMA.FTZ R79, R181, c[0x0][0x23c], -R78.reuse ;  /* 0x00008f00b54f7a23 */ /* 0x102fe8000001084e */
[-C--:B------:R-:W-:Y:S01]  /*f9a0*/  HMMA.16816.F32 R12, R84, R90.reuse, R12 ;  /* 0x0000005a540c723c */ /* 0x080fe2000000180c */
[----:B------:R1:W3:Y:S07]  /*f9b0*/  MUFU.EX2 R162, R79 ;  /* 0x0000004f00a27308 */ /* 0x0002ee0000000800 */
[C---:B------:R-:W-:Y:S01]  /*f9c0*/  HMMA.16816.F32 R16, R80.reuse, R90, R16 ;  /* 0x0000005a5010723c */ /* 0x040fe20000001810 */
[----:B------:R-:W5:Y:S07]  /*f9d0*/  LDSM.16.MT88.4 R88, [R191+0x6800] ;  /* 0x00680000bf58783b */ /* 0x000f6e0000004200 */
[-C--:B------:R-:W-:Y:S08]  /*f9e0*/  HMMA.16816.F32 R20, R80, R92.reuse, R20 ;  /* 0x0000005c5014723c */ /* 0x080ff00000001814 */
[C---:B------:R-:W-:Y:S04]  /*f9f0*/  HMMA.16816.F32 R24, R84.reuse, R92, R24 ;  /* 0x0000005c5418723c */ /* 0x040fe80000001818 */
[--C-:B-1----:R-:W-:Y:S03]  /*fa00*/  FFMA.FTZ R79, R180, c[0x0][0x23c], -R75.reuse ;  /* 0x00008f00b44f7a23 */ /* 0x102fe6000001084b */
[----:B------:R-:W-:Y:S01]  /*fa10*/  FFMA.FTZ R92, R184, c[0x0][0x23c], -R75 ;  /* 0x00008f00b85c7a23 */ /* 0x000fe2000001084b */
[-C--:B------:R-:W-:Y:S01]  /*fa20*/  HMMA.16816.F32 R28, R84, R94.reuse, R28 ;  /* 0x0000005e541c723c */ /* 0x080fe2000000181c */
[----:B------:R1:W-:Y:S07]  /*fa30*/  MUFU.EX2 R160, R79 ;  /* 0x0000004f00a07308 */ /* 0x0003ee0000000800 */
[C---:B------:R-:W-:Y:S03]  /*fa40*/  HMMA.16816.F32 R32, R80.reuse, R94, R32 ;  /* 0x0000005e5020723c */ /* 0x040fe60000001820 */
[----:B------:R3:W3:Y:S05]  /*fa50*/  MUFU.EX2 R161, R92 ;  /* 0x0000005c00a17308 */ /* 0x0006ea0000000800 */
[-C--:B--2---:R-:W-:Y:S08]  /*fa60*/  HMMA.16816.F32 R36, R80, R96.reuse, R36 ;  /* 0x000000605024723c */ /* 0x084ff00000001824 */
[C---:B------:R-:W-:Y:S04]  /*fa70*/  HMMA.16816.F32 R40, R84.reuse, R96, R40 ;  /* 0x000000605428723c */ /* 0x040fe80000001828 */
[--C-:B-1----:R-:W-:Y:S04]  /*fa80*/  FFMA.FTZ R79, R183, c[0x0][0x23c], -R78.reuse ;  /* 0x00008f00b74f7a23 */ /* 0x102fe8000001084e */
[-C--:B------:R-:W-:Y:S01]  /*fa90*/  HMMA.16816.F32 R44, R84, R98.reuse, R44 ;  /* 0x00000062542c723c */ /* 0x080fe2000000182c */
[----:B------:R1:W-:Y:S01]  /*faa0*/  MUFU.EX2 R155, R79 ;  /* 0x0000004f009b7308 */ /* 0x0003e20000000800 */
[----:B---3--:R-:W2:Y:S06]  /*fab0*/  LDSM.16.MT88.4 R92, [R189+0x7000] ;  /* 0x00700000bd5c783b */ /* 0x008eac0000004200 */
[C---:B------:R-:W-:Y:S02]  /*fac0*/  HMMA.16816.F32 R48, R80.reuse, R98, R48 ;  /* 0x000000625030723c */ /* 0x040fe40000001830 */
[----:B------:R-:W3:Y:S06]  /*fad0*/  LDSM.16.MT88.4 R96, [R192+0x7000] ;  /* 0x00700000c060783b */ /* 0x000eec0000004200 */
[-C--:B-----5:R-:W-:Y:S08]  /*fae0*/  HMMA.16816.F32 R52, R80, R88.reuse, R52 ;  /* 0x000000585034723c */ /* 0x0a0ff00000001834 */
[C---:B------:R-:W-:Y:S04]  /*faf0*/  HMMA.16816.F32 R56, R84.reuse, R88, R56 ;  /* 0x000000585438723c */ /* 0x040fe80000001838 */
[----:B-1----:R-:W-:Y:S04]  /*fb00*/  FFMA.FTZ R79, R187, c[0x0][0x23c], -R78 ;  /* 0x00008f00bb4f7a23 */ /* 0x002fe8000001084e */
[-C--:B------:R-:W-:Y:S01]  /*fb10*/  HMMA.16816.F32 R60, R84, R90.reuse, R60 ;  /* 0x0000005a543c723c */ /* 0x080fe2000000183c */
[----:B------:R1:W5:Y:S06]  /*fb20*/  MUFU.EX2 R154, R79 ;  /* 0x0000004f009a7308 */ /* 0x00036c0000000800 */
[----:B----4-:R-:W-:Y:S01]  /*fb30*/  F2FP.PACK_AB R84, R133, R134 ;  /* 0x000000868554723e */ /* 0x010fe200000000ff */
[----:B------:R-:W-:Y:S01]  /*fb40*/  HMMA.16816.F32 R64, R80, R90, R64 ;  /* 0x0000005a5040723c */ /* 0x000fe20000001840 */
[----:B------:R-:W4:Y:S03]  /*fb50*/  LDSM.16.MT88.4 R88, [R190+0x7000] ;  /* 0x00700000be58783b */ /* 0x000f260000004200 */
[----:B------:R-:W-:Y:S02]  /*fb60*/  F2FP.PACK_AB R85, R162, R132 ;  /* 0x00000084a255723e */ /* 0x000fe400000000ff */
[----:B------:R-:W-:Y:S02]  /*fb70*/  F2FP.PACK_AB R86, R160, R161 ;  /* 0x000000a1a056723e */ /* 0x000fe400000000ff */
[----:B------:R-:W-:Y:S04]  /*fb80*/  F2FP.PACK_AB R80, R168, R170 ;  /* 0x000000aaa850723e */ /* 0x000fe800000000ff */
[----:B------:R-:W-:Y:S02]  /*fb90*/  F2FP.PACK_AB R81, R135, R167 ;  /* 0x000000a78751723e */ /* 0x000fe400000000ff */
[----:B------:R-:W-:Y:S02]  /*fba0*/  F2FP.PACK_AB R82, R165, R166 ;  /* 0x000000a6a552723e */ /* 0x000fe400000000ff */
[----:B------:R-:W-:Y:S01]  /*fbb0*/  F2FP.PACK_AB R83, R163, R164 ;  /* 0x000000a4a353723e */ /* 0x000fe200000000ff */
[--C-:B-1----:R-:W-:Y:S01]  /*fbc0*/  FFMA.FTZ R79, R186, c[0x0][0x23c], -R73.reuse ;  /* 0x00008f00ba4f7a23 */ /* 0x102fe20000010849 */
[----:B-----5:R-:W-:Y:S03]  /*fbd0*/  F2FP.PACK_AB R87, R154, R155 ;  /* 0x0000009b9a57723e */ /* 0x020fe600000000ff */
[----:B------:R1:W-:Y:S02]  /*fbe0*/  MUFU.EX2 R153, R79 ;  /* 0x0000004f00997308 */ /* 0x0003e40000000800 */
[-C--:B--2---:R-:W-:Y:S08]  /*fbf0*/  HMMA.16816.F32 R4, R80, R92.reuse, R4 ;  /* 0x0000005c5004723c */ /* 0x084ff00000001804 */
[C---:B------:R-:W-:Y:S08]  /*fc00*/  HMMA.16816.F32 R8, R84.reuse, R92, R8 ;  /* 0x0000005c5408723c */ /* 0x040ff00000001808 */
[-C--:B------:R-:W-:Y:S04]  /*fc10*/  HMMA.16816.F32 R12, R84, R94.reuse, R12 ;  /* 0x0000005e540c723c */ /* 0x080fe8000000180c */
[--C-:B-1----:R-:W-:Y:S04]  /*fc20*/  FFMA.FTZ R79, R182, c[0x0][0x23c], -R73.reuse ;  /* 0x00008f00b64f7a23 */ /* 0x102fe80000010849 */
[C---:B------:R-:W-:Y:S01]  /*fc30*/  HMMA.16816.F32 R16, R80.reuse, R94, R16 ;  /* 0x0000005e5010723c */ /* 0x040fe20000001810 */
[----:B------:R-:W1:Y:S01]  /*fc40*/  LDSM.16.MT88.4 R92, [R191+0x7000] ;  /* 0x00700000bf5c783b */ /* 0x000e620000004200 */
[----:B------:R2:W5:Y:S06]  /*fc50*/  MUFU.EX2 R152, R79 ;  /* 0x0000004f00987308 */ /* 0x00056c0000000800 */
[-C--:B---3--:R-:W-:Y:S08]  /*fc60*/  HMMA.16816.F32 R20, R80, R96.reuse, R20 ;  /* 0x000000605014723c */ /* 0x088ff00000001814 */
[C---:B------:R-:W-:Y:S08]  /*fc70*/  HMMA.16816.F32 R24, R84.reuse, R96, R24 ;  /* 0x000000605418723c */ /* 0x040ff00000001818 */
[-C--:B------:R-:W-:Y:S04]  /*fc80*/  HMMA.16816.F32 R28, R84, R98.reuse, R28 ;  /* 0x00000062541c723c */ /* 0x080fe8000000181c */
[--C-:B--2---:R-:W-:Y:S01]  /*fc90*/  FFMA.FTZ R79, R185, c[0x0][0x23c], -R74.reuse ;  /* 0x00008f00b94f7a23 */ /* 0x104fe2000001084a */
[----:B-----5:R-:W-:Y:S03]  /*fca0*/  F2FP.PACK_AB R140, R152, R153 ;  /* 0x00000099988c723e */ /* 0x020fe600000000ff */
[C---:B------:R-:W-:Y:S01]  /*fcb0*/  HMMA.16816.F32 R32, R80.reuse, R98, R32 ;  /* 0x000000625020723c */ /* 0x040fe20000001820 */
[----:B------:R2:W-:Y:S01]  /*fcc0*/  MUFU.EX2 R151, R79 ;  /* 0x0000004f00977308 */ /* 0x0005e20000000800 */
[----:B------:R-:W3:Y:S06]  /*fcd0*/  LDSM.16.MT88.4 R96, [R189+0x7800] ;  /* 0x00780000bd60783b */ /* 0x000eec0000004200 */
[-C--:B----4-:R-:W-:Y:S08]  /*fce0*/  HMMA.16816.F32 R36, R80, R88.reuse, R36 ;  /* 0x000000585024723c */ /* 0x090ff00000001824 */
[C---:B------:R-:W-:Y:S08]  /*fcf0*/  HMMA.16816.F32 R40, R84.reuse, R88, R40 ;  /* 0x000000585428723c */ /* 0x040ff00000001828 */
[-C--:B------:R-:W-:Y:S04]  /*fd00*/  HMMA.16816.F32 R44, R84, R90.reuse, R44 ;  /* 0x0000005a542c723c */ /* 0x080fe8000000182c */
[--C-:B--2---:R-:W-:Y:S04]  /*fd10*/  FFMA.FTZ R79, R205, c[0x0][0x23c], -R74.reuse ;  /* 0x00008f00cd4f7a23 */ /* 0x104fe8000001084a */
[C---:B------:R-:W-:Y:S01]  /*fd20*/  HMMA.16816.F32 R48, R80.reuse, R90, R48 ;  /* 0x0000005a5030723c */ /* 0x040fe20000001830 */
[----:B------:R2:W4:Y:S07]  /*fd30*/  MUFU.EX2 R150, R79 ;  /* 0x0000004f00967308 */ /* 0x00052e0000000800 */
[-C--:B-1----:R-:W-:Y:S08]  /*fd40*/  HMMA.16816.F32 R52, R80, R92.reuse, R52 ;  /* 0x0000005c5034723c */ /* 0x082ff00000001834 */
[C---:B------:R-:W-:Y:S08]  /*fd50*/  HMMA.16816.F32 R56, R84.reuse, R92, R56 ;  /* 0x0000005c5438723c */ /* 0x040ff00000001838 */
[-C--:B------:R-:W-:Y:S04]  /*fd60*/  HMMA.16816.F32 R60, R84, R94.reuse, R60 ;  /* 0x0000005e543c723c */ /* 0x080fe8000000183c */
[--C-:B--2---:R-:W-:Y:S01]  /*fd70*/  FFMA.FTZ R79, R156, c[0x0][0x23c], -R73.reuse ;  /* 0x00008f009c4f7a23 */ /* 0x104fe20000010849 */
[----:B----4-:R-:W-:Y:S01]  /*fd80*/  F2FP.PACK_AB R141, R150, R151 ;  /* 0x00000097968d723e */ /* 0x010fe200000000ff */
[----:B------:R-:W-:Y:S02]  /*fd90*/  FFMA.FTZ R73, R157, c[0x0][0x23c], -R73 ;  /* 0x00008f009d497a23 */ /* 0x000fe40000010849 */
[----:B------:R-:W-:Y:S01]  /*fda0*/  HMMA.16816.F32 R64, R80, R94, R64 ;  /* 0x0000005e5040723c */ /* 0x000fe20000001840 */
[----:B------:R-:W-:Y:S10]  /*fdb0*/  MUFU.EX2 R149, R79 ;  /* 0x0000004f00957308 */ /* 0x000ff40000000800 */
[----:B------:R1:W2:Y:S02]  /*fdc0*/  MUFU.EX2 R148, R73 ;  /* 0x0000004900947308 */ /* 0x0002a40000000800 */
[--C-:B-1----:R-:W-:Y:S01]  /*fdd0*/  FFMA.FTZ R73, R158, c[0x0][0x23c], -R74.reuse ;  /* 0x00008f009e497a23 */ /* 0x102fe2000001084a */
[----:B--2---:R-:W-:Y:S01]  /*fde0*/  F2FP.PACK_AB R142, R148, R149 ;  /* 0x00000095948e723e */ /* 0x004fe200000000ff */
[----:B------:R-:W-:Y:S06]  /*fdf0*/  FFMA.FTZ R74, R159, c[0x0][0x23c], -R74 ;  /* 0x00008f009f4a7a23 */ /* 0x000fec000001084a */
[----:B------:R1:W-:Y:S10]  /*fe00*/  MUFU.EX2 R147, R73 ;  /* 0x0000004900937308 */ /* 0x0003f40000000800 */
[----:B------:R-:W2:Y:S01]  /*fe10*/  MUFU.EX2 R146, R74 ;  /* 0x0000004a00927308 */ /* 0x000ea20000000800 */
[--C-:B-1----:R-:W-:Y:S09]  /*fe20*/  FFMA.FTZ R73, R206, c[0x0][0x23c], -R75.reuse ;  /* 0x00008f00ce497a23 */ /* 0x102ff2000001084b */
[----:B------:R1:W-:Y:S01]  /*fe30*/  MUFU.EX2 R145, R73 ;  /* 0x0000004900917308 */ /* 0x0003e20000000800 */
[----:B--2---:R-:W-:Y:S07]  /*fe40*/  F2FP.PACK_AB R143, R146, R147 ;  /* 0x00000093928f723e */ /* 0x004fee00000000ff */
[-C--:B---3--:R-:W-:Y:S01]  /*fe50*/  HMMA.16816.F32 R84, R140, R96.reuse, R4 ;  /* 0x000000608c54723c */ /* 0x088fe20000001804 */
[----:B------:R-:W2:Y:S04]  /*fe60*/  LDSM.16.MT88.4 R4, [R191+0x7800] ;  /* 0x00780000bf04783b */ /* 0x000ea80000004200 */
[--C-:B-1----:R-:W-:Y:S04]  /*fe70*/  FFMA.FTZ R73, R207, c[0x0][0x23c], -R75.reuse ;  /* 0x00008f00cf497a23 */ /* 0x102fe8000001084b */
[----:B------:R1:W3:Y:S03]  /*fe80*/  MUFU.EX2 R144, R73 ;  /* 0x0000004900907308 */ /* 0x0002e60000000800 */
[--C-:B-1----:R-:W-:Y:S01]  /*fe90*/  FFMA.FTZ R73, R209, c[0x0][0x23c], -R78.reuse ;  /* 0x00008f00d1497a23 */ /* 0x102fe2000001084e */
[----:B---3--:R-:W-:Y:S06]  /*fea0*/  F2FP.PACK_AB R136, R144, R145 ;  /* 0x000000919088723e */ /* 0x008fec00000000ff */
[----:B------:R1:W-:Y:S02]  /*feb0*/  MUFU.EX2 R79, R73 ;  /* 0x00000049004f7308 */ /* 0x0003e40000000800 */
[--C-:B-1----:R-:W-:Y:S02]  /*fec0*/  FFMA.FTZ R73, R210, c[0x0][0x23c], -R78.reuse ;  /* 0x00008f00d2497a23 */ /* 0x102fe4000001084e */
[----:B------:R-:W-:Y:S06]  /*fed0*/  FFMA.FTZ R78, R77, c[0x0][0x23c], -R78 ;  /* 0x00008f004d4e7a23 */ /* 0x000fec000001084e */
[----:B------:R1:W3:Y:S10]  /*fee0*/  MUFU.EX2 R74, R73 ;  /* 0x00000049004a7308 */ /* 0x0002f40000000800 */
[----:B------:R-:W4:Y:S01]  /*fef0*/  MUFU.EX2 R78, R78 ;  /* 0x0000004e004e7308 */ /* 0x000f220000000800 */
[--C-:B-1----:R-:W-:Y:S01]  /*ff00*/  FFMA.FTZ R73, R211, c[0x0][0x23c], -R75.reuse ;  /* 0x00008f00d3497a23 */ /* 0x102fe2000001084b */
[----:B---3--:R-:W-:Y:S01]  /*ff10*/  F2FP.PACK_AB R137, R74, R79 ;  /* 0x0000004f4a89723e */ /* 0x008fe200000000ff */
[----:B------:R-:W-:Y:S07]  /*ff20*/  FFMA.FTZ R75, R208, c[0x0][0x23c], -R75 ;  /* 0x00008f00d04b7a23 */ /* 0x000fee000001084b */
[----:B------:R-:W-:Y:S01]  /*ff30*/  MUFU.EX2 R73, R73 ;  /* 0x0000004900497308 */ /* 0x000fe20000000800 */
[----:B----4-:R-:W-:Y:S09]  /*ff40*/  F2FP.PACK_AB R139, R78, R76 ;  /* 0x0000004c4e8b723e */ /* 0x010ff200000000ff */
[----:B------:R-:W1:Y:S02]  /*ff50*/  MUFU.EX2 R75, R75 ;  /* 0x0000004b004b7308 */ /* 0x000e640000000800 */
[----:B-1----:R-:W-:Y:S07]  /*ff60*/  F2FP.PACK_AB R138, R75, R73 ;  /* 0x000000494b8a723e */ /* 0x002fee00000000ff */
[C---:B------:R-:W-:Y:S07]  /*ff70*/  HMMA.16816.F32 R80, R136.reuse, R96, R8 ;  /* 0x000000608850723c */ /* 0x040fee0000001808 */
[----:B------:R-:W-:Y:S01]  /*ff80*/  FADD.FTZ R8, R242, R72 ;  /* 0x00000048f2087221 */ /* 0x000fe20000010000 */
[-C--:B------:R-:W-:Y:S04]  /*ff90*/  HMMA.16816.F32 R88, R136, R98.reuse, R12 ;  /* 0x000000628858723c */ /* 0x080fe8000000180c */
[----:B------:R-:W-:Y:S01]  /*ffa0*/  FADD.FTZ R9, R238, R71 ;  /* 0x00000047ee097221 */ /* 0x000fe20000010000 */
[----:B------:R-:W-:Y:S01]  /*ffb0*/  MOV R71, R70 ;  /* 0x0000004600477202 */ /* 0x000fe20000000f00 */
[----:B------:R-:W-:Y:S02]  /*ffc0*/  FADD.FTZ R8, R239, R8 ;  /* 0x00000008ef087221 */ /* 0x000fe40000010000 */
[C---:B------:R-:W-:Y:S04]  /*ffd0*/  HMMA.16816.F32 R92, R140.reuse, R98, R16 ;  /* 0x000000628c5c723c */ /* 0x040fe80000001810 */
[----:B------:R-:W-:Y:S02]  /*ffe0*/  FADD.FTZ R9, R235, R9 ;  /* 0x00000009eb097221 */ /* 0x000fe40000010000 */
[----:B------:R-:W-:Y:S02]  /*fff0*/  FADD.FTZ R8, R241, R8 ;  /* 0x00000008f1087221 */ /* 0x000fe40000010000 */
[-C--:B------:R-:W-:Y:S04]  /*10000*/  HMMA.16816.F32 R96, R140, R108.reuse, R20 ;  /* 0x0000006c8c60723c */ /* 0x080fe80000001814 */
[----:B------:R-:W-:Y:S02]  /*10010*/  FADD.FTZ R9, R237, R9 ;  /* 0x00000009ed097221 */ /* 0x000fe40000010000 */
[----:B------:R-:W-:Y:S02]  /*10020*/  FADD.FTZ R8, R227, R8 ;  /* 0x00000008e3087221 */ /* 0x000fe40000010000 */
[C---:B------:R-:W-:Y:S04]  /*10030*/  HMMA.16816.F32 R100, R136.reuse, R108, R24 ;  /* 0x0000006c8864723c */ /* 0x040fe80000001818 */
[----:B------:R-:W-:Y:S02]  /*10040*/  FADD.FTZ R9, R221, R9 ;  /* 0x00000009dd097221 */ /* 0x000fe40000010000 */
[----:B------:R-:W-:Y:S02]  /*10050*/  FADD.FTZ R8, R231, R8 ;  /* 0x00000008e7087221 */ /* 0x000fe40000010000 */
        /* <DEDUP_REMOVED lines=26> */
[----:B------:R-:W-:Y:S03]  /*10200*/  FADD.FTZ R9, R151, R9 ;  /* 0x0000000997097221 */ /* 0x000fe60000010000 */
[C---:B------:R-:W-:Y:S07]  /*10210*/  HMMA.16816.F32 R132, R136.reuse, R4, R56 ;  /* 0x000000048884723c */ /* 0x040fee0000001838 */
[----:B------:R-:W-:Y:S01]  /*10220*/  FADD.FTZ R4, R166, R10 ;  /* 0x0000000aa6047221 */ /* 0x000fe20000010000 */
[-C--:B------:R-:W-:Y:S04]  /*10230*/  HMMA.16816.F32 R136, R136, R6.reuse, R60 ;  /* 0x000000068888723c */ /* 0x080fe8000000183c */
        /* <DEDUP_REMOVED lines=10> */
[----:B------:R-:W-:Y:S01]  /*102e0*/  FADD.FTZ R4, R74, R5 ;  /* 0x000000054a047221 */ /* 0x000fe20000010000 */
[----:B------:R-:W-:Y:S01]  /*102f0*/  MOV R74, R68 ;  /* 0x00000044004a7202 */ /* 0x000fe20000000f00 */
        /* <DEDUP_REMOVED lines=9> */
[----:B------:R-:W-:Y:S01]  /*10390*/  FADD.FTZ R246, R78, R0 ;  /* 0x000000004ef67221 */ /* 0x000fe20000010000 */
[----:B------:R-:W-:-:S05]  /*103a0*/  @P1 BRA `(.L_x_924) ;  /* 0xffffd0c000001947 */ /* 0x000fca000383ffff */
.L_x_923:
[----:B------:R-:W1:Y:S01]  /*103b0*/  SHFL.BFLY PT, R0, R243, 0x2, 0x1f ;  /* 0x0c401f00f3007f89 */ /* 0x000e6200000e0000 */
[----:B------:R-:W-:Y:S01]  /*103c0*/  ISETP.NE.AND P0, PT, R252, -0x1, PT ;  /* 0xfffffffffc00780c */ /* 0x000fe20003f05270 */
[----:B------:R-:W2:Y:S01]  /*103d0*/  LDC.U8 R44, c[0x0][0x329] ;  /* 0x0000ca40ff2c7b82 */ /* 0x000ea20000000000 */
[----:B------:R-:W-:Y:S01]  /*103e0*/  BSSY B0, `(.L_x_927) ;  /* 0x0000127000007945 */ /* 0x000fe20003800000 */
[----:B------:R-:W3:Y:S04]  /*103f0*/  SHFL.BFLY PT, R2, R244, 0x2, 0x1f ;  /* 0x0c401f00f4027f89 */ /* 0x000ee800000e0000 */
[----:B------:R-:W4:Y:S04]  /*10400*/  SHFL.BFLY PT, R7, R245, 0x2, 0x1f ;  /* 0x0c401f00f5077f89 */ /* 0x000f2800000e0000 */
[----:B------:R-:W5:Y:S04]  /*10410*/  SHFL.BFLY PT, R6, R246, 0x2, 0x1f ;  /* 0x0c401f00f6067f89 */ /* 0x000f6800000e0000 */
[----:B------:R-:W2:Y:S01]  /*10420*/  S2R R62, SR_TID.X ;  /* 0x00000000003e7919 */ /* 0x000ea20000002100 */
[----:B-1----:R-:W-:-:S02]  /*10430*/  FADD.FTZ R0, R0, R243 ;  /* 0x000000f300007221 */ /* 0x002fc40000010000 */
[----:B---3--:R-:W-:-:S03]  /*10440*/  FADD.FTZ R2, R2, R244 ;  /* 0x000000f402027221 */ /* 0x008fc60000010000 */
[----:B------:R-:W1:Y:S01]  /*10450*/  SHFL.BFLY PT, R4, R0, 0x1, 0x1f ;  /* 0x0c201f0000047f89 */ /* 0x000e6200000e0000 */
[----:B----4-:R-:W-:-:S03]  /*10460*/  FADD.FTZ R7, R7, R245 ;  /* 0x000000f507077221 */ /* 0x010fc60000010000 */
[----:B------:R-:W3:Y:S01]  /*10470*/  SHFL.BFLY PT, R5, R2, 0x1, 0x1f ;  /* 0x0c201f0002057f89 */ /* 0x000ee200000e0000 */
[----:B-----5:R-:W-:-:S03]  /*10480*/  FADD.FTZ R6, R6, R246 ;  /* 0x000000f606067221 */ /* 0x020fc60000010000 */
[----:B------:R-:W4:Y:S01]  /*10490*/  SHFL.BFLY PT, R8, R7, 0x1, 0x1f ;  /* 0x0c201f0007087f89 */ /* 0x000f2200000e0000 */
[----:B--2---:R-:W-:-:S03]  /*104a0*/  SHF.R.S32.HI R43, RZ, 0x1f, R62 ;  /* 0x0000001fff2b7819 */ /* 0x004fc6000001143e */
[----:B------:R-:W2:Y:S01]  /*104b0*/  SHFL.BFLY PT, R9, R6, 0x1, 0x1f ;  /* 0x0c201f0006097f89 */ /* 0x000ea200000e0000 */
[----:B-1----:R-:W-:Y:S01]  /*104c0*/  FADD.FTZ R39, R0, R4 ;  /* 0x0000000400277221 */ /* 0x002fe20000010000 */
[----:B------:R-:W-:Y:S01]  /*104d0*/  MOV R0, 0x3f800000 ;  /* 0x3f80000000007802 */ /* 0x000fe20000000f00 */
[----:B---3--:R-:W-:-:S03]  /*104e0*/  FADD.FTZ R40, R2, R5 ;  /* 0x0000000502287221 */ /* 0x008fc60000010000 */
[----:B------:R-:W-:Y:S01]  /*104f0*/  FSETP.NE.FTZ.AND P6, PT, R39, RZ, PT ;  /* 0x000000ff2700720b */ /* 0x000fe20003fd5000 */
[----:B------:R-:W-:Y:S01]  /*10500*/  @P0 IMAD.WIDE.U32 R4, R252, c[0x0][0x1e8], RZ ;  /* 0x00007a00fc040a25 */ /* 0x000fe200078e00ff */
[----:B------:R-:W-:Y:S02]  /*10510*/  MOV R2, 0x3f800000 ;  /* 0x3f80000000027802 */ /* 0x000fe40000000f00 */
[----:B------:R-:W-:Y:S01]  /*10520*/  FSETP.NE.FTZ.AND P5, PT, R40, RZ, PT ;  /* 0x000000ff2800720b */ /* 0x000fe20003fb5000 */
[----:B----4-:R-:W-:Y:S01]  /*10530*/  FADD.FTZ R41, R7, R8 ;  /* 0x0000000807297221 */ /* 0x010fe20000010000 */
[----:B------:R-:W-:Y:S01]  /*10540*/  @P0 MOV R60, R4 ;  /* 0x00000004003c0202 */ /* 0x000fe20000000f00 */
[----:B--2---:R-:W-:Y:S01]  /*10550*/  FADD.FTZ R42, R6, R9 ;  /* 0x00000009062a7221 */ /* 0x004fe20000010000 */
[----:B------:R-:W-:Y:S01]  /*10560*/  MOV R4, 0x3f800000 ;  /* 0x3f80000000047802 */ /* 0x000fe20000000f00 */
[----:B------:R-:W-:Y:S01]  /*10570*/  @P0 IMAD R61, R252, c[0x0][0x1ec], R5 ;  /* 0x00007b00fc3d0a24 */ /* 0x000fe200078e0205 */
[----:B------:R-:W-:-:S02]  /*10580*/  FSETP.NE.FTZ.AND P4, PT, R41, RZ, PT ;  /* 0x000000ff2900720b */ /* 0x000fc40003f95000 */
[----:B------:R-:W-:Y:S01]  /*10590*/  FSETP.NE.FTZ.AND P3, PT, R42, RZ, PT ;  /* 0x000000ff2a00720b */ /* 0x000fe20003f75000 */
[----:B------:R-:W1:Y:S08]  /*105a0*/  @P6 MUFU.RCP R0, R39 ;  /* 0x0000002700006308 */ /* 0x000e700000001000 */
[----:B------:R-:W2:Y:S08]  /*105b0*/  @P5 MUFU.RCP R4, R40 ;  /* 0x0000002800045308 */ /* 0x000eb00000001000 */
[----:B------:R-:W3:Y:S01]  /*105c0*/  @P4 MUFU.RCP R2, R41 ;  /* 0x0000002900024308 */ /* 0x000ee20000001000 */
[----:B-1----:R-:W-:-:S02]  /*105d0*/  FMUL.FTZ R84, R0, R84 ;  /* 0x0000005400547220 */ /* 0x002fc40000410000 */
[C---:B------:R-:W-:Y:S02]  /*105e0*/  FMUL.FTZ R8, R0.reuse, R85 ;  /* 0x0000005500087220 */ /* 0x040fe40000410000 */
[C---:B------:R-:W-:Y:S02]  /*105f0*/  FMUL.FTZ R92, R0.reuse, R92 ;  /* 0x0000005c005c7220 */ /* 0x040fe40000410000 */
[----:B------:R-:W-:Y:S01]  /*10600*/  FMUL.FTZ R5, R0, R93 ;  /* 0x0000005d00057220 */ /* 0x000fe20000410000 */
        /* <DEDUP_REMOVED lines=19> */
[----:B------:R-:W-:Y:S02]  /*10740*/  IMAD.MOV.U32 R0, RZ, RZ, 0x3f800000 ;  /* 0x3f800000ff007424 */ /* 0x000fe400078e00ff */
[C---:B--2---:R-:W-:Y:S01]  /*10750*/  FMUL.FTZ R86, R4.reuse, R86 ;  /* 0x0000005604567220 */ /* 0x044fe20000410000 */
[----:B------:R-:W-:Y:S01]  /*10760*/  F2FP.PACK_AB R11, R11, R140 ;  /* 0x0000008c0b0b723e */ /* 0x000fe200000000ff */
[----:B------:R-:W-:-:S02]  /*10770*/  FMUL.FTZ R6, R4, R87 ;  /* 0x0000005704067220 */ /* 0x000fc40000410000 */
[C---:B------:R-:W-:Y:S01]  /*10780*/  FMUL.FTZ R94, R4.reuse, R94 ;  /* 0x0000005e045e7220 */ /* 0x040fe20000410000 */
[----:B------:R-:W1:Y:S01]  /*10790*/  @P3 MUFU.RCP R0, R42 ;  /* 0x0000002a00003308 */ /* 0x000e620000001000 */
        /* <DEDUP_REMOVED lines=19> */
[C---:B------:R-:W-:Y:S01]  /*108d0*/  LEA.HI R4, R43.reuse, R62, RZ, 0x2 ;  /* 0x0000003e2b047211 */ /* 0x040fe200078f10ff */
[C---:B---3--:R-:W-:Y:S01]  /*108e0*/  FMUL.FTZ R80, R2.reuse, R80 ;  /* 0x0000005002507220 */ /* 0x048fe20000410000 */
[----:B------:R-:W-:Y:S01]  /*108f0*/  LEA.HI R43, R43, R62, RZ, 0x5 ;  /* 0x0000003e2b2b7211 */ /* 0x000fe200078f28ff */
[C---:B------:R-:W-:Y:S01]  /*10900*/  FMUL.FTZ R13, R2.reuse, R81 ;  /* 0x00000051020d7220 */ /* 0x040fe20000410000 */
[----:B------:R-:W-:Y:S01]  /*10910*/  SHF.R.S32.HI R7, RZ, 0x2, R4 ;  /* 0x00000002ff077819 */ /* 0x000fe20000011404 */
[C---:B------:R-:W-:Y:S01]  /*10920*/  FMUL.FTZ R88, R2.reuse, R88 ;  /* 0x0000005802587220 */ /* 0x040fe20000410000 */
[----:B------:R-:W-:Y:S01]  /*10930*/  SHF.R.S32.HI R38, RZ, 0x5, R43 ;  /* 0x00000005ff267819 */ /* 0x000fe2000001142b */
[C---:B------:R-:W-:Y:S01]  /*10940*/  FMUL.FTZ R21, R2.reuse, R89 ;  /* 0x0000005902157220 */ /* 0x040fe20000410000 */
[----:B------:R-:W-:Y:S01]  /*10950*/  F2FP.PACK_AB R13, R13, R80 ;  /* 0x000000500d0d723e */ /* 0x000fe200000000ff */
[----:B------:R-:W-:Y:S01]  /*10960*/  FMUL.FTZ R100, R2, R100 ;  /* 0x0000006402647220 */ /* 0x000fe20000410000 */
[----:B------:R-:W-:Y:S01]  /*10970*/  F2FP.PACK_AB R36, R36, R130 ;  /* 0x000000822424723e */ /* 0x000fe200000000ff */
[C---:B------:R-:W-:Y:S01]  /*10980*/  FMUL.FTZ R17, R2.reuse, R101 ;  /* 0x0000006502117220 */ /* 0x040fe20000410000 */
[----:B------:R-:W-:Y:S01]  /*10990*/  F2FP.PACK_AB R21, R21, R88 ;  /* 0x000000581515723e */ /* 0x000fe200000000ff */
[----:B------:R-:W-:Y:S01]  /*109a0*/  FMUL.FTZ R104, R2, R104 ;  /* 0x0000006802687220 */ /* 0x000fe20000410000 */
[----:B------:R-:W-:Y:S01]  /*109b0*/  F2FP.PACK_AB R22, R22, R142 ;  /* 0x0000008e1616723e */ /* 0x000fe200000000ff */
        /* <DEDUP_REMOVED lines=9> */
[C---:B------:R-:W-:Y:S01]  /*10a50*/  FMUL.FTZ R35, R2.reuse, R133 ;  /* 0x0000008502237220 */ /* 0x040fe20000410000 */
        /* <DEDUP_REMOVED lines=32> */
[C---:B------:R-:W-:Y:S02]  /*10c60*/  SHF.L.U32 R4, R0.reuse, 0x6, RZ ;  /* 0x0000000600047819 */ /* 0x040fe400000006ff */
[----:B------:R-:W-:-:S02]  /*10c70*/  LOP3.LUT R7, R0, 0x1, RZ, 0xc0, !PT ;  /* 0x0000000100077812 */ /* 0x000fc400078ec0ff */
[----:B------:R-:W-:Y:S02]  /*10c80*/  IADD3 R2, -R2, R62, RZ ;  /* 0x0000003e02027210 */ /* 0x000fe40007ffe1ff */
[----:B------:R-:W-:Y:S02]  /*10c90*/  LOP3.LUT R4, R4, 0x1c0, RZ, 0xc0, !PT ;  /* 0x000001c004047812 */ /* 0x000fe400078ec0ff */
[----:B------:R-:W-:Y:S01]  /*10ca0*/  ISETP.NE.U32.AND P1, PT, R7, 0x1, PT ;  /* 0x000000010700780c */ /* 0x000fe20003f25070 */
[----:B------:R-:W-:Y:S01]  /*10cb0*/  IMAD.MOV.U32 R7, RZ, RZ, -0x10 ;  /* 0xfffffff0ff077424 */ /* 0x000fe200078e00ff */
[----:B------:R-:W-:Y:S02]  /*10cc0*/  LEA R2, R38, R2, 0x9 ;  /* 0x0000000226027211 */ /* 0x000fe400078e48ff */
[----:B------:R-:W-:Y:S02]  /*10cd0*/  LEA.HI R4, R4, R4, RZ, 0x1d ;  /* 0x0000000404047211 */ /* 0x000fe400078fe8ff */
[----:B------:R-:W-:-:S02]  /*10ce0*/  SEL R7, R7, 0x10, !P1 ;  /* 0x0000001007077807 */ /* 0x000fc40004800000 */
[----:B------:R-:W-:Y:S02]  /*10cf0*/  LEA R2, R2, R4, 0x1 ;  /* 0x0000000402027211 */ /* 0x000fe400078e08ff */
[----:B------:R-:W-:Y:S02]  /*10d00*/  R2P PR, R0, 0x6 ;  /* 0x0000000600007804 */ /* 0x000fe40000000000 */
[----:B------:R-:W-:Y:S02]  /*10d10*/  SHF.L.U32 R2, R2, 0x1, RZ ;  /* 0x0000000102027819 */ /* 0x000fe400000006ff */
[----:B------:R-:W-:Y:S02]  /*10d20*/  MOV R0, 0x20 ;  /* 0x0000002000007802 */ /* 0x000fe40000000f00 */
[----:B------:R-:W-:Y:S01]  /*10d30*/  IADD3 R4, R2, R7, RZ ;  /* 0x0000000702047210 */ /* 0x000fe20007ffe0ff */
[----:B------:R1:W-:Y:S01]  /*10d40*/  STS [R2], R8 ;  /* 0x0000000802007388 */ /* 0x0003e20000000800 */
[----:B------:R-:W-:-:S02]  /*10d50*/  F2FP.PACK_AB R32, R135, R32 ;  /* 0x000000208720723e */ /* 0x000fc400000000ff */
[----:B------:R-:W-:Y:S01]  /*10d60*/  F2FP.PACK_AB R9, R139, R9 ;  /* 0x000000098b09723e */ /* 0x000fe200000000ff */
[----:B------:R2:W-:Y:S04]  /*10d70*/  STS [R2+0x400], R6 ;  /* 0x0004000602007388 */ /* 0x0005e80000000800 */
[----:B------:R3:W-:Y:S04]  /*10d80*/  STS [R4], R5 ;  /* 0x0000000504007388 */ /* 0x0007e80000000800 */
[----:B------:R4:W-:Y:S04]  /*10d90*/  STS [R4+0x400], R12 ;  /* 0x0004000c04007388 */ /* 0x0009e80000000800 */
[----:B------:R-:W-:Y:S04]  /*10da0*/  STS [R2+0x2000], R13 ;  /* 0x0020000d02007388 */ /* 0x000fe80000000800 */
[----:B------:R5:W-:Y:S04]  /*10db0*/  STS [R2+0x2400], R14 ;  /* 0x0024000e02007388 */ /* 0x000be80000000800 */
[----:B------:R-:W-:Y:S01]  /*10dc0*/  STS [R4+0x2000], R21 ;  /* 0x0020001504007388 */ /* 0x000fe20000000800 */
[----:B-1----:R-:W-:-:S02]  /*10dd0*/  SEL R8, R0, 0xffffffe0, !P1 ;  /* 0xffffffe000087807 */ /* 0x002fc40004800000 */
[C---:B------:R-:W-:Y:S01]  /*10de0*/  IADD3 R0, R2.reuse, 0x40, RZ ;  /* 0x0000004002007810 */ /* 0x040fe20007ffe0ff */
[----:B------:R-:W-:Y:S01]  /*10df0*/  STS [R4+0x2400], R20 ;  /* 0x0024001404007388 */ /* 0x000fe20000000800 */
[C---:B------:R-:W-:Y:S01]  /*10e00*/  @P2 IADD3 R0, R2.reuse, -0x40, RZ ;  /* 0xffffffc002002810 */ /* 0x040fe20007ffe0ff */
[----:B--2---:R-:W-:Y:S01]  /*10e10*/  IMAD.IADD R6, R2, 0x1, R8 ;  /* 0x0000000102067824 */ /* 0x004fe200078e0208 */
[----:B------:R-:W-:Y:S02]  /*10e20*/  ISETP.NE.AND P1, PT, R44, RZ, PT ;  /* 0x000000ff2c00720c */ /* 0x000fe40003f25270 */
[----:B---3--:R-:W-:Y:S02]  /*10e30*/  IADD3 R5, R4, R8, RZ ;  /* 0x0000000804057210 */ /* 0x008fe40007ffe0ff */
[----:B------:R-:W-:Y:S01]  /*10e40*/  STS [R6], R19 ;  /* 0x0000001306007388 */ /* 0x000fe20000000800 */
[----:B----4-:R-:W1:Y:S03]  /*10e50*/  LDC.U8 R12, c[0x0][0x328] ;  /* 0x0000ca00ff0c7b82 */ /* 0x010e660000000000 */
[----:B------:R-:W-:Y:S04]  /*10e60*/  STS [R6+0x400], R18 ;  /* 0x0004001206007388 */ /* 0x000fe80000000800 */
[----:B------:R2:W-:Y:S01]  /*10e70*/  STS [R5], R16 ;  /* 0x0000001005007388 */ /* 0x0005e20000000800 */
[----:B-----5:R-:W-:-:S03]  /*10e80*/  IADD3 R2, R8, 0x400, R0 ;  /* 0x0000040008027810 */ /* 0x020fc60007ffe000 */
[----:B------:R3:W-:Y:S04]  /*10e90*/  STS [R5+0x400], R15 ;  /* 0x0004000f05007388 */ /* 0x0007e80000000800 */
[----:B------:R4:W-:Y:S04]  /*10ea0*/  STS [R6+0x2000], R17 ;  /* 0x0020001106007388 */ /* 0x0009e80000000800 */
[----:B------:R5:W-:Y:S04]  /*10eb0*/  STS [R6+0x2400], R24 ;  /* 0x0024001806007388 */ /* 0x000be80000000800 */
[----:B------:R-:W-:Y:S01]  /*10ec0*/  STS [R5+0x2000], R23 ;  /* 0x0020001705007388 */ /* 0x000fe20000000800 */
[----:B-1----:R-:W-:-:S03]  /*10ed0*/  ISETP.NE.AND P2, PT, R12, RZ, PT ;  /* 0x000000ff0c00720c */ /* 0x002fc60003f45270 */
[----:B------:R1:W-:Y:S01]  /*10ee0*/  STS [R5+0x2400], R31 ;  /* 0x0024001f05007388 */ /* 0x0003e20000000800 */
[----:B------:R-:W-:Y:S03]  /*10ef0*/  @P5 MUFU.LG2 R12, R40 ;  /* 0x00000028000c5308 */ /* 0x000fe60000000c00 */
[----:B------:R-:W-:Y:S01]  /*10f00*/  STS [R0], R30 ;  /* 0x0000001e00007388 */ /* 0x000fe20000000800 */
[----:B--2---:R-:W-:-:S03]  /*10f10*/  MOV R16, 0x7f800000 ;  /* 0x7f80000000107802 */ /* 0x004fc60000000f00 */
[----:B------:R-:W-:Y:S01]  /*10f20*/  STS [R0+0x400], R29 ;  /* 0x0004001d00007388 */ /* 0x000fe20000000800 */
[----:B---3--:R-:W-:-:S03]  /*10f30*/  MOV R15, 0x7f800000 ;  /* 0x7f800000000f7802 */ /* 0x008fc60000000f00 */
[----:B------:R-:W2:Y:S01]  /*10f40*/  S2R R13, SR_CTAID.Y ;  /* 0x00000000000d7919 */ /* 0x000ea20000002600 */
[----:B----4-:R-:W-:-:S03]  /*10f50*/  MOV R17, 0x7f800000 ;  /* 0x7f80000000117802 */ /* 0x010fc60000000f00 */
[----:B------:R-:W3:Y:S01]  /*10f60*/  S2R R14, SR_CTAID.X ;  /* 0x00000000000e7919 */ /* 0x000ee20000002500 */
[C---:B-----5:R-:W-:Y:S02]  /*10f70*/  IADD3 R6, R7.reuse, R2, RZ ;  /* 0x0000000207067210 */ /* 0x060fe40007ffe0ff */
[----:B------:R-:W-:Y:S01]  /*10f80*/  IADD3 R2, R7, R0, RZ ;  /* 0x0000000007027210 */ /* 0x000fe20007ffe0ff */
[----:B------:R-:W4:Y:S04]  /*10f90*/  S2R R18, SR_CTAID.Z ;  /* 0x0000000000127919 */ /* 0x000f280000002700 */
[----:B------:R-:W-:Y:S01]  /*10fa0*/  STS [R2], R26 ;  /* 0x0000001a02007388 */ /* 0x000fe20000000800 */
[----:B------:R-:W-:Y:S01]  /*10fb0*/  IMAD.IADD R4, R8, 0x1, R2 ;  /* 0x0000000108047824 */ /* 0x000fe200078e0202 */
[----:B-1----:R-:W-:-:S02]  /*10fc0*/  @!P1 MOV R5, c[0x0][0x214] ;  /* 0x0000850000059a02 */ /* 0x002fc40000000f00 */
[----:B------:R-:W-:Y:S04]  /*10fd0*/  STS [R2+0x400], R25 ;  /* 0x0004001902007388 */ /* 0x000fe80000000800 */
[----:B------:R-:W-:Y:S04]  /*10fe0*/  STS [R0+0x2000], R28 ;  /* 0x0020001c00007388 */ /* 0x000fe80000000800 */
[----:B------:R1:W-:Y:S04]  /*10ff0*/  STS [R0+0x2400], R27 ;  /* 0x0024001b00007388 */ /* 0x0003e80000000800 */
[----:B------:R-:W-:Y:S04]  /*11000*/  STS [R2+0x2000], R33 ;  /* 0x0020002102007388 */ /* 0x000fe80000000800 */
[----:B------:R5:W-:Y:S01]  /*11010*/  STS [R2+0x2400], R34 ;  /* 0x0024002202007388 */ /* 0x000be20000000800 */
[----:B-1----:R-:W-:-:S02]  /*11020*/  IADD3 R0, R8, R0, RZ ;  /* 0x0000000008007210 */ /* 0x002fc40007ffe0ff */
[----:B------:R-:W1:Y:S03]  /*11030*/  @P6 MUFU.LG2 R8, R39 ;  /* 0x0000002700086308 */ /* 0x000e660000000c00 */
[----:B------:R-:W-:Y:S01]  /*11040*/  STS [R0], R37 ;  /* 0x0000002500007388 */ /* 0x000fe20000000800 */
[----:B-----5:R-:W-:-:S03]  /*11050*/  @P1 MOV R2, c[0x0][0x210] ;  /* 0x0000840000021a02 */ /* 0x020fc60000000f00 */
[----:B------:R-:W-:Y:S04]  /*11060*/  STS [R0+0x400], R36 ;  /* 0x0004002400007388 */ /* 0x000fe80000000800 */
[----:B------:R5:W-:Y:S01]  /*11070*/  STS [R4], R11 ;  /* 0x0000000b04007388 */ /* 0x000be20000000800 */
[----:B------:R-:W-:Y:S01]  /*11080*/  @P1 IMAD R2, R2, c[0x0][0x214], RZ ;  /* 0x0000850002021a24 */ /* 0x000fe200078e02ff */
[----:B------:R-:W-:Y:S02]  /*11090*/  @!P1 SEL R2, R5, c[0x0][0x234], !P2 ;  /* 0x00008d0005029a07 */ /* 0x000fe40005000000 */
[----:B------:R-:W-:Y:S01]  /*110a0*/  STS [R6], R22 ;  /* 0x0000001606007388 */ /* 0x000fe20000000800 */
[----:B------:R-:W-:Y:S01]  /*110b0*/  ISETP.NE.OR P2, PT, R44, RZ, !P2 ;  /* 0x000000ff2c00720c */ /* 0x000fe20005745670 */
[----:B-1----:R-:W-:Y:S01]  /*110c0*/  @P6 FMUL.FTZ R8, R8, 0.69314718246459960938 ;  /* 0x3f31721808086820 */ /* 0x002fe20000410000 */
[----:B--2---:R-:W-:Y:S01]  /*110d0*/  @!P0 SHF.R.S32.HI R5, RZ, 0x1f, R13 ;  /* 0x0000001fff058819 */ /* 0x004fe2000001140d */
[----:B------:R-:W-:Y:S02]  /*110e0*/  STS [R0+0x2000], R35 ;  /* 0x0020002300007388 */ /* 0x000fe40000000800 */
[----:B------:R-:W-:-:S02]  /*110f0*/  @P6 FFMA.FTZ R17, R70, c[0x0][0x238], R8 ;  /* 0x00008e0046116a23 */ /* 0x000fc40000010008 */
[----:B------:R1:W-:Y:S01]  /*11100*/  STS [R0+0x2400], R32 ;  /* 0x0024002000007388 */ /* 0x0003e20000000800 */
[----:B------:R-:W-:Y:S02]  /*11110*/  @!P0 IMAD R5, R5, c[0x0][0x1e0], RZ ;  /* 0x0000780005058a24 */ /* 0x000fe400078e02ff */
[----:B------:R-:W-:Y:S01]  /*11120*/  @P5 FMUL.FTZ R8, R12, 0.69314718246459960938 ;  /* 0x3f3172180c085820 */ /* 0x000fe20000410000 */
[----:B------:R2:W-:Y:S01]  /*11130*/  STS [R4+0x2000], R10 ;  /* 0x0020000a04007388 */ /* 0x0005e20000000800 */
[----:B------:R-:W-:Y:S02]  /*11140*/  @!P0 IMAD R5, R13, c[0x0][0x1e4], R5 ;  /* 0x000079000d058a24 */ /* 0x000fe400078e0205 */
[----:B------:R-:W-:Y:S01]  /*11150*/  @P5 FFMA.FTZ R16, R69, c[0x0][0x238], R8 ;  /* 0x00008e0045105a23 */ /* 0x000fe20000010008 */
[----:B------:R3:W-:Y:S04]  /*11160*/  STS [R6+0x2000], R9 ;  /* 0x0020000906007388 */ /* 0x0007e80000000800 */
[----:B------:R-:W-:Y:S06]  /*11170*/  BAR.SYNC.DEFER_BLOCKING 0x0 ;  /* 0x0000000000007b1d */ /* 0x000fec0000010000 */
[----:B-----5:R-:W-:Y:S01]  /*11180*/  @P4 MUFU.LG2 R11, R41 ;  /* 0x00000029000b4308 */ /* 0x020fe20000000c00 */
[----:B-1----:R-:W-:Y:S01]  /*11190*/  @P1 MOV R0, 0x1 ;  /* 0x0000000100001802 */ /* 0x002fe20000000f00 */
[----:B------:R-:W-:Y:S01]  /*111a0*/  @!P1 IMAD R0, R2, c[0x0][0x1c0], RZ ;  /* 0x0000700002009a24 */ /* 0x000fe200078e02ff */
[----:B--2---:R-:W-:-:S03]  /*111b0*/  LOP3.LUT R4, R43, 0xffffffe0, RZ, 0xc0, !PT ;  /* 0xffffffe02b047812 */ /* 0x004fc600078ec0ff */
[C---:B------:R-:W-:Y:S02]  /*111c0*/  IMAD R0, R13.reuse, R0, RZ ;  /* 0x000000000d007224 */ /* 0x040fe400078e02ff */
[----:B------:R-:W1:Y:S01]  /*111d0*/  @P3 MUFU.LG2 R10, R42 ;  /* 0x0000002a000a3308 */ /* 0x000e620000000c00 */
[----:B---3--:R-:W-:Y:S01]  /*111e0*/  @!P0 IMAD.WIDE.U32 R6, R13, c[0x0][0x1e0], RZ ;  /* 0x000078000d068a25 */ /* 0x008fe200078e00ff */
[----:B------:R-:W-:Y:S01]  /*111f0*/  IADD3 R9, -R4, R62, RZ ;  /* 0x0000003e04097210 */ /* 0x000fe20007ffe1ff */
[----:B------:R2:W3:Y:S02]  /*11200*/  LDS.128 R20, [R203] ;  /* 0x00000000cb147984 */ /* 0x0004e40000000c00 */
[----:B------:R-:W-:Y:S01]  /*11210*/  @!P0 IMAD.IADD R61, R7, 0x1, R5 ;  /* 0x00000001073d8824 */ /* 0x000fe200078e0205 */
[----:B------:R-:W-:Y:S01]  /*11220*/  @!P0 MOV R60, R6 ;  /* 0x00000006003c8202 */ /* 0x000fe20000000f00 */
[----:B------:R-:W-:Y:S01]  /*11230*/  @!P2 IMAD R6, R13, c[0x0][0x214], RZ ;  /* 0x000085000d06aa24 */ /* 0x000fe200078e02ff */
[----:B------:R2:W2:Y:S01]  /*11240*/  LDS.128 R24, [R203+0x800] ;  /* 0x00080000cb187984 */ /* 0x0004a20000000c00 */
[----:B------:R-:W-:Y:S01]  /*11250*/  @P1 MOV R7, c[0x0][0x210] ;  /* 0x0000840000071a02 */ /* 0x000fe20000000f00 */
[----:B------:R-:W-:Y:S01]  /*11260*/  CS2R R4, SRZ ;  /* 0x0000000000047805 */ /* 0x000fe2000001ff00 */
[----:B------:R-:W-:Y:S01]  /*11270*/  @!P1 MOV R7, 0x1 ;  /* 0x0000000100079802 */ /* 0x000fe20000000f00 */
[----:B------:R2:W2:Y:S01]  /*11280*/  LDS.128 R28, [R203+0x1000] ;  /* 0x00100000cb1c7984 */ /* 0x0004a20000000c00 */
[----:B------:R-:W-:-:S02]  /*11290*/  @!P2 SEL R6, R6, R252, !P0 ;  /* 0x000000fc0606a207 */ /* 0x000fc40004000000 */
[----:B------:R-:W-:Y:S01]  /*112a0*/  SEL R0, R0, RZ, P2 ;  /* 0x000000ff00007207 */ /* 0x000fe20001000000 */
[----:B------:R2:W2:Y:S01]  /*112b0*/  LDS.128 R32, [R203+0x1800] ;  /* 0x00180000cb207984 */ /* 0x0004a20000000c00 */
[--C-:B------:R-:W-:Y:S01]  /*112c0*/  @!P2 SHF.R.S32.HI R5, RZ, 0x1f, R6.reuse ;  /* 0x0000001fff05a819 */ /* 0x100fe20000011406 */
[----:B------:R-:W-:Y:S01]  /*112d0*/  @!P2 IMAD.MOV.U32 R4, RZ, RZ, R6 ;  /* 0x000000ffff04a224 */ /* 0x000fe200078e0006 */
[----:B------:R-:W-:Y:S01]  /*112e0*/  LOP3.LUT P0, RZ, R9, 0x3, RZ, 0xc0, !PT ;  /* 0x0000000309ff7812 */ /* 0x000fe2000780c0ff */
[----:B------:R2:W2:Y:S01]  /*112f0*/  LDS.128 R44, [R203+0x2000] ;  /* 0x00200000cb2c7984 */ /* 0x0004a20000000c00 */
[----:B------:R-:W-:Y:S01]  /*11300*/  IMAD R6, R14, R7, RZ ;  /* 0x000000070e067224 */ /* 0x000fe200078e02ff */
[----:B------:R-:W-:Y:S01]  /*11310*/  MOV R14, 0x7f800000 ;  /* 0x7f800000000e7802 */ /* 0x000fe20000000f00 */
[----:B----4-:R-:W-:Y:S01]  /*11320*/  IMAD R0, R18, R2, R0 ;  /* 0x0000000212007224 */ /* 0x010fe200078e0200 */
[----:B------:R4:W2:Y:S01]  /*11330*/  LDS.128 R48, [R203+0x2800] ;  /* 0x00280000cb307984 */ /* 0x0008a20000000c00 */
[----:B-1----:R-:W-:Y:S01]  /*11340*/  @P3 FMUL.FTZ R2, R10, 0.69314718246459960938 ;  /* 0x3f3172180a023820 */ /* 0x002fe20000410000 */
[----:B------:R-:W-:Y:S01]  /*11350*/  SHF.L.U32 R9, R6, 0x7, RZ ;  /* 0x0000000706097819 */ /* 0x000fe200000006ff */
[----:B------:R-:W-:Y:S01]  /*11360*/  @P4 FMUL.FTZ R6, R11, 0.69314718246459960938 ;  /* 0x3f3172180b064820 */ /* 0x000fe20000410000 */
[----:B------:R4:W1:Y:S01]  /*11370*/  LDS.128 R52, [R203+0x3000] ;  /* 0x00300000cb347984 */ /* 0x0008620000000c00 */
[----:B------:R-:W-:Y:S01]  /*11380*/  @P3 FFMA.FTZ R15, R3, c[0x0][0x238], R2 ;  /* 0x00008e00030f3a23 */ /* 0x000fe20000010002 */
[----:B------:R-:W-:Y:S01]  /*11390*/  IADD3 R11, P2, P1, R9, R4, R0 ;  /* 0x00000004090b7210 */ /* 0x000fe2000795e000 */
[----:B------:R-:W-:Y:S01]  /*113a0*/  @P4 FFMA.FTZ R14, R68, c[0x0][0x238], R6 ;  /* 0x00008e00440e4a23 */ /* 0x000fe20000010006 */
[----:B------:R4:W1:Y:S01]  /*113b0*/  LDS.128 R56, [R203+0x3800] ;  /* 0x00380000cb387984 */ /* 0x0008620000000c00 */
[----:B------:R-:W-:-:S02]  /*113c0*/  SHF.R.S32.HI R4, RZ, 0x1f, R9 ;  /* 0x0000001fff047819 */ /* 0x000fc40000011409 */
[----:B------:R-:W-:-:S04]  /*113d0*/  SHF.R.S32.HI R0, RZ, 0x1f, R0 ;  /* 0x0000001fff007819 */ /* 0x000fc80000011400 */
[----:B------:R-:W-:Y:S01]  /*113e0*/  IADD3.X R5, R4, R5, R0, P2, P1 ;  /* 0x0000000504057210 */ /* 0x000fe200017e2400 */
[----:B------:R-:W-:Y:S05]  /*113f0*/  @P0 BRA `(.L_x_928) ;  /* 0x0000025000000947 */ /* 0x000fea0003800000 */
[----:B------:R-:W5:Y:S01]  /*11400*/  LDL.LU R63, [R1+0x34] ;  /* 0x00003400013f7983 */ /* 0x000f620000300800 */
[----:B------:R-:W-:-:S04]  /*11410*/  SHF.R.S32.HI R0, RZ, 0x1f, R38 ;  /* 0x0000001fff007819 */ /* 0x000fc80000011426 */
[----:B------:R-:W-:-:S04]  /*11420*/  LEA.HI R0, R0, R38, RZ, 0x2 ;  /* 0x0000002600007211 */ /* 0x000fc800078f10ff */
[----:B------:R-:W-:-:S05]  /*11430*/  LOP3.LUT R0, R0, 0xffffffc, RZ, 0xc0, !PT ;  /* 0x0ffffffc00007812 */ /* 0x000fca00078ec0ff */
[----:B------:R-:W-:-:S04]  /*11440*/  IMAD.IADD R0, R38, 0x1, -R0 ;  /* 0x0000000126007824 */ /* 0x000fc800078e0a00 */
[----:B-----5:R-:W-:-:S05]  /*11450*/  IMAD R0, R0, 0x10, R63 ;  /* 0x0000001000007824 */ /* 0x020fca00078e023f */
        /* <DEDUP_REMOVED lines=31> */
.L_x_928:
[----:B------:R-:W-:Y:S05]  /*11650*/  BSYNC B0 ;  /* 0x0000000000007941 */ /* 0x000fea0003800000 */
.L_x_927:
[----:B----4-:R-:W4:Y:S04]  /*11660*/  LDL.LU.64 R8, [R1] ;  /* 0x0000000001087983 */ /* 0x010f280000300a00 */
[----:B------:R-:W5:Y:S01]  /*11670*/  LDL.LU.64 R4, [R1+0x10] ;  /* 0x0000100001047983 */ /* 0x000f620000300a00 */
[----:B------:R-:W-:Y:S01]  /*11680*/  SHF.R.S32.HI R0, RZ, 0x1f, R18 ;  /* 0x0000001fff007819 */ /* 0x000fe20000011412 */
[----:B------:R-:W-:Y:S04]  /*11690*/  BSSY B0, `(.L_x_929) ;  /* 0x0000012000007945 */ /* 0x000fe80003800000 */
[----:B------:R-:W-:-:S04]  /*116a0*/  IMAD R0, R0, c[0x0][0x1f0], RZ ;  /* 0x00007c0000007a24 */ /* 0x000fc800078e02ff */
[----:B------:R-:W-:Y:S01]  /*116b0*/  IMAD R0, R18, c[0x0][0x1f4], R0 ;  /* 0x00007d0012007a24 */ /* 0x000fe200078e0200 */
[C---:B----4-:R-:W-:Y:S02]  /*116c0*/  IADD3 R2, P0, R8.reuse, R60, RZ ;  /* 0x0000003c08027210 */ /* 0x050fe40007f1e0ff */
[----:B------:R-:W-:-:S03]  /*116d0*/  ISETP.GE.AND P1, PT, R8, c[0x0][0x220], PT ;  /* 0x0000880008007a0c */ /* 0x000fc60003f26270 */
[----:B------:R-:W-:Y:S01]  /*116e0*/  IMAD.X R3, R9, 0x1, R61, P0 ;  /* 0x0000000109037824 */ /* 0x000fe200000e063d */
[----:B-----5:R-:W-:-:S03]  /*116f0*/  ISETP.GE.OR P0, PT, R4, R247, P1 ;  /* 0x000000f70400720c */ /* 0x020fc60000f06670 */
[----:B------:R-:W-:-:S05]  /*11700*/  IMAD.WIDE.U32 R8, R18, c[0x0][0x1f0], R2 ;  /* 0x00007c0012087a25 */ /* 0x000fca00078e0002 */
[----:B------:R-:W-:-:S05]  /*11710*/  IADD3 R7, R9, R0, RZ ;  /* 0x0000000009077210 */ /* 0x000fca0007ffe0ff */
        /* <DEDUP_REMOVED lines=9> */
.L_x_930:
[----:B------:R-:W-:Y:S05]  /*117b0*/  BSYNC B0 ;  /* 0x0000000000007941 */ /* 0x000fea0003800000 */
.L_x_929:
[----:B------:R-:W4:Y:S01]  /*117c0*/  LDL.LU R0, [R1+0x2c] ;  /* 0x00002c0001007983 */ /* 0x000f220000300800 */
[----:B------:R-:W-:Y:S01]  /*117d0*/  BSSY B0, `(.L_x_931) ;  /* 0x000000e000007945 */ /* 0x000fe20003800000 */
[----:B----4-:R-:W-:-:S13]  /*117e0*/  ISETP.GE.OR P0, PT, R0, R247, P1 ;  /* 0x000000f70000720c */ /* 0x010fda0000f06670 */
        /* <DEDUP_REMOVED lines=12> */
.L_x_932:
[----:B------:R-:W-:Y:S05]  /*118b0*/  BSYNC B0 ;  /* 0x0000000000007941 */ /* 0x000fea0003800000 */
.L_x_931:
[----:B------:R-:W4:Y:S01]  /*118c0*/  LDL.LU R0, [R1+0x28] ;  /* 0x0000280001007983 */ /* 0x000f220000300800 */
[----:B------:R-:W-:Y:S01]  /*118d0*/  BSSY B0, `(.L_x_933) ;  /* 0x000000e000007945 */ /* 0x000fe20003800000 */
[----:B----4-:R-:W-:-:S13]  /*118e0*/  ISETP.GE.OR P0, PT, R0, R247, P1 ;  /* 0x000000f70000720c */ /* 0x010fda0000f06670 */
        /* <DEDUP_REMOVED lines=12> */
.L_x_934:
[----:B------:R-:W-:Y:S05]  /*119b0*/  BSYNC B0 ;  /* 0x0000000000007941 */ /* 0x000fea0003800000 */
.L_x_933:
        /* <DEDUP_REMOVED lines=15> */
.L_x_936:
[----:B------:R-:W-:Y:S05]  /*11ab0*/  BSYNC B0 ;  /* 0x0000000000007941 */ /* 0x000fea0003800000 */
.L_x_935:
        /* <DEDUP_REMOVED lines=15> */
.L_x_938:
[----:B------:R-:W-:Y:S05]  /*11bb0*/  BSYNC B0 ;  /* 0x0000000000007941 */ /* 0x000fea0003800000 */
.L_x_937:
        /* <DEDUP_REMOVED lines=15> */
.L_x_940:
[----:B------:R-:W-:Y:S05]  /*11cb0*/  BSYNC B0 ;  /* 0x0000000000007941 */ /* 0x000fea0003800000 */
.L_x_939:
        /* <DEDUP_REMOVED lines=15> */
.L_x_942:
[----:B------:R-:W-:Y:S05]  /*11db0*/  BSYNC B0 ;  /* 0x0000000000007941 */ /* 0x000fea0003800000 */
.L_x_941:
[----:B------:R-:W4:Y:S02]  /*11dc0*/  LDL.LU R0, [R1+0x38] ;  /* 0x0000380001007983 */ /* 0x000f240000300800 */
[----:B----4-:R-:W-:-:S13]  /*11dd0*/  ISETP.GE.OR P1, PT, R0, R247, P1 ;  /* 0x000000f70000720c */ /* 0x010fda0000f26670 */
        /* <DEDUP_REMOVED lines=13> */
.L_x_877:
[----:B--2---:R-:W1:Y:S01]  /*11eb0*/  LDC.U8 R4, c[0x0][0x329] ;  /* 0x0000ca40ff047b82 */ /* 0x004e620000000000 */
[----:B------:R-:W-:Y:S01]  /*11ec0*/  ISETP.NE.AND P4, PT, R252, -0x1, PT ;  /* 0xfffffffffc00780c */ /* 0x000fe20003f85270 */
[----:B------:R-:W-:Y:S01]  /*11ed0*/  BSSY B0, `(.L_x_943) ;  /* 0x0000040000007945 */ /* 0x000fe20003800000 */
[----:B------:R-:W-:Y:S02]  /*11ee0*/  SHF.R.S32.HI R10, RZ, 0x1f, R21 ;  /* 0x0000001fff0a7819 */ /* 0x000fe40000011415 */
[----:B------:R-:W-:Y:S02]  /*11ef0*/  IADD3 R14, -R23, R18, RZ ;  /* 0x00000012170e7210 */ /* 0x000fe40007ffe1ff */
[----:B------:R-:W-:Y:S01]  /*11f00*/  LEA.HI R10, R10, R21, RZ, 0x3 ;  /* 0x000000150a0a7211 */ /* 0x000fe200078f18ff */
[----:B------:R-:W2:Y:S03]  /*11f10*/  LDC.U8 R0, c[0x0][0x328] ;  /* 0x0000ca00ff007b82 */ /* 0x000ea60000000000 */
[----:B------:R-:W-:-:S02]  /*11f20*/  LOP3.LUT R8, R10, 0xfffffff8, RZ, 0xc0, !PT ;  /* 0xfffffff80a087812 */ /* 0x000fc400078ec0ff */
[----:B------:R-:W-:Y:S01]  /*11f30*/  SHF.R.S32.HI R10, RZ, 0x3, R10 ;  /* 0x00000003ff0a7819 */ /* 0x000fe2000001140a */
[----:B------:R-:W-:-:S03]  /*11f40*/  @P4 IMAD.WIDE.U32 R2, R252, c[0x0][0x1e8], RZ ;  /* 0x00007a00fc024a25 */ /* 0x000fc600078e00ff */
[----:B------:R-:W-:Y:S01]  /*11f50*/  SHF.R.S32.HI R11, RZ, 0x1f, R10 ;  /* 0x0000001fff0b7819 */ /* 0x000fe2000001140a */
[----:B------:R-:W-:Y:S02]  /*11f60*/  @P4 IMAD R5, R252, c[0x0][0x1ec], R3 ;  /* 0x00007b00fc054a24 */ /* 0x000fe400078e0203 */
[----:B------:R-:W-:Y:S01]  /*11f70*/  IMAD.IADD R17, R21, 0x1, -R8 ;  /* 0x0000000115117824 */ /* 0x000fe200078e0a08 */
[----:B------:R-:W-:Y:S02]  /*11f80*/  SHF.R.S32.HI R8, RZ, 0x1f, R19 ;  /* 0x0000001fff087819 */ /* 0x000fe40000011413 */
[----:B-1----:R-:W-:-:S03]  /*11f90*/  ISETP.NE.AND P0, PT, R4, RZ, PT ;  /* 0x000000ff0400720c */ /* 0x002fc60003f05270 */
[----:B------:R-:W-:-:S04]  /*11fa0*/  IMAD R8, R8, c[0x0][0x1f0], RZ ;  /* 0x00007c0008087a24 */ /* 0x000fc800078e02ff */
[----:B------:R-:W-:Y:S01]  /*11fb0*/  IMAD R8, R19, c[0x0][0x1f4], R8 ;  /* 0x00007d0013087a24 */ /* 0x000fe200078e0208 */
[----:B--2---:R-:W-:Y:S02]  /*11fc0*/  ISETP.NE.AND P3, PT, R0, RZ, PT ;  /* 0x000000ff0000720c */ /* 0x004fe40003f65270 */
[----:B------:R-:W-:Y:S02]  /*11fd0*/  @!P4 SHF.R.S32.HI R0, RZ, 0x1f, R16 ;  /* 0x0000001fff00c819 */ /* 0x000fe40000011410 */
[----:B------:R-:W-:Y:S01]  /*11fe0*/  ISETP.NE.OR P2, PT, R4, RZ, !P3 ;  /* 0x000000ff0400720c */ /* 0x000fe20005f45670 */
[----:B------:R-:W-:Y:S01]  /*11ff0*/  @P0 IMAD.MOV.U32 R7, RZ, RZ, c[0x0][0x210] ;  /* 0x00008400ff070624 */ /* 0x000fe200078e00ff */
[----:B------:R-:W-:Y:S01]  /*12000*/  @P0 MOV R15, c[0x0][0x210] ;  /* 0x00008400000f0a02 */ /* 0x000fe20000000f00 */
[----:B------:R-:W-:Y:S01]  /*12010*/  @!P4 IMAD R0, R0, c[0x0][0x1e0], RZ ;  /* 0x000078000000ca24 */ /* 0x000fe200078e02ff */
[----:B------:R-:W-:Y:S01]  /*12020*/  ISETP.NE.OR P1, PT, R252, -0x1, P2 ;  /* 0xfffffffffc00780c */ /* 0x000fe20001725670 */
[----:B------:R-:W-:-:S02]  /*12030*/  @!P0 IMAD.MOV.U32 R6, RZ, RZ, c[0x0][0x214] ;  /* 0x00008500ff068624 */ /* 0x000fc400078e00ff */
[----:B------:R-:W-:Y:S02]  /*12040*/  @P4 IMAD.MOV.U32 R4, RZ, RZ, R2 ;  /* 0x000000ffff044224 */ /* 0x000fe400078e0002 */
[----:B------:R-:W-:-:S04]  /*12050*/  @!P4 IMAD.WIDE.U32 R2, R16, c[0x0][0x1e0], RZ ;  /* 0x000078001002ca25 */ /* 0x000fc800078e00ff */
[----:B------:R-:W-:Y:S01]  /*12060*/  @!P4 IMAD R0, R16, c[0x0][0x1e4], R0 ;  /* 0x000079001000ca24 */ /* 0x000fe200078e0200 */
[----:B------:R-:W-:Y:S01]  /*12070*/  @!P4 MOV R4, R2 ;  /* 0x000000020004c202 */ /* 0x000fe20000000f00 */
[----:B------:R-:W-:Y:S01]  /*12080*/  @P0 IMAD R7, R7, c[0x0][0x214], RZ ;  /* 0x0000850007070a24 */ /* 0x000fe200078e02ff */
[----:B------:R-:W-:Y:S01]  /*12090*/  @!P0 SEL R7, R6, c[0x0][0x234], !P3 ;  /* 0x00008d0006078a07 */ /* 0x000fe20005800000 */
[----:B------:R-:W-:Y:S02]  /*120a0*/  @!P4 IMAD.IADD R5, R3, 0x1, R0 ;  /* 0x000000010305c824 */ /* 0x000fe400078e0200 */
[----:B------:R-:W-:Y:S01]  /*120b0*/  IMAD.SHL.U32 R0, R17, 0x8, RZ ;  /* 0x0000000811007824 */ /* 0x000fe200078e00ff */
[----:B------:R-:W-:Y:S01]  /*120c0*/  CS2R R2, SRZ ;  /* 0x0000000000027805 */ /* 0x000fe2000001ff00 */
[----:B------:R-:W-:Y:S02]  /*120d0*/  @P0 IMAD.MOV.U32 R6, RZ, RZ, 0x1 ;  /* 0x00000001ff060424 */ /* 0x000fe400078e00ff */
[----:B------:R-:W-:Y:S01]  /*120e0*/  @!P0 IMAD R6, R7, c[0x0][0x1c0], RZ ;  /* 0x0000700007068a24 */ /* 0x000fe200078e02ff */
[----:B------:R-:W-:Y:S01]  /*120f0*/  IADD3 R4, P3, R0, R4, RZ ;  /* 0x0000000400047210 */ /* 0x000fe20007f7e0ff */
[----:B------:R-:W-:Y:S01]  /*12100*/  @!P1 IMAD R252, R16, c[0x0][0x214], RZ ;  /* 0x0000850010fc9a24 */ /* 0x000fe200078e02ff */
[----:B------:R-:W-:Y:S01]  /*12110*/  ISETP.GE.AND P1, PT, R0, c[0x0][0x220], PT ;  /* 0x0000880000007a0c */ /* 0x000fe20003f26270 */
[----:B------:R-:W-:Y:S01]  /*12120*/  IMAD R6, R16, R6, RZ ;  /* 0x0000000610067224 */ /* 0x000fe200078e02ff */
[----:B------:R-:W-:Y:S01]  /*12130*/  LEA.HI.X.SX32 R5, R0, R5, 0x1, P3 ;  /* 0x0000000500057211 */ /* 0x000fe200018f0eff */
[----:B------:R-:W-:Y:S01]  /*12140*/  @!P0 IMAD.MOV.U32 R15, RZ, RZ, 0x1 ;  /* 0x00000001ff0f8424 */ /* 0x000fe200078e00ff */
[-C--:B------:R-:W-:Y:S01]  /*12150*/  ISETP.GE.OR P3, PT, R10, R14.reuse, P1 ;  /* 0x0000000e0a00720c */ /* 0x080fe20000f66670 */
[----:B------:R-:W-:Y:S01]  /*12160*/  @!P2 IMAD.MOV.U32 R2, RZ, RZ, R252 ;  /* 0x000000ffff02a224 */ /* 0x000fe200078e00fc */
[----:B------:R-:W-:Y:S01]  /*12170*/  SEL R0, R6, RZ, P2 ;  /* 0x000000ff06007207 */ /* 0x000fe20001000000 */
[----:B------:R-:W-:Y:S01]  /*12180*/  IMAD R6, R23, R15, RZ ;  /* 0x0000000f17067224 */ /* 0x000fe200078e02ff */
[----:B------:R-:W-:Y:S01]  /*12190*/  ISETP.GE.AND P0, PT, R10, R14, PT ;  /* 0x0000000e0a00720c */ /* 0x000fe20003f06270 */
[----:B------:R-:W-:Y:S01]  /*121a0*/  IMAD.WIDE.U32 R12, R19, c[0x0][0x1f0], R4 ;  /* 0x00007c00130c7a25 */ /* 0x000fe200078e0004 */
[----:B------:R-:W-:-:S02]  /*121b0*/  @!P2 SHF.R.S32.HI R3, RZ, 0x1f, R252 ;  /* 0x0000001fff03a819 */ /* 0x000fc400000114fc */
[----:B------:R-:W-:Y:S01]  /*121c0*/  P2R R27, PR, RZ, 0x1 ;  /* 0x00000001ff1b7803 */ /* 0x000fe20000000000 */
[----:B------:R-:W-:Y:S01]  /*121d0*/  IMAD R0, R19, R7, R0 ;  /* 0x0000000713007224 */ /* 0x000fe200078e0200 */
[----:B------:R-:W-:Y:S01]  /*121e0*/  SHF.R.S32.HI R4, RZ, 0x1f, R6 ;  /* 0x0000001fff047819 */ /* 0x000fe20000011406 */
[----:B------:R-:W-:-:S03]  /*121f0*/  IMAD.IADD R9, R8, 0x1, R13 ;  /* 0x0000000108097824 */ /* 0x000fc600078e020d */
        /* <DEDUP_REMOVED lines=13> */
.L_x_944:
[----:B------:R-:W-:Y:S05]  /*122d0*/  BSYNC B0 ;  /* 0x0000000000007941 */ /* 0x000fea0003800000 */
.L_x_943:
        /* <DEDUP_REMOVED lines=17> */
.L_x_946:
[----:B------:R-:W-:Y:S05]  /*123f0*/  BSYNC B0 ;  /* 0x0000000000007941 */ /* 0x000fea0003800000 */
.L_x_945:
        /* <DEDUP_REMOVED lines=16> */
.L_x_948:
[----:B------:R-:W-:Y:S05]  /*12500*/  BSYNC B0 ;  /* 0x0000000000007941 */ /* 0x000fea0003800000 */
.L_x_947:
        /* <DEDUP_REMOVED lines=16> */
.L_x_950:
[----:B------:R-:W-:Y:S05]  /*12610*/  BSYNC B0 ;  /* 0x0000000000007941 */ /* 0x000fea0003800000 */
.L_x_949:
        /* <DEDUP_REMOVED lines=16> */
.L_x_952:
[----:B------:R-:W-:Y:S05]  /*12720*/  BSYNC B0 ;  /* 0x0000000000007941 */ /* 0x000fea0003800000 */
.L_x_951:
        /* <DEDUP_REMOVED lines=16> */
.L_x_954:
[----:B------:R-:W-:Y:S05]  /*12830*/  BSYNC B0 ;  /* 0x0000000000007941 */ /* 0x000fea0003800000 */
.L_x_953:
        /* <DEDUP_REMOVED lines=16> */
.L_x_956:
[----:B------:R-:W-:Y:S05]  /*12940*/  BSYNC B0 ;  /* 0x0000000000007941 */ /* 0x000fea0003800000 */
.L_x_955:
        /* <DEDUP_REMOVED lines=15> */
[----:B------:R1:W-:Y:S02]  /*12a40*/  STG.E.128 [R2.64], RZ ;  /* 0x000000ff02007986 */ /* 0x0003e4000c101d06 */
.L_x_958:
[----:B------:R-:W-:Y:S05]  /*12a50*/  BSYNC B0 ;  /* 0x0000000000007941 */ /* 0x000fea0003800000 */
.L_x_957:
        /* <DEDUP_REMOVED lines=10> */
[----:B-1----:R-:W-:Y:S01]  /*12b00*/  @!P0 IADD3 R2, P1, R0, R18, RZ ;  /* 0x0000001200028210 */ /* 0x002fe20007f3e0ff */
        /* <DEDUP_REMOVED lines=15> */
[----:B------:R-:W-:-:S03]  /*12c00*/  @!P6 IMAD R4, R24, R15, RZ ;  /* 0x0000000f1804e224 */ /* 0x000fc600078e02ff */
[----:B------:R1:W-:Y:S01]  /*12c10*/  @!P1 STG.E [R2.64], R0 ;  /* 0x0000000002009986 */ /* 0x0003e2000c101906 */
[----:B------:R-:W-:-:S04]  /*12c20*/  ISETP.NE.AND P1, PT, R7, RZ, PT ;  /* 0x000000ff0700720c */ /* 0x000fc80003f25270 */
[----:B------:R-:W-:Y:S02]  /*12c30*/  ISETP.NE.OR P1, PT, R17, RZ, P1 ;  /* 0x000000ff1100720c */ /* 0x000fe40000f25670 */
[----:B-1----:R-:W-:Y:S01]  /*12c40*/  @!P6 IADD3 R0, P0, R4, R18, RZ ;  /* 0x000000120400e210 */ /* 0x002fe20007f1e0ff */
        /* <DEDUP_REMOVED lines=19> */
[----:B-1----:R-:W-:-:S03]  /*12d80*/  @!P4 IMAD.MOV.U32 R10, RZ, RZ, 0x7f800000 ;  /* 0x7f800000ff0ac424 */ /* 0x002fc600078e00ff */
        /* <DEDUP_REMOVED lines=13> */
[----:B--2---:R-:W-:-:S05]  /*12e60*/  IMAD R0, R20, R15, RZ ;  /* 0x0000000f14007224 */ /* 0x004fca00078e02ff */
[----:B------:R-:W-:-:S04]  /*12e70*/  IADD3 R3, P0, R0, R18, RZ ;  /* 0x0000001200037210 */ /* 0x000fc80007f1e0ff */
[----:B------:R-:W-:Y:S02]  /*12e80*/  LEA.HI.X.SX32 R0, R0, R16, 0x1, P0 ;  /* 0x0000001000007211 */ /* 0x000fe400000f0eff */
[----:B------:R-:W-:-:S04]  /*12e90*/  LEA R2, P0, R3, c[0x0][0x200], 0x2 ;  /* 0x0000800003027a11 */ /* 0x000fc800078010ff */
[----:B------:R-:W-:Y:S01]  /*12ea0*/  LEA.HI.X R3, R3, c[0x0][0x204], R0, 0x2, P0 ;  /* 0x0000810003037a11 */ /* 0x000fe200000f1400 */
[----:B------:R-:W-:-:S05]  /*12eb0*/  IMAD.MOV.U32 R0, RZ, RZ, 0x7f800000 ;  /* 0x7f800000ff007424 */ /* 0x000fca00078e00ff */
[----:B------:R-:W-:Y:S01]  /*12ec0*/  STG.E [R2.64], R0 ;  /* 0x0000000002007986 */ /* 0x000fe2000c101906 */
[----:B------:R-:W-:Y:S05]  /*12ed0*/  EXIT ;  /* 0x000000000000794d */ /* 0x000fea0003800000 */
.L_x_959:
        /* <DEDUP_REMOVED lines=10> */
.L_x_1145:


//--------------------- .text._ZN5flash16flash_fwd_kernelI23Flash_fwd_kernel_traitsILi64ELi128ELi64ELi4ELb0ELb0EN7cutlass6half_tE19Flash_kernel_traitsILi64ELi128ELi64ELi4ES3_EELb1ELb1ELb0ELb1ELb0ELb0ELb0ELb1EEEvNS_16Flash_fwd_paramsE --------------------------
	.section	.text._ZN5flash16flash_fwd_kernelI23Flash_fwd_kernel_traitsILi64ELi128ELi64ELi4ELb0ELb0EN7cutlass6half_tE19Flash_kernel_traitsILi64ELi128ELi64ELi4ES3_EELb1ELb1ELb0ELb1ELb0ELb0ELb0ELb1EEEvNS_16Flash_fwd_paramsE,"ax",@progbits
	.sectioninfo	@"SHI_REGISTERS=255"
	.align	128
        .global         _ZN5flash16flash_fwd_kernelI23Flash_fwd_kernel_traitsILi64ELi128ELi64ELi4ELb0ELb0EN7cutlass6half_tE19Flash_kernel_traitsILi64ELi128ELi64ELi4ES3_EELb1ELb1ELb0ELb1ELb0ELb0ELb0ELb1EEEvNS_16Flash_fwd_paramsE
        .type           _ZN5flash16flash_fwd_kernelI23Flash_fwd_kernel_traitsILi64ELi128ELi64ELi4ELb0ELb0EN7cutlass6half_tE19Flash_kernel_traitsILi64ELi128ELi64ELi4ES3_EELb1ELb1ELb0ELb1ELb0ELb0ELb0ELb1EEEvNS_16Flash_fwd_paramsE,@function
        .size           _ZN5flash16flash_fwd_kernelI23Flash_fwd_kernel_traitsILi64ELi128ELi64ELi4ELb0ELb0EN7cutlass6half_tE19Flash_kernel_traitsILi64ELi128ELi64ELi4ES3_EELb1ELb1ELb0ELb1ELb0ELb0ELb0ELb1EEEvNS_16Flash_fwd_paramsE,(.L_x_1146 - _ZN5flash16flash_fwd_kernelI23Flash_fwd_kernel_traitsILi64ELi128ELi64ELi4ELb0ELb0EN7cutlass6half_tE19Flash_kernel_traitsILi64ELi128ELi64ELi4ES3_EELb1ELb1ELb0ELb1ELb0ELb0ELb0ELb1EEEvNS_16Flash_fwd_paramsE)
        .other          _ZN5flash16flash_fwd_kernelI23Flash_fwd_kernel_traitsILi64ELi128ELi64ELi4ELb0ELb0EN7cutlass6half_tE19Flash_kernel_traitsILi64ELi128ELi64ELi4ES3_EELb1ELb1ELb0ELb1ELb0ELb0ELb0ELb1EEEvNS_16Flash_fwd_paramsE,@"STO_CUDA_ENTRY STV_DEFAULT"
_ZN5flash16flash_fwd_kernelI23Flash_fwd_kernel_traitsILi64ELi128ELi64ELi4ELb0ELb0EN7cutlass6half_tE19Flash_kernel_traitsILi64ELi128ELi64ELi4ES3_EELb1ELb1ELb0ELb1ELb0ELb0ELb0ELb1EEEvNS_16Flash_fwd_paramsE:
.text._ZN5flash16flash_fwd_kernelI23Flash_fwd_kernel_traitsILi64ELi128ELi64ELi4ELb0ELb0EN7cutlass6half_tE19Flash_kernel_traitsILi64ELi128ELi64ELi4ES3_EELb1ELb1ELb0ELb1ELb0ELb0ELb0ELb1EEEvNS_16Flash_fwd_paramsE:
        /* <DEDUP_REMOVED lines=23> */
[----:B-1----:R-:W-:Y:S01]  /*0170*/  ISETP.NE.AND P3, PT, R6, RZ, PT ;  /* 0x000000ff0600720c */ /* 0x002fe20003f65270 */
[----:B----4-:R-:W-:Y:S01]  /*0180*/  IMAD.WIDE R6, R32, R33, c[0x0][0x240] ;  /* 0x0000900020067625 */ /* 0x010fe200078e0221 */
[----:B------:R-:W-:-:S04]  /*0190*/  LOP3.LUT R0, R16, R37, R32, 0xfe, !PT ;  /* 0x0000002510007212 */ /* 0x000fc800078efe20 */
[----:B------:R-:W-:Y:S01]  /*01a0*/  LOP3.LUT P4, RZ, R0, R31, RZ, 0xfc, !PT ;  /* 0x0000001f00ff7212 */ /* 0x000fe2000788fcff */
[----:B------:R-:W-:Y:S01]  /*01b0*/  IMAD.MOV.U32 R12, RZ, RZ, -0x1 ;  /* 0xffffffffff0c7424 */ /* 0x000fe200078e00ff */
[----:B--2---:R1:W2:Y:S08]  /*01c0*/  @P1 R2UR UR36, R4 ;  /* 0x00000000042413c2 */ /* 0x0042b000000e0000 */
[----:B------:R4:W2:Y:S03]  /*01d0*/  @P1 R2UR UR37, R5 ;  /* 0x00000000052513c2 */ /* 0x0008a600000e0000 */
[----:B-1----:R-:W-:Y:S01]  /*01e0*/  @!P4 IMAD.MOV.U32 R4, RZ, RZ, c[0x0][0x308] ;  /* 0x0000c200ff04c624 */ /* 0x002fe200078e00ff */
[----:B----4-:R-:W-:-:S02]  /*01f0*/  @!P4 MOV R5, c[0x0][0x30c] ;  /* 0x0000c3000005ca02 */ /* 0x010fc40000000f00 */
[----:B---3--:R-:W-:Y:S01]  /*0200*/  @P1 IADD3 R10, P0, R2, c[0x0][0x300], RZ ;  /* 0x0000c000020a1a10 */ /* 0x008fe20007f1e0ff */
[----:B--2---:R-:W-:-:S04]  /*0210*/  IMAD.U32 R2, RZ, RZ, UR36 ;  /* 0x00000024ff027e24 */ /* 0x004fc8000f8e00ff */
[----:B------:R-:W-:Y:S01]  /*0220*/  @P1 IMAD.X R11, RZ, RZ, R3, P0 ;  /* 0x000000ffff0b1224 */ /* 0x000fe200000e0603 */
[----:B------:R-:W-:Y:S01]  /*0230*/  ISETP.EQ.U32.AND P1, PT, RZ, c[0x0][0x248], PT ;  /* 0x00009200ff007a0c */ /* 0x000fe20003f22070 */
[----:B------:R-:W-:Y:S01]  /*0240*/  IMAD.U32 R3, RZ, RZ, UR37 ;  /* 0x00000025ff037e24 */ /* 0x000fe2000f8e00ff */
[----:B------:R-:W-:Y:S02]  /*0250*/  ISETP.NE.U32.AND P0, PT, RZ, c[0x0][0x250], PT ;  /* 0x00009400ff007a0c */ /* 0x000fe40003f05070 */
[----:B------:R-:W-:Y:S02]  /*0260*/  ISETP.EQ.OR.EX P1, PT, RZ, c[0x0][0x24c], !P3, P1 ;  /* 0x00009300ff007a0c */ /* 0x000fe40005f22710 */
[----:B------:R1:W-:Y:S01]  /*0270*/  @!P4 STG.E.64 [R4.64], R2 ;  /* 0x000000020400c986 */ /* 0x0003e2000c101b22 */
[----:B------:R-:W-:Y:S02]  /*0280*/  ISETP.NE.AND.EX P0, PT, RZ, c[0x0][0x254], PT, P0 ;  /* 0x00009500ff007a0c */ /* 0x000fe40003f05300 */
[----:B-1----:R-:W-:Y:S01]  /*0290*/  @!P4 MOV R2, R10 ;  /* 0x0000000a0002c202 */ /* 0x002fe20000000f00 */
[----:B------:R-:W-:-:S05]  /*02a0*/  @!P4 IMAD.MOV.U32 R3, RZ, RZ, R11 ;  /* 0x000000ffff03c224 */ /* 0x000fca00078e000b */
[----:B------:R1:W-:Y:S04]  /*02b0*/  @!P4 STG.E.64 [R4.64+0x8], R2 ;  /* 0x000008020400c986 */ /* 0x0003e8000c101b22 */
[----:B------:R2:W3:Y:S04]  /*02c0*/  @P2 LDG.E R14, [R6.64] ;  /* 0x00000022060e2981 */ /* 0x0004e8000c1e1900 */
[----:B-1----:R2:W4:Y:S01]  /*02d0*/  @P2 LDG.E R4, [R6.64+0x4] ;  /* 0x0000042206042981 */ /* 0x002522000c1e1900 */
[----:B------:R-:W-:Y:S02]  /*02e0*/  IMAD.MOV.U32 R8, RZ, RZ, RZ ;  /* 0x000000ffff087224 */ /* 0x000fe400078e00ff */
[CC--:B------:R-:W-:Y:S01]  /*02f0*/  @P0 IMAD.WIDE R2, R32.reuse, R33.reuse, c[0x0][0x250] ;  /* 0x0000940020020625 */ /* 0x0c0fe200078e0221 */
[----:B------:R-:W1:Y:S04]  /*0300*/  LDC.U8 R235, c[0x0][0x2d8] ;  /* 0x0000b600ffeb7b82 */ /* 0x000e680000000000 */
[----:B------:R1:W5:Y:S01]  /*0310*/  @P0 LDG.E R8, [R2.64] ;  /* 0x0000002202080981 */ /* 0x000362000c1e1900 */
[----:B--2---:R-:W-:-:S05]  /*0320*/  IMAD.WIDE R6, R32, R33, c[0x0][0x248] ;  /* 0x0000920020067625 */ /* 0x004fca00078e0221 */
[----:B------:R2:W5:Y:S01]  /*0330*/  @!P1 LDG.E R12, [R6.64] ;  /* 0x00000022060c9981 */ /* 0x000562000c1e1900 */
[----:B------:R-:W-:Y:S02]  /*0340*/  ISETP.NE.U32.AND P0, PT, RZ, c[0x0][0x248], PT ;  /* 0x00009200ff007a0c */ /* 0x000fe40003f05070 */
[----:B------:R-:W-:Y:S02]  /*0350*/  SHF.R.S32.HI R26, RZ, 0x1f, R31 ;  /* 0x0000001fff1a7819 */ /* 0x000fe4000001141f */
[----:B------:R-:W-:Y:S02]  /*0360*/  ISETP.NE.AND.EX P0, PT, RZ, c[0x0][0x24c], PT, P0 ;  /* 0x00009300ff007a0c */ /* 0x000fe40003f05300 */
[----:B------:R-:W-:-:S04]  /*0370*/  LEA.HI R13, R26, R31, RZ, 0x5 ;  /* 0x0000001f1a0d7211 */ /* 0x000fc800078f28ff */
[----:B------:R-:W-:-:S05]  /*0380*/  LOP3.LUT R0, R13, 0xffffffe0, RZ, 0xc0, !PT ;  /* 0xffffffe00d007812 */ /* 0x000fca00078ec0ff */
[----:B------:R-:W-:Y:S01]  /*0390*/  IMAD.IADD R140, R31, 0x1, -R0 ;  /* 0x000000011f8c7824 */ /* 0x000fe200078e0a00 */
[----:B---3--:R2:W-:Y:S01]  /*03a0*/  STL [R1+0x148], R14 ;  /* 0x0001480e01007387 */ /* 0x0085e20000100800 */
[----:B----4-:R-:W-:Y:S01]  /*03b0*/  @P2 IADD3 R38, R4, -R14, RZ ;  /* 0x8000000e04262210 */ /* 0x010fe20007ffe0ff */
[----:B------:R-:W-:-:S05]  /*03c0*/  @!P2 IMAD.MOV.U32 R38, RZ, RZ, c[0x0][0x214] ;  /* 0x00008500ff26a624 */ /* 0x000fca00078e00ff */
[----:B------:R2:W-:Y:S01]  /*03d0*/  STL [R1+0x150], R38 ;  /* 0x0001502601007387 */ /* 0x0005e20000100800 */
[----:B------:R-:W-:Y:S05]  /*03e0*/  @!P0 BRA `(.L_x_960) ;  /* 0x0000004000008947 */ /* 0x000fea0003800000 */
[----:B-1----:R-:W3:Y:S02]  /*03f0*/  @P3 LDG.E R0, [R6.64+0x4] ;  /* 0x0000042206003981 */ /* 0x002ee4000c1e1900 */
[----:B---3-5:R-:W-:-:S06]  /*0400*/  @P3 IADD3 R0, R0, -R12, RZ ;  /* 0x8000000c00003210 */ /* 0x028fcc0007ffe0ff */
[----:B------:R1:W5:Y:S01]  /*0410*/  @!P3 LDG.E R0, [R6.64] ;  /* 0x000000220600b981 */ /* 0x000362000c1e1900 */
[----:B------:R-:W-:Y:S05]  /*0420*/  BRA `(.L_x_961) ;  /* 0x0000001000007947 */ /* 0x000fea0003800000 */
.L_x_960:
[----:B-1----:R-:W-:Y:S02]  /*0430*/  MOV R0, c[0x0][0x218] ;  /* 0x0000860000007a02 */ /* 0x002fe40000000f00 */
.L_x_961:
[----:B------:R-:W-:-:S04]  /*0440*/  ISETP.NE.U32.AND P2, PT, RZ, c[0x0][0x258], PT ;  /* 0x00009600ff007a0c */ /* 0x000fc80003f45070 */
[----:B------:R-:W-:-:S13]  /*0450*/  ISETP.NE.AND.EX P2, PT, RZ, c[0x0][0x25c], PT, P2 ;  /* 0x00009700ff007a0c */ /* 0x000fda0003f45320 */
[----:B------:R-:W-:-:S06]  /*0460*/  @P2 IMAD.WIDE R2, R32, R33, c[0x0][0x258] ;  /* 0x0000960020022625 */ /* 0x000fcc00078e0221 */
        /* <DEDUP_REMOVED lines=26> */
[--C-:B-12---:R-:W-:Y:S02]  /*0610*/  SHF.R.S32.HI R6, RZ, 0x1f, R140.reuse ;  /* 0x0000001fff067819 */ /* 0x106fe4000001148c */
[----:B------:R-:W-:Y:S02]  /*0620*/  IADD3 R173, P2, P1, R0, R10, R140 ;  /* 0x0000000a00ad7210 */ /* 0x000fe4000795e08c */
[----:B------:R-:W-:-:S02]  /*0630*/  SHF.R.S32.HI R0, RZ, 0x1f, R0 ;  /* 0x0000001fff007819 */ /* 0x000fc40000011400 */
[----:B------:R-:W-:Y:S01]  /*0640*/  SHF.R.S32.HI R17, RZ, 0x1f, R16 ;  /* 0x0000001fff117819 */ /* 0x000fe20000011410 */
[----:B------:R1:W-:Y:S01]  /*0650*/  STL [R1+0x12c], R173 ;  /* 0x00012cad01007387 */ /* 0x0003e20000100800 */
[----:B------:R-:W-:Y:S01]  /*0660*/  @!P3 SHF.R.S32.HI R9, RZ, 0x1f, R32 ;  /* 0x0000001fff09b819 */ /* 0x000fe20000011420 */
[----:B------:R-:W-:Y:S01]  /*0670*/  @P3 IMAD.WIDE.U32 R2, R14, c[0x0][0x190], RZ ;  /* 0x000064000e023a25 */ /* 0x000fe200078e00ff */
[----:B------:R-:W-:Y:S02]  /*0680*/  @P0 IADD3 R4, R8, R12, RZ ;  /* 0x0000000c08040210 */ /* 0x000fe40007ffe0ff */
[----:B------:R-:W-:Y:S01]  /*0690*/  IADD3.X R154, R0, R11, R6, P2, P1 ;  /* 0x0000000b009a7210 */ /* 0x000fe200017e2406 */
[----:B------:R-:W-:Y:S01]  /*06a0*/  @!P3 IMAD R9, R9, c[0x0][0x178], RZ ;  /* 0x00005e000909ba24 */ /* 0x000fe200078e02ff */
[----:B------:R-:W-:Y:S01]  /*06b0*/  @P3 MOV R10, R2 ;  /* 0x00000002000a3202 */ /* 0x000fe20000000f00 */
[----:B------:R-:W-:Y:S02]  /*06c0*/  @P3 IMAD R15, R14, c[0x0][0x194], R3 ;  /* 0x000065000e0f3a24 */ /* 0x000fe400078e0203 */
[----:B------:R-:W-:-:S04]  /*06d0*/  @!P3 IMAD.WIDE.U32 R6, R32, c[0x0][0x178], RZ ;  /* 0x00005e002006ba25 */ /* 0x000fc800078e00ff */
[----:B------:R-:W-:Y:S01]  /*06e0*/  @P0 IMAD.WIDE.U32 R2, R4, c[0x0][0x198], RZ ;  /* 0x0000660004020a25 */ /* 0x000fe200078e00ff */
[----:B------:R-:W-:-:S03]  /*06f0*/  @!P3 MOV R10, R6 ;  /* 0x00000006000ab202 */ /* 0x000fc60000000f00 */
[----:B------:R-:W-:Y:S02]  /*0700*/  @!P3 IMAD R9, R32, c[0x0][0x17c], R9 ;  /* 0x00005f002009ba24 */ /* 0x000fe400078e0209 */
[----:B------:R-:W-:Y:S02]  /*0710*/  IMAD R0, R5, c[0x0][0x224], R35 ;  /* 0x0000890005007a24 */ /* 0x000fe400078e0223 */
[----:B------:R-:W-:Y:S02]  /*0720*/  @P0 IMAD R30, R4, c[0x0][0x19c], R3 ;  /* 0x00006700041e0a24 */ /* 0x000fe400078e0203 */
[----:B------:R-:W-:Y:S02]  /*0730*/  @P0 IMAD.MOV.U32 R28, RZ, RZ, R2 ;  /* 0x000000ffff1c0224 */ /* 0x000fe400078e0002 */
[----:B------:R-:W-:Y:S02]  /*0740*/  @!P3 IMAD.IADD R15, R7, 0x1, R9 ;  /* 0x00000001070fb824 */ /* 0x000fe400078e0209 */
[----:B------:R-:W-:Y:S01]  /*0750*/  IMAD R153, R0, c[0x0][0x228], RZ ;  /* 0x00008a0000997a24 */ /* 0x000fe200078e02ff */
[----:B------:R-:W-:Y:S05]  /*0760*/  @P0 BRA `(.L_x_963) ;  /* 0x000000b000000947 */ /* 0x000fea0003800000 */
[----:B-1----:R-:W-:Y:S01]  /*0770*/  SHF.R.S32.HI R0, RZ, 0x1f, R8 ;  /* 0x0000001fff007819 */ /* 0x002fe20000011408 */
        /* <DEDUP_REMOVED lines=10> */
.L_x_963:
[----:B-1----:R-:W-:Y:S02]  /*0820*/  IABS R5, c[0x0][0x1c8] ;  /* 0x0000720000057a13 */ /* 0x002fe40000000000 */
        /* <DEDUP_REMOVED lines=9> */
[----:B------:R-:W-:Y:S02]  /*08c0*/  IMAD.MOV.U32 R2, RZ, RZ, R4 ;  /* 0x000000ffff027224 */ /* 0x000fe400078e0004 */
[----:B------:R-:W-:Y:S02]  /*08d0*/  @P0 IMAD.IADD R4, R8, 0x1, R12 ;  /* 0x0000000108040824 */ /* 0x000fe400078e020c */
[----:B------:R-:W-:-:S05]  /*08e0*/  IMAD.HI.U32 R0, R0, R2, RZ ;  /* 0x0000000200007227 */ /* 0x000fca00078e00ff */
[----:B------:R-:W-:-:S05]  /*08f0*/  IADD3 R3, -R0, RZ, RZ ;  /* 0x000000ff00037210 */ /* 0x000fca0007ffe1ff */
[----:B------:R-:W-:-:S05]  /*0900*/  IMAD R2, R5, R3, R2 ;  /* 0x0000000305027224 */ /* 0x000fca00078e0202 */
[----:B------:R-:W-:-:S13]  /*0910*/  ISETP.GT.U32.AND P2, PT, R5, R2, PT ;  /* 0x000000020500720c */ /* 0x000fda0003f44070 */
[----:B------:R-:W-:Y:S01]  /*0920*/  @!P2 IMAD.IADD R2, R2, 0x1, -R5 ;  /* 0x000000010202a824 */ /* 0x000fe200078e0a05 */
[----:B------:R-:W-:Y:S02]  /*0930*/  @!P2 IADD3 R0, R0, 0x1, RZ ;  /* 0x000000010000a810 */ /* 0x000fe40007ffe0ff */
[----:B------:R-:W-:Y:S02]  /*0940*/  ISETP.NE.AND P2, PT, RZ, c[0x0][0x1c8], PT ;  /* 0x00007200ff007a0c */ /* 0x000fe40003f45270 */
[----:B------:R-:W-:Y:S02]  /*0950*/  ISETP.GE.U32.AND P3, PT, R2, R5, PT ;  /* 0x000000050200720c */ /* 0x000fe40003f66070 */
        /* <DEDUP_REMOVED lines=21> */
.L_x_964:
[-C--:B------:R-:W-:Y:S01]  /*0ab0*/  LEA.HI R2, R26, R31.reuse, RZ, 0x3 ;  /* 0x0000001f1a027211 */ /* 0x080fe200078f18ff */
[----:B------:R-:W-:Y:S01]  /*0ac0*/  IMAD.IADD R34, R38, 0x1, -R35 ;  /* 0x0000000126227824 */ /* 0x000fe200078e0a23 */
[-C--:B------:R-:W-:Y:S01]  /*0ad0*/  LEA.HI R4, R26, R31.reuse, RZ, 0x6 ;  /* 0x0000001f1a047211 */ /* 0x080fe200078f30ff */
[----:B------:R-:W-:Y:S01]  /*0ae0*/  BSSY B0, `(.L_x_965) ;  /* 0x0000039000007945 */ /* 0x000fe20003800000 */
[----:B------:R-:W-:Y:S02]  /*0af0*/  SHF.R.S32.HI R12, RZ, 0x3, R2 ;  /* 0x00000003ff0c7819 */ /* 0x000fe40000011402 */
[----:B------:R-:W-:Y:S01]  /*0b00*/  LOP3.LUT R2, R2, 0xfffffff8, RZ, 0xc0, !PT ;  /* 0xfffffff802027812 */ /* 0x000fe200078ec0ff */
[----:B------:R1:W-:Y:S01]  /*0b10*/  STL [R1+0x14c], R34 ;  /* 0x00014c2201007387 */ /* 0x0003e20000100800 */
[----:B------:R-:W-:Y:S01]  /*0b20*/  LEA.HI R26, R26, R31, RZ, 0x4 ;  /* 0x0000001f1a1a7211 */ /* 0x000fe200078f20ff */
[C---:B------:R-:W-:Y:S01]  /*0b30*/  IMAD.SHL.U32 R0, R12.reuse, 0x40, RZ ;  /* 0x000000400c007824 */ /* 0x040fe200078e00ff */
[----:B------:R-:W-:Y:S01]  /*0b40*/  SHF.R.S32.HI R24, RZ, 0x5, R13 ;  /* 0x00000005ff187819 */ /* 0x000fe2000001140d */
[----:B------:R-:W-:Y:S01]  /*0b50*/  IMAD.IADD R29, R31, 0x1, -R2 ;  /* 0x000000011f1d7824 */ /* 0x000fe200078e0a02 */
[----:B------:R-:W-:-:S02]  /*0b60*/  ISETP.GE.AND P1, PT, R12, R34, PT ;  /* 0x000000220c00720c */ /* 0x000fc40003f26270 */
[----:B------:R-:W-:Y:S01]  /*0b70*/  LOP3.LUT R0, R0, 0x1c0, RZ, 0xc0, !PT ;  /* 0x000001c000007812 */ /* 0x000fe200078ec0ff */
[----:B------:R-:W-:Y:S01]  /*0b80*/  IMAD.SHL.U32 R164, R29, 0x8, RZ ;  /* 0x000000081da47824 */ /* 0x000fe200078e00ff */
[----:B------:R-:W-:Y:S02]  /*0b90*/  SHF.R.S32.HI R22, RZ, 0x1f, R14 ;  /* 0x0000001fff167819 */ /* 0x000fe4000001140e */
[----:B------:R-:W-:Y:S02]  /*0ba0*/  SHF.R.U32.HI R3, RZ, 0x3, R0 ;  /* 0x00000003ff037819 */ /* 0x000fe40000011600 */
[--C-:B------:R-:W-:Y:S01]  /*0bb0*/  LOP3.LUT R2, R0, 0x38, R164.reuse, 0xf8, !PT ;  /* 0x0000003800027812 */ /* 0x100fe200078ef8a4 */
[----:B------:R-:W-:Y:S01]  /*0bc0*/  IMAD.SHL.U32 R0, R4, 0x8, RZ ;  /* 0x0000000804007824 */ /* 0x000fe200078e00ff */
[----:B------:R-:W-:Y:S02]  /*0bd0*/  SHF.R.S32.HI R165, RZ, 0x1f, R164 ;  /* 0x0000001fffa57819 */ /* 0x000fe400000114a4 */
[----:B------:R-:W-:-:S02]  /*0be0*/  LOP3.LUT R2, R2, R3, RZ, 0x3c, !PT ;  /* 0x0000000302027212 */ /* 0x000fc400078e3cff */
[----:B------:R-:W-:Y:S01]  /*0bf0*/  SHF.R.S32.HI R3, RZ, 0x1f, R13 ;  /* 0x0000001fff037819 */ /* 0x000fe2000001140d */
[----:B------:R1:W-:Y:S01]  /*0c00*/  STL.64 [R1+0x130], R164 ;  /* 0x000130a401007387 */ /* 0x0003e20000100a00 */
[----:B------:R-:W-:Y:S01]  /*0c10*/  LOP3.LUT R188, R2, 0xfffffe00, R0, 0xf8, !PT ;  /* 0xfffffe0002bc7812 */ /* 0x000fe200078ef800 */
[----:B------:R-:W-:Y:S01]  /*0c20*/  IMAD R0, R17, c[0x0][0x1a8], RZ ;  /* 0x00006a0011007a24 */ /* 0x000fe200078e02ff */
[----:B------:R-:W-:Y:S02]  /*0c30*/  LOP3.LUT R2, R26, 0xfffffff0, RZ, 0xc0, !PT ;  /* 0xfffffff01a027812 */ /* 0x000fe400078ec0ff */
[----:B------:R-:W-:Y:S01]  /*0c40*/  LEA.HI R3, R3, R24, RZ, 0x2 ;  /* 0x0000001803037211 */ /* 0x000fe200078f10ff */
[----:B------:R-:W-:Y:S01]  /*0c50*/  IMAD R8, R16, c[0x0][0x1ac], R0 ;  /* 0x00006b0010087a24 */ /* 0x000fe200078e0200 */
[----:B------:R-:W-:Y:S01]  /*0c60*/  SHF.R.S32.HI R4, RZ, 0x1f, R140 ;  /* 0x0000001fff047819 */ /* 0x000fe2000001148c */
[----:B------:R-:W-:Y:S01]  /*0c70*/  IMAD.IADD R18, R31, 0x1, -R2 ;  /* 0x000000011f127824 */ /* 0x000fe200078e0a02 */
[----:B------:R-:W-:Y:S01]  /*0c80*/  LOP3.LUT R0, R3, 0xffffffc, RZ, 0xc0, !PT ;  /* 0x0ffffffc03007812 */ /* 0x000fe200078ec0ff */
[----:B------:R-:W-:Y:S01]  /*0c90*/  IMAD.SHL.U32 R188, R188, 0x2, RZ ;  /* 0x00000002bcbc7824 */ /* 0x000fe200078e00ff */
[----:B------:R-:W-:-:S02]  /*0ca0*/  IADD3 R2, P0, R164, R10, RZ ;  /* 0x0000000aa4027210 */ /* 0x000fc40007f1e0ff */
[----:B------:R-:W-:Y:S01]  /*0cb0*/  SHF.R.S32.HI R3, RZ, 0x1f, R18 ;  /* 0x0000001fff037819 */ /* 0x000fe20000011412 */
[----:B------:R-:W-:Y:S01]  /*0cc0*/  IMAD.IADD R0, R24, 0x1, -R0 ;  /* 0x0000000118007824 */ /* 0x000fe200078e0a00 */
[----:B------:R-:W-:Y:S02]  /*0cd0*/  LEA.HI R143, R4, R140, RZ, 0x2 ;  /* 0x0000008c048f7211 */ /* 0x000fe400078f10ff */
[----:B------:R-:W-:Y:S01]  /*0ce0*/  LEA.HI R20, R3, R18, RZ, 0x3 ;  /* 0x0000001203147211 */ /* 0x000fe200078f18ff */
[----:B------:R-:W-:Y:S01]  /*0cf0*/  IMAD.X R3, R165, 0x1, R15, P0 ;  /* 0x00000001a5037824 */ /* 0x000fe200000e060f */
[----:B------:R-:W-:Y:S02]  /*0d00*/  SHF.R.S32.HI R13, RZ, 0x1f, R12 ;  /* 0x0000001fff0d7819 */ /* 0x000fe4000001140c */
[----:B------:R-:W-:Y:S01]  /*0d10*/  SHF.R.S32.HI R27, RZ, 0x2, R143 ;  /* 0x00000002ff1b7819 */ /* 0x000fe2000001148f */
[----:B------:R-:W-:Y:S02]  /*0d20*/  IMAD.SHL.U32 R4, R20, 0x40, RZ ;  /* 0x0000004014047824 */ /* 0x000fe400078e00ff */
[----:B------:R-:W-:-:S03]  /*0d30*/  IMAD.WIDE.U32 R10, R16, c[0x0][0x1a8], R2 ;  /* 0x00006a00100a7a25 */ /* 0x000fc600078e0002 */
[----:B------:R-:W-:Y:S01]  /*0d40*/  LOP3.LUT R142, R4, 0xfffffe00, RZ, 0xc0, !PT ;  /* 0xfffffe00048e7812 */ /* 0x000fe200078ec0ff */
[----:B------:R-:W-:Y:S02]  /*0d50*/  IMAD R152, R0, 0x10, R27 ;  /* 0x0000001000987824 */ /* 0x000fe400078e021b */
[----:B------:R-:W-:-:S04]  /*0d60*/  IMAD.WIDE R6, R37, 0x80, R12 ;  /* 0x0000008025067825 */ /* 0x000fc800078e020c */
[----:B------:R-:W-:Y:S01]  /*0d70*/  IMAD.IADD R9, R11, 0x1, R8 ;  /* 0x000000010b097824 */ /* 0x000fe200078e0208 */
[----:B------:R-:W-:Y:S05]  /*0d80*/  @P1 BRA `(.L_x_966) ;  /* 0x000000e000001947 */ /* 0x000fea0003800000 */
[----:B-1----:R-:W-:-:S13]  /*0d90*/  ISETP.GE.AND P0, PT, R164, c[0x0][0x220], PT ;  /* 0x00008800a4007a0c */ /* 0x002fda0003f06270 */
        /* <DEDUP_REMOVED lines=13> */
.L_x_966:
[----:B-1----:R-:W-:Y:S05]  /*0e70*/  BSYNC B0 ;  /* 0x0000000000007941 */ /* 0x002fea0003800000 */
.L_x_965:
        /* <DEDUP_REMOVED lines=21> */
.L_x_968:
[----:B------:R-:W-:Y:S05]  /*0fd0*/  BSYNC B0 ;  /* 0x0000000000007941 */ /* 0x000fea0003800000 */
.L_x_967:
        /* <DEDUP_REMOVED lines=21> */
.L_x_970:
[----:B------:R-:W-:Y:S05]  /*1130*/  BSYNC B0 ;  /* 0x0000000000007941 */ /* 0x000fea0003800000 */
.L_x_969:
        /* <DEDUP_REMOVED lines=21> */
.L_x_972:
[----:B------:R-:W-:Y:S05]  /*1290*/  BSYNC B0 ;  /* 0x0000000000007941 */ /* 0x000fea0003800000 */
.L_x_971:
        /* <DEDUP_REMOVED lines=21> */
.L_x_974:
[----:B------:R-:W-:Y:S05]  /*13f0*/  BSYNC B0 ;  /* 0x0000000000007941 */ /* 0x000fea0003800000 */
.L_x_973:
        /* <DEDUP_REMOVED lines=21> */
.L_x_976:
[----:B------:R-:W-:Y:S05]  /*1550*/  BSYNC B0 ;  /* 0x0000000000007941 */ /* 0x000fea0003800000 */
.L_x_975:
        /* <DEDUP_REMOVED lines=21> */
.L_x_978:
[----:B------:R-:W-:Y:S05]  /*16b0*/  BSYNC B0 ;  /* 0x0000000000007941 */ /* 0x000fea0003800000 */
.L_x_977:
[----:B------:R-:W-:Y:S01]  /*16c0*/  IADD3 R0, R12, 0x70, RZ ;  /* 0x000000700c007810 */ /* 0x000fe20007ffe0ff */
[----:B------:R-:W-:Y:S01]  /*16d0*/  IMAD.MOV.U32 R159, RZ, RZ, c[0x0][0x198] ;  /* 0x00006600ff9f7624 */ /* 0x000fe200078e00ff */
[----:B------:R-:W-:Y:S02]  /*16e0*/  BSSY B0, `(.L_x_979) ;  /* 0x0000017000007945 */ /* 0x000fe40003800000 */
[----:B------:R-:W-:Y:S01]  /*16f0*/  ISETP.GE.AND P0, PT, R0, R34, PT ;  /* 0x000000220000720c */ /* 0x000fe20003f06270 */
[----:B------:R-:W-:Y:S02]  /*1700*/  IMAD.MOV.U32 R34, RZ, RZ, 0x6 ;  /* 0x00000006ff227424 */ /* 0x000fe400078e00ff */
[----:B------:R-:W-:-:S03]  /*1710*/  IMAD.SHL.U32 R160, R159, 0x40, RZ ;  /* 0x000000409fa07824 */ /* 0x000fc600078e00ff */
[----:B------:R-:W-:-:S07]  /*1720*/  SHF.L.U64.HI R158, R159, R34, c[0x0][0x19c] ;  /* 0x000067009f9e7619 */ /* 0x000fce0000010222 */
        /* <DEDUP_REMOVED lines=18> */
.L_x_980:
[----:B------:R-:W-:Y:S05]  /*1850*/  BSYNC B0 ;  /* 0x0000000000007941 */ /* 0x000fea0003800000 */
.L_x_979:
[----:B------:R-:W-:Y:S01]  /*1860*/  IMAD R0, R13, c[0x0][0x198], RZ ;  /* 0x000066000d007a24 */ /* 0x000fe200078e02ff */
[----:B------:R-:W-:Y:S01]  /*1870*/  LOP3.LUT R7, R20, 0xfffffff8, RZ, 0xc0, !PT ;  /* 0xfffffff814077812 */ /* 0x000fe200078ec0ff */
[--C-:B--2---:R-:W-:Y:S01]  /*1880*/  IMAD.WIDE.U32 R4, R12, c[0x0][0x198], R164.reuse ;  /* 0x000066000c047a25 */ /* 0x104fe200078e00a4 */
[----:B------:R-:W-:Y:S01]  /*1890*/  IADD3 R48, R221, -0x1, RZ ;  /* 0xffffffffdd307810 */ /* 0x000fe20007ffe0ff */
[----:B------:R-:W-:Y:S01]  /*18a0*/  BSSY B0, `(.L_x_981) ;  /* 0x000002e000007945 */ /* 0x000fe20003800000 */
[----:B------:R-:W-:Y:S01]  /*18b0*/  IADD3 R18, R18, -R7, RZ ;  /* 0x8000000712127210 */ /* 0x000fe20007ffe0ff */
[----:B------:R-:W-:Y:S01]  /*18c0*/  IMAD R6, R13, c[0x0][0x1a0], RZ ;  /* 0x000068000d067a24 */ /* 0x000fe200078e02ff */
[----:B------:R-:W-:Y:S01]  /*18d0*/  IADD3 R4, P1, R28, R4, RZ ;  /* 0x000000041c047210 */ /* 0x000fe20007f3e0ff */
[C---:B------:R-:W-:Y:S01]  /*18e0*/  IMAD.WIDE.U32 R2, R12.reuse, c[0x0][0x1a0], R164 ;  /* 0x000068000c027a25 */ /* 0x040fe200078e00a4 */
[----:B------:R-:W-:Y:S02]  /*18f0*/  MOV R36, 0x20 ;  /* 0x0000002000247802 */ /* 0x000fe40000000f00 */
[----:B------:R-:W-:Y:S01]  /*1900*/  MOV R232, R48 ;  /* 0x0000003000e87202 */ /* 0x000fe20000000f00 */
[C---:B------:R-:W-:Y:S01]  /*1910*/  IMAD R0, R12.reuse, c[0x0][0x19c], R0 ;  /* 0x000067000c007a24 */ /* 0x040fe200078e0200 */
[----:B------:R-:W-:Y:S01]  /*1920*/  IADD3 R2, P0, R23, R2, RZ ;  /* 0x0000000217027210 */ /* 0x000fe20007f1e0ff */
[----:B------:R-:W-:-:S02]  /*1930*/  IMAD R7, R12, c[0x0][0x1a4], R6 ;  /* 0x000069000c077a24 */ /* 0x000fc400078e0206 */
[----:B------:R-:W-:Y:S01]  /*1940*/  IMAD R6, R22, c[0x0][0x1b0], RZ ;  /* 0x00006c0016067a24 */ /* 0x000fe200078e02ff */
[----:B------:R-:W-:Y:S01]  /*1950*/  IADD3.X R5, R30, R5, R0, P1, !PT ;  /* 0x000000051e057210 */ /* 0x000fe20000ffe400 */
[----:B------:R-:W-:Y:S01]  /*1960*/  IMAD R0, R22, c[0x0][0x1b8], RZ ;  /* 0x00006e0016007a24 */ /* 0x000fe200078e02ff */
[----:B------:R-:W-:Y:S01]  /*1970*/  IADD3.X R3, R25, R3, R7, P0, !PT ;  /* 0x0000000319037210 */ /* 0x000fe200007fe407 */
[----:B------:R-:W-:Y:S01]  /*1980*/  IMAD R6, R14, c[0x0][0x1b4], R6 ;  /* 0x00006d000e067a24 */ /* 0x000fe200078e0206 */
[----:B------:R-:W-:Y:S01]  /*1990*/  R2P PR, R18, 0x6 ;  /* 0x0000000612007804 */ /* 0x000fe20000000000 */
[----:B------:R-:W-:-:S04]  /*19a0*/  IMAD.WIDE.U32 R10, R14, c[0x0][0x1b0], R4 ;  /* 0x00006c000e0a7a25 */ /* 0x000fc800078e0004 */
[C---:B------:R-:W-:Y:S01]  /*19b0*/  IMAD R8, R14.reuse, c[0x0][0x1bc], R0 ;  /* 0x00006f000e087a24 */ /* 0x040fe200078e0200 */
[----:B------:R-:W-:Y:S01]  /*19c0*/  IADD3 R163, R11, R6, RZ ;  /* 0x000000060ba37210 */ /* 0x000fe20007ffe0ff */
[----:B------:R-:W-:Y:S01]  /*19d0*/  IMAD.WIDE.U32 R40, R14, c[0x0][0x1b8], R2 ;  /* 0x00006e000e287a25 */ /* 0x000fe200078e0002 */
[----:B------:R-:W-:Y:S01]  /*19e0*/  MOV R162, R10 ;  /* 0x0000000a00a27202 */ /* 0x000fe20000000f00 */
[----:B------:R2:W-:Y:S01]  /*19f0*/  STL.64 [R1+0x140], R10 ;  /* 0x0001400a01007387 */ /* 0x0005e20000100a00 */
[----:B------:R-:W-:Y:S01]  /*1a00*/  SHF.R.S32.HI R14, RZ, 0x1f, R48 ;  /* 0x0000001fff0e7819 */ /* 0x000fe20000011430 */
[----:B------:R-:W-:Y:S01]  /*1a10*/  IMAD R5, R48, -0x40, R50 ;  /* 0xffffffc030057824 */ /* 0x000fe200078e0232 */
[----:B------:R-:W-:Y:S01]  /*1a20*/  IADD3 R23, R41, R8, RZ ;  /* 0x0000000829177210 */ /* 0x000fe20007ffe0ff */
[----:B------:R2:W-:Y:S01]  /*1a30*/  STL.64 [R1+0x158], R40 ;  /* 0x0001582801007387 */ /* 0x0005e20000100a00 */
[----:B------:R-:W-:Y:S01]  /*1a40*/  IMAD R0, R158, R48, RZ ;  /* 0x000000309e007224 */ /* 0x000fe200078e02ff */
[----:B------:R-:W-:Y:S01]  /*1a50*/  MOV R3, 0x10 ;  /* 0x0000001000037802 */ /* 0x000fe20000000f00 */
[----:B------:R-:W-:Y:S01]  /*1a60*/  IMAD.WIDE.U32 R6, R48, R160, R162 ;  /* 0x000000a030067225 */ /* 0x000fe200078e00a2 */
[----:B------:R2:W-:Y:S01]  /*1a70*/  STL.64 [R1+0x138], R162 ;  /* 0x000138a201007387 */ /* 0x0005e20000100a00 */
[----:B------:R-:W-:-:S02]  /*1a80*/  ISETP.GE.AND P0, PT, R12, R5, PT ;  /* 0x000000050c00720c */ /* 0x000fc40003f06270 */
[----:B------:R-:W-:Y:S01]  /*1a90*/  IMAD R0, R14, R160, R0 ;  /* 0x000000a00e007224 */ /* 0x000fe200078e0200 */
[----:B------:R2:W-:Y:S01]  /*1aa0*/  STL [R1+0xf4], R23 ;  /* 0x0000f41701007387 */ /* 0x0005e20000100800 */
[----:B------:R-:W-:Y:S02]  /*1ab0*/  SEL R3, R3, 0xfffffff0, !P1 ;  /* 0xfffffff003037807 */ /* 0x000fe40004800000 */
[----:B------:R-:W-:Y:S02]  /*1ac0*/  SEL R4, R36, 0xffffffe0, !P2 ;  /* 0xffffffe024047807 */ /* 0x000fe40005000000 */
[----:B------:R-:W-:-:S05]  /*1ad0*/  IADD3 R9, R7, R0, RZ ;  /* 0x0000000007097210 */ /* 0x000fca0007ffe0ff */
        /* <DEDUP_REMOVED lines=10> */
.L_x_982:
[----:B------:R-:W-:Y:S05]  /*1b80*/  BSYNC B0 ;  /* 0x0000000000007941 */ /* 0x000fea0003800000 */
.L_x_981:
        /* <DEDUP_REMOVED lines=16> */
.L_x_984:
[----:B------:R-:W-:Y:S05]  /*1c90*/  BSYNC B0 ;  /* 0x0000000000007941 */ /* 0x000fea0003800000 */
.L_x_983:
        /* <DEDUP_REMOVED lines=15> */
.L_x_986:
[----:B------:R-:W-:Y:S05]  /*1d90*/  BSYNC B0 ;  /* 0x0000000000007941 */ /* 0x000fea0003800000 */
.L_x_985:
        /* <DEDUP_REMOVED lines=17> */
.L_x_988:
[----:B------:R-:W-:Y:S05]  /*1eb0*/  BSYNC B0 ;  /* 0x0000000000007941 */ /* 0x000fea0003800000 */
.L_x_987:
[----:B------:R-:W-:Y:S01]  /*1ec0*/  ISETP.NE.U32.AND P1, PT, RZ, c[0x0][0x318], PT ;  /* 0x0000c600ff007a0c */ /* 0x000fe20003f25070 */
[----:B------:R-:W0:Y:S03]  /*1ed0*/  LDGDEPBAR ;  /* 0x00000000000079af */ /* 0x000e260000000000 */
[----:B------:R-:W-:-:S13]  /*1ee0*/  ISETP.NE.AND.EX P1, PT, RZ, c[0x0][0x31c], PT, P1 ;  /* 0x0000c700ff007a0c */ /* 0x000fda0003f25310 */
[----:B------:R-:W-:Y:S01]  /*1ef0*/  @P1 SHF.R.S32.HI R0, RZ, 0x1f, R32 ;  /* 0x0000001fff001819 */ /* 0x000fe20000011420 */
[----:B-1----:R-:W-:-:S04]  /*1f00*/  @P1 IMAD.WIDE.U32 R6, R32, c[0x0][0x320], R16 ;  /* 0x0000c80020061a25 */ /* 0x002fc800078e0010 */
[----:B------:R-:W-:Y:S01]  /*1f10*/  @P1 IMAD R0, R0, c[0x0][0x320], RZ ;  /* 0x0000c80000001a24 */ /* 0x000fe200078e02ff */
[----:B------:R-:W-:Y:S01]  /*1f20*/  @P1 LEA R8, P0, R6, c[0x0][0x318], 0x2 ;  /* 0x0000c60006081a11 */ /* 0x000fe200078010ff */
[----:B------:R-:W-:-:S04]  /*1f30*/  DEPBAR.LE SB0, 0x0 ;  /* 0x000080000000791a */ /* 0x000fc80000000000 */
[----:B------:R-:W-:-:S04]  /*1f40*/  @P1 IMAD R0, R32, c[0x0][0x324], R0 ;  /* 0x0000c90020001a24 */ /* 0x000fc800078e0200 */
[----:B------:R-:W-:-:S05]  /*1f50*/  @P1 IMAD.IADD R0, R7, 0x1, R0 ;  /* 0x0000000107001824 */ /* 0x000fca00078e0200 */
[----:B------:R-:W-:-:S05]  /*1f60*/  @P1 LEA.HI.X R9, R6, c[0x0][0x31c], R0, 0x2, P0 ;  /* 0x0000c70006091a11 */ /* 0x000fca00000f1400 */
[----:B------:R1:W5:Y:S01]  /*1f70*/  @P1 LDG.E R8, [R8.64] ;  /* 0x0000002208081981 */ /* 0x000362000c1e1900 */
[----:B------:R-:W-:Y:S01]  /*1f80*/  ISETP.GE.AND P0, PT, R12, R5, PT ;  /* 0x000000050c00720c */ /* 0x000fe20003f06270 */
[----:B------:R-:W-:Y:S01]  /*1f90*/  IMAD.MOV.U32 R16, RZ, RZ, c[0x0][0x1a0] ;  /* 0x00006800ff107624 */ /* 0x000fe200078e00ff */
[----:B------:R-:W-:Y:S01]  /*1fa0*/  MOV R22, R40 ;  /* 0x0000002800167202 */ /* 0x000fe20000000f00 */
[----:B------:R-:W-:Y:S01]  /*1fb0*/  BAR.SYNC.DEFER_BLOCKING 0x0 ;  /* 0x0000000000007b1d */ /* 0x000fe20000010000 */
[----:B------:R-:W-:Y:S01]  /*1fc0*/  IMAD R219, R37, 0x8, R24 ;  /* 0x0000000825db7824 */ /* 0x000fe200078e0218 */
[----:B------:R-:W-:Y:S01]  /*1fd0*/  LEA R2, R24, R35, 0x4 ;  /* 0x0000002318027211 */ /* 0x000fe200078e20ff */
[C---:B--2---:R-:W-:Y:S01]  /*1fe0*/  IMAD.SHL.U32 R10, R16.reuse, 0x40, RZ ;  /* 0x00000040100a7824 */ /* 0x044fe200078e00ff */
[----:B------:R-:W-:Y:S01]  /*1ff0*/  SHF.L.U64.HI R11, R16, R34, c[0x0][0x1a4] ;  /* 0x00006900100b7619 */ /* 0x000fe20000010222 */
[----:B------:R-:W-:Y:S01]  /*2000*/  UIADD3 UR14, UR37, 0x646e171e, URZ ;  /* 0x646e171e250e7890 */ /* 0x000fe2000fffe03f */
[----:B------:R-:W-:Y:S01]  /*2010*/  IADD3 R2, R2, 0x1, R27 ;  /* 0x0000000102027810 */ /* 0x000fe20007ffe01b */
[----:B------:R-:W-:Y:S01]  /*2020*/  IMAD.WIDE.U32 R6, R48, R10, R22 ;  /* 0x0000000a30067225 */ /* 0x000fe200078e0016 */
[----:B------:R-:W-:Y:S01]  /*2030*/  SHF.L.U32 R31, R31, 0x1, RZ ;  /* 0x000000011f1f7819 */ /* 0x000fe200000006ff */
[----:B------:R2:W-:Y:S01]  /*2040*/  STL [R1+0x164], R11 ;  /* 0x0001640b01007387 */ /* 0x0005e20000100800 */
[----:B------:R-:W-:Y:S01]  /*2050*/  IADD3 R2, R50, R2, -R38 ;  /* 0x0000000232027210 */ /* 0x000fe20007ffe826 */
[----:B------:R-:W-:Y:S01]  /*2060*/  IMAD R0, R11, R48, RZ ;  /* 0x000000300b007224 */ /* 0x000fe200078e02ff */
[----:B------:R-:W-:Y:S01]  /*2070*/  BSSY B0, `(.L_x_989) ;  /* 0x0000015000007945 */ /* 0x000fe20003800000 */
[----:B------:R2:W-:Y:S01]  /*2080*/  STL.64 [R1+0xf0], R22 ;  /* 0x0000f01601007387 */ /* 0x0005e20000100a00 */
[----:B------:R-:W-:Y:S01]  /*2090*/  IMAD.MOV.U32 R187, RZ, RZ, RZ ;  /* 0x000000ffffbb7224 */ /* 0x000fe200078e00ff */
[----:B------:R-:W-:Y:S01]  /*20a0*/  LOP3.LUT R51, R31, 0x6, RZ, 0xc0, !PT ;  /* 0x000000061f337812 */ /* 0x000fe200078ec0ff */
[----:B------:R-:W-:Y:S01]  /*20b0*/  IMAD R0, R14, R10, R0 ;  /* 0x0000000a0e007224 */ /* 0x000fe200078e0200 */
[----:B------:R2:W-:Y:S01]  /*20c0*/  STL [R1+0xa8], R219 ;  /* 0x0000a8db01007387 */ /* 0x0005e20000100800 */
[----:B------:R-:W-:Y:S01]  /*20d0*/  IADD3 R49, R2, c[0x0][0x2e8], RZ ;  /* 0x0000ba0002317a10 */ /* 0x000fe20007ffe0ff */
[----:B-1----:R-:W5:Y:S02]  /*20e0*/  @P1 MUFU.RCP R9, c[0x0][0x238] ;  /* 0x00008e0000091b08 */ /* 0x002f640000001000 */
[----:B------:R2:W-:Y:S01]  /*20f0*/  @P0 STS.128 [R188+0x6000], RZ ;  /* 0x006000ffbc000388 */ /* 0x0005e20000000c00 */
[----:B-----5:R-:W-:Y:S01]  /*2100*/  @P1 FMUL.FTZ R187, R8, R9 ;  /* 0x0000000908bb1220 */ /* 0x020fe20000410000 */
[----:B------:R-:W-:Y:S01]  /*2110*/  IADD3 R9, R7, R0, RZ ;  /* 0x0000000007097210 */ /* 0x000fe20007ffe0ff */
        /* <DEDUP_REMOVED lines=10> */
.L_x_990:
[----:B--2---:R-:W-:Y:S05]  /*21c0*/  BSYNC B0 ;  /* 0x0000000000007941 */ /* 0x004fea0003800000 */
.L_x_989:
[----:B------:R-:W-:Y:S01]  /*21d0*/  ISETP.GE.AND P0, PT, R21, R5, PT ;  /* 0x000000051500720c */ /* 0x000fe20003f06270 */
[----:B------:R-:W-:Y:S01]  /*21e0*/  BSSY B0, `(.L_x_991) ;  /* 0x0000011000007945 */ /* 0x000fe20003800000 */
[C---:B------:R-:W-:Y:S01]  /*21f0*/  SHF.L.U64.HI R2, R16.reuse, R33, c[0x0][0x1a4] ;  /* 0x0000690010027619 */ /* 0x040fe20000010221 */
        /* <DEDUP_REMOVED lines=8> */
[----:B--2---:R-:W-:Y:S01]  /*2280*/  IMAD.X R2, R2, 0x1, R9, P0 ;  /* 0x0000000102027824 */ /* 0x004fe200000e0609 */
[----:B------:R-:W-:-:S04]  /*2290*/  LEA R10, P0, R0, c[0x0][0x170], 0x1 ;  /* 0x00005c00000a7a11 */ /* 0x000fc800078008ff */
[----:B------:R-:W-:-:S05]  /*22a0*/  LEA.HI.X R11, R0, c[0x0][0x174], R2, 0x1, P0 ;  /* 0x00005d00000b7a11 */ /* 0x000fca00000f0c02 */
[----:B------:R-:W-:Y:S01]  /*22b0*/  @!PT LDS RZ, [RZ] ;  /* 0x00000000fffff984 */ /* 0x000fe20000000800 */
[----:B------:R-:W-:Y:S01]  /*22c0*/  @!PT LDS RZ, [RZ] ;  /* 0x00000000fffff984 */ /* 0x000fe20000000800 */
[----:B------:R-:W-:Y:S01]  /*22d0*/  @!PT LDS RZ, [RZ] ;  /* 0x00000000fffff984 */ /* 0x000fe20000000800 */
[----:B------:R2:W-:Y:S04]  /*22e0*/  LDGSTS.E.BYPASS.LTC128B.128 [R188+0x6800], [R10.64] ;  /* 0x068000000abc7fae */ /* 0x0005e8000b901d62 */
.L_x_992:
[----:B------:R-:W-:Y:S05]  /*22f0*/  BSYNC B0 ;  /* 0x0000000000007941 */ /* 0x000fea0003800000 */
.L_x_991:
[----:B------:R-:W-:Y:S01]  /*2300*/  ISETP.GE.AND P0, PT, R19, R5, PT ;  /* 0x000000051300720c */ /* 0x000fe20003f06270 */
[----:B------:R-:W-:-:S12]  /*2310*/  BSSY B0, `(.L_x_993) ;  /* 0x000000f000007945 */ /* 0x000fd80003800000 */
[----:B------:R1:W-:Y:S01]  /*2320*/  @P0 STS.128 [R188+0x7000], RZ ;  /* 0x007000ffbc000388 */ /* 0x0003e20000000c00 */
[----:B------:R-:W-:Y:S05]  /*2330*/  @P0 BRA `(.L_x_994) ;  /* 0x000000c000000947 */ /* 0x000fea0003800000 */
[----:B------:R-:W-:-:S13]  /*2340*/  ISETP.GE.AND P0, PT, R164, c[0x0][0x220], PT ;  /* 0x00008800a4007a0c */ /* 0x000fda0003f06270 */
[----:B------:R1:W-:Y:S01]  /*2350*/  @P0 STS.128 [R188+0x7000], RZ ;  /* 0x007000ffbc000388 */ /* 0x0003e20000000c00 */
[----:B------:R-:W-:Y:S05]  /*2360*/  @P0 BRA `(.L_x_994) ;  /* 0x0000009000000947 */ /* 0x000fea0003800000 */
[----:B--2---:R-:W-:Y:S01]  /*2370*/  IMAD.MOV.U32 R2, RZ, RZ, c[0x0][0x1a4] ;  /* 0x00006900ff027624 */ /* 0x004fe200078e00ff */
        /* <DEDUP_REMOVED lines=8> */
.L_x_994:
[----:B------:R-:W-:Y:S05]  /*2400*/  BSYNC B0 ;  /* 0x0000000000007941 */ /* 0x000fea0003800000 */
.L_x_993:
        /* <DEDUP_REMOVED lines=18> */
.L_x_996:
[----:B------:R-:W-:Y:S05]  /*2530*/  BSYNC B0 ;  /* 0x0000000000007941 */ /* 0x000fea0003800000 */
.L_x_995:
[----:B-1----:R-:W-:Y:S01]  /*2540*/  SHF.R.S32.HI R7, RZ, 0x4, R26 ;  /* 0x00000004ff077819 */ /* 0x002fe2000001141a */
[C---:B------:R-:W-:Y:S01]  /*2550*/  IMAD.SHL.U32 R5, R29.reuse, 0x40, RZ ;  /* 0x000000401d057824 */ /* 0x040fe200078e00ff */
[----:B------:R-:W-:Y:S01]  /*2560*/  R2P PR, R29, 0x6 ;  /* 0x000000061d007804 */ /* 0x000fe20000000000 */
[----:B--2---:R-:W-:Y:S01]  /*2570*/  IMAD.SHL.U32 R2, R18, 0x40, RZ ;  /* 0x0000004012027824 */ /* 0x004fe200078e00ff */
[----:B------:R-:W-:Y:S01]  /*2580*/  LEA.HI R0, R26, R7, RZ, 0x1 ;  /* 0x000000071a007211 */ /* 0x000fe200078f08ff */
[----:B------:R-:W-:Y:S01]  /*2590*/  IMAD.SHL.U32 R12, R12, 0x8, RZ ;  /* 0x000000080c0c7824 */ /* 0x000fe200078e00ff */
[----:B------:R-:W0:Y:S02]  /*25a0*/  LDGDEPBAR ;  /* 0x00000000000079af */ /* 0x000e240000000000 */
[----:B------:R-:W-:Y:S02]  /*25b0*/  LOP3.LUT R0, R0, 0xfffffffe, RZ, 0xc0, !PT ;  /* 0xfffffffe00007812 */ /* 0x000fe400078ec0ff */
[----:B------:R-:W-:-:S03]  /*25c0*/  LOP3.LUT R2, R2, 0x1c0, RZ, 0xc0, !PT ;  /* 0x000001c002027812 */ /* 0x000fc600078ec0ff */
[----:B------:R-:W-:Y:S01]  /*25d0*/  IMAD.IADD R7, R7, 0x1, -R0 ;  /* 0x0000000107077824 */ /* 0x000fe200078e0a00 */
[----:B------:R-:W-:-:S03]  /*25e0*/  LOP3.LUT R0, R5, 0x1c0, RZ, 0xc0, !PT ;  /* 0x000001c005007812 */ /* 0x000fc600078ec0ff */
[----:B------:R-:W-:Y:S01]  /*25f0*/  IMAD.SHL.U32 R5, R7, 0x8, RZ ;  /* 0x0000000807057824 */ /* 0x000fe200078e00ff */
[----:B------:R-:W-:Y:S02]  /*2600*/  LOP3.LUT R12, R0, 0x8, R12, 0xf8, !PT ;  /* 0x00000008000c7812 */ /* 0x000fe400078ef80c */
[----:B------:R-:W-:Y:S02]  /*2610*/  SHF.R.U32.HI R0, RZ, 0x3, R0 ;  /* 0x00000003ff007819 */ /* 0x000fe40000011600 */
[----:B------:R-:W-:Y:S02]  /*2620*/  LOP3.LUT R6, R2, 0x8, R5, 0xf8, !PT ;  /* 0x0000000802067812 */ /* 0x000fe400078ef805 */
[----:B------:R-:W-:Y:S01]  /*2630*/  SHF.R.U32.HI R5, RZ, 0x3, R2 ;  /* 0x00000003ff057819 */ /* 0x000fe20000011602 */
[----:B------:R-:W-:Y:S01]  /*2640*/  IMAD R2, R24, 0x400, R142 ;  /* 0x0000040018027824 */ /* 0x000fe200078e028e */
[----:B------:R-:W-:Y:S02]  /*2650*/  LOP3.LUT R0, R12, R0, RZ, 0x3c, !PT ;  /* 0x000000000c007212 */ /* 0x000fe400078e3cff */
[----:B------:R-:W-:-:S02]  /*2660*/  LOP3.LUT R141, R6, R5, RZ, 0x3c, !PT ;  /* 0x00000005068d7212 */ /* 0x000fc400078e3cff */
[----:B------:R-:W-:Y:S01]  /*2670*/  IADD3 R5, R49, 0x48, RZ ;  /* 0x0000004831057810 */ /* 0x000fe20007ffe0ff */
[----:B------:R-:W-:Y:S01]  /*2680*/  IMAD R0, R7, 0x200, R0 ;  /* 0x0000020007007824 */ /* 0x000fe200078e0200 */
[----:B------:R-:W-:Y:S01]  /*2690*/  IADD3 R7, R49, 0x40, RZ ;  /* 0x0000004031077810 */ /* 0x000fe20007ffe0ff */
[----:B------:R-:W-:Y:S02]  /*26a0*/  IMAD.IADD R2, R141, 0x1, R2 ;  /* 0x000000018d027824 */ /* 0x000fe400078e0202 */
[----:B------:R-:W-:Y:S01]  /*26b0*/  IMAD.SHL.U32 R172, R0, 0x2, RZ ;  /* 0x0000000200ac7824 */ /* 0x000fe200078e00ff */
[----:B------:R-:W-:Y:S01]  /*26c0*/  SEL R0, R36, 0xffffffe0, !P1 ;  /* 0xffffffe024007807 */ /* 0x000fe20004800000 */
[----:B------:R-:W-:-:S03]  /*26d0*/  IMAD.SHL.U32 R179, R2, 0x2, RZ ;  /* 0x0000000202b37824 */ /* 0x000fc600078e00ff */
[----:B------:R-:W-:Y:S01]  /*26e0*/  LDSM.16.M88.4 R16, [R172+0x4000] ;  /* 0x00400000ac10783b */ /* 0x000fe20000000200 */
[C---:B------:R-:W-:Y:S01]  /*26f0*/  IMAD.IADD R178, R172.reuse, 0x1, R0 ;  /* 0x00000001acb27824 */ /* 0x040fe200078e0200 */
[C---:B------:R-:W-:Y:S01]  /*2700*/  IADD3 R2, R172.reuse, 0x4000, RZ ;  /* 0x00004000ac027810 */ /* 0x040fe20007ffe0ff */
[C-C-:B------:R-:W-:Y:S01]  /*2710*/  IMAD R182, R3.reuse, 0x2, R179.reuse ;  /* 0x0000000203b67824 */ /* 0x140fe200078e02b3 */
[----:B------:R-:W1:Y:S01]  /*2720*/  LDSM.16.M88.4 R12, [R179] ;  /* 0x00000000b30c783b */ /* 0x000e620000000200 */
[----:B------:R-:W-:Y:S01]  /*2730*/  IADD3 R183, R172, 0x4040, RZ ;  /* 0x00004040acb77810 */ /* 0x000fe20007ffe0ff */
[----:B------:R-:W-:Y:S01]  /*2740*/  IMAD R180, R4, 0x2, R179 ;  /* 0x0000000204b47824 */ /* 0x000fe200078e02b3 */
[----:B------:R-:W-:Y:S01]  /*2750*/  @P2 IADD3 R183, R2, -0x40, RZ ;  /* 0xffffffc002b72810 */ /* 0x000fe20007ffe0ff */
[----:B------:R-:W2:Y:S02]  /*2760*/  LDSM.16.M88.4 R8, [R179+0x2000] ;  /* 0x00200000b308783b */ /* 0x000ea40000000200 */
[----:B------:R-:W-:Y:S01]  /*2770*/  IMAD R181, R3, 0x2, R180 ;  /* 0x0000000203b57824 */ /* 0x000fe200078e02b4 */
[C---:B------:R-:W-:Y:S01]  /*2780*/  IADD3 R186, R183.reuse, 0x800, RZ ;  /* 0x00000800b7ba7810 */ /* 0x040fe20007ffe0ff */
[----:B------:R-:W5:Y:S01]  /*2790*/  LDSM.16.M88.4 R32, [R172+0x5000] ;  /* 0x00500000ac20783b */ /* 0x000f620000000200 */
[----:B------:R-:W-:Y:S01]  /*27a0*/  IMAD.IADD R177, R0, 0x1, R183 ;  /* 0x0000000100b17824 */ /* 0x000fe200078e02b7 */
[----:B------:R-:W-:Y:S01]  /*27b0*/  IADD3 R185, R183, 0x1000, RZ ;  /* 0x00001000b7b97810 */ /* 0x000fe20007ffe0ff */
[----:B------:R-:W-:Y:S01]  /*27c0*/  IMAD R0, R48, 0x40, R51 ;  /* 0x0000004030007824 */ /* 0x000fe200078e0233 */
[----:B------:R-:W3:Y:S01]  /*27d0*/  LDSM.16.M88.4 R20, [R172+0x4800] ;  /* 0x00480000ac14783b */ /* 0x000ee20000000200 */
[----:B------:R-:W-:-:S02]  /*27e0*/  IMNMX R48, R49, R50, PT ;  /* 0x0000003231307217 */ /* 0x000fc40003800200 */
[----:B------:R-:W-:Y:S01]  /*27f0*/  IMNMX R51, R7, R50, PT ;  /* 0x0000003207337217 */ /* 0x000fe20003800200 */
[----:B------:R-:W4:Y:S01]  /*2800*/  LDSM.16.M88.4 R24, [R172+0x5800] ;  /* 0x00580000ac18783b */ /* 0x000f220000000200 */
[----:B------:R-:W-:Y:S02]  /*2810*/  IADD3 R2, R0, 0x1, RZ ;  /* 0x0000000100027810 */ /* 0x000fe40007ffe0ff */
[----:B------:R-:W-:Y:S01]  /*2820*/  IADD3 R184, R183, 0x1800, RZ ;  /* 0x00001800b7b87810 */ /* 0x000fe20007ffe0ff */
[----:B------:R-:W-:Y:S01]  /*2830*/  LDSM.16.M88.4 R56, [R178+0x5000] ;  /* 0x00500000b238783b */ /* 0x000fe20000000200 */
[----:B------:R-:W1:Y:S01]  /*2840*/  I2F R6, R2 ;  /* 0x0000000200067306 */ /* 0x000e620000201400 */
[C---:B------:R-:W-:Y:S02]  /*2850*/  ISETP.GE.AND P0, PT, R2.reuse, R48, PT ;  /* 0x000000300200720c */ /* 0x040fe40003f06270 */
[----:B------:R-:W-:Y:S01]  /*2860*/  LDSM.16.M88.4 R64, [R178+0x4000] ;  /* 0x00400000b240783b */ /* 0x000fe20000000200 */
[----:B------:R-:W-:-:S03]  /*2870*/  ISETP.GE.AND P4, PT, R2, R51, PT ;  /* 0x000000330200720c */ /* 0x000fc60003f86270 */
[----:B------:R-:W-:Y:S04]  /*2880*/  LDSM.16.M88.4 R60, [R178+0x4800] ;  /* 0x00480000b23c783b */ /* 0x000fe80000000200 */
[----:B------:R-:W-:Y:S04]  /*2890*/  LDSM.16.M88.4 R68, [R178+0x5800] ;  /* 0x00580000b244783b */ /* 0x000fe80000000200 */
[----:B------:R-:W-:Y:S01]  /*28a0*/  LDSM.16.M88.4 R28, [R182] ;  /* 0x00000000b61c783b */ /* 0x000fe20000000200 */
[-C--:B-1----:R-:W-:Y:S08]  /*28b0*/  HMMA.16816.F32 R92, R12, R16.reuse, RZ ;  /* 0x000000100c5c723c */ /* 0x082ff000000018ff */
[C---:B--2---:R-:W-:Y:S08]  /*28c0*/  HMMA.16816.F32 R40, R8.reuse, R16, RZ ;  /* 0x000000100828723c */ /* 0x044ff000000018ff */
[-C--:B------:R-:W-:Y:S08]  /*28d0*/  HMMA.16816.F32 R88, R8, R18.reuse, RZ ;  /* 0x000000120858723c */ /* 0x080ff000000018ff */
[----:B------:R-:W-:Y:S01]  /*28e0*/  HMMA.16816.F32 R136, R12, R18, RZ ;  /* 0x000000120c88723c */ /* 0x000fe200000018ff */
[----:B------:R-:W1:Y:S07]  /*28f0*/  LDSM.16.M88.4 R16, [R182+0x2000] ;  /* 0x00200000b610783b */ /* 0x000e6e0000000200 */
[C---:B-----5:R-:W-:Y:S08]  /*2900*/  HMMA.16816.F32 R44, R8.reuse, R32, RZ ;  /* 0x00000020082c723c */ /* 0x060ff000000018ff */
[C---:B---3--:R-:W-:Y:S08]  /*2910*/  HMMA.16816.F32 R36, R8.reuse, R20, RZ ;  /* 0x000000140824723c */ /* 0x048ff000000018ff */
[C---:B----4-:R-:W-:Y:S08]  /*2920*/  HMMA.16816.F32 R52, R8.reuse, R24, RZ ;  /* 0x000000180834723c */ /* 0x050ff000000018ff */
[C---:B------:R-:W-:Y:S08]  /*2930*/  HMMA.16816.F32 R84, R8.reuse, R22, RZ ;  /* 0x000000160854723c */ /* 0x040ff000000018ff */
[C---:B------:R-:W-:Y:S08]  /*2940*/  HMMA.16816.F32 R80, R8.reuse, R34, RZ ;  /* 0x000000220850723c */ /* 0x040ff000000018ff */
[----:B------:R-:W-:Y:S08]  /*2950*/  HMMA.16816.F32 R72, R8, R26, RZ ;  /* 0x0000001a0848723c */ /* 0x000ff000000018ff */
[C---:B------:R-:W-:Y:S08]  /*2960*/  HMMA.16816.F32 R76, R12.reuse, R20, RZ ;  /* 0x000000140c4c723c */ /* 0x040ff000000018ff */
[C---:B------:R-:W-:Y:S08]  /*2970*/  HMMA.16816.F32 R8, R12.reuse, R32, RZ ;  /* 0x000000200c08723c */ /* 0x040ff000000018ff */
[C---:B------:R-:W-:Y:S08]  /*2980*/  HMMA.16816.F32 R128, R12.reuse, R34, RZ ;  /* 0x000000220c80723c */ /* 0x040ff000000018ff */
[C---:B------:R-:W-:Y:S08]  /*2990*/  HMMA.16816.F32 R32, R12.reuse, R24, RZ ;  /* 0x000000180c20723c */ /* 0x040ff000000018ff */
[----:B------:R-:W-:Y:S01]  /*29a0*/  HMMA.16816.F32 R116, R12, R26, RZ ;  /* 0x0000001a0c74723c */ /* 0x000fe200000018ff */
[----:B------:R-:W-:Y:S07]  /*29b0*/  LDSM.16.M88.4 R24, [R180] ;  /* 0x00000000b418783b */ /* 0x000fee0000000200 */
[----:B-1----:R-:W-:Y:S01]  /*29c0*/  HMMA.16816.F32 R120, R16, R56, R44 ;  /* 0x000000381078723c */ /* 0x002fe2000000182c */
[----:B------:R-:W1:Y:S07]  /*29d0*/  LDSM.16.M88.4 R44, [R183] ;  /* 0x00000000b72c783b */ /* 0x000e6e0000000200 */
[----:B------:R-:W-:Y:S01]  /*29e0*/  HMMA.16816.F32 R132, R12, R22, RZ ;  /* 0x000000160c84723c */ /* 0x000fe200000018ff */
[----:B------:R-:W2:Y:S04]  /*29f0*/  LDSM.16.M88.4 R20, [R180+0x2000] ;  /* 0x00200000b414783b */ /* 0x000ea80000000200 */
[----:B------:R-:W-:Y:S03]  /*2a00*/  LDSM.16.M88.4 R12, [R181] ;  /* 0x00000000b50c783b */ /* 0x000fe60000000200 */
[C---:B------:R-:W-:Y:S08]  /*2a10*/  HMMA.16816.F32 R104, R16.reuse, R66, R88 ;  /* 0x000000421068723c */ /* 0x040ff00000001858 */
[C---:B------:R-:W-:Y:S01]  /*2a20*/  HMMA.16816.F32 R112, R16.reuse, R64, R40 ;  /* 0x000000401070723c */ /* 0x040fe20000001828 */
[----:B------:R-:W3:Y:S07]  /*2a30*/  LDSM.16.M88.4 R40, [R183+0x800] ;  /* 0x00080000b728783b */ /* 0x000eee0000000200 */
[C---:B------:R-:W-:Y:S01]  /*2a40*/  HMMA.16816.F32 R124, R16.reuse, R60, R36 ;  /* 0x0000003c107c723c */ /* 0x040fe20000001824 */
[----:B------:R-:W4:Y:S07]  /*2a50*/  LDSM.16.M88.4 R36, [R183+0x1000] ;  /* 0x00100000b724783b */ /* 0x000f2e0000000200 */
[C---:B------:R-:W-:Y:S01]  /*2a60*/  HMMA.16816.F32 R108, R16.reuse, R68, R52 ;  /* 0x00000044106c723c */ /* 0x040fe20000001834 */
[----:B------:R-:W-:Y:S07]  /*2a70*/  LDSM.16.M88.4 R52, [R183+0x1800] ;  /* 0x00180000b734783b */ /* 0x000fee0000000200 */
[C---:B------:R-:W-:Y:S08]  /*2a80*/  HMMA.16816.F32 R100, R16.reuse, R62, R84 ;  /* 0x0000003e1064723c */ /* 0x040ff00000001854 */
[C---:B------:R-:W-:Y:S08]  /*2a90*/  HMMA.16816.F32 R96, R16.reuse, R58, R80 ;  /* 0x0000003a1060723c */ /* 0x040ff00000001850 */
[----:B------:R-:W-:Y:S08]  /*2aa0*/  HMMA.16816.F32 R88, R16, R70, R72 ;  /* 0x000000461058723c */ /* 0x000ff00000001848 */
[C---:B------:R-:W-:Y:S08]  /*2ab0*/  HMMA.16816.F32 R16, R28.reuse, R64, R92 ;  /* 0x000000401c10723c */ /* 0x040ff0000000185c */
[C---:B------:R-:W-:Y:S08]  /*2ac0*/  HMMA.16816.F32 R84, R28.reuse, R60, R76 ;  /* 0x0000003c1c54723c */ /* 0x040ff0000000184c */
[C---:B------:R-:W-:Y:S01]  /*2ad0*/  HMMA.16816.F32 R76, R28.reuse, R68, R32 ;  /* 0x000000441c4c723c */ /* 0x040fe20000001820 */
[----:B------:R-:W5:Y:S07]  /*2ae0*/  LDSM.16.M88.4 R32, [R177] ;  /* 0x00000000b120783b */ /* 0x000f6e0000000200 */
[C---:B------:R-:W-:Y:S08]  /*2af0*/  HMMA.16816.F32 R64, R28.reuse, R66, R136 ;  /* 0x000000421c40723c */ /* 0x040ff00000001888 */
[C---:B------:R-:W-:Y:S01]  /*2b00*/  HMMA.16816.F32 R80, R28.reuse, R56, R8 ;  /* 0x000000381c50723c */ /* 0x040fe20000001808 */
[----:B------:R-:W3:Y:S07]  /*2b10*/  LDSM.16.M88.4 R8, [R181+0x2000] ;  /* 0x00200000b508783b */ /* 0x000eee0000000200 */
[C---:B------:R-:W-:Y:S08]  /*2b20*/  HMMA.16816.F32 R72, R28.reuse, R62, R132 ;  /* 0x0000003e1c48723c */ /* 0x040ff00000001884 */
[----:B------:R-:W-:Y:S08]  /*2b30*/  HMMA.16816.F32 R60, R28, R58, R128 ;  /* 0x0000003a1c3c723c */ /* 0x000ff00000001880 */
[----:B-1----:R-:W-:Y:S08]  /*2b40*/  HMMA.16816.F32 R16, R24, R44, R16 ;  /* 0x0000002c1810723c */ /* 0x002ff00000001810 */
[----:B------:R-:W-:Y:S08]  /*2b50*/  HMMA.16816.F32 R68, R28, R70, R116 ;  /* 0x000000461c44723c */ /* 0x000ff00000001874 */
[C---:B--2---:R-:W-:Y:S08]  /*2b60*/  HMMA.16816.F32 R28, R20.reuse, R44, R112 ;  /* 0x0000002c141c723c */ /* 0x044ff00000001870 */
[-C--:B------:R-:W-:Y:S08]  /*2b70*/  HMMA.16816.F32 R56, R20, R46.reuse, R104 ;  /* 0x0000002e1438723c */ /* 0x080ff00000001868 */
[C---:B------:R-:W-:Y:S08]  /*2b80*/  HMMA.16816.F32 R44, R24.reuse, R46, R64 ;  /* 0x0000002e182c723c */ /* 0x040ff00000001840 */
[C---:B---3--:R-:W-:Y:S08]  /*2b90*/  HMMA.16816.F32 R64, R24.reuse, R40, R84 ;  /* 0x000000281840723c */ /* 0x048ff00000001854 */
[----:B----4-:R-:W-:Y:S08]  /*2ba0*/  HMMA.16816.F32 R84, R24, R38, R60 ;  /* 0x000000261854723c */ /* 0x010ff0000000183c */
[----:B-----5:R-:W-:Y:S01]  /*2bb0*/  HMMA.16816.F32 R60, R12, R32, R16 ;  /* 0x000000200c3c723c */ /* 0x020fe20000001810 */
[----:B------:R-:W1:Y:S07]  /*2bc0*/  LDSM.16.M88.4 R16, [R177+0x800] ;  /* 0x00080000b110783b */ /* 0x000e6e0000000200 */
[----:B------:R-:W-:Y:S08]  /*2bd0*/  HMMA.16816.F32 R104, R20, R54, R88 ;  /* 0x000000361468723c */ /* 0x000ff00000001858 */
[----:B------:R-:W-:Y:S08]  /*2be0*/  HMMA.16816.F32 R88, R24, R52, R76 ;  /* 0x000000341858723c */ /* 0x000ff0000000184c */
[----:B------:R-:W-:Y:S08]  /*2bf0*/  HMMA.16816.F32 R76, R8, R32, R28 ;  /* 0x00000020084c723c */ /* 0x000ff0000000181c */
[C---:B------:R-:W-:Y:S08]  /*2c00*/  HMMA.16816.F32 R92, R20.reuse, R40, R124 ;  /* 0x00000028145c723c */ /* 0x040ff0000000187c */
[C---:B------:R-:W-:Y:S08]  /*2c10*/  HMMA.16816.F32 R120, R20.reuse, R36, R120 ;  /* 0x000000241478723c */ /* 0x040ff00000001878 */
[C---:B------:R-:W-:Y:S08]  /*2c20*/  HMMA.16816.F32 R108, R20.reuse, R52, R108 ;  /* 0x00000034146c723c */ /* 0x040ff0000000186c */
[C---:B------:R-:W-:Y:S08]  /*2c30*/  HMMA.16816.F32 R100, R20.reuse, R42, R100 ;  /* 0x0000002a1464723c */ /* 0x040ff00000001864 */
[----:B------:R-:W-:Y:S07]  /*2c40*/  HMMA.16816.F32 R96, R20, R38, R96 ;  /* 0x000000261460723c */ /* 0x000fee0000001860 */
[----:B------:R-:W-:Y:S01]  /*2c50*/  IADD3 R20, R49, 0x8, RZ ;  /* 0x0000000831147810 */ /* 0x000fe20007ffe0ff */
[----:B------:R-:W-:Y:S01]  /*2c60*/  HMMA.16816.F32 R44, R12, R34, R44 ;  /* 0x000000220c2c723c */ /* 0x000fe2000000182c */
[----:B------:R-:W-:-:S02]  /*2c70*/  FFMA.FTZ R22, R6, R187, R63 ;  /* 0x000000bb06167223 */ /* 0x000fc4000001003f */
[-C--:B------:R-:W-:Y:S01]  /*2c80*/  IMNMX R49, R20, R50.reuse, PT ;  /* 0x0000003214317217 */ /* 0x080fe20003800200 */
[CC--:B------:R-:W-:Y:S01]  /*2c90*/  FFMA.FTZ R20, R6.reuse, R187.reuse, R61 ;  /* 0x000000bb06147223 */ /* 0x0c0fe2000001003d */
[----:B------:R-:W-:Y:S01]  /*2ca0*/  IMNMX R50, R5, R50, PT ;  /* 0x0000003205327217 */ /* 0x000fe20003800200 */
[----:B------:R-:W-:Y:S01]  /*2cb0*/  FFMA.FTZ R21, R6, R187, R77 ;  /* 0x000000bb06157223 */ /* 0x000fe2000001004d */
[----:B------:R-:W-:Y:S01]  /*2cc0*/  IADD3 R5, R0, 0x8, RZ ;  /* 0x0000000800057810 */ /* 0x000fe20007ffe0ff */
[----:B------:R-:W-:Y:S01]  /*2cd0*/  HMMA.16816.F32 R56, R8, R34, R56 ;  /* 0x000000220838723c */ /* 0x000fe20000001838 */
[C---:B------:R-:W-:Y:S02]  /*2ce0*/  ISETP.GE.AND P1, PT, R2.reuse, R49, PT ;  /* 0x000000310200720c */ /* 0x040fe40003f26270 */
[----:B------:R2:W3:Y:S01]  /*2cf0*/  I2F R7, R5 ;  /* 0x0000000500077306 */ /* 0x0004e20000201400 */
[----:B------:R-:W-:Y:S02]  /*2d00*/  ISETP.GE.AND P2, PT, R2, R50, PT ;  /* 0x000000320200720c */ /* 0x000fe40003f46270 */
[----:B------:R-:W-:-:S02]  /*2d10*/  FSEL R112, R20, -INF , !P0 ;  /* 0xff80000014707808 */ /* 0x000fc40004000000 */
[----:B------:R-:W-:Y:S01]  /*2d20*/  IADD3 R2, R0, 0x9, RZ ;  /* 0x0000000900027810 */ /* 0x000fe20007ffe0ff */
[----:B------:R-:W-:Y:S01]  /*2d30*/  HMMA.16816.F32 R72, R24, R42, R72 ;  /* 0x0000002a1848723c */ /* 0x000fe20000001848 */
[C---:B------:R-:W-:Y:S02]  /*2d40*/  ISETP.GE.AND P6, PT, R5.reuse, R48, PT ;  /* 0x000000300500720c */ /* 0x040fe40003fc6270 */
[C---:B------:R-:W-:Y:S02]  /*2d50*/  ISETP.GE.AND P5, PT, R5.reuse, R49, PT ;  /* 0x000000310500720c */ /* 0x040fe40003fa6270 */
[C---:B------:R-:W-:Y:S02]  /*2d60*/  ISETP.GE.AND P3, PT, R5.reuse, R51, PT ;  /* 0x000000330500720c */ /* 0x040fe40003f66270 */
[----:B------:R-:W-:Y:S01]  /*2d70*/  ISETP.GE.AND P0, PT, R5, R50, PT ;  /* 0x000000320500720c */ /* 0x000fe20003f06270 */
[----:B-1----:R-:W-:Y:S01]  /*2d80*/  HMMA.16816.F32 R40, R12, R16, R64 ;  /* 0x000000100c28723c */ /* 0x002fe20000001840 */
[----:B------:R-:W-:Y:S01]  /*2d90*/  FSEL R115, R21, -INF , !P4 ;  /* 0xff80000015737808 */ /* 0x000fe20006000000 */
[-C--:B--2---:R-:W-:Y:S01]  /*2da0*/  FFMA.FTZ R5, R6, R187.reuse, R79 ;  /* 0x000000bb06057223 */ /* 0x084fe2000001004f */
[----:B------:R-:W-:Y:S01]  /*2db0*/  FSEL R77, R22, -INF , !P1 ;  /* 0xff800000164d7808 */ /* 0x000fe20004800000 */
[----:B------:R-:W1:Y:S01]  /*2dc0*/  I2F R6, R2 ;  /* 0x0000000200067306 */ /* 0x000e620000201400 */
[CC--:B---3--:R-:W-:Y:S01]  /*2dd0*/  FFMA.FTZ R20, R7.reuse, R187.reuse, R44 ;  /* 0x000000bb07147223 */ /* 0x0c8fe2000001002c */
[----:B------:R-:W-:Y:S01]  /*2de0*/  ISETP.GE.AND P1, PT, R2, R48, PT ;  /* 0x000000300200720c */ /* 0x000fe20003f26270 */
[----:B------:R-:W-:Y:S01]  /*2df0*/  FFMA.FTZ R21, R7, R187, R46 ;  /* 0x000000bb07157223 */ /* 0x000fe2000001002e */
[----:B------:R-:W-:Y:S01]  /*2e00*/  FSEL R117, R5, -INF , !P2 ;  /* 0xff80000005757808 */ /* 0x000fe20005000000 */
[----:B------:R-:W-:Y:S01]  /*2e10*/  HMMA.16816.F32 R80, R24, R36, R80 ;  /* 0x000000241850723c */ /* 0x000fe20000001850 */
[----:B------:R-:W-:-:S02]  /*2e20*/  IADD3 R5, R0, 0x10, RZ ;  /* 0x0000001000057810 */ /* 0x000fc40007ffe0ff */
[----:B------:R-:W-:Y:S01]  /*2e30*/  FSEL R113, R20, -INF , !P6 ;  /* 0xff80000014717808 */ /* 0x000fe20007000000 */
[C---:B------:R-:W-:Y:S01]  /*2e40*/  FFMA.FTZ R20, R7.reuse, R187, R56 ;  /* 0x000000bb07147223 */ /* 0x040fe20000010038 */
[C---:B------:R-:W-:Y:S01]  /*2e50*/  ISETP.GE.AND P4, PT, R2.reuse, R49, PT ;  /* 0x000000310200720c */ /* 0x040fe20003f86270 */
[----:B------:R-:W-:Y:S01]  /*2e60*/  FFMA.FTZ R7, R7, R187, R58 ;  /* 0x000000bb07077223 */ /* 0x000fe2000001003a */
[C---:B------:R-:W-:Y:S01]  /*2e70*/  ISETP.GE.AND P2, PT, R2.reuse, R51, PT ;  /* 0x000000330200720c */ /* 0x040fe20003f46270 */
[----:B------:R-:W-:Y:S01]  /*2e80*/  HMMA.16816.F32 R36, R8, R16, R92 ;  /* 0x000000100824723c */ /* 0x000fe2000000185c */
[----:B------:R-:W2:Y:S01]  /*2e90*/  I2F R16, R5 ;  /* 0x0000000500107306 */ /* 0x000ea20000201400 */
[----:B------:R-:W-:Y:S01]  /*2ea0*/  ISETP.GE.AND P6, PT, R2, R50, PT ;  /* 0x000000320200720c */ /* 0x000fe20003fc6270 */
[-C--:B-1----:R-:W-:Y:S01]  /*2eb0*/  FFMA.FTZ R22, R6, R187.reuse, R47 ;  /* 0x000000bb06167223 */ /* 0x082fe2000001002f */
[----:B------:R-:W-:Y:S02]  /*2ec0*/  IADD3 R2, R0, 0x11, RZ ;  /* 0x0000001100027810 */ /* 0x000fe40007ffe0ff */
[----:B------:R-:W-:Y:S01]  /*2ed0*/  FSEL R130, R7, -INF , !P0 ;  /* 0xff80000007827808 */ /* 0x000fe20004000000 */
[----:B------:R-:W-:Y:S01]  /*2ee0*/  FFMA.FTZ R17, R6, R187, R45 ;  /* 0x000000bb06117223 */ /* 0x000fe2000001002d */
[----:B------:R-:W-:Y:S01]  /*2ef0*/  HMMA.16816.F32 R68, R24, R54, R68 ;  /* 0x000000361844723c */ /* 0x000fe20000001844 */
[----:B------:R-:W1:Y:S01]  /*2f00*/  LDSM.16.M88.4 R24, [R177+0x1000] ;  /* 0x00100000b118783b */ /* 0x000e620000000200 */
[----:B------:R-:W3:Y:S01]  /*2f10*/  I2F R7, R2 ;  /* 0x0000000200077306 */ /* 0x000ee20000201400 */
[----:B------:R-:W-:-:S02]  /*2f20*/  FSEL R67, R21, -INF , !P5 ;  /* 0xff80000015437808 */ /* 0x000fc40006800000 */
[----:B------:R-:W-:Y:S02]  /*2f30*/  FSEL R127, R20, -INF , !P3 ;  /* 0xff800000147f7808 */ /* 0x000fe40005800000 */
[----:B------:R-:W-:Y:S01]  /*2f40*/  FSEL R65, R17, -INF , !P1 ;  /* 0xff80000011417808 */ /* 0x000fe20004800000 */
[C---:B------:R-:W-:Y:S01]  /*2f50*/  FFMA.FTZ R17, R6.reuse, R187, R57 ;  /* 0x000000bb06117223 */ /* 0x040fe20000010039 */
[C---:B------:R-:W-:Y:S01]  /*2f60*/  ISETP.GE.AND P5, PT, R5.reuse, R48, PT ;  /* 0x000000300500720c */ /* 0x040fe20003fa6270 */
[-C--:B------:R-:W-:Y:S01]  /*2f70*/  HMMA.16816.F32 R32, R12, R18.reuse, R72 ;  /* 0x000000120c20723c */ /* 0x080fe20000001848 */
[C---:B------:R-:W-:Y:S01]  /*2f80*/  ISETP.GE.AND P3, PT, R5.reuse, R49, PT ;  /* 0x000000310500720c */ /* 0x040fe20003f66270 */
[----:B------:R-:W-:Y:S01]  /*2f90*/  FFMA.FTZ R6, R6, R187, R59 ;  /* 0x000000bb06067223 */ /* 0x000fe2000001003b */
[C---:B------:R-:W-:Y:S02]  /*2fa0*/  ISETP.GE.AND P0, PT, R5.reuse, R51, PT ;  /* 0x000000330500720c */ /* 0x040fe40003f06270 */
[----:B------:R-:W-:Y:S01]  /*2fb0*/  ISETP.GE.AND P1, PT, R5, R50, PT ;  /* 0x000000320500720c */ /* 0x000fe20003f26270 */
[-C--:B--2---:R-:W-:Y:S01]  /*2fc0*/  FFMA.FTZ R5, R16, R187.reuse, R40 ;  /* 0x000000bb10057223 */ /* 0x084fe20000010028 */
[----:B------:R-:W-:Y:S01]  /*2fd0*/  FSEL R126, R17, -INF , !P2 ;  /* 0xff800000117e7808 */ /* 0x000fe20005000000 */
[----:B------:R-:W-:Y:S01]  /*2fe0*/  HMMA.16816.F32 R28, R8, R18, R100 ;  /* 0x00000012081c723c */ /* 0x000fe20000001864 */
[----:B------:R-:W-:Y:S01]  /*2ff0*/  FSEL R66, R22, -INF , !P4 ;  /* 0xff80000016427808 */ /* 0x000fe20006000000 */
[-C--:B---3--:R-:W-:Y:S01]  /*3000*/  FFMA.FTZ R17, R7, R187.reuse, R41 ;  /* 0x000000bb07117223 */ /* 0x088fe20000010029 */
[----:B------:R-:W-:Y:S01]  /*3010*/  FSEL R114, R5, -INF , !P5 ;  /* 0xff80000005727808 */ /* 0x000fe20006800000 */
[----:B------:R-:W-:Y:S01]  /*3020*/  FFMA.FTZ R20, R7, R187, R43 ;  /* 0x000000bb07147223 */ /* 0x000fe2000001002b */
[----:B------:R-:W-:-:S02]  /*3030*/  IADD3 R5, R0, 0x18, RZ ;  /* 0x0000001800057810 */ /* 0x000fc40007ffe0ff */
[-C--:B------:R-:W-:Y:S01]  /*3040*/  FFMA.FTZ R19, R16, R187.reuse, R42 ;  /* 0x000000bb10137223 */ /* 0x080fe2000001002a */
[----:B------:R-:W-:Y:S01]  /*3050*/  ISETP.GE.AND P4, PT, R2, R48, PT ;  /* 0x000000300200720c */ /* 0x000fe20003f86270 */
[-C--:B------:R-:W-:Y:S01]  /*3060*/  FFMA.FTZ R18, R16, R187.reuse, R36 ;  /* 0x000000bb10127223 */ /* 0x080fe20000010024 */
[----:B------:R-:W-:Y:S01]  /*3070*/  FSEL R129, R6, -INF , !P6 ;  /* 0xff80000006817808 */ /* 0x000fe20007000000 */
[----:B------:R-:W-:Y:S01]  /*3080*/  FFMA.FTZ R16, R16, R187, R38 ;  /* 0x000000bb10107223 */ /* 0x000fe20000010026 */
[----:B------:R-:W2:Y:S01]  /*3090*/  I2F R6, R5 ;  /* 0x0000000500067306 */ /* 0x000ea20000201400 */
[C---:B------:R-:W-:Y:S02]  /*30a0*/  ISETP.GE.AND P2, PT, R2.reuse, R49, PT ;  /* 0x000000310200720c */ /* 0x040fe40003f46270 */
[C---:B------:R-:W-:Y:S02]  /*30b0*/  ISETP.GE.AND P6, PT, R2.reuse, R51, PT ;  /* 0x000000330200720c */ /* 0x040fe40003fc6270 */
[----:B------:R-:W-:-:S02]  /*30c0*/  ISETP.GE.AND P5, PT, R2, R50, PT ;  /* 0x000000320200720c */ /* 0x000fc40003fa6270 */
[----:B------:R-:W-:Y:S02]  /*30d0*/  IADD3 R2, R0, 0x19, RZ ;  /* 0x0000001900027810 */ /* 0x000fe40007ffe0ff */
[----:B------:R-:W-:Y:S02]  /*30e0*/  FSEL R101, R19, -INF , !P3 ;  /* 0xff80000013657808 */ /* 0x000fe40005800000 */
[----:B------:R-:W-:Y:S01]  /*30f0*/  FSEL R125, R18, -INF , !P0 ;  /* 0xff800000127d7808 */ /* 0x000fe20004000000 */
[-C--:B-1----:R-:W-:Y:S01]  /*3100*/  HMMA.16816.F32 R40, R12, R24.reuse, R80 ;  /* 0x000000180c28723c */ /* 0x082fe20000001850 */
[----:B------:R-:W-:Y:S02]  /*3110*/  FSEL R133, R16, -INF , !P1 ;  /* 0xff80000010857808 */ /* 0x000fe40004800000 */
[----:B------:R-:W-:Y:S01]  /*3120*/  FSEL R73, R17, -INF , !P4 ;  /* 0xff80000011497808 */ /* 0x000fe20006000000 */
[-C--:B------:R-:W-:Y:S01]  /*3130*/  FFMA.FTZ R17, R7, R187.reuse, R37 ;  /* 0x000000bb07117223 */ /* 0x080fe20000010025 */
[C---:B------:R-:W-:Y:S01]  /*3140*/  ISETP.GE.AND P3, PT, R5.reuse, R48, PT ;  /* 0x000000300500720c */ /* 0x040fe20003f66270 */
[C---:B--2---:R-:W-:Y:S01]  /*3150*/  FFMA.FTZ R16, R6.reuse, R187, R32 ;  /* 0x000000bb06107223 */ /* 0x044fe20000010020 */
[C---:B------:R-:W-:Y:S01]  /*3160*/  ISETP.GE.AND P0, PT, R5.reuse, R49, PT ;  /* 0x000000310500720c */ /* 0x040fe20003f06270 */
[C---:B------:R-:W-:Y:S01]  /*3170*/  FFMA.FTZ R18, R6.reuse, R187, R28 ;  /* 0x000000bb06127223 */ /* 0x040fe2000001001c */
[C---:B------:R-:W-:Y:S01]  /*3180*/  ISETP.GE.AND P1, PT, R5.reuse, R51, PT ;  /* 0x000000330500720c */ /* 0x040fe20003f26270 */
[-C--:B------:R-:W-:Y:S01]  /*3190*/  FFMA.FTZ R19, R6, R187.reuse, R34 ;  /* 0x000000bb06137223 */ /* 0x080fe20000010022 */
[----:B------:R-:W-:Y:S01]  /*31a0*/  ISETP.GE.AND P4, PT, R5, R50, PT ;  /* 0x000000320500720c */ /* 0x000fe20003f86270 */
[-C--:B------:R-:W-:Y:S01]  /*31b0*/  FFMA.FTZ R5, R7, R187.reuse, R39 ;  /* 0x000000bb07057223 */ /* 0x080fe20000010027 */
[----:B------:R-:W-:Y:S01]  /*31c0*/  FSEL R119, R17, -INF , !P6 ;  /* 0xff80000011777808 */ /* 0x000fe20007000000 */
[----:B------:R-:W1:Y:S01]  /*31d0*/  I2F R7, R2 ;  /* 0x0000000200077306 */ /* 0x000e620000201400 */
[----:B------:R-:W-:Y:S01]  /*31e0*/  FSEL R102, R16, -INF , !P3 ;  /* 0xff80000010667808 */ /* 0x000fe20005800000 */
[----:B------:R-:W-:Y:S01]  /*31f0*/  HMMA.16816.F32 R36, R8, R24, R120 ;  /* 0x000000180824723c */ /* 0x000fe20000001878 */
[----:B------:R-:W-:Y:S01]  /*3200*/  FSEL R131, R5, -INF , !P5 ;  /* 0xff80000005837808 */ /* 0x000fe20006800000 */
[----:B------:R-:W-:Y:S01]  /*3210*/  FFMA.FTZ R16, R6, R187, R30 ;  /* 0x000000bb06107223 */ /* 0x000fe2000001001e */
[----:B------:R-:W-:-:S02]  /*3220*/  IADD3 R5, R0, 0x20, RZ ;  /* 0x0000002000057810 */ /* 0x000fc40007ffe0ff */
[----:B------:R-:W-:Y:S02]  /*3230*/  FSEL R74, R20, -INF , !P2 ;  /* 0xff800000144a7808 */ /* 0x000fe40005000000 */
[C---:B------:R-:W-:Y:S01]  /*3240*/  ISETP.GE.AND P2, PT, R2.reuse, R48, PT ;  /* 0x000000300200720c */ /* 0x040fe20003f46270 */
[----:B------:R-:W2:Y:S01]  /*3250*/  I2F R6, R5 ;  /* 0x0000000500067306 */ /* 0x000ea20000201400 */
[C---:B------:R-:W-:Y:S01]  /*3260*/  ISETP.GE.AND P6, PT, R2.reuse, R49, PT ;  /* 0x000000310200720c */ /* 0x040fe20003fc6270 */
[----:B------:R-:W3:Y:S01]  /*3270*/  LDSM.16.M88.4 R20, [R177+0x1800] ;  /* 0x00180000b114783b */ /* 0x000ee20000000200 */
[----:B------:R-:W-:Y:S01]  /*3280*/  ISETP.GE.AND P5, PT, R2, R51, PT ;  /* 0x000000330200720c */ /* 0x000fe20003fa6270 */
[----:B------:R-:W-:-:S04]  /*3290*/  DEPBAR.LE SB0, 0x0 ;  /* 0x000080000000791a */ /* 0x000fc80000000000 */
[CC--:B-1----:R-:W-:Y:S01]  /*32a0*/  FFMA.FTZ R17, R7.reuse, R187.reuse, R33 ;  /* 0x000000bb07117223 */ /* 0x0c2fe20000010021 */
[----:B------:R-:W-:Y:S01]  /*32b0*/  BAR.SYNC.DEFER_BLOCKING 0x0 ;  /* 0x0000000000007b1d */ /* 0x000fe20000010000 */
[----:B------:R-:W-:Y:S01]  /*32c0*/  ISETP.GE.AND P3, PT, R2, R50, PT ;  /* 0x000000320200720c */ /* 0x000fe20003f66270 */
[-C--:B------:R-:W-:Y:S01]  /*32d0*/  FFMA.FTZ R24, R7, R187.reuse, R35 ;  /* 0x000000bb07187223 */ /* 0x080fe20000010023 */
[----:B------:R-:W-:Y:S02]  /*32e0*/  IADD3 R2, R0, 0x21, RZ ;  /* 0x0000002100027810 */ /* 0x000fe40007ffe0ff */
[----:B------:R-:W-:Y:S02]  /*32f0*/  FSEL R100, R19, -INF , !P0 ;  /* 0xff80000013647808 */ /* 0x000fe40004000000 */
[----:B------:R-:W-:Y:S01]  /*3300*/  FSEL R118, R18, -INF , !P1 ;  /* 0xff80000012767808 */ /* 0x000fe20004800000 */
[-C--:B--2---:R-:W-:Y:S01]  /*3310*/  FFMA.FTZ R18, R6, R187.reuse, R42 ;  /* 0x000000bb06127223 */ /* 0x084fe2000001002a */
[----:B------:R-:W-:Y:S01]  /*3320*/  FSEL R124, R16, -INF , !P4 ;  /* 0xff800000107c7808 */ /* 0x000fe20006000000 */
[-C--:B------:R-:W-:Y:S01]  /*3330*/  FFMA.FTZ R16, R6, R187.reuse, R40 ;  /* 0x000000bb06107223 */ /* 0x080fe20000010028 */
[----:B------:R-:W-:Y:S01]  /*3340*/  FSEL R75, R17, -INF , !P2 ;  /* 0xff800000114b7808 */ /* 0x000fe20005000000 */
[----:B------:R-:W-:Y:S01]  /*3350*/  FFMA.FTZ R17, R7, R187, R29 ;  /* 0x000000bb07117223 */ /* 0x000fe2000001001d */
[----:B------:R-:W-:-:S02]  /*3360*/  ISETP.GE.AND P0, PT, R5, R48, PT ;  /* 0x000000300500720c */ /* 0x000fc40003f06270 */
[C---:B------:R-:W-:Y:S02]  /*3370*/  ISETP.GE.AND P1, PT, R5.reuse, R49, PT ;  /* 0x000000310500720c */ /* 0x040fe40003f26270 */
[C---:B------:R-:W-:Y:S02]  /*3380*/  ISETP.GE.AND P4, PT, R5.reuse, R51, PT ;  /* 0x000000330500720c */ /* 0x040fe40003f86270 */
[----:B------:R-:W-:Y:S01]  /*3390*/  ISETP.GE.AND P2, PT, R5, R50, PT ;  /* 0x000000320500720c */ /* 0x000fe20003f46270 */
[-C--:B------:R-:W-:Y:S01]  /*33a0*/  FFMA.FTZ R5, R7, R187.reuse, R31 ;  /* 0x000000bb07057223 */ /* 0x080fe2000001001f */
[----:B------:R-:W-:Y:S01]  /*33b0*/  FSEL R80, R24, -INF , !P6 ;  /* 0xff80000018507808 */ /* 0x000fe20007000000 */
[----:B------:R1:W2:Y:S01]  /*33c0*/  I2F R7, R2 ;  /* 0x0000000200077306 */ /* 0x0002a20000201400 */
[----:B------:R-:W-:Y:S01]  /*33d0*/  HMMA.16816.F32 R28, R12, R26, R84 ;  /* 0x0000001a0c1c723c */ /* 0x000fe20000001854 */
[----:B------:R-:W-:Y:S01]  /*33e0*/  FSEL R116, R17, -INF , !P5 ;  /* 0xff80000011747808 */ /* 0x000fe20006800000 */
[CC--:B------:R-:W-:Y:S01]  /*33f0*/  FFMA.FTZ R17, R6.reuse, R187.reuse, R36 ;  /* 0x000000bb06117223 */ /* 0x0c0fe20000010024 */
[----:B------:R-:W-:Y:S01]  /*3400*/  FSEL R122, R5, -INF , !P3 ;  /* 0xff800000057a7808 */ /* 0x000fe20005800000 */
[----:B------:R-:W-:Y:S01]  /*3410*/  FFMA.FTZ R6, R6, R187, R38 ;  /* 0x000000bb06067223 */ /* 0x000fe20000010026 */
[----:B------:R-:W-:-:S02]  /*3420*/  ISETP.GE.AND P6, PT, R2, R48, PT ;  /* 0x000000300200720c */ /* 0x000fc40003fc6270 */
[----:B------:R-:W-:Y:S01]  /*3430*/  FSEL R84, R16, -INF , !P0 ;  /* 0xff80000010547808 */ /* 0x000fe20004000000 */
[----:B------:R-:W-:Y:S01]  /*3440*/  HMMA.16816.F32 R24, R8, R26, R96 ;  /* 0x0000001a0818723c */ /* 0x000fe20000001860 */
[C---:B------:R-:W-:Y:S02]  /*3450*/  ISETP.GE.AND P5, PT, R2.reuse, R49, PT ;  /* 0x000000310200720c */ /* 0x040fe40003fa6270 */
[C---:B------:R-:W-:Y:S02]  /*3460*/  ISETP.GE.AND P3, PT, R2.reuse, R51, PT ;  /* 0x000000330200720c */ /* 0x040fe40003f66270 */
[----:B------:R-:W-:Y:S02]  /*3470*/  ISETP.GE.AND P0, PT, R2, R50, PT ;  /* 0x000000320200720c */ /* 0x000fe40003f06270 */
[----:B-1----:R-:W-:Y:S01]  /*3480*/  IADD3 R2, R0, 0x28, RZ ;  /* 0x0000002800027810 */ /* 0x002fe20007ffe0ff */
[CC--:B--2---:R-:W-:Y:S01]  /*3490*/  FFMA.FTZ R16, R7.reuse, R187.reuse, R41 ;  /* 0x000000bb07107223 */ /* 0x0c4fe20000010029 */
[----:B------:R-:W-:Y:S01]  /*34a0*/  FSEL R83, R18, -INF , !P1 ;  /* 0xff80000012537808 */ /* 0x000fe20004800000 */
[-C--:B------:R-:W-:Y:S01]  /*34b0*/  FFMA.FTZ R19, R7, R187.reuse, R43 ;  /* 0x000000bb07137223 */ /* 0x080fe2000001002b */
[----:B------:R-:W1:Y:S01]  /*34c0*/  I2F R5, R2 ;  /* 0x0000000200057306 */ /* 0x000e620000201400 */
[----:B------:R-:W-:Y:S01]  /*34d0*/  FSEL R150, R17, -INF , !P4 ;  /* 0xff80000011967808 */ /* 0x000fe20006000000 */
[CC--:B------:R-:W-:Y:S01]  /*34e0*/  FFMA.FTZ R17, R7.reuse, R187.reuse, R37 ;  /* 0x000000bb07117223 */ /* 0x0c0fe20000010025 */
[----:B------:R-:W-:Y:S01]  /*34f0*/  FSEL R151, R6, -INF , !P2 ;  /* 0xff80000006977808 */ /* 0x000fe20005000000 */
[----:B------:R-:W-:Y:S01]  /*3500*/  FFMA.FTZ R7, R7, R187, R39 ;  /* 0x000000bb07077223 */ /* 0x000fe20000010027 */
[----:B------:R-:W-:Y:S01]  /*3510*/  FSEL R81, R16, -INF , !P6 ;  /* 0xff80000010517808 */ /* 0x000fe20007000000 */
[----:B---3--:R-:W-:Y:S01]  /*3520*/  HMMA.16816.F32 R36, R12, R20, R88 ;  /* 0x000000140c24723c */ /* 0x008fe20000001858 */
[----:B------:R-:W-:-:S02]  /*3530*/  ISETP.GE.AND P1, PT, R2, R48, PT ;  /* 0x000000300200720c */ /* 0x000fc40003f26270 */
[C---:B------:R-:W-:Y:S02]  /*3540*/  ISETP.GE.AND P4, PT, R2.reuse, R49, PT ;  /* 0x000000310200720c */ /* 0x040fe40003f86270 */
[C---:B------:R-:W-:Y:S02]  /*3550*/  ISETP.GE.AND P2, PT, R2.reuse, R51, PT ;  /* 0x000000330200720c */ /* 0x040fe40003f46270 */
[----:B------:R-:W-:Y:S01]  /*3560*/  ISETP.GE.AND P6, PT, R2, R50, PT ;  /* 0x000000320200720c */ /* 0x000fe20003fc6270 */
[----:B------:R-:W-:Y:S01]  /*3570*/  HMMA.16816.F32 R32, R8, R20, R108 ;  /* 0x000000140820723c */ /* 0x000fe2000000186c */
[----:B------:R-:W-:Y:S01]  /*3580*/  FSEL R149, R7, -INF , !P0 ;  /* 0xff80000007957808 */ /* 0x000fe20004000000 */
[CC--:B-1----:R-:W-:Y:S01]  /*3590*/  FFMA.FTZ R16, R5.reuse, R187.reuse, R28 ;  /* 0x000000bb05107223 */ /* 0x0c2fe2000001001c */
[----:B------:R-:W-:Y:S01]  /*35a0*/  IADD3 R2, R0, 0x29, RZ ;  /* 0x0000002900027810 */ /* 0x000fe20007ffe0ff */
[----:B------:R-:W-:Y:S01]  /*35b0*/  FFMA.FTZ R7, R5, R187, R30 ;  /* 0x000000bb05077223 */ /* 0x000fe2000001001e */
[----:B------:R-:W-:-:S02]  /*35c0*/  FSEL R82, R19, -INF , !P5 ;  /* 0xff80000013527808 */ /* 0x000fc40006800000 */
[----:B------:R-:W1:Y:S01]  /*35d0*/  I2F R6, R2 ;  /* 0x0000000200067306 */ /* 0x000e620000201400 */
[----:B------:R-:W-:Y:S01]  /*35e0*/  FSEL R148, R17, -INF , !P3 ;  /* 0xff80000011947808 */ /* 0x000fe20005800000 */
[CC--:B------:R-:W-:Y:S01]  /*35f0*/  FFMA.FTZ R17, R5.reuse, R187.reuse, R24 ;  /* 0x000000bb05117223 */ /* 0x0c0fe20000010018 */
[----:B------:R-:W-:Y:S01]  /*3600*/  FSEL R85, R16, -INF , !P1 ;  /* 0xff80000010557808 */ /* 0x000fe20004800000 */
[----:B------:R-:W-:Y:S01]  /*3610*/  FFMA.FTZ R16, R5, R187, R26 ;  /* 0x000000bb05107223 */ /* 0x000fe2000001001a */
[C---:B------:R-:W-:Y:S02]  /*3620*/  ISETP.GE.AND P5, PT, R2.reuse, R48, PT ;  /* 0x000000300200720c */ /* 0x040fe40003fa6270 */
[C---:B------:R-:W-:Y:S02]  /*3630*/  ISETP.GE.AND P3, PT, R2.reuse, R49, PT ;  /* 0x000000310200720c */ /* 0x040fe40003f66270 */
[C---:B------:R-:W-:Y:S02]  /*3640*/  ISETP.GE.AND P0, PT, R2.reuse, R51, PT ;  /* 0x000000330200720c */ /* 0x040fe40003f06270 */
[----:B------:R-:W-:-:S02]  /*3650*/  ISETP.GE.AND P1, PT, R2, R50, PT ;  /* 0x000000320200720c */ /* 0x000fc40003f26270 */
[----:B------:R-:W-:Y:S02]  /*3660*/  FSEL R96, R7, -INF , !P4 ;  /* 0xff80000007607808 */ /* 0x000fe40006000000 */
[----:B------:R-:W-:Y:S01]  /*3670*/  FSEL R147, R17, -INF , !P2 ;  /* 0xff80000011937808 */ /* 0x000fe20005000000 */
[-C--:B-1----:R-:W-:Y:S01]  /*3680*/  FFMA.FTZ R5, R6, R187.reuse, R29 ;  /* 0x000000bb06057223 */ /* 0x082fe2000001001d */
[----:B------:R-:W-:Y:S02]  /*3690*/  IADD3 R2, R0, 0x30, RZ ;  /* 0x0000003000027810 */ /* 0x000fe40007ffe0ff */
[----:B------:R-:W-:Y:S01]  /*36a0*/  FSEL R175, R16, -INF , !P6 ;  /* 0xff80000010af7808 */ /* 0x000fe20007000000 */
[-C--:B------:R-:W-:Y:S01]  /*36b0*/  FFMA.FTZ R16, R6, R187.reuse, R31 ;  /* 0x000000bb06107223 */ /* 0x080fe2000001001f */
[----:B------:R-:W1:Y:S01]  /*36c0*/  I2F R7, R2 ;  /* 0x0000000200077306 */ /* 0x000e620000201400 */
[----:B------:R-:W-:Y:S01]  /*36d0*/  FSEL R86, R5, -INF , !P5 ;  /* 0xff80000005567808 */ /* 0x000fe20006800000 */
[----:B------:R-:W-:Y:S01]  /*36e0*/  HMMA.16816.F32 R28, R12, R22, R68 ;  /* 0x000000160c1c723c */ /* 0x000fe20000001844 */
[----:B------:R-:W-:Y:S01]  /*36f0*/  ISETP.GE.AND P4, PT, R2, R48, PT ;  /* 0x000000300200720c */ /* 0x000fe20003f86270 */
[----:B------:R-:W-:Y:S01]  /*3700*/  FFMA.FTZ R5, R6, R187, R27 ;  /* 0x000000bb06057223 */ /* 0x000fe2000001001b */
[----:B------:R-:W-:-:S02]  /*3710*/  ISETP.GE.AND P2, PT, R2, R49, PT ;  /* 0x000000310200720c */ /* 0x000fc40003f46270 */
[C---:B------:R-:W-:Y:S02]  /*3720*/  ISETP.GE.AND P6, PT, R2.reuse, R51, PT ;  /* 0x000000330200720c */ /* 0x040fe40003fc6270 */
[----:B------:R-:W-:Y:S01]  /*3730*/  ISETP.GE.AND P5, PT, R2, R50, PT ;  /* 0x000000320200720c */ /* 0x000fe20003fa6270 */
[-C--:B------:R-:W-:Y:S01]  /*3740*/  FFMA.FTZ R13, R6, R187.reuse, R25 ;  /* 0x000000bb060d7223 */ /* 0x080fe20000010019 */
[----:B------:R-:W-:Y:S01]  /*3750*/  FSEL R156, R5, -INF , !P1 ;  /* 0xff800000059c7808 */ /* 0x000fe20004800000 */
[----:B------:R-:W-:Y:S01]  /*3760*/  HMMA.16816.F32 R20, R8, R22, R104 ;  /* 0x000000160814723c */ /* 0x000fe20000001868 */
[----:B------:R-:W-:Y:S02]  /*3770*/  IADD3 R5, R0, 0x38, RZ ;  /* 0x0000003800057810 */ /* 0x000fe40007ffe0ff */
[----:B------:R-:W-:Y:S01]  /*3780*/  FSEL R95, R16, -INF , !P3 ;  /* 0xff800000105f7808 */ /* 0x000fe20005800000 */
[----:B-1----:R-:W-:Y:S01]  /*3790*/  FFMA.FTZ R12, R7, R187, R36 ;  /* 0x000000bb070c7223 */ /* 0x002fe20000010024 */
[----:B------:R-:W-:-:S02]  /*37a0*/  IADD3 R2, R0, 0x31, RZ ;  /* 0x0000003100027810 */ /* 0x000fc40007ffe0ff */
[----:B------:R-:W-:Y:S01]  /*37b0*/  FSEL R144, R13, -INF , !P0 ;  /* 0xff8000000d907808 */ /* 0x000fe20004000000 */
[CC--:B------:R-:W-:Y:S01]  /*37c0*/  FFMA.FTZ R9, R7.reuse, R187.reuse, R32 ;  /* 0x000000bb07097223 */ /* 0x0c0fe20000010020 */
[----:B------:R-:W1:Y:S01]  /*37d0*/  I2F R6, R2 ;  /* 0x0000000200067306 */ /* 0x000e620000201400 */
[----:B------:R-:W-:Y:S01]  /*37e0*/  FSEL R97, R12, -INF , !P4 ;  /* 0xff8000000c617808 */ /* 0x000fe20006000000 */
[CC--:B------:R-:W-:Y:S01]  /*37f0*/  FFMA.FTZ R12, R7.reuse, R187.reuse, R38 ;  /* 0x000000bb070c7223 */ /* 0x0c0fe20000010026 */
[C---:B------:R-:W-:Y:S01]  /*3800*/  ISETP.GE.AND P3, PT, R2.reuse, R48, PT ;  /* 0x000000300200720c */ /* 0x040fe20003f66270 */
[----:B------:R-:W-:Y:S01]  /*3810*/  FFMA.FTZ R7, R7, R187, R34 ;  /* 0x000000bb07077223 */ /* 0x000fe20000010022 */
[C---:B------:R-:W-:Y:S02]  /*3820*/  ISETP.GE.AND P0, PT, R2.reuse, R49, PT ;  /* 0x000000310200720c */ /* 0x040fe40003f06270 */
[C---:B------:R-:W-:Y:S02]  /*3830*/  ISETP.GE.AND P1, PT, R2.reuse, R51, PT ;  /* 0x000000330200720c */ /* 0x040fe40003f26270 */
[----:B------:R-:W-:-:S02]  /*3840*/  ISETP.GE.AND P4, PT, R2, R50, PT ;  /* 0x000000320200720c */ /* 0x000fc40003f86270 */
[----:B------:R2:W3:Y:S01]  /*3850*/  I2F R2, R5 ;  /* 0x0000000500027306 */ /* 0x0004e20000201400 */
[----:B------:R-:W-:Y:S02]  /*3860*/  FSEL R103, R12, -INF , !P2 ;  /* 0xff8000000c677808 */ /* 0x000fe40005000000 */
[----:B------:R-:W-:Y:S01]  /*3870*/  FSEL R146, R9, -INF , !P6 ;  /* 0xff80000009927808 */ /* 0x000fe20007000000 */
[CC--:B-1----:R-:W-:Y:S01]  /*3880*/  FFMA.FTZ R8, R6.reuse, R187.reuse, R37 ;  /* 0x000000bb06087223 */ /* 0x0c2fe20000010025 */
[----:B------:R-:W-:Y:S01]  /*3890*/  FSEL R174, R7, -INF , !P5 ;  /* 0xff80000007ae7808 */ /* 0x000fe20006800000 */
[----:B------:R-:W-:Y:S01]  /*38a0*/  FFMA.FTZ R7, R6, R187, R33 ;  /* 0x000000bb06077223 */ /* 0x000fe20000010021 */
[C---:B------:R-:W-:Y:S02]  /*38b0*/  ISETP.GE.AND P2, PT, R5.reuse, R48, PT ;  /* 0x000000300500720c */ /* 0x040fe40003f46270 */
[----:B------:R-:W-:Y:S02]  /*38c0*/  FSEL R94, R8, -INF , !P3 ;  /* 0xff800000085e7808 */ /* 0x000fe40005800000 */
[----:B------:R-:W1:Y:S01]  /*38d0*/  I2F R8, R0 ;  /* 0x0000000000087306 */ /* 0x000e620000201400 */
[----:B------:R-:W-:-:S02]  /*38e0*/  ISETP.GE.AND P6, PT, R5, R49, PT ;  /* 0x000000310500720c */ /* 0x000fc40003fc6270 */
[C---:B------:R-:W-:Y:S02]  /*38f0*/  ISETP.GE.AND P5, PT, R5.reuse, R51, PT ;  /* 0x000000330500720c */ /* 0x040fe40003fa6270 */
[----:B------:R-:W-:Y:S01]  /*3900*/  ISETP.GE.AND P3, PT, R5, R50, PT ;  /* 0x000000320500720c */ /* 0x000fe20003f66270 */
[CC--:B--2---:R-:W-:Y:S01]  /*3910*/  FFMA.FTZ R5, R6.reuse, R187.reuse, R39 ;  /* 0x000000bb06057223 */ /* 0x0c4fe20000010027 */
[----:B------:R-:W-:Y:S01]  /*3920*/  FSEL R145, R7, -INF , !P1 ;  /* 0xff80000007917808 */ /* 0x000fe20004800000 */
[----:B------:R-:W-:Y:S01]  /*3930*/  FFMA.FTZ R6, R6, R187, R35 ;  /* 0x000000bb06067223 */ /* 0x000fe20000010023 */
[----:B------:R-:W-:Y:S01]  /*3940*/  ISETP.GE.AND P1, PT, R0, R49, PT ;  /* 0x000000310000720c */ /* 0x000fe20003f26270 */
[CC--:B---3--:R-:W-:Y:S01]  /*3950*/  FFMA.FTZ R7, R2.reuse, R187.reuse, R20 ;  /* 0x000000bb02077223 */ /* 0x0c8fe20000010014 */
[----:B------:R-:W-:Y:S01]  /*3960*/  FSEL R98, R5, -INF , !P0 ;  /* 0xff80000005627808 */ /* 0x000fe20004000000 */
[-C--:B------:R-:W-:Y:S01]  /*3970*/  FFMA.FTZ R5, R2, R187.reuse, R28 ;  /* 0x000000bb02057223 */ /* 0x080fe2000001001c */
[----:B------:R-:W-:Y:S01]  /*3980*/  FSEL R157, R6, -INF , !P4 ;  /* 0xff800000069d7808 */ /* 0x000fe20006000000 */
[-C--:B------:R-:W-:Y:S01]  /*3990*/  FFMA.FTZ R6, R2, R187.reuse, R30 ;  /* 0x000000bb02067223 */ /* 0x080fe2000001001e */
[----:B------:R-:W-:Y:S01]  /*39a0*/  ISETP.GE.AND P0, PT, R0, R48, PT ;  /* 0x000000300000720c */ /* 0x000fe20003f06270 */
[-C--:B-1----:R-:W-:Y:S01]  /*39b0*/  FFMA.FTZ R9, R8, R187.reuse, R76 ;  /* 0x000000bb08097223 */ /* 0x082fe2000001004c */
[----:B------:R-:W-:Y:S01]  /*39c0*/  FSEL R104, R5, -INF , !P2 ;  /* 0xff80000005687808 */ /* 0x000fe20005000000 */
[-C--:B------:R-:W-:Y:S01]  /*39d0*/  FFMA.FTZ R5, R2, R187.reuse, R22 ;  /* 0x000000bb02057223 */ /* 0x080fe20000010016 */
[----:B------:R-:W-:Y:S01]  /*39e0*/  FSEL R106, R6, -INF , !P6 ;  /* 0xff800000066a7808 */ /* 0x000fe20007000000 */
[----:B------:R-:W-:Y:S01]  /*39f0*/  FFMA.FTZ R6, R8, R187, R60 ;  /* 0x000000bb08067223 */ /* 0x000fe2000001003c */
[----:B------:R-:W-:-:S02]  /*3a00*/  ISETP.GE.AND P4, PT, R0, R51, PT ;  /* 0x000000330000720c */ /* 0x000fc40003f86270 */
[C---:B------:R-:W-:Y:S02]  /*3a10*/  ISETP.GE.AND P2, PT, R0.reuse, R50, PT ;  /* 0x000000320000720c */ /* 0x040fe40003f46270 */
[----:B------:R-:W-:Y:S02]  /*3a20*/  IADD3 R0, R0, 0x39, RZ ;  /* 0x0000003900007810 */ /* 0x000fe40007ffe0ff */
[----:B------:R-:W-:Y:S02]  /*3a30*/  FSEL R220, R7, -INF , !P5 ;  /* 0xff80000007dc7808 */ /* 0x000fe40006800000 */
[----:B------:R-:W-:Y:S01]  /*3a40*/  FSEL R222, R5, -INF , !P3 ;  /* 0xff80000005de7808 */ /* 0x000fe20005800000 */
[----:B------:R1:W2:Y:S01]  /*3a50*/  I2F R2, R0 ;  /* 0x0000000000027306 */ /* 0x0002a20000201400 */
[----:B------:R-:W-:Y:S01]  /*3a60*/  FSEL R63, R6, -INF , !P0 ;  /* 0xff800000063f7808 */ /* 0x000fe20004000000 */
[----:B------:R-:W-:Y:S01]  /*3a70*/  FFMA.FTZ R5, R8, R187, R78 ;  /* 0x000000bb08057223 */ /* 0x000fe2000001004e */
[----:B------:R-:W-:-:S02]  /*3a80*/  ISETP.GE.AND P6, PT, R0, R48, PT ;  /* 0x000000300000720c */ /* 0x000fc40003fc6270 */
[C---:B------:R-:W-:Y:S02]  /*3a90*/  ISETP.GE.AND P5, PT, R0.reuse, R49, PT ;  /* 0x000000310000720c */ /* 0x040fe40003fa6270 */
[C---:B------:R-:W-:Y:S02]  /*3aa0*/  ISETP.GE.AND P3, PT, R0.reuse, R51, PT ;  /* 0x000000330000720c */ /* 0x040fe40003f66270 */
[----:B------:R-:W-:Y:S02]  /*3ab0*/  ISETP.GE.AND P0, PT, R0, R50, PT ;  /* 0x000000320000720c */ /* 0x000fe40003f06270 */
[----:B------:R-:W-:Y:S02]  /*3ac0*/  FSEL R105, R9, -INF , !P4 ;  /* 0xff80000009697808 */ /* 0x000fe40006000000 */
[----:B------:R-:W-:Y:S01]  /*3ad0*/  FSEL R107, R5, -INF , !P2 ;  /* 0xff800000056b7808 */ /* 0x000fe20005000000 */
[-C--:B-1----:R-:W-:Y:S02]  /*3ae0*/  FFMA.FTZ R0, R8, R187.reuse, R62 ;  /* 0x000000bb08007223 */ /* 0x082fe4000001003e */
[----:B--2---:R-:W-:-:S02]  /*3af0*/  FFMA.FTZ R8, R2, R187, R29 ;  /* 0x000000bb02087223 */ /* 0x004fc4000001001d */
[-C--:B------:R-:W-:Y:S01]  /*3b00*/  FFMA.FTZ R7, R2, R187.reuse, R31 ;  /* 0x000000bb02077223 */ /* 0x080fe2000001001f */
[----:B------:R-:W-:Y:S01]  /*3b10*/  FSEL R62, R0, -INF , !P1 ;  /* 0xff800000003e7808 */ /* 0x000fe20004800000 */
[CC--:B------:R-:W-:Y:S01]  /*3b20*/  FFMA.FTZ R6, R2.reuse, R187.reuse, R21 ;  /* 0x000000bb02067223 */ /* 0x0c0fe20000010015 */
[----:B------:R-:W-:Y:S01]  /*3b30*/  ISETP.GE.AND P1, PT, R221, 0x2, PT ;  /* 0x00000002dd00780c */ /* 0x000fe20003f26270 */
[----:B------:R-:W-:Y:S01]  /*3b40*/  FFMA.FTZ R2, R2, R187, R23 ;  /* 0x000000bb02027223 */ /* 0x000fe20000010017 */
[----:B------:R-:W-:Y:S02]  /*3b50*/  FSEL R87, R8, -INF , !P6 ;  /* 0xff80000008577808 */ /* 0x000fe40007000000 */
[----:B------:R-:W-:Y:S02]  /*3b60*/  FSEL R99, R7, -INF , !P5 ;  /* 0xff80000007637808 */ /* 0x000fe40006800000 */
[----:B------:R-:W-:Y:S02]  /*3b70*/  FSEL R217, R6, -INF , !P3 ;  /* 0xff80000006d97808 */ /* 0x000fe40005800000 */
[----:B------:R-:W-:-:S05]  /*3b80*/  FSEL R218, R2, -INF , !P0 ;  /* 0xff80000002da7808 */ /* 0x000fca0004000000 */
        /* <DEDUP_REMOVED lines=48> */
.L_x_999:
[----:B------:R-:W-:Y:S05]  /*3e90*/  BSYNC B0 ;  /* 0x0000000000007941 */ /* 0x000fea0003800000 */
.L_x_998:
[----:B------:R-:W0:Y:S02]  /*3ea0*/  LDGDEPBAR ;  /* 0x00000000000079af */ /* 0x000e240000000000 */
.L_x_997:
[----:B------:R-:W-:Y:S01]  /*3eb0*/  LOP3.LUT R0, R143, 0x7ffffffc, RZ, 0xc0, !PT ;  /* 0x7ffffffc8f007812 */ /* 0x000fe200078ec0ff */
[----:B------:R-:W-:Y:S01]  /*3ec0*/  IMAD R5, R221, 0x40, R153 ;  /* 0x00000040dd057824 */ /* 0x000fe200078e0299 */
[C---:B-1----:R-:W-:Y:S01]  /*3ed0*/  IADD3 R10, R219.reuse, 0x4, RZ ;  /* 0x00000004db0a7810 */ /* 0x042fe20007ffe0ff */
[----:B------:R-:W-:Y:S01]  /*3ee0*/  IMAD.WIDE.U32 R26, R219, -0x326172a9, RZ ;  /* 0xcd9e8d57db1a7825 */ /* 0x000fe200078e00ff */
[----:B--2---:R-:W-:Y:S01]  /*3ef0*/  LOP3.LUT R7, R154, UR36, RZ, 0x3c, !PT ;  /* 0x000000249a077c12 */ /* 0x004fe2000f8e3cff */
[----:B------:R-:W-:Y:S01]  /*3f00*/  UIADD3 UR17, UR37, -0x4498517b, URZ ;  /* 0xbb67ae8525117890 */ /* 0x000fe2000fffe03f */
[----:B------:R-:W-:Y:S01]  /*3f10*/  IADD3 R21, R5, -0x40, RZ ;  /* 0xffffffc005157810 */ /* 0x000fe20007ffe0ff */
[----:B------:R-:W-:Y:S01]  /*3f20*/  IMAD.IADD R0, R140, 0x1, -R0 ;  /* 0x000000018c007824 */ /* 0x000fe200078e0a00 */
[----:B------:R-:W-:Y:S01]  /*3f30*/  LOP3.LUT R5, R27, R7, RZ, 0x3c, !PT ;  /* 0x000000071b057212 */ /* 0x000fe200078e3cff */
[----:B------:R-:W-:Y:S01]  /*3f40*/  IMAD.WIDE.U32 R8, R10, -0x326172a9, RZ ;  /* 0xcd9e8d570a087825 */ /* 0x000fe200078e00ff */
[----:B------:R1:W-:Y:S01]  /*3f50*/  STL [R1+0xa4], R7 ;  /* 0x0000a40701007387 */ /* 0x0003e20000100800 */
[----:B------:R-:W-:-:S02]  /*3f60*/  UIADD3 UR18, UR36, -0x61c88647, URZ ;  /* 0x9e3779b924127890 */ /* 0x000fc4000fffe03f */
[----:B------:R-:W-:Y:S01]  /*3f70*/  IMAD.SHL.U32 R2, R0, 0x2, RZ ;  /* 0x0000000200027824 */ /* 0x000fe200078e00ff */
[-C--:B------:R-:W-:Y:S01]  /*3f80*/  LOP3.LUT R16, R9, R7.reuse, RZ, 0x3c, !PT ;  /* 0x0000000709107212 */ /* 0x080fe200078e3cff */
[----:B------:R-:W-:Y:S01]  /*3f90*/  IMAD.WIDE.U32 R14, R10, -0x326172a9, RZ ;  /* 0xcd9e8d570a0e7825 */ /* 0x000fe200078e00ff */
[----:B------:R2:W-:Y:S01]  /*3fa0*/  STL [R1+0x128], R10 ;  /* 0x0001280a01007387 */ /* 0x0005e20000100800 */
[----:B------:R-:W-:Y:S02]  /*3fb0*/  UIADD3 UR16, UR36, 0x3c6ef372, URZ ;  /* 0x3c6ef37224107890 */ /* 0x000fe4000fffe03f */
[----:B------:R-:W-:Y:S01]  /*3fc0*/  IMAD R20, R152, c[0x0][0x228], R2 ;  /* 0x00008a0098147a24 */ /* 0x000fe200078e0202 */
[----:B------:R-:W-:Y:S01]  /*3fd0*/  LOP3.LUT R18, R15, R7, RZ, 0x3c, !PT ;  /* 0x000000070f127212 */ /* 0x000fe200078e3cff */
[----:B------:R-:W-:Y:S01]  /*3fe0*/  IMAD.SHL.U32 R2, R232, 0x2, RZ ;  /* 0x00000002e8027824 */ /* 0x000fe200078e00ff */
[----:B------:R-:W-:Y:S01]  /*3ff0*/  UIADD3 UR15, UR37, 0x76cf5d0a, URZ ;  /* 0x76cf5d0a250f7890 */ /* 0x000fe2000fffe03f */
[----:B------:R-:W-:Y:S01]  /*4000*/  IMAD.WIDE.U32 R12, R173, -0x2daee0ad, RZ ;  /* 0xd2511f53ad0c7825 */ /* 0x000fe200078e00ff */
[----:B------:R-:W-:Y:S01]  /*4010*/  IADD3 R219, P0, R20, R21, RZ ;  /* 0x0000001514db7210 */ /* 0x000fe20007f1e0ff */
[----:B------:R-:W-:Y:S01]  /*4020*/  UIADD3 UR11, UR37, 0x32370b8f, URZ ;  /* 0x32370b8f250b7890 */ /* 0x000fe2000fffe03f */
[C---:B------:R-:W-:Y:S01]  /*4030*/  LOP3.LUT R6, R2.reuse, UR37, RZ, 0x3c, !PT ;  /* 0x0000002502067c12 */ /* 0x040fe2000f8e3cff */
[----:B------:R-:W-:Y:S01]  /*4040*/  IMAD.WIDE.U32 R236, R5, -0x2daee0ad, RZ ;  /* 0xd2511f5305ec7825 */ /* 0x000fe200078e00ff */
[----:B------:R-:W-:Y:S01]  /*4050*/  IADD3 R2, R2, 0x1, RZ ;  /* 0x0000000102027810 */ /* 0x000fe20007ffe0ff */
[----:B------:R-:W-:Y:S01]  /*4060*/  UIADD3 UR12, UR36, -0x255992d5, URZ ;  /* 0xdaa66d2b240c7890 */ /* 0x000fe2000fffe03f */
[C---:B------:R-:W-:Y:S01]  /*4070*/  LOP3.LUT R6, R13.reuse, R6, RZ, 0x3c, !PT ;  /* 0x000000060d067212 */ /* 0x040fe200078e3cff */
[----:B------:R-:W-:Y:S01]  /*4080*/  IMAD.WIDE.U32 R16, R16, -0x2daee0ad, RZ ;  /* 0xd2511f5310107825 */ /* 0x000fe200078e00ff */
[----:B------:R-:W-:Y:S01]  /*4090*/  LOP3.LUT R2, R2, UR37, RZ, 0x3c, !PT ;  /* 0x0000002502027c12 */ /* 0x000fe2000f8e3cff */
[----:B------:R-:W-:Y:S01]  /*40a0*/  UIADD3 UR10, UR36, 0x78dde6e4, URZ ;  /* 0x78dde6e4240a7890 */ /* 0x000fe2000fffe03f */
[----:B------:R-:W-:Y:S01]  /*40b0*/  SHF.R.S32.HI R5, RZ, 0x1f, R21 ;  /* 0x0000001fff057819 */ /* 0x000fe20000011415 */
[----:B------:R-:W-:Y:S01]  /*40c0*/  IMAD.WIDE.U32 R18, R18, -0x2daee0ad, RZ ;  /* 0xd2511f5312127825 */ /* 0x000fe200078e00ff */
[-C--:B------:R-:W-:Y:S01]  /*40d0*/  LOP3.LUT R9, R13, R2.reuse, RZ, 0x3c, !PT ;  /* 0x000000020d097212 */ /* 0x080fe200078e3cff */
[----:B------:R-:W-:Y:S01]  /*40e0*/  UIADD3 UR9, UR37, -0x126145ec, URZ ;  /* 0xed9eba1425097890 */ /* 0x000fe2000fffe03f */
[----:B------:R-:W-:Y:S01]  /*40f0*/  LEA.HI.X.SX32 R246, R20, R5, 0x1, P0 ;  /* 0x0000000514f67211 */ /* 0x000fe200000f0eff */
[----:B-1----:R-:W-:Y:S01]  /*4100*/  IMAD.WIDE.U32 R6, R6, -0x326172a9, RZ ;  /* 0xcd9e8d5706067825 */ /* 0x002fe200078e00ff */
[--C-:B------:R-:W-:Y:S01]  /*4110*/  LOP3.LUT R24, R19, UR17, R12.reuse, 0x96, !PT ;  /* 0x0000001113187c12 */ /* 0x100fe2000f8e960c */
[----:B------:R-:W-:Y:S01]  /*4120*/  UIADD3 UR6, UR37, -0x56f99767, URZ ;  /* 0xa906689925067890 */ /* 0x000fe2000fffe03f */
[----:B--2---:R-:W-:Y:S01]  /*4130*/  LOP3.LUT R10, R13, R2, RZ, 0x3c, !PT ;  /* 0x000000020d0a7212 */ /* 0x004fe200078e3cff */
[----:B------:R-:W-:Y:S01]  /*4140*/  UIADD3 UR8, UR36, 0x1715609d, URZ ;  /* 0x1715609d24087890 */ /* 0x000fe2000fffe03f */
[--C-:B------:R-:W-:Y:S01]  /*4150*/  LOP3.LUT R2, R237, UR17, R12.reuse, 0x96, !PT ;  /* 0x00000011ed027c12 */ /* 0x100fe2000f8e960c */
[----:B------:R-:W-:Y:S01]  /*4160*/  IMAD.WIDE.U32 R24, R24, -0x326172a9, RZ ;  /* 0xcd9e8d5718187825 */ /* 0x000fe200078e00ff */
[----:B------:R-:W-:Y:S01]  /*4170*/  LOP3.LUT R13, R17, UR17, R12, 0x96, !PT ;  /* 0x00000011110d7c12 */ /* 0x000fe2000f8e960c */
[----:B------:R-:W-:Y:S01]  /*4180*/  UIADD3 UR13, UR36, -0x4ab325aa, URZ ;  /* 0xb54cda56240d7890 */ /* 0x000fe2000fffe03f */
[C---:B------:R-:W-:Y:S01]  /*4190*/  LOP3.LUT R22, R7.reuse, UR18, R8, 0x96, !PT ;  /* 0x0000001207167c12 */ /* 0x040fe2000f8e9608 */
[----:B------:R-:W-:Y:S01]  /*41a0*/  IMAD.WIDE.U32 R10, R10, -0x326172a9, RZ ;  /* 0xcd9e8d570a0a7825 */ /* 0x000fe200078e00ff */
[C---:B------:R-:W-:Y:S01]  /*41b0*/  LOP3.LUT R15, R7.reuse, UR18, R26, 0x96, !PT ;  /* 0x00000012070f7c12 */ /* 0x040fe2000f8e961a */
[----:B------:R-:W-:Y:S01]  /*41c0*/  ULDC UR7, c[0x0][0x228] ;  /* 0x00008a0000077ab9 */ /* 0x000fe20000000800 */
[----:B------:R-:W-:Y:S01]  /*41d0*/  LOP3.LUT R27, R7, UR18, R14, 0x96, !PT ;  /* 0x00000012071b7c12 */ /* 0x000fe2000f8e960e */
[----:B------:R-:W-:Y:S01]  /*41e0*/  IMAD.WIDE.U32 R38, R2, -0x326172a9, RZ ;  /* 0xcd9e8d5702267825 */ /* 0x000fe200078e00ff */
[C---:B------:R-:W-:Y:S01]  /*41f0*/  LOP3.LUT R21, R11.reuse, UR18, R8, 0x96, !PT ;  /* 0x000000120b157c12 */ /* 0x040fe2000f8e9608 */
[----:B------:R-:W-:Y:S01]  /*4200*/  USHF.L.U32 UR4, UR7, 0x3, URZ ;  /* 0x0000000307047899 */ /* 0x000fe2000800063f */
[----:B------:R-:W-:Y:S01]  /*4210*/  LOP3.LUT R5, R11, UR18, R26, 0x96, !PT ;  /* 0x000000120b057c12 */ /* 0x000fe2000f8e961a */
[----:B------:R-:W-:Y:S01]  /*4220*/  IMAD.WIDE.U32 R12, R13, -0x326172a9, RZ ;  /* 0xcd9e8d570d0c7825 */ /* 0x000fe200078e00ff */
[C---:B------:R-:W-:Y:S01]  /*4230*/  LOP3.LUT R11, R39.reuse, UR16, R6, 0x96, !PT ;  /* 0x00000010270b7c12 */ /* 0x040fe2000f8e9606 */
[----:B------:R-:W-:Y:S01]  /*4240*/  UIMAD UR26, UR7, 0x48, URZ ;  /* 0x00000048071a78a4 */ /* 0x000fe2000f8e023f */
[----:B------:R-:W-:Y:S01]  /*4250*/  LOP3.LUT R2, R39, UR16, R10, 0x96, !PT ;  /* 0x0000001027027c12 */ /* 0x000fe2000f8e960a */
[----:B------:R-:W-:Y:S01]  /*4260*/  IMAD.WIDE.U32 R8, R9, -0x326172a9, RZ ;  /* 0xcd9e8d5709087825 */ /* 0x000fe200078e00ff */
[----:B------:R-:W-:-:S02]  /*4270*/  LOP3.LUT R28, R13, UR16, R6, 0x96, !PT ;  /* 0x000000100d1c7c12 */ /* 0x000fc4000f8e9606 */
[----:B------:R-:W-:Y:S01]  /*4280*/  LOP3.LUT R32, R13, UR16, R10, 0x96, !PT ;  /* 0x000000100d207c12 */ /* 0x000fe2000f8e960a */
[----:B------:R-:W-:Y:S01]  /*4290*/  IMAD.WIDE.U32 R6, R15, -0x2daee0ad, RZ ;  /* 0xd2511f530f067825 */ /* 0x000fe200078e00ff */
[----:B------:R-:W-:Y:S02]  /*42a0*/  LOP3.LUT R10, R39, UR16, R8, 0x96, !PT ;  /* 0x00000010270a7c12 */ /* 0x000fe4000f8e9608 */
[----:B------:R-:W-:Y:S01]  /*42b0*/  LOP3.LUT R17, R9, UR18, R26, 0x96, !PT ;  /* 0x0000001209117c12 */ /* 0x000fe2000f8e961a */
[----:B------:R-:W-:Y:S01]  /*42c0*/  IMAD.WIDE.U32 R36, R11, -0x2daee0ad, RZ ;  /* 0xd2511f530b247825 */ /* 0x000fe200078e00ff */
[----:B------:R-:W-:Y:S02]  /*42d0*/  LOP3.LUT R26, R9, UR18, R14, 0x96, !PT ;  /* 0x00000012091a7c12 */ /* 0x000fe4000f8e960e */
[----:B------:R-:W-:Y:S01]  /*42e0*/  LOP3.LUT R34, R25, UR16, R8, 0x96, !PT ;  /* 0x0000001019227c12 */ /* 0x000fe2000f8e9608 */
[----:B------:R-:W-:Y:S01]  /*42f0*/  IMAD.WIDE.U32 R56, R2, -0x2daee0ad, RZ ;  /* 0xd2511f5302387825 */ /* 0x000fe200078e00ff */
[----:B------:R-:W-:-:S02]  /*4300*/  FMNMX.FTZ R2, R63, R112, !PT ;  /* 0x000000703f027209 */ /* 0x000fc40007810000 */
[--C-:B------:R-:W-:Y:S01]  /*4310*/  LOP3.LUT R30, R7, UR15, R236.reuse, 0x96, !PT ;  /* 0x0000000f071e7c12 */ /* 0x100fe2000f8e96ec */
[----:B------:R-:W-:Y:S01]  /*4320*/  IMAD.WIDE.U32 R8, R5, -0x2daee0ad, RZ ;  /* 0xd2511f5305087825 */ /* 0x000fe200078e00ff */
[----:B------:R-:W-:Y:S02]  /*4330*/  LOP3.LUT R5, R7, UR15, R236, 0x96, !PT ;  /* 0x0000000f07057c12 */ /* 0x000fe4000f8e96ec */
[C-C-:B------:R-:W-:Y:S01]  /*4340*/  LOP3.LUT R13, R37.reuse, UR11, R6.reuse, 0x96, !PT ;  /* 0x0000000b250d7c12 */ /* 0x140fe2000f8e9606 */
[----:B------:R-:W-:Y:S01]  /*4350*/  IMAD.WIDE.U32 R58, R10, -0x2daee0ad, RZ ;  /* 0xd2511f530a3a7825 */ /* 0x000fe200078e00ff */
[----:B------:R-:W-:Y:S02]  /*4360*/  LOP3.LUT R29, R37, UR11, R6, 0x96, !PT ;  /* 0x0000000b251d7c12 */ /* 0x000fe4000f8e9606 */
[----:B------:R-:W-:Y:S01]  /*4370*/  FMNMX.FTZ R2, R113, R2, !PT ;  /* 0x0000000271027209 */ /* 0x000fe20007810000 */
[----:B------:R-:W-:Y:S01]  /*4380*/  IMAD.WIDE.U32 R10, R27, -0x2daee0ad, RZ ;  /* 0xd2511f531b0a7825 */ /* 0x000fe200078e00ff */
[----:B------:R-:W-:-:S02]  /*4390*/  LOP3.LUT R25, R9, UR15, R236, 0x96, !PT ;  /* 0x0000000f09197c12 */ /* 0x000fc4000f8e96ec */
[----:B------:R-:W-:Y:S01]  /*43a0*/  FMNMX.FTZ R2, R65, R2, !PT ;  /* 0x0000000241027209 */ /* 0x000fe20007810000 */
[----:B------:R-:W-:Y:S01]  /*43b0*/  IMAD.WIDE.U32 R6, R28, -0x2daee0ad, RZ ;  /* 0xd2511f531c067825 */ /* 0x000fe200078e00ff */
[----:B------:R-:W-:Y:S02]  /*43c0*/  LOP3.LUT R19, R57, UR11, R8, 0x96, !PT ;  /* 0x0000000b39137c12 */ /* 0x000fe4000f8e9608 */
[----:B------:R-:W-:Y:S01]  /*43d0*/  LOP3.LUT R28, R11, UR15, R18, 0x96, !PT ;  /* 0x0000000f0b1c7c12 */ /* 0x000fe2000f8e9612 */
[----:B------:R-:W-:Y:S01]  /*43e0*/  IMAD.WIDE.U32 R22, R22, -0x2daee0ad, RZ ;  /* 0xd2511f5316167825 */ /* 0x000fe200078e00ff */
[----:B------:R-:W-:-:S03]  /*43f0*/  LOP3.LUT R39, R7, UR11, R10, 0x96, !PT ;  /* 0x0000000b07277c12 */ /* 0x000fc6000f8e960a */
[----:B------:R-:W-:Y:S01]  /*4400*/  IMAD.WIDE.U32 R8, R26, -0x2daee0ad, RZ ;  /* 0xd2511f531a087825 */ /* 0x000fe200078e00ff */
[----:B------:R-:W-:Y:S02]  /*4410*/  LOP3.LUT R26, R7, UR11, R22, 0x96, !PT ;  /* 0x0000000b071a7c12 */ /* 0x000fe4000f8e9616 */
[----:B------:R-:W-:Y:S01]  /*4420*/  FMNMX.FTZ R7, R114, R2, !PT ;  /* 0x0000000272077209 */ /* 0x000fe20007810000 */
[----:B------:R-:W-:Y:S01]  /*4430*/  IMAD.WIDE.U32 R10, R5, -0x326172a9, RZ ;  /* 0xcd9e8d57050a7825 */ /* 0x000fe200078e00ff */
[----:B------:R-:W-:Y:S02]  /*4440*/  FMNMX.FTZ R5, R62, R77, !PT ;  /* 0x0000004d3e057209 */ /* 0x000fe40007810000 */
[----:B------:R-:W-:Y:S01]  /*4450*/  LOP3.LUT R23, R23, UR15, R16, 0x96, !PT ;  /* 0x0000000f17177c12 */ /* 0x000fe2000f8e9610 */
[----:B------:R-:W-:Y:S01]  /*4460*/  IMAD.WIDE.U32 R34, R34, -0x2daee0ad, RZ ;  /* 0xd2511f5322227825 */ /* 0x000fe200078e00ff */
[----:B------:R-:W-:Y:S02]  /*4470*/  FMNMX.FTZ R2, R67, R5, !PT ;  /* 0x0000000543027209 */ /* 0x000fe40007810000 */
[----:B------:R-:W-:Y:S01]  /*4480*/  FMNMX.FTZ R5, R73, R7, !PT ;  /* 0x0000000749057209 */ /* 0x000fe20007810000 */
[----:B------:R-:W-:Y:S01]  /*4490*/  IMAD.WIDE.U32 R20, R21, -0x2daee0ad, RZ ;  /* 0xd2511f5315147825 */ /* 0x000fe200078e00ff */
[----:B------:R-:W-:-:S02]  /*44a0*/  FMNMX.FTZ R2, R66, R2, !PT ;  /* 0x0000000242027209 */ /* 0x000fc40007810000 */
[----:B------:R-:W-:Y:S01]  /*44b0*/  FMNMX.FTZ R5, R102, R5, !PT ;  /* 0x0000000566057209 */ /* 0x000fe20007810000 */
[----:B------:R-:W-:Y:S01]  /*44c0*/  IMAD.WIDE.U32 R14, R17, -0x2daee0ad, RZ ;  /* 0xd2511f53110e7825 */ /* 0x000fe200078e00ff */
[----:B------:R-:W-:Y:S02]  /*44d0*/  FMNMX.FTZ R2, R101, R2, !PT ;  /* 0x0000000265027209 */ /* 0x000fe40007810000 */
[----:B------:R-:W-:Y:S01]  /*44e0*/  FMNMX.FTZ R5, R75, R5, !PT ;  /* 0x000000054b057209 */ /* 0x000fe20007810000 */
        /* <DEDUP_REMOVED lines=12> */
[----:B------:R-:W-:Y:S01]  /*45b0*/  IMAD.IADD R0, R142, 0x1, R141 ;  /* 0x000000018e007824 */ /* 0x000fe200078e028d */
[----:B------:R-:W-:-:S02]  /*45c0*/  FMNMX.FTZ R2, R82, R2, !PT ;  /* 0x0000000252027209 */ /* 0x000fc40007810000 */
[----:B------:R-:W-:Y:S01]  /*45d0*/  FMNMX.FTZ R5, R97, R5, !PT ;  /* 0x0000000561057209 */ /* 0x000fe20007810000 */
[----:B------:R-:W-:Y:S01]  /*45e0*/  IMAD.SHL.U32 R173, R0, 0x2, RZ ;  /* 0x0000000200ad7824 */ /* 0x000fe200078e00ff */
        /* <DEDUP_REMOVED lines=9> */
[----:B------:R-:W-:Y:S01]  /*4680*/  LOP3.LUT R37, R35, UR11, R8, 0x96, !PT ;  /* 0x0000000b23257c12 */ /* 0x000fe2000f8e9608 */
[----:B------:R-:W-:Y:S01]  /*4690*/  IMAD.WIDE.U32 R8, R25, -0x326172a9, RZ ;  /* 0xcd9e8d5719087825 */ /* 0x000fe200078e00ff */
[----:B------:R-:W-:Y:S02]  /*46a0*/  FMNMX.FTZ R70, R106, R70, !PT ;  /* 0x000000466a467209 */ /* 0x000fe40007810000 */
[----:B------:R-:W-:-:S02]  /*46b0*/  LOP3.LUT R16, R21, UR15, R16, 0x96, !PT ;  /* 0x0000000f15107c12 */ /* 0x000fc4000f8e9610 */
[----:B------:R-:W-:Y:S02]  /*46c0*/  LOP3.LUT R21, R15, UR15, R236, 0x96, !PT ;  /* 0x0000000f0f157c12 */ /* 0x000fe4000f8e96ec */
[----:B------:R-:W-:Y:S01]  /*46d0*/  LOP3.LUT R17, R59, UR11, R14, 0x96, !PT ;  /* 0x0000000b3b117c12 */ /* 0x000fe2000f8e960e */
[----:B------:R-:W-:Y:S01]  /*46e0*/  IMAD.WIDE.U32 R18, R16, -0x326172a9, RZ ;  /* 0xcd9e8d5710127825 */ /* 0x000fe200078e00ff */
[----:B------:R-:W-:Y:S02]  /*46f0*/  LOP3.LUT R31, R33, UR11, R20, 0x96, !PT ;  /* 0x0000000b211f7c12 */ /* 0x000fe4000f8e9614 */
[----:B------:R-:W-:Y:S01]  /*4700*/  FMNMX.FTZ R70, R99, R70, !PT ;  /* 0x0000004663467209 */ /* 0x000fe20007810000 */
[----:B------:R-:W-:Y:S01]  /*4710*/  IMAD.WIDE.U32 R52, R17, -0x326172a9, RZ ;  /* 0xcd9e8d5711347825 */ /* 0x000fe200078e00ff */
[----:B------:R-:W-:Y:S02]  /*4720*/  LOP3.LUT R20, R11, UR12, R38, 0x96, !PT ;  /* 0x0000000c0b147c12 */ /* 0x000fe4000f8e9626 */
[----:B------:R-:W-:Y:S01]  /*4730*/  LOP3.LUT R41, R47, UR10, R10, 0x96, !PT ;  /* 0x0000000a2f297c12 */ /* 0x000fe2000f8e960a */
[----:B------:R-:W-:Y:S01]  /*4740*/  IMAD.WIDE.U32 R10, R30, -0x326172a9, RZ ;  /* 0xcd9e8d571e0a7825 */ /* 0x000fe200078e00ff */
[----:B------:R-:W-:Y:S01]  /*4750*/  LOP3.LUT R42, R9, UR12, R38, 0x96, !PT ;  /* 0x0000000c092a7c12 */ /* 0x000fe2000f8e9626 */
[----:B------:R-:W2:Y:S01]  /*4760*/  SHFL.BFLY PT, R2, R70, 0x2, 0x1f ;  /* 0x0c401f0046027f89 */ /* 0x000ea200000e0000 */
        /* <DEDUP_REMOVED lines=8> */
[----:B-1----:R-:W-:Y:S02]  /*47f0*/  FMNMX.FTZ R71, R71, R5, !PT ;  /* 0x0000000547477209 */ /* 0x002fe40007810000 */
[----:B------:R-:W-:Y:S01]  /*4800*/  LOP3.LUT R13, R15, UR12, R12, 0x96, !PT ;  /* 0x0000000c0f0d7c12 */ /* 0x000fe2000f8e960c */
[----:B------:R-:W-:Y:S01]  /*4810*/  IMAD.WIDE.U32 R8, R27, -0x326172a9, RZ ;  /* 0xcd9e8d571b087825 */ /* 0x000fe200078e00ff */
[----:B------:R-:W-:Y:S01]  /*4820*/  LOP3.LUT R22, R11, UR12, R24, 0x96, !PT ;  /* 0x0000000c0b167c12 */ /* 0x000fe2000f8e9618 */
[----:B------:R-:W1:Y:S01]  /*4830*/  SHFL.BFLY PT, R5, R71, 0x1, 0x1f ;  /* 0x0c201f0047057f89 */ /* 0x000e6200000e0000 */
[----:B------:R-:W-:Y:S01]  /*4840*/  LOP3.LUT R12, R19, UR12, R12, 0x96, !PT ;  /* 0x0000000c130c7c12 */ /* 0x000fe2000f8e960c */
[----:B------:R-:W-:Y:S01]  /*4850*/  IMAD.WIDE.U32 R26, R26, -0x326172a9, RZ ;  /* 0xcd9e8d571a1a7825 */ /* 0x000fe200078e00ff */
[----:B------:R-:W-:-:S03]  /*4860*/  LOP3.LUT R11, R9, UR12, R24, 0x96, !PT ;  /* 0x0000000c090b7c12 */ /* 0x000fc6000f8e9618 */
[----:B------:R-:W-:Y:S01]  /*4870*/  IMAD.WIDE.U32 R28, R31, -0x326172a9, RZ ;  /* 0xcd9e8d571f1c7825 */ /* 0x000fe200078e00ff */
[----:B------:R-:W-:Y:S02]  /*4880*/  LOP3.LUT R24, R27, UR10, R14, 0x96, !PT ;  /* 0x0000000a1b187c12 */ /* 0x000fe4000f8e960e */
[----:B--2---:R-:W-:Y:S01]  /*4890*/  FMNMX.FTZ R70, R70, R2, !PT ;  /* 0x0000000246467209 */ /* 0x004fe20007810000 */
        /* <DEDUP_REMOVED lines=8> */
[----:B-1----:R-:W-:Y:S01]  /*4920*/  FMNMX.FTZ R71, R71, R5, !PT ;  /* 0x0000000547477209 */ /* 0x002fe20007810000 */
[----:B------:R-:W-:Y:S01]  /*4930*/  IMAD.WIDE.U32 R38, R41, -0x2daee0ad, RZ ;  /* 0xd2511f5329267825 */ /* 0x000fe200078e00ff */
[----:B------:R-:W-:Y:S02]  /*4940*/  LOP3.LUT R27, R21, UR10, R10, 0x96, !PT ;  /* 0x0000000a151b7c12 */ /* 0x000fe4000f8e960a */
[----:B------:R-:W-:Y:S01]  /*4950*/  FSETP.NEU.FTZ.AND P0, PT, R71, -INF , PT ;  /* 0xff8000004700780b */ /* 0x000fe20003f1d000 */
        /* <DEDUP_REMOVED lines=8> */
[----:B------:R-:W1:Y:S01]  /*49e0*/  SHFL.BFLY PT, R17, R70, 0x1, 0x1f ;  /* 0x0c201f0046117f89 */ /* 0x000e6200000e0000 */
        /* <DEDUP_REMOVED lines=25> */
[----:B------:R-:W-:Y:S01]  /*4b80*/  FMUL.FTZ R5, R71, c[0x0][0x23c] ;  /* 0x00008f0047057a20 */ /* 0x000fe20000410000 */
[----:B------:R-:W-:Y:S01]  /*4b90*/  LOP3.LUT R13, R7, UR13, R8, 0x96, !PT ;  /* 0x0000000d070d7c12 */ /* 0x000fe2000f8e9608 */
[----:B------:R-:W-:Y:S01]  /*4ba0*/  IMAD.WIDE.U32 R18, R19, -0x326172a9, RZ ;  /* 0xcd9e8d5713127825 */ /* 0x000fe200078e00ff */
[----:B------:R-:W-:Y:S02]  /*4bb0*/  LOP3.LUT R44, R6, 0xffff, RZ, 0xc0, !PT ;  /* 0x0000ffff062c7812 */ /* 0x000fe400078ec0ff */
[----:B------:R-:W-:Y:S01]  /*4bc0*/  FSEL R5, R5, RZ, P0 ;  /* 0x000000ff05057208 */ /* 0x000fe20000000000 */
[----:B------:R-:W-:Y:S01]  /*4bd0*/  IMAD.WIDE.U32 R26, R27, -0x2daee0ad, RZ ;  /* 0xd2511f531b1a7825 */ /* 0x000fe200078e00ff */
[----:B------:R-:W-:Y:S02]  /*4be0*/  LOP3.LUT R43, R19, UR8, R20, 0x96, !PT ;  /* 0x00000008132b7c12 */ /* 0x000fe4000f8e9614 */
[----:B------:R-:W-:Y:S01]  /*4bf0*/  SHF.R.U32.HI R46, RZ, 0x10, R6 ;  /* 0x00000010ff2e7819 */ /* 0x000fe20000011606 */
[----:B------:R-:W-:Y:S01]  /*4c00*/  IMAD.WIDE.U32 R10, R21, -0x326172a9, RZ ;  /* 0xcd9e8d57150a7825 */ /* 0x000fe200078e00ff */
[----:B------:R-:W-:-:S02]  /*4c10*/  LOP3.LUT R42, R27, UR6, R22, 0x96, !PT ;  /* 0x000000061b2a7c12 */ /* 0x000fc4000f8e9616 */
[----:B------:R-:W-:Y:S01]  /*4c20*/  LOP3.LUT R22, R6, 0xff, RZ, 0xc0, !PT ;  /* 0x000000ff06167812 */ /* 0x000fe200078ec0ff */
[----:B------:R-:W-:Y:S01]  /*4c30*/  IMAD.WIDE.U32 R8, R15, -0x326172a9, RZ ;  /* 0xcd9e8d570f087825 */ /* 0x000fe200078e00ff */
[----:B------:R-:W-:Y:S02]  /*4c40*/  SHF.R.U32.HI R27, RZ, 0x18, R6 ;  /* 0x00000018ff1b7819 */ /* 0x000fe40000011606 */
[----:B------:R-:W-:Y:S01]  /*4c50*/  FSETP.NEU.FTZ.AND P0, PT, R70, -INF , PT ;  /* 0xff8000004600780b */ /* 0x000fe20003f1d000 */
[----:B------:R-:W-:Y:S01]  /*4c60*/  FFMA.FTZ R2, R63, c[0x0][0x23c], -R5 ;  /* 0x00008f003f027a23 */ /* 0x000fe20000010805 */
[----:B------:R-:W-:Y:S01]  /*4c70*/  LOP3.LUT R19, R9, UR13, R10, 0x96, !PT ;  /* 0x0000000d09137c12 */ /* 0x000fe2000f8e960a */
[----:B------:R-:W-:Y:S01]  /*4c80*/  IMAD.WIDE.U32 R6, R31, -0x326172a9, RZ ;  /* 0xcd9e8d571f067825 */ /* 0x000fe200078e00ff */
[C---:B------:R-:W-:Y:S01]  /*4c90*/  LOP3.LUT R23, R8.reuse, 0xff, RZ, 0xc0, !PT ;  /* 0x000000ff08177812 */ /* 0x040fe200078ec0ff */
[----:B------:R1:W-:Y:S01]  /*4ca0*/  MUFU.EX2 R239, R2 ;  /* 0x0000000200ef7308 */ /* 0x0003e20000000800 */
[----:B------:R-:W-:Y:S01]  /*4cb0*/  LOP3.LUT R47, R8, 0xffff, RZ, 0xc0, !PT ;  /* 0x0000ffff082f7812 */ /* 0x000fe200078ec0ff */
[----:B------:R-:W-:Y:S01]  /*4cc0*/  IMAD.WIDE.U32 R14, R32, -0x326172a9, RZ ;  /* 0xcd9e8d57200e7825 */ /* 0x000fe200078e00ff */
[----:B------:R-:W-:-:S02]  /*4cd0*/  SHF.R.U32.HI R53, RZ, 0x10, R8 ;  /* 0x00000010ff357819 */ /* 0x000fc40000011608 */
[----:B------:R-:W-:Y:S01]  /*4ce0*/  SHF.R.U32.HI R25, RZ, 0x18, R8 ;  /* 0x00000018ff197819 */ /* 0x000fe20000011608 */
[----:B------:R-:W-:Y:S01]  /*4cf0*/  IMAD.WIDE.U32 R8, R33, -0x326172a9, RZ ;  /* 0xcd9e8d5721087825 */ /* 0x000fe200078e00ff */
[C---:B------:R-:W-:Y:S02]  /*4d00*/  LOP3.LUT R152, R6.reuse, 0xffff, RZ, 0xc0, !PT ;  /* 0x0000ffff06987812 */ /* 0x040fe400078ec0ff */
[----:B------:R-:W-:Y:S01]  /*4d10*/  LOP3.LUT R228, R6, 0xff, RZ, 0xc0, !PT ;  /* 0x000000ff06e47812 */ /* 0x000fe200078ec0ff */
[----:B------:R-:W-:Y:S01]  /*4d20*/  IMAD.WIDE.U32 R20, R34, -0x326172a9, RZ ;  /* 0xcd9e8d5722147825 */ /* 0x000fe200078e00ff */
[----:B------:R-:W-:Y:S02]  /*4d30*/  LOP3.LUT R141, R9, UR8, R52, 0x96, !PT ;  /* 0x00000008098d7c12 */ /* 0x000fe4000f8e9634 */
[----:B------:R-:W-:Y:S01]  /*4d40*/  LOP3.LUT R52, R7, UR13, R8, 0x96, !PT ;  /* 0x0000000d07347c12 */ /* 0x000fe2000f8e9608 */
[----:B------:R-:W-:Y:S01]  /*4d50*/  FMUL.FTZ R8, R70, c[0x0][0x23c] ;  /* 0x00008f0046087a20 */ /* 0x000fe20000410000 */
[----:B------:R-:W-:Y:S01]  /*4d60*/  LOP3.LUT R7, R13, 0xffff, RZ, 0xc0, !PT ;  /* 0x0000ffff0d077812 */ /* 0x000fe200078ec0ff */
[----:B-1----:R-:W-:Y:S01]  /*4d70*/  FFMA.FTZ R2, R112, c[0x0][0x23c], -R5 ;  /* 0x00008f0070027a23 */ /* 0x002fe20000010805 */
[----:B------:R-:W-:-:S02]  /*4d80*/  SHF.R.U32.HI R153, RZ, 0x10, R6 ;  /* 0x00000010ff997819 */ /* 0x000fc40000011606 */
[----:B------:R-:W-:Y:S01]  /*4d90*/  SHF.R.U32.HI R227, RZ, 0x18, R6 ;  /* 0x00000018ffe37819 */ /* 0x000fe20000011606 */
[----:B------:R1:W2:Y:S01]  /*4da0*/  MUFU.EX2 R238, R2 ;  /* 0x0000000200ee7308 */ /* 0x0002a20000000800 */
[----:B------:R-:W-:Y:S02]  /*4db0*/  SHF.R.U32.HI R6, RZ, 0x8, R7 ;  /* 0x00000008ff067819 */ /* 0x000fe40000011607 */
[----:B------:R-:W-:Y:S02]  /*4dc0*/  LOP3.LUT R7, R13, 0xff, RZ, 0xc0, !PT ;  /* 0x000000ff0d077812 */ /* 0x000fe400078ec0ff */
[----:B------:R-:W-:Y:S01]  /*4dd0*/  LOP3.LUT R54, R11, UR8, R54, 0x96, !PT ;  /* 0x000000080b367c12 */ /* 0x000fe2000f8e9636 */
[----:B------:R-:W-:Y:S01]  /*4de0*/  IMAD.WIDE.U32 R10, R29, -0x326172a9, RZ ;  /* 0xcd9e8d571d0a7825 */ /* 0x000fe200078e00ff */
[----:B------:R-:W-:Y:S02]  /*4df0*/  ISETP.GE.U32.AND P4, PT, R235, R7, PT ;  /* 0x00000007eb00720c */ /* 0x000fe40003f86070 */
[----:B------:R-:W-:-:S02]  /*4e00*/  LOP3.LUT R135, R15, UR8, R28, 0x96, !PT ;  /* 0x000000080f877c12 */ /* 0x000fc4000f8e961c */
[----:B------:R-:W-:Y:S02]  /*4e10*/  LOP3.LUT R15, R11, UR13, R12, 0x96, !PT ;  /* 0x0000000d0b0f7c12 */ /* 0x000fe4000f8e960c */
[C---:B------:R-:W-:Y:S02]  /*4e20*/  LOP3.LUT R55, R10.reuse, 0xffff, RZ, 0xc0, !PT ;  /* 0x0000ffff0a377812 */ /* 0x040fe400078ec0ff */
[----:B------:R-:W-:Y:S02]  /*4e30*/  LOP3.LUT R58, R10, 0xff, RZ, 0xc0, !PT ;  /* 0x000000ff0a3a7812 */ /* 0x000fe400078ec0ff */
[----:B-1----:R-:W-:Y:S02]  /*4e40*/  FSEL R2, R8, RZ, P0 ;  /* 0x000000ff08027208 */ /* 0x002fe40000000000 */
[----:B------:R-:W-:Y:S01]  /*4e50*/  LOP3.LUT R8, R6, 0xffff, RZ, 0xc0, !PT ;  /* 0x0000ffff06087812 */ /* 0x000fe200078ec0ff */
[----:B------:R-:W-:Y:S01]  /*4e60*/  IMAD.WIDE.U32 R6, R35, -0x2daee0ad, RZ ;  /* 0xd2511f5323067825 */ /* 0x000fe200078e00ff */
[----:B------:R-:W-:-:S02]  /*4e70*/  SHF.R.U32.HI R56, RZ, 0x10, R10 ;  /* 0x00000010ff387819 */ /* 0x000fc4000001160a */
[----:B------:R-:W-:Y:S01]  /*4e80*/  ISETP.GE.U32.AND P5, PT, R235, R8, PT ;  /* 0x00000008eb00720c */ /* 0x000fe20003fa6070 */
[----:B------:R-:W-:Y:S01]  /*4e90*/  FFMA.FTZ R9, R62, c[0x0][0x23c], -R2 ;  /* 0x00008f003e097a23 */ /* 0x000fe20000010802 */
[----:B--2---:R-:W-:Y:S02]  /*4ea0*/  F2FP.PACK_AB R8, R238, R239 ;  /* 0x000000efee08723e */ /* 0x004fe400000000ff */
[----:B------:R-:W-:Y:S01]  /*4eb0*/  SHF.R.U32.HI R57, RZ, 0x18, R10 ;  /* 0x00000018ff397819 */ /* 0x000fe2000001160a */
[----:B------:R1:W-:Y:S01]  /*4ec0*/  MUFU.EX2 R233, R9 ;  /* 0x0000000900e97308 */ /* 0x0003e20000000800 */
[----:B------:R-:W-:Y:S02]  /*4ed0*/  PRMT R88, R8, 0x7632, R88 ;  /* 0x0000763208587816 */ /* 0x000fe40000000058 */
[----:B------:R-:W-:Y:S02]  /*4ee0*/  LOP3.LUT R134, R21, UR8, R30, 0x96, !PT ;  /* 0x0000000815867c12 */ /* 0x000fe4000f8e961e */
[----:B------:R-:W-:-:S02]  /*4ef0*/  ISETP.GE.U32.AND P2, PT, R235, R22, PT ;  /* 0x00000016eb00720c */ /* 0x000fc40003f46070 */
[----:B------:R-:W-:Y:S01]  /*4f00*/  ISETP.GE.U32.AND P3, PT, R235, R27, PT ;  /* 0x0000001beb00720c */ /* 0x000fe20003f66070 */
[----:B------:R-:W-:Y:S01]  /*4f10*/  @!P5 HADD2 R62, -R88.H0_H0, -RZ.H0_H0 ;  /* 0xa00000ff583ed230 */ /* 0x000fe20000000900 */
[----:B------:R-:W-:Y:S02]  /*4f20*/  LOP3.LUT R10, R7, UR14, R38, 0x96, !PT ;  /* 0x0000000e070a7c12 */ /* 0x000fe4000f8e9626 */
[C---:B------:R-:W-:Y:S02]  /*4f30*/  LOP3.LUT R21, R6.reuse, 0xff, RZ, 0xc0, !PT ;  /* 0x000000ff06157812 */ /* 0x040fe400078ec0ff */
[----:B------:R-:W-:Y:S02]  /*4f40*/  LOP3.LUT R17, R6, 0xffff, RZ, 0xc0, !PT ;  /* 0x0000ffff06117812 */ /* 0x000fe400078ec0ff */
[----:B------:R-:W-:Y:S01]  /*4f50*/  SHF.R.U32.HI R27, RZ, 0x10, R6 ;  /* 0x00000010ff1b7819 */ /* 0x000fe20000011606 */
[----:B-1----:R-:W-:Y:S01]  /*4f60*/  FFMA.FTZ R9, R77, c[0x0][0x23c], -R2 ;  /* 0x00008f004d097a23 */ /* 0x002fe20000010802 */
[----:B------:R-:W-:-:S02]  /*4f70*/  PRMT R77, R8, 0x7610, R77 ;  /* 0x00007610084d7816 */ /* 0x000fc4000000004d */
[----:B------:R-:W-:Y:S01]  /*4f80*/  SHF.R.U32.HI R8, RZ, 0x18, R13 ;  /* 0x00000018ff087819 */ /* 0x000fe2000001160d */
[----:B------:R-:W1:Y:S01]  /*4f90*/  MUFU.EX2 R231, R9 ;  /* 0x0000000900e77308 */ /* 0x000e620000000800 */
[----:B------:R-:W-:Y:S01]  /*4fa0*/  PRMT R93, R77, 0x5410, R88 ;  /* 0x000054104d5d7816 */ /* 0x000fe20000000058 */
[----:B------:R-:W-:Y:S01]  /*4fb0*/  @!P4 HADD2 R63, -R77.H0_H0, -RZ.H0_H0 ;  /* 0xa00000ff4d3fc230 */ /* 0x000fe20000000900 */
[----:B------:R-:W-:Y:S02]  /*4fc0*/  @!P5 PRMT R88, R62, 0x5410, RZ ;  /* 0x000054103e58d816 */ /* 0x000fe400000000ff */
[----:B------:R-:W-:Y:S02]  /*4fd0*/  ISETP.GE.U32.AND P5, PT, R235, R25, PT ;  /* 0x00000019eb00720c */ /* 0x000fe40003fa6070 */
[----:B------:R-:W-:Y:S02]  /*4fe0*/  @!P4 PRMT R77, R63, 0x5410, RZ ;  /* 0x000054103f4dc816 */ /* 0x000fe400000000ff */
[----:B------:R-:W-:-:S02]  /*4ff0*/  ISETP.GE.U32.AND P4, PT, R235, R8, PT ;  /* 0x00000008eb00720c */ /* 0x000fc40003f86070 */
[----:B------:R-:W-:Y:S02]  /*5000*/  SHF.R.U32.HI R13, RZ, 0x10, R13 ;  /* 0x00000010ff0d7819 */ /* 0x000fe4000001160d */
[----:B------:R-:W-:Y:S01]  /*5010*/  SHF.R.U32.HI R22, RZ, 0x18, R6 ;  /* 0x00000018ff167819 */ /* 0x000fe20000011606 */
[----:B------:R-:W-:Y:S01]  /*5020*/  IMAD.WIDE.U32 R6, R37, -0x326172a9, RZ ;  /* 0xcd9e8d5725067825 */ /* 0x000fe200078e00ff */
[----:B------:R-:W-:Y:S02]  /*5030*/  ISETP.GE.U32.AND P0, PT, R235, R23, PT ;  /* 0x00000017eb00720c */ /* 0x000fe40003f06070 */
[----:B-1----:R-:W-:Y:S01]  /*5040*/  F2FP.PACK_AB R11, R231, R233 ;  /* 0x000000e9e70b723e */ /* 0x002fe200000000ff */
[----:B------:R-:W-:Y:S01]  /*5050*/  IMAD.WIDE.U32 R8, R41, -0x2daee0ad, RZ ;  /* 0xd2511f5329087825 */ /* 0x000fe200078e00ff */
[----:B------:R-:W-:Y:S02]  /*5060*/  LOP3.LUT R16, R7, UR13, R16, 0x96, !PT ;  /* 0x0000000d07107c12 */ /* 0x000fe4000f8e9610 */
[----:B------:R-:W-:-:S02]  /*5070*/  PRMT R79, R11, 0x7632, R79 ;  /* 0x000076320b4f7816 */ /* 0x000fc4000000004f */
[----:B------:R-:W-:Y:S02]  /*5080*/  LOP3.LUT R25, R9, UR14, R24, 0x96, !PT ;  /* 0x0000000e09197c12 */ /* 0x000fe4000f8e9618 */
[C---:B------:R-:W-:Y:S01]  /*5090*/  LOP3.LUT R112, R8.reuse, 0xffff, RZ, 0xc0, !PT ;  /* 0x0000ffff08707812 */ /* 0x040fe200078ec0ff */
[----:B------:R-:W-:Y:S01]  /*50a0*/  @!P4 HADD2 R64, -R79.H0_H0, -RZ.H0_H0 ;  /* 0xa00000ff4f40c230 */ /* 0x000fe20000000900 */
[----:B------:R-:W-:Y:S01]  /*50b0*/  PRMT R76, R11, 0x7610, R76 ;  /* 0x000076100b4c7816 */ /* 0x000fe2000000004c */
[--C-:B------:R-:W-:Y:S01]  /*50c0*/  FFMA.FTZ R9, R113, c[0x0][0x23c], -R5.reuse ;  /* 0x00008f0071097a23 */ /* 0x100fe20000010805 */
[----:B------:R-:W-:Y:S01]  /*50d0*/  LOP3.LUT R111, R8, 0xff, RZ, 0xc0, !PT ;  /* 0x000000ff086f7812 */ /* 0x000fe200078ec0ff */
[----:B------:R-:W-:Y:S01]  /*50e0*/  FFMA.FTZ R11, R65, c[0x0][0x23c], -R5 ;  /* 0x00008f00410b7a23 */ /* 0x000fe20000010805 */
[--C-:B------:R-:W-:Y:S01]  /*50f0*/  SHF.R.U32.HI R113, RZ, 0x10, R8.reuse ;  /* 0x00000010ff717819 */ /* 0x100fe20000011608 */
[----:B------:R1:W-:Y:S01]  /*5100*/  MUFU.EX2 R234, R9 ;  /* 0x0000000900ea7308 */ /* 0x0003e20000000800 */
[----:B------:R-:W-:-:S02]  /*5110*/  SHF.R.U32.HI R110, RZ, 0x18, R8 ;  /* 0x00000018ff6e7819 */ /* 0x000fc40000011608 */
[----:B------:R-:W-:Y:S02]  /*5120*/  LOP3.LUT R8, R13, 0xff, RZ, 0xc0, !PT ;  /* 0x000000ff0d087812 */ /* 0x000fe400078ec0ff */
[----:B------:R-:W-:Y:S02]  /*5130*/  PRMT R91, R76, 0x5410, R79 ;  /* 0x000054104c5b7816 */ /* 0x000fe4000000004f */
[----:B------:R-:W-:Y:S01]  /*5140*/  @!P4 PRMT R79, R64, 0x5410, RZ ;  /* 0x00005410404fc816 */ /* 0x000fe200000000ff */
[----:B------:R2:W3:Y:S01]  /*5150*/  MUFU.EX2 R245, R11 ;  /* 0x0000000b00f57308 */ /* 0x0004e20000000800 */
[----:B------:R-:W-:Y:S02]  /*5160*/  ISETP.GE.U32.AND P4, PT, R235, R8, PT ;  /* 0x00000008eb00720c */ /* 0x000fe40003f86070 */
[C---:B------:R-:W-:Y:S02]  /*5170*/  LOP3.LUT R28, R6.reuse, 0xff, RZ, 0xc0, !PT ;  /* 0x000000ff061c7812 */ /* 0x040fe400078ec0ff */
[----:B------:R-:W-:-:S02]  /*5180*/  LOP3.LUT R72, R6, 0xffff, RZ, 0xc0, !PT ;  /* 0x0000ffff06487812 */ /* 0x000fc400078ec0ff */
[--C-:B------:R-:W-:Y:S01]  /*5190*/  SHF.R.U32.HI R38, RZ, 0x10, R6.reuse ;  /* 0x00000010ff267819 */ /* 0x100fe20000011606 */
[----:B-1----:R-:W-:Y:S01]  /*51a0*/  IMAD.WIDE.U32 R8, R36, -0x2daee0ad, RZ ;  /* 0xd2511f5324087825 */ /* 0x002fe200078e00ff */
[----:B------:R-:W-:-:S03]  /*51b0*/  SHF.R.U32.HI R23, RZ, 0x18, R6 ;  /* 0x00000018ff177819 */ /* 0x000fc60000011606 */
[----:B------:R-:W-:Y:S01]  /*51c0*/  IMAD.WIDE.U32 R6, R39, -0x326172a9, RZ ;  /* 0xcd9e8d5727067825 */ /* 0x000fe200078e00ff */
[C---:B------:R-:W-:Y:S01]  /*51d0*/  LOP3.LUT R24, R8.reuse, 0xffff, RZ, 0xc0, !PT ;  /* 0x0000ffff08187812 */ /* 0x040fe200078ec0ff */
[----:B------:R-:W-:Y:S01]  /*51e0*/  @!P4 HADD2 R65, -R76.H0_H0, -RZ.H0_H0 ;  /* 0xa00000ff4c41c230 */ /* 0x000fe20000000900 */
[----:B------:R-:W-:Y:S01]  /*51f0*/  LOP3.LUT R32, R8, 0xff, RZ, 0xc0, !PT ;  /* 0x000000ff08207812 */ /* 0x000fe200078ec0ff */
[----:B--2---:R-:W-:Y:S01]  /*5200*/  FFMA.FTZ R11, R67, c[0x0][0x23c], -R2 ;  /* 0x00008f00430b7a23 */ /* 0x004fe20000010802 */
[----:B------:R-:W-:Y:S02]  /*5210*/  LOP3.LUT R37, R7, UR13, R14, 0x96, !PT ;  /* 0x0000000d07257c12 */ /* 0x000fe4000f8e960e */
[C---:B------:R-:W-:Y:S01]  /*5220*/  LOP3.LUT R109, R6.reuse, 0xff, RZ, 0xc0, !PT ;  /* 0x000000ff066d7812 */ /* 0x040fe200078ec0ff */
[----:B------:R-:W-:Y:S01]  /*5230*/  MUFU.EX2 R240, R11 ;  /* 0x0000000b00f07308 */ /* 0x000fe20000000800 */
[----:B------:R-:W-:Y:S02]  /*5240*/  LOP3.LUT R128, R6, 0xffff, RZ, 0xc0, !PT ;  /* 0x0000ffff06807812 */ /* 0x000fe400078ec0ff */
[----:B------:R-:W-:-:S02]  /*5250*/  SHF.R.U32.HI R123, RZ, 0x10, R6 ;  /* 0x00000010ff7b7819 */ /* 0x000fc40000011606 */
[----:B------:R-:W-:Y:S01]  /*5260*/  SHF.R.U32.HI R108, RZ, 0x18, R6 ;  /* 0x00000018ff6c7819 */ /* 0x000fe20000011606 */
[----:B------:R-:W-:Y:S01]  /*5270*/  IMAD.WIDE.U32 R6, R42, -0x326172a9, RZ ;  /* 0xcd9e8d572a067825 */ /* 0x000fe200078e00ff */
[--C-:B------:R-:W-:Y:S02]  /*5280*/  SHF.R.U32.HI R35, RZ, 0x10, R8.reuse ;  /* 0x00000010ff237819 */ /* 0x100fe40000011608 */
[----:B------:R-:W-:Y:S01]  /*5290*/  SHF.R.U32.HI R34, RZ, 0x18, R8 ;  /* 0x00000018ff227819 */ /* 0x000fe20000011608 */
[----:B------:R-:W-:Y:S01]  /*52a0*/  FFMA.FTZ R8, R66, c[0x0][0x23c], -R2 ;  /* 0x00008f0042087a23 */ /* 0x000fe20000010802 */
[----:B------:R-:W-:Y:S02]  /*52b0*/  LOP3.LUT R12, R9, UR14, R40, 0x96, !PT ;  /* 0x0000000e090c7c12 */ /* 0x000fe4000f8e9628 */
[----:B------:R-:W-:Y:S01]  /*52c0*/  SHF.R.U32.HI R9, RZ, 0x8, R44 ;  /* 0x00000008ff097819 */ /* 0x000fe2000001162c */
[----:B------:R1:W2:Y:S01]  /*52d0*/  MUFU.EX2 R251, R8 ;  /* 0x0000000800fb7308 */ /* 0x0002a20000000800 */
[----:B------:R-:W-:-:S02]  /*52e0*/  LOP3.LUT R18, R7, UR13, R18, 0x96, !PT ;  /* 0x0000000d07127c12 */ /* 0x000fc4000f8e9612 */
[C---:B------:R-:W-:Y:S02]  /*52f0*/  LOP3.LUT R39, R6.reuse, 0xffff, RZ, 0xc0, !PT ;  /* 0x0000ffff06277812 */ /* 0x040fe400078ec0ff */
[----:B------:R-:W-:Y:S02]  /*5300*/  LOP3.LUT R40, R6, 0xff, RZ, 0xc0, !PT ;  /* 0x000000ff06287812 */ /* 0x000fe400078ec0ff */
[--C-:B------:R-:W-:Y:S02]  /*5310*/  SHF.R.U32.HI R41, RZ, 0x10, R6.reuse ;  /* 0x00000010ff297819 */ /* 0x100fe40000011606 */
[----:B------:R-:W-:Y:S02]  /*5320*/  SHF.R.U32.HI R42, RZ, 0x18, R6 ;  /* 0x00000018ff2a7819 */ /* 0x000fe40000011606 */
[----:B---3--:R-:W-:Y:S02]  /*5330*/  F2FP.PACK_AB R7, R245, R234 ;  /* 0x000000eaf507723e */ /* 0x008fe400000000ff */
[----:B------:R-:W-:-:S02]  /*5340*/  LOP3.LUT R6, R9, 0xffff, RZ, 0xc0, !PT ;  /* 0x0000ffff09067812 */ /* 0x000fc400078ec0ff */
[----:B------:R-:W-:Y:S01]  /*5350*/  @!P4 PRMT R76, R65, 0x5410, RZ ;  /* 0x00005410414cc816 */ /* 0x000fe200000000ff */
[----:B-1----:R-:W-:Y:S01]  /*5360*/  IMAD.WIDE.U32 R8, R43, -0x2daee0ad, RZ ;  /* 0xd2511f532b087825 */ /* 0x002fe200078e00ff */
[----:B------:R-:W-:Y:S02]  /*5370*/  PRMT R216, R7, 0x7610, R216 ;  /* 0x0000761007d87816 */ /* 0x000fe400000000d8 */
[----:B------:R-:W-:Y:S02]  /*5380*/  ISETP.GE.U32.AND P4, PT, R235, R6, PT ;  /* 0x00000006eb00720c */ /* 0x000fe40003f86070 */
[----:B------:R-:W-:Y:S01]  /*5390*/  PRMT R215, R7, 0x7632, R215 ;  /* 0x0000763207d77816 */ /* 0x000fe200000000d7 */
[----:B------:R-:W-:Y:S01]  /*53a0*/  FFMA.FTZ R7, R114, c[0x0][0x23c], -R5 ;  /* 0x00008f0072077a23 */ /* 0x000fe20000010805 */
[----:B------:R-:W-:Y:S01]  /*53b0*/  @!P2 HADD2 R66, -R216.H0_H0, -RZ.H0_H0 ;  /* 0xa00000ffd842a230 */ /* 0x000fe20000000900 */
[----:B------:R-:W-:Y:S02]  /*53c0*/  LOP3.LUT R11, R46, 0xff, RZ, 0xc0, !PT ;  /* 0x000000ff2e0b7812 */ /* 0x000fe400078ec0ff */
[----:B------:R1:W-:Y:S01]  /*53d0*/  MUFU.EX2 R248, R7 ;  /* 0x0000000700f87308 */ /* 0x0003e20000000800 */
[----:B------:R-:W-:-:S02]  /*53e0*/  PRMT R46, R216, 0x5410, R215 ;  /* 0x00005410d82e7816 */ /* 0x000fc400000000d7 */
[----:B------:R-:W-:Y:S02]  /*53f0*/  @!P2 PRMT R216, R66, 0x5410, RZ ;  /* 0x0000541042d8a816 */ /* 0x000fe400000000ff */
[----:B--2---:R-:W-:Y:S01]  /*5400*/  F2FP.PACK_AB R6, R251, R240 ;  /* 0x000000f0fb06723e */ /* 0x004fe200000000ff */
[----:B------:R-:W-:Y:S01]  /*5410*/  @!P4 HADD2 R67, -R215.H0_H0, -RZ.H0_H0 ;  /* 0xa00000ffd743c230 */ /* 0x000fe20000000900 */
[----:B------:R-:W-:Y:S02]  /*5420*/  ISETP.GE.U32.AND P2, PT, R235, R11, PT ;  /* 0x0000000beb00720c */ /* 0x000fe40003f46070 */
[C---:B------:R-:W-:Y:S02]  /*5430*/  PRMT R214, R6.reuse, 0x7632, R214 ;  /* 0x0000763206d67816 */ /* 0x040fe400000000d6 */
[----:B------:R-:W-:Y:S02]  /*5440*/  PRMT R213, R6, 0x7610, R213 ;  /* 0x0000761006d57816 */ /* 0x000fe400000000d5 */
[C---:B------:R-:W-:Y:S01]  /*5450*/  LOP3.LUT R11, R10.reuse, 0xff, RZ, 0xc0, !PT ;  /* 0x000000ff0a0b7812 */ /* 0x040fe200078ec0ff */
[----:B------:R-:W-:Y:S01]  /*5460*/  @!P3 HADD2 R68, -R214.H0_H0, -RZ.H0_H0 ;  /* 0xa00000ffd644b230 */ /* 0x000fe20000000900 */
[----:B------:R-:W-:Y:S01]  /*5470*/  LOP3.LUT R6, R10, 0xffff, RZ, 0xc0, !PT ;  /* 0x0000ffff0a067812 */ /* 0x000fe200078ec0ff */
[----:B-1----:R-:W-:Y:S01]  /*5480*/  FFMA.FTZ R7, R73, c[0x0][0x23c], -R5 ;  /* 0x00008f0049077a23 */ /* 0x002fe20000010805 */
[----:B------:R-:W-:-:S02]  /*5490*/  @!P4 PRMT R215, R67, 0x5410, RZ ;  /* 0x0000541043d7c816 */ /* 0x000fc400000000ff */
[----:B------:R-:W-:Y:S01]  /*54a0*/  ISETP.GE.U32.AND P4, PT, R235, R11, PT ;  /* 0x0000000beb00720c */ /* 0x000fe20003f86070 */
[----:B------:R1:W2:Y:S01]  /*54b0*/  MUFU.EX2 R242, R7 ;  /* 0x0000000700f27308 */ /* 0x0002a20000000800 */
[----:B------:R-:W-:Y:S01]  /*54c0*/  SHF.R.U32.HI R6, RZ, 0x8, R6 ;  /* 0x00000008ff067819 */ /* 0x000fe20000011606 */
[----:B------:R-:W-:Y:S01]  /*54d0*/  FFMA.FTZ R11, R74, c[0x0][0x23c], -R2 ;  /* 0x00008f004a0b7a23 */ /* 0x000fe20000010802 */
[----:B------:R-:W-:Y:S01]  /*54e0*/  @!P2 HADD2 R69, -R213.H0_H0, -RZ.H0_H0 ;  /* 0xa00000ffd545a230 */ /* 0x000fe20000000900 */
[----:B------:R-:W-:Y:S02]  /*54f0*/  LOP3.LUT R26, R9, UR14, R26, 0x96, !PT ;  /* 0x0000000e091a7c12 */ /* 0x000fe4000f8e961a */
[----:B------:R-:W-:Y:S02]  /*5500*/  LOP3.LUT R6, R6, 0xffff, RZ, 0xc0, !PT ;  /* 0x0000ffff06067812 */ /* 0x000fe400078ec0ff */
[----:B------:R3:W-:Y:S01]  /*5510*/  MUFU.EX2 R249, R11 ;  /* 0x0000000b00f97308 */ /* 0x0007e20000000800 */
[----:B------:R-:W-:-:S02]  /*5520*/  LOP3.LUT R29, R8, 0xffff, RZ, 0xc0, !PT ;  /* 0x0000ffff081d7812 */ /* 0x000fc400078ec0ff */
[----:B------:R-:W-:Y:S02]  /*5530*/  PRMT R63, R213, 0x5410, R214 ;  /* 0x00005410d53f7816 */ /* 0x000fe400000000d6 */
[----:B------:R-:W-:Y:S02]  /*5540*/  SHF.R.U32.HI R9, RZ, 0x18, R10 ;  /* 0x00000018ff097819 */ /* 0x000fe4000001160a */
[----:B------:R-:W-:Y:S01]  /*5550*/  @!P3 PRMT R214, R68, 0x5410, RZ ;  /* 0x0000541044d6b816 */ /* 0x000fe200000000ff */
[----:B-1----:R-:W-:Y:S01]  /*5560*/  FFMA.FTZ R7, R101, c[0x0][0x23c], -R2 ;  /* 0x00008f0065077a23 */ /* 0x002fe20000010802 */
[----:B------:R-:W-:Y:S02]  /*5570*/  ISETP.GE.U32.AND P3, PT, R235, R6, PT ;  /* 0x00000006eb00720c */ /* 0x000fe40003f66070 */
[----:B------:R-:W-:Y:S01]  /*5580*/  LOP3.LUT R33, R8, 0xff, RZ, 0xc0, !PT ;  /* 0x000000ff08217812 */ /* 0x000fe200078ec0ff */
[----:B------:R-:W1:Y:S01]  /*5590*/  MUFU.EX2 R241, R7 ;  /* 0x0000000700f17308 */ /* 0x000e620000000800 */
[----:B------:R-:W-:-:S02]  /*55a0*/  SHF.R.U32.HI R30, RZ, 0x10, R8 ;  /* 0x00000010ff1e7819 */ /* 0x000fc40000011608 */
[----:B------:R-:W-:Y:S01]  /*55b0*/  SHF.R.U32.HI R31, RZ, 0x18, R8 ;  /* 0x00000018ff1f7819 */ /* 0x000fe20000011608 */
[--C-:B---3--:R-:W-:Y:S01]  /*55c0*/  FFMA.FTZ R11, R102, c[0x0][0x23c], -R5.reuse ;  /* 0x00008f00660b7a23 */ /* 0x108fe20000010805 */
[----:B--2---:R-:W-:Y:S02]  /*55d0*/  F2FP.PACK_AB R8, R242, R248 ;  /* 0x000000f8f208723e */ /* 0x004fe400000000ff */
[----:B------:R-:W-:Y:S01]  /*55e0*/  @!P2 PRMT R213, R69, 0x5410, RZ ;  /* 0x0000541045d5a816 */ /* 0x000fe200000000ff */
[----:B------:R-:W-:Y:S01]  /*55f0*/  MUFU.EX2 R121, R11 ;  /* 0x0000000b00797308 */ /* 0x000fe20000000800 */
[----:B------:R-:W-:Y:S01]  /*5600*/  ISETP.GE.U32.AND P2, PT, R235, R9, PT ;  /* 0x00000009eb00720c */ /* 0x000fe20003f46070 */
[----:B------:R-:W-:Y:S01]  /*5610*/  FFMA.FTZ R9, R75, c[0x0][0x23c], -R5 ;  /* 0x00008f004b097a23 */ /* 0x000fe20000010805 */
[C---:B------:R-:W-:Y:S02]  /*5620*/  PRMT R212, R8.reuse, 0x7610, R212 ;  /* 0x0000761008d47816 */ /* 0x040fe400000000d4 */
[----:B------:R-:W-:-:S02]  /*5630*/  PRMT R211, R8, 0x7632, R211 ;  /* 0x0000763208d37816 */ /* 0x000fc400000000d3 */
[----:B------:R-:W-:Y:S01]  /*5640*/  SHF.R.U32.HI R8, RZ, 0x10, R10 ;  /* 0x00000010ff087819 */ /* 0x000fe2000001160a */
[----:B------:R2:W3:Y:S01]  /*5650*/  MUFU.EX2 R132, R9 ;  /* 0x0000000900847308 */ /* 0x0004e20000000800 */
[----:B------:R-:W-:Y:S01]  /*5660*/  @!P4 HADD2 R74, -R212.H0_H0, -RZ.H0_H0 ;  /* 0xa00000ffd44ac230 */ /* 0x000fe20000000900 */
[----:B-1----:R-:W-:Y:S01]  /*5670*/  F2FP.PACK_AB R10, R249, R241 ;  /* 0x000000f1f90a723e */ /* 0x002fe200000000ff */
[----:B------:R-:W-:Y:S01]  /*5680*/  @!P3 HADD2 R73, -R211.H0_H0, -RZ.H0_H0 ;  /* 0xa00000ffd349b230 */ /* 0x000fe20000000900 */
[----:B------:R-:W-:Y:S01]  /*5690*/  LOP3.LUT R8, R8, 0xff, RZ, 0xc0, !PT ;  /* 0x000000ff08087812 */ /* 0x000fe200078ec0ff */
[----:B------:R-:W-:Y:S01]  /*56a0*/  IMAD.WIDE.U32 R6, R45, -0x326172a9, RZ ;  /* 0xcd9e8d572d067825 */ /* 0x000fe200078e00ff */
[----:B------:R-:W-:Y:S02]  /*56b0*/  PRMT R62, R212, 0x5410, R211 ;  /* 0x00005410d43e7816 */ /* 0x000fe400000000d3 */
[----:B------:R-:W-:Y:S02]  /*56c0*/  @!P4 PRMT R212, R74, 0x5410, RZ ;  /* 0x000054104ad4c816 */ /* 0x000fe400000000ff */
[----:B------:R-:W-:-:S02]  /*56d0*/  ISETP.GE.U32.AND P4, PT, R235, R8, PT ;  /* 0x00000008eb00720c */ /* 0x000fc40003f86070 */
[----:B------:R-:W-:Y:S02]  /*56e0*/  PRMT R210, R10, 0x7632, R210 ;  /* 0x000076320ad27816 */ /* 0x000fe400000000d2 */
[----:B------:R-:W-:Y:S01]  /*56f0*/  @!P3 PRMT R211, R73, 0x5410, RZ ;  /* 0x0000541049d3b816 */ /* 0x000fe200000000ff */
[----:B--2---:R-:W-:Y:S01]  /*5700*/  FFMA.FTZ R9, R100, c[0x0][0x23c], -R2 ;  /* 0x00008f0064097a23 */ /* 0x004fe20000010802 */
[----:B------:R-:W-:Y:S01]  /*5710*/  SHF.R.U32.HI R8, RZ, 0x8, R17 ;  /* 0x00000008ff087819 */ /* 0x000fe20000011611 */
[----:B------:R-:W-:Y:S01]  /*5720*/  @!P2 HADD2 R75, -R210.H0_H0, -RZ.H0_H0 ;  /* 0xa00000ffd24ba230 */ /* 0x000fe20000000900 */
[----:B------:R-:W-:Y:S01]  /*5730*/  ISETP.GE.U32.AND P3, PT, R235, R21, PT ;  /* 0x00000015eb00720c */ /* 0x000fe20003f66070 */
[----:B------:R1:W-:Y:S01]  /*5740*/  MUFU.EX2 R250, R9 ;  /* 0x0000000900fa7308 */ /* 0x0003e20000000800 */
[----:B------:R-:W-:Y:S02]  /*5750*/  PRMT R209, R10, 0x7610, R209 ;  /* 0x000076100ad17816 */ /* 0x000fe400000000d1 */
[----:B------:R-:W-:-:S02]  /*5760*/  LOP3.LUT R36, R7, UR13, R20, 0x96, !PT ;  /* 0x0000000d07247c12 */ /* 0x000fc4000f8e9614 */
[----:B------:R-:W-:Y:S02]  /*5770*/  LOP3.LUT R64, R6, 0xffff, RZ, 0xc0, !PT ;  /* 0x0000ffff06407812 */ /* 0x000fe400078ec0ff */
[----:B------:R-:W-:Y:S02]  /*5780*/  LOP3.LUT R8, R8, 0xffff, RZ, 0xc0, !PT ;  /* 0x0000ffff08087812 */ /* 0x000fe400078ec0ff */
[----:B---3--:R-:W-:Y:S02]  /*5790*/  F2FP.PACK_AB R7, R132, R121 ;  /* 0x000000798407723e */ /* 0x008fe400000000ff */
[----:B------:R-:W-:Y:S02]  /*57a0*/  PRMT R61, R209, 0x5410, R210 ;  /* 0x00005410d13d7816 */ /* 0x000fe400000000d2 */
[----:B------:R-:W-:Y:S02]  /*57b0*/  @!P2 PRMT R210, R75, 0x5410, RZ ;  /* 0x000054104bd2a816 */ /* 0x000fe400000000ff */
[----:B------:R-:W-:Y:S01]  /*57c0*/  ISETP.GE.U32.AND P2, PT, R235, R8, PT ;  /* 0x00000008eb00720c */ /* 0x000fe20003f46070 */
[----:B-1----:R-:W-:Y:S01]  /*57d0*/  FFMA.FTZ R9, R80, c[0x0][0x23c], -R2 ;  /* 0x00008f0050097a23 */ /* 0x002fe20000010802 */
[C---:B------:R-:W-:Y:S01]  /*57e0*/  PRMT R208, R7.reuse, 0x7610, R208 ;  /* 0x0000761007d07816 */ /* 0x040fe200000000d0 */
[----:B------:R-:W-:Y:S01]  /*57f0*/  @!P4 HADD2 R80, -R209.H0_H0, -RZ.H0_H0 ;  /* 0xa00000ffd150c230 */ /* 0x000fe20000000900 */
[----:B------:R-:W-:Y:S01]  /*5800*/  PRMT R207, R7, 0x7632, R207 ;  /* 0x0000763207cf7816 */ /* 0x000fe200000000cf */
[----:B------:R-:W1:Y:S01]  /*5810*/  MUFU.EX2 R252, R9 ;  /* 0x0000000900fc7308 */ /* 0x000e620000000800 */
[--C-:B------:R-:W-:Y:S01]  /*5820*/  FFMA.FTZ R8, R84, c[0x0][0x23c], -R5.reuse ;  /* 0x00008f0054087a23 */ /* 0x100fe20000010805 */
[----:B------:R-:W-:Y:S01]  /*5830*/  @!P3 HADD2 R78, -R208.H0_H0, -RZ.H0_H0 ;  /* 0xa00000ffd04eb230 */ /* 0x000fe20000000900 */
[----:B------:R-:W-:Y:S01]  /*5840*/  FFMA.FTZ R7, R81, c[0x0][0x23c], -R5 ;  /* 0x00008f0051077a23 */ /* 0x000fe20000010805 */
[----:B------:R-:W-:-:S02]  /*5850*/  LOP3.LUT R67, R6, 0xff, RZ, 0xc0, !PT ;  /* 0x000000ff06437812 */ /* 0x000fc400078ec0ff */
[--C-:B------:R-:W-:Y:S02]  /*5860*/  SHF.R.U32.HI R66, RZ, 0x10, R6.reuse ;  /* 0x00000010ff427819 */ /* 0x100fe40000011606 */
[----:B------:R-:W-:Y:S01]  /*5870*/  SHF.R.U32.HI R65, RZ, 0x18, R6 ;  /* 0x00000018ff417819 */ /* 0x000fe20000011606 */
[----:B------:R2:W-:Y:S01]  /*5880*/  MUFU.EX2 R243, R8 ;  /* 0x0000000800f37308 */ /* 0x0005e20000000800 */
[----:B------:R-:W-:Y:S01]  /*5890*/  @!P4 PRMT R209, R80, 0x5410, RZ ;  /* 0x0000541050d1c816 */ /* 0x000fe200000000ff */
[----:B------:R-:W-:Y:S01]  /*58a0*/  @!P2 HADD2 R81, -R207.H0_H0, -RZ.H0_H0 ;  /* 0xa00000ffcf51a230 */ /* 0x000fe20000000900 */
[----:B------:R-:W-:Y:S02]  /*58b0*/  LOP3.LUT R6, R27, 0xff, RZ, 0xc0, !PT ;  /* 0x000000ff1b067812 */ /* 0x000fe400078ec0ff */
[----:B------:R-:W-:Y:S02]  /*58c0*/  ISETP.GE.U32.AND P4, PT, R235, R22, PT ;  /* 0x00000016eb00720c */ /* 0x000fe40003f86070 */
[----:B------:R-:W-:Y:S01]  /*58d0*/  PRMT R59, R208, 0x5410, R207 ;  /* 0x00005410d03b7816 */ /* 0x000fe200000000cf */
[----:B------:R3:W4:Y:S01]  /*58e0*/  MUFU.EX2 R75, R7 ;  /* 0x00000007004b7308 */ /* 0x0007220000000800 */
[----:B------:R-:W-:-:S02]  /*58f0*/  @!P3 PRMT R208, R78, 0x5410, RZ ;  /* 0x000054104ed0b816 */ /* 0x000fc400000000ff */
[----:B------:R-:W-:Y:S02]  /*5900*/  ISETP.GE.U32.AND P3, PT, R235, R6, PT ;  /* 0x00000006eb00720c */ /* 0x000fe40003f66070 */
[----:B-1----:R-:W-:Y:S02]  /*5910*/  F2FP.PACK_AB R6, R252, R250 ;  /* 0x000000fafc06723e */ /* 0x002fe400000000ff */
[C---:B------:R-:W-:Y:S02]  /*5920*/  LOP3.LUT R9, R19.reuse, 0xff, RZ, 0xc0, !PT ;  /* 0x000000ff13097812 */ /* 0x040fe400078ec0ff */
[----:B--2---:R-:W-:Y:S02]  /*5930*/  LOP3.LUT R8, R19, 0xffff, RZ, 0xc0, !PT ;  /* 0x0000ffff13087812 */ /* 0x004fe400078ec0ff */
[----:B------:R-:W-:Y:S02]  /*5940*/  PRMT R206, R6, 0x7632, R206 ;  /* 0x0000763206ce7816 */ /* 0x000fe400000000ce */
[----:B------:R-:W-:-:S02]  /*5950*/  @!P2 PRMT R207, R81, 0x5410, RZ ;  /* 0x0000541051cfa816 */ /* 0x000fc400000000ff */
[----:B------:R-:W-:Y:S01]  /*5960*/  PRMT R205, R6, 0x7610, R205 ;  /* 0x0000761006cd7816 */ /* 0x000fe200000000cd */
[----:B---3--:R-:W-:Y:S01]  /*5970*/  FFMA.FTZ R7, R83, c[0x0][0x23c], -R2 ;  /* 0x00008f0053077a23 */ /* 0x008fe20000010802 */
[----:B------:R-:W-:Y:S01]  /*5980*/  ISETP.GE.U32.AND P2, PT, R235, R9, PT ;  /* 0x00000009eb00720c */ /* 0x000fe20003f46070 */
[----:B------:R-:W-:Y:S01]  /*5990*/  @!P4 HADD2 R83, -R206.H0_H0, -RZ.H0_H0 ;  /* 0xa00000ffce53c230 */ /* 0x000fe20000000900 */
[----:B------:R-:W-:Y:S01]  /*59a0*/  SHF.R.U32.HI R6, RZ, 0x8, R8 ;  /* 0x00000008ff067819 */ /* 0x000fe20000011608 */
[----:B------:R1:W-:Y:S01]  /*59b0*/  MUFU.EX2 R120, R7 ;  /* 0x0000000700787308 */ /* 0x0003e20000000800 */
[----:B----4-:R-:W-:Y:S02]  /*59c0*/  F2FP.PACK_AB R8, R75, R243 ;  /* 0x000000f34b08723e */ /* 0x010fe400000000ff */
[----:B------:R-:W-:Y:S02]  /*59d0*/  LOP3.LUT R6, R6, 0xffff, RZ, 0xc0, !PT ;  /* 0x0000ffff06067812 */ /* 0x000fe400078ec0ff */
[----:B------:R-:W-:-:S02]  /*59e0*/  PRMT R43, R205, 0x5410, R206 ;  /* 0x00005410cd2b7816 */ /* 0x000fc400000000ce */
[----:B------:R-:W-:Y:S02]  /*59f0*/  @!P4 PRMT R206, R83, 0x5410, RZ ;  /* 0x0000541053cec816 */ /* 0x000fe400000000ff */
[----:B------:R-:W-:Y:S02]  /*5a00*/  ISETP.GE.U32.AND P4, PT, R235, R6, PT ;  /* 0x00000006eb00720c */ /* 0x000fe40003f86070 */
[C---:B------:R-:W-:Y:S02]  /*5a10*/  PRMT R204, R8.reuse, 0x7610, R204 ;  /* 0x0000761008cc7816 */ /* 0x040fe400000000cc */
[----:B------:R-:W-:Y:S02]  /*5a20*/  SHF.R.U32.HI R6, RZ, 0x18, R19 ;  /* 0x00000018ff067819 */ /* 0x000fe40000011613 */
[----:B------:R-:W-:Y:S01]  /*5a30*/  PRMT R203, R8, 0x7632, R203 ;  /* 0x0000763208cb7816 */ /* 0x000fe200000000cb */
[----:B-1----:R-:W-:Y:S01]  /*5a40*/  FFMA.FTZ R7, R82, c[0x0][0x23c], -R2 ;  /* 0x00008f0052077a23 */ /* 0x002fe20000010802 */
[----:B------:R-:W-:Y:S01]  /*5a50*/  @!P3 HADD2 R82, -R205.H0_H0, -RZ.H0_H0 ;  /* 0xa00000ffcd52b230 */ /* 0x000fe20000000900 */
[----:B------:R-:W-:Y:S01]  /*5a60*/  FFMA.FTZ R8, R85, c[0x0][0x23c], -R5 ;  /* 0x00008f0055087a23 */ /* 0x000fe20000010805 */
[----:B------:R-:W-:Y:S01]  /*5a70*/  @!P2 HADD2 R84, -R204.H0_H0, -RZ.H0_H0 ;  /* 0xa00000ffcc54a230 */ /* 0x000fe20000000900 */
[----:B------:R1:W2:Y:S01]  /*5a80*/  MUFU.EX2 R78, R7 ;  /* 0x00000007004e7308 */ /* 0x0002a20000000800 */
[----:B------:R-:W-:Y:S01]  /*5a90*/  PRMT R226, R204, 0x5410, R203 ;  /* 0x00005410cce27816 */ /* 0x000fe200000000cb */
[----:B------:R-:W-:Y:S01]  /*5aa0*/  @!P4 HADD2 R85, -R203.H0_H0, -RZ.H0_H0 ;  /* 0xa00000ffcb55c230 */ /* 0x000fe20000000900 */
[----:B------:R-:W-:-:S02]  /*5ab0*/  @!P3 PRMT R205, R82, 0x5410, RZ ;  /* 0x0000541052cdb816 */ /* 0x000fc400000000ff */
[----:B------:R-:W-:Y:S01]  /*5ac0*/  ISETP.GE.U32.AND P3, PT, R235, R6, PT ;  /* 0x00000006eb00720c */ /* 0x000fe20003f66070 */
[----:B------:R-:W-:Y:S01]  /*5ad0*/  LDSM.16.MT88.4 R80, [R173+0x6800] ;  /* 0x00680000ad50783b */ /* 0x000fe20000004200 */
[----:B------:R-:W-:Y:S01]  /*5ae0*/  @!P2 PRMT R204, R84, 0x5410, RZ ;  /* 0x0000541054cca816 */ /* 0x000fe200000000ff */
[----:B------:R3:W-:Y:S01]  /*5af0*/  MUFU.EX2 R74, R8 ;  /* 0x00000008004a7308 */ /* 0x0007e20000000800 */
[----:B------:R-:W-:Y:S02]  /*5b00*/  LOP3.LUT R9, R53, 0xff, RZ, 0xc0, !PT ;  /* 0x000000ff35097812 */ /* 0x000fe400078ec0ff */
[----:B------:R-:W-:Y:S02]  /*5b10*/  SHF.R.U32.HI R10, RZ, 0x8, R47 ;  /* 0x00000008ff0a7819 */ /* 0x000fe4000001162f */
[----:B------:R-:W-:Y:S02]  /*5b20*/  @!P4 PRMT R203, R85, 0x5410, RZ ;  /* 0x0000541055cbc816 */ /* 0x000fe400000000ff */
[----:B------:R-:W-:-:S02]  /*5b30*/  ISETP.GE.U32.AND P4, PT, R235, R9, PT ;  /* 0x00000009eb00720c */ /* 0x000fc40003f86070 */
[----:B-1----:R-:W-:Y:S02]  /*5b40*/  SHF.R.U32.HI R7, RZ, 0x10, R19 ;  /* 0x00000010ff077819 */ /* 0x002fe40000011613 */
[----:B--2---:R-:W-:Y:S02]  /*5b50*/  F2FP.PACK_AB R6, R78, R120 ;  /* 0x000000784e06723e */ /* 0x004fe400000000ff */
[----:B------:R-:W-:Y:S02]  /*5b60*/  LOP3.LUT R7, R7, 0xff, RZ, 0xc0, !PT ;  /* 0x000000ff07077812 */ /* 0x000fe400078ec0ff */
[----:B------:R-:W-:Y:S01]  /*5b70*/  PRMT R202, R6, 0x7632, R202 ;  /* 0x0000763206ca7816 */ /* 0x000fe200000000ca */
[----:B---3--:R-:W-:Y:S01]  /*5b80*/  FFMA.FTZ R8, R86, c[0x0][0x23c], -R5 ;  /* 0x00008f0056087a23 */ /* 0x008fe20000010805 */
[----:B------:R-:W-:Y:S02]  /*5b90*/  ISETP.GE.U32.AND P2, PT, R235, R7, PT ;  /* 0x00000007eb00720c */ /* 0x000fe40003f46070 */
[----:B------:R-:W-:Y:S01]  /*5ba0*/  PRMT R201, R6, 0x7610, R201 ;  /* 0x0000761006c97816 */ /* 0x000fe200000000c9 */
[----:B------:R-:W-:Y:S01]  /*5bb0*/  IMAD.WIDE.U32 R6, R54, -0x2daee0ad, RZ ;  /* 0xd2511f5336067825 */ /* 0x000fe200078e00ff */
[----:B------:R-:W-:Y:S01]  /*5bc0*/  @!P3 HADD2 R86, -R202.H0_H0, -RZ.H0_H0 ;  /* 0xa00000ffca56b230 */ /* 0x000fe20000000900 */
[----:B------:R-:W1:Y:S01]  /*5bd0*/  MUFU.EX2 R54, R8 ;  /* 0x0000000800367308 */ /* 0x000e620000000800 */
[----:B------:R-:W-:Y:S01]  /*5be0*/  LOP3.LUT R9, R10, 0xffff, RZ, 0xc0, !PT ;  /* 0x0000ffff0a097812 */ /* 0x000fe200078ec0ff */
[----:B------:R-:W-:Y:S01]  /*5bf0*/  FFMA.FTZ R10, R97, c[0x0][0x23c], -R5 ;  /* 0x00008f00610a7a23 */ /* 0x000fe20000010805 */
[----:B------:R-:W-:-:S02]  /*5c00*/  PRMT R225, R201, 0x5410, R202 ;  /* 0x00005410c9e17816 */ /* 0x000fc400000000ca */
[----:B------:R-:W-:Y:S02]  /*5c10*/  @!P3 PRMT R202, R86, 0x5410, RZ ;  /* 0x0000541056cab816 */ /* 0x000fe400000000ff */
[----:B------:R-:W-:Y:S01]  /*5c20*/  ISETP.GE.U32.AND P3, PT, R235, R9, PT ;  /* 0x00000009eb00720c */ /* 0x000fe20003f66070 */
[----:B------:R-:W-:Y:S01]  /*5c30*/  FFMA.FTZ R9, R96, c[0x0][0x23c], -R2 ;  /* 0x00008f0060097a23 */ /* 0x000fe20000010802 */
[C---:B------:R-:W-:Y:S01]  /*5c40*/  LOP3.LUT R14, R6.reuse, 0xff, RZ, 0xc0, !PT ;  /* 0x000000ff060e7812 */ /* 0x040fe200078ec0ff */
[----:B------:R-:W-:Y:S01]  /*5c50*/  @!P2 HADD2 R89, -R201.H0_H0, -RZ.H0_H0 ;  /* 0xa00000ffc959a230 */ /* 0x000fe20000000900 */
[----:B------:R-:W-:Y:S01]  /*5c60*/  LOP3.LUT R17, R6, 0xffff, RZ, 0xc0, !PT ;  /* 0x0000ffff06117812 */ /* 0x000fe200078ec0ff */
[----:B------:R2:W-:Y:S01]  /*5c70*/  MUFU.EX2 R53, R9 ;  /* 0x0000000900357308 */ /* 0x0005e20000000800 */
[--C-:B------:R-:W-:Y:S02]  /*5c80*/  SHF.R.U32.HI R19, RZ, 0x10, R6.reuse ;  /* 0x00000010ff137819 */ /* 0x100fe40000011606 */
[----:B------:R-:W-:-:S02]  /*5c90*/  SHF.R.U32.HI R13, RZ, 0x18, R6 ;  /* 0x00000018ff0d7819 */ /* 0x000fc40000011606 */
[----:B-1----:R-:W-:Y:S02]  /*5ca0*/  F2FP.PACK_AB R6, R54, R74 ;  /* 0x0000004a3606723e */ /* 0x002fe400000000ff */
[----:B------:R-:W-:Y:S01]  /*5cb0*/  LOP3.LUT R8, R7, UR14, R60, 0x96, !PT ;  /* 0x0000000e07087c12 */ /* 0x000fe2000f8e963c */
[----:B------:R-:W-:Y:S01]  /*5cc0*/  FFMA.FTZ R7, R95, c[0x0][0x23c], -R2 ;  /* 0x00008f005f077a23 */ /* 0x000fe20000010802 */
[C---:B------:R-:W-:Y:S01]  /*5cd0*/  PRMT R200, R6.reuse, 0x7610, R200 ;  /* 0x0000761006c87816 */ /* 0x040fe200000000c8 */
[----:B------:R-:W-:Y:S01]  /*5ce0*/  MUFU.EX2 R244, R10 ;  /* 0x0000000a00f47308 */ /* 0x000fe20000000800 */
[----:B------:R-:W-:Y:S01]  /*5cf0*/  PRMT R199, R6, 0x7632, R199 ;  /* 0x0000763206c77816 */ /* 0x000fe200000000c7 */
[----:B------:R-:W-:Y:S01]  /*5d00*/  IMAD.MOV.U32 R60, RZ, RZ, R132 ;  /* 0x000000ffff3c7224 */ /* 0x000fe200078e0084 */
[----:B------:R-:W-:Y:S01]  /*5d10*/  @!P2 PRMT R201, R89, 0x5410, RZ ;  /* 0x0000541059c9a816 */ /* 0x000fe200000000ff */
[----:B------:R-:W-:Y:S01]  /*5d20*/  IMAD.MOV.U32 R89, RZ, RZ, R121 ;  /* 0x000000ffff597224 */ /* 0x000fe200078e0079 */
[----:B------:R-:W-:Y:S01]  /*5d30*/  ISETP.GE.U32.AND P2, PT, R235, R28, PT ;  /* 0x0000001ceb00720c */ /* 0x000fe20003f46070 */
[----:B------:R-:W-:Y:S01]  /*5d40*/  @!P3 HADD2 R96, -R199.H0_H0, -RZ.H0_H0 ;  /* 0xa00000ffc760b230 */ /* 0x000fe20000000900 */
[----:B--2---:R-:W-:Y:S01]  /*5d50*/  FMNMX.FTZ R9, R105, R115, !PT ;  /* 0x0000007369097209 */ /* 0x004fe20007810000 */
[----:B------:R1:W2:Y:S01]  /*5d60*/  MUFU.EX2 R73, R7 ;  /* 0x0000000700497308 */ /* 0x0002a20000000800 */
[----:B------:R-:W-:Y:S01]  /*5d70*/  PRMT R221, R200, 0x5410, R199 ;  /* 0x00005410c8dd7816 */ /* 0x000fe200000000c7 */
[----:B------:R-:W-:Y:S01]  /*5d80*/  @!P0 HADD2 R95, -R200.H0_H0, -RZ.H0_H0 ;  /* 0xa00000ffc85f8230 */ /* 0x000fe20000000900 */
[----:B------:R-:W-:-:S02]  /*5d90*/  FMNMX.FTZ R6, R127, R9, !PT ;  /* 0x000000097f067209 */ /* 0x000fc40007810000 */
[----:B------:R-:W-:Y:S01]  /*5da0*/  SHF.R.U32.HI R9, RZ, 0x8, R55 ;  /* 0x00000008ff097819 */ /* 0x000fe20000011637 */
[----:B------:R-:W-:Y:S01]  /*5db0*/  IMAD.MOV.U32 R55, RZ, RZ, R120 ;  /* 0x000000ffff377224 */ /* 0x000fe200078e0078 */
[----:B------:R-:W-:Y:S02]  /*5dc0*/  FMNMX.FTZ R6, R126, R6, !PT ;  /* 0x000000067e067209 */ /* 0x000fe40007810000 */
[----:B------:R-:W-:Y:S02]  /*5dd0*/  PRMT R27, R58, 0x5410, R9 ;  /* 0x000054103a1b7816 */ /* 0x000fe40000000009 */
[----:B------:R-:W-:Y:S02]  /*5de0*/  FMNMX.FTZ R6, R125, R6, !PT ;  /* 0x000000067d067209 */ /* 0x000fe40007810000 */
[----:B------:R-:W-:Y:S02]  /*5df0*/  LOP3.LUT R9, R8, 0xff, RZ, 0xc0, !PT ;  /* 0x000000ff08097812 */ /* 0x000fe400078ec0ff */
[----:B------:R-:W-:-:S02]  /*5e00*/  FMNMX.FTZ R6, R119, R6, !PT ;  /* 0x0000000677067209 */ /* 0x000fc40007810000 */
[----:B-1----:R-:W-:Y:S02]  /*5e10*/  LOP3.LUT R7, R56, 0xff, RZ, 0xc0, !PT ;  /* 0x000000ff38077812 */ /* 0x002fe400078ec0ff */
[----:B------:R-:W-:Y:S02]  /*5e20*/  FMNMX.FTZ R6, R118, R6, !PT ;  /* 0x0000000676067209 */ /* 0x000fe40007810000 */
[----:B------:R-:W-:Y:S02]  /*5e30*/  PRMT R28, R7, 0x5410, R57 ;  /* 0x00005410071c7816 */ /* 0x000fe40000000039 */
[----:B--2---:R-:W-:Y:S02]  /*5e40*/  F2FP.PACK_AB R7, R73, R53 ;  /* 0x000000354907723e */ /* 0x004fe400000000ff */
[----:B------:R-:W-:Y:S02]  /*5e50*/  @!P3 PRMT R199, R96, 0x5410, RZ ;  /* 0x0000541060c7b816 */ /* 0x000fe400000000ff */
[----:B------:R-:W-:-:S02]  /*5e60*/  ISETP.GE.U32.AND P3, PT, R235, R9, PT ;  /* 0x00000009eb00720c */ /* 0x000fc40003f66070 */
[----:B------:R-:W-:Y:S01]  /*5e70*/  FMNMX.FTZ R9, R116, R6, !PT ;  /* 0x0000000674097209 */ /* 0x000fe20007810000 */
[----:B------:R-:W-:Y:S01]  /*5e80*/  FFMA.FTZ R6, R94, c[0x0][0x23c], -R5 ;  /* 0x00008f005e067a23 */ /* 0x000fe20000010805 */
[C---:B------:R-:W-:Y:S02]  /*5e90*/  PRMT R198, R7.reuse, 0x7632, R198 ;  /* 0x0000763207c67816 */ /* 0x040fe400000000c6 */
[----:B------:R-:W-:Y:S01]  /*5ea0*/  PRMT R197, R7, 0x7610, R197 ;  /* 0x0000761007c57816 */ /* 0x000fe200000000c5 */
[----:B------:R1:W2:Y:S01]  /*5eb0*/  MUFU.EX2 R45, R6 ;  /* 0x00000006002d7308 */ /* 0x0002a20000000800 */
[----:B------:R-:W-:Y:S01]  /*5ec0*/  FMNMX.FTZ R7, R107, R117, !PT ;  /* 0x000000756b077209 */ /* 0x000fe20007810000 */
[----:B------:R-:W-:Y:S01]  /*5ed0*/  @!P5 HADD2 R97, -R198.H0_H0, -RZ.H0_H0 ;  /* 0xa00000ffc661d230 */ /* 0x000fe20000000900 */
[----:B------:R-:W-:Y:S01]  /*5ee0*/  FMNMX.FTZ R9, R150, R9, !PT ;  /* 0x0000000996097209 */ /* 0x000fe20007810000 */
[----:B------:R-:W-:Y:S01]  /*5ef0*/  @!P4 HADD2 R94, -R197.H0_H0, -RZ.H0_H0 ;  /* 0xa00000ffc55ec230 */ /* 0x000fe20000000900 */
[----:B------:R-:W-:-:S02]  /*5f00*/  LOP3.LUT R10, R8, 0xffff, RZ, 0xc0, !PT ;  /* 0x0000ffff080a7812 */ /* 0x000fc400078ec0ff */
[----:B------:R-:W-:Y:S02]  /*5f10*/  FMNMX.FTZ R9, R148, R9, !PT ;  /* 0x0000000994097209 */ /* 0x000fe40007810000 */
[----:B------:R-:W-:Y:S02]  /*5f20*/  PRMT R132, R197, 0x5410, R198 ;  /* 0x00005410c5847816 */ /* 0x000fe400000000c6 */
[----:B------:R-:W-:Y:S02]  /*5f30*/  @!P5 PRMT R198, R97, 0x5410, RZ ;  /* 0x0000541061c6d816 */ /* 0x000fe400000000ff */
[----:B------:R-:W-:Y:S01]  /*5f40*/  @!P4 PRMT R197, R94, 0x5410, RZ ;  /* 0x000054105ec5c816 */ /* 0x000fe200000000ff */
[----:B------:R-:W-:Y:S01]  /*5f50*/  IMAD R94, R235, 0x10000, R235 ;  /* 0x00010000eb5e7824 */ /* 0x000fe200078e02eb */
[----:B------:R-:W-:Y:S02]  /*5f60*/  @!P0 PRMT R200, R95, 0x5410, RZ ;  /* 0x000054105fc88816 */ /* 0x000fe400000000ff */
[----:B-1----:R-:W-:-:S02]  /*5f70*/  FMNMX.FTZ R6, R130, R7, !PT ;  /* 0x0000000782067209 */ /* 0x002fc40007810000 */
[----:B------:R-:W-:Y:S02]  /*5f80*/  SHF.R.U32.HI R7, RZ, 0x8, R10 ;  /* 0x00000008ff077819 */ /* 0x000fe4000001160a */
[----:B------:R-:W-:Y:S02]  /*5f90*/  FMNMX.FTZ R6, R129, R6, !PT ;  /* 0x0000000681067209 */ /* 0x000fe40007810000 */
[----:B------:R-:W-:Y:S02]  /*5fa0*/  FMNMX.FTZ R10, R147, R9, !PT ;  /* 0x00000009930a7209 */ /* 0x000fe40007810000 */
[----:B------:R-:W-:Y:S02]  /*5fb0*/  FMNMX.FTZ R6, R133, R6, !PT ;  /* 0x0000000685067209 */ /* 0x000fe40007810000 */
[----:B------:R-:W-:Y:S02]  /*5fc0*/  LOP3.LUT R9, R7, 0xffff, RZ, 0xc0, !PT ;  /* 0x0000ffff07097812 */ /* 0x000fe400078ec0ff */
[----:B------:R-:W-:-:S02]  /*5fd0*/  FMNMX.FTZ R7, R144, R10, !PT ;  /* 0x0000000a90077209 */ /* 0x000fc40007810000 */
[----:B------:R-:W-:Y:S02]  /*5fe0*/  FMNMX.FTZ R10, R131, R6, !PT ;  /* 0x00000006830a7209 */ /* 0x000fe40007810000 */
[----:B------:R-:W-:Y:S02]  /*5ff0*/  SHF.R.U32.HI R6, RZ, 0x18, R8 ;  /* 0x00000018ff067819 */ /* 0x000fe40000011608 */
[----:B------:R-:W-:Y:S02]  /*6000*/  ISETP.GE.U32.AND P5, PT, R235, R9, PT ;  /* 0x00000009eb00720c */ /* 0x000fe40003fa6070 */
[----:B------:R-:W-:Y:S01]  /*6010*/  FMNMX.FTZ R9, R146, R7, !PT ;  /* 0x0000000792097209 */ /* 0x000fe20007810000 */
[----:B------:R-:W-:Y:S01]  /*6020*/  FFMA.FTZ R7, R103, c[0x0][0x23c], -R2 ;  /* 0x00008f0067077a23 */ /* 0x000fe20000010802 */
[----:B------:R-:W-:Y:S02]  /*6030*/  ISETP.GE.U32.AND P4, PT, R235, R6, PT ;  /* 0x00000006eb00720c */ /* 0x000fe40003f86070 */
[----:B--2---:R-:W-:Y:S01]  /*6040*/  F2FP.PACK_AB R11, R45, R244 ;  /* 0x000000f42d0b723e */ /* 0x004fe200000000ff */
[----:B------:R1:W-:Y:S01]  /*6050*/  MUFU.EX2 R56, R7 ;  /* 0x0000000700387308 */ /* 0x0003e20000000800 */
[----:B------:R-:W-:-:S02]  /*6060*/  FMNMX.FTZ R6, R124, R10, !PT ;  /* 0x0000000a7c067209 */ /* 0x000fc40007810000 */
[----:B------:R-:W-:Y:S02]  /*6070*/  FMNMX.FTZ R9, R145, R9, !PT ;  /* 0x0000000991097209 */ /* 0x000fe40007810000 */
[C---:B------:R-:W-:Y:S02]  /*6080*/  PRMT R196, R11.reuse, 0x7610, R196 ;  /* 0x000076100bc47816 */ /* 0x040fe400000000c4 */
[----:B------:R-:W-:Y:S01]  /*6090*/  FMNMX.FTZ R69, R220, R9, !PT ;  /* 0x00000009dc457209 */ /* 0x000fe20007810000 */
[----:B------:R-:W-:Y:S01]  /*60a0*/  FFMA.FTZ R9, R98, c[0x0][0x23c], -R2 ;  /* 0x00008f0062097a23 */ /* 0x000fe20000010802 */
[----:B------:R-:W-:Y:S01]  /*60b0*/  PRMT R195, R11, 0x7632, R195 ;  /* 0x000076320bc37816 */ /* 0x000fe200000000c3 */
[----:B------:R-:W-:Y:S01]  /*60c0*/  @!P3 HADD2 R100, -R196.H0_H0, -RZ.H0_H0 ;  /* 0xa00000ffc464b230 */ /* 0x000fe20000000900 */
[----:B------:R-:W-:Y:S01]  /*60d0*/  FMNMX.FTZ R69, R217, R69, !PT ;  /* 0x00000045d9457209 */ /* 0x000fe20007810000 */
[----:B------:R2:W3:Y:S01]  /*60e0*/  MUFU.EX2 R44, R9 ;  /* 0x00000009002c7308 */ /* 0x0004e20000000800 */
[----:B------:R-:W-:-:S02]  /*60f0*/  PRMT R97, R196, 0x5410, R195 ;  /* 0x00005410c4617816 */ /* 0x000fc400000000c3 */
[----:B------:R-:W-:Y:S02]  /*6100*/  @!P3 PRMT R196, R100, 0x5410, RZ ;  /* 0x0000541064c4b816 */ /* 0x000fe400000000ff */
[----:B-1----:R-:W-:Y:S02]  /*6110*/  FMNMX.FTZ R7, R122, R6, !PT ;  /* 0x000000067a077209 */ /* 0x002fe40007810000 */
[----:B------:R-:W-:Y:S01]  /*6120*/  SHF.R.U32.HI R6, RZ, 0x10, R8 ;  /* 0x00000010ff067819 */ /* 0x000fe20000011608 */
[----:B------:R-:W-:Y:S01]  /*6130*/  FFMA.FTZ R8, R87, c[0x0][0x23c], -R5 ;  /* 0x00008f0057087a23 */ /* 0x000fe20000010805 */
[----:B------:R-:W-:Y:S01]  /*6140*/  FMNMX.FTZ R7, R151, R7, !PT ;  /* 0x0000000797077209 */ /* 0x000fe20007810000 */
[----:B------:R-:W-:Y:S01]  /*6150*/  @!P5 HADD2 R87, -R195.H0_H0, -RZ.H0_H0 ;  /* 0xa00000ffc357d230 */ /* 0x000fe20000000900 */
[----:B------:R-:W-:Y:S01]  /*6160*/  LOP3.LUT R6, R6, 0xff, RZ, 0xc0, !PT ;  /* 0x000000ff06067812 */ /* 0x000fe200078ec0ff */
[----:B------:R-:W-:Y:S01]  /*6170*/  MUFU.EX2 R58, R8 ;  /* 0x00000008003a7308 */ /* 0x000fe20000000800 */
[----:B------:R-:W-:-:S02]  /*6180*/  FMNMX.FTZ R7, R149, R7, !PT ;  /* 0x0000000795077209 */ /* 0x000fc40007810000 */
[----:B------:R-:W-:Y:S01]  /*6190*/  ISETP.GE.U32.AND P3, PT, R235, R6, PT ;  /* 0x00000006eb00720c */ /* 0x000fe20003f66070 */
[----:B--2---:R-:W1:Y:S01]  /*61a0*/  SHFL.BFLY PT, R9, R69, 0x2, 0x1f ;  /* 0x0c401f0045097f89 */ /* 0x004e6200000e0000 */
[----:B------:R-:W-:Y:S01]  /*61b0*/  FMNMX.FTZ R6, R175, R7, !PT ;  /* 0x00000007af067209 */ /* 0x000fe20007810000 */
[----:B------:R-:W-:Y:S01]  /*61c0*/  FFMA.FTZ R7, R104, c[0x0][0x23c], -R5 ;  /* 0x00008f0068077a23 */ /* 0x000fe20000010805 */
[----:B------:R-:W-:Y:S02]  /*61d0*/  @!P5 PRMT R195, R87, 0x5410, RZ ;  /* 0x0000541057c3d816 */ /* 0x000fe400000000ff */
[----:B------:R-:W-:Y:S01]  /*61e0*/  FMNMX.FTZ R5, R156, R6, !PT ;  /* 0x000000069c057209 */ /* 0x000fe20007810000 */
[----:B------:R2:W4:Y:S01]  /*61f0*/  MUFU.EX2 R21, R7 ;  /* 0x0000000700157308 */ /* 0x0005220000000800 */
[----:B---3--:R-:W-:Y:S01]  /*6200*/  F2FP.PACK_AB R6, R44, R56 ;  /* 0x000000382c06723e */ /* 0x008fe200000000ff */
[----:B------:R-:W-:Y:S01]  /*6210*/  LDSM.16.MT88.4 R84, [R173+0x6000] ;  /* 0x00600000ad54783b */ /* 0x000fe20000004200 */
[----:B------:R-:W-:-:S02]  /*6220*/  FMNMX.FTZ R5, R174, R5, !PT ;  /* 0x00000005ae057209 */ /* 0x000fc40007810000 */
[C---:B------:R-:W-:Y:S02]  /*6230*/  PRMT R194, R6.reuse, 0x7610, R194 ;  /* 0x0000761006c27816 */ /* 0x040fe400000000c2 */
[----:B------:R-:W-:Y:S02]  /*6240*/  FMNMX.FTZ R5, R157, R5, !PT ;  /* 0x000000059d057209 */ /* 0x000fe40007810000 */
[----:B------:R-:W-:Y:S01]  /*6250*/  PRMT R193, R6, 0x7632, R193 ;  /* 0x0000763206c17816 */ /* 0x000fe200000000c1 */
[----:B------:R-:W-:Y:S01]  /*6260*/  @!P3 HADD2 R98, -R194.H0_H0, -RZ.H0_H0 ;  /* 0xa00000ffc262b230 */ /* 0x000fe20000000900 */
[----:B------:R-:W-:Y:S02]  /*6270*/  FMNMX.FTZ R5, R222, R5, !PT ;  /* 0x00000005de057209 */ /* 0x000fe40007810000 */
[----:B------:R-:W-:Y:S01]  /*6280*/  SHF.R.U32.HI R6, RZ, 0x8, R17 ;  /* 0x00000008ff067819 */ /* 0x000fe20000011611 */
[----:B------:R-:W-:Y:S01]  /*6290*/  @!P4 HADD2 R101, -R193.H0_H0, -RZ.H0_H0 ;  /* 0xa00000ffc165c230 */ /* 0x000fe20000000900 */
[----:B------:R-:W-:-:S02]  /*62a0*/  FMNMX.FTZ R5, R218, R5, !PT ;  /* 0x00000005da057209 */ /* 0x000fc40007810000 */
[----:B------:R-:W-:Y:S02]  /*62b0*/  ISETP.GE.U32.AND P5, PT, R235, R14, PT ;  /* 0x0000000eeb00720c */ /* 0x000fe40003fa6070 */
[----:B-1----:R-:W-:Y:S01]  /*62c0*/  FMNMX.FTZ R69, R69, R9, !PT ;  /* 0x0000000945457209 */ /* 0x002fe20007810000 */
[----:B------:R-:W1:Y:S01]  /*62d0*/  SHFL.BFLY PT, R68, R5, 0x2, 0x1f ;  /* 0x0c401f0005447f89 */ /* 0x000e6200000e0000 */
[----:B--2---:R-:W-:Y:S02]  /*62e0*/  LOP3.LUT R7, R6, 0xffff, RZ, 0xc0, !PT ;  /* 0x0000ffff06077812 */ /* 0x004fe400078ec0ff */
[----:B----4-:R-:W-:Y:S01]  /*62f0*/  F2FP.PACK_AB R6, R58, R21 ;  /* 0x000000153a06723e */ /* 0x010fe200000000ff */
[----:B------:R-:W2:Y:S01]  /*6300*/  SHFL.BFLY PT, R8, R69, 0x1, 0x1f ;  /* 0x0c201f0045087f89 */ /* 0x000ea200000e0000 */
[----:B------:R-:W-:Y:S02]  /*6310*/  PRMT R121, R194, 0x5410, R193 ;  /* 0x00005410c2797816 */ /* 0x000fe400000000c1 */
[----:B------:R-:W-:-:S02]  /*6320*/  PRMT R192, R6, 0x7610, R192 ;  /* 0x0000761006c07816 */ /* 0x000fc400000000c0 */
[----:B------:R-:W-:Y:S02]  /*6330*/  @!P4 PRMT R193, R101, 0x5410, RZ ;  /* 0x0000541065c1c816 */ /* 0x000fe400000000ff */
[----:B------:R-:W-:Y:S01]  /*6340*/  ISETP.GE.U32.AND P4, PT, R235, R7, PT ;  /* 0x00000007eb00720c */ /* 0x000fe20003f86070 */
[----:B------:R-:W-:Y:S01]  /*6350*/  @!P5 HADD2 R102, -R192.H0_H0, -RZ.H0_H0 ;  /* 0xa00000ffc066d230 */ /* 0x000fe20000000900 */
[----:B------:R-:W-:Y:S01]  /*6360*/  PRMT R191, R6, 0x7632, R191 ;  /* 0x0000763206bf7816 */ /* 0x000fe200000000bf */
[----:B------:R-:W-:Y:S01]  /*6370*/  FFMA.FTZ R7, R99, c[0x0][0x23c], -R2 ;  /* 0x00008f0063077a23 */ /* 0x000fe20000010802 */
[----:B------:R-:W-:Y:S02]  /*6380*/  LOP3.LUT R6, R38, 0xff, RZ, 0xc0, !PT ;  /* 0x000000ff26067812 */ /* 0x000fe400078ec0ff */
[----:B------:R-:W-:Y:S01]  /*6390*/  PRMT R120, R192, 0x5410, R191 ;  /* 0x00005410c0787816 */ /* 0x000fe200000000bf */
[----:B------:R-:W-:Y:S01]  /*63a0*/  MUFU.EX2 R57, R7 ;  /* 0x0000000700397308 */ /* 0x000fe20000000800 */
[----:B------:R-:W-:-:S02]  /*63b0*/  @!P5 PRMT R192, R102, 0x5410, RZ ;  /* 0x0000541066c0d816 */ /* 0x000fc400000000ff */
[----:B------:R-:W-:Y:S01]  /*63c0*/  ISETP.GE.U32.AND P5, PT, R235, R6, PT ;  /* 0x00000006eb00720c */ /* 0x000fe20003fa6070 */
[----:B------:R-:W-:Y:S01]  /*63d0*/  FFMA.FTZ R6, R106, c[0x0][0x23c], -R2 ;  /* 0x00008f006a067a23 */ /* 0x000fe20000010802 */
[----:B------:R-:W-:Y:S01]  /*63e0*/  LOP3.LUT R2, R15, 0xffff, RZ, 0xc0, !PT ;  /* 0x0000ffff0f027812 */ /* 0x000fe200078ec0ff */
[----:B------:R-:W-:Y:S01]  /*63f0*/  @!P4 HADD2 R99, -R191.H0_H0, -RZ.H0_H0 ;  /* 0xa00000ffbf63c230 */ /* 0x000fe20000000900 */
[----:B-1----:R-:W-:Y:S01]  /*6400*/  FMNMX.FTZ R68, R5, R68, !PT ;  /* 0x0000004405447209 */ /* 0x002fe20007810000 */
[----:B------:R1:W3:Y:S01]  /*6410*/  MUFU.EX2 R47, R6 ;  /* 0x00000006002f7308 */ /* 0x0002e20000000800 */
[----:B------:R-:W-:Y:S02]  /*6420*/  SHF.R.U32.HI R5, RZ, 0x8, R2 ;  /* 0x00000008ff057819 */ /* 0x000fe40000011602 */
[----:B------:R-:W-:Y:S01]  /*6430*/  LOP3.LUT R2, R15, 0xff, RZ, 0xc0, !PT ;  /* 0x000000ff0f027812 */ /* 0x000fe200078ec0ff */
[----:B------:R-:W4:Y:S01]  /*6440*/  SHFL.BFLY PT, R9, R68, 0x1, 0x1f ;  /* 0x0c201f0044097f89 */ /* 0x000f2200000e0000 */
[----:B--2---:R-:W-:-:S02]  /*6450*/  FMNMX.FTZ R69, R69, R8, !PT ;  /* 0x0000000845457209 */ /* 0x004fc40007810000 */
[----:B------:R-:W-:Y:S02]  /*6460*/  PRMT R20, R2, 0x5410, R5 ;  /* 0x0000541002147816 */ /* 0x000fe40000000005 */
[----:B------:R-:W-:Y:S01]  /*6470*/  @!P4 PRMT R191, R99, 0x5410, RZ ;  /* 0x0000541063bfc816 */ /* 0x000fe200000000ff */
[C---:B------:R-:W-:Y:S01]  /*6480*/  FMUL.FTZ R5, R69.reuse, c[0x0][0x23c] ;  /* 0x00008f0045057a20 */ /* 0x040fe20000410000 */
[----:B------:R-:W-:Y:S02]  /*6490*/  FSETP.NEU.FTZ.AND P4, PT, R69, -INF , PT ;  /* 0xff8000004500780b */ /* 0x000fe40003f9d000 */
[----:B------:R-:W-:Y:S02]  /*64a0*/  SHF.R.U32.HI R2, RZ, 0x10, R15 ;  /* 0x00000010ff027819 */ /* 0x000fe4000001160f */
[----:B------:R-:W-:Y:S02]  /*64b0*/  FSEL R5, R5, RZ, P4 ;  /* 0x000000ff05057208 */ /* 0x000fe40002000000 */
[----:B-1----:R-:W-:-:S02]  /*64c0*/  LOP3.LUT R6, R19, 0xff, RZ, 0xc0, !PT ;  /* 0x000000ff13067812 */ /* 0x002fc400078ec0ff */
[----:B------:R-:W-:Y:S02]  /*64d0*/  SHF.R.U32.HI R8, RZ, 0x18, R15 ;  /* 0x00000018ff087819 */ /* 0x000fe4000001160f */
[----:B------:R-:W-:Y:S02]  /*64e0*/  LOP3.LUT R2, R2, 0xff, RZ, 0xc0, !PT ;  /* 0x000000ff02027812 */ /* 0x000fe400078ec0ff */
[----:B------:R-:W-:Y:S01]  /*64f0*/  ISETP.GE.U32.AND P4, PT, R235, R6, PT ;  /* 0x00000006eb00720c */ /* 0x000fe20003f86070 */
[----:B------:R-:W-:Y:S01]  /*6500*/  FFMA.FTZ R6, R105, c[0x0][0x23c], -R5 ;  /* 0x00008f0069067a23 */ /* 0x000fe20000010805 */
[----:B------:R-:W-:Y:S02]  /*6510*/  @!P3 PRMT R194, R98, 0x5410, RZ ;  /* 0x0000541062c2b816 */ /* 0x000fe400000000ff */
[----:B------:R-:W-:Y:S01]  /*6520*/  ISETP.GE.U32.AND P3, PT, R235, R13, PT ;  /* 0x0000000deb00720c */ /* 0x000fe20003f66070 */
[----:B------:R1:W-:Y:S01]  /*6530*/  MUFU.EX2 R230, R6 ;  /* 0x0000000600e67308 */ /* 0x0003e20000000800 */
[----:B------:R-:W-:-:S02]  /*6540*/  PRMT R17, R2, 0x5410, R8 ;  /* 0x0000541002117816 */ /* 0x000fc40000000008 */
[----:B---3--:R-:W-:Y:S02]  /*6550*/  F2FP.PACK_AB R2, R57, R47 ;  /* 0x0000002f3902723e */ /* 0x008fe400000000ff */
[----:B------:R-:W-:Y:S02]  /*6560*/  ISETP.GE.U32.AND P0, PT, R235, R23, PT ;  /* 0x00000017eb00720c */ /* 0x000fe40003f06070 */
[C---:B------:R-:W-:Y:S02]  /*6570*/  PRMT R190, R2.reuse, 0x7610, R190 ;  /* 0x0000761002be7816 */ /* 0x040fe400000000be */
[----:B------:R-:W-:Y:S02]  /*6580*/  PRMT R189, R2, 0x7632, R189 ;  /* 0x0000763202bd7816 */ /* 0x000fe400000000bd */
[----:B------:R-:W-:Y:S01]  /*6590*/  LOP3.LUT R2, R35, 0xff, RZ, 0xc0, !PT ;  /* 0x000000ff23027812 */ /* 0x000fe200078ec0ff */
[----:B------:R-:W-:Y:S01]  /*65a0*/  @!P4 HADD2 R104, -R190.H0_H0, -RZ.H0_H0 ;  /* 0xa00000ffbe68c230 */ /* 0x000fe20000000900 */
[----:B------:R-:W-:Y:S01]  /*65b0*/  SHF.R.U32.HI R7, RZ, 0x8, R24 ;  /* 0x00000008ff077819 */ /* 0x000fe20000011618 */
[----:B------:R-:W-:Y:S01]  /*65c0*/  @!P3 HADD2 R103, -R189.H0_H0, -RZ.H0_H0 ;  /* 0xa00000ffbd67b230 */ /* 0x000fe20000000900 */
[----:B------:R-:W-:Y:S01]  /*65d0*/  PRMT R23, R2, 0x5410, R34 ;  /* 0x0000541002177816 */ /* 0x000fe20000000022 */
[----:B-1----:R-:W-:Y:S01]  /*65e0*/  FFMA.FTZ R6, R115, c[0x0][0x23c], -R5 ;  /* 0x00008f0073067a23 */ /* 0x002fe20000010805 */
[----:B----4-:R-:W-:-:S02]  /*65f0*/  FMNMX.FTZ R68, R68, R9, !PT ;  /* 0x0000000944447209 */ /* 0x010fc40007810000 */
[----:B------:R-:W-:Y:S01]  /*6600*/  LOP3.LUT R2, R16, 0xffff, RZ, 0xc0, !PT ;  /* 0x0000ffff10027812 */ /* 0x000fe200078ec0ff */
[----:B------:R1:W2:Y:S01]  /*6610*/  MUFU.EX2 R229, R6 ;  /* 0x0000000600e57308 */ /* 0x0002a20000000800 */
[----:B------:R-:W-:Y:S01]  /*6620*/  PRMT R24, R32, 0x5410, R7 ;  /* 0x0000541020187816 */ /* 0x000fe20000000007 */
[----:B------:R-:W-:Y:S01]  /*6630*/  FMUL.FTZ R7, R68, c[0x0][0x23c] ;  /* 0x00008f0044077a20 */ /* 0x000fe20000410000 */
[----:B------:R-:W-:Y:S02]  /*6640*/  PRMT R95, R190, 0x5410, R189 ;  /* 0x00005410be5f7816 */ /* 0x000fe400000000bd */
[----:B------:R-:W-:Y:S02]  /*6650*/  @!P4 PRMT R190, R104, 0x5410, RZ ;  /* 0x0000541068bec816 */ /* 0x000fe400000000ff */
[----:B------:R-:W-:Y:S02]  /*6660*/  SHF.R.U32.HI R2, RZ, 0x8, R2 ;  /* 0x00000008ff027819 */ /* 0x000fe40000011602 */
[----:B------:R-:W-:-:S02]  /*6670*/  FSETP.NEU.FTZ.AND P4, PT, R68, -INF , PT ;  /* 0xff8000004400780b */ /* 0x000fc40003f9d000 */
[----:B------:R-:W-:Y:S02]  /*6680*/  @!P3 PRMT R189, R103, 0x5410, RZ ;  /* 0x0000541067bdb816 */ /* 0x000fe400000000ff */
[----:B------:R-:W-:Y:S02]  /*6690*/  SHF.R.U32.HI R8, RZ, 0x8, R29 ;  /* 0x00000008ff087819 */ /* 0x000fe4000001161d */
[----:B------:R-:W-:Y:S02]  /*66a0*/  LOP3.LUT R9, R41, 0xff, RZ, 0xc0, !PT ;  /* 0x000000ff29097812 */ /* 0x000fe400078ec0ff */
[----:B-1----:R-:W-:Y:S02]  /*66b0*/  LOP3.LUT R6, R16, 0xff, RZ, 0xc0, !PT ;  /* 0x000000ff10067812 */ /* 0x002fe400078ec0ff */
[----:B------:R-:W-:Y:S02]  /*66c0*/  PRMT R22, R33, 0x5410, R8 ;  /* 0x0000541021167816 */ /* 0x000fe40000000008 */
[----:B------:R-:W-:-:S02]  /*66d0*/  ISETP.GE.U32.AND P3, PT, R235, R6, PT ;  /* 0x00000006eb00720c */ /* 0x000fc40003f66070 */
[----:B------:R-:W-:Y:S02]  /*66e0*/  LOP3.LUT R6, R2, 0xffff, RZ, 0xc0, !PT ;  /* 0x0000ffff02067812 */ /* 0x000fe400078ec0ff */
[----:B------:R-:W-:Y:S02]  /*66f0*/  FSEL R2, R7, RZ, P4 ;  /* 0x000000ff07027208 */ /* 0x000fe40002000000 */
[----:B--2---:R-:W-:Y:S02]  /*6700*/  F2FP.PACK_AB R7, R229, R230 ;  /* 0x000000e6e507723e */ /* 0x004fe400000000ff */
[----:B------:R-:W-:Y:S01]  /*6710*/  ISETP.GE.U32.AND P4, PT, R235, R6, PT ;  /* 0x00000006eb00720c */ /* 0x000fe20003f86070 */
[----:B------:R-:W-:Y:S01]  /*6720*/  FFMA.FTZ R6, R107, c[0x0][0x23c], -R2 ;  /* 0x00008f006b067a23 */ /* 0x000fe20000010802 */
[C---:B------:R-:W-:Y:S02]  /*6730*/  PRMT R171, R7.reuse, 0x7610, R171 ;  /* 0x0000761007ab7816 */ /* 0x040fe400000000ab */
[----:B------:R-:W-:Y:S01]  /*6740*/  PRMT R170, R7, 0x7632, R170 ;  /* 0x0000763207aa7816 */ /* 0x000fe200000000aa */
[----:B------:R1:W-:Y:S01]  /*6750*/  MUFU.EX2 R103, R6 ;  /* 0x0000000600677308 */ /* 0x0003e20000000800 */
[----:B------:R-:W-:Y:S01]  /*6760*/  FFMA.FTZ R7, R117, c[0x0][0x23c], -R2 ;  /* 0x00008f0075077a23 */ /* 0x000fe20000010802 */
[----:B------:R-:W-:Y:S01]  /*6770*/  @!P3 HADD2 R105, -R171.H0_H0, -RZ.H0_H0 ;  /* 0xa00000ffab69b230 */ /* 0x000fe20000000900 */
[----:B------:R-:W-:-:S02]  /*6780*/  PRMT R32, R171, 0x5410, R170 ;  /* 0x00005410ab207816 */ /* 0x000fc400000000aa */
[----:B------:R-:W-:Y:S02]  /*6790*/  LOP3.LUT R8, R12, 0xff, RZ, 0xc0, !PT ;  /* 0x000000ff0c087812 */ /* 0x000fe400078ec0ff */
[----:B------:R-:W-:Y:S01]  /*67a0*/  @!P3 PRMT R171, R105, 0x5410, RZ ;  /* 0x0000541069abb816 */ /* 0x000fe200000000ff */
[----:B------:R2:W3:Y:S01]  /*67b0*/  MUFU.EX2 R101, R7 ;  /* 0x0000000700657308 */ /* 0x0004e20000000800 */
[----:B------:R-:W-:Y:S01]  /*67c0*/  @!P4 HADD2 R106, -R170.H0_H0, -RZ.H0_H0 ;  /* 0xa00000ffaa6ac230 */ /* 0x000fe20000000900 */
[----:B------:R-:W-:Y:S02]  /*67d0*/  LOP3.LUT R11, R18, 0xff, RZ, 0xc0, !PT ;  /* 0x000000ff120b7812 */ /* 0x000fe400078ec0ff */
[----:B------:R-:W-:Y:S02]  /*67e0*/  SHF.R.U32.HI R10, RZ, 0x18, R18 ;  /* 0x00000018ff0a7819 */ /* 0x000fe40000011612 */
[----:B------:R-:W-:Y:S01]  /*67f0*/  @!P4 PRMT R170, R106, 0x5410, RZ ;  /* 0x000054106aaac816 */ /* 0x000fe200000000ff */
[----:B------:R-:W-:Y:S01]  /*6800*/  IMAD.MOV.U32 R106, RZ, RZ, R21 ;  /* 0x000000ffff6a7224 */ /* 0x000fe200078e0015 */
[----:B-1----:R-:W-:-:S04]  /*6810*/  SHF.R.U32.HI R6, RZ, 0x8, R39 ;  /* 0x00000008ff067819 */ /* 0x002fc80000011627 */
[----:B------:R-:W-:Y:S02]  /*6820*/  PRMT R19, R40, 0x5410, R6 ;  /* 0x0000541028137816 */ /* 0x000fe40000000006 */
[--C-:B------:R-:W-:Y:S02]  /*6830*/  SHF.R.U32.HI R6, RZ, 0x18, R16.reuse ;  /* 0x00000018ff067819 */ /* 0x100fe40000011610 */
[----:B--2---:R-:W-:Y:S02]  /*6840*/  LOP3.LUT R7, R30, 0xff, RZ, 0xc0, !PT ;  /* 0x000000ff1e077812 */ /* 0x004fe400078ec0ff */
[----:B------:R-:W-:Y:S02]  /*6850*/  ISETP.GE.U32.AND P3, PT, R235, R6, PT ;  /* 0x00000006eb00720c */ /* 0x000fe40003f66070 */
[----:B------:R-:W-:Y:S02]  /*6860*/  SHF.R.U32.HI R6, RZ, 0x10, R16 ;  /* 0x00000010ff067819 */ /* 0x000fe40000011610 */
[----:B------:R-:W-:-:S02]  /*6870*/  PRMT R21, R7, 0x5410, R31 ;  /* 0x0000541007157816 */ /* 0x000fc4000000001f */
[----:B------:R-:W-:Y:S02]  /*6880*/  LOP3.LUT R6, R6, 0xff, RZ, 0xc0, !PT ;  /* 0x000000ff06067812 */ /* 0x000fe400078ec0ff */
[----:B------:R-:W-:Y:S01]  /*6890*/  SHF.R.U32.HI R7, RZ, 0x8, R72 ;  /* 0x00000008ff077819 */ /* 0x000fe20000011648 */
[----:B------:R-:W-:Y:S01]  /*68a0*/  IMAD.MOV.U32 R72, RZ, RZ, R47 ;  /* 0x000000ffff487224 */ /* 0x000fe200078e002f */
[----:B------:R-:W-:Y:S02]  /*68b0*/  ISETP.GE.U32.AND P4, PT, R235, R6, PT ;  /* 0x00000006eb00720c */ /* 0x000fe40003f86070 */
[----:B---3--:R-:W-:Y:S02]  /*68c0*/  F2FP.PACK_AB R6, R101, R103 ;  /* 0x000000676506723e */ /* 0x008fe400000000ff */
[----:B------:R-:W-:Y:S02]  /*68d0*/  LOP3.LUT R7, R7, 0xffff, RZ, 0xc0, !PT ;  /* 0x0000ffff07077812 */ /* 0x000fe400078ec0ff */
[----:B------:R-:W-:-:S02]  /*68e0*/  PRMT R169, R6, 0x7610, R169 ;  /* 0x0000761006a97816 */ /* 0x000fc400000000a9 */
[----:B------:R-:W-:Y:S02]  /*68f0*/  PRMT R168, R6, 0x7632, R168 ;  /* 0x0000763206a87816 */ /* 0x000fe400000000a8 */
[----:B------:R-:W-:Y:S02]  /*6900*/  LOP3.LUT R6, R12, 0xffff, RZ, 0xc0, !PT ;  /* 0x0000ffff0c067812 */ /* 0x000fe400078ec0ff */
[----:B------:R-:W-:Y:S01]  /*6910*/  PRMT R33, R169, 0x5410, R168 ;  /* 0x00005410a9217816 */ /* 0x000fe200000000a8 */
[----:B------:R-:W-:Y:S01]  /*6920*/  @!P4 HADD2 R107, -R169.H0_H0, -RZ.H0_H0 ;  /* 0xa00000ffa96bc230 */ /* 0x000fe20000000900 */
[----:B------:R-:W-:Y:S01]  /*6930*/  SHF.R.U32.HI R6, RZ, 0x8, R6 ;  /* 0x00000008ff067819 */ /* 0x000fe20000011606 */
[----:B------:R-:W-:Y:S01]  /*6940*/  @!P3 HADD2 R114, -R168.H0_H0, -RZ.H0_H0 ;  /* 0xa00000ffa872b230 */ /* 0x000fe20000000900 */
[----:B------:R-:W-:Y:S02]  /*6950*/  PRMT R16, R9, 0x5410, R42 ;  /* 0x0000541009107816 */ /* 0x000fe4000000002a */
[----:B------:R-:W-:Y:S01]  /*6960*/  @!P4 PRMT R169, R107, 0x5410, RZ ;  /* 0x000054106ba9c816 */ /* 0x000fe200000000ff */
[----:B------:R-:W-:Y:S01]  /*6970*/  IMAD.MOV.U32 R107, RZ, RZ, R45 ;  /* 0x000000ffff6b7224 */ /* 0x000fe200078e002d */
[----:B------:R-:W-:Y:S01]  /*6980*/  ISETP.GE.U32.AND P4, PT, R235, R7, PT ;  /* 0x00000007eb00720c */ /* 0x000fe20003f86070 */
[----:B------:R-:W-:Y:S01]  /*6990*/  HSET2.LE.AND R0, R16, R94, PT ;  /* 0x0000005e10007233 */ /* 0x000fe20003803000 */
[----:B------:R-:W-:-:S02]  /*69a0*/  PRMT R13, R8, 0x5410, R6 ;  /* 0x00005410080d7816 */ /* 0x000fc40000000006 */
[----:B------:R-:W-:Y:S02]  /*69b0*/  SHF.R.U32.HI R7, RZ, 0x10, R12 ;  /* 0x00000010ff077819 */ /* 0x000fe4000001160c */
[----:B------:R-:W-:Y:S02]  /*69c0*/  LOP3.LUT R6, R18, 0xffff, RZ, 0xc0, !PT ;  /* 0x0000ffff12067812 */ /* 0x000fe400078ec0ff */
[----:B------:R-:W-:Y:S01]  /*69d0*/  SHF.R.U32.HI R8, RZ, 0x10, R18 ;  /* 0x00000010ff087819 */ /* 0x000fe20000011612 */
[----:B------:R-:W-:Y:S01]  /*69e0*/  IMAD.MOV.U32 R18, RZ, RZ, R44 ;  /* 0x000000ffff127224 */ /* 0x000fe200078e002c */
[----:B------:R-:W-:Y:S02]  /*69f0*/  LOP3.LUT R9, R7, 0xff, RZ, 0xc0, !PT ;  /* 0x000000ff07097812 */ /* 0x000fe400078ec0ff */
[----:B------:R-:W-:Y:S02]  /*6a00*/  SHF.R.U32.HI R7, RZ, 0x8, R6 ;  /* 0x00000008ff077819 */ /* 0x000fe40000011606 */
[----:B------:R-:W-:Y:S01]  /*6a10*/  LOP3.LUT R6, R8, 0xff, RZ, 0xc0, !PT ;  /* 0x000000ff08067812 */ /* 0x000fe200078ec0ff */
[----:B------:R-:W-:Y:S01]  /*6a20*/  FFMA.FTZ R8, R126, c[0x0][0x23c], -R5 ;  /* 0x00008f007e087a23 */ /* 0x000fe20000010805 */
[----:B------:R-:W-:Y:S01]  /*6a30*/  PRMT R11, R11, 0x5410, R7 ;  /* 0x000054100b0b7816 */ /* 0x000fe20000000007 */
[----:B------:R-:W-:Y:S01]  /*6a40*/  FFMA.FTZ R7, R127, c[0x0][0x23c], -R5 ;  /* 0x00008f007f077a23 */ /* 0x000fe20000010805 */
[----:B------:R-:W-:Y:S01]  /*6a50*/  PRMT R10, R6, 0x5410, R10 ;  /* 0x00005410060a7816 */ /* 0x000fe2000000000a */
[----:B------:R1:W-:Y:S01]  /*6a60*/  MUFU.EX2 R99, R8 ;  /* 0x0000000800637308 */ /* 0x0003e20000000800 */
[----:B------:R-:W-:-:S02]  /*6a70*/  LOP3.LUT R6, R26, 0xffff, RZ, 0xc0, !PT ;  /* 0x0000ffff1a067812 */ /* 0x000fc400078ec0ff */
[----:B------:R-:W-:Y:S02]  /*6a80*/  SHF.R.U32.HI R12, RZ, 0x18, R12 ;  /* 0x00000018ff0c7819 */ /* 0x000fe4000001160c */
[----:B------:R-:W-:Y:S01]  /*6a90*/  @!P3 PRMT R168, R114, 0x5410, RZ ;  /* 0x0000541072a8b816 */ /* 0x000fe200000000ff */
[----:B------:R-:W-:Y:S01]  /*6aa0*/  IMAD.MOV.U32 R114, RZ, RZ, R55 ;  /* 0x000000ffff727224 */ /* 0x000fe200078e0037 */
[----:B------:R-:W-:Y:S01]  /*6ab0*/  PRMT R12, R9, 0x5410, R12 ;  /* 0x00005410090c7816 */ /* 0x000fe2000000000c */
[----:B------:R2:W3:Y:S01]  /*6ac0*/  MUFU.EX2 R39, R7 ;  /* 0x0000000700277308 */ /* 0x0004e20000000800 */
[----:B------:R-:W-:Y:S01]  /*6ad0*/  FFMA.FTZ R9, R118, c[0x0][0x23c], -R5 ;  /* 0x00008f0076097a23 */ /* 0x000fe20000010805 */
[----:B-1----:R-:W-:-:S06]  /*6ae0*/  SHF.R.U32.HI R8, RZ, 0x18, R26 ;  /* 0x00000018ff087819 */ /* 0x002fcc000001161a */
[----:B------:R1:W-:Y:S01]  /*6af0*/  MUFU.EX2 R104, R9 ;  /* 0x0000000900687308 */ /* 0x0003e20000000800 */
[----:B--2---:R-:W-:Y:S02]  /*6b00*/  SHF.R.U32.HI R7, RZ, 0x8, R6 ;  /* 0x00000008ff077819 */ /* 0x004fe40000011606 */
[----:B------:R-:W-:-:S04]  /*6b10*/  LOP3.LUT R6, R26, 0xff, RZ, 0xc0, !PT ;  /* 0x000000ff1a067812 */ /* 0x000fc800078ec0ff */
[----:B------:R-:W-:Y:S01]  /*6b20*/  PRMT R15, R6, 0x5410, R7 ;  /* 0x00005410060f7816 */ /* 0x000fe20000000007 */
[--C-:B------:R-:W-:Y:S01]  /*6b30*/  FFMA.FTZ R7, R125, c[0x0][0x23c], -R5.reuse ;  /* 0x00008f007d077a23 */ /* 0x100fe20000010805 */
[----:B------:R-:W-:Y:S01]  /*6b40*/  SHF.R.U32.HI R6, RZ, 0x10, R26 ;  /* 0x00000010ff067819 */ /* 0x000fe2000001161a */
[----:B-1----:R-:W-:Y:S02]  /*6b50*/  FFMA.FTZ R9, R116, c[0x0][0x23c], -R5 ;  /* 0x00008f0074097a23 */ /* 0x002fe40000010805 */
[----:B------:R1:W-:Y:S01]  /*6b60*/  MUFU.EX2 R98, R7 ;  /* 0x0000000700627308 */ /* 0x0003e20000000800 */
[----:B------:R-:W-:-:S04]  /*6b70*/  LOP3.LUT R6, R6, 0xff, RZ, 0xc0, !PT ;  /* 0x000000ff06067812 */ /* 0x000fc800078ec0ff */
[----:B------:R-:W-:Y:S01]  /*6b80*/  PRMT R14, R6, 0x5410, R8 ;  /* 0x00005410060e7816 */ /* 0x000fe20000000008 */
[----:B------:R-:W-:Y:S01]  /*6b90*/  FFMA.FTZ R6, R130, c[0x0][0x23c], -R2 ;  /* 0x00008f0082067a23 */ /* 0x000fe20000010802 */
[----:B------:R-:W-:Y:S01]  /*6ba0*/  HSET2.LE.AND R8, R17, R94, PT ;  /* 0x0000005e11087233 */ /* 0x000fe20003803000 */
[----:B------:R2:W-:Y:S04]  /*6bb0*/  MUFU.EX2 R105, R9 ;  /* 0x0000000900697308 */ /* 0x0005e80000000800 */
[----:B------:R-:W-:Y:S02]  /*6bc0*/  LOP3.LUT R45, R8, R91, RZ, 0xc0, !PT ;  /* 0x0000005b082d7212 */ /* 0x000fe400078ec0ff */
[----:B---3--:R-:W-:Y:S01]  /*6bd0*/  F2FP.PACK_AB R8, R99, R39 ;  /* 0x000000276308723e */ /* 0x008fe200000000ff */
[----:B-1----:R-:W-:Y:S01]  /*6be0*/  FFMA.FTZ R7, R119, c[0x0][0x23c], -R5 ;  /* 0x00008f0077077a23 */ /* 0x002fe20000010805 */
[----:B------:R1:W-:Y:S02]  /*6bf0*/  MUFU.EX2 R38, R6 ;  /* 0x0000000600267308 */ /* 0x0003e40000000800 */
[----:B------:R-:W-:-:S02]  /*6c00*/  PRMT R167, R8, 0x7610, R167 ;  /* 0x0000761008a77816 */ /* 0x000fc400000000a7 */
[----:B------:R-:W-:Y:S01]  /*6c10*/  PRMT R166, R8, 0x7632, R166 ;  /* 0x0000763208a67816 */ /* 0x000fe200000000a6 */
[--C-:B------:R-:W-:Y:S02]  /*6c20*/  HSET2.LE.AND R8, R24, R94.reuse, PT ;  /* 0x0000005e18087233 */ /* 0x100fe40003803000 */
[----:B------:R-:W-:Y:S01]  /*6c30*/  @!P2 HADD2 R116, -R167.H0_H0, -RZ.H0_H0 ;  /* 0xa00000ffa774a230 */ /* 0x000fe20000000900 */
[--C-:B--2---:R-:W-:Y:S01]  /*6c40*/  FFMA.FTZ R9, R124, c[0x0][0x23c], -R2.reuse ;  /* 0x00008f007c097a23 */ /* 0x104fe20000010802 */
[----:B------:R2:W-:Y:S01]  /*6c50*/  MUFU.EX2 R102, R7 ;  /* 0x0000000700667308 */ /* 0x0005e20000000800 */
[----:B------:R-:W-:Y:S01]  /*6c60*/  LOP3.LUT R42, R8, R59, RZ, 0xc0, !PT ;  /* 0x0000003b082a7212 */ /* 0x000fe200078ec0ff */
[----:B------:R-:W-:Y:S01]  /*6c70*/  FFMA.FTZ R8, R122, c[0x0][0x23c], -R2 ;  /* 0x00008f007a087a23 */ /* 0x000fe20000010802 */
[----:B------:R-:W-:Y:S02]  /*6c80*/  @!P4 HADD2 R119, -R166.H0_H0, -RZ.H0_H0 ;  /* 0xa00000ffa677c230 */ /* 0x000fe40000000900 */
[----:B-1----:R-:W-:-:S03]  /*6c90*/  HSET2.LE.AND R6, R20, R94, PT ;  /* 0x0000005e14067233 */ /* 0x002fc60003803000 */
[----:B------:R1:W-:Y:S02]  /*6ca0*/  MUFU.EX2 R100, R9 ;  /* 0x0000000900647308 */ /* 0x0003e40000000800 */
[----:B------:R-:W-:Y:S01]  /*6cb0*/  LOP3.LUT R44, R6, R93, RZ, 0xc0, !PT ;  /* 0x0000005d062c7212 */ /* 0x000fe200078ec0ff */
[----:B------:R-:W-:Y:S01]  /*6cc0*/  HSET2.LE.AND R6, R28, R94, PT ;  /* 0x0000005e1c067233 */ /* 0x000fe20003803000 */
[----:B--2---:R-:W-:-:S04]  /*6cd0*/  FFMA.FTZ R7, R129, c[0x0][0x23c], -R2 ;  /* 0x00008f0081077a23 */ /* 0x004fc80000010802 */
[----:B------:R-:W-:Y:S01]  /*6ce0*/  MUFU.EX2 R247, R8 ;  /* 0x0000000800f77308 */ /* 0x000fe20000000800 */
[----:B------:R-:W-:Y:S01]  /*6cf0*/  LOP3.LUT R47, R6, R63, RZ, 0xc0, !PT ;  /* 0x0000003f062f7212 */ /* 0x000fe200078ec0ff */
[----:B------:R-:W-:-:S06]  /*6d00*/  HSET2.LE.AND R6, R12, R94, PT ;  /* 0x0000005e0c067233 */ /* 0x000fcc0003803000 */
[----:B------:R2:W3:Y:S01]  /*6d10*/  MUFU.EX2 R26, R7 ;  /* 0x00000007001a7308 */ /* 0x0004e20000000800 */
[----:B------:R-:W-:Y:S01]  /*6d20*/  LOP3.LUT R41, R6, R61, RZ, 0xc0, !PT ;  /* 0x0000003d06297212 */ /* 0x000fe200078ec0ff */
[----:B-1----:R-:W-:-:S06]  /*6d30*/  FFMA.FTZ R9, R133, c[0x0][0x23c], -R2 ;  /* 0x00008f0085097a23 */ /* 0x002fcc0000010802 */
[----:B------:R1:W-:Y:S01]  /*6d40*/  MUFU.EX2 R24, R9 ;  /* 0x0000000900187308 */ /* 0x0003e20000000800 */
[----:B--2---:R-:W-:Y:S01]  /*6d50*/  HSET2.LE.AND R7, R27, R94, PT ;  /* 0x0000005e1b077233 */ /* 0x004fe20003803000 */
[----:B---3--:R-:W-:Y:S01]  /*6d60*/  F2FP.PACK_AB R6, R26, R38 ;  /* 0x000000261a06723e */ /* 0x008fe200000000ff */
[----:B------:R-:W-:-:S03]  /*6d70*/  IMAD.MOV.U32 R27, RZ, RZ, R242 ;  /* 0x000000ffff1b7224 */ /* 0x000fc600078e00f2 */
[----:B------:R-:W-:Y:S01]  /*6d80*/  LOP3.LUT R46, R7, R46, RZ, 0xc0, !PT ;  /* 0x0000002e072e7212 */ /* 0x000fe200078ec0ff */
[--C-:B------:R-:W-:Y:S01]  /*6d90*/  HSET2.LE.AND R7, R13, R94.reuse, PT ;  /* 0x0000005e0d077233 */ /* 0x100fe20003803000 */
[C---:B------:R-:W-:Y:S02]  /*6da0*/  PRMT R165, R6.reuse, 0x7610, R165 ;  /* 0x0000761006a57816 */ /* 0x040fe400000000a5 */
[----:B------:R-:W-:Y:S01]  /*6db0*/  PRMT R164, R6, 0x7632, R164 ;  /* 0x0000763206a47816 */ /* 0x000fe200000000a4 */
[--C-:B------:R-:W-:Y:S01]  /*6dc0*/  HSET2.LE.AND R6, R19, R94.reuse, PT ;  /* 0x0000005e13067233 */ /* 0x100fe20003803000 */
[----:B------:R-:W-:Y:S01]  /*6dd0*/  LOP3.LUT R40, R7, R62, RZ, 0xc0, !PT ;  /* 0x0000003e07287212 */ /* 0x000fe200078ec0ff */
[----:B------:R-:W-:Y:S01]  /*6de0*/  HSET2.LE.AND R7, R23, R94, PT ;  /* 0x0000005e17077233 */ /* 0x000fe20003803000 */
[----:B------:R-:W-:Y:S01]  /*6df0*/  PRMT R8, R165, 0x5410, R164 ;  /* 0x00005410a5087816 */ /* 0x000fe200000000a4 */
[----:B------:R-:W-:Y:S02]  /*6e00*/  @!P5 HADD2 R129, -R165.H0_H0, -RZ.H0_H0 ;  /* 0xa00000ffa581d230 */ /* 0x000fe40000000900 */
[----:B------:R-:W-:Y:S01]  /*6e10*/  @!P0 HADD2 R118, -R164.H0_H0, -RZ.H0_H0 ;  /* 0xa00000ffa4768230 */ /* 0x000fe20000000900 */
[----:B------:R-:W-:-:S02]  /*6e20*/  LOP3.LUT R43, R7, R43, RZ, 0xc0, !PT ;  /* 0x0000002b072b7212 */ /* 0x000fc400078ec0ff */
[----:B------:R-:W-:Y:S02]  /*6e30*/  PRMT R7, R167, 0x5410, R166 ;  /* 0x00005410a7077816 */ /* 0x000fe400000000a6 */
[----:B------:R-:W-:Y:S01]  /*6e40*/  LOP3.LUT R35, R0, R8, RZ, 0xc0, !PT ;  /* 0x0000000800237212 */ /* 0x000fe200078ec0ff */
[--C-:B------:R-:W-:Y:S01]  /*6e50*/  HSET2.LE.AND R0, R21, R94.reuse, PT ;  /* 0x0000005e15007233 */ /* 0x100fe20003803000 */
[----:B------:R-:W-:Y:S01]  /*6e60*/  LOP3.LUT R34, R6, R7, RZ, 0xc0, !PT ;  /* 0x0000000706227212 */ /* 0x000fe200078ec0ff */
[--C-:B------:R-:W-:Y:S01]  /*6e70*/  HSET2.LE.AND R7, R11, R94.reuse, PT ;  /* 0x0000005e0b077233 */ /* 0x100fe20003803000 */
[----:B------:R-:W-:Y:S01]  /*6e80*/  F2FP.PACK_AB R8, R105, R104 ;  /* 0x000000686908723e */ /* 0x000fe200000000ff */
[----:B------:R-:W-:Y:S01]  /*6e90*/  HSET2.LE.AND R6, R10, R94, PT ;  /* 0x0000005e0a067233 */ /* 0x000fe20003803000 */
[----:B------:R-:W-:Y:S01]  /*6ea0*/  @!P2 PRMT R167, R116, 0x5410, RZ ;  /* 0x0000541074a7a816 */ /* 0x000fe200000000ff */
[----:B------:R-:W-:Y:S01]  /*6eb0*/  IMAD.MOV.U32 R116, RZ, RZ, R56 ;  /* 0x000000ffff747224 */ /* 0x000fe200078e0038 */
[----:B------:R-:W-:Y:S01]  /*6ec0*/  LOP3.LUT R32, R7, R32, RZ, 0xc0, !PT ;  /* 0x0000002007207212 */ /* 0x000fe200078ec0ff */
[----:B------:R-:W-:Y:S01]  /*6ed0*/  FFMA.FTZ R7, R131, c[0x0][0x23c], -R2 ;  /* 0x00008f0083077a23 */ /* 0x000fe20000010802 */
[----:B------:R-:W-:-:S02]  /*6ee0*/  PRMT R163, R8, 0x7610, R163 ;  /* 0x0000761008a37816 */ /* 0x000fc400000000a3 */
[----:B------:R-:W-:Y:S01]  /*6ef0*/  PRMT R162, R8, 0x7632, R162 ;  /* 0x0000763208a27816 */ /* 0x000fe200000000a2 */
[----:B------:R2:W3:Y:S01]  /*6f00*/  MUFU.EX2 R96, R7 ;  /* 0x0000000700607308 */ /* 0x0004e20000000800 */
[----:B------:R-:W-:Y:S01]  /*6f10*/  LOP3.LUT R33, R6, R33, RZ, 0xc0, !PT ;  /* 0x0000002106217212 */ /* 0x000fe200078ec0ff */
[----:B------:R-:W-:Y:S01]  /*6f20*/  HSET2.LE.AND R6, R22, R94, PT ;  /* 0x0000005e16067233 */ /* 0x000fe20003803000 */
[----:B------:R-:W-:Y:S02]  /*6f30*/  F2FP.PACK_AB R8, R102, R98 ;  /* 0x000000626608723e */ /* 0x000fe400000000ff */
[----:B------:R-:W-:Y:S01]  /*6f40*/  @!P4 PRMT R166, R119, 0x5410, RZ ;  /* 0x0000541077a6c816 */ /* 0x000fe200000000ff */
[----:B------:R-:W-:Y:S01]  /*6f50*/  IMAD.MOV.U32 R119, RZ, RZ, R58 ;  /* 0x000000ffff777224 */ /* 0x000fe200078e003a */
[C---:B------:R-:W-:Y:S02]  /*6f60*/  PRMT R159, R8.reuse, 0x7610, R159 ;  /* 0x00007610089f7816 */ /* 0x040fe4000000009f */
[----:B------:R-:W-:-:S02]  /*6f70*/  PRMT R158, R8, 0x7632, R158 ;  /* 0x00007632089e7816 */ /* 0x000fc4000000009e */
[----:B-1----:R-:W-:Y:S01]  /*6f80*/  HMMA.16816.F32 R8, R32, R84, RZ ;  /* 0x000000542008723c */ /* 0x002fe200000018ff */
[----:B------:R-:W-:Y:S01]  /*6f90*/  @!P5 PRMT R165, R129, 0x5410, RZ ;  /* 0x0000541081a5d816 */ /* 0x000fe200000000ff */
[----:B------:R-:W-:Y:S01]  /*6fa0*/  IMAD.MOV.U32 R129, RZ, RZ, R18 ;  /* 0x000000ffff817224 */ /* 0x000fe200078e0012 */
[----:B------:R-:W-:Y:S01]  /*6fb0*/  ISETP.GE.U32.AND P5, PT, R235, R111, PT ;  /* 0x0000006feb00720c */ /* 0x000fe20003fa6070 */
[----:B------:R-:W-:Y:S01]  /*6fc0*/  IMAD.MOV.U32 R111, RZ, RZ, R107 ;  /* 0x000000ffff6f7224 */ /* 0x000fe200078e006b */
[----:B--2---:R-:W-:Y:S01]  /*6fd0*/  F2FP.PACK_AB R7, R247, R100 ;  /* 0x00000064f707723e */ /* 0x004fe200000000ff */
[----:B------:R-:W-:Y:S01]  /*6fe0*/  IMAD.MOV.U32 R107, RZ, RZ, R78 ;  /* 0x000000ffff6b7224 */ /* 0x000fe200078e004e */
[----:B------:R-:W-:Y:S01]  /*6ff0*/  @!P0 PRMT R164, R118, 0x5410, RZ ;  /* 0x0000541076a48816 */ /* 0x000fe200000000ff */
[----:B------:R-:W-:Y:S01]  /*7000*/  IMAD.MOV.U32 R118, RZ, RZ, R57 ;  /* 0x000000ffff767224 */ /* 0x000fe200078e0039 */
[C---:B------:R-:W-:Y:S02]  /*7010*/  PRMT R161, R7.reuse, 0x7610, R161 ;  /* 0x0000761007a17816 */ /* 0x040fe400000000a1 */
[----:B------:R-:W-:-:S02]  /*7020*/  PRMT R160, R7, 0x7632, R160 ;  /* 0x0000763207a07816 */ /* 0x000fc400000000a0 */
[----:B------:R-:W-:Y:S02]  /*7030*/  PRMT R7, R163, 0x5410, R162 ;  /* 0x00005410a3077816 */ /* 0x000fe400000000a2 */
[----:B------:R-:W-:Y:S01]  /*7040*/  ISETP.GE.U32.AND P0, PT, R235, R110, PT ;  /* 0x0000006eeb00720c */ /* 0x000fe20003f06070 */
[----:B------:R-:W-:Y:S01]  /*7050*/  @!P5 HADD2 R131, -R163.H0_H0, -RZ.H0_H0 ;  /* 0xa00000ffa383d230 */ /* 0x000fe20000000900 */
[----:B------:R-:W-:Y:S01]  /*7060*/  LOP3.LUT R30, R6, R7, RZ, 0xc0, !PT ;  /* 0x00000007061e7212 */ /* 0x000fe200078ec0ff */
[----:B------:R-:W-:Y:S01]  /*7070*/  IMAD.MOV.U32 R110, RZ, RZ, R72 ;  /* 0x000000ffff6e7224 */ /* 0x000fe200078e0048 */
[----:B------:R-:W-:Y:S02]  /*7080*/  PRMT R6, R161, 0x5410, R160 ;  /* 0x00005410a1067816 */ /* 0x000fe400000000a0 */
[----:B---3--:R-:W-:Y:S02]  /*7090*/  F2FP.PACK_AB R7, R96, R24 ;  /* 0x000000186007723e */ /* 0x008fe400000000ff */
[----:B------:R-:W-:Y:S01]  /*70a0*/  LOP3.LUT R31, R0, R6, RZ, 0xc0, !PT ;  /* 0x00000006001f7212 */ /* 0x000fe200078ec0ff */
[--C-:B------:R-:W-:Y:S01]  /*70b0*/  HSET2.LE.AND R6, R15, R94.reuse, PT ;  /* 0x0000005e0f067233 */ /* 0x100fe20003803000 */
[C---:B------:R-:W-:Y:S01]  /*70c0*/  PRMT R155, R7.reuse, 0x7610, R155 ;  /* 0x00007610079b7816 */ /* 0x040fe2000000009b */
[----:B------:R-:W-:Y:S01]  /*70d0*/  HSET2.LE.AND R0, R14, R94, PT ;  /* 0x0000005e0e007233 */ /* 0x000fe20003803000 */
[----:B------:R-:W-:Y:S01]  /*70e0*/  PRMT R154, R7, 0x7632, R154 ;  /* 0x00007632079a7816 */ /* 0x000fe2000000009a */
[----:B------:R-:W-:Y:S01]  /*70f0*/  HMMA.16816.F32 R12, R44, R84, RZ ;  /* 0x000000542c0c723c */ /* 0x000fe200000018ff */
[----:B------:R-:W-:Y:S01]  /*7100*/  PRMT R7, R159, 0x5410, R158 ;  /* 0x000054109f077816 */ /* 0x000fe2000000009e */
[----:B------:R-:W-:Y:S01]  /*7110*/  @!P0 HADD2 R143, -R160.H0_H0, -RZ.H0_H0 ;  /* 0xa00000ffa08f8230 */ /* 0x000fe20000000900 */
[----:B------:R-:W-:Y:S01]  /*7120*/  @!P5 PRMT R163, R131, 0x5410, RZ ;  /* 0x0000541083a3d816 */ /* 0x000fe200000000ff */
[----:B------:R-:W-:Y:S01]  /*7130*/  IMAD.MOV.U32 R131, RZ, RZ, R239 ;  /* 0x000000ffff837224 */ /* 0x000fe200078e00ef */
[----:B------:R-:W-:-:S02]  /*7140*/  LOP3.LUT R28, R6, R7, RZ, 0xc0, !PT ;  /* 0x00000007061c7212 */ /* 0x000fc400078ec0ff */
[----:B------:R-:W-:Y:S02]  /*7150*/  PRMT R6, R155, 0x5410, R154 ;  /* 0x000054109b067816 */ /* 0x000fe4000000009a */
[----:B------:R-:W-:Y:S02]  /*7160*/  @!P0 PRMT R160, R143, 0x5410, RZ ;  /* 0x000054108fa08816 */ /* 0x000fe400000000ff */
[----:B------:R-:W-:Y:S01]  /*7170*/  LOP3.LUT R29, R0, R6, RZ, 0xc0, !PT ;  /* 0x00000006001d7212 */ /* 0x000fe200078ec0ff */
[----:B------:R-:W-:Y:S01]  /*7180*/  IMAD.WIDE.U32 R6, R135, -0x2daee0ad, RZ ;  /* 0xd2511f5387067825 */ /* 0x000fe200078e00ff */
[----:B------:R-:W-:-:S03]  /*7190*/  LOP3.LUT R0, R25, 0xffff, RZ, 0xc0, !PT ;  /* 0x0000ffff19007812 */ /* 0x000fc600078ec0ff */
[----:B------:R-:W-:Y:S01]  /*71a0*/  IMAD.MOV.U32 R135, RZ, RZ, R73 ;  /* 0x000000ffff877224 */ /* 0x000fe200078e0049 */
[----:B------:R-:W-:Y:S01]  /*71b0*/  SHF.R.U32.HI R0, RZ, 0x8, R0 ;  /* 0x00000008ff007819 */ /* 0x000fe20000011600 */
[----:B------:R-:W-:Y:S01]  /*71c0*/  HMMA.16816.F32 R136, R28, R80, R8 ;  /* 0x000000501c88723c */ /* 0x000fe20000001808 */
[----:B------:R-:W-:Y:S02]  /*71d0*/  LOP3.LUT R23, R6, 0xffff, RZ, 0xc0, !PT ;  /* 0x0000ffff06177812 */ /* 0x000fe400078ec0ff */
[----:B------:R-:W-:-:S04]  /*71e0*/  LOP3.LUT R0, R0, 0xffff, RZ, 0xc0, !PT ;  /* 0x0000ffff00007812 */ /* 0x000fc800078ec0ff */
[----:B------:R-:W-:Y:S01]  /*71f0*/  ISETP.GE.U32.AND P3, PT, R235, R0, PT ;  /* 0x00000000eb00720c */ /* 0x000fe20003f66070 */
[----:B------:R-:W-:Y:S01]  /*7200*/  HMMA.16816.F32 R124, R40, R80, R12 ;  /* 0x00000050287c723c */ /* 0x000fe2000000180c */
[----:B------:R-:W-:Y:S02]  /*7210*/  LOP3.LUT R0, R25, 0xff, RZ, 0xc0, !PT ;  /* 0x000000ff19007812 */ /* 0x000fe400078ec0ff */
[----:B------:R-:W-:Y:S02]  /*7220*/  LOP3.LUT R10, R7, UR14, R90, 0x96, !PT ;  /* 0x0000000e070a7c12 */ /* 0x000fe4000f8e965a */
[----:B------:R-:W-:Y:S02]  /*7230*/  ISETP.GE.U32.AND P2, PT, R235, R0, PT ;  /* 0x00000000eb00720c */ /* 0x000fe40003f46070 */
[----:B------:R-:W-:Y:S02]  /*7240*/  SHF.R.U32.HI R0, RZ, 0x10, R25 ;  /* 0x00000010ff007819 */ /* 0x000fe40000011619 */
[----:B------:R-:W-:-:S02]  /*7250*/  LOP3.LUT R13, R6, 0xff, RZ, 0xc0, !PT ;  /* 0x000000ff060d7812 */ /* 0x000fc400078ec0ff */
[----:B------:R-:W-:Y:S01]  /*7260*/  LOP3.LUT R0, R0, 0xff, RZ, 0xc0, !PT ;  /* 0x000000ff00007812 */ /* 0x000fe200078ec0ff */
[----:B------:R-:W-:Y:S01]  /*7270*/  @!P3 HADD2 R122, -R158.H0_H0, -RZ.H0_H0 ;  /* 0xa00000ff9e7ab230 */ /* 0x000fe20000000900 */
[--C-:B------:R-:W-:Y:S02]  /*7280*/  SHF.R.U32.HI R14, RZ, 0x10, R6.reuse ;  /* 0x00000010ff0e7819 */ /* 0x100fe40000011606 */
[----:B------:R-:W-:Y:S02]  /*7290*/  ISETP.GE.U32.AND P4, PT, R235, R0, PT ;  /* 0x00000000eb00720c */ /* 0x000fe40003f86070 */
[----:B------:R-:W-:Y:S01]  /*72a0*/  SHF.R.U32.HI R0, RZ, 0x18, R25 ;  /* 0x00000018ff007819 */ /* 0x000fe20000011619 */
[----:B------:R-:W-:Y:S01]  /*72b0*/  @!P2 HADD2 R117, -R159.H0_H0, -RZ.H0_H0 ;  /* 0xa00000ff9f75a230 */ /* 0x000fe20000000900 */
[----:B------:R-:W-:Y:S01]  /*72c0*/  SHF.R.U32.HI R9, RZ, 0x18, R6 ;  /* 0x00000018ff097819 */ /* 0x000fe20000011606 */
[----:B------:R-:W-:Y:S01]  /*72d0*/  IMAD.WIDE.U32 R6, R141, -0x2daee0ad, RZ ;  /* 0xd2511f538d067825 */ /* 0x000fe200078e00ff */
[----:B------:R-:W-:-:S02]  /*72e0*/  SHF.R.U32.HI R8, RZ, 0x8, R152 ;  /* 0x00000008ff087819 */ /* 0x000fc40000011698 */
[----:B------:R-:W-:Y:S01]  /*72f0*/  @!P2 PRMT R159, R117, 0x5410, RZ ;  /* 0x00005410759fa816 */ /* 0x000fe200000000ff */
[----:B------:R-:W-:Y:S01]  /*7300*/  IMAD.MOV.U32 R25, RZ, RZ, R243 ;  /* 0x000000ffff197224 */ /* 0x000fe200078e00f3 */
[----:B------:R-:W-:Y:S01]  /*7310*/  ISETP.GE.U32.AND P2, PT, R235, R109, PT ;  /* 0x0000006deb00720c */ /* 0x000fe20003f46070 */
[----:B------:R-:W-:Y:S01]  /*7320*/  IMAD.MOV.U32 R109, RZ, RZ, R89 ;  /* 0x000000ffff6d7224 */ /* 0x000fe200078e0059 */
[----:B------:R-:W-:Y:S01]  /*7330*/  LOP3.LUT R11, R7, UR14, R140, 0x96, !PT ;  /* 0x0000000e070b7c12 */ /* 0x000fe2000f8e968c */
[----:B------:R-:W-:Y:S01]  /*7340*/  @!P4 HADD2 R115, -R155.H0_H0, -RZ.H0_H0 ;  /* 0xa00000ff9b73c230 */ /* 0x000fe20000000900 */
[C---:B------:R-:W-:Y:S01]  /*7350*/  LOP3.LUT R15, R6.reuse, 0xffff, RZ, 0xc0, !PT ;  /* 0x0000ffff060f7812 */ /* 0x040fe200078ec0ff */
[----:B------:R-:W-:Y:S01]  /*7360*/  IMAD.MOV.U32 R117, RZ, RZ, R106 ;  /* 0x000000ffff757224 */ /* 0x000fe200078e006a */
[----:B------:R-:W-:Y:S01]  /*7370*/  LOP3.LUT R16, R6, 0xff, RZ, 0xc0, !PT ;  /* 0x000000ff06107812 */ /* 0x000fe200078ec0ff */
[----:B------:R-:W-:Y:S01]  /*7380*/  IMAD.MOV.U32 R106, RZ, RZ, R75 ;  /* 0x000000ffff6a7224 */ /* 0x000fe200078e004b */
[----:B------:R-:W-:Y:S01]  /*7390*/  @!P4 PRMT R155, R115, 0x5410, RZ ;  /* 0x00005410739bc816 */ /* 0x000fe200000000ff */
[----:B------:R-:W-:Y:S01]  /*73a0*/  IMAD.MOV.U32 R115, RZ, RZ, R53 ;  /* 0x000000ffff737224 */ /* 0x000fe200078e0035 */
[----:B------:R-:W-:-:S02]  /*73b0*/  ISETP.GE.U32.AND P4, PT, R235, R0, PT ;  /* 0x00000000eb00720c */ /* 0x000fc40003f86070 */
[----:B------:R-:W-:Y:S02]  /*73c0*/  LOP3.LUT R0, R153, 0xff, RZ, 0xc0, !PT ;  /* 0x000000ff99007812 */ /* 0x000fe400078ec0ff */
[----:B------:R-:W-:Y:S02]  /*73d0*/  SHF.R.U32.HI R18, RZ, 0x10, R6 ;  /* 0x00000010ff127819 */ /* 0x000fe40000011606 */
[----:B------:R-:W-:Y:S02]  /*73e0*/  PRMT R89, R0, 0x5410, R227 ;  /* 0x0000541000597816 */ /* 0x000fe400000000e3 */
[----:B------:R-:W-:Y:S01]  /*73f0*/  SHF.R.U32.HI R0, RZ, 0x8, R112 ;  /* 0x00000008ff007819 */ /* 0x000fe20000011670 */
[----:B------:R-:W-:Y:S01]  /*7400*/  IMAD.MOV.U32 R112, RZ, RZ, R74 ;  /* 0x000000ffff707224 */ /* 0x000fe200078e004a */
[----:B------:R-:W-:Y:S01]  /*7410*/  SHF.R.U32.HI R17, RZ, 0x18, R6 ;  /* 0x00000018ff117819 */ /* 0x000fe20000011606 */
[----:B------:R-:W-:Y:S01]  /*7420*/  IMAD.WIDE.U32 R6, R134, -0x2daee0ad, RZ ;  /* 0xd2511f5386067825 */ /* 0x000fe200078e00ff */
[----:B------:R-:W-:Y:S01]  /*7430*/  LOP3.LUT R0, R0, 0xffff, RZ, 0xc0, !PT ;  /* 0x0000ffff00007812 */ /* 0x000fe200078ec0ff */
[----:B------:R-:W-:Y:S01]  /*7440*/  @!P4 HADD2 R130, -R154.H0_H0, -RZ.H0_H0 ;  /* 0xa00000ff9a82c230 */ /* 0x000fe20000000900 */
[----:B------:R-:W-:Y:S01]  /*7450*/  PRMT R90, R228, 0x5410, R8 ;  /* 0x00005410e45a7816 */ /* 0x000fe20000000008 */
[----:B------:R-:W-:Y:S01]  /*7460*/  IMAD.MOV.U32 R134, RZ, RZ, R238 ;  /* 0x000000ffff867224 */ /* 0x000fe200078e00ee */
[----:B------:R-:W-:Y:S01]  /*7470*/  LOP3.LUT R19, R6, 0xffff, RZ, 0xc0, !PT ;  /* 0x0000ffff06137812 */ /* 0x000fe200078ec0ff */
[----:B------:R-:W-:Y:S01]  /*7480*/  FFMA.FTZ R8, R156, c[0x0][0x23c], -R2 ;  /* 0x00008f009c087a23 */ /* 0x000fe20000010802 */
[----:B------:R-:W-:Y:S01]  /*7490*/  @!P4 PRMT R154, R130, 0x5410, RZ ;  /* 0x00005410829ac816 */ /* 0x000fe200000000ff */
[----:B------:R-:W-:Y:S01]  /*74a0*/  IMAD.MOV.U32 R130, RZ, RZ, R245 ;  /* 0x000000ffff827224 */ /* 0x000fe200078e00f5 */
[----:B------:R-:W-:-:S02]  /*74b0*/  ISETP.GE.U32.AND P4, PT, R235, R0, PT ;  /* 0x00000000eb00720c */ /* 0x000fc40003f86070 */
[----:B------:R-:W-:Y:S01]  /*74c0*/  LOP3.LUT R0, R113, 0xff, RZ, 0xc0, !PT ;  /* 0x000000ff71007812 */ /* 0x000fe200078ec0ff */
[----:B------:R-:W-:Y:S01]  /*74d0*/  IMAD.MOV.U32 R113, RZ, RZ, R244 ;  /* 0x000000ffff717224 */ /* 0x000fe200078e00f4 */
[----:B------:R-:W-:Y:S02]  /*74e0*/  LOP3.LUT R22, R6, 0xff, RZ, 0xc0, !PT ;  /* 0x000000ff06167812 */ /* 0x000fe400078ec0ff */
[----:B------:R-:W-:Y:S02]  /*74f0*/  ISETP.GE.U32.AND P5, PT, R235, R0, PT ;  /* 0x00000000eb00720c */ /* 0x000fe40003fa6070 */
[----:B------:R-:W-:Y:S02]  /*7500*/  SHF.R.U32.HI R0, RZ, 0x10, R37 ;  /* 0x00000010ff007819 */ /* 0x000fe40000011625 */
[--C-:B------:R-:W-:Y:S02]  /*7510*/  SHF.R.U32.HI R21, RZ, 0x10, R6.reuse ;  /* 0x00000010ff157819 */ /* 0x100fe40000011606 */
[----:B------:R-:W-:Y:S01]  /*7520*/  LOP3.LUT R0, R0, 0xff, RZ, 0xc0, !PT ;  /* 0x000000ff00007812 */ /* 0x000fe200078ec0ff */
[----:B------:R-:W-:Y:S01]  /*7530*/  @!P4 HADD2 R133, -R162.H0_H0, -RZ.H0_H0 ;  /* 0xa00000ffa285c230 */ /* 0x000fe20000000900 */
[----:B------:R-:W-:Y:S01]  /*7540*/  SHF.R.U32.HI R20, RZ, 0x18, R6 ;  /* 0x00000018ff147819 */ /* 0x000fe20000011606 */
[--C-:B------:R-:W-:Y:S01]  /*7550*/  FFMA.FTZ R6, R150, c[0x0][0x23c], -R5.reuse ;  /* 0x00008f0096067a23 */ /* 0x100fe20000010805 */
[----:B------:R-:W-:Y:S01]  /*7560*/  LOP3.LUT R12, R7, UR14, R92, 0x96, !PT ;  /* 0x0000000e070c7c12 */ /* 0x000fe2000f8e965c */
[----:B------:R-:W-:Y:S01]  /*7570*/  FFMA.FTZ R7, R151, c[0x0][0x23c], -R2 ;  /* 0x00008f0097077a23 */ /* 0x000fe20000010802 */
[----:B------:R-:W-:Y:S01]  /*7580*/  @!P4 PRMT R162, R133, 0x5410, RZ ;  /* 0x0000541085a2c816 */ /* 0x000fe200000000ff */
[----:B------:R1:W-:Y:S01]  /*7590*/  MUFU.EX2 R245, R6 ;  /* 0x0000000600f57308 */ /* 0x0003e20000000800 */
[C---:B------:R-:W-:Y:S01]  /*75a0*/  ISETP.GE.U32.AND P4, PT, R235.reuse, R0, PT ;  /* 0x00000000eb00720c */ /* 0x040fe20003f86070 */
[----:B------:R-:W-:Y:S01]  /*75b0*/  FFMA.FTZ R0, R148, c[0x0][0x23c], -R5 ;  /* 0x00008f0094007a23 */ /* 0x000fe20000010805 */
[----:B------:R-:W-:Y:S01]  /*75c0*/  @!P5 HADD2 R142, -R161.H0_H0, -RZ.H0_H0 ;  /* 0xa00000ffa18ed230 */ /* 0x000fe20000000900 */
[----:B------:R-:W-:Y:S01]  /*75d0*/  IMAD.MOV.U32 R133, RZ, RZ, R234 ;  /* 0x000000ffff857224 */ /* 0x000fe200078e00ea */
[----:B------:R-:W-:Y:S01]  /*75e0*/  @!P3 PRMT R158, R122, 0x5410, RZ ;  /* 0x000054107a9eb816 */ /* 0x000fe200000000ff */
[----:B------:R-:W-:Y:S01]  /*75f0*/  IMAD.MOV.U32 R122, RZ, RZ, R60 ;  /* 0x000000ffff7a7224 */ /* 0x000fe200078e003c */
[----:B------:R-:W-:Y:S01]  /*7600*/  ISETP.GE.U32.AND P3, PT, R235, R108, PT ;  /* 0x0000006ceb00720c */ /* 0x000fe20003f66070 */
[----:B------:R2:W3:Y:S01]  /*7610*/  MUFU.EX2 R244, R0 ;  /* 0x0000000000f47308 */ /* 0x0004e20000000800 */
[----:B------:R-:W-:Y:S01]  /*7620*/  @!P5 PRMT R161, R142, 0x5410, RZ ;  /* 0x000054108ea1d816 */ /* 0x000fe200000000ff */
[----:B------:R-:W-:Y:S01]  /*7630*/  IMAD.MOV.U32 R108, RZ, RZ, R54 ;  /* 0x000000ffff6c7224 */ /* 0x000fe200078e0036 */
[----:B-1----:R-:W-:-:S05]  /*7640*/  LOP3.LUT R6, R37, 0xff, RZ, 0xc0, !PT ;  /* 0x000000ff25067812 */ /* 0x002fca00078ec0ff */
[----:B------:R1:W-:Y:S01]  /*7650*/  MUFU.EX2 R242, R7 ;  /* 0x0000000700f27308 */ /* 0x0003e20000000800 */
[----:B------:R-:W-:Y:S01]  /*7660*/  ISETP.GE.U32.AND P0, PT, R235, R6, PT ;  /* 0x00000006eb00720c */ /* 0x000fe20003f06070 */
[----:B------:R-:W-:Y:S01]  /*7670*/  FFMA.FTZ R6, R149, c[0x0][0x23c], -R2 ;  /* 0x00008f0095067a23 */ /* 0x000fe20000010802 */
[----:B--2---:R-:W-:-:S05]  /*7680*/  LOP3.LUT R0, R37, 0xffff, RZ, 0xc0, !PT ;  /* 0x0000ffff25007812 */ /* 0x004fca00078ec0ff */
[----:B------:R2:W4:Y:S01]  /*7690*/  MUFU.EX2 R243, R6 ;  /* 0x0000000600f37308 */ /* 0x0005220000000800 */
[----:B------:R-:W-:-:S04]  /*76a0*/  SHF.R.U32.HI R0, RZ, 0x8, R0 ;  /* 0x00000008ff007819 */ /* 0x000fc80000011600 */
[----:B------:R-:W-:Y:S01]  /*76b0*/  LOP3.LUT R0, R0, 0xffff, RZ, 0xc0, !PT ;  /* 0x0000ffff00007812 */ /* 0x000fe200078ec0ff */
[----:B-1----:R-:W-:-:S03]  /*76c0*/  FFMA.FTZ R7, R175, c[0x0][0x23c], -R2 ;  /* 0x00008f00af077a23 */ /* 0x002fc60000010802 */
[----:B------:R-:W-:Y:S01]  /*76d0*/  ISETP.GE.U32.AND P5, PT, R235, R0, PT ;  /* 0x00000000eb00720c */ /* 0x000fe20003fa6070 */
[----:B------:R-:W-:Y:S01]  /*76e0*/  MUFU.EX2 R234, R7 ;  /* 0x0000000700ea7308 */ /* 0x000fe20000000800 */
[----:B---3--:R-:W-:Y:S01]  /*76f0*/  F2FP.PACK_AB R0, R244, R245 ;  /* 0x000000f5f400723e */ /* 0x008fe200000000ff */
[----:B--2---:R-:W-:-:S03]  /*7700*/  FFMA.FTZ R6, R147, c[0x0][0x23c], -R5 ;  /* 0x00008f0093067a23 */ /* 0x004fc60000010805 */
[C---:B------:R-:W-:Y:S02]  /*7710*/  PRMT R153, R0.reuse, 0x7610, R153 ;  /* 0x0000761000997816 */ /* 0x040fe40000000099 */
[----:B------:R-:W-:Y:S01]  /*7720*/  PRMT R152, R0, 0x7632, R152 ;  /* 0x0000763200987816 */ /* 0x000fe20000000098 */
[----:B------:R1:W-:Y:S01]  /*7730*/  MUFU.EX2 R239, R6 ;  /* 0x0000000600ef7308 */ /* 0x0003e20000000800 */
[----:B------:R-:W-:Y:S01]  /*7740*/  SHF.R.U32.HI R0, RZ, 0x18, R37 ;  /* 0x00000018ff007819 */ /* 0x000fe20000011625 */
[----:B------:R-:W-:Y:S01]  /*7750*/  @!P0 HADD2 R148, -R153.H0_H0, -RZ.H0_H0 ;  /* 0xa00000ff99948230 */ /* 0x000fe20000000900 */
[----:B------:R-:W-:Y:S01]  /*7760*/  PRMT R93, R153, 0x5410, R152 ;  /* 0x00005410995d7816 */ /* 0x000fe20000000098 */
[----:B------:R-:W-:-:S03]  /*7770*/  IMAD.MOV.U32 R37, RZ, RZ, R233 ;  /* 0x000000ffff257224 */ /* 0x000fc600078e00e9 */
[----:B------:R-:W-:Y:S01]  /*7780*/  @!P0 PRMT R153, R148, 0x5410, RZ ;  /* 0x0000541094998816 */ /* 0x000fe200000000ff */
[----:B------:R-:W-:Y:S01]  /*7790*/  MUFU.EX2 R233, R8 ;  /* 0x0000000800e97308 */ /* 0x000fe20000000800 */
[----:B------:R-:W-:Y:S02]  /*77a0*/  ISETP.GE.U32.AND P0, PT, R235, R0, PT ;  /* 0x00000000eb00720c */ /* 0x000fe40003f06070 */
[----:B----4-:R-:W-:-:S04]  /*77b0*/  F2FP.PACK_AB R0, R243, R242 ;  /* 0x000000f2f300723e */ /* 0x010fc800000000ff */
[----:B------:R-:W-:Y:S01]  /*77c0*/  PRMT R151, R0, 0x7610, R151 ;  /* 0x0000761000977816 */ /* 0x000fe20000000097 */
[----:B-1----:R-:W-:Y:S01]  /*77d0*/  FFMA.FTZ R6, R144, c[0x0][0x23c], -R5 ;  /* 0x00008f0090067a23 */ /* 0x002fe20000010805 */
[----:B------:R-:W-:Y:S01]  /*77e0*/  PRMT R150, R0, 0x7632, R150 ;  /* 0x0000763200967816 */ /* 0x000fe20000000096 */
[----:B------:R-:W-:Y:S01]  /*77f0*/  @!P5 HADD2 R144, -R152.H0_H0, -RZ.H0_H0 ;  /* 0xa00000ff9890d230 */ /* 0x000fe20000000900 */
[----:B------:R-:W-:Y:S01]  /*7800*/  LOP3.LUT R0, R123, 0xff, RZ, 0xc0, !PT ;  /* 0x000000ff7b007812 */ /* 0x000fe200078ec0ff */
[----:B------:R-:W1:Y:S01]  /*7810*/  MUFU.EX2 R238, R6 ;  /* 0x0000000600ee7308 */ /* 0x000e620000000800 */
[----:B------:R-:W-:Y:S01]  /*7820*/  @!P4 HADD2 R149, -R151.H0_H0, -RZ.H0_H0 ;  /* 0xa00000ff9795c230 */ /* 0x000fe20000000900 */
[----:B------:R-:W-:Y:S01]  /*7830*/  PRMT R92, R151, 0x5410, R150 ;  /* 0x00005410975c7816 */ /* 0x000fe20000000096 */
[----:B------:R-:W-:Y:S01]  /*7840*/  IMAD.MOV.U32 R123, RZ, RZ, R231 ;  /* 0x000000ffff7b7224 */ /* 0x000fe200078e00e7 */
[----:B------:R-:W-:Y:S01]  /*7850*/  @!P5 PRMT R152, R144, 0x5410, RZ ;  /* 0x000054109098d816 */ /* 0x000fe200000000ff */
[----:B------:R-:W-:Y:S01]  /*7860*/  @!P0 HADD2 R147, -R150.H0_H0, -RZ.H0_H0 ;  /* 0xa00000ff96938230 */ /* 0x000fe20000000900 */
[----:B------:R-:W-:-:S02]  /*7870*/  @!P4 PRMT R151, R149, 0x5410, RZ ;  /* 0x000054109597c816 */ /* 0x000fc400000000ff */
[----:B------:R-:W-:Y:S02]  /*7880*/  ISETP.GE.U32.AND P5, PT, R235, R0, PT ;  /* 0x00000000eb00720c */ /* 0x000fe40003fa6070 */
[----:B------:R-:W-:Y:S02]  /*7890*/  SHF.R.U32.HI R0, RZ, 0x8, R128 ;  /* 0x00000008ff007819 */ /* 0x000fe40000011680 */
[----:B------:R-:W-:Y:S02]  /*78a0*/  @!P0 PRMT R150, R147, 0x5410, RZ ;  /* 0x0000541093968816 */ /* 0x000fe400000000ff */
[----:B------:R-:W-:Y:S02]  /*78b0*/  LOP3.LUT R0, R0, 0xffff, RZ, 0xc0, !PT ;  /* 0x0000ffff00007812 */ /* 0x000fe400078ec0ff */
[----:B-1----:R-:W-:Y:S02]  /*78c0*/  F2FP.PACK_AB R6, R238, R239 ;  /* 0x000000efee06723e */ /* 0x002fe400000000ff */
[----:B------:R-:W-:-:S02]  /*78d0*/  ISETP.GE.U32.AND P0, PT, R235, R9, PT ;  /* 0x00000009eb00720c */ /* 0x000fc40003f06070 */
[C---:B------:R-:W-:Y:S02]  /*78e0*/  PRMT R149, R6.reuse, 0x7610, R149 ;  /* 0x0000761006957816 */ /* 0x040fe40000000095 */
[----:B------:R-:W-:Y:S02]  /*78f0*/  PRMT R148, R6, 0x7632, R148 ;  /* 0x0000763206947816 */ /* 0x000fe40000000094 */
[----:B------:R-:W-:Y:S01]  /*7900*/  SHF.R.U32.HI R9, RZ, 0x18, R52 ;  /* 0x00000018ff097819 */ /* 0x000fe20000011634 */
[----:B------:R-:W-:Y:S01]  /*7910*/  @!P2 HADD2 R176, -R149.H0_H0, -RZ.H0_H0 ;  /* 0xa00000ff95b0a230 */ /* 0x000fe20000000900 */
[----:B------:R-:W-:Y:S02]  /*7920*/  PRMT R91, R149, 0x5410, R148 ;  /* 0x00005410955b7816 */ /* 0x000fe40000000094 */
[----:B------:R-:W-:Y:S02]  /*7930*/  SHF.R.U32.HI R8, RZ, 0x18, R36 ;  /* 0x00000018ff087819 */ /* 0x000fe40000011624 */
[----:B------:R-:W-:Y:S01]  /*7940*/  @!P2 PRMT R149, R176, 0x5410, RZ ;  /* 0x00005410b095a816 */ /* 0x000fe200000000ff */
[----:B------:R-:W-:Y:S01]  /*7950*/  IMAD R176, R3, 0x2, R173 ;  /* 0x0000000203b07824 */ /* 0x000fe200078e02ad */
[----:B------:R-:W-:-:S02]  /*7960*/  ISETP.GE.U32.AND P2, PT, R235, R0, PT ;  /* 0x00000000eb00720c */ /* 0x000fc40003f46070 */
[C---:B------:R-:W-:Y:S02]  /*7970*/  LOP3.LUT R0, R52.reuse, 0xffff, RZ, 0xc0, !PT ;  /* 0x0000ffff34007812 */ /* 0x040fe400078ec0ff */
[----:B------:R-:W1:Y:S01]  /*7980*/  LDSM.16.MT88.4 R60, [R176+0x6000] ;  /* 0x00600000b03c783b */ /* 0x000e620000004200 */
[----:B------:R-:W-:Y:S02]  /*7990*/  ISETP.GE.U32.AND P4, PT, R235, R13, PT ;  /* 0x0000000deb00720c */ /* 0x000fe40003f86070 */
[----:B------:R-:W-:Y:S02]  /*79a0*/  SHF.R.U32.HI R6, RZ, 0x8, R0 ;  /* 0x00000008ff067819 */ /* 0x000fe40000011600 */
[----:B------:R-:W-:-:S04]  /*79b0*/  LOP3.LUT R0, R52, 0xff, RZ, 0xc0, !PT ;  /* 0x000000ff34007812 */ /* 0x000fc800078ec0ff */
[----:B------:R-:W-:Y:S01]  /*79c0*/  PRMT R75, R0, 0x5410, R6 ;  /* 0x00005410004b7816 */ /* 0x000fe20000000006 */
[----:B------:R-:W-:Y:S01]  /*79d0*/  @!P2 HADD2 R156, -R148.H0_H0, -RZ.H0_H0 ;  /* 0xa00000ff949ca230 */ /* 0x000fe20000000900 */
[----:B------:R-:W-:Y:S02]  /*79e0*/  SHF.R.U32.HI R0, RZ, 0x10, R52 ;  /* 0x00000010ff007819 */ /* 0x000fe40000011634 */
[----:B------:R-:W-:Y:S01]  /*79f0*/  SHF.R.U32.HI R6, RZ, 0x8, R64 ;  /* 0x00000008ff067819 */ /* 0x000fe20000011640 */
[----:B------:R-:W2:Y:S01]  /*7a00*/  LDSM.16.MT88.4 R52, [R176+0x6800] ;  /* 0x00680000b034783b */ /* 0x000ea20000004200 */
[----:B------:R-:W-:Y:S02]  /*7a10*/  LOP3.LUT R7, R0, 0xff, RZ, 0xc0, !PT ;  /* 0x000000ff00077812 */ /* 0x000fe400078ec0ff */
[----:B------:R-:W-:Y:S02]  /*7a20*/  LOP3.LUT R0, R66, 0xff, RZ, 0xc0, !PT ;  /* 0x000000ff42007812 */ /* 0x000fe400078ec0ff */
[----:B------:R-:W-:Y:S01]  /*7a30*/  @!P2 PRMT R148, R156, 0x5410, RZ ;  /* 0x000054109c94a816 */ /* 0x000fe200000000ff */
[----:B------:R-:W-:Y:S01]  /*7a40*/  IMAD.MOV.U32 R156, RZ, RZ, R109 ;  /* 0x000000ffff9c7224 */ /* 0x000fe200078e006d */
[----:B------:R-:W-:-:S02]  /*7a50*/  PRMT R81, R0, 0x5410, R65 ;  /* 0x0000541000517816 */ /* 0x000fc40000000041 */
[----:B------:R-:W-:Y:S02]  /*7a60*/  LOP3.LUT R0, R14, 0xff, RZ, 0xc0, !PT ;  /* 0x000000ff0e007812 */ /* 0x000fe400078ec0ff */
[----:B------:R-:W-:Y:S02]  /*7a70*/  PRMT R84, R67, 0x5410, R6 ;  /* 0x0000541043547816 */ /* 0x000fe40000000006 */
[----:B------:R-:W-:Y:S01]  /*7a80*/  ISETP.GE.U32.AND P2, PT, R235, R0, PT ;  /* 0x00000000eb00720c */ /* 0x000fe20003f46070 */
[----:B------:R-:W-:Y:S01]  /*7a90*/  FFMA.FTZ R0, R146, c[0x0][0x23c], -R5 ;  /* 0x00008f0092007a23 */ /* 0x000fe20000010805 */
[----:B------:R-:W-:Y:S02]  /*7aa0*/  F2FP.PACK_AB R6, R233, R234 ;  /* 0x000000eae906723e */ /* 0x000fe400000000ff */
[----:B------:R-:W-:Y:S01]  /*7ab0*/  PRMT R74, R7, 0x5410, R9 ;  /* 0x00005410074a7816 */ /* 0x000fe20000000009 */
[----:B------:R3:W-:Y:S01]  /*7ac0*/  MUFU.EX2 R231, R0 ;  /* 0x0000000000e77308 */ /* 0x0007e20000000800 */
[----:B------:R-:W-:-:S02]  /*7ad0*/  PRMT R147, R6, 0x7610, R147 ;  /* 0x0000761006937816 */ /* 0x000fc40000000093 */
[----:B------:R-:W-:Y:S02]  /*7ae0*/  PRMT R146, R6, 0x7632, R146 ;  /* 0x0000763206927816 */ /* 0x000fe40000000092 */
[----:B------:R-:W-:Y:S01]  /*7af0*/  LOP3.LUT R6, R10, 0xff, RZ, 0xc0, !PT ;  /* 0x000000ff0a067812 */ /* 0x000fe200078ec0ff */
[----:B------:R-:W-:Y:S01]  /*7b00*/  @!P5 HADD2 R175, -R147.H0_H0, -RZ.H0_H0 ;  /* 0xa00000ff93afd230 */ /* 0x000fe20000000900 */
[----:B------:R-:W-:Y:S02]  /*7b10*/  PRMT R85, R147, 0x5410, R146 ;  /* 0x0000541093557816 */ /* 0x000fe40000000092 */
[----:B------:R-:W-:Y:S02]  /*7b20*/  SHF.R.U32.HI R7, RZ, 0x8, R15 ;  /* 0x00000008ff077819 */ /* 0x000fe4000001160f */
[----:B------:R-:W-:Y:S01]  /*7b30*/  @!P5 PRMT R147, R175, 0x5410, RZ ;  /* 0x00005410af93d816 */ /* 0x000fe200000000ff */
[----:B------:R-:W-:Y:S01]  /*7b40*/  IMAD.MOV.U32 R175, RZ, RZ, R130 ;  /* 0x000000ffffaf7224 */ /* 0x000fe200078e0082 */
[----:B------:R-:W-:-:S02]  /*7b50*/  ISETP.GE.U32.AND P5, PT, R235, R6, PT ;  /* 0x00000006eb00720c */ /* 0x000fc40003fa6070 */
[----:B------:R-:W-:Y:S01]  /*7b60*/  LOP3.LUT R6, R18, 0xff, RZ, 0xc0, !PT ;  /* 0x000000ff12067812 */ /* 0x000fe200078ec0ff */
[----:B---3--:R-:W-:Y:S01]  /*7b70*/  FFMA.FTZ R0, R145, c[0x0][0x23c], -R5 ;  /* 0x00008f0091007a23 */ /* 0x008fe20000010805 */
[----:B------:R-:W-:Y:S01]  /*7b80*/  @!P3 HADD2 R145, -R146.H0_H0, -RZ.H0_H0 ;  /* 0xa00000ff9291b230 */ /* 0x000fe20000000900 */
[----:B------:R-:W-:Y:S01]  /*7b90*/  PRMT R78, R16, 0x5410, R7 ;  /* 0x00005410104e7816 */ /* 0x000fe20000000007 */
[--C-:B------:R-:W-:Y:S01]  /*7ba0*/  FFMA.FTZ R7, R157, c[0x0][0x23c], -R2.reuse ;  /* 0x00008f009d077a23 */ /* 0x100fe20000010802 */
[----:B------:R3:W4:Y:S01]  /*7bb0*/  MUFU.EX2 R228, R0 ;  /* 0x0000000000e47308 */ /* 0x0007220000000800 */
[----:B------:R-:W-:Y:S01]  /*7bc0*/  PRMT R73, R6, 0x5410, R17 ;  /* 0x0000541006497816 */ /* 0x000fe20000000011 */
[--C-:B------:R-:W-:Y:S01]  /*7bd0*/  FFMA.FTZ R6, R174, c[0x0][0x23c], -R2.reuse ;  /* 0x00008f00ae067a23 */ /* 0x100fe20000010802 */
[----:B------:R-:W-:Y:S01]  /*7be0*/  @!P3 PRMT R146, R145, 0x5410, RZ ;  /* 0x000054109192b816 */ /* 0x000fe200000000ff */
[--C-:B------:R-:W-:Y:S01]  /*7bf0*/  FFMA.FTZ R16, R222, c[0x0][0x23c], -R2.reuse ;  /* 0x00008f00de107a23 */ /* 0x100fe20000010802 */
[----:B------:R-:W-:Y:S01]  /*7c00*/  SHF.R.U32.HI R9, RZ, 0x18, R11 ;  /* 0x00000018ff097819 */ /* 0x000fe2000001160b */
[----:B------:R-:W-:-:S02]  /*7c10*/  FFMA.FTZ R17, R218, c[0x0][0x23c], -R2 ;  /* 0x00008f00da117a23 */ /* 0x000fc40000010802 */
[----:B------:R-:W-:Y:S01]  /*7c20*/  MUFU.EX2 R227, R7 ;  /* 0x0000000700e37308 */ /* 0x000fe20000000800 */
[----:B------:R-:W-:Y:S02]  /*7c30*/  FADD.FTZ R2, R37, R123 ;  /* 0x0000007b25027221 */ /* 0x000fe40000010000 */
[----:B------:R-:W-:Y:S02]  /*7c40*/  FADD.FTZ R18, R131, R134 ;  /* 0x0000008683127221 */ /* 0x000fe40000010000 */
[----:B------:R-:W-:Y:S02]  /*7c50*/  IMAD.MOV.U32 R37, RZ, RZ, R113 ;  /* 0x000000ffff257224 */ /* 0x000fe400078e0071 */
[----:B------:R-:W-:Y:S01]  /*7c60*/  IMAD.MOV.U32 R113, RZ, RZ, R129 ;  /* 0x000000ffff717224 */ /* 0x000fe200078e0081 */
[----:B---3--:R-:W-:Y:S01]  /*7c70*/  LOP3.LUT R0, R10, 0xffff, RZ, 0xc0, !PT ;  /* 0x0000ffff0a007812 */ /* 0x008fe200078ec0ff */
[----:B------:R3:W-:Y:S01]  /*7c80*/  MUFU.EX2 R222, R16 ;  /* 0x0000001000de7308 */ /* 0x0007e20000000800 */
[----:B------:R-:W-:-:S02]  /*7c90*/  IMAD.MOV.U32 R123, RZ, RZ, R112 ;  /* 0x000000ffff7b7224 */ /* 0x000fc400078e0070 */
[----:B------:R-:W-:Y:S01]  /*7ca0*/  SHF.R.U32.HI R0, RZ, 0x8, R0 ;  /* 0x00000008ff007819 */ /* 0x000fe20000011600 */
[----:B------:R-:W-:Y:S02]  /*7cb0*/  IMAD.MOV.U32 R134, RZ, RZ, R115 ;  /* 0x000000ffff867224 */ /* 0x000fe400078e0073 */
[----:B------:R-:W-:Y:S01]  /*7cc0*/  IMAD.MOV.U32 R115, RZ, RZ, R110 ;  /* 0x000000ffff737224 */ /* 0x000fe200078e006e */
[----:B------:R-:W-:Y:S01]  /*7cd0*/  LOP3.LUT R0, R0, 0xffff, RZ, 0xc0, !PT ;  /* 0x0000ffff00007812 */ /* 0x000fe200078ec0ff */
[----:B------:R-:W-:-:S03]  /*7ce0*/  IMAD.MOV.U32 R112, RZ, RZ, R111 ;  /* 0x000000ffff707224 */ /* 0x000fc600078e006f */
[----:B------:R-:W-:Y:S02]  /*7cf0*/  ISETP.GE.U32.AND P3, PT, R235, R0, PT ;  /* 0x00000000eb00720c */ /* 0x000fe40003f66070 */
[----:B----4-:R-:W-:Y:S01]  /*7d00*/  F2FP.PACK_AB R0, R228, R231 ;  /* 0x000000e7e400723e */ /* 0x010fe200000000ff */
[----:B---3--:R-:W-:-:S03]  /*7d10*/  IMAD.MOV.U32 R16, RZ, RZ, R114 ;  /* 0x000000ffff107224 */ /* 0x008fc600078e0072 */
[C---:B------:R-:W-:Y:S02]  /*7d20*/  PRMT R145, R0.reuse, 0x7610, R145 ;  /* 0x0000761000917816 */ /* 0x040fe40000000091 */
[----:B------:R-:W-:Y:S02]  /*7d30*/  PRMT R144, R0, 0x7632, R144 ;  /* 0x0000763200907816 */ /* 0x000fe40000000090 */
[----:B------:R-:W-:Y:S01]  /*7d40*/  SHF.R.U32.HI R0, RZ, 0x18, R10 ;  /* 0x00000018ff007819 */ /* 0x000fe2000001160a */
[----:B------:R-:W-:Y:S01]  /*7d50*/  @!P5 HADD2 R224, -R145.H0_H0, -RZ.H0_H0 ;  /* 0xa00000ff91e0d230 */ /* 0x000fe20000000900 */
[----:B------:R-:W-:Y:S01]  /*7d60*/  PRMT R80, R145, 0x5410, R144 ;  /* 0x0000541091507816 */ /* 0x000fe20000000090 */
[----:B------:R-:W-:-:S03]  /*7d70*/  @!P3 HADD2 R223, -R144.H0_H0, -RZ.H0_H0 ;  /* 0xa00000ff90dfb230 */ /* 0x000fc60000000900 */
[----:B------:R-:W-:Y:S02]  /*7d80*/  @!P5 PRMT R145, R224, 0x5410, RZ ;  /* 0x00005410e091d816 */ /* 0x000fe400000000ff */
[----:B------:R-:W-:Y:S01]  /*7d90*/  ISETP.GE.U32.AND P5, PT, R235, R0, PT ;  /* 0x00000000eb00720c */ /* 0x000fe20003fa6070 */
[----:B------:R3:W4:Y:S01]  /*7da0*/  MUFU.EX2 R224, R6 ;  /* 0x0000000600e07308 */ /* 0x0007220000000800 */
[----:B------:R-:W-:Y:S02]  /*7db0*/  SHF.R.U32.HI R0, RZ, 0x10, R10 ;  /* 0x00000010ff007819 */ /* 0x000fe4000001160a */
[----:B------:R-:W-:Y:S02]  /*7dc0*/  @!P3 PRMT R144, R223, 0x5410, RZ ;  /* 0x00005410df90b816 */ /* 0x000fe400000000ff */
[----:B------:R-:W-:Y:S02]  /*7dd0*/  LOP3.LUT R0, R0, 0xff, RZ, 0xc0, !PT ;  /* 0x000000ff00007812 */ /* 0x000fe400078ec0ff */
[----:B------:R-:W-:-:S02]  /*7de0*/  LOP3.LUT R10, R11, 0xff, RZ, 0xc0, !PT ;  /* 0x000000ff0b0a7812 */ /* 0x000fc400078ec0ff */
[----:B------:R-:W-:Y:S02]  /*7df0*/  ISETP.GE.U32.AND P3, PT, R235, R0, PT ;  /* 0x00000000eb00720c */ /* 0x000fe40003f66070 */
[----:B------:R-:W-:-:S04]  /*7e00*/  LOP3.LUT R0, R36, 0xffff, RZ, 0xc0, !PT ;  /* 0x0000ffff24007812 */ /* 0x000fc800078ec0ff */
[----:B---3--:R-:W-:Y:S02]  /*7e10*/  SHF.R.U32.HI R6, RZ, 0x8, R0 ;  /* 0x00000008ff067819 */ /* 0x008fe40000011600 */
[----:B------:R-:W-:-:S04]  /*7e20*/  LOP3.LUT R0, R36, 0xff, RZ, 0xc0, !PT ;  /* 0x000000ff24007812 */ /* 0x000fc800078ec0ff */
[----:B------:R-:W-:Y:S02]  /*7e30*/  PRMT R72, R0, 0x5410, R6 ;  /* 0x0000541000487816 */ /* 0x000fe40000000006 */
[----:B------:R-:W-:Y:S01]  /*7e40*/  SHF.R.U32.HI R0, RZ, 0x10, R36 ;  /* 0x00000010ff007819 */ /* 0x000fe20000011624 */
[----:B------:R-:W-:Y:S01]  /*7e50*/  IMAD.MOV.U32 R36, RZ, RZ, R133 ;  /* 0x000000ffff247224 */ /* 0x000fe200078e0085 */
[----:B------:R-:W-:Y:S01]  /*7e60*/  SHF.R.U32.HI R6, RZ, 0x8, R19 ;  /* 0x00000008ff067819 */ /* 0x000fe20000011613 */
[----:B------:R-:W-:Y:S01]  /*7e70*/  IMAD.MOV.U32 R19, RZ, RZ, R25 ;  /* 0x000000ffff137224 */ /* 0x000fe200078e0019 */
[----:B------:R-:W-:Y:S01]  /*7e80*/  LOP3.LUT R7, R0, 0xff, RZ, 0xc0, !PT ;  /* 0x000000ff00077812 */ /* 0x000fe200078ec0ff */
[----:B------:R-:W-:Y:S01]  /*7e90*/  IMAD.MOV.U32 R133, RZ, RZ, R135 ;  /* 0x000000ffff857224 */ /* 0x000fe200078e0087 */
[----:B------:R-:W-:Y:S01]  /*7ea0*/  LOP3.LUT R0, R21, 0xff, RZ, 0xc0, !PT ;  /* 0x000000ff15007812 */ /* 0x000fe200078ec0ff */
[----:B------:R-:W-:Y:S01]  /*7eb0*/  IMAD.MOV.U32 R21, RZ, RZ, R37 ;  /* 0x000000ffff157224 */ /* 0x000fe200078e0025 */
[----:B------:R-:W-:Y:S01]  /*7ec0*/  PRMT R65, R22, 0x5410, R6 ;  /* 0x0000541016417816 */ /* 0x000fe20000000006 */
[----:B------:R-:W-:Y:S01]  /*7ed0*/  IMAD.MOV.U32 R22, RZ, RZ, R27 ;  /* 0x000000ffff167224 */ /* 0x000fe200078e001b */
[----:B------:R-:W-:Y:S01]  /*7ee0*/  PRMT R64, R0, 0x5410, R20 ;  /* 0x0000541000407816 */ /* 0x000fe20000000014 */
[----:B------:R-:W-:Y:S01]  /*7ef0*/  IMAD.MOV.U32 R135, RZ, RZ, R108 ;  /* 0x000000ffff877224 */ /* 0x000fe200078e006c */
[----:B----4-:R-:W-:-:S02]  /*7f00*/  F2FP.PACK_AB R0, R227, R224 ;  /* 0x000000e0e300723e */ /* 0x010fc400000000ff */
[----:B------:R-:W-:Y:S02]  /*7f10*/  SHF.R.U32.HI R6, RZ, 0x8, R23 ;  /* 0x00000008ff067819 */ /* 0x000fe40000011617 */
[C---:B------:R-:W-:Y:S02]  /*7f20*/  PRMT R143, R0.reuse, 0x7610, R143 ;  /* 0x00007610008f7816 */ /* 0x040fe4000000008f */
[----:B------:R-:W-:Y:S02]  /*7f30*/  PRMT R142, R0, 0x7632, R142 ;  /* 0x00007632008e7816 */ /* 0x000fe4000000008e */
[----:B------:R-:W-:Y:S01]  /*7f40*/  PRMT R66, R7, 0x5410, R8 ;  /* 0x0000541007427816 */ /* 0x000fe20000000008 */
[----:B------:R-:W-:Y:S01]  /*7f50*/  @!P3 HADD2 R157, -R143.H0_H0, -RZ.H0_H0 ;  /* 0xa00000ff8f9db230 */ /* 0x000fe20000000900 */
[----:B------:R-:W-:Y:S01]  /*7f60*/  LOP3.LUT R0, R11, 0xffff, RZ, 0xc0, !PT ;  /* 0x0000ffff0b007812 */ /* 0x000fe200078ec0ff */
[----:B------:R-:W-:Y:S01]  /*7f70*/  @!P5 HADD2 R174, -R142.H0_H0, -RZ.H0_H0 ;  /* 0xa00000ff8eaed230 */ /* 0x000fe20000000900 */
[----:B------:R-:W-:-:S02]  /*7f80*/  SHF.R.U32.HI R8, RZ, 0x10, R11 ;  /* 0x00000010ff087819 */ /* 0x000fc4000001160b */
[----:B------:R-:W-:Y:S02]  /*7f90*/  LOP3.LUT R7, R6, 0xffff, RZ, 0xc0, !PT ;  /* 0x0000ffff06077812 */ /* 0x000fe400078ec0ff */
[----:B------:R-:W-:Y:S02]  /*7fa0*/  SHF.R.U32.HI R6, RZ, 0x8, R0 ;  /* 0x00000008ff067819 */ /* 0x000fe40000011600 */
[----:B------:R-:W-:Y:S02]  /*7fb0*/  LOP3.LUT R0, R8, 0xff, RZ, 0xc0, !PT ;  /* 0x000000ff08007812 */ /* 0x000fe400078ec0ff */
[----:B------:R-:W-:Y:S02]  /*7fc0*/  PRMT R56, R10, 0x5410, R6 ;  /* 0x000054100a387816 */ /* 0x000fe40000000006 */
[----:B------:R-:W-:Y:S02]  /*7fd0*/  PRMT R57, R0, 0x5410, R9 ;  /* 0x0000541000397816 */ /* 0x000fe40000000009 */
[----:B------:R-:W-:-:S02]  /*7fe0*/  LOP3.LUT R0, R12, 0xffff, RZ, 0xc0, !PT ;  /* 0x0000ffff0c007812 */ /* 0x000fc400078ec0ff */
[----:B------:R-:W-:Y:S02]  /*7ff0*/  PRMT R67, R143, 0x5410, R142 ;  /* 0x000054108f437816 */ /* 0x000fe4000000008e */
[----:B------:R-:W-:Y:S02]  /*8000*/  SHF.R.U32.HI R6, RZ, 0x10, R12 ;  /* 0x00000010ff067819 */ /* 0x000fe4000001160c */
[----:B------:R-:W-:Y:S02]  /*8010*/  @!P3 PRMT R143, R157, 0x5410, RZ ;  /* 0x000054109d8fb816 */ /* 0x000fe400000000ff */
[----:B------:R-:W-:Y:S02]  /*8020*/  ISETP.GE.U32.AND P3, PT, R235, R7, PT ;  /* 0x00000007eb00720c */ /* 0x000fe40003f66070 */
[----:B------:R-:W-:Y:S02]  /*8030*/  SHF.R.U32.HI R7, RZ, 0x8, R0 ;  /* 0x00000008ff077819 */ /* 0x000fe40000011600 */
[----:B------:R-:W-:-:S02]  /*8040*/  LOP3.LUT R9, R12, 0xff, RZ, 0xc0, !PT ;  /* 0x000000ff0c097812 */ /* 0x000fc400078ec0ff */
[----:B------:R-:W-:Y:S02]  /*8050*/  SHF.R.U32.HI R8, RZ, 0x18, R12 ;  /* 0x00000018ff087819 */ /* 0x000fe4000001160c */
[----:B------:R-:W-:Y:S01]  /*8060*/  LOP3.LUT R0, R6, 0xff, RZ, 0xc0, !PT ;  /* 0x000000ff06007812 */ /* 0x000fe200078ec0ff */
[----:B------:R-:W-:Y:S01]  /*8070*/  FADD.FTZ R6, R230, R229 ;  /* 0x000000e5e6067221 */ /* 0x000fe20000010000 */
[----:B------:R-:W-:Y:S01]  /*8080*/  PRMT R59, R9, 0x5410, R7 ;  /* 0x00005410093b7816 */ /* 0x000fe20000000007 */
[----:B------:R-:W-:Y:S01]  /*8090*/  FADD.FTZ R7, R103, R101 ;  /* 0x0000006567077221 */ /* 0x000fe20000010000 */
[----:B------:R-:W-:Y:S01]  /*80a0*/  PRMT R58, R0, 0x5410, R8 ;  /* 0x00005410003a7816 */ /* 0x000fe20000000008 */
[--C-:B------:R-:W-:Y:S01]  /*80b0*/  FFMA.FTZ R0, R220, c[0x0][0x23c], -R5.reuse ;  /* 0x00008f00dc007a23 */ /* 0x100fe20000010805 */
[----:B-1----:R-:W-:Y:S01]  /*80c0*/  HMMA.16816.F32 R8, R32, R60, RZ ;  /* 0x0000003c2008723c */ /* 0x002fe200000018ff */
[----:B------:R-:W-:Y:S01]  /*80d0*/  FFMA.FTZ R5, R217, c[0x0][0x23c], -R5 ;  /* 0x00008f00d9057a23 */ /* 0x000fe20000010805 */
[----:B------:R-:W-:Y:S01]  /*80e0*/  @!P5 PRMT R142, R174, 0x5410, RZ ;  /* 0x00005410ae8ed816 */ /* 0x000fe200000000ff */
[----:B------:R1:W-:Y:S01]  /*80f0*/  MUFU.EX2 R223, R0 ;  /* 0x0000000000df7308 */ /* 0x0003e20000000800 */
[----:B------:R-:W-:-:S02]  /*8100*/  IMAD R174, R4, 0x2, R173 ;  /* 0x0000000204ae7824 */ /* 0x000fc400078e02ad */
[----:B------:R-:W-:Y:S02]  /*8110*/  IMAD.MOV.U32 R101, RZ, RZ, R21 ;  /* 0x000000ffff657224 */ /* 0x000fe400078e0015 */
[----:B------:R-:W-:Y:S01]  /*8120*/  HMMA.16816.F32 R12, R44, R60, RZ ;  /* 0x0000003c2c0c723c */ /* 0x000fe200000018ff */
[----:B------:R-:W-:Y:S02]  /*8130*/  IMAD.MOV.U32 R103, RZ, RZ, R113 ;  /* 0x000000ffff677224 */ /* 0x000fe400078e0071 */
[----:B------:R-:W-:Y:S02]  /*8140*/  IMAD.MOV.U32 R230, RZ, RZ, R118 ;  /* 0x000000ffffe67224 */ /* 0x000fe400078e0076 */
[----:B------:R-:W-:Y:S02]  /*8150*/  IMAD.MOV.U32 R229, RZ, RZ, R119 ;  /* 0x000000ffffe57224 */ /* 0x000fe400078e0077 */
[----:B-1----:R-:W-:Y:S02]  /*8160*/  FADD.FTZ R0, R240, R2 ;  /* 0x00000002f0007221 */ /* 0x002fe40000010000 */
[----:B------:R-:W-:Y:S01]  /*8170*/  FADD.FTZ R2, R39, R6 ;  /* 0x0000000627027221 */ /* 0x000fe20000010000 */
[----:B------:R1:W3:Y:S01]  /*8180*/  MUFU.EX2 R240, R5 ;  /* 0x0000000500f07308 */ /* 0x0002e20000000800 */
[----:B------:R-:W-:-:S05]  /*8190*/  FADD.FTZ R6, R38, R7 ;  /* 0x0000000726067221 */ /* 0x000fca0000010000 */
[-C--:B--2---:R-:W-:Y:S01]  /*81a0*/  HMMA.16816.F32 R128, R28, R52.reuse, R8 ;  /* 0x000000341c80723c */ /* 0x084fe20000001808 */
[----:B------:R-:W-:Y:S02]  /*81b0*/  FADD.FTZ R7, R36, R18 ;  /* 0x0000001224077221 */ /* 0x000fe40000010000 */
[----:B------:R-:W-:Y:S01]  /*81c0*/  FADD.FTZ R2, R99, R2 ;  /* 0x0000000263027221 */ /* 0x000fe20000010000 */
[----:B------:R-:W-:Y:S01]  /*81d0*/  LDSM.16.MT88.4 R36, [R174+0x6800] ;  /* 0x00680000ae24783b */ /* 0x000fe20000004200 */
[----:B------:R-:W-:Y:S02]  /*81e0*/  IMAD.MOV.U32 R18, RZ, RZ, R115 ;  /* 0x000000ffff127224 */ /* 0x000fe400078e0073 */
[----:B------:R-:W-:Y:S01]  /*81f0*/  IMAD.MOV.U32 R99, RZ, RZ, R116 ;  /* 0x000000ffff637224 */ /* 0x000fe200078e0074 */
[----:B------:R-:W-:Y:S01]  /*8200*/  HMMA.16816.F32 R108, R40, R52, R12 ;  /* 0x00000034286c723c */ /* 0x000fe2000000180c */
[----:B-1----:R-:W-:Y:S02]  /*8210*/  FADD.FTZ R5, R251, R0 ;  /* 0x00000000fb057221 */ /* 0x002fe40000010000 */
[----:B------:R-:W-:-:S02]  /*8220*/  FADD.FTZ R0, R26, R6 ;  /* 0x000000061a007221 */ /* 0x000fc40000010000 */
[----:B------:R-:W-:Y:S02]  /*8230*/  FADD.FTZ R6, R175, R7 ;  /* 0x00000007af067221 */ /* 0x000fe40000010000 */
[----:B------:R-:W-:Y:S02]  /*8240*/  FADD.FTZ R7, R98, R2 ;  /* 0x0000000262077221 */ /* 0x000fe40000010000 */
[----:B------:R-:W-:Y:S01]  /*8250*/  FADD.FTZ R2, R24, R0 ;  /* 0x0000000018027221 */ /* 0x000fe20000010000 */
[----:B---3--:R-:W-:Y:S01]  /*8260*/  F2FP.PACK_AB R0, R240, R223 ;  /* 0x000000dff000723e */ /* 0x008fe200000000ff */
[----:B------:R-:W1:Y:S01]  /*8270*/  LDSM.16.MT88.4 R24, [R174+0x6000] ;  /* 0x00600000ae18783b */ /* 0x000e620000004200 */
[----:B------:R-:W-:Y:S02]  /*8280*/  FADD.FTZ R8, R241, R5 ;  /* 0x00000005f1087221 */ /* 0x000fe40000010000 */
[----:B------:R-:W2:Y:S01]  /*8290*/  MUFU.EX2 R241, R17 ;  /* 0x0000001100f17308 */ /* 0x000ea20000000800 */
[----:B------:R-:W-:Y:S01]  /*82a0*/  PRMT R141, R0, 0x7610, R141 ;  /* 0x00007610008d7816 */ /* 0x000fe2000000008d */
[----:B------:R-:W-:Y:S01]  /*82b0*/  FADD.FTZ R5, R248, R6 ;  /* 0x00000006f8057221 */ /* 0x000fe20000010000 */
[----:B------:R-:W-:Y:S01]  /*82c0*/  PRMT R140, R0, 0x7632, R140 ;  /* 0x00007632008c7816 */ /* 0x000fe2000000008c */
[----:B------:R-:W-:-:S02]  /*82d0*/  IMAD.MOV.U32 R175, RZ, RZ, R156 ;  /* 0x000000ffffaf7224 */ /* 0x000fc400078e009c */
[----:B------:R-:W-:Y:S01]  /*82e0*/  @!P4 HADD2 R218, -R141.H0_H0, -RZ.H0_H0 ;  /* 0xa00000ff8ddac230 */ /* 0x000fe20000000900 */
[----:B------:R-:W-:Y:S01]  /*82f0*/  FADD.FTZ R14, R249, R8 ;  /* 0x00000008f90e7221 */ /* 0x000fe20000010000 */
[----:B------:R-:W-:Y:S01]  /*8300*/  PRMT R52, R141, 0x5410, R140 ;  /* 0x000054108d347816 */ /* 0x000fe2000000008c */
[----:B------:R-:W-:Y:S01]  /*8310*/  FADD.FTZ R13, R102, R7 ;  /* 0x00000007660d7221 */ /* 0x000fe20000010000 */
[----:B------:R-:W-:Y:S01]  /*8320*/  @!P3 HADD2 R217, -R140.H0_H0, -RZ.H0_H0 ;  /* 0xa00000ff8cd9b230 */ /* 0x000fe20000000900 */
[----:B------:R-:W-:Y:S01]  /*8330*/  @!P4 PRMT R141, R218, 0x5410, RZ ;  /* 0x00005410da8dc816 */ /* 0x000fe200000000ff */
[----:B------:R-:W-:Y:S02]  /*8340*/  FADD.FTZ R12, R96, R2 ;  /* 0x00000002600c7221 */ /* 0x000fe40000010000 */
[----:B------:R-:W-:Y:S01]  /*8350*/  FADD.FTZ R2, R250, R14 ;  /* 0x0000000efa027221 */ /* 0x000fe20000010000 */
[----:B------:R-:W-:Y:S01]  /*8360*/  @!P3 PRMT R140, R217, 0x5410, RZ ;  /* 0x00005410d98cb816 */ /* 0x000fe200000000ff */
[----:B------:R-:W-:Y:S01]  /*8370*/  IMAD.MOV.U32 R15, RZ, RZ, R112 ;  /* 0x000000ffff0f7224 */ /* 0x000fe200078e0070 */
[----:B--2---:R-:W-:Y:S01]  /*8380*/  F2FP.PACK_AB R0, R241, R222 ;  /* 0x000000def100723e */ /* 0x004fe200000000ff */
[----:B------:R-:W-:-:S02]  /*8390*/  IMAD.MOV.U32 R251, RZ, RZ, R117 ;  /* 0x000000fffffb7224 */ /* 0x000fc400078e0075 */
[----:B------:R-:W-:Y:S01]  /*83a0*/  IMAD.MOV.U32 R248, RZ, RZ, R18 ;  /* 0x000000fffff87224 */ /* 0x000fe200078e0012 */
[----:B------:R-:W-:Y:S01]  /*83b0*/  PRMT R60, R0, 0x7632, R60 ;  /* 0x00007632003c7816 */ /* 0x000fe2000000003c */
[----:B------:R-:W-:Y:S01]  /*83c0*/  FADD.FTZ R217, R100, R12 ;  /* 0x0000000c64d97221 */ /* 0x000fe20000010000 */
[----:B------:R-:W-:Y:S01]  /*83d0*/  PRMT R61, R0, 0x7610, R61 ;  /* 0x00007610003d7816 */ /* 0x000fe2000000003d */
[----:B------:R-:W-:Y:S02]  /*83e0*/  FADD.FTZ R0, R22, R5 ;  /* 0x0000000516007221 */ /* 0x000fe40000010000 */
[----:B------:R-:W-:Y:S01]  /*83f0*/  @!P0 HADD2 R4, -R60.H0_H0, -RZ.H0_H0 ;  /* 0xa00000ff3c048230 */ /* 0x000fe20000000900 */
[----:B------:R-:W-:Y:S01]  /*8400*/  PRMT R53, R61, 0x5410, R60 ;  /* 0x000054103d357816 */ /* 0x000fe2000000003c */
[----:B------:R-:W-:Y:S01]  /*8410*/  FADD.FTZ R218, R175, R0 ;  /* 0x00000000afda7221 */ /* 0x000fe20000010000 */
[----:B------:R-:W-:Y:S01]  /*8420*/  @!P2 HADD2 R220, -R61.H0_H0, -RZ.H0_H0 ;  /* 0xa00000ff3ddca230 */ /* 0x000fe20000000900 */
[----:B------:R-:W-:Y:S01]  /*8430*/  IMAD R175, R3, 0x2, R174 ;  /* 0x0000000203af7824 */ /* 0x000fe200078e02ae */
[----:B------:R-:W-:Y:S01]  /*8440*/  @!P0 PRMT R60, R4, 0x5410, RZ ;  /* 0x00005410043c8816 */ /* 0x000fe200000000ff */
[----:B------:R-:W-:Y:S01]  /*8450*/  IMAD.U32 R0, RZ, RZ, UR4 ;  /* 0x00000004ff007e24 */ /* 0x000fe2000f8e00ff */
[C---:B------:R-:W-:Y:S01]  /*8460*/  LEA R156, P0, R219.reuse, c[0x0][0x1f8], 0x1 ;  /* 0x00007e00db9c7a11 */ /* 0x040fe200078008ff */
[----:B------:R-:W-:Y:S01]  /*8470*/  IMAD.MOV.U32 R249, RZ, RZ, R15 ;  /* 0x000000fffff97224 */ /* 0x000fe200078e000f */
[----:B------:R-:W2:Y:S01]  /*8480*/  LDSM.16.MT88.4 R20, [R175+0x6000] ;  /* 0x00600000af14783b */ /* 0x000ea20000004200 */
[----:B------:R-:W-:Y:S01]  /*8490*/  @!P2 PRMT R61, R220, 0x5410, RZ ;  /* 0x00005410dc3da816 */ /* 0x000fe200000000ff */
[-C--:B-1----:R-:W-:Y:S01]  /*84a0*/  HMMA.16816.F32 R8, R44, R24.reuse, RZ ;  /* 0x000000182c08723c */ /* 0x082fe200000018ff */
[----:B------:R-:W-:Y:S01]  /*84b0*/  LEA.HI.X R157, R219, c[0x0][0x1fc], R246, 0x1, P0 ;  /* 0x00007f00db9d7a11 */ /* 0x000fe200000f0cf6 */
[----:B------:R-:W-:Y:S01]  /*84c0*/  FADD.FTZ R220, R252, R2 ;  /* 0x00000002fcdc7221 */ /* 0x000fe20000010000 */
[--C-:B------:R-:W-:Y:S01]  /*84d0*/  HSET2.LE.AND R2, R89, R94.reuse, PT ;  /* 0x0000005e59027233 */ /* 0x100fe20003803000 */
[----:B------:R-:W-:Y:S01]  /*84e0*/  IMAD.MOV.U32 R252, RZ, RZ, R99 ;  /* 0x000000fffffc7224 */ /* 0x000fe200078e0063 */
[----:B------:R-:W-:Y:S01]  /*84f0*/  HSET2.LE.AND R3, R56, R94, PT ;  /* 0x0000005e38037233 */ /* 0x000fe20003803000 */
[----:B------:R1:W-:Y:S01]  /*8500*/  STG.E.U16 [R156.64], R77 ;  /* 0x0000004d9c007986 */ /* 0x0003e2000c101522 */
[----:B------:R-:W-:Y:S01]  /*8510*/  IMAD.MOV.U32 R246, RZ, RZ, R103 ;  /* 0x000000fffff67224 */ /* 0x000fe200078e0067 */
[----:B------:R-:W-:Y:S01]  /*8520*/  HMMA.16816.F32 R4, R32, R24, RZ ;  /* 0x000000182004723c */ /* 0x000fe200000018ff */
[----:B------:R-:W-:Y:S01]  /*8530*/  IMAD.MOV.U32 R250, RZ, RZ, R101 ;  /* 0x000000fffffa7224 */ /* 0x000fe200078e0065 */
[----:B------:R-:W-:Y:S01]  /*8540*/  STG.E.U16 [R156.64+0x2], R88 ;  /* 0x000002589c007986 */ /* 0x000fe2000c101522 */
[----:B------:R-:W-:-:S04]  /*8550*/  USHF.L.U32 UR4, UR7, 0x6, URZ ;  /* 0x0000000607047899 */ /* 0x000fc8000800063f */
[----:B------:R-:W-:-:S09]  /*8560*/  IMAD.MOV.U32 R25, RZ, RZ, R106 ;  /* 0x000000ffff197224 */ /* 0x000fd200078e006a */
[-C--:B------:R-:W-:Y:S07]  /*8570*/  HMMA.16816.F32 R116, R40, R36.reuse, R8 ;  /* 0x000000242874723c */ /* 0x080fee0000001808 */
[----:B------:R-:W-:Y:S01]  /*8580*/  LOP3.LUT R11, R2, R132, RZ, 0xc0, !PT ;  /* 0x00000084020b7212 */ /* 0x000fe200078ec0ff */
[----:B------:R-:W-:Y:S01]  /*8590*/  HMMA.16816.F32 R112, R28, R36, R4 ;  /* 0x000000241c70723c */ /* 0x000fe20000001804 */
[----:B------:R-:W-:Y:S01]  /*85a0*/  IMAD.MOV.U32 R132, RZ, RZ, R19 ;  /* 0x000000ffff847224 */ /* 0x000fe200078e0013 */
[----:B------:R-:W-:-:S05]  /*85b0*/  HSET2.LE.AND R2, R74, R94, PT ;  /* 0x0000005e4a027233 */ /* 0x000fca0003803000 */
[----:B------:R-:W-:Y:S01]  /*85c0*/  IMAD.WIDE R36, R0, 0x2, R156 ;  /* 0x0000000200247825 */ /* 0x000fe200078e029c */
[--C-:B------:R-:W-:Y:S01]  /*85d0*/  HSET2.LE.AND R0, R90, R94.reuse, PT ;  /* 0x0000005e5a007233 */ /* 0x100fe20003803000 */
[----:B------:R-:W-:Y:S01]  /*85e0*/  LOP3.LUT R9, R2, R225, RZ, 0xc0, !PT ;  /* 0x000000e102097212 */ /* 0x000fe200078ec0ff */
[--C-:B------:R-:W-:Y:S01]  /*85f0*/  HSET2.LE.AND R2, R73, R94.reuse, PT ;  /* 0x0000005e49027233 */ /* 0x100fe20003803000 */
[----:B------:R-:W-:Y:S01]  /*8600*/  FADD.FTZ R4, R104, R13 ;  /* 0x0000000d68047221 */ /* 0x000fe20000010000 */
[----:B------:R3:W-:Y:S01]  /*8610*/  STG.E.U16 [R36.64], R76 ;  /* 0x0000004c24007986 */ /* 0x0007e2000c101522 */
[----:B------:R-:W-:Y:S01]  /*8620*/  LOP3.LUT R10, R0, R221, RZ, 0xc0, !PT ;  /* 0x000000dd000a7212 */ /* 0x000fe200078ec0ff */
[----:B------:R-:W-:Y:S01]  /*8630*/  IMAD.MOV.U32 R221, RZ, RZ, R16 ;  /* 0x000000ffffdd7224 */ /* 0x000fe200078e0010 */
[-C--:B--2---:R-:W-:Y:S01]  /*8640*/  HMMA.16816.F32 R12, R44, R20.reuse, RZ ;  /* 0x000000142c0c723c */ /* 0x084fe200000018ff */
[----:B------:R-:W2:Y:S01]  /*8650*/  LDSM.16.MT88.4 R16, [R175+0x6800] ;  /* 0x00680000af10783b */ /* 0x000ea20000004200 */
[----:B------:R-:W-:Y:S01]  /*8660*/  FADD.FTZ R219, R105, R4 ;  /* 0x0000000469db7221 */ /* 0x000fe20000010000 */
[--C-:B------:R-:W-:Y:S01]  /*8670*/  HSET2.LE.AND R0, R75, R94.reuse, PT ;  /* 0x0000005e4b007233 */ /* 0x100fe20003803000 */
[----:B------:R-:W-:Y:S01]  /*8680*/  IMAD.MOV.U32 R225, RZ, RZ, R123 ;  /* 0x000000ffffe17224 */ /* 0x000fe200078e007b */
[----:B------:R4:W-:Y:S03]  /*8690*/  STG.E.U16 [R36.64+0x2], R79 ;  /* 0x0000024f24007986 */ /* 0x0009e6000c101522 */
[----:B------:R-:W-:Y:S01]  /*86a0*/  HMMA.16816.F32 R4, R32, R20, RZ ;  /* 0x000000142004723c */ /* 0x000fe200000018ff */
[----:B------:R-:W-:Y:S01]  /*86b0*/  LOP3.LUT R8, R0, R226, RZ, 0xc0, !PT ;  /* 0x000000e200087212 */ /* 0x000fe200078ec0ff */
[----:B------:R-:W-:Y:S01]  /*86c0*/  HSET2.LE.AND R0, R57, R94, PT ;  /* 0x0000005e39007233 */ /* 0x000fe20003803000 */
[----:B------:R-:W-:-:S04]  /*86d0*/  IMAD.MOV.U32 R226, RZ, RZ, R107 ;  /* 0x000000ffffe27224 */ /* 0x000fc800078e006b */
[----:B-1----:R-:W-:Y:S01]  /*86e0*/  LOP3.LUT R77, R0, R121, RZ, 0xc0, !PT ;  /* 0x00000079004d7212 */ /* 0x002fe200078ec0ff */
[--C-:B------:R-:W-:Y:S02]  /*86f0*/  HSET2.LE.AND R0, R72, R94.reuse, PT ;  /* 0x0000005e48007233 */ /* 0x100fe40003803000 */
[----:B------:R-:W-:Y:S01]  /*8700*/  HMMA.16816.F32 R72, R32, R86, RZ ;  /* 0x000000562048723c */ /* 0x000fe200000018ff */
[----:B---3--:R-:W-:Y:S01]  /*8710*/  LOP3.LUT R76, R3, R97, RZ, 0xc0, !PT ;  /* 0x00000061034c7212 */ /* 0x008fe200078ec0ff */
[----:B------:R-:W-:-:S05]  /*8720*/  HSET2.LE.AND R3, R78, R94, PT ;  /* 0x0000005e4e037233 */ /* 0x000fca0003803000 */
[----:B------:R-:W-:Y:S01]  /*8730*/  LOP3.LUT R78, R3, R120, RZ, 0xc0, !PT ;  /* 0x00000078034e7212 */ /* 0x000fe200078ec0ff */
[----:B------:R-:W-:Y:S01]  /*8740*/  IMAD.MOV.U32 R3, RZ, RZ, R134 ;  /* 0x000000ffff037224 */ /* 0x000fe200078e0086 */
[----:B----4-:R-:W-:Y:S01]  /*8750*/  LOP3.LUT R79, R2, R95, RZ, 0xc0, !PT ;  /* 0x0000005f024f7212 */ /* 0x010fe200078ec0ff */
[----:B------:R-:W-:-:S04]  /*8760*/  IMAD.MOV.U32 R2, RZ, RZ, R122 ;  /* 0x000000ffff027224 */ /* 0x000fc800078e007a */
[-C--:B--2---:R-:W-:Y:S07]  /*8770*/  HMMA.16816.F32 R96, R28, R16.reuse, R4 ;  /* 0x000000101c60723c */ /* 0x084fee0000001804 */
[--C-:B------:R-:W-:Y:S01]  /*8780*/  HSET2.LE.AND R6, R84, R94.reuse, PT ;  /* 0x0000005e54067233 */ /* 0x100fe20003803000 */
[----:B------:R-:W-:Y:S01]  /*8790*/  HMMA.16816.F32 R100, R40, R16, R12 ;  /* 0x000000102864723c */ /* 0x000fe2000000180c */
[--C-:B------:R-:W-:Y:S01]  /*87a0*/  HSET2.LE.AND R5, R66, R94.reuse, PT ;  /* 0x0000005e42057233 */ /* 0x100fe20003803000 */
[----:B------:R-:W-:Y:S01]  /*87b0*/  LOP3.LUT R4, R0, R93, RZ, 0xc0, !PT ;  /* 0x0000005d00047212 */ /* 0x000fe200078ec0ff */
[--C-:B------:R-:W-:Y:S01]  /*87c0*/  HSET2.LE.AND R7, R81, R94.reuse, PT ;  /* 0x0000005e51077233 */ /* 0x100fe20003803000 */
[----:B------:R-:W-:Y:S01]  /*87d0*/  LOP3.LUT R6, R6, R91, RZ, 0xc0, !PT ;  /* 0x0000005b06067212 */ /* 0x000fe200078ec0ff */
[----:B------:R-:W-:Y:S01]  /*87e0*/  IMAD.U32 R0, RZ, RZ, UR4 ;  /* 0x00000004ff007e24 */ /* 0x000fe2000f8e00ff */
[----:B------:R-:W-:Y:S01]  /*87f0*/  LOP3.LUT R5, R5, R92, RZ, 0xc0, !PT ;  /* 0x0000005c05057212 */ /* 0x000fe200078ec0ff */
[--C-:B------:R-:W-:Y:S01]  /*8800*/  HSET2.LE.AND R14, R65, R94.reuse, PT ;  /* 0x0000005e410e7233 */ /* 0x100fe20003803000 */
[----:B------:R-:W-:Y:S01]  /*8810*/  HMMA.16816.F32 R72, R28, R82, R72 ;  /* 0x000000521c48723c */ /* 0x000fe20000001848 */
[--C-:B------:R-:W-:Y:S01]  /*8820*/  HSET2.LE.AND R15, R64, R94.reuse, PT ;  /* 0x0000005e400f7233 */ /* 0x100fe20003803000 */
[----:B------:R-:W-:Y:S01]  /*8830*/  LOP3.LUT R7, R7, R85, RZ, 0xc0, !PT ;  /* 0x0000005507077212 */ /* 0x000fe200078ec0ff */
[--C-:B------:R-:W-:Y:S01]  /*8840*/  HSET2.LE.AND R12, R59, R94.reuse, PT ;  /* 0x0000005e3b0c7233 */ /* 0x100fe20003803000 */
[----:B------:R-:W-:Y:S01]  /*8850*/  LOP3.LUT R90, R14, R52, RZ, 0xc0, !PT ;  /* 0x000000340e5a7212 */ /* 0x000fe200078ec0ff */
[----:B------:R-:W-:Y:S01]  /*8860*/  HSET2.LE.AND R13, R58, R94, PT ;  /* 0x0000005e3a0d7233 */ /* 0x000fe20003803000 */
[----:B------:R-:W-:-:S02]  /*8870*/  LOP3.LUT R91, R15, R53, RZ, 0xc0, !PT ;  /* 0x000000350f5b7212 */ /* 0x000fc400078ec0ff */
[----:B------:R-:W-:Y:S01]  /*8880*/  LOP3.LUT R88, R12, R80, RZ, 0xc0, !PT ;  /* 0x000000500c587212 */ /* 0x000fe200078ec0ff */
[----:B------:R-:W-:Y:S01]  /*8890*/  HMMA.16816.F32 R56, R32, R26, RZ ;  /* 0x0000001a2038723c */ /* 0x000fe200000018ff */
[----:B------:R-:W-:-:S07]  /*88a0*/  LOP3.LUT R89, R13, R67, RZ, 0xc0, !PT ;  /* 0x000000430d597212 */ /* 0x000fce00078ec0ff */
[C---:B------:R-:W-:Y:S08]  /*88b0*/  HMMA.16816.F32 R12, R32.reuse, R22, RZ ;  /* 0x00000016200c723c */ /* 0x040ff000000018ff */
[----:B------:R-:W-:Y:S08]  /*88c0*/  HMMA.16816.F32 R64, R32, R62, RZ ;  /* 0x0000003e2040723c */ /* 0x000ff000000018ff */
[C---:B------:R-:W-:Y:S08]  /*88d0*/  HMMA.16816.F32 R104, R28.reuse, R38, R56 ;  /* 0x000000261c68723c */ /* 0x040ff00000001838 */
[----:B------:R-:W-:Y:S08]  /*88e0*/  HMMA.16816.F32 R56, R28, R18, R12 ;  /* 0x000000121c38723c */ /* 0x000ff0000000180c */
[----:B------:R-:W-:Y:S01]  /*88f0*/  HMMA.16816.F32 R12, R44, R86, RZ ;  /* 0x000000562c0c723c */ /* 0x000fe200000018ff */
[----:B------:R-:W-:Y:S07]  /*8900*/  LDSM.16.MT88.4 R84, [R174+0x7800] ;  /* 0x00780000ae54783b */ /* 0x000fee0000004200 */
[----:B------:R-:W-:Y:S08]  /*8910*/  HMMA.16816.F32 R64, R28, R54, R64 ;  /* 0x000000361c40723c */ /* 0x000ff00000001840 */
[----:B------:R-:W-:Y:S07]  /*8920*/  HMMA.16816.F32 R28, R44, R62, RZ ;  /* 0x0000003e2c1c723c */ /* 0x000fee00000018ff */
[----:B------:R-:W-:Y:S01]  /*8930*/  IMAD.MOV.U32 R62, RZ, RZ, R25 ;  /* 0x000000ffff3e7224 */ /* 0x000fe200078e0019 */
[----:B------:R-:W-:Y:S01]  /*8940*/  HMMA.16816.F32 R32, R40, R82, R12 ;  /* 0x000000522820723c */ /* 0x000fe2000000180c */
[----:B------:R-:W1:Y:S01]  /*8950*/  LDSM.16.MT88.4 R12, [R173+0x7000] ;  /* 0x00700000ad0c783b */ /* 0x000e620000004200 */
[----:B------:R-:W-:-:S06]  /*8960*/  IMAD.MOV.U32 R63, RZ, RZ, R3 ;  /* 0x000000ffff3f7224 */ /* 0x000fcc00078e0003 */
[C---:B------:R-:W-:Y:S08]  /*8970*/  HMMA.16816.F32 R24, R44.reuse, R26, RZ ;  /* 0x0000001a2c18723c */ /* 0x040ff000000018ff */
[----:B------:R-:W-:Y:S07]  /*8980*/  HMMA.16816.F32 R20, R44, R22, RZ ;  /* 0x000000162c14723c */ /* 0x000fee00000018ff */
[----:B------:R-:W-:Y:S01]  /*8990*/  IMAD.MOV.U32 R47, RZ, RZ, R226 ;  /* 0x000000ffff2f7224 */ /* 0x000fe200078e00e2 */
[----:B------:R-:W-:Y:S01]  /*89a0*/  HMMA.16816.F32 R52, R40, R54, R28 ;  /* 0x000000362834723c */ /* 0x000fe2000000181c */
[----:B------:R-:W-:-:S02]  /*89b0*/  IMAD.MOV.U32 R45, RZ, RZ, R221 ;  /* 0x000000ffff2d7224 */ /* 0x000fc400078e00dd */
[----:B------:R-:W-:Y:S02]  /*89c0*/  IMAD.MOV.U32 R46, RZ, RZ, R132 ;  /* 0x000000ffff2e7224 */ /* 0x000fe400078e0084 */
[----:B------:R-:W-:Y:S02]  /*89d0*/  IMAD.MOV.U32 R226, RZ, RZ, R133 ;  /* 0x000000ffffe27224 */ /* 0x000fe400078e0085 */
[----:B------:R-:W-:Y:S01]  /*89e0*/  IMAD.MOV.U32 R221, RZ, RZ, R135 ;  /* 0x000000ffffdd7224 */ /* 0x000fe200078e0087 */
[C---:B------:R-:W-:Y:S08]  /*89f0*/  HMMA.16816.F32 R28, R40.reuse, R38, R24 ;  /* 0x00000026281c723c */ /* 0x040ff00000001818 */
[----:B------:R-:W-:Y:S01]  /*8a00*/  HMMA.16816.F32 R24, R40, R18, R20 ;  /* 0x000000122818723c */ /* 0x000fe20000001814 */
[----:B------:R-:W2:Y:S04]  /*8a10*/  LDSM.16.MT88.4 R20, [R176+0x7000] ;  /* 0x00700000b014783b */ /* 0x000ea80000004200 */
[----:B------:R-:W3:Y:S03]  /*8a20*/  LDSM.16.MT88.4 R16, [R174+0x7000] ;  /* 0x00700000ae10783b */ /* 0x000ee60000004200 */
[-C--:B-1----:R-:W-:Y:S08]  /*8a30*/  HMMA.16816.F32 R124, R8, R12.reuse, R124 ;  /* 0x0000000c087c723c */ /* 0x082ff0000000187c */
[C---:B------:R-:W-:Y:S08]  /*8a40*/  HMMA.16816.F32 R136, R4.reuse, R12, R136 ;  /* 0x0000000c0488723c */ /* 0x040ff00000001888 */
[-C--:B------:R-:W-:Y:S08]  /*8a50*/  HMMA.16816.F32 R132, R4, R14.reuse, R72 ;  /* 0x0000000e0484723c */ /* 0x080ff00000001848 */
[C---:B------:R-:W-:Y:S01]  /*8a60*/  HMMA.16816.F32 R32, R8.reuse, R14, R32 ;  /* 0x0000000e0820723c */ /* 0x040fe20000001820 */
[----:B------:R-:W1:Y:S07]  /*8a70*/  LDSM.16.MT88.4 R12, [R175+0x7000] ;  /* 0x00700000af0c783b */ /* 0x000e6e0000004200 */
[C---:B--2---:R-:W-:Y:S08]  /*8a80*/  HMMA.16816.F32 R108, R8.reuse, R20, R108 ;  /* 0x00000014086c723c */ /* 0x044ff0000000186c */
[C---:B------:R-:W-:Y:S08]  /*8a90*/  HMMA.16816.F32 R52, R8.reuse, R22, R52 ;  /* 0x000000160834723c */ /* 0x040ff00000001834 */
[C---:B---3--:R-:W-:Y:S01]  /*8aa0*/  HMMA.16816.F32 R92, R8.reuse, R16, R116 ;  /* 0x00000010085c723c */ /* 0x048fe20000001874 */
[----:B------:R-:W2:Y:S07]  /*8ab0*/  LDSM.16.MT88.4 R116, [R173+0x7800] ;  /* 0x00780000ad74783b */ /* 0x000eae0000004200 */
[C---:B------:R-:W-:Y:S08]  /*8ac0*/  HMMA.16816.F32 R28, R8.reuse, R18, R28 ;  /* 0x00000012081c723c */ /* 0x040ff0000000181c */
[C---:B-1----:R-:W-:Y:S01]  /*8ad0*/  HMMA.16816.F32 R80, R8.reuse, R12, R100 ;  /* 0x0000000c0850723c */ /* 0x042fe20000001864 */
[----:B------:R-:W1:Y:S07]  /*8ae0*/  LDSM.16.MT88.4 R100, [R176+0x7800] ;  /* 0x00780000b064783b */ /* 0x000e6e0000004200 */
[----:B------:R-:W-:Y:S01]  /*8af0*/  HMMA.16816.F32 R24, R8, R14, R24 ;  /* 0x0000000e0818723c */ /* 0x000fe20000001818 */
[----:B------:R-:W3:Y:S07]  /*8b00*/  LDSM.16.MT88.4 R8, [R175+0x7800] ;  /* 0x00780000af08783b */ /* 0x000eee0000004200 */
[C---:B------:R-:W-:Y:S08]  /*8b10*/  HMMA.16816.F32 R128, R4.reuse, R20, R128 ;  /* 0x000000140480723c */ /* 0x040ff00000001880 */
[C---:B------:R-:W-:Y:S08]  /*8b20*/  HMMA.16816.F32 R112, R4.reuse, R16, R112 ;  /* 0x000000100470723c */ /* 0x040ff00000001870 */
[C---:B------:R-:W-:Y:S07]  /*8b30*/  HMMA.16816.F32 R96, R4.reuse, R12, R96 ;  /* 0x0000000c0460723c */ /* 0x040fee0000001860 */
[----:B------:R-:W-:Y:S01]  /*8b40*/  FADD.FTZ R12, R2, R218 ;  /* 0x000000da020c7221 */ /* 0x000fe20000010000 */
[----:B------:R-:W-:Y:S01]  /*8b50*/  HMMA.16816.F32 R120, R4, R22, R64 ;  /* 0x000000160478723c */ /* 0x000fe20000001840 */
[----:B------:R-:W-:-:S04]  /*8b60*/  IMAD.U32 R2, RZ, RZ, UR26 ;  /* 0x0000001aff027e24 */ /* 0x000fc8000f8e00ff */
[----:B------:R-:W-:-:S03]  /*8b70*/  IMAD.WIDE R2, R2, 0x2, R156 ;  /* 0x0000000202027825 */ /* 0x000fc600078e029c */
[C---:B------:R-:W-:Y:S08]  /*8b80*/  HMMA.16816.F32 R104, R4.reuse, R18, R104 ;  /* 0x000000120468723c */ /* 0x040ff00000001868 */
[----:B------:R-:W-:Y:S08]  /*8b90*/  HMMA.16816.F32 R4, R4, R14, R56 ;  /* 0x0000000e0404723c */ /* 0x000ff00000001838 */
[C---:B--2---:R-:W-:Y:S08]  /*8ba0*/  HMMA.16816.F32 R136, R88.reuse, R116, R136 ;  /* 0x000000745888723c */ /* 0x044ff00000001888 */
[C---:B------:R-:W-:Y:S08]  /*8bb0*/  HMMA.16816.F32 R132, R88.reuse, R118, R132 ;  /* 0x000000765884723c */ /* 0x040ff00000001884 */
[C---:B-1----:R-:W-:Y:S08]  /*8bc0*/  HMMA.16816.F32 R128, R88.reuse, R100, R128 ;  /* 0x000000645880723c */ /* 0x042ff00000001880 */
[C---:B------:R-:W-:Y:S08]  /*8bd0*/  HMMA.16816.F32 R120, R88.reuse, R102, R120 ;  /* 0x000000665878723c */ /* 0x040ff00000001878 */
[C---:B------:R-:W-:Y:S08]  /*8be0*/  HMMA.16816.F32 R112, R88.reuse, R84, R112 ;  /* 0x000000545870723c */ /* 0x040ff00000001870 */
[C---:B------:R-:W-:Y:S08]  /*8bf0*/  HMMA.16816.F32 R104, R88.reuse, R86, R104 ;  /* 0x000000565868723c */ /* 0x040ff00000001868 */
[C---:B---3--:R-:W-:Y:S08]  /*8c00*/  HMMA.16816.F32 R96, R88.reuse, R8, R96 ;  /* 0x000000085860723c */ /* 0x048ff00000001860 */
[----:B------:R-:W-:Y:S07]  /*8c10*/  HMMA.16816.F32 R88, R88, R10, R4 ;  /* 0x0000000a5858723c */ /* 0x000fee0000001804 */
[----:B------:R-:W-:Y:S01]  /*8c20*/  IMAD.WIDE R4, R0, 0x2, R156 ;  /* 0x0000000200047825 */ /* 0x000fe200078e029c */
[----:B------:R-:W-:Y:S03]  /*8c30*/  HMMA.16816.F32 R80, R76, R8, R80 ;  /* 0x000000084c50723c */ /* 0x000fe60000001850 */
[----:B------:R-:W-:Y:S01]  /*8c40*/  FADD.FTZ R7, R247, R217 ;  /* 0x000000d9f7077221 */ /* 0x000fe20000010000 */
[----:B------:R-:W-:Y:S01]  /*8c50*/  STG.E.U16 [R4.64], R171 ;  /* 0x000000ab04007986 */ /* 0x000fe2000c101522 */
[----:B------:R-:W-:-:S02]  /*8c60*/  FADD.FTZ R6, R45, R220 ;  /* 0x000000dc2d067221 */ /* 0x000fc40000010000 */
[----:B------:R-:W-:Y:S01]  /*8c70*/  FADD.FTZ R0, R245, R219 ;  /* 0x000000dbf5007221 */ /* 0x000fe20000010000 */
[----:B------:R-:W-:Y:S01]  /*8c80*/  STG.E.U16 [R4.64+0x2], R170 ;  /* 0x000002aa04007986 */ /* 0x000fe2000c101522 */
[----:B------:R-:W-:Y:S01]  /*8c90*/  FADD.FTZ R7, R242, R7 ;  /* 0x00000007f2077221 */ /* 0x000fe20000010000 */
[C---:B------:R-:W-:Y:S01]  /*8ca0*/  HMMA.16816.F32 R124, R76.reuse, R116, R124 ;  /* 0x000000744c7c723c */ /* 0x040fe2000000187c */
[----:B------:R-:W-:Y:S01]  /*8cb0*/  FADD.FTZ R9, R46, R12 ;  /* 0x0000000c2e097221 */ /* 0x000fe20000010000 */
[----:B------:R-:W-:Y:S01]  /*8cc0*/  STG.E.U16 [R2.64], R169 ;  /* 0x000000a902007986 */ /* 0x000fe2000c101522 */
[----:B------:R-:W-:Y:S02]  /*8cd0*/  FADD.FTZ R8, R47, R6 ;  /* 0x000000062f087221 */ /* 0x000fe40000010000 */
[----:B------:R-:W-:Y:S01]  /*8ce0*/  FADD.FTZ R6, R244, R0 ;  /* 0x00000000f4067221 */ /* 0x000fe20000010000 */
[----:B------:R-:W-:Y:S01]  /*8cf0*/  STG.E.U16 [R2.64+0x2], R168 ;  /* 0x000002a802007986 */ /* 0x000fe2000c101522 */
[----:B------:R-:W-:Y:S01]  /*8d00*/  FADD.FTZ R0, R243, R7 ;  /* 0x00000007f3007221 */ /* 0x000fe20000010000 */
[----:B------:R-:W-:Y:S01]  /*8d10*/  HMMA.16816.F32 R108, R76, R100, R108 ;  /* 0x000000644c6c723c */ /* 0x000fe2000000186c */
[----:B------:R-:W-:Y:S01]  /*8d20*/  FADD.FTZ R9, R62, R9 ;  /* 0x000000093e097221 */ /* 0x000fe20000010000 */
[----:B------:R-:W-:Y:S01]  /*8d30*/  STG.E.U16 [R156.64+0x10], R216 ;  /* 0x000010d89c007986 */ /* 0x000fe2000c101522 */
[----:B------:R-:W-:-:S02]  /*8d40*/  FADD.FTZ R7, R63, R8 ;  /* 0x000000083f077221 */ /* 0x000fc40000010000 */
[----:B------:R-:W-:Y:S01]  /*8d50*/  FADD.FTZ R6, R239, R6 ;  /* 0x00000006ef067221 */ /* 0x000fe20000010000 */
[----:B------:R-:W-:Y:S01]  /*8d60*/  STG.E.U16 [R156.64+0x12], R215 ;  /* 0x000012d79c007986 */ /* 0x000fe2000c101522 */
[----:B------:R-:W-:Y:S01]  /*8d70*/  FADD.FTZ R0, R234, R0 ;  /* 0x00000000ea007221 */ /* 0x000fe20000010000 */
[C---:B------:R-:W-:Y:S01]  /*8d80*/  HMMA.16816.F32 R92, R76.reuse, R84, R92 ;  /* 0x000000544c5c723c */ /* 0x040fe2000000185c */
[----:B------:R-:W-:Y:S01]  /*8d90*/  FADD.FTZ R8, R225, R9 ;  /* 0x00000009e1087221 */ /* 0x000fe20000010000 */
[----:B------:R-:W-:Y:S01]  /*8da0*/  STG.E.U16 [R36.64+0x10], R213 ;  /* 0x000010d524007986 */ /* 0x000fe2000c101522 */
        /* <DEDUP_REMOVED lines=9> */
[----:B------:R-:W-:Y:S02]  /*8e40*/  STG.E.U16 [R4.64+0x12], R166 ;  /* 0x000012a604007986 */ /* 0x000fe4000c101522 */
[C---:B------:R-:W-:Y:S01]  /*8e50*/  HMMA.16816.F32 R100, R76.reuse, R102, R52 ;  /* 0x000000664c64723c */ /* 0x040fe20000001834 */
[----:B------:R-:W-:Y:S01]  /*8e60*/  FADD.FTZ R0, R227, R0 ;  /* 0x00000000e3007221 */ /* 0x000fe20000010000 */
[----:B------:R-:W-:Y:S03]  /*8e70*/  STG.E.U16 [R2.64+0x10], R165 ;  /* 0x000010a502007986 */ /* 0x000fe6000c101522 */
[----:B------:R-:W-:Y:S01]  /*8e80*/  FADD.FTZ R0, R222, R0 ;  /* 0x00000000de007221 */ /* 0x000fe20000010000 */
[----:B------:R-:W-:Y:S02]  /*8e90*/  STG.E.U16 [R2.64+0x12], R164 ;  /* 0x000012a402007986 */ /* 0x000fe4000c101522 */
[C---:B------:R-:W-:Y:S01]  /*8ea0*/  HMMA.16816.F32 R84, R76.reuse, R86, R28 ;  /* 0x000000564c54723c */ /* 0x040fe2000000181c */
[----:B------:R-:W-:Y:S01]  /*8eb0*/  FADD.FTZ R241, R241, R0 ;  /* 0x00000000f1f17221 */ /* 0x000fe20000010000 */
[----:B------:R-:W-:Y:S04]  /*8ec0*/  STG.E.U16 [R156.64+0x20], R212 ;  /* 0x000020d49c007986 */ /* 0x000fe8000c101522 */
[----:B------:R-:W-:Y:S02]  /*8ed0*/  STG.E.U16 [R156.64+0x22], R211 ;  /* 0x000022d39c007986 */ /* 0x000fe4000c101522 */
[----:B------:R-:W-:Y:S02]  /*8ee0*/  HMMA.16816.F32 R76, R76, R10, R24 ;  /* 0x0000000a4c4c723c */ /* 0x000fe40000001818 */
        /* <DEDUP_REMOVED lines=23> */
[----:B------:R1:W-:Y:S04]  /*9060*/  STG.E.U16 [R156.64+0x52], R199 ;  /* 0x000052c79c007986 */ /* 0x0003e8000c101522 */
[----:B------:R-:W-:Y:S04]  /*9070*/  STG.E.U16 [R36.64+0x50], R197 ;  /* 0x000050c524007986 */ /* 0x000fe8000c101522 */
[----:B------:R2:W-:Y:S04]  /*9080*/  STG.E.U16 [R36.64+0x52], R198 ;  /* 0x000052c624007986 */ /* 0x0005e8000c101522 */
[----:B------:R-:W-:Y:S04]  /*9090*/  STG.E.U16 [R4.64+0x50], R149 ;  /* 0x0000509504007986 */ /* 0x000fe8000c101522 */
[----:B------:R-:W-:Y:S04]  /*90a0*/  STG.E.U16 [R4.64+0x52], R148 ;  /* 0x0000529404007986 */ /* 0x000fe8000c101522 */
[----:B------:R-:W-:Y:S04]  /*90b0*/  STG.E.U16 [R2.64+0x50], R147 ;  /* 0x0000509302007986 */ /* 0x000fe8000c101522 */
[----:B------:R-:W-:Y:S01]  /*90c0*/  STG.E.U16 [R2.64+0x52], R146 ;  /* 0x0000529202007986 */ /* 0x000fe2000c101522 */
[----:B-1----:R-:W-:-:S03]  /*90d0*/  IADD3 R199, P0, R156, -0x80, RZ ;  /* 0xffffff809cc77810 */ /* 0x002fc60007f1e0ff */
[----:B------:R-:W-:Y:S04]  /*90e0*/  STG.E.U16 [R156.64+0x60], R196 ;  /* 0x000060c49c007986 */ /* 0x000fe8000c101522 */
[----:B------:R-:W-:Y:S01]  /*90f0*/  STG.E.U16 [R156.64+0x62], R195 ;  /* 0x000062c39c007986 */ /* 0x000fe2000c101522 */
[----:B--2---:R-:W-:-:S03]  /*9100*/  IADD3.X R198, R157, -0x1, RZ, P0, !PT ;  /* 0xffffffff9dc67810 */ /* 0x004fc600007fe4ff */
        /* <DEDUP_REMOVED lines=13> */
[----:B------:R2:W-:Y:S01]  /*91e0*/  STG.E.U16 [R2.64+0x72], R60 ;  /* 0x0000723c02007986 */ /* 0x0005e2000c101522 */
[----:B-1----:R-:W-:-:S04]  /*91f0*/  FADD.FTZ R4, R250, R8 ;  /* 0x00000008fa047221 */ /* 0x002fc80000010000 */
[----:B------:R-:W-:Y:S02]  /*9200*/  FADD.FTZ R4, R249, R4 ;  /* 0x00000004f9047221 */ /* 0x000fe40000010000 */
[----:B--2---:R-:W-:Y:S02]  /*9210*/  FADD.FTZ R2, R231, R6 ;  /* 0x00000006e7027221 */ /* 0x004fe40000010000 */
        /* <DEDUP_REMOVED lines=16> */
[----:B------:R-:W-:Y:S01]  /*9320*/  IMAD.SHL.U32 R230, R230, 0x40, RZ ;  /* 0x00000040e6e67824 */ /* 0x000fe200078e00ff */
[----:B------:R-:W1:Y:S02]  /*9330*/  S2R R242, SR_TID.X ;  /* 0x0000000000f27919 */ /* 0x000e640000002100 */
[----:B-1----:R-:W-:-:S05]  /*9340*/  IMAD.SHL.U32 R242, R242, 0x2, RZ ;  /* 0x00000002f2f27824 */ /* 0x002fca00078e00ff */
[----:B------:R-:W-:Y:S01]  /*9350*/  LOP3.LUT R242, R242, 0x6, RZ, 0xc0, !PT ;  /* 0x00000006f2f27812 */ /* 0x000fe200078ec0ff */
        /* <DEDUP_REMOVED lines=8> */
[----:B------:R-:W-:Y:S02]  /*93e0*/  IMAD.MOV.U32 R251, RZ, RZ, 0x20 ;  /* 0x00000020fffb7424 */ /* 0x000fe400078e00ff */
[----:B------:R-:W-:Y:S02]  /*93f0*/  IMAD.SHL.U32 R230, R230, 0x10, RZ ;  /* 0x00000010e6e67824 */ /* 0x000fe400078e00ff */
[----:B------:R-:W-:Y:S01]  /*9400*/  IMAD.WIDE.U32 R12, R251, c[0x0][0x1a0], RZ ;  /* 0x00006800fb0c7a25 */ /* 0x000fe200078e00ff */
[----:B------:R-:W-:-:S03]  /*9410*/  @!P0 LEA R10, P3, R2, c[0x0][0x170], 0x1 ;  /* 0x00005c00020a8a11 */ /* 0x000fc600078608ff */
[----:B------:R-:W-:Y:S01]  /*9420*/  IMAD.IADD R3, R3, 0x1, R0 ;  /* 0x0000000103037824 */ /* 0x000fe200078e0200 */
[----:B------:R-:W-:Y:S01]  /*9430*/  @!P0 IADD3 R0, P1, R230, R2, RZ ;  /* 0x00000002e6008210 */ /* 0x000fe20007f3e0ff */
[----:B------:R-:W-:Y:S01]  /*9440*/  IMAD R6, R251, c[0x0][0x1a4], RZ ;  /* 0x00006900fb067a24 */ /* 0x000fe200078e02ff */
[C---:B------:R-:W-:Y:S01]  /*9450*/  @!P0 IADD3 R4, P2, R2.reuse, R12, RZ ;  /* 0x0000000c02048210 */ /* 0x040fe20007f5e0ff */
[----:B------:R-:W-:Y:S01]  /*9460*/  @!P0 IMAD.MOV.U32 R5, RZ, RZ, 0x30 ;  /* 0x00000030ff058424 */ /* 0x000fe200078e00ff */
[--C-:B------:R-:W-:Y:S01]  /*9470*/  @!P0 LEA.HI.X R11, R2, c[0x0][0x174], R3.reuse, 0x1, P3 ;  /* 0x00005d00020b8a11 */ /* 0x100fe200018f0c03 */
[--C-:B------:R-:W-:Y:S01]  /*9480*/  @!P0 IMAD.X R7, R229, 0x1, R3.reuse, P1 ;  /* 0x00000001e5078824 */ /* 0x100fe200008e0603 */
[----:B------:R-:W-:Y:S01]  /*9490*/  @!P0 IADD3.X R12, R3, R13, R6, P2, !PT ;  /* 0x0000000d030c8210 */ /* 0x000fe200017fe406 */
[C---:B------:R-:W-:Y:S01]  /*94a0*/  @!P0 IMAD.WIDE.U32 R2, R5.reuse, c[0x0][0x1a0], R2 ;  /* 0x0000680005028a25 */ /* 0x040fe200078e0002 */
[----:B------:R-:W-:Y:S02]  /*94b0*/  @!P0 LEA R8, P2, R0, c[0x0][0x170], 0x1 ;  /* 0x00005c0000088a11 */ /* 0x000fe400078408ff */
[----:B------:R-:W-:Y:S01]  /*94c0*/  @!P0 LEA R6, P1, R4, c[0x0][0x170], 0x1 ;  /* 0x00005c0004068a11 */ /* 0x000fe200078208ff */
[----:B------:R-:W-:Y:S01]  /*94d0*/  @!P0 IMAD R5, R5, c[0x0][0x1a4], RZ ;  /* 0x0000690005058a24 */ /* 0x000fe200078e02ff */
[----:B------:R-:W-:-:S02]  /*94e0*/  @!P0 LEA.HI.X R9, R0, c[0x0][0x174], R7, 0x1, P2 ;  /* 0x00005d0000098a11 */ /* 0x000fc400010f0c07 */
        /* <DEDUP_REMOVED lines=26> */
[----:B-1----:R-:W1:Y:S04]  /*9690*/  LDSM.16.M88.4 R8, [R179+0x2000] ;  /* 0x00200000b308783b */ /* 0x002e680000000200 */
[----:B------:R-:W3:Y:S04]  /*96a0*/  LDSM.16.M88.4 R24, [R172+0x5000] ;  /* 0x00500000ac18783b */ /* 0x000ee80000000200 */
[----:B------:R-:W4:Y:S04]  /*96b0*/  LDSM.16.M88.4 R16, [R172+0x5800] ;  /* 0x00580000ac10783b */ /* 0x000f280000000200 */
[----:B------:R-:W5:Y:S04]  /*96c0*/  LDSM.16.M88.4 R12, [R179] ;  /* 0x00000000b30c783b */ /* 0x000f680000000200 */
[----:B--2---:R-:W-:Y:S04]  /*96d0*/  LDSM.16.M88.4 R4, [R182+0x2000] ;  /* 0x00200000b604783b */ /* 0x004fe80000000200 */
[----:B------:R-:W2:Y:S04]  /*96e0*/  LDSM.16.M88.4 R52, [R178+0x5000] ;  /* 0x00500000b234783b */ /* 0x000ea80000000200 */
[----:B------:R-:W-:Y:S04]  /*96f0*/  LDSM.16.M88.4 R40, [R178+0x4000] ;  /* 0x00400000b228783b */ /* 0x000fe80000000200 */
[----:B------:R-:W2:Y:S04]  /*9700*/  LDSM.16.M88.4 R20, [R182] ;  /* 0x00000000b614783b */ /* 0x000ea80000000200 */
[----:B------:R-:W2:Y:S04]  /*9710*/  LDSM.16.M88.4 R44, [R178+0x4800] ;  /* 0x00480000b22c783b */ /* 0x000ea80000000200 */
[----:B------:R-:W2:Y:S01]  /*9720*/  LDSM.16.M88.4 R56, [R178+0x5800] ;  /* 0x00580000b238783b */ /* 0x000ea20000000200 */
[----:B-1----:R-:W-:Y:S01]  /*9730*/  HMMA.16816.F32 R152, R8, R32, RZ ;  /* 0x000000200898723c */ /* 0x002fe200000018ff */
[----:B------:R-:W-:-:S02]  /*9740*/  IMAD R0, R232, 0x40, R242 ;  /* 0x00000040e8007824 */ /* 0x000fc400078e02f2 */
[----:B------:R-:W0:Y:S05]  /*9750*/  LDGDEPBAR ;  /* 0x00000000000079af */ /* 0x000e2a0000000000 */
[C---:B------:R-:W-:Y:S08]  /*9760*/  HMMA.16816.F32 R144, R8.reuse, R28, RZ ;  /* 0x0000001c0890723c */ /* 0x040ff000000018ff */
[C---:B---3--:R-:W-:Y:S08]  /*9770*/  HMMA.16816.F32 R72, R8.reuse, R24, RZ ;  /* 0x000000180848723c */ /* 0x048ff000000018ff */
[C---:B----4-:R-:W-:Y:S08]  /*9780*/  HMMA.16816.F32 R60, R8.reuse, R16, RZ ;  /* 0x00000010083c723c */ /* 0x050ff000000018ff */
[C---:B------:R-:W-:Y:S08]  /*9790*/  HMMA.16816.F32 R148, R8.reuse, R34, RZ ;  /* 0x000000220894723c */ /* 0x040ff000000018ff */
[C---:B------:R-:W-:Y:S08]  /*97a0*/  HMMA.16816.F32 R140, R8.reuse, R30, RZ ;  /* 0x0000001e088c723c */ /* 0x040ff000000018ff */
[C---:B------:R-:W-:Y:S08]  /*97b0*/  HMMA.16816.F32 R64, R8.reuse, R26, RZ ;  /* 0x0000001a0840723c */ /* 0x040ff000000018ff */
[----:B------:R-:W-:Y:S08]  /*97c0*/  HMMA.16816.F32 R36, R8, R18, RZ ;  /* 0x000000120824723c */ /* 0x000ff000000018ff */
[C---:B-----5:R-:W-:Y:S08]  /*97d0*/  HMMA.16816.F32 R8, R12.reuse, R32, RZ ;  /* 0x000000200c08723c */ /* 0x060ff000000018ff */
[C---:B------:R-:W-:Y:S01]  /*97e0*/  HMMA.16816.F32 R208, R12.reuse, R34, RZ ;  /* 0x000000220cd0723c */ /* 0x040fe200000018ff */
[----:B------:R-:W-:Y:S07]  /*97f0*/  LDSM.16.M88.4 R32, [R183] ;  /* 0x00000000b720783b */ /* 0x000fee0000000200 */
[C---:B------:R-:W-:Y:S08]  /*9800*/  HMMA.16816.F32 R164, R12.reuse, R16, RZ ;  /* 0x000000100ca4723c */ /* 0x040ff000000018ff */
[C---:B------:R-:W-:Y:S01]  /*9810*/  HMMA.16816.F32 R220, R12.reuse, R18, RZ ;  /* 0x000000120cdc723c */ /* 0x040fe200000018ff */
[----:B------:R-:W1:Y:S07]  /*9820*/  LDSM.16.M88.4 R16, [R180] ;  /* 0x00000000b410783b */ /* 0x000e6e0000000200 */
[C---:B------:R-:W-:Y:S08]  /*9830*/  HMMA.16816.F32 R160, R12.reuse, R28, RZ ;  /* 0x0000001c0ca0723c */ /* 0x040ff000000018ff */
[C---:B------:R-:W-:Y:S01]  /*9840*/  HMMA.16816.F32 R204, R12.reuse, R30, RZ ;  /* 0x0000001e0ccc723c */ /* 0x040fe200000018ff */
[----:B------:R-:W-:Y:S07]  /*9850*/  LDSM.16.M88.4 R28, [R186] ;  /* 0x00000000ba1c783b */ /* 0x000fee0000000200 */
[C---:B------:R-:W-:Y:S08]  /*9860*/  HMMA.16816.F32 R168, R12.reuse, R24, RZ ;  /* 0x000000180ca8723c */ /* 0x040ff000000018ff */
[----:B------:R-:W-:Y:S01]  /*9870*/  HMMA.16816.F32 R200, R12, R26, RZ ;  /* 0x0000001a0cc8723c */ /* 0x000fe200000018ff */
[----:B------:R-:W3:Y:S04]  /*9880*/  LDSM.16.M88.4 R12, [R180+0x2000] ;  /* 0x00200000b40c783b */ /* 0x000ee80000000200 */
[----:B------:R-:W4:Y:S03]  /*9890*/  LDSM.16.M88.4 R24, [R185] ;  /* 0x00000000b918783b */ /* 0x000f260000000200 */
[----:B--2---:R-:W-:Y:S08]  /*98a0*/  HMMA.16816.F32 R244, R4, R52, R72 ;  /* 0x0000003404f4723c */ /* 0x004ff00000001848 */
[----:B------:R-:W-:Y:S01]  /*98b0*/  HMMA.16816.F32 R72, R20, R40, R8 ;  /* 0x000000281448723c */ /* 0x000fe20000001808 */
[----:B------:R-:W-:Y:S07]  /*98c0*/  LDSM.16.M88.4 R8, [R181] ;  /* 0x00000000b508783b */ /* 0x000fee0000000200 */
[C---:B------:R-:W-:Y:S08]  /*98d0*/  HMMA.16816.F32 R196, R4.reuse, R54, R64 ;  /* 0x0000003604c4723c */ /* 0x040ff00000001840 */
[C---:B------:R-:W-:Y:S08]  /*98e0*/  HMMA.16816.F32 R228, R4.reuse, R40, R152 ;  /* 0x0000002804e4723c */ /* 0x040ff00000001898 */
[-C--:B------:R-:W-:Y:S08]  /*98f0*/  HMMA.16816.F32 R216, R4, R42.reuse, R148 ;  /* 0x0000002a04d8723c */ /* 0x080ff00000001894 */
[----:B------:R-:W-:Y:S01]  /*9900*/  HMMA.16816.F32 R64, R20, R42, R208 ;  /* 0x0000002a1440723c */ /* 0x000fe200000018d0 */
[----:B------:R-:W2:Y:S07]  /*9910*/  LDSM.16.M88.4 R40, [R177] ;  /* 0x00000000b128783b */ /* 0x000eae0000000200 */
[C---:B------:R-:W-:Y:S08]  /*9920*/  HMMA.16816.F32 R248, R4.reuse, R44, R144 ;  /* 0x0000002c04f8723c */ /* 0x040ff00000001890 */
[C---:B------:R-:W-:Y:S08]  /*9930*/  HMMA.16816.F32 R224, R4.reuse, R56, R60 ;  /* 0x0000003804e0723c */ /* 0x040ff0000000183c */
[C---:B------:R-:W-:Y:S08]  /*9940*/  HMMA.16816.F32 R212, R4.reuse, R46, R140 ;  /* 0x0000002e04d4723c */ /* 0x040ff0000000188c */
[----:B------:R-:W-:Y:S01]  /*9950*/  HMMA.16816.F32 R192, R4, R58, R36 ;  /* 0x0000003a04c0723c */ /* 0x000fe20000001824 */
[----:B------:R-:W5:Y:S04]  /*9960*/  LDSM.16.M88.4 R36, [R184] ;  /* 0x00000000b824783b */ /* 0x000f680000000200 */
[----:B------:R-:W2:Y:S03]  /*9970*/  LDSM.16.M88.4 R4, [R181+0x2000] ;  /* 0x00200000b504783b */ /* 0x000ea60000000200 */
[C---:B------:R-:W-:Y:S08]  /*9980*/  HMMA.16816.F32 R160, R20.reuse, R44, R160 ;  /* 0x0000002c14a0723c */ /* 0x040ff000000018a0 */
[C---:B------:R-:W-:Y:S08]  /*9990*/  HMMA.16816.F32 R140, R20.reuse, R46, R204 ;  /* 0x0000002e148c723c */ /* 0x040ff000000018cc */
[----:B------:R-:W-:Y:S08]  /*99a0*/  HMMA.16816.F32 R60, R20, R54, R200 ;  /* 0x00000036143c723c */ /* 0x000ff000000018c8 */
[----:B-1----:R-:W-:Y:S08]  /*99b0*/  HMMA.16816.F32 R44, R16, R32, R72 ;  /* 0x00000020102c723c */ /* 0x002ff00000001848 */
[----:B------:R-:W-:Y:S08]  /*99c0*/  HMMA.16816.F32 R152, R20, R52, R168 ;  /* 0x000000341498723c */ /* 0x000ff000000018a8 */
[C---:B---3--:R-:W-:Y:S08]  /*99d0*/  HMMA.16816.F32 R52, R12.reuse, R32, R228 ;  /* 0x000000200c34723c */ /* 0x048ff000000018e4 */
[-C--:B------:R-:W-:Y:S08]  /*99e0*/  HMMA.16816.F32 R72, R12, R34.reuse, R216 ;  /* 0x000000220c48723c */ /* 0x080ff000000018d8 */
[----:B------:R-:W-:Y:S08]  /*99f0*/  HMMA.16816.F32 R32, R16, R34, R64 ;  /* 0x000000221020723c */ /* 0x000ff00000001840 */
[C---:B------:R-:W-:Y:S08]  /*9a00*/  HMMA.16816.F32 R148, R20.reuse, R56, R164 ;  /* 0x000000381494723c */ /* 0x040ff000000018a4 */
[----:B------:R-:W-:Y:S01]  /*9a10*/  HMMA.16816.F32 R144, R20, R58, R220 ;  /* 0x0000003a1490723c */ /* 0x000fe200000018dc */
[----:B------:R-:W1:Y:S01]  /*9a20*/  LDSM.16.M88.4 R20, [R177+0x800] ;  /* 0x00080000b114783b */ /* 0x000e620000000200 */
[----:B------:R-:W-:-:S06]  /*9a30*/  IADD3 R2, R0, 0x1, RZ ;  /* 0x0000000100027810 */ /* 0x000fcc0007ffe0ff */
[----:B----4-:R-:W-:Y:S08]  /*9a40*/  HMMA.16816.F32 R64, R16, R26, R60 ;  /* 0x0000001a1040723c */ /* 0x010ff0000000183c */
[----:B--2---:R-:W-:Y:S08]  /*9a50*/  HMMA.16816.F32 R60, R8, R40, R44 ;  /* 0x00000028083c723c */ /* 0x004ff0000000182c */
[C---:B------:R-:W-:Y:S08]  /*9a60*/  HMMA.16816.F32 R164, R12.reuse, R28, R248 ;  /* 0x0000001c0ca4723c */ /* 0x040ff000000018f8 */
[C---:B------:R-:W-:Y:S08]  /*9a70*/  HMMA.16816.F32 R244, R12.reuse, R24, R244 ;  /* 0x000000180cf4723c */ /* 0x040ff000000018f4 */
[C---:B-----5:R-:W-:Y:S08]  /*9a80*/  HMMA.16816.F32 R224, R12.reuse, R36, R224 ;  /* 0x000000240ce0723c */ /* 0x060ff000000018e0 */
[C---:B------:R-:W-:Y:S08]  /*9a90*/  HMMA.16816.F32 R212, R12.reuse, R30, R212 ;  /* 0x0000001e0cd4723c */ /* 0x040ff000000018d4 */
[C---:B------:R-:W-:Y:S08]  /*9aa0*/  HMMA.16816.F32 R196, R12.reuse, R26, R196 ;  /* 0x0000001a0cc4723c */ /* 0x040ff000000018c4 */
[----:B------:R-:W-:Y:S01]  /*9ab0*/  HMMA.16816.F32 R200, R12, R38, R192 ;  /* 0x000000260cc8723c */ /* 0x000fe200000018c0 */
[----:B------:R-:W2:Y:S07]  /*9ac0*/  I2F R13, R2 ;  /* 0x00000002000d7306 */ /* 0x000eae0000201400 */
[----:B------:R-:W-:Y:S01]  /*9ad0*/  HMMA.16816.F32 R52, R4, R40, R52 ;  /* 0x000000280434723c */ /* 0x000fe20000001834 */
[----:B------:R-:W-:-:S07]  /*9ae0*/  IADD3 R3, R0, 0x8, RZ ;  /* 0x0000000800037810 */ /* 0x000fce0007ffe0ff */
[----:B------:R-:W-:Y:S08]  /*9af0*/  HMMA.16816.F32 R56, R16, R28, R160 ;  /* 0x0000001c1038723c */ /* 0x000ff000000018a0 */
[----:B------:R-:W-:Y:S01]  /*9b00*/  HMMA.16816.F32 R32, R8, R42, R32 ;  /* 0x0000002a0820723c */ /* 0x000fe20000001820 */
[----:B------:R3:W4:Y:S01]  /*9b10*/  I2F R12, R3 ;  /* 0x00000003000c7306 */ /* 0x0007220000201400 */
[CC--:B--2---:R-:W-:Y:S01]  /*9b20*/  FFMA.FTZ R15, R13.reuse, R187.reuse, R61 ;  /* 0x000000bb0d0f7223 */ /* 0x0c4fe2000001003d */
[----:B------:R-:W-:Y:S01]  /*9b30*/  ISETP.GE.AND P5, PT, R2, R48, PT ;  /* 0x000000300200720c */ /* 0x000fe20003fa6270 */
[----:B------:R-:W-:-:S04]  /*9b40*/  FFMA.FTZ R14, R13, R187, R63 ;  /* 0x000000bb0d0e7223 */ /* 0x000fc8000001003f */
[----:B------:R-:W-:Y:S01]  /*9b50*/  HMMA.16816.F32 R40, R4, R42, R72 ;  /* 0x0000002a0428723c */ /* 0x000fe20000001848 */
[C---:B------:R-:W-:Y:S02]  /*9b60*/  ISETP.GE.AND P4, PT, R2.reuse, R49, PT ;  /* 0x000000310200720c */ /* 0x040fe40003f86270 */
[C---:B------:R-:W-:Y:S02]  /*9b70*/  ISETP.GE.AND P3, PT, R2.reuse, R51, PT ;  /* 0x000000330200720c */ /* 0x040fe40003f66270 */
[----:B------:R-:W-:Y:S02]  /*9b80*/  ISETP.GE.AND P1, PT, R2, R50, PT ;  /* 0x000000320200720c */ /* 0x000fe40003f26270 */
[----:B------:R-:W-:Y:S02]  /*9b90*/  IADD3 R2, R0, 0x9, RZ ;  /* 0x0000000900027810 */ /* 0x000fe40007ffe0ff */
[----:B------:R-:W-:Y:S02]  /*9ba0*/  FSEL R72, R15, -INF , !P5 ;  /* 0xff8000000f487808 */ /* 0x000fe40006800000 */
[----:B------:R-:W-:Y:S01]  /*9bb0*/  FSEL R158, R14, -INF , !P4 ;  /* 0xff8000000e9e7808 */ /* 0x000fe20006000000 */
[----:B------:R-:W-:Y:S01]  /*9bc0*/  FFMA.FTZ R15, R13, R187, R53 ;  /* 0x000000bb0d0f7223 */ /* 0x000fe20000010035 */
[----:B------:R-:W-:-:S02]  /*9bd0*/  ISETP.GE.AND P6, PT, R3, R48, PT ;  /* 0x000000300300720c */ /* 0x000fc40003fc6270 */
[C---:B------:R-:W-:Y:S02]  /*9be0*/  ISETP.GE.AND P2, PT, R3.reuse, R49, PT ;  /* 0x000000310300720c */ /* 0x040fe40003f46270 */
[C---:B------:R-:W-:Y:S02]  /*9bf0*/  ISETP.GE.AND P5, PT, R3.reuse, R51, PT ;  /* 0x000000330300720c */ /* 0x040fe40003fa6270 */
[----:B------:R-:W-:Y:S01]  /*9c00*/  ISETP.GE.AND P4, PT, R3, R50, PT ;  /* 0x000000320300720c */ /* 0x000fe20003f86270 */
[-C--:B---3--:R-:W-:Y:S02]  /*9c10*/  FFMA.FTZ R3, R13, R187.reuse, R55 ;  /* 0x000000bb0d037223 */ /* 0x088fe40000010037 */
[----:B------:R-:W2:Y:S01]  /*9c20*/  I2F R13, R2 ;  /* 0x00000002000d7306 */ /* 0x000ea20000201400 */
[----:B------:R-:W-:Y:S01]  /*9c30*/  HMMA.16816.F32 R140, R16, R30, R140 ;  /* 0x0000001e108c723c */ /* 0x000fe2000000188c */
[----:B------:R-:W-:Y:S01]  /*9c40*/  FSEL R195, R15, -INF , !P3 ;  /* 0xff8000000fc37808 */ /* 0x000fe20005800000 */
[----:B----4-:R-:W-:-:S02]  /*9c50*/  FFMA.FTZ R15, R12, R187, R32 ;  /* 0x000000bb0c0f7223 */ /* 0x010fc40000010020 */
[----:B------:R-:W-:Y:S01]  /*9c60*/  FFMA.FTZ R14, R12, R187, R34 ;  /* 0x000000bb0c0e7223 */ /* 0x000fe20000010022 */
[----:B------:R-:W-:-:S03]  /*9c70*/  FSEL R204, R3, -INF , !P1 ;  /* 0xff80000003cc7808 */ /* 0x000fc60004800000 */
[----:B-1----:R-:W-:Y:S01]  /*9c80*/  HMMA.16816.F32 R44, R8, R20, R56 ;  /* 0x00000014082c723c */ /* 0x002fe20000001838 */
[----:B------:R-:W-:Y:S02]  /*9c90*/  IADD3 R3, R0, 0x10, RZ ;  /* 0x0000001000037810 */ /* 0x000fe40007ffe0ff */
[----:B------:R-:W-:Y:S01]  /*9ca0*/  FSEL R159, R15, -INF , !P6 ;  /* 0xff8000000f9f7808 */ /* 0x000fe20007000000 */
[-C--:B------:R-:W-:Y:S01]  /*9cb0*/  FFMA.FTZ R15, R12, R187.reuse, R40 ;  /* 0x000000bb0c0f7223 */ /* 0x080fe20000010028 */
[----:B------:R-:W-:Y:S01]  /*9cc0*/  FSEL R160, R14, -INF , !P2 ;  /* 0xff8000000ea07808 */ /* 0x000fe20005000000 */
[----:B------:R-:W-:Y:S02]  /*9cd0*/  FFMA.FTZ R14, R12, R187, R42 ;  /* 0x000000bb0c0e7223 */ /* 0x000fe4000001002a */
[C---:B------:R-:W-:Y:S01]  /*9ce0*/  HMMA.16816.F32 R152, R16.reuse, R24, R152 ;  /* 0x000000181098723c */ /* 0x040fe20000001898 */
[----:B------:R-:W1:Y:S01]  /*9cf0*/  LDSM.16.M88.4 R24, [R177+0x1000] ;  /* 0x00100000b118783b */ /* 0x000e620000000200 */
[----:B------:R3:W4:Y:S06]  /*9d00*/  I2F R12, R3 ;  /* 0x00000003000c7306 */ /* 0x00072c0000201400 */
[----:B------:R-:W-:Y:S01]  /*9d10*/  HMMA.16816.F32 R148, R16, R36, R148 ;  /* 0x000000241094723c */ /* 0x000fe20000001894 */
[----:B------:R-:W-:-:S07]  /*9d20*/  ISETP.GE.AND P3, PT, R2, R48, PT ;  /* 0x000000300200720c */ /* 0x000fce0003f66270 */
[----:B------:R-:W-:Y:S01]  /*9d30*/  HMMA.16816.F32 R144, R16, R38, R144 ;  /* 0x000000261090723c */ /* 0x000fe20000001890 */
[----:B------:R-:W-:-:S07]  /*9d40*/  ISETP.GE.AND P1, PT, R2, R49, PT ;  /* 0x000000310200720c */ /* 0x000fce0003f26270 */
[----:B------:R-:W-:Y:S01]  /*9d50*/  HMMA.16816.F32 R36, R4, R20, R164 ;  /* 0x000000140424723c */ /* 0x000fe200000018a4 */
[CC--:B--2---:R-:W-:Y:S02]  /*9d60*/  FFMA.FTZ R16, R13.reuse, R187.reuse, R33 ;  /* 0x000000bb0d107223 */ /* 0x0c4fe40000010021 */
[----:B------:R-:W-:Y:S01]  /*9d70*/  FFMA.FTZ R17, R13, R187, R35 ;  /* 0x000000bb0d117223 */ /* 0x000fe20000010023 */
[C---:B------:R-:W-:Y:S02]  /*9d80*/  ISETP.GE.AND P6, PT, R2.reuse, R51, PT ;  /* 0x000000330200720c */ /* 0x040fe40003fc6270 */
[----:B------:R-:W-:Y:S02]  /*9d90*/  ISETP.GE.AND P2, PT, R2, R50, PT ;  /* 0x000000320200720c */ /* 0x000fe40003f46270 */
[----:B------:R-:W-:Y:S02]  /*9da0*/  IADD3 R2, R0, 0x11, RZ ;  /* 0x0000001100027810 */ /* 0x000fe40007ffe0ff */
[----:B------:R-:W-:-:S02]  /*9db0*/  FSEL R193, R15, -INF , !P5 ;  /* 0xff8000000fc17808 */ /* 0x000fc40006800000 */
[----:B------:R-:W-:Y:S02]  /*9dc0*/  FSEL R194, R14, -INF , !P4 ;  /* 0xff8000000ec27808 */ /* 0x000fe40006000000 */
[----:B------:R-:W-:Y:S02]  /*9dd0*/  FSEL R73, R16, -INF , !P3 ;  /* 0xff80000010497808 */ /* 0x000fe40005800000 */
[----:B------:R-:W-:Y:S01]  /*9de0*/  FSEL R75, R17, -INF , !P1 ;  /* 0xff800000114b7808 */ /* 0x000fe20004800000 */
[----:B------:R-:W-:Y:S01]  /*9df0*/  FFMA.FTZ R14, R13, R187, R41 ;  /* 0x000000bb0d0e7223 */ /* 0x000fe20000010029 */
[C---:B------:R-:W-:Y:S02]  /*9e00*/  ISETP.GE.AND P5, PT, R3.reuse, R48, PT ;  /* 0x000000300300720c */ /* 0x040fe40003fa6270 */
[C---:B------:R-:W-:Y:S02]  /*9e10*/  ISETP.GE.AND P4, PT, R3.reuse, R49, PT ;  /* 0x000000310300720c */ /* 0x040fe40003f86270 */
[----:B------:R-:W-:-:S02]  /*9e20*/  ISETP.GE.AND P3, PT, R3, R51, PT ;  /* 0x000000330300720c */ /* 0x000fc40003f66270 */
[----:B------:R-:W-:Y:S01]  /*9e30*/  ISETP.GE.AND P1, PT, R3, R50, PT ;  /* 0x000000320300720c */ /* 0x000fe20003f26270 */
[-C--:B---3--:R-:W-:Y:S02]  /*9e40*/  FFMA.FTZ R3, R13, R187.reuse, R43 ;  /* 0x000000bb0d037223 */ /* 0x088fe4000001002b */
[----:B------:R-:W2:Y:S01]  /*9e50*/  I2F R13, R2 ;  /* 0x00000002000d7306 */ /* 0x000ea20000201400 */
[----:B------:R-:W-:Y:S01]  /*9e60*/  FSEL R189, R14, -INF , !P6 ;  /* 0xff8000000ebd7808 */ /* 0x000fe20007000000 */
[-C--:B------:R-:W-:Y:S01]  /*9e70*/  HMMA.16816.F32 R32, R8, R22.reuse, R140 ;  /* 0x000000160820723c */ /* 0x080fe2000000188c */
[-C--:B----4-:R-:W-:Y:S01]  /*9e80*/  FFMA.FTZ R14, R12, R187.reuse, R46 ;  /* 0x000000bb0c0e7223 */ /* 0x090fe2000001002e */
[----:B------:R-:W-:Y:S02]  /*9e90*/  FSEL R192, R3, -INF , !P2 ;  /* 0xff80000003c07808 */ /* 0x000fe40005000000 */
[----:B------:R-:W-:Y:S01]  /*9ea0*/  IADD3 R3, R0, 0x18, RZ ;  /* 0x0000001800037810 */ /* 0x000fe20007ffe0ff */
[-C--:B------:R-:W-:Y:S01]  /*9eb0*/  FFMA.FTZ R15, R12, R187.reuse, R44 ;  /* 0x000000bb0c0f7223 */ /* 0x080fe2000001002c */
[----:B------:R-:W-:Y:S01]  /*9ec0*/  FSEL R166, R14, -INF , !P4 ;  /* 0xff8000000ea67808 */ /* 0x000fe20006000000 */
[CC--:B------:R-:W-:Y:S01]  /*9ed0*/  FFMA.FTZ R16, R12.reuse, R187.reuse, R36 ;  /* 0x000000bb0c107223 */ /* 0x0c0fe20000010024 */
[----:B------:R-:W-:Y:S01]  /*9ee0*/  HMMA.16816.F32 R28, R4, R22, R212 ;  /* 0x00000016041c723c */ /* 0x000fe200000018d4 */
[----:B------:R-:W-:-:S02]  /*9ef0*/  FFMA.FTZ R14, R12, R187, R38 ;  /* 0x000000bb0c0e7223 */ /* 0x000fc40000010026 */
[----:B------:R3:W4:Y:S01]  /*9f00*/  I2F R12, R3 ;  /* 0x00000003000c7306 */ /* 0x0007220000201400 */
[----:B------:R-:W-:Y:S01]  /*9f10*/  FSEL R140, R15, -INF , !P5 ;  /* 0xff8000000f8c7808 */ /* 0x000fe20006800000 */
[CC--:B--2---:R-:W-:Y:S01]  /*9f20*/  FFMA.FTZ R15, R13.reuse, R187.reuse, R45 ;  /* 0x000000bb0d0f7223 */ /* 0x0c4fe2000001002d */
[C---:B------:R-:W-:Y:S01]  /*9f30*/  ISETP.GE.AND P6, PT, R2.reuse, R48, PT ;  /* 0x000000300200720c */ /* 0x040fe20003fc6270 */
[----:B------:R-:W-:Y:S01]  /*9f40*/  FFMA.FTZ R17, R13, R187, R47 ;  /* 0x000000bb0d117223 */ /* 0x000fe2000001002f */
[C---:B------:R-:W-:Y:S02]  /*9f50*/  ISETP.GE.AND P2, PT, R2.reuse, R49, PT ;  /* 0x000000310200720c */ /* 0x040fe40003f46270 */
[C---:B------:R-:W-:Y:S02]  /*9f60*/  ISETP.GE.AND P5, PT, R2.reuse, R51, PT ;  /* 0x000000330200720c */ /* 0x040fe40003fa6270 */
[----:B------:R-:W-:Y:S02]  /*9f70*/  ISETP.GE.AND P4, PT, R2, R50, PT ;  /* 0x000000320200720c */ /* 0x000fe40003f86270 */
[----:B------:R-:W-:-:S02]  /*9f80*/  IADD3 R2, R0, 0x19, RZ ;  /* 0x0000001900027810 */ /* 0x000fc40007ffe0ff */
[----:B------:R-:W-:Y:S02]  /*9f90*/  FSEL R170, R16, -INF , !P3 ;  /* 0xff80000010aa7808 */ /* 0x000fe40005800000 */
[----:B------:R-:W-:Y:S01]  /*9fa0*/  FSEL R171, R14, -INF , !P1 ;  /* 0xff8000000eab7808 */ /* 0x000fe20004800000 */
[----:B------:R-:W-:Y:S01]  /*9fb0*/  FFMA.FTZ R14, R13, R187, R37 ;  /* 0x000000bb0d0e7223 */ /* 0x000fe20000010025 */
[----:B------:R-:W-:Y:S02]  /*9fc0*/  FSEL R74, R15, -INF , !P6 ;  /* 0xff8000000f4a7808 */ /* 0x000fe40007000000 */
[----:B------:R-:W-:Y:S02]  /*9fd0*/  FSEL R162, R17, -INF , !P2 ;  /* 0xff80000011a27808 */ /* 0x000fe40005000000 */
[C---:B------:R-:W-:Y:S02]  /*9fe0*/  ISETP.GE.AND P3, PT, R3.reuse, R48, PT ;  /* 0x000000300300720c */ /* 0x040fe40003f66270 */
[----:B------:R-:W-:-:S02]  /*9ff0*/  ISETP.GE.AND P1, PT, R3, R49, PT ;  /* 0x000000310300720c */ /* 0x000fc40003f26270 */
[C---:B------:R-:W-:Y:S01]  /*a000*/  ISETP.GE.AND P6, PT, R3.reuse, R51, PT ;  /* 0x000000330300720c */ /* 0x040fe20003fc6270 */
[-C--:B-1----:R-:W-:Y:S01]  /*a010*/  HMMA.16816.F32 R40, R8, R24.reuse, R152 ;  /* 0x000000180828723c */ /* 0x082fe20000001898 */
[----:B------:R-:W-:Y:S01]  /*a020*/  ISETP.GE.AND P2, PT, R3, R50, PT ;  /* 0x000000320300720c */ /* 0x000fe20003f46270 */
[-C--:B---3--:R-:W-:Y:S01]  /*a030*/  FFMA.FTZ R3, R13, R187.reuse, R39 ;  /* 0x000000bb0d037223 */ /* 0x088fe20000010027 */
[----:B------:R-:W-:Y:S01]  /*a040*/  FSEL R168, R14, -INF , !P5 ;  /* 0xff8000000ea87808 */ /* 0x000fe20006800000 */
[----:B------:R-:W1:Y:S01]  /*a050*/  I2F R13, R2 ;  /* 0x00000002000d7306 */ /* 0x000e620000201400 */
[CC--:B----4-:R-:W-:Y:S01]  /*a060*/  FFMA.FTZ R15, R12.reuse, R187.reuse, R32 ;  /* 0x000000bb0c0f7223 */ /* 0x0d0fe20000010020 */
[----:B------:R-:W2:Y:S01]  /*a070*/  LDSM.16.M88.4 R16, [R177+0x1800] ;  /* 0x00180000b110783b */ /* 0x000ea20000000200 */
[----:B------:R-:W-:Y:S01]  /*a080*/  FFMA.FTZ R14, R12, R187, R34 ;  /* 0x000000bb0c0e7223 */ /* 0x000fe20000010022 */
[----:B------:R-:W-:Y:S01]  /*a090*/  FSEL R169, R3, -INF , !P4 ;  /* 0xff80000003a97808 */ /* 0x000fe20006000000 */
[----:B------:R-:W-:Y:S01]  /*a0a0*/  HMMA.16816.F32 R36, R4, R24, R244 ;  /* 0x000000180424723c */ /* 0x000fe200000018f4 */
[----:B------:R-:W-:Y:S01]  /*a0b0*/  IADD3 R3, R0, 0x20, RZ ;  /* 0x0000002000037810 */ /* 0x000fe20007ffe0ff */
[----:B------:R-:W-:-:S04]  /*a0c0*/  DEPBAR.LE SB0, 0x0 ;  /* 0x000080000000791a */ /* 0x000fc80000000000 */
[----:B------:R-:W-:Y:S01]  /*a0d0*/  FSEL R61, R15, -INF , !P3 ;  /* 0xff8000000f3d7808 */ /* 0x000fe20005800000 */
[-C--:B------:R-:W-:Y:S01]  /*a0e0*/  FFMA.FTZ R15, R12, R187.reuse, R28 ;  /* 0x000000bb0c0f7223 */ /* 0x080fe2000001001c */
[----:B------:R-:W-:Y:S01]  /*a0f0*/  FSEL R161, R14, -INF , !P1 ;  /* 0xff8000000ea17808 */ /* 0x000fe20004800000 */
[-C--:B------:R-:W-:Y:S02]  /*a100*/  FFMA.FTZ R14, R12, R187.reuse, R30 ;  /* 0x000000bb0c0e7223 */ /* 0x080fe4000001001e */
[----:B------:R3:W4:Y:S01]  /*a110*/  I2F R12, R3 ;  /* 0x00000003000c7306 */ /* 0x0007220000201400 */
[C---:B------:R-:W-:Y:S01]  /*a120*/  ISETP.GE.AND P5, PT, R2.reuse, R48, PT ;  /* 0x000000300200720c */ /* 0x040fe20003fa6270 */
[C---:B-1----:R-:W-:Y:S01]  /*a130*/  FFMA.FTZ R20, R13.reuse, R187, R33 ;  /* 0x000000bb0d147223 */ /* 0x042fe20000010021 */
[----:B------:R-:W-:Y:S01]  /*a140*/  BAR.SYNC.DEFER_BLOCKING 0x0 ;  /* 0x0000000000007b1d */ /* 0x000fe20000010000 */
[C---:B------:R-:W-:Y:S01]  /*a150*/  ISETP.GE.AND P4, PT, R2.reuse, R49, PT ;  /* 0x000000310200720c */ /* 0x040fe20003f86270 */
[----:B------:R-:W-:Y:S01]  /*a160*/  FFMA.FTZ R21, R13, R187, R35 ;  /* 0x000000bb0d157223 */ /* 0x000fe20000010023 */
[----:B------:R-:W-:-:S02]  /*a170*/  ISETP.GE.AND P3, PT, R2, R51, PT ;  /* 0x000000330200720c */ /* 0x000fc40003f66270 */
[----:B------:R-:W-:Y:S02]  /*a180*/  ISETP.GE.AND P1, PT, R2, R50, PT ;  /* 0x000000320200720c */ /* 0x000fe40003f26270 */
[----:B------:R-:W-:Y:S02]  /*a190*/  IADD3 R2, R0, 0x21, RZ ;  /* 0x0000002100027810 */ /* 0x000fe40007ffe0ff */
[----:B------:R-:W-:Y:S02]  /*a1a0*/  FSEL R167, R14, -INF , !P2 ;  /* 0xff8000000ea77808 */ /* 0x000fe40005000000 */
[----:B------:R-:W-:Y:S01]  /*a1b0*/  FSEL R165, R15, -INF , !P6 ;  /* 0xff8000000fa57808 */ /* 0x000fe20007000000 */
[----:B------:R-:W1:Y:S01]  /*a1c0*/  I2F R14, R2 ;  /* 0x00000002000e7306 */ /* 0x000e620000201400 */
[----:B------:R-:W-:Y:S02]  /*a1d0*/  FSEL R56, R20, -INF , !P5 ;  /* 0xff80000014387808 */ /* 0x000fe40006800000 */
[----:B------:R-:W-:-:S02]  /*a1e0*/  FSEL R152, R21, -INF , !P4 ;  /* 0xff80000015987808 */ /* 0x000fc40006000000 */
[C---:B------:R-:W-:Y:S02]  /*a1f0*/  ISETP.GE.AND P6, PT, R3.reuse, R48, PT ;  /* 0x000000300300720c */ /* 0x040fe40003fc6270 */
[C---:B------:R-:W-:Y:S02]  /*a200*/  ISETP.GE.AND P2, PT, R3.reuse, R49, PT ;  /* 0x000000310300720c */ /* 0x040fe40003f46270 */
[C---:B------:R-:W-:Y:S02]  /*a210*/  ISETP.GE.AND P5, PT, R3.reuse, R51, PT ;  /* 0x000000330300720c */ /* 0x040fe40003fa6270 */
[----:B------:R-:W-:Y:S01]  /*a220*/  ISETP.GE.AND P4, PT, R3, R50, PT ;  /* 0x000000320300720c */ /* 0x000fe20003f86270 */
[CC--:B---3--:R-:W-:Y:S02]  /*a230*/  FFMA.FTZ R3, R13.reuse, R187.reuse, R31 ;  /* 0x000000bb0d037223 */ /* 0x0c8fe4000001001f */
[-C--:B------:R-:W-:Y:S02]  /*a240*/  FFMA.FTZ R15, R13, R187.reuse, R29 ;  /* 0x000000bb0d0f7223 */ /* 0x080fe4000001001d */
[----:B------:R-:W-:Y:S01]  /*a250*/  HMMA.16816.F32 R28, R8, R26, R64 ;  /* 0x0000001a081c723c */ /* 0x000fe20000001840 */
[----:B----4-:R-:W-:Y:S01]  /*a260*/  FFMA.FTZ R13, R12, R187, R42 ;  /* 0x000000bb0c0d7223 */ /* 0x010fe2000001002a */
[----:B------:R-:W-:-:S02]  /*a270*/  FSEL R164, R3, -INF , !P1 ;  /* 0xff80000003a47808 */ /* 0x000fc40004800000 */
[----:B------:R-:W-:Y:S02]  /*a280*/  IADD3 R3, R0, 0x28, RZ ;  /* 0x0000002800037810 */ /* 0x000fe40007ffe0ff */
[----:B------:R-:W-:Y:S01]  /*a290*/  FSEL R163, R15, -INF , !P3 ;  /* 0xff8000000fa37808 */ /* 0x000fe20005800000 */
[-C--:B------:R-:W-:Y:S01]  /*a2a0*/  FFMA.FTZ R15, R12, R187.reuse, R40 ;  /* 0x000000bb0c0f7223 */ /* 0x080fe20000010028 */
[----:B------:R-:W-:Y:S02]  /*a2b0*/  FSEL R142, R13, -INF , !P2 ;  /* 0xff8000000d8e7808 */ /* 0x000fe40005000000 */
[----:B------:R3:W4:Y:S01]  /*a2c0*/  I2F R13, R3 ;  /* 0x00000003000d7306 */ /* 0x0007220000201400 */
[----:B------:R-:W-:Y:S01]  /*a2d0*/  HMMA.16816.F32 R24, R4, R26, R196 ;  /* 0x0000001a0418723c */ /* 0x000fe200000018c4 */
[----:B------:R-:W-:Y:S01]  /*a2e0*/  FSEL R44, R15, -INF , !P6 ;  /* 0xff8000000f2c7808 */ /* 0x000fe20007000000 */
[-C--:B-1----:R-:W-:Y:S01]  /*a2f0*/  FFMA.FTZ R15, R14, R187.reuse, R41 ;  /* 0x000000bb0e0f7223 */ /* 0x082fe20000010029 */
[----:B------:R-:W-:Y:S01]  /*a300*/  ISETP.GE.AND P3, PT, R2, R48, PT ;  /* 0x000000300200720c */ /* 0x000fe20003f66270 */
[----:B------:R-:W-:Y:S01]  /*a310*/  FFMA.FTZ R20, R12, R187, R36 ;  /* 0x000000bb0c147223 */ /* 0x000fe20000010024 */
[----:B------:R-:W-:Y:S01]  /*a320*/  ISETP.GE.AND P1, PT, R2, R49, PT ;  /* 0x000000310200720c */ /* 0x000fe20003f26270 */
[-C--:B------:R-:W-:Y:S01]  /*a330*/  FFMA.FTZ R12, R12, R187.reuse, R38 ;  /* 0x000000bb0c0c7223 */ /* 0x080fe20000010026 */
[----:B------:R-:W-:Y:S01]  /*a340*/  FSEL R41, R15, -INF , !P3 ;  /* 0xff8000000f297808 */ /* 0x000fe20005800000 */
[----:B------:R-:W-:Y:S01]  /*a350*/  FFMA.FTZ R21, R14, R187, R43 ;  /* 0x000000bb0e157223 */ /* 0x000fe2000001002b */
[----:B------:R-:W-:Y:S01]  /*a360*/  ISETP.GE.AND P6, PT, R2, R51, PT ;  /* 0x000000330200720c */ /* 0x000fe20003fc6270 */
[----:B------:R-:W-:Y:S01]  /*a370*/  FFMA.FTZ R15, R14, R187, R37 ;  /* 0x000000bb0e0f7223 */ /* 0x000fe20000010025 */
[----:B------:R-:W-:-:S02]  /*a380*/  FSEL R154, R20, -INF , !P5 ;  /* 0xff800000149a7808 */ /* 0x000fc40006800000 */
[----:B------:R-:W-:Y:S02]  /*a390*/  FSEL R155, R12, -INF , !P4 ;  /* 0xff8000000c9b7808 */ /* 0x000fe40006000000 */
[----:B------:R-:W-:Y:S02]  /*a3a0*/  FSEL R67, R21, -INF , !P1 ;  /* 0xff80000015437808 */ /* 0x000fe40004800000 */
[C---:B------:R-:W-:Y:S02]  /*a3b0*/  ISETP.GE.AND P5, PT, R3.reuse, R48, PT ;  /* 0x000000300300720c */ /* 0x040fe40003fa6270 */
[C---:B------:R-:W-:Y:S02]  /*a3c0*/  ISETP.GE.AND P4, PT, R3.reuse, R49, PT ;  /* 0x000000310300720c */ /* 0x040fe40003f86270 */
[C---:B------:R-:W-:Y:S02]  /*a3d0*/  ISETP.GE.AND P3, PT, R3.reuse, R51, PT ;  /* 0x000000330300720c */ /* 0x040fe40003f66270 */
[-C--:B------:R-:W-:Y:S01]  /*a3e0*/  ISETP.GE.AND P1, PT, R3, R50.reuse, PT ;  /* 0x000000320300720c */ /* 0x080fe20003f26270 */
[-C--:B---3--:R-:W-:Y:S01]  /*a3f0*/  FFMA.FTZ R3, R14, R187.reuse, R39 ;  /* 0x000000bb0e037223 */ /* 0x088fe20000010027 */
[----:B------:R-:W-:Y:S01]  /*a400*/  FSEL R153, R15, -INF , !P6 ;  /* 0xff8000000f997808 */ /* 0x000fe20007000000 */
[CC--:B----4-:R-:W-:Y:S01]  /*a410*/  FFMA.FTZ R15, R13.reuse, R187.reuse, R28 ;  /* 0x000000bb0d0f7223 */ /* 0x0d0fe2000001001c */
[----:B------:R-:W-:Y:S01]  /*a420*/  ISETP.GE.AND P2, PT, R2, R50, PT ;  /* 0x000000320200720c */ /* 0x000fe20003f46270 */
[----:B------:R-:W-:Y:S01]  /*a430*/  FFMA.FTZ R14, R13, R187, R30 ;  /* 0x000000bb0d0e7223 */ /* 0x000fe2000001001e */
[----:B------:R-:W-:Y:S01]  /*a440*/  IADD3 R2, R0, 0x29, RZ ;  /* 0x0000002900027810 */ /* 0x000fe20007ffe0ff */
[----:B--2---:R-:W-:Y:S01]  /*a450*/  HMMA.16816.F32 R36, R8, R16, R148 ;  /* 0x000000100824723c */ /* 0x004fe20000001894 */
[----:B------:R-:W-:-:S02]  /*a460*/  FSEL R40, R15, -INF , !P5 ;  /* 0xff8000000f287808 */ /* 0x000fc40006800000 */
[----:B------:R1:W2:Y:S01]  /*a470*/  I2F R12, R2 ;  /* 0x00000002000c7306 */ /* 0x0002a20000201400 */
[----:B------:R-:W-:Y:S02]  /*a480*/  FSEL R65, R14, -INF , !P4 ;  /* 0xff8000000e417808 */ /* 0x000fe40006000000 */
[C---:B------:R-:W-:Y:S02]  /*a490*/  ISETP.GE.AND P6, PT, R2.reuse, R48, PT ;  /* 0x000000300200720c */ /* 0x040fe40003fc6270 */
[----:B------:R-:W-:Y:S02]  /*a4a0*/  FSEL R148, R3, -INF , !P2 ;  /* 0xff80000003947808 */ /* 0x000fe40005000000 */
[C---:B------:R-:W-:Y:S02]  /*a4b0*/  ISETP.GE.AND P2, PT, R2.reuse, R49, PT ;  /* 0x000000310200720c */ /* 0x040fe40003f46270 */
[C---:B------:R-:W-:Y:S02]  /*a4c0*/  ISETP.GE.AND P5, PT, R2.reuse, R51, PT ;  /* 0x000000330200720c */ /* 0x040fe40003fa6270 */
[----:B------:R-:W-:Y:S01]  /*a4d0*/  ISETP.GE.AND P4, PT, R2, R50, PT ;  /* 0x000000320200720c */ /* 0x000fe20003f86270 */
[----:B------:R-:W-:Y:S01]  /*a4e0*/  HMMA.16816.F32 R32, R4, R16, R224 ;  /* 0x000000100420723c */ /* 0x000fe200000018e0 */
[----:B------:R-:W-:Y:S01]  /*a4f0*/  FFMA.FTZ R3, R13, R187, R26 ;  /* 0x000000bb0d037223 */ /* 0x000fe2000001001a */
[----:B-1----:R-:W-:-:S05]  /*a500*/  IADD3 R2, R0, 0x30, RZ ;  /* 0x0000003000027810 */ /* 0x002fca0007ffe0ff */
[-C--:B------:R-:W-:Y:S02]  /*a510*/  FFMA.FTZ R16, R13, R187.reuse, R24 ;  /* 0x000000bb0d107223 */ /* 0x080fe40000010018 */
[----:B------:R-:W1:Y:S01]  /*a520*/  I2F R13, R2 ;  /* 0x00000002000d7306 */ /* 0x000e620000201400 */
[----:B------:R-:W-:Y:S01]  /*a530*/  FSEL R143, R3, -INF , !P1 ;  /* 0xff800000038f7808 */ /* 0x000fe20004800000 */
[----:B------:R-:W-:Y:S01]  /*a540*/  HMMA.16816.F32 R20, R8, R18, R144 ;  /* 0x000000120814723c */ /* 0x000fe20000001890 */
[----:B------:R-:W-:Y:S01]  /*a550*/  IADD3 R3, R0, 0x31, RZ ;  /* 0x0000003100037810 */ /* 0x000fe20007ffe0ff */
[CC--:B--2---:R-:W-:Y:S02]  /*a560*/  FFMA.FTZ R15, R12.reuse, R187.reuse, R29 ;  /* 0x000000bb0c0f7223 */ /* 0x0c4fe4000001001d */
[----:B------:R-:W-:-:S03]  /*a570*/  FFMA.FTZ R14, R12, R187, R31 ;  /* 0x000000bb0c0e7223 */ /* 0x000fc6000001001f */
[-C--:B------:R-:W-:Y:S01]  /*a580*/  FFMA.FTZ R10, R12, R187.reuse, R25 ;  /* 0x000000bb0c0a7223 */ /* 0x080fe20000010019 */
[----:B------:R-:W2:Y:S01]  /*a590*/  I2F R8, R3 ;  /* 0x0000000300087306 */ /* 0x000ea20000201400 */
[----:B------:R-:W-:Y:S01]  /*a5a0*/  FSEL R141, R16, -INF , !P3 ;  /* 0xff800000108d7808 */ /* 0x000fe20005800000 */
[-C--:B------:R-:W-:Y:S02]  /*a5b0*/  FFMA.FTZ R9, R12, R187.reuse, R27 ;  /* 0x000000bb0c097223 */ /* 0x080fe4000001001b */
[----:B------:R-:W-:Y:S01]  /*a5c0*/  FSEL R64, R10, -INF , !P5 ;  /* 0xff8000000a407808 */ /* 0x000fe20006800000 */
[CC--:B-1----:R-:W-:Y:S01]  /*a5d0*/  FFMA.FTZ R11, R13.reuse, R187.reuse, R36 ;  /* 0x000000bb0d0b7223 */ /* 0x0c2fe20000010024 */
[C---:B------:R-:W-:Y:S01]  /*a5e0*/  ISETP.GE.AND P3, PT, R2.reuse, R48, PT ;  /* 0x000000300200720c */ /* 0x040fe20003f66270 */
[----:B------:R-:W-:Y:S01]  /*a5f0*/  FFMA.FTZ R10, R13, R187, R38 ;  /* 0x000000bb0d0a7223 */ /* 0x000fe20000010026 */
[----:B------:R-:W-:Y:S02]  /*a600*/  ISETP.GE.AND P1, PT, R2, R49, PT ;  /* 0x000000310200720c */ /* 0x000fe40003f26270 */
[----:B------:R-:W-:-:S02]  /*a610*/  FSEL R28, R15, -INF , !P6 ;  /* 0xff8000000f1c7808 */ /* 0x000fc40007000000 */
[----:B------:R-:W-:Y:S02]  /*a620*/  FSEL R59, R14, -INF , !P2 ;  /* 0xff8000000e3b7808 */ /* 0x000fe40005000000 */
[C---:B------:R-:W-:Y:S02]  /*a630*/  ISETP.GE.AND P6, PT, R2.reuse, R51, PT ;  /* 0x000000330200720c */ /* 0x040fe40003fc6270 */
[----:B------:R-:W-:Y:S02]  /*a640*/  ISETP.GE.AND P2, PT, R2, R50, PT ;  /* 0x000000320200720c */ /* 0x000fe40003f46270 */
[----:B------:R-:W-:Y:S01]  /*a650*/  IADD3 R2, R0, 0x38, RZ ;  /* 0x0000003800027810 */ /* 0x000fe20007ffe0ff */
[----:B------:R-:W-:Y:S01]  /*a660*/  HMMA.16816.F32 R16, R4, R18, R200 ;  /* 0x000000120410723c */ /* 0x000fe200000018c8 */
[----:B------:R-:W-:Y:S02]  /*a670*/  FSEL R66, R9, -INF , !P4 ;  /* 0xff80000009427808 */ /* 0x000fe40006000000 */
[----:B------:R-:W-:-:S02]  /*a680*/  FSEL R25, R11, -INF , !P3 ;  /* 0xff8000000b197808 */ /* 0x000fc40005800000 */
[----:B------:R-:W-:Y:S02]  /*a690*/  FSEL R53, R10, -INF , !P1 ;  /* 0xff8000000a357808 */ /* 0x000fe40004800000 */
[C---:B------:R-:W-:Y:S02]  /*a6a0*/  ISETP.GE.AND P5, PT, R3.reuse, R48, PT ;  /* 0x000000300300720c */ /* 0x040fe40003fa6270 */
[C---:B------:R-:W-:Y:S02]  /*a6b0*/  ISETP.GE.AND P4, PT, R3.reuse, R49, PT ;  /* 0x000000310300720c */ /* 0x040fe40003f86270 */
[C---:B------:R-:W-:Y:S02]  /*a6c0*/  ISETP.GE.AND P3, PT, R3.reuse, R51, PT ;  /* 0x000000330300720c */ /* 0x040fe40003f66270 */
[----:B------:R-:W-:Y:S02]  /*a6d0*/  ISETP.GE.AND P1, PT, R3, R50, PT ;  /* 0x000000320300720c */ /* 0x000fe40003f26270 */
[----:B------:R-:W1:Y:S01]  /*a6e0*/  I2F R3, R2 ;  /* 0x0000000200037306 */ /* 0x000e620000201400 */
[----:B--2---:R-:W-:-:S02]  /*a6f0*/  FFMA.FTZ R5, R8, R187, R39 ;  /* 0x000000bb08057223 */ /* 0x004fc40000010027 */
[CC--:B------:R-:W-:Y:S02]  /*a700*/  FFMA.FTZ R4, R13.reuse, R187.reuse, R34 ;  /* 0x000000bb0d047223 */ /* 0x0c0fe40000010022 */
[-C--:B------:R-:W-:Y:S01]  /*a710*/  FFMA.FTZ R7, R13, R187.reuse, R32 ;  /* 0x000000bb0d077223 */ /* 0x080fe20000010020 */
[----:B------:R-:W-:Y:S01]  /*a720*/  FSEL R39, R5, -INF , !P4 ;  /* 0xff80000005277808 */ /* 0x000fe20006000000 */
[-C--:B------:R-:W-:Y:S01]  /*a730*/  FFMA.FTZ R6, R8, R187.reuse, R37 ;  /* 0x000000bb08067223 */ /* 0x080fe20000010025 */
[----:B------:R-:W-:Y:S01]  /*a740*/  FSEL R63, R4, -INF , !P2 ;  /* 0xff800000043f7808 */ /* 0x000fe20005000000 */
[----:B------:R-:W-:Y:S01]  /*a750*/  FFMA.FTZ R5, R8, R187, R33 ;  /* 0x000000bb08057223 */ /* 0x000fe20000010021 */
[----:B------:R2:W3:Y:S01]  /*a760*/  I2F R4, R0 ;  /* 0x0000000000047306 */ /* 0x0004e20000201400 */
[----:B------:R-:W-:Y:S02]  /*a770*/  FSEL R58, R7, -INF , !P6 ;  /* 0xff800000073a7808 */ /* 0x000fe40007000000 */
[----:B------:R-:W-:-:S02]  /*a780*/  FSEL R24, R6, -INF , !P5 ;  /* 0xff80000006187808 */ /* 0x000fc40006800000 */
[C---:B------:R-:W-:Y:S01]  /*a790*/  ISETP.GE.AND P6, PT, R2.reuse, R48, PT ;  /* 0x000000300200720c */ /* 0x040fe20003fc6270 */
[----:B-1----:R-:W-:Y:S01]  /*a7a0*/  FFMA.FTZ R6, R3, R187, R20 ;  /* 0x000000bb03067223 */ /* 0x002fe20000010014 */
[C---:B------:R-:W-:Y:S02]  /*a7b0*/  ISETP.GE.AND P2, PT, R2.reuse, R49, PT ;  /* 0x000000310200720c */ /* 0x040fe40003f46270 */
[C---:B------:R-:W-:Y:S02]  /*a7c0*/  ISETP.GE.AND P5, PT, R2.reuse, R51, PT ;  /* 0x000000330200720c */ /* 0x040fe40003fa6270 */
[----:B------:R-:W-:Y:S01]  /*a7d0*/  ISETP.GE.AND P4, PT, R2, R50, PT ;  /* 0x000000320200720c */ /* 0x000fe20003f86270 */
[-C--:B------:R-:W-:Y:S01]  /*a7e0*/  FFMA.FTZ R2, R8, R187.reuse, R35 ;  /* 0x000000bb08027223 */ /* 0x080fe20000010023 */
[----:B------:R-:W-:Y:S01]  /*a7f0*/  FSEL R55, R5, -INF , !P3 ;  /* 0xff80000005377808 */ /* 0x000fe20005800000 */
[CC--:B------:R-:W-:Y:S01]  /*a800*/  FFMA.FTZ R5, R3.reuse, R187.reuse, R22 ;  /* 0x000000bb03057223 */ /* 0x0c0fe20000010016 */
[----:B------:R-:W-:Y:S01]  /*a810*/  FSEL R20, R6, -INF , !P6 ;  /* 0xff80000006147808 */ /* 0x000fe20007000000 */
[CC--:B------:R-:W-:Y:S01]  /*a820*/  FFMA.FTZ R6, R3.reuse, R187.reuse, R16 ;  /* 0x000000bb03067223 */ /* 0x0c0fe20000010010 */
[----:B------:R-:W-:Y:S01]  /*a830*/  FSEL R57, R2, -INF , !P1 ;  /* 0xff80000002397808 */ /* 0x000fe20004800000 */
[----:B------:R-:W-:Y:S01]  /*a840*/  FFMA.FTZ R3, R3, R187, R18 ;  /* 0x000000bb03037223 */ /* 0x000fe20000010012 */
[----:B------:R-:W-:-:S02]  /*a850*/  FSEL R37, R5, -INF , !P2 ;  /* 0xff80000005257808 */ /* 0x000fc40005000000 */
[C---:B------:R-:W-:Y:S02]  /*a860*/  ISETP.GE.AND P3, PT, R0.reuse, R48, PT ;  /* 0x000000300000720c */ /* 0x040fe40003f66270 */
[C---:B------:R-:W-:Y:S02]  /*a870*/  ISETP.GE.AND P1, PT, R0.reuse, R49, PT ;  /* 0x000000310000720c */ /* 0x040fe40003f26270 */
[C---:B------:R-:W-:Y:S02]  /*a880*/  ISETP.GE.AND P6, PT, R0.reuse, R51, PT ;  /* 0x000000330000720c */ /* 0x040fe40003fc6270 */
[C---:B------:R-:W-:Y:S02]  /*a890*/  ISETP.GE.AND P2, PT, R0.reuse, R50, PT ;  /* 0x000000320000720c */ /* 0x040fe40003f46270 */
[----:B--2---:R-:W-:Y:S02]  /*a8a0*/  IADD3 R0, R0, 0x39, RZ ;  /* 0x0000003900007810 */ /* 0x004fe40007ffe0ff */
[----:B------:R-:W-:Y:S01]  /*a8b0*/  FSEL R45, R3, -INF , !P4 ;  /* 0xff800000032d7808 */ /* 0x000fe20006000000 */
[CC--:B---3--:R-:W-:Y:S01]  /*a8c0*/  FFMA.FTZ R3, R4.reuse, R187.reuse, R52 ;  /* 0x000000bb04037223 */ /* 0x0c8fe20000010034 */
[----:B------:R-:W1:Y:S01]  /*a8d0*/  I2F R2, R0 ;  /* 0x0000000000027306 */ /* 0x000e620000201400 */
[----:B------:R-:W-:-:S03]  /*a8e0*/  FFMA.FTZ R5, R4, R187, R60 ;  /* 0x000000bb04057223 */ /* 0x000fc6000001003c */
[----:B------:R-:W-:Y:S02]  /*a8f0*/  FSEL R35, R3, -INF , !P6 ;  /* 0xff80000003237808 */ /* 0x000fe40007000000 */
[----:B------:R-:W-:Y:S01]  /*a900*/  ISETP.GE.AND P6, PT, R252, 0x3, PT ;  /* 0x00000003fc00780c */ /* 0x000fe20003fc6270 */
[----:B------:R-:W-:Y:S01]  /*a910*/  FFMA.FTZ R7, R4, R187, R62 ;  /* 0x000000bb04077223 */ /* 0x000fe2000001003e */
[----:B------:R-:W-:Y:S02]  /*a920*/  FSEL R43, R6, -INF , !P5 ;  /* 0xff800000062b7808 */ /* 0x000fe40006800000 */
[----:B------:R-:W-:Y:S02]  /*a930*/  FSEL R14, R5, -INF , !P3 ;  /* 0xff800000050e7808 */ /* 0x000fe40005800000 */
[----:B------:R-:W-:Y:S02]  /*a940*/  FSEL R15, R7, -INF , !P1 ;  /* 0xff800000070f7808 */ /* 0x000fe40004800000 */
[----:B------:R-:W-:-:S02]  /*a950*/  ISETP.GE.AND P5, PT, R0, R48, PT ;  /* 0x000000300000720c */ /* 0x000fc40003fa6270 */
[----:B------:R-:W-:Y:S01]  /*a960*/  ISETP.GE.AND P4, PT, R0, R49, PT ;  /* 0x000000310000720c */ /* 0x000fe20003f86270 */
[----:B-1----:R-:W-:Y:S01]  /*a970*/  FFMA.FTZ R6, R2, R187, R21 ;  /* 0x000000bb02067223 */ /* 0x002fe20000010015 */
[----:B------:R-:W-:Y:S01]  /*a980*/  ISETP.GE.AND P3, PT, R0, R51, PT ;  /* 0x000000330000720c */ /* 0x000fe20003f66270 */
[-C--:B------:R-:W-:Y:S01]  /*a990*/  FFMA.FTZ R5, R2, R187.reuse, R23 ;  /* 0x000000bb02057223 */ /* 0x080fe20000010017 */
[----:B------:R-:W-:Y:S01]  /*a9a0*/  ISETP.GE.AND P1, PT, R0, R50, PT ;  /* 0x000000320000720c */ /* 0x000fe20003f26270 */
[-C--:B------:R-:W-:Y:S02]  /*a9b0*/  FFMA.FTZ R0, R2, R187.reuse, R17 ;  /* 0x000000bb02007223 */ /* 0x080fe40000010011 */
[-C--:B------:R-:W-:Y:S02]  /*a9c0*/  FFMA.FTZ R4, R4, R187.reuse, R54 ;  /* 0x000000bb04047223 */ /* 0x080fe40000010036 */
[----:B------:R-:W-:Y:S01]  /*a9d0*/  FFMA.FTZ R2, R2, R187, R19 ;  /* 0x000000bb02027223 */ /* 0x000fe20000010013 */
[----:B------:R-:W-:-:S02]  /*a9e0*/  FSEL R16, R6, -INF , !P5 ;  /* 0xff80000006107808 */ /* 0x000fc40006800000 */
[----:B------:R-:W-:Y:S02]  /*a9f0*/  FSEL R19, R4, -INF , !P2 ;  /* 0xff80000004137808 */ /* 0x000fe40005000000 */
[----:B------:R-:W-:Y:S02]  /*aa00*/  FSEL R18, R5, -INF , !P4 ;  /* 0xff80000005127808 */ /* 0x000fe40006000000 */
[----:B------:R-:W-:Y:S02]  /*aa10*/  FSEL R36, R0, -INF , !P3 ;  /* 0xff80000000247808 */ /* 0x000fe40005800000 */
[----:B------:R-:W-:Y:S01]  /*aa20*/  FSEL R38, R2, -INF , !P1 ;  /* 0xff80000002267808 */ /* 0x000fe20004800000 */
        /* <DEDUP_REMOVED lines=53> */
.L_x_1003:
[----:B------:R-:W-:Y:S05]  /*ad80*/  BSYNC B0 ;  /* 0x0000000000007941 */ /* 0x000fea0003800000 */
.L_x_1002:
[----:B------:R-:W0:Y:S02]  /*ad90*/  LDGDEPBAR ;  /* 0x00000000000079af */ /* 0x000e240000000000 */
.L_x_1001:
[----:B-1----:R-:W3:Y:S04]  /*ada0*/  LDL R6, [R1+0x12c] ;  /* 0x00012c0001067983 */ /* 0x002ee80000100800 */
[----:B------:R-:W4:Y:S04]  /*adb0*/  LDL R5, [R1+0xa8] ;  /* 0x0000a80001057983 */ /* 0x000f280000100800 */
[----:B--2---:R-:W2:Y:S04]  /*adc0*/  LDL R4, [R1+0xa4] ;  /* 0x0000a40001047983 */ /* 0x004ea80000100800 */
[----:B------:R-:W2:Y:S01]  /*add0*/  LDL R3, [R1+0x128] ;  /* 0x0001280001037983 */ /* 0x000ea20000100800 */
        /* <DEDUP_REMOVED lines=29> */
[----:B------:R-:W-:-:S03]  /*afb0*/  FMNMX.FTZ R8, R39, R8, !PT ;  /* 0x0000000827087209 */ /* 0x000fc60007810000 */
[----:B------:R-:W1:Y:S01]  /*afc0*/  SHFL.BFLY PT, R2, R0, 0x2, 0x1f ;  /* 0x0c401f0000027f89 */ /* 0x000e6200000e0000 */
[----:B------:R-:W-:-:S04]  /*afd0*/  FMNMX.FTZ R8, R37, R8, !PT ;  /* 0x0000000825087209 */ /* 0x000fc80007810000 */
[----:B------:R-:W-:Y:S01]  /*afe0*/  FMNMX.FTZ R8, R18, R8, !PT ;  /* 0x0000000812087209 */ /* 0x000fe20007810000 */
[----:B------:R-:W-:-:S04]  /*aff0*/  IMAD.SHL.U32 R224, R232, 0x2, RZ ;  /* 0x00000002e8e07824 */ /* 0x000fc800078e00ff */
[----:B------:R-:W1:Y:S02]  /*b000*/  SHFL.BFLY PT, R9, R8, 0x2, 0x1f ;  /* 0x0c401f0008097f89 */ /* 0x000e6400000e0000 */
[----:B-1----:R-:W-:-:S05]  /*b010*/  FMNMX.FTZ R0, R0, R2, !PT ;  /* 0x0000000200007209 */ /* 0x002fca0007810000 */
[----:B------:R-:W1:Y:S01]  /*b020*/  SHFL.BFLY PT, R13, R0, 0x1, 0x1f ;  /* 0x0c201f00000d7f89 */ /* 0x000e6200000e0000 */
[----:B------:R-:W-:Y:S02]  /*b030*/  FMNMX.FTZ R8, R8, R9, !PT ;  /* 0x0000000908087209 */ /* 0x000fe40007810000 */
[----:B-1----:R-:W-:-:S04]  /*b040*/  FMNMX.FTZ R223, R0, R13, !PT ;  /* 0x0000000d00df7209 */ /* 0x002fc80007810000 */
[----:B------:R-:W-:Y:S01]  /*b050*/  FSETP.NEU.FTZ.AND P1, PT, R223, -INF , PT ;  /* 0xff800000df00780b */ /* 0x000fe20003f3d000 */
        /* <DEDUP_REMOVED lines=13> */
[----:B---3--:R-:W-:-:S05]  /*b130*/  IMAD.WIDE.U32 R190, R6, -0x2daee0ad, RZ ;  /* 0xd2511f5306be7825 */ /* 0x008fca00078e00ff */
[----:B------:R-:W-:Y:S02]  /*b140*/  LOP3.LUT R213, R191, UR37, R224, 0x96, !PT ;  /* 0x00000025bfd57c12 */ /* 0x000fe4000f8e96e0 */
[----:B------:R-:W-:Y:S01]  /*b150*/  LOP3.LUT R6, R237, UR17, R190, 0x96, !PT ;  /* 0x00000011ed067c12 */ /* 0x000fe2000f8e96be */
[----:B----4-:R-:W-:Y:S02]  /*b160*/  IMAD R230, R5, -0x326172a9, RZ ;  /* 0xcd9e8d5705e67824 */ /* 0x010fe400078e02ff */
[----:B------:R-:W-:-:S04]  /*b170*/  IMAD.WIDE.U32 R22, R213, -0x326172a9, RZ ;  /* 0xcd9e8d57d5167825 */ /* 0x000fc800078e00ff */
[----:B------:R-:W-:Y:S01]  /*b180*/  IMAD.WIDE.U32 R6, R6, -0x326172a9, RZ ;  /* 0xcd9e8d5706067825 */ /* 0x000fe200078e00ff */
[----:B------:R-:W-:-:S03]  /*b190*/  LOP3.LUT R2, R23, UR18, R230, 0x96, !PT ;  /* 0x0000001217027c12 */ /* 0x000fc6000f8e96e6 */
[----:B--2---:R-:W-:Y:S01]  /*b1a0*/  IMAD.MOV.U32 R226, RZ, RZ, R4 ;  /* 0x000000ffffe27224 */ /* 0x004fe200078e0004 */
[----:B------:R-:W-:Y:S01]  /*b1b0*/  LOP3.LUT R4, R7, UR16, R22, 0x96, !PT ;  /* 0x0000001007047c12 */ /* 0x000fe2000f8e9616 */
[----:B------:R-:W-:Y:S02]  /*b1c0*/  IMAD.MOV.U32 R231, RZ, RZ, R3 ;  /* 0x000000ffffe77224 */ /* 0x000fe400078e0003 */
[----:B------:R-:W-:-:S04]  /*b1d0*/  IMAD.WIDE.U32 R2, R2, -0x2daee0ad, RZ ;  /* 0xd2511f5302027825 */ /* 0x000fc800078e00ff */
[----:B------:R-:W-:Y:S01]  /*b1e0*/  IMAD.WIDE.U32 R4, R4, -0x2daee0ad, RZ ;  /* 0xd2511f5304047825 */ /* 0x000fe200078e00ff */
[----:B------:R-:W-:-:S04]  /*b1f0*/  LOP3.LUT R3, R3, UR15, R236, 0x96, !PT ;  /* 0x0000000f03037c12 */ /* 0x000fc8000f8e96ec */
[----:B------:R-:W-:Y:S02]  /*b200*/  LOP3.LUT R10, R5, UR11, R2, 0x96, !PT ;  /* 0x0000000b050a7c12 */ /* 0x000fe4000f8e9602 */
[----:B------:R-:W1:Y:S01]  /*b210*/  SHFL.BFLY PT, R5, R8, 0x1, 0x1f ;  /* 0x0c201f0008057f89 */ /* 0x000e6200000e0000 */
        /* <DEDUP_REMOVED lines=8> */
[----:B------:R-:W-:Y:S01]  /*b2a0*/  FMUL.FTZ R2, R223, c[0x0][0x23c] ;  /* 0x00008f00df027a20 */ /* 0x000fe20000410000 */
[----:B-1----:R-:W-:Y:S01]  /*b2b0*/  FMNMX.FTZ R242, R8, R5, !PT ;  /* 0x0000000508f27209 */ /* 0x002fe20007810000 */
[----:B------:R-:W-:-:S03]  /*b2c0*/  IMAD.WIDE.U32 R8, R9, -0x326172a9, RZ ;  /* 0xcd9e8d5709087825 */ /* 0x000fc600078e00ff */
[----:B------:R-:W-:Y:S01]  /*b2d0*/  FSEL R2, R2, RZ, P1 ;  /* 0x000000ff02027208 */ /* 0x000fe20000800000 */
[----:B------:R-:W-:-:S04]  /*b2e0*/  IMAD.WIDE.U32 R4, R4, -0x326172a9, RZ ;  /* 0xcd9e8d5704047825 */ /* 0x000fc800078e00ff */
[----:B------:R-:W-:Y:S01]  /*b2f0*/  FFMA.FTZ R0, R14, c[0x0][0x23c], -R2 ;  /* 0x00008f000e007a23 */ /* 0x000fe20000010802 */
[----:B------:R-:W-:Y:S01]  /*b300*/  LOP3.LUT R14, R9, UR8, R10, 0x96, !PT ;  /* 0x00000008090e7c12 */ /* 0x000fe2000f8e960a */
[----:B------:R-:W-:Y:S01]  /*b310*/  FFMA.FTZ R10, R72, c[0x0][0x23c], -R2 ;  /* 0x00008f00480a7a23 */ /* 0x000fe20000010802 */
[----:B------:R-:W-:Y:S01]  /*b320*/  LOP3.LUT R3, R5, UR13, R8, 0x96, !PT ;  /* 0x0000000d05037c12 */ /* 0x000fe2000f8e9608 */
[----:B------:R1:W-:Y:S01]  /*b330*/  MUFU.EX2 R196, R0 ;  /* 0x0000000000c47308 */ /* 0x0003e20000000800 */
[C---:B------:R-:W-:Y:S01]  /*b340*/  FMUL.FTZ R9, R242.reuse, c[0x0][0x23c] ;  /* 0x00008f00f2097a20 */ /* 0x040fe20000410000 */
[----:B------:R-:W-:-:S06]  /*b350*/  FSETP.NEU.FTZ.AND P2, PT, R242, -INF , PT ;  /* 0xff800000f200780b */ /* 0x000fcc0003f5d000 */
[----:B------:R2:W3:Y:S01]  /*b360*/  MUFU.EX2 R229, R10 ;  /* 0x0000000a00e57308 */ /* 0x0004e20000000800 */
[----:B------:R-:W-:Y:S02]  /*b370*/  LOP3.LUT R11, R4, 0xffff, RZ, 0xc0, !PT ;  /* 0x0000ffff040b7812 */ /* 0x000fe400078ec0ff */
[C---:B------:R-:W-:Y:S02]  /*b380*/  LOP3.LUT R5, R3.reuse, 0xff, RZ, 0xc0, !PT ;  /* 0x000000ff03057812 */ /* 0x040fe400078ec0ff */
[----:B-1----:R-:W-:-:S04]  /*b390*/  LOP3.LUT R0, R3, 0xffff, RZ, 0xc0, !PT ;  /* 0x0000ffff03007812 */ /* 0x002fc800078ec0ff */
[----:B------:R-:W-:Y:S02]  /*b3a0*/  SHF.R.U32.HI R8, RZ, 0x8, R0 ;  /* 0x00000008ff087819 */ /* 0x000fe40000011600 */
[----:B------:R-:W-:Y:S02]  /*b3b0*/  FSEL R0, R9, RZ, P2 ;  /* 0x000000ff09007208 */ /* 0x000fe40001000000 */
[----:B--2---:R-:W-:Y:S02]  /*b3c0*/  LOP3.LUT R10, R4, 0xff, RZ, 0xc0, !PT ;  /* 0x000000ff040a7812 */ /* 0x004fe400078ec0ff */
[--C-:B------:R-:W-:Y:S02]  /*b3d0*/  SHF.R.U32.HI R13, RZ, 0x10, R4.reuse ;  /* 0x00000010ff0d7819 */ /* 0x100fe40000011604 */
[----:B------:R-:W-:Y:S02]  /*b3e0*/  SHF.R.U32.HI R9, RZ, 0x18, R4 ;  /* 0x00000018ff097819 */ /* 0x000fe40000011604 */
[----:B------:R-:W-:-:S02]  /*b3f0*/  LOP3.LUT R4, R8, 0xffff, RZ, 0xc0, !PT ;  /* 0x0000ffff08047812 */ /* 0x000fc400078ec0ff */
[C---:B------:R-:W-:Y:S02]  /*b400*/  ISETP.GE.U32.AND P3, PT, R235.reuse, R5, PT ;  /* 0x00000005eb00720c */ /* 0x040fe40003f66070 */
[----:B------:R-:W-:Y:S01]  /*b410*/  ISETP.GE.U32.AND P5, PT, R235, R4, PT ;  /* 0x00000004eb00720c */ /* 0x000fe20003fa6070 */
[--C-:B------:R-:W-:Y:S01]  /*b420*/  FFMA.FTZ R4, R158, c[0x0][0x23c], -R0.reuse ;  /* 0x00008f009e047a23 */ /* 0x100fe20000010800 */
[----:B---3--:R-:W-:Y:S01]  /*b430*/  F2FP.PACK_AB R5, R229, R196 ;  /* 0x000000c4e505723e */ /* 0x008fe200000000ff */
[----:B------:R-:W-:Y:S02]  /*b440*/  FFMA.FTZ R8, R15, c[0x0][0x23c], -R0 ;  /* 0x00008f000f087a23 */ /* 0x000fe40000010800 */
[----:B------:R1:W-:Y:S01]  /*b450*/  MUFU.EX2 R158, R4 ;  /* 0x00000004009e7308 */ /* 0x0003e20000000800 */
[C---:B------:R-:W-:Y:S02]  /*b460*/  PRMT R34, R5.reuse, 0x7610, R34 ;  /* 0x0000761005227816 */ /* 0x040fe40000000022 */
[----:B------:R-:W-:-:S03]  /*b470*/  PRMT R32, R5, 0x7632, R32 ;  /* 0x0000763205207816 */ /* 0x000fc60000000020 */
[----:B------:R-:W-:Y:S02]  /*b480*/  @!P3 HADD2 R15, -R34.H0_H0, -RZ.H0_H0 ;  /* 0xa00000ff220fb230 */ /* 0x000fe40000000900 */
[----:B------:R-:W2:Y:S01]  /*b490*/  MUFU.EX2 R146, R8 ;  /* 0x0000000800927308 */ /* 0x000ea20000000800 */
[----:B------:R-:W-:Y:S02]  /*b4a0*/  PRMT R245, R34, 0x5410, R32 ;  /* 0x0000541022f57816 */ /* 0x000fe40000000020 */
[--C-:B-1----:R-:W-:Y:S02]  /*b4b0*/  SHF.R.U32.HI R4, RZ, 0x18, R3.reuse ;  /* 0x00000018ff047819 */ /* 0x102fe40000011603 */
[----:B------:R-:W-:-:S04]  /*b4c0*/  SHF.R.U32.HI R3, RZ, 0x10, R3 ;  /* 0x00000010ff037819 */ /* 0x000fc80000011603 */
[----:B------:R-:W-:Y:S02]  /*b4d0*/  LOP3.LUT R3, R3, 0xff, RZ, 0xc0, !PT ;  /* 0x000000ff03037812 */ /* 0x000fe400078ec0ff */
[----:B------:R-:W-:Y:S02]  /*b4e0*/  @!P3 PRMT R34, R15, 0x5410, RZ ;  /* 0x000054100f22b816 */ /* 0x000fe400000000ff */
[----:B------:R-:W-:Y:S01]  /*b4f0*/  ISETP.GE.U32.AND P3, PT, R235, R3, PT ;  /* 0x00000003eb00720c */ /* 0x000fe20003f66070 */
[----:B------:R-:W-:-:S04]  /*b500*/  FFMA.FTZ R3, R159, c[0x0][0x23c], -R2 ;  /* 0x00008f009f037a23 */ /* 0x000fc80000010802 */
[----:B------:R1:W-:Y:S01]  /*b510*/  MUFU.EX2 R228, R3 ;  /* 0x0000000300e47308 */ /* 0x0003e20000000800 */
[----:B------:R-:W-:Y:S02]  /*b520*/  ISETP.GE.U32.AND P4, PT, R235, R4, PT ;  /* 0x00000004eb00720c */ /* 0x000fe40003f86070 */
[----:B--2---:R-:W-:Y:S01]  /*b530*/  F2FP.PACK_AB R4, R158, R146 ;  /* 0x000000929e04723e */ /* 0x004fe200000000ff */
[----:B------:R-:W-:-:S03]  /*b540*/  @!P5 HADD2 R17, -R32.H0_H0, -RZ.H0_H0 ;  /* 0xa00000ff2011d230 */ /* 0x000fc60000000900 */
[----:B------:R-:W-:Y:S01]  /*b550*/  PRMT R31, R4, 0x7610, R31 ;  /* 0x00007610041f7816 */ /* 0x000fe2000000001f */
[----:B-1----:R-:W-:-:S04]  /*b560*/  FFMA.FTZ R3, R73, c[0x0][0x23c], -R2 ;  /* 0x00008f0049037a23 */ /* 0x002fc80000010802 */
[----:B------:R1:W2:Y:S01]  /*b570*/  MUFU.EX2 R187, R3 ;  /* 0x0000000300bb7308 */ /* 0x0002a20000000800 */
[----:B------:R-:W-:Y:S01]  /*b580*/  PRMT R33, R4, 0x7632, R33 ;  /* 0x0000763204217816 */ /* 0x000fe20000000021 */
[----:B------:R-:W-:Y:S01]  /*b590*/  @!P3 HADD2 R21, -R31.H0_H0, -RZ.H0_H0 ;  /* 0xa00000ff1f15b230 */ /* 0x000fe20000000900 */
[--C-:B------:R-:W-:Y:S01]  /*b5a0*/  FFMA.FTZ R4, R160, c[0x0][0x23c], -R0.reuse ;  /* 0x00008f00a0047a23 */ /* 0x100fe20000010800 */
[----:B------:R-:W-:Y:S01]  /*b5b0*/  STL [R1+0x170], R50 ;  /* 0x0001703201007387 */ /* 0x000fe20000100800 */
[----:B------:R-:W-:Y:S01]  /*b5c0*/  FFMA.FTZ R8, R75, c[0x0][0x23c], -R0 ;  /* 0x00008f004b087a23 */ /* 0x000fe20000010800 */
[----:B------:R-:W-:Y:S02]  /*b5d0*/  @!P5 PRMT R32, R17, 0x5410, RZ ;  /* 0x000054101120d816 */ /* 0x000fe400000000ff */
[----:B------:R3:W-:Y:S01]  /*b5e0*/  STL [R1+0x16c], R49 ;  /* 0x00016c3101007387 */ /* 0x0007e20000100800 */
[----:B------:R-:W-:Y:S02]  /*b5f0*/  ISETP.GE.U32.AND P5, PT, R235, R10, PT ;  /* 0x0000000aeb00720c */ /* 0x000fe40003fa6070 */
[----:B-1----:R-:W-:Y:S01]  /*b600*/  SHF.R.U32.HI R3, RZ, 0x8, R11 ;  /* 0x00000008ff037819 */ /* 0x002fe2000001160b */
[----:B------:R1:W-:Y:S03]  /*b610*/  MUFU.EX2 R159, R4 ;  /* 0x00000004009f7308 */ /* 0x0003e60000000800 */
[----:B------:R-:W-:-:S05]  /*b620*/  LOP3.LUT R3, R3, 0xffff, RZ, 0xc0, !PT ;  /* 0x0000ffff03037812 */ /* 0x000fca00078ec0ff */
[----:B------:R4:W4:Y:S01]  /*b630*/  MUFU.EX2 R186, R8 ;  /* 0x0000000800ba7308 */ /* 0x0009220000000800 */
[----:B------:R-:W-:Y:S01]  /*b640*/  @!P4 HADD2 R26, -R33.H0_H0, -RZ.H0_H0 ;  /* 0xa00000ff211ac230 */ /* 0x000fe20000000900 */
[----:B---3--:R-:W-:Y:S02]  /*b650*/  PRMT R49, R31, 0x5410, R33 ;  /* 0x000054101f317816 */ /* 0x008fe40000000021 */
[----:B------:R-:W-:Y:S02]  /*b660*/  @!P3 PRMT R31, R21, 0x5410, RZ ;  /* 0x00005410151fb816 */ /* 0x000fe400000000ff */
[----:B------:R-:W-:Y:S02]  /*b670*/  ISETP.GE.U32.AND P3, PT, R235, R3, PT ;  /* 0x00000003eb00720c */ /* 0x000fe40003f66070 */
[----:B--2---:R-:W-:Y:S01]  /*b680*/  F2FP.PACK_AB R3, R187, R228 ;  /* 0x000000e4bb03723e */ /* 0x004fe200000000ff */
[----:B-1----:R-:W-:-:S03]  /*b690*/  IMAD.WIDE.U32 R4, R14, -0x2daee0ad, RZ ;  /* 0xd2511f530e047825 */ /* 0x002fc600078e00ff */
[C---:B------:R-:W-:Y:S02]  /*b6a0*/  PRMT R30, R3.reuse, 0x7610, R30 ;  /* 0x00007610031e7816 */ /* 0x040fe4000000001e */
[----:B------:R-:W-:Y:S02]  /*b6b0*/  PRMT R29, R3, 0x7632, R29 ;  /* 0x00007632031d7816 */ /* 0x000fe4000000001d */
[----:B------:R-:W-:Y:S01]  /*b6c0*/  @!P4 PRMT R33, R26, 0x5410, RZ ;  /* 0x000054101a21c816 */ /* 0x000fe200000000ff */
[----:B------:R-:W-:Y:S01]  /*b6d0*/  @!P5 HADD2 R42, -R30.H0_H0, -RZ.H0_H0 ;  /* 0xa00000ff1e2ad230 */ /* 0x000fe20000000900 */
[----:B------:R-:W-:Y:S01]  /*b6e0*/  ISETP.GE.U32.AND P4, PT, R235, R9, PT ;  /* 0x00000009eb00720c */ /* 0x000fe20003f86070 */
[----:B------:R-:W-:Y:S01]  /*b6f0*/  @!P3 HADD2 R27, -R29.H0_H0, -RZ.H0_H0 ;  /* 0xa00000ff1d1bb230 */ /* 0x000fe20000000900 */
[----:B----4-:R-:W-:Y:S02]  /*b700*/  LOP3.LUT R8, R13, 0xff, RZ, 0xc0, !PT ;  /* 0x000000ff0d087812 */ /* 0x010fe400078ec0ff */
[----:B------:R-:W-:-:S02]  /*b710*/  LOP3.LUT R3, R5, UR14, R12, 0x96, !PT ;  /* 0x0000000e05037c12 */ /* 0x000fc4000f8e960c */
[----:B------:R-:W-:Y:S02]  /*b720*/  PRMT R184, R30, 0x5410, R29 ;  /* 0x000054101eb87816 */ /* 0x000fe4000000001d */
[----:B------:R-:W-:Y:S02]  /*b730*/  @!P5 PRMT R30, R42, 0x5410, RZ ;  /* 0x000054102a1ed816 */ /* 0x000fe400000000ff */
[----:B------:R-:W-:Y:S02]  /*b740*/  F2FP.PACK_AB R9, R186, R159 ;  /* 0x0000009fba09723e */ /* 0x000fe400000000ff */
[----:B------:R-:W-:Y:S02]  /*b750*/  ISETP.GE.U32.AND P5, PT, R235, R8, PT ;  /* 0x00000008eb00720c */ /* 0x000fe40003fa6070 */
[----:B------:R-:W-:Y:S02]  /*b760*/  LOP3.LUT R8, R3, 0xffff, RZ, 0xc0, !PT ;  /* 0x0000ffff03087812 */ /* 0x000fe400078ec0ff */
[----:B------:R-:W-:-:S02]  /*b770*/  @!P3 PRMT R29, R27, 0x5410, RZ ;  /* 0x000054101b1db816 */ /* 0x000fc400000000ff */
[C---:B------:R-:W-:Y:S02]  /*b780*/  PRMT R27, R9.reuse, 0x7632, R27 ;  /* 0x00007632091b7816 */ /* 0x040fe4000000001b */
[----:B------:R-:W-:Y:S02]  /*b790*/  SHF.R.U32.HI R8, RZ, 0x8, R8 ;  /* 0x00000008ff087819 */ /* 0x000fe40000011608 */
[----:B------:R-:W-:Y:S01]  /*b7a0*/  PRMT R26, R9, 0x7610, R26 ;  /* 0x00007610091a7816 */ /* 0x000fe2000000001a */
[----:B------:R-:W-:Y:S01]  /*b7b0*/  @!P4 HADD2 R46, -R27.H0_H0, -RZ.H0_H0 ;  /* 0xa00000ff1b2ec230 */ /* 0x000fe20000000900 */
[--C-:B------:R-:W-:Y:S01]  /*b7c0*/  FFMA.FTZ R9, R140, c[0x0][0x23c], -R2.reuse ;  /* 0x00008f008c097a23 */ /* 0x100fe20000010802 */
[----:B------:R-:W-:Y:S01]  /*b7d0*/  LOP3.LUT R8, R8, 0xffff, RZ, 0xc0, !PT ;  /* 0x0000ffff08087812 */ /* 0x000fe200078ec0ff */
        /* <DEDUP_REMOVED lines=11> */
[----:B------:R-:W-:Y:S02]  /*b890*/  LOP3.LUT R2, R4, 0xff, RZ, 0xc0, !PT ;  /* 0x000000ff04027812 */ /* 0x000fe400078ec0ff */
[----:B------:R-:W-:Y:S02]  /*b8a0*/  PRMT R183, R26, 0x5410, R27 ;  /* 0x000054101ab77816 */ /* 0x000fe4000000001b */
[----:B------:R-:W-:Y:S02]  /*b8b0*/  ISETP.GE.U32.AND P3, PT, R235, R8, PT ;  /* 0x00000008eb00720c */ /* 0x000fe40003f66070 */
[----:B------:R-:W-:-:S02]  /*b8c0*/  @!P4 PRMT R27, R46, 0x5410, RZ ;  /* 0x000054102e1bc816 */ /* 0x000fc400000000ff */
[----:B------:R-:W-:Y:S02]  /*b8d0*/  ISETP.GE.U32.AND P4, PT, R235, R2, PT ;  /* 0x00000002eb00720c */ /* 0x000fe40003f86070 */
        /* <DEDUP_REMOVED lines=20> */
[----:B------:R1:W-:Y:S01]  /*ba20*/  MUFU.EX2 R243, R9 ;  /* 0x0000000900f37308 */ /* 0x0003e20000000800 */
[----:B------:R-:W-:-:S07]  /*ba30*/  FSEL R14, R223, RZ, P1 ;  /* 0x000000ffdf0e7208 */ /* 0x000fce0000800000 */
[----:B------:R-:W2:Y:S01]  /*ba40*/  MUFU.EX2 R178, R10 ;  /* 0x0000000a00b27308 */ /* 0x000ea20000000800 */
[----:B-1----:R-:W-:Y:S02]  /*ba50*/  FMNMX.FTZ R9, R141, R8, !PT ;  /* 0x000000088d097209 */ /* 0x002fe40007810000 */
[----:B------:R-:W-:Y:S02]  /*ba60*/  FMNMX.FTZ R8, R143, R2, !PT ;  /* 0x000000028f087209 */ /* 0x000fe40007810000 */
[----:B------:R-:W-:Y:S02]  /*ba70*/  LOP3.LUT R2, R3, 0xff, RZ, 0xc0, !PT ;  /* 0x000000ff03027812 */ /* 0x000fe400078ec0ff */
[----:B------:R-:W-:Y:S02]  /*ba80*/  FMNMX.FTZ R9, R64, R9, !PT ;  /* 0x0000000940097209 */ /* 0x000fe40007810000 */
[----:B------:R-:W-:Y:S02]  /*ba90*/  ISETP.GE.U32.AND P1, PT, R235, R2, PT ;  /* 0x00000002eb00720c */ /* 0x000fe40003f26070 */
[----:B------:R-:W-:-:S02]  /*baa0*/  FMNMX.FTZ R2, R66, R8, !PT ;  /* 0x0000000842027209 */ /* 0x000fc40007810000 */
[----:B------:R-:W-:Y:S02]  /*bab0*/  FMNMX.FTZ R9, R58, R9, !PT ;  /* 0x000000093a097209 */ /* 0x000fe40007810000 */
[----:B------:R-:W-:Y:S02]  /*bac0*/  FMNMX.FTZ R2, R63, R2, !PT ;  /* 0x000000023f027209 */ /* 0x000fe40007810000 */
[----:B------:R-:W-:Y:S02]  /*bad0*/  FMNMX.FTZ R9, R55, R9, !PT ;  /* 0x0000000937097209 */ /* 0x000fe40007810000 */
[----:B------:R-:W-:Y:S02]  /*bae0*/  SHF.R.U32.HI R8, RZ, 0x18, R3 ;  /* 0x00000018ff087819 */ /* 0x000fe40000011603 */
[----:B------:R-:W-:Y:S02]  /*baf0*/  FMNMX.FTZ R2, R57, R2, !PT ;  /* 0x0000000239027209 */ /* 0x000fe40007810000 */
[----:B------:R-:W-:-:S02]  /*bb00*/  FMNMX.FTZ R9, R43, R9, !PT ;  /* 0x000000092b097209 */ /* 0x000fc40007810000 */
[----:B------:R-:W-:Y:S02]  /*bb10*/  FSEL R13, R242, RZ, P2 ;  /* 0x000000fff20d7208 */ /* 0x000fe40001000000 */
[----:B------:R-:W-:Y:S02]  /*bb20*/  ISETP.GE.U32.AND P2, PT, R235, R8, PT ;  /* 0x00000008eb00720c */ /* 0x000fe40003f46070 */
[----:B--2---:R-:W-:Y:S02]  /*bb30*/  F2FP.PACK_AB R10, R178, R243 ;  /* 0x000000f3b20a723e */ /* 0x004fe400000000ff */
[----:B------:R-:W-:Y:S02]  /*bb40*/  FMNMX.FTZ R8, R45, R2, !PT ;  /* 0x000000022d087209 */ /* 0x000fe40007810000 */
[----:B------:R-:W-:Y:S02]  /*bb50*/  FMNMX.FTZ R2, R36, R9, !PT ;  /* 0x0000000924027209 */ /* 0x000fe40007810000 */
[----:B------:R-:W-:-:S02]  /*bb60*/  PRMT R210, R10, 0x7610, R210 ;  /* 0x000076100ad27816 */ /* 0x000fc400000000d2 */
[----:B------:R-:W-:Y:S02]  /*bb70*/  PRMT R209, R10, 0x7632, R209 ;  /* 0x000076320ad17816 */ /* 0x000fe400000000d1 */
[----:B------:R-:W1:Y:S01]  /*bb80*/  SHFL.BFLY PT, R10, R2, 0x2, 0x1f ;  /* 0x0c401f00020a7f89 */ /* 0x000e6200000e0000 */
[----:B------:R-:W-:Y:S01]  /*bb90*/  SHF.R.U32.HI R3, RZ, 0x10, R3 ;  /* 0x00000010ff037819 */ /* 0x000fe20000011603 */
[----:B------:R-:W-:Y:S01]  /*bba0*/  @!P1 HADD2 R16, -R210.H0_H0, -RZ.H0_H0 ;  /* 0xa00000ffd2109230 */ /* 0x000fe20000000900 */
[----:B------:R-:W-:Y:S02]  /*bbb0*/  FMNMX.FTZ R8, R38, R8, !PT ;  /* 0x0000000826087209 */ /* 0x000fe40007810000 */
[----:B------:R-:W-:Y:S02]  /*bbc0*/  LOP3.LUT R9, R3, 0xff, RZ, 0xc0, !PT ;  /* 0x000000ff03097812 */ /* 0x000fe400078ec0ff */
[----:B------:R-:W-:Y:S02]  /*bbd0*/  LOP3.LUT R3, R4, 0xffff, RZ, 0xc0, !PT ;  /* 0x0000ffff04037812 */ /* 0x000fe400078ec0ff */
[--C-:B------:R-:W-:Y:S01]  /*bbe0*/  SHF.R.U32.HI R12, RZ, 0x10, R4.reuse ;  /* 0x00000010ff0c7819 */ /* 0x100fe20000011604 */
[----:B------:R2:W-:Y:S01]  /*bbf0*/  STL [R1+0x168], R48 ;  /* 0x0001683001007387 */ /* 0x0005e20000100800 */
[----:B------:R-:W-:-:S03]  /*bc00*/  SHF.R.U32.HI R4, RZ, 0x18, R4 ;  /* 0x00000018ff047819 */ /* 0x000fc60000011604 */
[----:B------:R-:W3:Y:S01]  /*bc10*/  SHFL.BFLY PT, R11, R8, 0x2, 0x1f ;  /* 0x0c401f00080b7f89 */ /* 0x000ee200000e0000 */
[----:B------:R-:W-:Y:S01]  /*bc20*/  SHF.R.U32.HI R3, RZ, 0x8, R3 ;  /* 0x00000008ff037819 */ /* 0x000fe20000011603 */
[----:B------:R-:W-:-:S03]  /*bc30*/  @!P3 HADD2 R20, -R209.H0_H0, -RZ.H0_H0 ;  /* 0xa00000ffd114b230 */ /* 0x000fc60000000900 */
[----:B------:R-:W-:Y:S02]  /*bc40*/  LOP3.LUT R3, R3, 0xffff, RZ, 0xc0, !PT ;  /* 0x0000ffff03037812 */ /* 0x000fe400078ec0ff */
[----:B--2---:R-:W-:Y:S02]  /*bc50*/  PRMT R48, R210, 0x5410, R209 ;  /* 0x00005410d2307816 */ /* 0x004fe400000000d1 */
[----:B------:R-:W-:Y:S02]  /*bc60*/  @!P1 PRMT R210, R16, 0x5410, RZ ;  /* 0x0000541010d29816 */ /* 0x000fe400000000ff */
[----:B------:R-:W-:Y:S01]  /*bc70*/  ISETP.GE.U32.AND P1, PT, R235, R4, PT ;  /* 0x00000004eb00720c */ /* 0x000fe20003f26070 */
[----:B------:R-:W-:-:S04]  /*bc80*/  FFMA.FTZ R4, R166, c[0x0][0x23c], -R0 ;  /* 0x00008f00a6047a23 */ /* 0x000fc80000010800 */
[----:B------:R2:W-:Y:S01]  /*bc90*/  MUFU.EX2 R166, R4 ;  /* 0x0000000400a67308 */ /* 0x0005e20000000800 */
[----:B------:R-:W-:Y:S02]  /*bca0*/  @!P3 PRMT R209, R20, 0x5410, RZ ;  /* 0x0000541014d1b816 */ /* 0x000fe400000000ff */
[----:B------:R-:W-:Y:S02]  /*bcb0*/  ISETP.GE.U32.AND P3, PT, R235, R3, PT ;  /* 0x00000003eb00720c */ /* 0x000fe40003f66070 */
[----:B-1----:R-:W-:Y:S01]  /*bcc0*/  FMNMX.FTZ R3, R2, R10, !PT ;  /* 0x0000000a02037209 */ /* 0x002fe20007810000 */
[----:B--2---:R-:W-:-:S04]  /*bcd0*/  FFMA.FTZ R4, R162, c[0x0][0x23c], -R0 ;  /* 0x00008f00a2047a23 */ /* 0x004fc80000010800 */
[----:B------:R-:W1:Y:S01]  /*bce0*/  MUFU.EX2 R252, R4 ;  /* 0x0000000400fc7308 */ /* 0x000e620000000800 */
[----:B------:R-:W2:Y:S01]  /*bcf0*/  SHFL.BFLY PT, R5, R3, 0x1, 0x1f ;  /* 0x0c201f0003057f89 */ /* 0x000ea200000e0000 */
[----:B------:R-:W-:Y:S01]  /*bd00*/  @!P5 HADD2 R47, -R26.H0_H0, -RZ.H0_H0 ;  /* 0xa00000ff1a2fd230 */ /* 0x000fe20000000900 */
[----:B---3--:R-:W-:Y:S01]  /*bd10*/  FMNMX.FTZ R2, R8, R11, !PT ;  /* 0x0000000b08027209 */ /* 0x008fe20007810000 */
[----:B------:R-:W-:-:S03]  /*bd20*/  FFMA.FTZ R10, R152, c[0x0][0x23c], -R0 ;  /* 0x00008f00980a7a23 */ /* 0x000fc60000010800 */
[----:B------:R-:W-:Y:S01]  /*bd30*/  @!P5 PRMT R26, R47, 0x5410, RZ ;  /* 0x000054102f1ad816 */ /* 0x000fe200000000ff */
[--C-:B------:R-:W-:Y:S01]  /*bd40*/  FFMA.FTZ R21, R142, c[0x0][0x23c], -R0.reuse ;  /* 0x00008f008e157a23 */ /* 0x100fe20000010800 */
[----:B------:R-:W-:Y:S01]  /*bd50*/  ISETP.GE.U32.AND P5, PT, R235, R9, PT ;  /* 0x00000009eb00720c */ /* 0x000fe20003fa6070 */
[--C-:B------:R-:W-:Y:S01]  /*bd60*/  FFMA.FTZ R9, R161, c[0x0][0x23c], -R0.reuse ;  /* 0x00008f00a1097a23 */ /* 0x100fe20000010800 */
[----:B------:R-:W-:Y:S01]  /*bd70*/  MUFU.EX2 R162, R15 ;  /* 0x0000000f00a27308 */ /* 0x000fe20000000800 */
[--C-:B------:R-:W-:Y:S02]  /*bd80*/  FFMA.FTZ R28, R67, c[0x0][0x23c], -R0.reuse ;  /* 0x00008f00431c7a23 */ /* 0x100fe40000010800 */
[--C-:B------:R-:W-:Y:S02]  /*bd90*/  FFMA.FTZ R41, R65, c[0x0][0x23c], -R0.reuse ;  /* 0x00008f0041297a23 */ /* 0x100fe40000010800 */
[--C-:B------:R-:W-:Y:S02]  /*bda0*/  FFMA.FTZ R40, R59, c[0x0][0x23c], -R0.reuse ;  /* 0x00008f003b287a23 */ /* 0x100fe40000010800 */
[--C-:B------:R-:W-:Y:S01]  /*bdb0*/  FFMA.FTZ R46, R53, c[0x0][0x23c], -R0.reuse ;  /* 0x00008f00352e7a23 */ /* 0x100fe20000010800 */
[----:B------:R-:W3:Y:S01]  /*bdc0*/  MUFU.EX2 R185, R17 ;  /* 0x0000001100b97308 */ /* 0x000ee20000000800 */
[----:B------:R-:W-:-:S02]  /*bdd0*/  FFMA.FTZ R47, R39, c[0x0][0x23c], -R0 ;  /* 0x00008f00272f7a23 */ /* 0x000fc40000010800 */
[--C-:B------:R-:W-:Y:S02]  /*bde0*/  FFMA.FTZ R144, R37, c[0x0][0x23c], -R0.reuse ;  /* 0x00008f0025907a23 */ /* 0x100fe40000010800 */
[----:B------:R-:W-:Y:S01]  /*bdf0*/  FFMA.FTZ R145, R18, c[0x0][0x23c], -R0 ;  /* 0x00008f0012917a23 */ /* 0x000fe20000010800 */
[----:B-1----:R-:W-:Y:S01]  /*be00*/  F2FP.PACK_AB R0, R252, R166 ;  /* 0x000000a6fc00723e */ /* 0x002fe200000000ff */
[----:B------:R-:W1:Y:S03]  /*be10*/  SHFL.BFLY PT, R4, R2, 0x1, 0x1f ;  /* 0x0c201f0002047f89 */ /* 0x000e6600000e0000 */
[C---:B------:R-:W-:Y:S02]  /*be20*/  PRMT R208, R0.reuse, 0x7632, R208 ;  /* 0x0000763200d07816 */ /* 0x040fe400000000d0 */
[----:B------:R-:W-:-:S03]  /*be30*/  PRMT R207, R0, 0x7610, R207 ;  /* 0x0000761000cf7816 */ /* 0x000fc600000000cf */
[----:B------:R-:W-:Y:S01]  /*be40*/  @!P2 HADD2 R24, -R208.H0_H0, -RZ.H0_H0 ;  /* 0xa00000ffd018a230 */ /* 0x000fe20000000900 */
[----:B------:R-:W-:Y:S02]  /*be50*/  LOP3.LUT R0, R12, 0xff, RZ, 0xc0, !PT ;  /* 0x000000ff0c007812 */ /* 0x000fe400078ec0ff */
[----:B------:R-:W-:Y:S02]  /*be60*/  PRMT R246, R207, 0x5410, R208 ;  /* 0x00005410cff67816 */ /* 0x000fe400000000d0 */
[----:B------:R-:W-:Y:S02]  /*be70*/  @!P2 PRMT R208, R24, 0x5410, RZ ;  /* 0x0000541018d0a816 */ /* 0x000fe400000000ff */
[----:B------:R-:W-:Y:S02]  /*be80*/  ISETP.GE.U32.AND P2, PT, R235, R0, PT ;  /* 0x00000000eb00720c */ /* 0x000fe40003f46070 */
[----:B--2---:R-:W-:Y:S01]  /*be90*/  FMNMX.FTZ R233, R3, R5, !PT ;  /* 0x0000000503e97209 */ /* 0x004fe20007810000 */
[----:B------:R-:W-:Y:S01]  /*bea0*/  FADD.FTZ R3, R70, -R13 ;  /* 0x8000000d46037221 */ /* 0x000fe20000010000 */
[----:B---3--:R-:W-:-:S03]  /*beb0*/  F2FP.PACK_AB R0, R185, R162 ;  /* 0x000000a2b900723e */ /* 0x008fc600000000ff */
[----:B------:R-:W-:Y:S01]  /*bec0*/  FMUL.FTZ R3, R3, c[0x0][0x23c] ;  /* 0x00008f0003037a20 */ /* 0x000fe20000410000 */
[----:B------:R-:W-:Y:S02]  /*bed0*/  PRMT R206, R0, 0x7610, R206 ;  /* 0x0000761000ce7816 */ /* 0x000fe400000000ce */
[----:B-1----:R-:W-:Y:S01]  /*bee0*/  FMNMX.FTZ R234, R2, R4, !PT ;  /* 0x0000000402ea7209 */ /* 0x002fe20007810000 */
[----:B------:R-:W1:Y:S01]  /*bef0*/  MUFU.EX2 R8, R3 ;  /* 0x0000000300087308 */ /* 0x000e620000000800 */
[----:B------:R-:W-:Y:S01]  /*bf00*/  PRMT R205, R0, 0x7632, R205 ;  /* 0x0000763200cd7816 */ /* 0x000fe200000000cd */
[----:B------:R-:W-:Y:S02]  /*bf10*/  @!P4 HADD2 R18, -R206.H0_H0, -RZ.H0_H0 ;  /* 0xa00000ffce12c230 */ /* 0x000fe40000000900 */
[----:B------:R-:W-:Y:S01]  /*bf20*/  FMUL.FTZ R0, R234, c[0x0][0x23c] ;  /* 0x00008f00ea007a20 */ /* 0x000fe20000410000 */
[----:B------:R-:W-:Y:S02]  /*bf30*/  PRMT R227, R206, 0x5410, R205 ;  /* 0x00005410cee37816 */ /* 0x000fe400000000cd */
[----:B------:R-:W-:-:S02]  /*bf40*/  @!P4 PRMT R206, R18, 0x5410, RZ ;  /* 0x0000541012cec816 */ /* 0x000fc400000000ff */
[----:B------:R-:W-:Y:S01]  /*bf50*/  FSETP.NEU.FTZ.AND P4, PT, R234, -INF , PT ;  /* 0xff800000ea00780b */ /* 0x000fe20003f9d000 */
[----:B------:R-:W-:-:S03]  /*bf60*/  @!P5 HADD2 R25, -R207.H0_H0, -RZ.H0_H0 ;  /* 0xa00000ffcf19d230 */ /* 0x000fc60000000900 */
[----:B------:R-:W-:Y:S01]  /*bf70*/  FSEL R0, R0, RZ, P4 ;  /* 0x000000ff00007208 */ /* 0x000fe20002000000 */
[----:B------:R-:W-:Y:S02]  /*bf80*/  FMUL.FTZ R2, R233, c[0x0][0x23c] ;  /* 0x00008f00e9027a20 */ /* 0x000fe40000410000 */
[----:B-1----:R-:W-:Y:S02]  /*bf90*/  FFMA.FTZ R239, R239, R8, R146 ;  /* 0x00000008efef7223 */ /* 0x002fe40000010092 */
[--C-:B------:R-:W-:Y:S02]  /*bfa0*/  FFMA.FTZ R16, R19, c[0x0][0x23c], -R0.reuse ;  /* 0x00008f0013107a23 */ /* 0x100fe40000010800 */
[--C-:B------:R-:W-:Y:S02]  /*bfb0*/  FFMA.FTZ R17, R204, c[0x0][0x23c], -R0.reuse ;  /* 0x00008f00cc117a23 */ /* 0x100fe40000010800 */
[--C-:B------:R-:W-:Y:S01]  /*bfc0*/  FFMA.FTZ R221, R148, c[0x0][0x23c], -R0.reuse ;  /* 0x00008f0094dd7a23 */ /* 0x100fe20000010800 */
[----:B------:R-:W-:Y:S01]  /*bfd0*/  @!P5 PRMT R207, R25, 0x5410, RZ ;  /* 0x0000541019cfd816 */ /* 0x000fe200000000ff */
        /* <DEDUP_REMOVED lines=13> */
[----:B------:R-:W-:-:S02]  /*c0b0*/  LEA R0, R232, 0x1, 0x1 ;  /* 0x00000001e8007811 */ /* 0x000fc400078e08ff */
[----:B------:R-:W-:Y:S02]  /*c0c0*/  FSETP.NEU.FTZ.AND P5, PT, R233, -INF , PT ;  /* 0xff800000e900780b */ /* 0x000fe40003fbd000 */
[----:B------:R-:W-:Y:S02]  /*c0d0*/  LOP3.LUT R0, R0, UR37, RZ, 0x3c, !PT ;  /* 0x0000002500007c12 */ /* 0x000fe4000f8e3cff */
[----:B------:R-:W-:Y:S01]  /*c0e0*/  FSEL R2, R2, RZ, P5 ;  /* 0x000000ff02027208 */ /* 0x000fe20002800000 */
[----:B------:R-:W-:Y:S01]  /*c0f0*/  FADD.FTZ R4, R71, -R14 ;  /* 0x8000000e47047221 */ /* 0x000fe20000010000 */
[----:B------:R-:W-:Y:S01]  /*c100*/  LOP3.LUT R0, R191, R0, RZ, 0x3c, !PT ;  /* 0x00000000bf007212 */ /* 0x000fe200078e3cff */
[----:B------:R-:W-:Y:S02]  /*c110*/  MUFU.EX2 R161, R9 ;  /* 0x0000000900a17308 */ /* 0x000fe40000000800 */
[----:B------:R-:W-:Y:S02]  /*c120*/  FFMA.FTZ R160, R154, c[0x0][0x23c], -R2 ;  /* 0x00008f009aa07a23 */ /* 0x000fe40000010802 */
[----:B------:R-:W-:-:S02]  /*c130*/  FMUL.FTZ R4, R4, c[0x0][0x23c] ;  /* 0x00008f0004047a20 */ /* 0x000fc40000410000 */
[----:B------:R-:W-:Y:S02]  /*c140*/  IMAD.WIDE.U32 R66, R0, -0x326172a9, RZ ;  /* 0xcd9e8d5700427825 */ /* 0x000fe400078e00ff */
[----:B------:R-:W1:Y:S08]  /*c150*/  MUFU.EX2 R154, R10 ;  /* 0x0000000a009a7308 */ /* 0x000e700000000800 */
[----:B------:R2:W3:Y:S01]  /*c160*/  MUFU.EX2 R9, R4 ;  /* 0x0000000400097308 */ /* 0x0004e20000000800 */
[----:B------:R-:W-:-:S02]  /*c170*/  FFMA.FTZ R14, R35, c[0x0][0x23c], -R2 ;  /* 0x00008f00230e7a23 */ /* 0x000fc40000010802 */
[--C-:B------:R-:W-:Y:S02]  /*c180*/  FFMA.FTZ R15, R195, c[0x0][0x23c], -R2.reuse ;  /* 0x00008f00c30f7a23 */ /* 0x100fe40000010802 */
[--C-:B------:R-:W-:Y:S02]  /*c190*/  FFMA.FTZ R35, R193, c[0x0][0x23c], -R2.reuse ;  /* 0x00008f00c1237a23 */ /* 0x100fe40000010802 */
[----:B------:R-:W-:Y:S01]  /*c1a0*/  FFMA.FTZ R37, R189, c[0x0][0x23c], -R2 ;  /* 0x00008f00bd257a23 */ /* 0x000fe20000010802 */
[----:B--2---:R-:W-:Y:S01]  /*c1b0*/  LOP3.LUT R4, R67, UR18, R230, 0x96, !PT ;  /* 0x0000001243047c12 */ /* 0x004fe2000f8e96e6 */
[----:B------:R-:W-:-:S04]  /*c1c0*/  FFMA.FTZ R52, R170, c[0x0][0x23c], -R2 ;  /* 0x00008f00aa347a23 */ /* 0x000fc80000010802 */
[----:B------:R-:W-:-:S04]  /*c1d0*/  IMAD.WIDE.U32 R4, R4, -0x2daee0ad, RZ ;  /* 0xd2511f5304047825 */ /* 0x000fc800078e00ff */
        /* <DEDUP_REMOVED lines=10> */
[----:B-1----:R-:W-:Y:S02]  /*c280*/  F2FP.PACK_AB R2, R154, R161 ;  /* 0x000000a19a02723e */ /* 0x002fe400000000ff */
[----:B------:R-:W-:Y:S02]  /*c290*/  LOP3.LUT R10, R5, UR15, R236, 0x96, !PT ;  /* 0x0000000f050a7c12 */ /* 0x000fe4000f8e96ec */
[----:B------:R-:W-:-:S02]  /*c2a0*/  PRMT R203, R2, 0x7632, R203 ;  /* 0x0000763202cb7816 */ /* 0x000fc400000000cb */
[----:B------:R-:W-:Y:S01]  /*c2b0*/  PRMT R202, R2, 0x7610, R202 ;  /* 0x0000761002ca7816 */ /* 0x000fe200000000ca */
[----:B------:R-:W-:Y:S01]  /*c2c0*/  IMAD.WIDE.U32 R10, R10, -0x326172a9, RZ ;  /* 0xcd9e8d570a0a7825 */ /* 0x000fe200078e00ff */
[----:B------:R-:W-:-:S04]  /*c2d0*/  LOP3.LUT R2, R7, UR16, R66, 0x96, !PT ;  /* 0x0000001007027c12 */ /* 0x000fc8000f8e9642 */
[----:B------:R-:W-:Y:S01]  /*c2e0*/  LOP3.LUT R5, R11, UR12, R6, 0x96, !PT ;  /* 0x0000000c0b057c12 */ /* 0x000fe2000f8e9606 */
[----:B------:R-:W-:-:S05]  /*c2f0*/  IMAD.WIDE.U32 R2, R2, -0x2daee0ad, RZ ;  /* 0xd2511f5302027825 */ /* 0x000fca00078e00ff */
[----:B------:R-:W-:Y:S01]  /*c300*/  LOP3.LUT R3, R3, UR11, R4, 0x96, !PT ;  /* 0x0000000b03037c12 */ /* 0x000fe2000f8e9604 */
[----:B------:R-:W-:-:S05]  /*c310*/  IMAD.WIDE.U32 R4, R5, -0x2daee0ad, RZ ;  /* 0xd2511f5305047825 */ /* 0x000fca00078e00ff */
[----:B------:R-:W-:Y:S01]  /*c320*/  LOP3.LUT R5, R5, UR9, R2, 0x96, !PT ;  /* 0x0000000905057c12 */ /* 0x000fe2000f8e9602 */
        /* <DEDUP_REMOVED lines=10> */
[----:B------:R-:W-:-:S03]  /*c3d0*/  @!P1 HADD2 R36, -R203.H0_H0, -RZ.H0_H0 ;  /* 0xa00000ffcb249230 */ /* 0x000fc60000000900 */
[----:B------:R-:W-:Y:S01]  /*c3e0*/  FADD.FTZ R13, R68, -R0 ;  /* 0x80000000440d7221 */ /* 0x000fe20000010000 */
[----:B------:R-:W-:Y:S01]  /*c3f0*/  LOP3.LUT R0, R3, UR13, R4, 0x96, !PT ;  /* 0x0000000d03007c12 */ /* 0x000fe2000f8e9604 */
[----:B------:R-:W-:Y:S01]  /*c400*/  FMUL.FTZ R5, R12, c[0x0][0x23c] ;  /* 0x00008f000c057a20 */ /* 0x000fe20000410000 */
[----:B------:R-:W-:Y:S02]  /*c410*/  PRMT R225, R202, 0x5410, R203 ;  /* 0x00005410cae17816 */ /* 0x000fe400000000cb */
[----:B------:R-:W-:Y:S02]  /*c420*/  LOP3.LUT R4, R0, 0xff, RZ, 0xc0, !PT ;  /* 0x000000ff00047812 */ /* 0x000fe400078ec0ff */
[----:B------:R-:W-:Y:S02]  /*c430*/  @!P1 PRMT R203, R36, 0x5410, RZ ;  /* 0x0000541024cb9816 */ /* 0x000fe400000000ff */
[----:B------:R-:W-:Y:S02]  /*c440*/  ISETP.GE.U32.AND P1, PT, R235, R4, PT ;  /* 0x00000004eb00720c */ /* 0x000fe40003f26070 */
[----:B------:R-:W-:Y:S01]  /*c450*/  LOP3.LUT R4, R0, 0xffff, RZ, 0xc0, !PT ;  /* 0x0000ffff00047812 */ /* 0x000fe200078ec0ff */
[----:B------:R-:W-:Y:S01]  /*c460*/  MUFU.EX2 R14, R14 ;  /* 0x0000000e000e7308 */ /* 0x000fe20000000800 */
[----:B------:R-:W-:-:S02]  /*c470*/  @!P3 HADD2 R39, -R205.H0_H0, -RZ.H0_H0 ;  /* 0xa00000ffcd27b230 */ /* 0x000fc40000000900 */
[----:B------:R-:W-:-:S05]  /*c480*/  SHF.R.U32.HI R4, RZ, 0x8, R4 ;  /* 0x00000008ff047819 */ /* 0x000fca0000011604 */
[----:B------:R-:W1:Y:S01]  /*c490*/  MUFU.EX2 R5, R5 ;  /* 0x0000000500057308 */ /* 0x000e620000000800 */
[----:B------:R-:W-:Y:S01]  /*c4a0*/  LOP3.LUT R4, R4, 0xffff, RZ, 0xc0, !PT ;  /* 0x0000ffff04047812 */ /* 0x000fe200078ec0ff */
[----:B---3--:R-:W-:Y:S01]  /*c4b0*/  FFMA.FTZ R25, R238, R9, R196 ;  /* 0x00000009ee197223 */ /* 0x008fe200000100c4 */
[----:B------:R-:W-:-:S05]  /*c4c0*/  @!P3 PRMT R205, R39, 0x5410, RZ ;  /* 0x0000541027cdb816 */ /* 0x000fca00000000ff */
[----:B------:R-:W2:Y:S01]  /*c4d0*/  MUFU.EX2 R15, R15 ;  /* 0x0000000f000f7308 */ /* 0x000ea20000000800 */
[----:B------:R-:W-:Y:S02]  /*c4e0*/  ISETP.GE.U32.AND P3, PT, R235, R4, PT ;  /* 0x00000004eb00720c */ /* 0x000fe40003f66070 */
[----:B------:R-:W-:-:S05]  /*c4f0*/  SHF.R.U32.HI R4, RZ, 0x10, R0 ;  /* 0x00000010ff047819 */ /* 0x000fca0000011600 */
[----:B------:R-:W3:Y:S01]  /*c500*/  MUFU.EX2 R50, R42 ;  /* 0x0000002a00327308 */ /* 0x000ee20000000800 */
[----:B------:R-:W-:Y:S01]  /*c510*/  @!P2 HADD2 R38, -R202.H0_H0, -RZ.H0_H0 ;  /* 0xa00000ffca26a230 */ /* 0x000fe20000000900 */
[----:B------:R-:W-:-:S06]  /*c520*/  LOP3.LUT R4, R4, 0xff, RZ, 0xc0, !PT ;  /* 0x000000ff04047812 */ /* 0x000fcc00078ec0ff */
[----:B------:R-:W4:Y:S01]  /*c530*/  MUFU.EX2 R238, R44 ;  /* 0x0000002c00ee7308 */ /* 0x000f220000000800 */
[----:B------:R-:W-:Y:S01]  /*c540*/  SHF.R.U32.HI R0, RZ, 0x18, R0 ;  /* 0x00000018ff007819 */ /* 0x000fe20000011600 */
[----:B-1----:R-:W-:Y:S01]  /*c550*/  FFMA.FTZ R240, R240, R5, R14 ;  /* 0x00000005f0f07223 */ /* 0x002fe2000001000e */
[----:B------:R-:W-:Y:S01]  /*c560*/  ISETP.GE.U32.AND P5, PT, R235, R4, PT ;  /* 0x00000004eb00720c */ /* 0x000fe20003fa6070 */
[----:B------:R-:W-:Y:S01]  /*c570*/  FMUL.FTZ R4, R13, c[0x0][0x23c] ;  /* 0x00008f000d047a20 */ /* 0x000fe20000410000 */
[----:B------:R-:W-:Y:S01]  /*c580*/  @!P2 PRMT R202, R38, 0x5410, RZ ;  /* 0x0000541026caa816 */ /* 0x000fe200000000ff */
[----:B------:R-:W-:Y:S01]  /*c590*/  FADD.FTZ R239, R158, R239 ;  /* 0x000000ef9eef7221 */ /* 0x000fe20000010000 */
[----:B------:R-:W-:Y:S01]  /*c5a0*/  ISETP.GE.U32.AND P2, PT, R235, R0, PT ;  /* 0x00000000eb00720c */ /* 0x000fe20003f46070 */
[C---:B--2---:R-:W-:Y:S01]  /*c5b0*/  FADD.FTZ R13, R15.reuse, R240 ;  /* 0x000000f00f0d7221 */ /* 0x044fe20000010000 */
[----:B------:R-:W-:Y:S01]  /*c5c0*/  F2FP.PACK_AB R36, R15, R14 ;  /* 0x0000000e0f24723e */ /* 0x000fe200000000ff */
[----:B---3--:R-:W-:Y:S01]  /*c5d0*/  IMAD.MOV.U32 R15, RZ, RZ, R50 ;  /* 0x000000ffff0f7224 */ /* 0x008fe200078e0032 */
[----:B------:R-:W-:Y:S01]  /*c5e0*/  LOP3.LUT R0, R2, 0xff, RZ, 0xc0, !PT ;  /* 0x000000ff02007812 */ /* 0x000fe200078ec0ff */
[----:B------:R-:W-:Y:S01]  /*c5f0*/  FADD.FTZ R12, R159, R239 ;  /* 0x000000ef9f0c7221 */ /* 0x000fe20000010000 */
[----:B------:R-:W-:Y:S02]  /*c600*/  MUFU.EX2 R247, R21 ;  /* 0x0000001500f77308 */ /* 0x000fe40000000800 */
[----:B------:R-:W-:-:S02]  /*c610*/  ISETP.GE.U32.AND P4, PT, R235, R0, PT ;  /* 0x00000000eb00720c */ /* 0x000fc40003f86070 */
[----:B----4-:R-:W-:-:S04]  /*c620*/  F2FP.PACK_AB R0, R15, R238 ;  /* 0x000000ee0f00723e */ /* 0x010fc800000000ff */
[----:B------:R-:W1:Y:S01]  /*c630*/  MUFU.EX2 R239, R28 ;  /* 0x0000001c00ef7308 */ /* 0x000e620000000800 */
[----:B------:R-:W-:Y:S02]  /*c640*/  LOP3.LUT R3, R2, 0xffff, RZ, 0xc0, !PT ;  /* 0x0000ffff02037812 */ /* 0x000fe400078ec0ff */
[C---:B------:R-:W-:Y:S02]  /*c650*/  PRMT R200, R0.reuse, 0x7632, R200 ;  /* 0x0000763200c87816 */ /* 0x040fe400000000c8 */
[----:B------:R-:W-:-:S03]  /*c660*/  PRMT R201, R0, 0x7610, R201 ;  /* 0x0000761000c97816 */ /* 0x000fc600000000c9 */
[----:B------:R-:W-:Y:S01]  /*c670*/  MUFU.EX2 R16, R16 ;  /* 0x0000001000107308 */ /* 0x000fe20000000800 */
[----:B------:R-:W-:Y:S01]  /*c680*/  SHF.R.U32.HI R0, RZ, 0x8, R3 ;  /* 0x00000008ff007819 */ /* 0x000fe20000011603 */
[----:B------:R-:W-:-:S06]  /*c690*/  @!P3 HADD2 R71, -R200.H0_H0, -RZ.H0_H0 ;  /* 0xa00000ffc847b230 */ /* 0x000fcc0000000900 */
[----:B------:R-:W2:Y:S01]  /*c6a0*/  MUFU.EX2 R4, R4 ;  /* 0x0000000400047308 */ /* 0x000ea20000000800 */
[----:B------:R-:W-:Y:S01]  /*c6b0*/  LOP3.LUT R0, R0, 0xffff, RZ, 0xc0, !PT ;  /* 0x0000ffff00007812 */ /* 0x000fe200078ec0ff */
[----:B------:R-:W-:Y:S01]  /*c6c0*/  IMAD.MOV.U32 R180, RZ, RZ, R226 ;  /* 0x000000ffffb47224 */ /* 0x000fe200078e00e2 */
[----:B------:R-:W-:-:S05]  /*c6d0*/  PRMT R226, R201, 0x5410, R200 ;  /* 0x00005410c9e27816 */ /* 0x000fca00000000c8 */
[----:B------:R-:W3:Y:S01]  /*c6e0*/  MUFU.EX2 R17, R17 ;  /* 0x0000001100117308 */ /* 0x000ee20000000800 */
[----:B------:R-:W-:Y:S01]  /*c6f0*/  @!P1 HADD2 R73, -R201.H0_H0, -RZ.H0_H0 ;  /* 0xa00000ffc9499230 */ /* 0x000fe20000000900 */
[----:B------:R-:W-:Y:S02]  /*c700*/  @!P3 PRMT R200, R71, 0x5410, RZ ;  /* 0x0000541047c8b816 */ /* 0x000fe400000000ff */
[--C-:B------:R-:W-:Y:S02]  /*c710*/  SHF.R.U32.HI R7, RZ, 0x10, R2.reuse ;  /* 0x00000010ff077819 */ /* 0x100fe40000011602 */
[----:B------:R-:W-:Y:S02]  /*c720*/  ISETP.GE.U32.AND P3, PT, R235, R0, PT ;  /* 0x00000000eb00720c */ /* 0x000fe40003f66070 */
[----:B------:R-:W4:Y:S01]  /*c730*/  MUFU.EX2 R19, R19 ;  /* 0x0000001300137308 */ /* 0x000f220000000800 */
[----:B------:R-:W-:Y:S02]  /*c740*/  SHF.R.U32.HI R2, RZ, 0x18, R2 ;  /* 0x00000018ff027819 */ /* 0x000fe40000011602 */
[----:B-1----:R-:W-:-:S02]  /*c750*/  F2FP.PACK_AB R0, R239, R247 ;  /* 0x000000f7ef00723e */ /* 0x002fc400000000ff */
[----:B------:R-:W-:-:S03]  /*c760*/  @!P1 PRMT R201, R73, 0x5410, RZ ;  /* 0x0000541049c99816 */ /* 0x000fc600000000ff */
[----:B------:R-:W1:Y:S01]  /*c770*/  MUFU.EX2 R18, R18 ;  /* 0x0000001200127308 */ /* 0x000e620000000800 */
[----:B------:R-:W-:Y:S01]  /*c780*/  ISETP.GE.U32.AND P1, PT, R235, R2, PT ;  /* 0x00000002eb00720c */ /* 0x000fe20003f26070 */
[----:B--2---:R-:W-:Y:S01]  /*c790*/  FFMA.FTZ R241, R241, R4, R16 ;  /* 0x00000004f1f17223 */ /* 0x004fe20000010010 */
[----:B------:R-:W-:Y:S01]  /*c7a0*/  PRMT R199, R0, 0x7632, R199 ;  /* 0x0000763200c77816 */ /* 0x000fe200000000c7 */
[----:B------:R-:W-:-:S04]  /*c7b0*/  IMAD.WIDE.U32 R2, R10, -0x2daee0ad, RZ ;  /* 0xd2511f530a027825 */ /* 0x000fc800078e00ff */
[----:B------:R-:W2:Y:S01]  /*c7c0*/  MUFU.EX2 R20, R20 ;  /* 0x0000001400147308 */ /* 0x000ea20000000800 */
[----:B---3--:R-:W-:Y:S01]  /*c7d0*/  FADD.FTZ R11, R17, R241 ;  /* 0x000000f1110b7221 */ /* 0x008fe20000010000 */
[----:B------:R-:W-:Y:S01]  /*c7e0*/  PRMT R198, R0, 0x7610, R198 ;  /* 0x0000761000c67816 */ /* 0x000fe200000000c6 */
[----:B------:R-:W-:-:S05]  /*c7f0*/  @!P2 HADD2 R141, -R199.H0_H0, -RZ.H0_H0 ;  /* 0xa00000ffc78da230 */ /* 0x000fca0000000900 */
[----:B------:R-:W3:Y:S01]  /*c800*/  MUFU.EX2 R14, R72 ;  /* 0x00000048000e7308 */ /* 0x000ee20000000800 */
[----:B------:R-:W-:Y:S02]  /*c810*/  LOP3.LUT R0, R3, UR14, R6, 0x96, !PT ;  /* 0x0000000e03007c12 */ /* 0x000fe4000f8e9606 */
[----:B------:R-:W-:Y:S01]  /*c820*/  LOP3.LUT R6, R7, 0xff, RZ, 0xc0, !PT ;  /* 0x000000ff07067812 */ /* 0x000fe200078ec0ff */
[----:B----4-:R-:W-:-:S04]  /*c830*/  FADD.FTZ R11, R19, R11 ;  /* 0x0000000b130b7221 */ /* 0x010fc80000010000 */
[----:B------:R-:W4:Y:S01]  /*c840*/  MUFU.EX2 R10, R24 ;  /* 0x00000018000a7308 */ /* 0x000f220000000800 */
[----:B------:R-:W-:Y:S02]  /*c850*/  PRMT R73, R198, 0x5410, R199 ;  /* 0x00005410c6497816 */ /* 0x000fe400000000c7 */
[----:B------:R-:W-:-:S05]  /*c860*/  @!P2 PRMT R199, R141, 0x5410, RZ ;  /* 0x000054108dc7a816 */ /* 0x000fca00000000ff */
[----:B------:R-:W2:Y:S01]  /*c870*/  MUFU.EX2 R240, R62 ;  /* 0x0000003e00f07308 */ /* 0x000ea20000000800 */
[----:B------:R-:W-:Y:S01]  /*c880*/  ISETP.GE.U32.AND P2, PT, R235, R6, PT ;  /* 0x00000006eb00720c */ /* 0x000fe20003f46070 */
[----:B-1----:R-:W-:Y:S01]  /*c890*/  FADD.FTZ R11, R18, R11 ;  /* 0x0000000b120b7221 */ /* 0x002fe20000010000 */
[----:B------:R-:W-:-:S05]  /*c8a0*/  LOP3.LUT R6, R0, 0xffff, RZ, 0xc0, !PT ;  /* 0x0000ffff00067812 */ /* 0x000fca00078ec0ff */
[----:B------:R-:W-:Y:S01]  /*c8b0*/  MUFU.EX2 R72, R41 ;  /* 0x0000002900487308 */ /* 0x000fe20000000800 */
[----:B------:R-:W-:-:S07]  /*c8c0*/  SHF.R.U32.HI R6, RZ, 0x8, R6 ;  /* 0x00000008ff067819 */ /* 0x000fce0000011606 */
[----:B------:R-:W1:Y:S01]  /*c8d0*/  MUFU.EX2 R41, R40 ;  /* 0x0000002800297308 */ /* 0x000e620000000800 */
[----:B------:R-:W-:Y:S01]  /*c8e0*/  FMUL.FTZ R251, R127, R8 ;  /* 0x000000087ffb7220 */ /* 0x000fe20000410000 */
[----:B------:R-:W-:Y:S01]  /*c8f0*/  @!P5 HADD2 R142, -R198.H0_H0, -RZ.H0_H0 ;  /* 0xa00000ffc68ed230 */ /* 0x000fe20000000900 */
[----:B--2---:R-:W-:Y:S02]  /*c900*/  FADD.FTZ R7, R20, R11 ;  /* 0x0000000b14077221 */ /* 0x004fe40000010000 */
[----:B---3--:R-:W-:Y:S01]  /*c910*/  IMAD.MOV.U32 R127, RZ, RZ, R14 ;  /* 0x000000ffff7f7224 */ /* 0x008fe200078e000e */
[----:B------:R-:W-:Y:S01]  /*c920*/  LOP3.LUT R6, R6, 0xffff, RZ, 0xc0, !PT ;  /* 0x0000ffff06067812 */ /* 0x000fe200078ec0ff */
[----:B----4-:R-:W-:Y:S01]  /*c930*/  FADD.FTZ R42, R10, R7 ;  /* 0x000000070a2a7221 */ /* 0x010fe20000010000 */
[----:B------:R-:W-:Y:S02]  /*c940*/  @!P5 PRMT R198, R142, 0x5410, RZ ;  /* 0x000054108ec6d816 */ /* 0x000fe400000000ff */
[----:B------:R-:W-:-:S02]  /*c950*/  F2FP.PACK_AB R7, R127, R240 ;  /* 0x000000f07f07723e */ /* 0x000fc400000000ff */
[----:B------:R-:W-:Y:S02]  /*c960*/  ISETP.GE.U32.AND P5, PT, R235, R6, PT ;  /* 0x00000006eb00720c */ /* 0x000fe40003fa6070 */
[----:B------:R-:W-:Y:S02]  /*c970*/  PRMT R197, R7, 0x7610, R197 ;  /* 0x0000761007c57816 */ /* 0x000fe400000000c5 */
[----:B-1----:R-:W-:Y:S02]  /*c980*/  F2FP.PACK_AB R6, R41, R72 ;  /* 0x000000482906723e */ /* 0x002fe400000000ff */
[----:B------:R-:W-:Y:S02]  /*c990*/  PRMT R196, R7, 0x7632, R196 ;  /* 0x0000763207c47816 */ /* 0x000fe400000000c4 */
[C---:B------:R-:W-:Y:S01]  /*c9a0*/  PRMT R195, R6.reuse, 0x7610, R195 ;  /* 0x0000761006c37816 */ /* 0x040fe200000000c3 */
[----:B------:R-:W-:Y:S01]  /*c9b0*/  @!P4 HADD2 R55, -R197.H0_H0, -RZ.H0_H0 ;  /* 0xa00000ffc537c230 */ /* 0x000fe20000000900 */
[----:B------:R-:W-:Y:S01]  /*c9c0*/  IMAD.MOV.U32 R71, RZ, RZ, R180 ;  /* 0x000000ffff477224 */ /* 0x000fe200078e00b4 */
[----:B------:R-:W-:Y:S01]  /*c9d0*/  PRMT R194, R6, 0x7632, R194 ;  /* 0x0000763206c27816 */ /* 0x000fe200000000c2 */
[----:B------:R-:W-:Y:S01]  /*c9e0*/  IMAD.MOV.U32 R14, RZ, RZ, R48 ;  /* 0x000000ffff0e7224 */ /* 0x000fe200078e0030 */
[----:B------:R-:W-:Y:S01]  /*c9f0*/  @!P2 HADD2 R45, -R195.H0_H0, -RZ.H0_H0 ;  /* 0xa00000ffc32da230 */ /* 0x000fe20000000900 */
[----:B------:R-:W-:Y:S01]  /*ca00*/  FMUL.FTZ R48, R103, R8 ;  /* 0x0000000867307220 */ /* 0x000fe20000410000 */
[----:B------:R-:W-:Y:S01]  /*ca10*/  MUFU.EX2 R180, R140 ;  /* 0x0000008c00b47308 */ /* 0x000fe20000000800 */
[----:B------:R-:W-:-:S02]  /*ca20*/  PRMT R62, R197, 0x5410, R196 ;  /* 0x00005410c53e7816 */ /* 0x000fc400000000c4 */
[----:B------:R-:W-:Y:S01]  /*ca30*/  @!P4 PRMT R197, R55, 0x5410, RZ ;  /* 0x0000541037c5c816 */ /* 0x000fe200000000ff */
[----:B------:R-:W-:Y:S01]  /*ca40*/  IMAD.MOV.U32 R55, RZ, RZ, R71 ;  /* 0x000000ffff377224 */ /* 0x000fe200078e0047 */
[----:B------:R-:W-:-:S03]  /*ca50*/  LOP3.LUT R6, R2, 0xff, RZ, 0xc0, !PT ;  /* 0x000000ff02067812 */ /* 0x000fc600078ec0ff */
[----:B------:R-:W1:Y:S01]  /*ca60*/  MUFU.EX2 R103, R75 ;  /* 0x0000004b00677308 */ /* 0x000e620000000800 */
[----:B------:R-:W-:Y:S02]  /*ca70*/  PRMT R71, R195, 0x5410, R194 ;  /* 0x00005410c3477816 */ /* 0x000fe400000000c2 */
[----:B------:R-:W-:Y:S02]  /*ca80*/  @!P2 PRMT R195, R45, 0x5410, RZ ;  /* 0x000054102dc3a816 */ /* 0x000fe400000000ff */
[----:B------:R-:W-:Y:S02]  /*ca90*/  ISETP.GE.U32.AND P2, PT, R235, R6, PT ;  /* 0x00000006eb00720c */ /* 0x000fe40003f46070 */
[----:B------:R-:W-:Y:S01]  /*caa0*/  LOP3.LUT R6, R0, 0xff, RZ, 0xc0, !PT ;  /* 0x000000ff00067812 */ /* 0x000fe200078ec0ff */
[----:B------:R-:W-:-:S03]  /*cab0*/  @!P1 HADD2 R43, -R194.H0_H0, -RZ.H0_H0 ;  /* 0xa00000ffc22b9230 */ /* 0x000fc60000000900 */
[----:B------:R-:W-:Y:S02]  /*cac0*/  ISETP.GE.U32.AND P4, PT, R235, R6, PT ;  /* 0x00000006eb00720c */ /* 0x000fe40003f86070 */
[----:B------:R-:W-:Y:S01]  /*cad0*/  SHF.R.U32.HI R6, RZ, 0x18, R0 ;  /* 0x00000018ff067819 */ /* 0x000fe20000011600 */
[----:B------:R-:W-:Y:S01]  /*cae0*/  FMUL.FTZ R24, R116, R9 ;  /* 0x0000000974187220 */ /* 0x000fe20000410000 */
[----:B------:R-:W-:Y:S01]  /*caf0*/  @!P1 PRMT R194, R43, 0x5410, RZ ;  /* 0x000054102bc29816 */ /* 0x000fe200000000ff */
[----:B------:R-:W-:Y:S01]  /*cb00*/  FMUL.FTZ R116, R79, R8 ;  /* 0x000000084f747220 */ /* 0x000fe20000410000 */
[----:B------:R-:W-:Y:S01]  /*cb10*/  ISETP.GE.U32.AND P1, PT, R235, R6, PT ;  /* 0x00000006eb00720c */ /* 0x000fe20003f26070 */
[----:B------:R-:W-:Y:S01]  /*cb20*/  FADD.FTZ R7, R229, R25 ;  /* 0x00000019e5077221 */ /* 0x000fe20000010000 */
[----:B-1----:R-:W-:Y:S01]  /*cb30*/  F2FP.PACK_AB R6, R103, R180 ;  /* 0x000000b46706723e */ /* 0x002fe200000000ff */
[----:B------:R-:W1:Y:S01]  /*cb40*/  MUFU.EX2 R25, R47 ;  /* 0x0000002f00197308 */ /* 0x000e620000000800 */
[----:B------:R-:W-:-:S02]  /*cb50*/  IMAD.MOV.U32 R75, RZ, RZ, R116 ;  /* 0x000000ffff4b7224 */ /* 0x000fc400078e0074 */
[----:B------:R-:W-:-:S05]  /*cb60*/  PRMT R192, R6, 0x7632, R192 ;  /* 0x0000763206c07816 */ /* 0x000fca00000000c0 */
[----:B------:R-:W2:Y:S01]  /*cb70*/  MUFU.EX2 R116, R46 ;  /* 0x0000002e00747308 */ /* 0x000ea20000000800 */
[----:B------:R-:W-:Y:S01]  /*cb80*/  PRMT R193, R6, 0x7610, R193 ;  /* 0x0000761006c17816 */ /* 0x000fe200000000c1 */
[----:B------:R-:W-:Y:S01]  /*cb90*/  @!P5 HADD2 R56, -R192.H0_H0, -RZ.H0_H0 ;  /* 0xa00000ffc038d230 */ /* 0x000fe20000000900 */
[----:B------:R-:W-:Y:S01]  /*cba0*/  SHF.R.U32.HI R0, RZ, 0x10, R0 ;  /* 0x00000010ff007819 */ /* 0x000fe20000011600 */
[----:B------:R-:W-:Y:S01]  /*cbb0*/  @!P3 HADD2 R54, -R196.H0_H0, -RZ.H0_H0 ;  /* 0xa00000ffc436b230 */ /* 0x000fe20000000900 */
[----:B------:R-:W-:Y:S01]  /*cbc0*/  PRMT R45, R193, 0x5410, R192 ;  /* 0x00005410c12d7816 */ /* 0x000fe200000000c0 */
[----:B------:R-:W-:Y:S01]  /*cbd0*/  @!P4 HADD2 R57, -R193.H0_H0, -RZ.H0_H0 ;  /* 0xa00000ffc139c230 */ /* 0x000fe20000000900 */
[----:B------:R-:W-:Y:S02]  /*cbe0*/  LOP3.LUT R0, R0, 0xff, RZ, 0xc0, !PT ;  /* 0x000000ff00007812 */ /* 0x000fe400078ec0ff */
[----:B------:R-:W-:Y:S01]  /*cbf0*/  @!P5 PRMT R192, R56, 0x5410, RZ ;  /* 0x0000541038c0d816 */ /* 0x000fe200000000ff */
[----:B-1----:R-:W-:Y:S01]  /*cc00*/  IMAD.MOV.U32 R56, RZ, RZ, R25 ;  /* 0x000000ffff387224 */ /* 0x002fe200078e0019 */
[----:B------:R-:W-:-:S02]  /*cc10*/  LOP3.LUT R3, R2, 0xffff, RZ, 0xc0, !PT ;  /* 0x0000ffff02037812 */ /* 0x000fc400078ec0ff */
[--C-:B------:R-:W-:Y:S02]  /*cc20*/  SHF.R.U32.HI R6, RZ, 0x10, R2.reuse ;  /* 0x00000010ff067819 */ /* 0x100fe40000011602 */
[----:B------:R-:W-:Y:S02]  /*cc30*/  @!P3 PRMT R196, R54, 0x5410, RZ ;  /* 0x0000541036c4b816 */ /* 0x000fe400000000ff */
[----:B------:R-:W-:Y:S02]  /*cc40*/  SHF.R.U32.HI R2, RZ, 0x18, R2 ;  /* 0x00000018ff027819 */ /* 0x000fe40000011602 */
[----:B------:R-:W-:Y:S02]  /*cc50*/  ISETP.GE.U32.AND P3, PT, R235, R0, PT ;  /* 0x00000000eb00720c */ /* 0x000fe40003f66070 */
[----:B------:R-:W-:Y:S02]  /*cc60*/  @!P4 PRMT R193, R57, 0x5410, RZ ;  /* 0x0000541039c1c816 */ /* 0x000fe400000000ff */
[----:B------:R-:W-:-:S02]  /*cc70*/  ISETP.GE.U32.AND P4, PT, R235, R2, PT ;  /* 0x00000002eb00720c */ /* 0x000fc40003f86070 */
[----:B--2---:R-:W-:Y:S02]  /*cc80*/  F2FP.PACK_AB R0, R56, R116 ;  /* 0x000000743800723e */ /* 0x004fe400000000ff */
[----:B------:R-:W-:Y:S02]  /*cc90*/  SHF.R.U32.HI R2, RZ, 0x8, R3 ;  /* 0x00000008ff027819 */ /* 0x000fe40000011603 */
[C---:B------:R-:W-:Y:S02]  /*cca0*/  PRMT R189, R0.reuse, 0x7610, R189 ;  /* 0x0000761000bd7816 */ /* 0x040fe400000000bd */
[----:B------:R-:W-:Y:S01]  /*ccb0*/  PRMT R171, R0, 0x7632, R171 ;  /* 0x0000763200ab7816 */ /* 0x000fe200000000ab */
[----:B------:R-:W-:Y:S01]  /*ccc0*/  IMAD.MOV.U32 R182, RZ, RZ, R231 ;  /* 0x000000ffffb67224 */ /* 0x000fe200078e00e7 */
[----:B------:R-:W-:Y:S01]  /*ccd0*/  LOP3.LUT R0, R2, 0xffff, RZ, 0xc0, !PT ;  /* 0x0000ffff02007812 */ /* 0x000fe200078ec0ff */
[----:B------:R-:W-:Y:S02]  /*cce0*/  FMUL.FTZ R11, R108, R9 ;  /* 0x000000096c0b7220 */ /* 0x000fe40000410000 */
[----:B------:R-:W-:Y:S01]  /*ccf0*/  FMUL.FTZ R108, R118, R8 ;  /* 0x00000008766c7220 */ /* 0x000fe20000410000 */
[----:B------:R-:W-:Y:S01]  /*cd00*/  ISETP.GE.U32.AND P5, PT, R235, R0, PT ;  /* 0x00000000eb00720c */ /* 0x000fe20003fa6070 */
[-C--:B------:R-:W-:Y:S01]  /*cd10*/  FMUL.FTZ R250, R126, R8.reuse ;  /* 0x000000087efa7220 */ /* 0x080fe20000410000 */
[----:B------:R-:W-:Y:S01]  /*cd20*/  @!P3 HADD2 R59, -R189.H0_H0, -RZ.H0_H0 ;  /* 0xa00000ffbd3bb230 */ /* 0x000fe20000000900 */
[----:B------:R-:W-:Y:S01]  /*cd30*/  FMUL.FTZ R44, R95, R8 ;  /* 0x000000085f2c7220 */ /* 0x000fe20000410000 */
[----:B------:R-:W-:Y:S01]  /*cd40*/  LOP3.LUT R0, R6, 0xff, RZ, 0xc0, !PT ;  /* 0x000000ff06007812 */ /* 0x000fe200078ec0ff */
[----:B------:R-:W-:Y:S01]  /*cd50*/  IMAD.MOV.U32 R126, RZ, RZ, R182 ;  /* 0x000000ffff7e7224 */ /* 0x000fe200078e00b6 */
[----:B------:R-:W1:Y:S01]  /*cd60*/  MUFU.EX2 R6, R35 ;  /* 0x0000002300067308 */ /* 0x000e620000000800 */
[----:B------:R-:W-:Y:S01]  /*cd70*/  IMAD.MOV.U32 R57, RZ, RZ, R246 ;  /* 0x000000ffff397224 */ /* 0x000fe200078e00f6 */
[----:B------:R-:W-:Y:S01]  /*cd80*/  F2FP.PACK_AB R39, R18, R19 ;  /* 0x000000131227723e */ /* 0x000fe200000000ff */
[----:B------:R-:W-:-:S02]  /*cd90*/  IMAD.MOV.U32 R47, RZ, RZ, R108 ;  /* 0x000000ffff2f7224 */ /* 0x000fc400078e006c */
[-C--:B------:R-:W-:Y:S02]  /*cda0*/  FMUL.FTZ R177, R109, R9.reuse ;  /* 0x000000096db17220 */ /* 0x080fe40000410000 */
[-C--:B------:R-:W-:Y:S02]  /*cdb0*/  FMUL.FTZ R18, R85, R9.reuse ;  /* 0x0000000955127220 */ /* 0x080fe40000410000 */
[----:B------:R-:W-:Y:S02]  /*cdc0*/  FMUL.FTZ R19, R87, R8 ;  /* 0x0000000857137220 */ /* 0x000fe40000410000 */
[----:B------:R-:W-:Y:S01]  /*cdd0*/  IMAD.MOV.U32 R25, RZ, RZ, R44 ;  /* 0x000000ffff197224 */ /* 0x000fe200078e002c */
[----:B------:R-:W-:Y:S01]  /*cde0*/  PRMT R44, R189, 0x5410, R171 ;  /* 0x00005410bd2c7816 */ /* 0x000fe200000000ab */
[-C--:B------:R-:W-:Y:S01]  /*cdf0*/  FMUL.FTZ R244, R92, R9.reuse ;  /* 0x000000095cf47220 */ /* 0x080fe20000410000 */
[----:B------:R-:W-:Y:S01]  /*ce00*/  @!P3 PRMT R189, R59, 0x5410, RZ ;  /* 0x000054103bbdb816 */ /* 0x000fe200000000ff */
[----:B------:R-:W-:-:S02]  /*ce10*/  FMUL.FTZ R109, R76, R9 ;  /* 0x000000094c6d7220 */ /* 0x000fc40000410000 */
[----:B------:R-:W-:Y:S02]  /*ce20*/  IMAD.MOV.U32 R43, RZ, RZ, R126 ;  /* 0x000000ffff2b7224 */ /* 0x000fe400078e007e */
[----:B------:R-:W-:Y:S02]  /*ce30*/  FMUL.FTZ R108, R120, R5 ;  /* 0x00000005786c7220 */ /* 0x000fe40000410000 */
[----:B------:R-:W-:Y:S01]  /*ce40*/  IMAD.MOV.U32 R120, RZ, RZ, R57 ;  /* 0x000000ffff787224 */ /* 0x000fe200078e0039 */
[----:B------:R-:W-:Y:S01]  /*ce50*/  ISETP.GE.U32.AND P3, PT, R235, R0, PT ;  /* 0x00000000eb00720c */ /* 0x000fe20003f66070 */
[----:B------:R-:W-:Y:S02]  /*ce60*/  IMAD.MOV.U32 R59, RZ, RZ, R47 ;  /* 0x000000ffff3b7224 */ /* 0x000fe400078e002f */
[----:B------:R-:W-:Y:S02]  /*ce70*/  IMAD.MOV.U32 R57, RZ, RZ, R75 ;  /* 0x000000ffff397224 */ /* 0x000fe400078e004b */
[----:B------:R-:W-:-:S02]  /*ce80*/  IMAD.MOV.U32 R75, RZ, RZ, R19 ;  /* 0x000000ffff4b7224 */ /* 0x000fc400078e0013 */
[----:B------:R-:W-:Y:S02]  /*ce90*/  IMAD.MOV.U32 R47, RZ, RZ, R18 ;  /* 0x000000ffff2f7224 */ /* 0x000fe400078e0012 */
[----:B------:R-:W-:Y:S02]  /*cea0*/  IMAD.MOV.U32 R46, RZ, RZ, R109 ;  /* 0x000000ffff2e7224 */ /* 0x000fe400078e006d */
[----:B------:R-:W-:Y:S02]  /*ceb0*/  IMAD.MOV.U32 R54, RZ, RZ, R245 ;  /* 0x000000ffff367224 */ /* 0x000fe400078e00f5 */
[----:B------:R-:W-:Y:S02]  /*cec0*/  IMAD.MOV.U32 R118, RZ, RZ, R244 ;  /* 0x000000ffff767224 */ /* 0x000fe400078e00f4 */
[----:B------:R-:W-:Y:S02]  /*ced0*/  FADD.FTZ R7, R228, R7 ;  /* 0x00000007e4077221 */ /* 0x000fe40000010000 */
[----:B------:R-:W-:-:S02]  /*cee0*/  FADD.FTZ R0, R186, R12 ;  /* 0x0000000cba007221 */ /* 0x000fc40000010000 */
[----:B------:R-:W-:Y:S01]  /*cef0*/  IMAD.WIDE.U32 R18, R43, -0x326172a9, RZ ;  /* 0xcd9e8d572b127825 */ /* 0x000fe200078e00ff */
[----:B------:R-:W-:-:S03]  /*cf00*/  @!P1 HADD2 R58, -R171.H0_H0, -RZ.H0_H0 ;  /* 0xa00000ffab3a9230 */ /* 0x000fc60000000900 */
        /* <DEDUP_REMOVED lines=14> */
[----:B------:R-:W-:Y:S02]  /*cff0*/  FMUL.FTZ R245, R89, R5 ;  /* 0x0000000559f57220 */ /* 0x000fe40000410000 */
[----:B------:R2:W3:Y:S01]  /*d000*/  MUFU.EX2 R5, R37 ;  /* 0x0000002500057308 */ /* 0x0004e20000000800 */
[----:B------:R-:W-:Y:S01]  /*d010*/  IMAD.MOV.U32 R3, RZ, RZ, R230 ;  /* 0x000000ffff037224 */ /* 0x000fe200078e00e6 */
[----:B------:R-:W-:Y:S01]  /*d020*/  F2FP.PACK_AB R28, R10, R20 ;  /* 0x000000140a1c723e */ /* 0x000fe200000000ff */
[----:B------:R-:W-:Y:S01]  /*d030*/  FMUL.FTZ R20, R86, R8 ;  /* 0x0000000856147220 */ /* 0x000fe20000410000 */
[----:B------:R-:W-:Y:S01]  /*d040*/  @!P1 PRMT R171, R58, 0x5410, RZ ;  /* 0x000054103aab9816 */ /* 0x000fe200000000ff */
[----:B------:R-:W-:-:S02]  /*d050*/  IMAD.MOV.U32 R121, RZ, RZ, R3 ;  /* 0x000000ffff797224 */ /* 0x000fc400078e0003 */
[----:B------:R-:W-:Y:S02]  /*d060*/  FADD.FTZ R2, R187, R7 ;  /* 0x00000007bb027221 */ /* 0x000fe40000010000 */
[----:B------:R-:W-:Y:S02]  /*d070*/  IMAD.MOV.U32 R58, RZ, RZ, R56 ;  /* 0x000000ffff3a7224 */ /* 0x000fe400078e0038 */
[----:B--2---:R-:W-:Y:S02]  /*d080*/  IMAD.MOV.U32 R37, RZ, RZ, R14 ;  /* 0x000000ffff257224 */ /* 0x004fe400078e000e */
[----:B------:R-:W-:Y:S01]  /*d090*/  FADD.FTZ R14, R166, R0 ;  /* 0x00000000a60e7221 */ /* 0x000fe20000010000 */
[----:B------:R-:W-:Y:S01]  /*d0a0*/  LOP3.LUT R0, R19, R55, RZ, 0x3c, !PT ;  /* 0x0000003713007212 */ /* 0x000fe200078e3cff */
[----:B-1----:R-:W-:Y:S02]  /*d0b0*/  FADD.FTZ R3, R6, R13 ;  /* 0x0000000d06037221 */ /* 0x002fe40000010000 */
[----:B------:R-:W-:-:S02]  /*d0c0*/  IMAD.MOV.U32 R56, RZ, RZ, R46 ;  /* 0x000000ffff387224 */ /* 0x000fc400078e002e */
[----:B------:R-:W-:Y:S01]  /*d0d0*/  IMAD.WIDE.U32 R12, R0, -0x2daee0ad, RZ ;  /* 0xd2511f53000c7825 */ /* 0x000fe200078e00ff */
[----:B------:R-:W-:-:S03]  /*d0e0*/  F2FP.PACK_AB R38, R17, R16 ;  /* 0x000000101126723e */ /* 0x000fc600000000ff */
[----:B------:R-:W-:Y:S02]  /*d0f0*/  IMAD.MOV.U32 R46, RZ, RZ, R20 ;  /* 0x000000ffff2e7224 */ /* 0x000fe400078e0014 */
[----:B------:R-:W-:Y:S02]  /*d100*/  IMAD.MOV.U32 R20, RZ, RZ, R15 ;  /* 0x000000ffff147224 */ /* 0x000fe400078e000f */
[----:B------:R-:W-:Y:S02]  /*d110*/  IMAD.MOV.U32 R16, RZ, RZ, R49 ;  /* 0x000000ffff107224 */ /* 0x000fe400078e0031 */
[----:B------:R-:W-:Y:S01]  /*d120*/  FADD.FTZ R15, R243, R2 ;  /* 0x00000002f30f7221 */ /* 0x000fe20000010000 */
[----:B------:R-:W-:Y:S01]  /*d130*/  LOP3.LUT R2, R23, UR18, R18, 0x96, !PT ;  /* 0x0000001217027c12 */ /* 0x000fe2000f8e9612 */
[-C--:B------:R-:W-:Y:S01]  /*d140*/  FMUL.FTZ R231, R93, R9.reuse ;  /* 0x000000095de77220 */ /* 0x080fe20000410000 */
[----:B------:R-:W-:Y:S01]  /*d150*/  LOP3.LUT R0, R13, UR17, R190, 0x96, !PT ;  /* 0x000000110d007c12 */ /* 0x000fe2000f8e96be */
        /* <DEDUP_REMOVED lines=8> */
[----:B------:R-:W-:Y:S02]  /*d1e0*/  FMUL.FTZ R181, R77, R9 ;  /* 0x000000094db57220 */ /* 0x000fe40000410000 */
[-C--:B------:R-:W-:Y:S01]  /*d1f0*/  FMUL.FTZ R40, R119, R8.reuse ;  /* 0x0000000877287220 */ /* 0x080fe20000410000 */
[----:B------:R1:W-:Y:S01]  /*d200*/  STL [R1+0x154], R230 ;  /* 0x000154e601007387 */ /* 0x0003e20000100800 */
[-C--:B------:R-:W-:Y:S02]  /*d210*/  FMUL.FTZ R10, R110, R8.reuse ;  /* 0x000000086e0a7220 */ /* 0x080fe40000410000 */
[-C--:B------:R-:W-:Y:S02]  /*d220*/  FMUL.FTZ R9, R111, R8.reuse ;  /* 0x000000086f097220 */ /* 0x080fe40000410000 */
[----:B------:R-:W-:Y:S01]  /*d230*/  FMUL.FTZ R182, R82, R8 ;  /* 0x0000000852b67220 */ /* 0x000fe20000410000 */
[----:B---3--:R-:W-:Y:S01]  /*d240*/  F2FP.PACK_AB R21, R5, R6 ;  /* 0x000000060515723e */ /* 0x008fe200000000ff */
        /* <DEDUP_REMOVED lines=12> */
[----:B------:R-:W-:Y:S01]  /*d310*/  PRMT R17, R36, 0x7632, R17 ;  /* 0x0000763224117816 */ /* 0x000fe20000000011 */
[-C--:B------:R-:W-:Y:S01]  /*d320*/  FMUL.FTZ R117, R94, R8.reuse ;  /* 0x000000085e757220 */ /* 0x080fe20000410000 */
[----:B------:R-:W-:Y:S01]  /*d330*/  PRMT R164, R39, 0x7632, R164 ;  /* 0x0000763227a47816 */ /* 0x000fe200000000a4 */
[-C--:B------:R-:W-:Y:S01]  /*d340*/  FMUL.FTZ R119, R83, R8.reuse ;  /* 0x0000000853777220 */ /* 0x080fe20000410000 */
[----:B------:R-:W-:Y:S01]  /*d350*/  PRMT R163, R39, 0x7610, R163 ;  /* 0x0000761027a37816 */ /* 0x000fe200000000a3 */
[----:B------:R-:W-:Y:S01]  /*d360*/  FMUL.FTZ R125, R78, R8 ;  /* 0x000000084e7d7220 */ /* 0x000fe20000410000 */
[----:B------:R-:W-:Y:S01]  /*d370*/  MUFU.EX2 R212, R212 ;  /* 0x000000d400d47308 */ /* 0x000fe20000000800 */
[----:B------:R-:W-:Y:S01]  /*d380*/  IMAD.MOV.U32 R35, RZ, RZ, R16 ;  /* 0x000000ffff237224 */ /* 0x000fe200078e0010 */
[----:B------:R-:W-:Y:S01]  /*d390*/  USHF.L.U32 UR5, UR7, 0x3, URZ ;  /* 0x0000000307057899 */ /* 0x000fe2000800063f */
[----:B------:R-:W-:Y:S01]  /*d3a0*/  IMAD.MOV.U32 R8, RZ, RZ, R247 ;  /* 0x000000ffff087224 */ /* 0x000fe200078e00f7 */
[----:B------:R-:W-:Y:S01]  /*d3b0*/  USHF.L.U32 UR4, UR7, 0x6, URZ ;  /* 0x0000000607047899 */ /* 0x000fe2000800063f */
[----:B------:R-:W-:Y:S01]  /*d3c0*/  IMAD.MOV.U32 R126, RZ, RZ, R231 ;  /* 0x000000ffff7e7224 */ /* 0x000fe200078e00e7 */
[----:B------:R2:W5:Y:S01]  /*d3d0*/  LDL.LU R187, [R1+0x1a4] ;  /* 0x0001a40001bb7983 */ /* 0x0005620000300800 */
[----:B------:R-:W-:-:S02]  /*d3e0*/  FADD.FTZ R16, R5, R3 ;  /* 0x0000000305107221 */ /* 0x000fc40000010000 */
[-C--:B------:R-:W-:Y:S02]  /*d3f0*/  FMUL.FTZ R110, R122, R4.reuse ;  /* 0x000000047a6e7220 */ /* 0x080fe40000410000 */
[-C--:B------:R-:W-:Y:S02]  /*d400*/  FMUL.FTZ R111, R123, R4.reuse ;  /* 0x000000047b6f7220 */ /* 0x080fe40000410000 */
[-C--:B-1----:R-:W-:Y:S02]  /*d410*/  FMUL.FTZ R230, R98, R4.reuse ;  /* 0x0000000462e67220 */ /* 0x082fe40000410000 */
[----:B------:R-:W-:Y:S02]  /*d420*/  IMAD.MOV.U32 R243, RZ, RZ, R9 ;  /* 0x000000fffff37224 */ /* 0x000fe400078e0009 */
[----:B------:R-:W-:Y:S01]  /*d430*/  IMAD.MOV.U32 R23, RZ, RZ, R121 ;  /* 0x000000ffff177224 */ /* 0x000fe200078e0079 */
[----:B------:R-:W-:Y:S01]  /*d440*/  PRMT R13, R21, 0x7632, R13 ;  /* 0x00007632150d7816 */ /* 0x000fe2000000000d */
[-C--:B------:R-:W-:Y:S01]  /*d450*/  FMUL.FTZ R231, R99, R4.reuse ;  /* 0x0000000463e77220 */ /* 0x080fe20000410000 */
[----:B------:R-:W-:Y:S01]  /*d460*/  MUFU.EX2 R220, R220 ;  /* 0x000000dc00dc7308 */ /* 0x000fe20000000800 */
[----:B------:R-:W-:Y:S01]  /*d470*/  FMUL.FTZ R247, R91, R4 ;  /* 0x000000045bf77220 */ /* 0x000fe20000410000 */
[----:B------:R2:W5:Y:S01]  /*d480*/  LDL.LU R186, [R1+0x1a0] ;  /* 0x0001a00001ba7983 */ /* 0x0005620000300800 */
[----:B------:R-:W-:-:S04]  /*d490*/  IMAD.WIDE.U32 R2, R2, -0x2daee0ad, RZ ;  /* 0xd2511f5302027825 */ /* 0x000fc800078e00ff */
[----:B------:R-:W-:Y:S01]  /*d4a0*/  IMAD.WIDE.U32 R4, R0, -0x326172a9, RZ ;  /* 0xcd9e8d5700047825 */ /* 0x000fe200078e00ff */
[----:B------:R-:W-:-:S04]  /*d4b0*/  LOP3.LUT R0, R3, UR15, R12, 0x96, !PT ;  /* 0x0000000f03007c12 */ /* 0x000fc8000f8e960c */
[----:B------:R-:W-:Y:S01]  /*d4c0*/  LOP3.LUT R3, R5, UR16, R22, 0x96, !PT ;  /* 0x0000001005037c12 */ /* 0x000fe2000f8e9616 */
[----:B------:R-:W-:-:S04]  /*d4d0*/  IMAD.MOV.U32 R22, RZ, RZ, R120 ;  /* 0x000000ffff167224 */ /* 0x000fc800078e0078 */
[----:B------:R-:W-:-:S04]  /*d4e0*/  IMAD.WIDE.U32 R6, R3, -0x2daee0ad, RZ ;  /* 0xd2511f5303067825 */ /* 0x000fc800078e00ff */
[----:B------:R-:W-:Y:S02]  /*d4f0*/  IMAD.MOV.U32 R120, RZ, RZ, R10 ;  /* 0x000000ffff787224 */ /* 0x000fe400078e000a */
[----:B------:R-:W-:Y:S02]  /*d500*/  IMAD.MOV.U32 R122, RZ, RZ, R11 ;  /* 0x000000ffff7a7224 */ /* 0x000fe400078e000b */
[----:B------:R-:W-:Y:S01]  /*d510*/  IMAD.WIDE.U32 R10, R0, -0x326172a9, RZ ;  /* 0xcd9e8d57000a7825 */ /* 0x000fe200078e00ff */
[----:B------:R-:W-:-:S03]  /*d520*/  LOP3.LUT R0, R7, UR11, R2, 0x96, !PT ;  /* 0x0000000b07007c12 */ /* 0x000fc6000f8e9602 */
[----:B------:R-:W-:Y:S02]  /*d530*/  IMAD.MOV.U32 R123, RZ, RZ, R8 ;  /* 0x000000ffff7b7224 */ /* 0x000fe400078e0008 */
        /* <DEDUP_REMOVED lines=9> */
[----:B------:R-:W1:Y:S04]  /*d5d0*/  MUFU.EX2 R11, R52 ;  /* 0x00000034000b7308 */ /* 0x000e680000000800 */
[----:B------:R-:W-:Y:S02]  /*d5e0*/  LOP3.LUT R0, R3, UR13, R6, 0x96, !PT ;  /* 0x0000000d03007c12 */ /* 0x000fe4000f8e9606 */
[----:B------:R-:W-:Y:S02]  /*d5f0*/  LOP3.LUT R9, R7, UR8, R8, 0x96, !PT ;  /* 0x0000000807097c12 */ /* 0x000fe4000f8e9608 */
[----:B------:R-:W-:Y:S01]  /*d600*/  LOP3.LUT R6, R0, 0xffff, RZ, 0xc0, !PT ;  /* 0x0000ffff00067812 */ /* 0x000fe200078ec0ff */
[----:B------:R-:W3:Y:S01]  /*d610*/  MUFU.EX2 R8, R53 ;  /* 0x0000003500087308 */ /* 0x000ee20000000800 */
[----:B------:R-:W-:-:S02]  /*d620*/  IMAD.MOV.U32 R121, RZ, RZ, R177 ;  /* 0x000000ffff797224 */ /* 0x000fc400078e00b1 */
[----:B------:R-:W-:Y:S01]  /*d630*/  IMAD.MOV.U32 R7, RZ, RZ, R178 ;  /* 0x000000ffff077224 */ /* 0x000fe200078e00b2 */
[----:B------:R-:W-:-:S04]  /*d640*/  SHF.R.U32.HI R6, RZ, 0x8, R6 ;  /* 0x00000008ff067819 */ /* 0x000fc80000011606 */
[----:B------:R-:W-:Y:S01]  /*d650*/  MUFU.EX2 R177, R147 ;  /* 0x0000009300b17308 */ /* 0x000fe20000000800 */
[----:B------:R-:W-:-:S07]  /*d660*/  LOP3.LUT R6, R6, 0xffff, RZ, 0xc0, !PT ;  /* 0x0000ffff06067812 */ /* 0x000fce00078ec0ff */
[----:B------:R-:W4:Y:S01]  /*d670*/  MUFU.EX2 R178, R151 ;  /* 0x0000009700b27308 */ /* 0x000f220000000800 */
[----:B------:R-:W-:Y:S01]  /*d680*/  LOP3.LUT R19, R5, UR16, R66, 0x96, !PT ;  /* 0x0000001005137c12 */ /* 0x000fe2000f8e9642 */
[----:B------:R-:W-:Y:S01]  /*d690*/  FADD.FTZ R5, R252, R14 ;  /* 0x0000000efc057221 */ /* 0x000fe20000010000 */
[----:B------:R-:W-:Y:S01]  /*d6a0*/  ISETP.GE.U32.AND P1, PT, R235, R6, PT ;  /* 0x00000006eb00720c */ /* 0x000fe20003f26070 */
[----:B------:R-:W-:Y:S02]  /*d6b0*/  FADD.FTZ R6, R7, R15 ;  /* 0x0000000f07067221 */ /* 0x000fe40000010000 */
[----:B------:R-:W-:Y:S02]  /*d6c0*/  IMAD.MOV.U32 R66, RZ, RZ, R59 ;  /* 0x000000ffff427224 */ /* 0x000fe400078e003b */
[----:B------:R-:W-:Y:S01]  /*d6d0*/  IMAD.MOV.U32 R252, RZ, RZ, R124 ;  /* 0x000000fffffc7224 */ /* 0x000fe200078e007c */
[----:B------:R-:W-:Y:S01]  /*d6e0*/  MUFU.EX2 R59, R144 ;  /* 0x00000090003b7308 */ /* 0x000fe20000000800 */
[----:B-1----:R-:W-:Y:S01]  /*d6f0*/  FADD.FTZ R7, R11, R16 ;  /* 0x000000100b077221 */ /* 0x002fe20000010000 */
[----:B---3--:R-:W-:Y:S01]  /*d700*/  F2FP.PACK_AB R11, R8, R11 ;  /* 0x0000000b080b723e */ /* 0x008fe200000000ff */
[----:B------:R-:W-:-:S05]  /*d710*/  IMAD.MOV.U32 R53, RZ, RZ, R23 ;  /* 0x000000ffff357224 */ /* 0x000fca00078e0017 */
[----:B------:R-:W1:Y:S01]  /*d720*/  MUFU.EX2 R124, R145 ;  /* 0x00000091007c7308 */ /* 0x000e620000000800 */
[----:B------:R-:W-:Y:S02]  /*d730*/  FADD.FTZ R23, R8, R7 ;  /* 0x0000000708177221 */ /* 0x000fe40000010000 */
[----:B------:R-:W-:Y:S01]  /*d740*/  FADD.FTZ R8, R161, R5 ;  /* 0x00000005a1087221 */ /* 0x000fe20000010000 */
[----:B----4-:R-:W-:-:S04]  /*d750*/  F2FP.PACK_AB R5, R178, R177 ;  /* 0x000000b1b205723e */ /* 0x010fc800000000ff */
[C---:B------:R-:W-:Y:S01]  /*d760*/  PRMT R170, R5.reuse, 0x7610, R170 ;  /* 0x0000761005aa7816 */ /* 0x040fe200000000aa */
[----:B------:R-:W-:Y:S01]  /*d770*/  FADD.FTZ R7, R162, R6 ;  /* 0x00000006a2077221 */ /* 0x000fe20000010000 */
[----:B------:R-:W-:Y:S01]  /*d780*/  PRMT R169, R5, 0x7632, R169 ;  /* 0x0000763205a97816 */ /* 0x000fe200000000a9 */
[----:B------:R-:W-:Y:S02]  /*d790*/  IMAD.MOV.U32 R52, RZ, RZ, R20 ;  /* 0x000000ffff347224 */ /* 0x000fe400078e0014 */
[----:B------:R-:W-:Y:S01]  /*d7a0*/  @!P2 HADD2 R60, -R170.H0_H0, -RZ.H0_H0 ;  /* 0xa00000ffaa3ca230 */ /* 0x000fe20000000900 */
[----:B------:R-:W-:Y:S02]  /*d7b0*/  LOP3.LUT R20, R67, UR18, R18, 0x96, !PT ;  /* 0x0000001243147c12 */ /* 0x000fe4000f8e9612 */
[----:B-1----:R-:W-:Y:S01]  /*d7c0*/  F2FP.PACK_AB R6, R124, R59 ;  /* 0x0000003b7c06723e */ /* 0x002fe200000000ff */
[----:B------:R-:W-:Y:S01]  /*d7d0*/  IMAD.MOV.U32 R67, RZ, RZ, R37 ;  /* 0x000000ffff437224 */ /* 0x000fe200078e0025 */
[----:B------:R-:W-:-:S02]  /*d7e0*/  LOP3.LUT R5, R0, 0xff, RZ, 0xc0, !PT ;  /* 0x000000ff00057812 */ /* 0x000fc400078ec0ff */
[----:B------:R-:W-:Y:S02]  /*d7f0*/  PRMT R37, R170, 0x5410, R169 ;  /* 0x00005410aa257816 */ /* 0x000fe400000000a9 */
[----:B------:R-:W-:Y:S02]  /*d800*/  @!P2 PRMT R170, R60, 0x5410, RZ ;  /* 0x000054103caaa816 */ /* 0x000fe400000000ff */
[C---:B------:R-:W-:Y:S02]  /*d810*/  PRMT R168, R6.reuse, 0x7610, R168 ;  /* 0x0000761006a87816 */ /* 0x040fe400000000a8 */
[----:B------:R-:W-:Y:S02]  /*d820*/  ISETP.GE.U32.AND P2, PT, R235, R5, PT ;  /* 0x00000005eb00720c */ /* 0x000fe40003f46070 */
[--C-:B------:R-:W-:Y:S02]  /*d830*/  SHF.R.U32.HI R5, RZ, 0x18, R0.reuse ;  /* 0x00000018ff057819 */ /* 0x100fe40000011600 */
[----:B------:R-:W-:Y:S01]  /*d840*/  SHF.R.U32.HI R0, RZ, 0x10, R0 ;  /* 0x00000010ff007819 */ /* 0x000fe20000011600 */
[----:B------:R-:W-:Y:S01]  /*d850*/  @!P3 HADD2 R63, -R168.H0_H0, -RZ.H0_H0 ;  /* 0xa00000ffa83fb230 */ /* 0x000fe20000000900 */
[----:B------:R-:W-:Y:S01]  /*d860*/  PRMT R167, R6, 0x7632, R167 ;  /* 0x0000763206a77816 */ /* 0x000fe200000000a7 */
[----:B------:R-:W-:Y:S01]  /*d870*/  IMAD.MOV.U32 R60, RZ, RZ, R40 ;  /* 0x000000ffff3c7224 */ /* 0x000fe200078e0028 */
        /* <DEDUP_REMOVED lines=14> */
[--C-:B------:R-:W-:Y:S01]  /*d960*/  SHF.R.U32.HI R5, RZ, 0x10, R2.reuse ;  /* 0x00000010ff057819 */ /* 0x100fe20000011602 */
        /* <DEDUP_REMOVED lines=11> */
[----:B------:R-:W-:Y:S01]  /*da20*/  PRMT R16, R38, 0x7610, R16 ;  /* 0x0000761026107816 */ /* 0x000fe20000000010 */
[----:B------:R-:W-:Y:S01]  /*da30*/  IMAD.MOV.U32 R6, RZ, RZ, R53 ;  /* 0x000000ffff067224 */ /* 0x000fe200078e0035 */
[----:B------:R-:W-:Y:S01]  /*da40*/  @!P1 PRMT R17, R68, 0x5410, RZ ;  /* 0x0000541044119816 */ /* 0x000fe200000000ff */
[----:B------:R-:W-:Y:S01]  /*da50*/  IMAD.MOV.U32 R53, RZ, RZ, R123 ;  /* 0x000000ffff357224 */ /* 0x000fe200078e007b */
[----:B------:R-:W-:Y:S01]  /*da60*/  ISETP.GE.U32.AND P1, PT, R235, R0, PT ;  /* 0x00000000eb00720c */ /* 0x000fe20003f26070 */
[----:B------:R-:W-:Y:S01]  /*da70*/  IMAD.MOV.U32 R123, RZ, RZ, R41 ;  /* 0x000000ffff7b7224 */ /* 0x000fe200078e0029 */
[----:B------:R-:W-:-:S02]  /*da80*/  LOP3.LUT R5, R5, 0xff, RZ, 0xc0, !PT ;  /* 0x000000ff05057812 */ /* 0x000fc400078ec0ff */
[----:B------:R-:W-:Y:S02]  /*da90*/  LOP3.LUT R0, R3, UR14, R10, 0x96, !PT ;  /* 0x0000000e03007c12 */ /* 0x000fe4000f8e960a */
        /* <DEDUP_REMOVED lines=10> */
[----:B------:R-:W-:Y:S02]  /*db40*/  ISETP.GE.U32.AND P3, PT, R235, R5, PT ;  /* 0x00000005eb00720c */ /* 0x000fe40003f66070 */
[----:B------:R-:W-:Y:S02]  /*db50*/  LOP3.LUT R5, R0, 0xff, RZ, 0xc0, !PT ;  /* 0x000000ff00057812 */ /* 0x000fe400078ec0ff */
[----:B------:R-:W-:Y:S02]  /*db60*/  PRMT R38, R14, 0x5410, R13 ;  /* 0x000054100e267816 */ /* 0x000fe4000000000d */
[----:B------:R-:W-:-:S02]  /*db70*/  @!P4 PRMT R14, R74, 0x5410, RZ ;  /* 0x000054104a0ec816 */ /* 0x000fc400000000ff */
[----:B------:R-:W-:Y:S02]  /*db80*/  ISETP.GE.U32.AND P4, PT, R235, R5, PT ;  /* 0x00000005eb00720c */ /* 0x000fe40003f86070 */
[----:B------:R-:W-:Y:S01]  /*db90*/  SHF.R.U32.HI R5, RZ, 0x18, R0 ;  /* 0x00000018ff057819 */ /* 0x000fe20000011600 */
[----:B------:R-:W-:Y:S01]  /*dba0*/  IMAD.MOV.U32 R63, RZ, RZ, R52 ;  /* 0x000000ffff3f7224 */ /* 0x000fe200078e0034 */
[----:B------:R-:W-:Y:S01]  /*dbb0*/  SHF.R.U32.HI R0, RZ, 0x10, R0 ;  /* 0x00000010ff007819 */ /* 0x000fe20000011600 */
[----:B------:R-:W-:Y:S01]  /*dbc0*/  IMAD.MOV.U32 R52, RZ, RZ, R22 ;  /* 0x000000ffff347224 */ /* 0x000fe200078e0016 */
[----:B------:R-:W-:Y:S01]  /*dbd0*/  @!P2 HADD2 R77, -R164.H0_H0, -RZ.H0_H0 ;  /* 0xa00000ffa44da230 */ /* 0x000fe20000000900 */
[----:B------:R-:W-:Y:S01]  /*dbe0*/  IMAD.MOV.U32 R61, RZ, RZ, R24 ;  /* 0x000000ffff3d7224 */ /* 0x000fe200078e0018 */
[----:B------:R-:W-:Y:S01]  /*dbf0*/  @!P1 HADD2 R76, -R13.H0_H0, -RZ.H0_H0 ;  /* 0xa00000ff0d4c9230 */ /* 0x000fe20000000900 */
[----:B------:R-:W-:Y:S01]  /*dc00*/  FADD.FTZ R22, R154, R8 ;  /* 0x000000089a167221 */ /* 0x000fe20000010000 */
[----:B------:R-:W-:Y:S01]  /*dc10*/  LOP3.LUT R0, R0, 0xff, RZ, 0xc0, !PT ;  /* 0x000000ff00007812 */ /* 0x000fe200078ec0ff */
[----:B------:R-:W-:-:S02]  /*dc20*/  FADD.FTZ R24, R185, R7 ;  /* 0x00000007b9187221 */ /* 0x000fc40000010000 */
[----:B------:R-:W-:Y:S01]  /*dc30*/  IMAD.MOV.U32 R39, RZ, RZ, R6 ;  /* 0x000000ffff277224 */ /* 0x000fe200078e0006 */
[----:B------:R-:W-:Y:S01]  /*dc40*/  PRMT R36, R163, 0x5410, R164 ;  /* 0x00005410a3247816 */ /* 0x000fe200000000a4 */
[----:B------:R-:W-:Y:S01]  /*dc50*/  IMAD.WIDE.U32 R8, R20, -0x2daee0ad, RZ ;  /* 0xd2511f5314087825 */ /* 0x000fe200078e00ff */
[----:B------:R-:W-:Y:S02]  /*dc60*/  @!P2 PRMT R164, R77, 0x5410, RZ ;  /* 0x000054104da4a816 */ /* 0x000fe400000000ff */
[----:B------:R-:W-:Y:S01]  /*dc70*/  PRMT R166, R11, 0x7610, R166 ;  /* 0x000076100ba67816 */ /* 0x000fe200000000a6 */
[----:B------:R-:W-:Y:S01]  /*dc80*/  IMAD.WIDE.U32 R6, R19, -0x2daee0ad, RZ ;  /* 0xd2511f5313067825 */ /* 0x000fe200078e00ff */
[----:B------:R-:W-:Y:S02]  /*dc90*/  @!P1 PRMT R13, R76, 0x5410, RZ ;  /* 0x000054104c0d9816 */ /* 0x000fe400000000ff */
[----:B------:R-:W-:Y:S02]  /*dca0*/  PRMT R165, R11, 0x7632, R165 ;  /* 0x000076320ba57816 */ /* 0x000fe400000000a5 */
[----:B------:R-:W-:-:S02]  /*dcb0*/  PRMT R162, R28, 0x7632, R162 ;  /* 0x000076321ca27816 */ /* 0x000fc400000000a2 */
[----:B------:R-:W-:Y:S01]  /*dcc0*/  PRMT R161, R28, 0x7610, R161 ;  /* 0x000076101ca17816 */ /* 0x000fe200000000a1 */
[----:B------:R-:W-:Y:S01]  /*dcd0*/  IMAD.MOV.U32 R70, RZ, RZ, R52 ;  /* 0x000000ffff467224 */ /* 0x000fe200078e0034 */
[C---:B------:R-:W-:Y:S01]  /*dce0*/  ISETP.GE.U32.AND P2, PT, R235.reuse, R0, PT ;  /* 0x00000000eb00720c */ /* 0x040fe20003f46070 */
[----:B------:R-:W1:Y:S01]  /*dcf0*/  MUFU.EX2 R21, R150 ;  /* 0x0000009600157308 */ /* 0x000e620000000800 */
[----:B------:R-:W-:Y:S01]  /*dd00*/  ISETP.GE.U32.AND P1, PT, R235, R5, PT ;  /* 0x00000005eb00720c */ /* 0x000fe20003f26070 */
[----:B------:R-:W-:Y:S01]  /*dd10*/  @!P5 HADD2 R78, -R163.H0_H0, -RZ.H0_H0 ;  /* 0xa00000ffa34ed230 */ /* 0x000fe20000000900 */
[----:B------:R-:W-:Y:S01]  /*dd20*/  LOP3.LUT R0, R9, UR15, R12, 0x96, !PT ;  /* 0x0000000f09007c12 */ /* 0x000fe2000f8e960c */
[----:B------:R-:W-:Y:S01]  /*dd30*/  IMAD.MOV.U32 R74, RZ, RZ, R64 ;  /* 0x000000ffff4a7224 */ /* 0x000fe200078e0040 */
[----:B------:R-:W-:Y:S01]  /*dd40*/  LOP3.LUT R5, R7, UR11, R8, 0x96, !PT ;  /* 0x0000000b07057c12 */ /* 0x000fe2000f8e9608 */
[----:B------:R-:W-:Y:S01]  /*dd50*/  IMAD.MOV.U32 R68, RZ, RZ, R61 ;  /* 0x000000ffff447224 */ /* 0x000fe200078e003d */
[----:B------:R2:W5:Y:S01]  /*dd60*/  LDL.LU R185, [R1+0x19c] ;  /* 0x00019c0001b97983 */ /* 0x0005620000300800 */
[----:B------:R-:W-:-:S04]  /*dd70*/  IMAD.WIDE.U32 R10, R0, -0x326172a9, RZ ;  /* 0xcd9e8d57000a7825 */ /* 0x000fc800078e00ff */
[----:B------:R-:W-:Y:S01]  /*dd80*/  IMAD.WIDE.U32 R8, R5, -0x326172a9, RZ ;  /* 0xcd9e8d5705087825 */ /* 0x000fe200078e00ff */
[----:B------:R-:W-:-:S04]  /*dd90*/  LOP3.LUT R4, R11, UR12, R4, 0x96, !PT ;  /* 0x0000000c0b047c12 */ /* 0x000fc8000f8e9604 */
[----:B------:R-:W-:Y:S01]  /*dda0*/  LOP3.LUT R0, R9, UR10, R10, 0x96, !PT ;  /* 0x0000000a09007c12 */ /* 0x000fe2000f8e960a */
[----:B------:R-:W-:-:S04]  /*ddb0*/  IMAD.WIDE.U32 R10, R4, -0x2daee0ad, RZ ;  /* 0xd2511f53040a7825 */ /* 0x000fc800078e00ff */
[----:B------:R-:W-:Y:S01]  /*ddc0*/  IMAD.WIDE.U32 R4, R0, -0x2daee0ad, RZ ;  /* 0xd2511f5300047825 */ /* 0x000fe200078e00ff */
[----:B------:R-:W-:-:S04]  /*ddd0*/  LOP3.LUT R6, R11, UR9, R6, 0x96, !PT ;  /* 0x000000090b067c12 */ /* 0x000fc8000f8e9606 */
[----:B------:R-:W-:Y:S02]  /*dde0*/  LOP3.LUT R5, R5, UR6, R10, 0x96, !PT ;  /* 0x0000000605057c12 */ /* 0x000fe4000f8e960a */
[C---:B------:R-:W-:Y:S02]  /*ddf0*/  LOP3.LUT R0, R2.reuse, 0xff, RZ, 0xc0, !PT ;  /* 0x000000ff02007812 */ /* 0x040fe400078ec0ff */
[----:B------:R-:W-:Y:S02]  /*de00*/  LOP3.LUT R10, R2, 0xffff, RZ, 0xc0, !PT ;  /* 0x0000ffff020a7812 */ /* 0x000fe400078ec0ff */
[--C-:B------:R-:W-:Y:S02]  /*de10*/  SHF.R.U32.HI R11, RZ, 0x10, R2.reuse ;  /* 0x00000010ff0b7819 */ /* 0x100fe40000011602 */
[----:B------:R-:W-:Y:S01]  /*de20*/  SHF.R.U32.HI R9, RZ, 0x18, R2 ;  /* 0x00000018ff097819 */ /* 0x000fe20000011602 */
[----:B------:R-:W-:Y:S01]  /*de30*/  IMAD.WIDE.U32 R2, R5, -0x326172a9, RZ ;  /* 0xcd9e8d5705027825 */ /* 0x000fe200078e00ff */
[----:B------:R-:W-:-:S02]  /*de40*/  @!P1 HADD2 R81, -R162.H0_H0, -RZ.H0_H0 ;  /* 0xa00000ffa2519230 */ /* 0x000fc40000000900 */
[----:B------:R-:W-:Y:S02]  /*de50*/  @!P4 HADD2 R79, -R166.H0_H0, -RZ.H0_H0 ;  /* 0xa00000ffa64fc230 */ /* 0x000fe40000000900 */
[----:B------:R-:W-:Y:S01]  /*de60*/  LOP3.LUT R5, R2, 0xff, RZ, 0xc0, !PT ;  /* 0x000000ff02057812 */ /* 0x000fe200078ec0ff */
[----:B------:R-:W-:Y:S01]  /*de70*/  IMAD.MOV.U32 R52, RZ, RZ, R120 ;  /* 0x000000ffff347224 */ /* 0x000fe200078e0078 */
[----:B------:R-:W-:Y:S01]  /*de80*/  PRMT R120, R161, 0x5410, R162 ;  /* 0x00005410a1787816 */ /* 0x000fe200000000a2 */
[----:B------:R-:W-:Y:S01]  /*de90*/  IMAD.MOV.U32 R77, RZ, RZ, R53 ;  /* 0x000000ffff4d7224 */ /* 0x000fe200078e0035 */
[----:B------:R-:W-:Y:S01]  /*dea0*/  @!P1 PRMT R162, R81, 0x5410, RZ ;  /* 0x0000541051a29816 */ /* 0x000fe200000000ff */
[----:B------:R-:W-:Y:S01]  /*deb0*/  IMAD.MOV.U32 R53, RZ, RZ, R121 ;  /* 0x000000ffff357224 */ /* 0x000fe200078e0079 */
[----:B------:R-:W-:Y:S01]  /*dec0*/  PRMT R121, R166, 0x5410, R165 ;  /* 0x00005410a6797816 */ /* 0x000fe200000000a5 */
[----:B------:R-:W-:Y:S01]  /*ded0*/  @!P3 HADD2 R80, -R165.H0_H0, -RZ.H0_H0 ;  /* 0xa00000ffa550b230 */ /* 0x000fe20000000900 */
[----:B------:R-:W-:Y:S01]  /*dee0*/  ISETP.GE.U32.AND P1, PT, R235, R5, PT ;  /* 0x00000005eb00720c */ /* 0x000fe20003f26070 */
[----:B------:R-:W-:Y:S01]  /*def0*/  IMAD.WIDE.U32 R6, R6, -0x326172a9, RZ ;  /* 0xcd9e8d5706067825 */ /* 0x000fe200078e00ff */
[----:B------:R-:W-:Y:S01]  /*df00*/  @!P4 PRMT R166, R79, 0x5410, RZ ;  /* 0x000054104fa6c816 */ /* 0x000fe200000000ff */
[----:B------:R-:W3:Y:S01]  /*df10*/  MUFU.EX2 R5, R152 ;  /* 0x0000009800057308 */ /* 0x000ee20000000800 */
[----:B------:R-:W-:-:S02]  /*df20*/  ISETP.GE.U32.AND P4, PT, R235, R0, PT ;  /* 0x00000000eb00720c */ /* 0x000fc40003f86070 */
[----:B------:R-:W-:Y:S02]  /*df30*/  SHF.R.U32.HI R0, RZ, 0x18, R2 ;  /* 0x00000018ff007819 */ /* 0x000fe40000011602 */
[----:B------:R-:W-:Y:S02]  /*df40*/  @!P3 PRMT R165, R80, 0x5410, RZ ;  /* 0x0000541050a5b816 */ /* 0x000fe400000000ff */
[----:B------:R-:W-:Y:S02]  /*df50*/  LOP3.LUT R7, R7, UR8, R8, 0x96, !PT ;  /* 0x0000000807077c12 */ /* 0x000fe4000f8e9608 */
[----:B------:R-:W-:Y:S01]  /*df60*/  ISETP.GE.U32.AND P3, PT, R235, R0, PT ;  /* 0x00000000eb00720c */ /* 0x000fe20003f66070 */
[----:B------:R-:W-:Y:S01]  /*df70*/  @!P2 HADD2 R82, -R161.H0_H0, -RZ.H0_H0 ;  /* 0xa00000ffa152a230 */ /* 0x000fe20000000900 */
[----:B------:R-:W-:Y:S02]  /*df80*/  SHF.R.U32.HI R0, RZ, 0x8, R10 ;  /* 0x00000008ff007819 */ /* 0x000fe4000001160a */
[----:B------:R-:W-:-:S02]  /*df90*/  LOP3.LUT R6, R3, UR13, R6, 0x96, !PT ;  /* 0x0000000d03067c12 */ /* 0x000fc4000f8e9606 */
[----:B------:R-:W-:Y:S02]  /*dfa0*/  LOP3.LUT R12, R2, 0xffff, RZ, 0xc0, !PT ;  /* 0x0000ffff020c7812 */ /* 0x000fe400078ec0ff */
[----:B------:R-:W-:Y:S01]  /*dfb0*/  SHF.R.U32.HI R8, RZ, 0x10, R2 ;  /* 0x00000010ff087819 */ /* 0x000fe20000011602 */
[----:B------:R-:W-:Y:S01]  /*dfc0*/  IMAD.WIDE.U32 R2, R7, -0x2daee0ad, RZ ;  /* 0xd2511f5307027825 */ /* 0x000fe200078e00ff */
[----:B------:R-:W-:Y:S02]  /*dfd0*/  LOP3.LUT R0, R0, 0xffff, RZ, 0xc0, !PT ;  /* 0x0000ffff00007812 */ /* 0x000fe400078ec0ff */
[----:B------:R-:W-:Y:S02]  /*dfe0*/  @!P2 PRMT R161, R82, 0x5410, RZ ;  /* 0x0000541052a1a816 */ /* 0x000fe400000000ff */
[----:B------:R-:W-:Y:S02]  /*dff0*/  @!P5 PRMT R163, R78, 0x5410, RZ ;  /* 0x000054104ea3d816 */ /* 0x000fe400000000ff */
[----:B------:R-:W-:-:S02]  /*e000*/  ISETP.GE.U32.AND P2, PT, R235, R9, PT ;  /* 0x00000009eb00720c */ /* 0x000fc40003f46070 */
[C---:B------:R-:W-:Y:S02]  /*e010*/  LOP3.LUT R10, R2.reuse, 0xff, RZ, 0xc0, !PT ;  /* 0x000000ff020a7812 */ /* 0x040fe400078ec0ff */
[----:B------:R-:W-:Y:S02]  /*e020*/  LOP3.LUT R20, R2, 0xffff, RZ, 0xc0, !PT ;  /* 0x0000ffff02147812 */ /* 0x000fe400078ec0ff */
[--C-:B------:R-:W-:Y:S02]  /*e030*/  SHF.R.U32.HI R19, RZ, 0x10, R2.reuse ;  /* 0x00000010ff137819 */ /* 0x100fe40000011602 */
[----:B------:R-:W-:Y:S01]  /*e040*/  SHF.R.U32.HI R9, RZ, 0x18, R2 ;  /* 0x00000018ff097819 */ /* 0x000fe20000011602 */
[----:B-1----:R-:W-:Y:S01]  /*e050*/  FADD.FTZ R2, R21, R23 ;  /* 0x0000001715027221 */ /* 0x002fe20000010000 */
[----:B------:R-:W-:Y:S01]  /*e060*/  ISETP.GE.U32.AND P5, PT, R235, R0, PT ;  /* 0x00000000eb00720c */ /* 0x000fe20003fa6070 */
[----:B------:R-:W-:Y:S01]  /*e070*/  MUFU.EX2 R7, R146 ;  /* 0x0000009200077308 */ /* 0x000fe20000000800 */
[----:B---3--:R-:W-:-:S04]  /*e080*/  F2FP.PACK_AB R0, R5, R21 ;  /* 0x000000150500723e */ /* 0x008fc800000000ff */
[----:B------:R-:W-:-:S03]  /*e090*/  PRMT R159, R0, 0x7610, R159 ;  /* 0x00007610009f7816 */ /* 0x000fc6000000009f */
[----:B------:R-:W1:Y:S01]  /*e0a0*/  MUFU.EX2 R21, R149 ;  /* 0x0000009500157308 */ /* 0x000e620000000800 */
[----:B------:R-:W-:Y:S01]  /*e0b0*/  PRMT R158, R0, 0x7632, R158 ;  /* 0x00007632009e7816 */ /* 0x000fe2000000009e */
[----:B------:R-:W-:Y:S01]  /*e0c0*/  @!P4 HADD2 R84, -R159.H0_H0, -RZ.H0_H0 ;  /* 0xa00000ff9f54c230 */ /* 0x000fe20000000900 */
[----:B------:R-:W-:Y:S01]  /*e0d0*/  LOP3.LUT R0, R11, 0xff, RZ, 0xc0, !PT ;  /* 0x000000ff0b007812 */ /* 0x000fe200078ec0ff */
[----:B------:R-:W-:Y:S01]  /*e0e0*/  IMAD.MOV.U32 R64, RZ, RZ, R118 ;  /* 0x000000ffff407224 */ /* 0x000fe200078e0076 */
[----:B------:R-:W-:Y:S02]  /*e0f0*/  PRMT R118, R159, 0x5410, R158 ;  /* 0x000054109f767816 */ /* 0x000fe4000000009e */
[----:B------:R-:W-:Y:S02]  /*e100*/  @!P4 PRMT R159, R84, 0x5410, RZ ;  /* 0x00005410549fc816 */ /* 0x000fe400000000ff */
[----:B------:R-:W-:Y:S02]  /*e110*/  ISETP.GE.U32.AND P4, PT, R235, R0, PT ;  /* 0x00000000eb00720c */ /* 0x000fe40003f86070 */
[----:B-1----:R-:W-:-:S04]  /*e120*/  F2FP.PACK_AB R0, R21, R7 ;  /* 0x000000071500723e */ /* 0x002fc800000000ff */
[C---:B------:R-:W-:Y:S02]  /*e130*/  PRMT R155, R0.reuse, 0x7610, R155 ;  /* 0x00007610009b7816 */ /* 0x040fe4000000009b */
[----:B------:R-:W-:Y:S02]  /*e140*/  PRMT R154, R0, 0x7632, R154 ;  /* 0x00007632009a7816 */ /* 0x000fe4000000009a */
[----:B------:R-:W-:Y:S01]  /*e150*/  LOP3.LUT R0, R6, 0xffff, RZ, 0xc0, !PT ;  /* 0x0000ffff06007812 */ /* 0x000fe200078ec0ff */
[----:B------:R-:W-:Y:S02]  /*e160*/  MUFU.EX2 R11, R160 ;  /* 0x000000a0000b7308 */ /* 0x000fe40000000800 */
[----:B------:R-:W-:Y:S01]  /*e170*/  @!P4 HADD2 R85, -R155.H0_H0, -RZ.H0_H0 ;  /* 0xa00000ff9b55c230 */ /* 0x000fe20000000900 */
[----:B------:R-:W-:Y:S01]  /*e180*/  SHF.R.U32.HI R0, RZ, 0x8, R0 ;  /* 0x00000008ff007819 */ /* 0x000fe20000011600 */
[----:B------:R-:W-:-:S04]  /*e190*/  IMAD.MOV.U32 R61, RZ, RZ, R66 ;  /* 0x000000ffff3d7224 */ /* 0x000fc800078e0042 */
[----:B------:R-:W1:Y:S01]  /*e1a0*/  MUFU.EX2 R23, R153 ;  /* 0x0000009900177308 */ /* 0x000e620000000800 */
[----:B------:R-:W-:Y:S01]  /*e1b0*/  LOP3.LUT R0, R0, 0xffff, RZ, 0xc0, !PT ;  /* 0x0000ffff00007812 */ /* 0x000fe200078ec0ff */
[----:B------:R-:W-:Y:S01]  /*e1c0*/  IMAD.MOV.U32 R66, RZ, RZ, R117 ;  /* 0x000000ffff427224 */ /* 0x000fe200078e0075 */
[----:B------:R-:W-:Y:S01]  /*e1d0*/  PRMT R117, R155, 0x5410, R154 ;  /* 0x000054109b757816 */ /* 0x000fe2000000009a */
[----:B------:R-:W-:Y:S01]  /*e1e0*/  @!P2 HADD2 R86, -R154.H0_H0, -RZ.H0_H0 ;  /* 0xa00000ff9a56a230 */ /* 0x000fe20000000900 */
[----:B------:R-:W-:Y:S02]  /*e1f0*/  @!P4 PRMT R155, R85, 0x5410, RZ ;  /* 0x00005410559bc816 */ /* 0x000fe400000000ff */
[----:B------:R-:W-:Y:S02]  /*e200*/  ISETP.GE.U32.AND P4, PT, R235, R0, PT ;  /* 0x00000000eb00720c */ /* 0x000fe40003f86070 */
[----:B------:R-:W-:Y:S02]  /*e210*/  LOP3.LUT R0, R6, 0xff, RZ, 0xc0, !PT ;  /* 0x000000ff06007812 */ /* 0x000fe400078ec0ff */
[----:B------:R-:W-:-:S02]  /*e220*/  @!P2 PRMT R154, R86, 0x5410, RZ ;  /* 0x00005410569aa816 */ /* 0x000fc400000000ff */
[----:B------:R-:W-:Y:S01]  /*e230*/  ISETP.GE.U32.AND P2, PT, R235, R0, PT ;  /* 0x00000000eb00720c */ /* 0x000fe20003f46070 */
[----:B------:R-:W-:Y:S01]  /*e240*/  IMAD.MOV.U32 R76, RZ, RZ, R63 ;  /* 0x000000ffff4c7224 */ /* 0x000fe200078e003f */
[----:B-1----:R-:W-:Y:S01]  /*e250*/  F2FP.PACK_AB R0, R23, R11 ;  /* 0x0000000b1700723e */ /* 0x002fe200000000ff */
[----:B------:R-:W-:Y:S02]  /*e260*/  IMAD.MOV.U32 R63, RZ, RZ, R252 ;  /* 0x000000ffff3f7224 */ /* 0x000fe400078e00fc */
[----:B------:R-:W-:Y:S01]  /*e270*/  IMAD.MOV.U32 R252, RZ, RZ, R67 ;  /* 0x000000fffffc7224 */ /* 0x000fe200078e0043 */
[C---:B------:R-:W-:Y:S01]  /*e280*/  PRMT R153, R0.reuse, 0x7610, R153 ;  /* 0x0000761000997816 */ /* 0x040fe20000000099 */
[----:B------:R-:W-:Y:S02]  /*e290*/  IMAD.MOV.U32 R67, RZ, RZ, R25 ;  /* 0x000000ffff437224 */ /* 0x000fe400078e0019 */
[----:B------:R-:W1:Y:S01]  /*e2a0*/  MUFU.EX2 R25, R211 ;  /* 0x000000d300197308 */ /* 0x000e620000000800 */
[----:B------:R-:W-:Y:S01]  /*e2b0*/  LOP3.LUT R4, R3, UR14, R4, 0x96, !PT ;  /* 0x0000000e03047c12 */ /* 0x000fe2000f8e9604 */
[----:B------:R-:W-:Y:S01]  /*e2c0*/  FADD.FTZ R3, R7, R42 ;  /* 0x0000002a07037221 */ /* 0x000fe20000010000 */
[----:B------:R-:W-:Y:S01]  /*e2d0*/  PRMT R152, R0, 0x7632, R152 ;  /* 0x0000763200987816 */ /* 0x000fe20000000098 */
[----:B------:R-:W-:Y:S01]  /*e2e0*/  IMAD.MOV.U32 R69, RZ, RZ, R122 ;  /* 0x000000ffff457224 */ /* 0x000fe200078e007a */
[----:B------:R-:W-:Y:S01]  /*e2f0*/  SHF.R.U32.HI R0, RZ, 0x8, R12 ;  /* 0x00000008ff007819 */ /* 0x000fe2000001160c */
[----:B------:R-:W-:Y:S01]  /*e300*/  FADD.FTZ R7, R238, R24 ;  /* 0x00000018ee077221 */ /* 0x000fe20000010000 */
[----:B------:R-:W-:Y:S01]  /*e310*/  @!P2 HADD2 R87, -R153.H0_H0, -RZ.H0_H0 ;  /* 0xa00000ff9957a230 */ /* 0x000fe20000000900 */
[----:B------:R-:W-:Y:S01]  /*e320*/  MUFU.EX2 R122, R143 ;  /* 0x0000008f007a7308 */ /* 0x000fe20000000800 */
[----:B------:R-:W-:Y:S01]  /*e330*/  IMAD.MOV.U32 R65, RZ, RZ, R126 ;  /* 0x000000ffff417224 */ /* 0x000fe200078e007e */
[----:B------:R-:W-:Y:S01]  /*e340*/  LOP3.LUT R0, R0, 0xffff, RZ, 0xc0, !PT ;  /* 0x0000ffff00007812 */ /* 0x000fe200078ec0ff */
[----:B------:R-:W-:Y:S01]  /*e350*/  @!P5 HADD2 R83, -R158.H0_H0, -RZ.H0_H0 ;  /* 0xa00000ff9e53d230 */ /* 0x000fe20000000900 */
[----:B------:R-:W-:-:S04]  /*e360*/  PRMT R126, R153, 0x5410, R152 ;  /* 0x00005410997e7816 */ /* 0x000fc80000000098 */
[----:B------:R-:W3:Y:S01]  /*e370*/  MUFU.EX2 R238, R148 ;  /* 0x0000009400ee7308 */ /* 0x000ee20000000800 */
[----:B------:R-:W-:Y:S01]  /*e380*/  FADD.FTZ R5, R5, R2 ;  /* 0x0000000205057221 */ /* 0x000fe20000010000 */
[----:B------:R-:W-:Y:S01]  /*e390*/  @!P2 PRMT R153, R87, 0x5410, RZ ;  /* 0x000054105799a816 */ /* 0x000fe200000000ff */
[----:B------:R-:W-:Y:S01]  /*e3a0*/  IMAD.MOV.U32 R87, RZ, RZ, R212 ;  /* 0x000000ffff577224 */ /* 0x000fe200078e00d4 */
[----:B------:R-:W-:Y:S02]  /*e3b0*/  LOP3.LUT R2, R8, 0xff, RZ, 0xc0, !PT ;  /* 0x000000ff08027812 */ /* 0x000fe400078ec0ff */
[----:B------:R-:W-:Y:S02]  /*e3c0*/  ISETP.GE.U32.AND P2, PT, R235, R0, PT ;  /* 0x00000000eb00720c */ /* 0x000fe40003f46070 */
[----:B------:R-:W-:Y:S02]  /*e3d0*/  @!P5 PRMT R158, R83, 0x5410, RZ ;  /* 0x00005410539ed816 */ /* 0x000fe400000000ff */
[----:B------:R-:W-:-:S02]  /*e3e0*/  ISETP.GE.U32.AND P5, PT, R235, R2, PT ;  /* 0x00000002eb00720c */ /* 0x000fc40003fa6070 */
[----:B-1----:R-:W-:Y:S01]  /*e3f0*/  F2FP.PACK_AB R2, R87, R25 ;  /* 0x000000195702723e */ /* 0x002fe200000000ff */
[----:B------:R-:W-:Y:S02]  /*e400*/  IMAD.MOV.U32 R78, RZ, RZ, R77 ;  /* 0x000000ffff4e7224 */ /* 0x000fe400078e004d */
[----:B------:R-:W-:Y:S01]  /*e410*/  IMAD.MOV.U32 R77, RZ, RZ, R76 ;  /* 0x000000ffff4d7224 */ /* 0x000fe200078e004c */
[C---:B------:R-:W-:Y:S02]  /*e420*/  PRMT R150, R2.reuse, 0x7632, R150 ;  /* 0x0000763202967816 */ /* 0x040fe40000000096 */
[----:B------:R-:W-:Y:S01]  /*e430*/  PRMT R151, R2, 0x7610, R151 ;  /* 0x0000761002977816 */ /* 0x000fe20000000097 */
[----:B------:R-:W-:Y:S01]  /*e440*/  FADD.FTZ R8, R21, R3 ;  /* 0x0000000315087221 */ /* 0x000fe20000010000 */
[----:B---3--:R-:W-:Y:S01]  /*e450*/  F2FP.PACK_AB R0, R238, R122 ;  /* 0x0000007aee00723e */ /* 0x008fe200000000ff */
[----:B------:R-:W1:Y:S01]  /*e460*/  MUFU.EX2 R2, R217 ;  /* 0x000000d900027308 */ /* 0x000e620000000800 */
[----:B------:R-:W-:Y:S01]  /*e470*/  FADD.FTZ R3, R78, R22 ;  /* 0x000000164e037221 */ /* 0x000fe20000010000 */
[----:B------:R-:W-:Y:S01]  /*e480*/  @!P2 HADD2 R92, -R150.H0_H0, -RZ.H0_H0 ;  /* 0xa00000ff965ca230 */ /* 0x000fe20000000900 */
[----:B------:R-:W-:Y:S01]  /*e490*/  IMAD.MOV.U32 R76, RZ, RZ, R74 ;  /* 0x000000ffff4c7224 */ /* 0x000fe200078e004a */
[C---:B------:R-:W-:Y:S01]  /*e4a0*/  PRMT R149, R0.reuse, 0x7610, R149 ;  /* 0x0000761000957816 */ /* 0x040fe20000000095 */
[----:B------:R-:W-:Y:S01]  /*e4b0*/  IMAD.MOV.U32 R78, RZ, RZ, R77 ;  /* 0x000000ffff4e7224 */ /* 0x000fe200078e004d */
[----:B------:R-:W-:Y:S01]  /*e4c0*/  PRMT R148, R0, 0x7632, R148 ;  /* 0x0000763200947816 */ /* 0x000fe20000000094 */
[----:B------:R-:W-:Y:S01]  /*e4d0*/  IMAD.MOV.U32 R74, RZ, RZ, R59 ;  /* 0x000000ffff4a7224 */ /* 0x000fe200078e003b */
[----:B------:R-:W-:Y:S01]  /*e4e0*/  LOP3.LUT R0, R19, 0xff, RZ, 0xc0, !PT ;  /* 0x000000ff13007812 */ /* 0x000fe200078ec0ff */
[----:B------:R-:W-:-:S02]  /*e4f0*/  IMAD.MOV.U32 R59, RZ, RZ, R56 ;  /* 0x000000ffff3b7224 */ /* 0x000fc400078e0038 */
[----:B------:R-:W-:Y:S01]  /*e500*/  IMAD.MOV.U32 R56, RZ, RZ, R125 ;  /* 0x000000ffff387224 */ /* 0x000fe200078e007d */
[----:B------:R-:W-:Y:S01]  /*e510*/  PRMT R125, R151, 0x5410, R150 ;  /* 0x00005410977d7816 */ /* 0x000fe20000000096 */
[----:B------:R-:W-:Y:S01]  /*e520*/  IMAD.MOV.U32 R28, RZ, RZ, R78 ;  /* 0x000000ffff1c7224 */ /* 0x000fe200078e004e */
[----:B------:R-:W-:Y:S01]  /*e530*/  @!P2 PRMT R150, R92, 0x5410, RZ ;  /* 0x000054105c96a816 */ /* 0x000fe200000000ff */
[----:B------:R-:W-:Y:S01]  /*e540*/  IMAD.MOV.U32 R78, RZ, RZ, R35 ;  /* 0x000000ffff4e7224 */ /* 0x000fe200078e0023 */
[----:B------:R-:W-:Y:S01]  /*e550*/  ISETP.GE.U32.AND P2, PT, R235, R0, PT ;  /* 0x00000000eb00720c */ /* 0x000fe20003f46070 */
[----:B------:R-:W3:Y:S01]  /*e560*/  MUFU.EX2 R35, R216 ;  /* 0x000000d800237308 */ /* 0x000ee20000000800 */
[----:B------:R-:W-:Y:S01]  /*e570*/  IMAD.MOV.U32 R77, RZ, RZ, R76 ;  /* 0x000000ffff4d7224 */ /* 0x000fe200078e004c */
[----:B------:R-:W-:Y:S01]  /*e580*/  @!P3 HADD2 R90, -R148.H0_H0, -RZ.H0_H0 ;  /* 0xa00000ff945ab230 */ /* 0x000fe20000000900 */
[----:B------:R-:W-:Y:S01]  /*e590*/  LOP3.LUT R0, R4, 0xffff, RZ, 0xc0, !PT ;  /* 0x0000ffff04007812 */ /* 0x000fe200078ec0ff */
[----:B------:R-:W-:-:S02]  /*e5a0*/  IMAD.MOV.U32 R76, RZ, RZ, R74 ;  /* 0x000000ffff4c7224 */ /* 0x000fc400078e004a */
[----:B------:R-:W-:Y:S01]  /*e5b0*/  IMAD.MOV.U32 R74, RZ, RZ, R70 ;  /* 0x000000ffff4a7224 */ /* 0x000fe200078e0046 */
[----:B------:R-:W-:Y:S01]  /*e5c0*/  SHF.R.U32.HI R0, RZ, 0x8, R0 ;  /* 0x00000008ff007819 */ /* 0x000fe20000011600 */
[----:B------:R-:W-:Y:S01]  /*e5d0*/  IMAD.MOV.U32 R70, RZ, RZ, R124 ;  /* 0x000000ffff467224 */ /* 0x000fe200078e007c */
[----:B------:R-:W-:Y:S01]  /*e5e0*/  PRMT R124, R149, 0x5410, R148 ;  /* 0x00005410957c7816 */ /* 0x000fe20000000094 */
[----:B------:R-:W-:Y:S01]  /*e5f0*/  @!P5 HADD2 R91, -R149.H0_H0, -RZ.H0_H0 ;  /* 0xa00000ff955bd230 */ /* 0x000fe20000000900 */
[----:B------:R-:W-:Y:S01]  /*e600*/  @!P3 PRMT R148, R90, 0x5410, RZ ;  /* 0x000054105a94b816 */ /* 0x000fe200000000ff */
[----:B-1----:R-:W-:Y:S01]  /*e610*/  IMAD.MOV.U32 R90, RZ, RZ, R2 ;  /* 0x000000ffff5a7224 */ /* 0x002fe200078e0002 */
[----:B------:R-:W-:Y:S01]  /*e620*/  LOP3.LUT R2, R4, 0xff, RZ, 0xc0, !PT ;  /* 0x000000ff04027812 */ /* 0x000fe200078ec0ff */
[----:B------:R-:W-:Y:S01]  /*e630*/  @!P1 HADD2 R88, -R151.H0_H0, -RZ.H0_H0 ;  /* 0xa00000ff97589230 */ /* 0x000fe20000000900 */
[----:B------:R-:W-:Y:S02]  /*e640*/  LOP3.LUT R0, R0, 0xffff, RZ, 0xc0, !PT ;  /* 0x0000ffff00007812 */ /* 0x000fe400078ec0ff */
[----:B------:R-:W-:-:S02]  /*e650*/  @!P5 PRMT R149, R91, 0x5410, RZ ;  /* 0x000054105b95d816 */ /* 0x000fc400000000ff */
[C---:B------:R-:W-:Y:S02]  /*e660*/  ISETP.GE.U32.AND P3, PT, R235.reuse, R2, PT ;  /* 0x00000002eb00720c */ /* 0x040fe40003f66070 */
[C---:B------:R-:W-:Y:S02]  /*e670*/  ISETP.GE.U32.AND P5, PT, R235.reuse, R0, PT ;  /* 0x00000000eb00720c */ /* 0x040fe40003fa6070 */
[----:B------:R-:W-:Y:S02]  /*e680*/  @!P1 PRMT R151, R88, 0x5410, RZ ;  /* 0x0000541058979816 */ /* 0x000fe400000000ff */
[----:B------:R-:W-:Y:S02]  /*e690*/  ISETP.GE.U32.AND P1, PT, R235, R9, PT ;  /* 0x00000009eb00720c */ /* 0x000fe40003f26070 */
[----:B---3--:R-:W-:Y:S01]  /*e6a0*/  F2FP.PACK_AB R0, R35, R90 ;  /* 0x0000005a2300723e */ /* 0x008fe200000000ff */
[----:B------:R-:W1:Y:S01]  /*e6b0*/  MUFU.EX2 R9, R219 ;  /* 0x000000db00097308 */ /* 0x000e620000000800 */
[----:B------:R-:W-:-:S02]  /*e6c0*/  IMAD.MOV.U32 R79, RZ, RZ, R39 ;  /* 0x000000ffff4f7224 */ /* 0x000fc400078e0027 */
[----:B------:R-:W-:Y:S01]  /*e6d0*/  IMAD.MOV.U32 R39, RZ, RZ, R252 ;  /* 0x000000ffff277224 */ /* 0x000fe200078e00fc */
[C---:B------:R-:W-:Y:S02]  /*e6e0*/  PRMT R147, R0.reuse, 0x7610, R147 ;  /* 0x0000761000937816 */ /* 0x040fe40000000093 */
[----:B------:R-:W-:Y:S02]  /*e6f0*/  PRMT R146, R0, 0x7632, R146 ;  /* 0x0000763200927816 */ /* 0x000fe40000000092 */
[----:B------:R3:W4:Y:S01]  /*e700*/  MUFU.EX2 R252, R218 ;  /* 0x000000da00fc7308 */ /* 0x0007220000000800 */
[----:B------:R-:W-:Y:S01]  /*e710*/  SHF.R.U32.HI R0, RZ, 0x8, R20 ;  /* 0x00000008ff007819 */ /* 0x000fe20000011614 */
[----:B------:R-:W-:Y:S02]  /*e720*/  @!P3 HADD2 R94, -R147.H0_H0, -RZ.H0_H0 ;  /* 0xa00000ff935eb230 */ /* 0x000fe40000000900 */
[----:B------:R-:W-:Y:S01]  /*e730*/  @!P5 HADD2 R93, -R146.H0_H0, -RZ.H0_H0 ;  /* 0xa00000ff925dd230 */ /* 0x000fe20000000900 */
[----:B------:R-:W-:Y:S01]  /*e740*/  LOP3.LUT R0, R0, 0xffff, RZ, 0xc0, !PT ;  /* 0x0000ffff00007812 */ /* 0x000fe200078ec0ff */
[----:B------:R-:W-:Y:S01]  /*e750*/  @!P4 HADD2 R89, -R152.H0_H0, -RZ.H0_H0 ;  /* 0xa00000ff9859c230 */ /* 0x000fe20000000900 */
[----:B------:R-:W-:-:S04]  /*e760*/  IMAD.MOV.U32 R86, RZ, RZ, R77 ;  /* 0x000000ffff567224 */ /* 0x000fc800078e004d */
[----:B------:R-:W-:Y:S02]  /*e770*/  @!P4 PRMT R152, R89, 0x5410, RZ ;  /* 0x000054105998c816 */ /* 0x000fe400000000ff */
[----:B---3--:R-:W-:Y:S02]  /*e780*/  PRMT R218, R147, 0x5410, R146 ;  /* 0x0000541093da7816 */ /* 0x008fe40000000092 */
[----:B------:R-:W-:Y:S02]  /*e790*/  @!P3 PRMT R147, R94, 0x5410, RZ ;  /* 0x000054105e93b816 */ /* 0x000fe400000000ff */
[----:B------:R-:W-:Y:S02]  /*e7a0*/  ISETP.GE.U32.AND P3, PT, R235, R0, PT ;  /* 0x00000000eb00720c */ /* 0x000fe40003f66070 */
[----:B------:R-:W-:Y:S01]  /*e7b0*/  @!P5 PRMT R146, R93, 0x5410, RZ ;  /* 0x000054105d92d816 */ /* 0x000fe200000000ff */
[----:B-1----:R-:W-:Y:S01]  /*e7c0*/  IMAD.MOV.U32 R93, RZ, RZ, R9 ;  /* 0x000000ffff5d7224 */ /* 0x002fe200078e0009 */
[----:B------:R-:W-:-:S02]  /*e7d0*/  SHF.R.U32.HI R0, RZ, 0x18, R6 ;  /* 0x00000018ff007819 */ /* 0x000fc40000011606 */
[C---:B------:R-:W-:Y:S01]  /*e7e0*/  ISETP.GE.U32.AND P4, PT, R235.reuse, R10, PT ;  /* 0x0000000aeb00720c */ /* 0x040fe20003f86070 */
[----:B------:R-:W-:Y:S01]  /*e7f0*/  IMAD.MOV.U32 R88, RZ, RZ, R79 ;  /* 0x000000ffff587224 */ /* 0x000fe200078e004f */
[----:B------:R-:W-:Y:S01]  /*e800*/  ISETP.GE.U32.AND P5, PT, R235, R0, PT ;  /* 0x00000000eb00720c */ /* 0x000fe20003fa6070 */
[----:B------:R-:W-:Y:S01]  /*e810*/  IMAD.MOV.U32 R77, RZ, RZ, R70 ;  /* 0x000000ffff4d7224 */ /* 0x000fe200078e0046 */
[----:B----4-:R-:W-:Y:S01]  /*e820*/  F2FP.PACK_AB R0, R93, R252 ;  /* 0x000000fc5d00723e */ /* 0x010fe200000000ff */
[----:B------:R-:W-:Y:S02]  /*e830*/  IMAD.MOV.U32 R79, RZ, RZ, R243 ;  /* 0x000000ffff4f7224 */ /* 0x000fe400078e00f3 */
[----:B------:R-:W-:Y:S01]  /*e840*/  IMAD.MOV.U32 R70, RZ, RZ, R241 ;  /* 0x000000ffff467224 */ /* 0x000fe200078e00f1 */
[----:B------:R-:W-:Y:S01]  /*e850*/  MUFU.EX2 R243, R214 ;  /* 0x000000d600f37308 */ /* 0x000fe20000000800 */
[C---:B------:R-:W-:Y:S02]  /*e860*/  PRMT R145, R0.reuse, 0x7610, R145 ;  /* 0x0000761000917816 */ /* 0x040fe40000000091 */
[----:B------:R-:W-:-:S05]  /*e870*/  PRMT R144, R0, 0x7632, R144 ;  /* 0x0000763200907816 */ /* 0x000fca0000000090 */
[----:B------:R-:W1:Y:S01]  /*e880*/  MUFU.EX2 R241, R204 ;  /* 0x000000cc00f17308 */ /* 0x000e620000000800 */
[----:B------:R-:W-:Y:S01]  /*e890*/  SHF.R.U32.HI R0, RZ, 0x10, R6 ;  /* 0x00000010ff007819 */ /* 0x000fe20000011606 */
[----:B------:R-:W-:Y:S01]  /*e8a0*/  @!P4 HADD2 R96, -R145.H0_H0, -RZ.H0_H0 ;  /* 0xa00000ff9160c230 */ /* 0x000fe20000000900 */
[----:B------:R-:W-:Y:S02]  /*e8b0*/  PRMT R216, R145, 0x5410, R144 ;  /* 0x0000541091d87816 */ /* 0x000fe40000000090 */
[----:B------:R-:W-:Y:S01]  /*e8c0*/  LOP3.LUT R0, R0, 0xff, RZ, 0xc0, !PT ;  /* 0x000000ff00007812 */ /* 0x000fe200078ec0ff */
[----:B------:R-:W-:Y:S01]  /*e8d0*/  @!P3 HADD2 R95, -R144.H0_H0, -RZ.H0_H0 ;  /* 0xa00000ff905fb230 */ /* 0x000fe20000000900 */
[----:B------:R-:W-:Y:S01]  /*e8e0*/  @!P4 PRMT R145, R96, 0x5410, RZ ;  /* 0x000054106091c816 */ /* 0x000fe200000000ff */
[----:B------:R-:W3:Y:S01]  /*e8f0*/  MUFU.EX2 R222, R222 ;  /* 0x000000de00de7308 */ /* 0x000ee20000000800 */
[----:B------:R-:W-:Y:S02]  /*e900*/  ISETP.GE.U32.AND P4, PT, R235, R0, PT ;  /* 0x00000000eb00720c */ /* 0x000fe40003f86070 */
[----:B------:R-:W-:-:S02]  /*e910*/  SHF.R.U32.HI R0, RZ, 0x18, R4 ;  /* 0x00000018ff007819 */ /* 0x000fc40000011604 */
[----:B------:R-:W-:Y:S02]  /*e920*/  @!P3 PRMT R144, R95, 0x5410, RZ ;  /* 0x000054105f90b816 */ /* 0x000fe400000000ff */
[----:B-1----:R-:W-:Y:S02]  /*e930*/  F2FP.PACK_AB R160, R243, R241 ;  /* 0x000000f1f3a0723e */ /* 0x002fe400000000ff */
[----:B------:R-:W-:Y:S02]  /*e940*/  ISETP.GE.U32.AND P3, PT, R235, R0, PT ;  /* 0x00000000eb00720c */ /* 0x000fe40003f66070 */
[----:B------:R-:W-:Y:S01]  /*e950*/  SHF.R.U32.HI R0, RZ, 0x10, R4 ;  /* 0x00000010ff007819 */ /* 0x000fe20000011604 */
[----:B------:R-:W-:Y:S01]  /*e960*/  @!P2 HADD2 R97, -R160.H0_H0, -RZ.H0_H0 ;  /* 0xa00000ffa061a230 */ /* 0x000fe20000000900 */
[----:B------:R-:W-:Y:S02]  /*e970*/  @P2 PRMT R211, R160, 0x7610, R211 ;  /* 0x00007610a0d32816 */ /* 0x000fe400000000d3 */
[----:B------:R-:W-:-:S02]  /*e980*/  LOP3.LUT R0, R0, 0xff, RZ, 0xc0, !PT ;  /* 0x000000ff00007812 */ /* 0x000fc400078ec0ff */
[----:B------:R-:W-:Y:S02]  /*e990*/  @!P2 PRMT R211, R97, 0x5410, RZ ;  /* 0x0000541061d3a816 */ /* 0x000fe400000000ff */
[----:B------:R-:W-:Y:S02]  /*e9a0*/  ISETP.GE.U32.AND P2, PT, R235, R0, PT ;  /* 0x00000000eb00720c */ /* 0x000fe40003f46070 */
[----:B---3--:R-:W-:Y:S01]  /*e9b0*/  F2FP.PACK_AB R0, R222, R220 ;  /* 0x000000dcde00723e */ /* 0x008fe200000000ff */
[----:B------:R-:W-:Y:S02]  /*e9c0*/  IMAD.MOV.U32 R82, RZ, RZ, R58 ;  /* 0x000000ffff527224 */ /* 0x000fe400078e003a */
[----:B------:R-:W-:Y:S01]  /*e9d0*/  IMAD.MOV.U32 R83, RZ, RZ, R59 ;  /* 0x000000ffff537224 */ /* 0x000fe200078e003b */
[C---:B------:R-:W-:Y:S01]  /*e9e0*/  PRMT R141, R0.reuse, 0x7610, R141 ;  /* 0x00007610008d7816 */ /* 0x040fe2000000008d */
[----:B------:R-:W-:Y:S01]  /*e9f0*/  IMAD.MOV.U32 R58, RZ, RZ, R156 ;  /* 0x000000ffff3a7224 */ /* 0x000fe200078e009c */
[----:B------:R-:W-:Y:S01]  /*ea00*/  PRMT R140, R0, 0x7632, R140 ;  /* 0x00007632008c7816 */ /* 0x000fe2000000008c */
[----:B------:R-:W-:-:S02]  /*ea10*/  IMAD.MOV.U32 R59, RZ, RZ, R157 ;  /* 0x000000ffff3b7224 */ /* 0x000fc400078e009d */
[----:B------:R-:W-:Y:S02]  /*ea20*/  IMAD.U32 R0, RZ, RZ, UR5 ;  /* 0x00000005ff007e24 */ /* 0x000fe4000f8e00ff */
[----:B------:R-:W-:Y:S02]  /*ea30*/  IMAD.MOV.U32 R42, RZ, RZ, R56 ;  /* 0x000000ffff2a7224 */ /* 0x000fe400078e0038 */
[----:B------:R-:W-:Y:S02]  /*ea40*/  IMAD.MOV.U32 R84, RZ, RZ, R57 ;  /* 0x000000ffff547224 */ /* 0x000fe400078e0039 */
[----:B------:R-:W-:Y:S01]  /*ea50*/  IMAD.WIDE R56, R0, 0x2, R58 ;  /* 0x0000000200387825 */ /* 0x000fe200078e023a */
[----:B------:R-:W1:Y:S03]  /*ea60*/  MUFU.EX2 R2, R215 ;  /* 0x000000d700027308 */ /* 0x000e660000000800 */
[----:B------:R-:W-:-:S02]  /*ea70*/  IMAD.U32 R0, RZ, RZ, UR4 ;  /* 0x00000004ff007e24 */ /* 0x000fc4000f8e00ff */
[----:B------:R-:W-:Y:S02]  /*ea80*/  IMAD.MOV.U32 R85, RZ, RZ, R74 ;  /* 0x000000ffff557224 */ /* 0x000fe400078e004a */
[----:B------:R-:W-:Y:S01]  /*ea90*/  IMAD.MOV.U32 R24, RZ, RZ, R54 ;  /* 0x000000ffff187224 */ /* 0x000fe200078e0036 */
[----:B------:R-:W3:Y:S01]  /*eaa0*/  MUFU.EX2 R6, R221 ;  /* 0x000000dd00067308 */ /* 0x000ee20000000800 */
[----:B------:R-:W-:Y:S02]  /*eab0*/  IMAD.MOV.U32 R74, RZ, RZ, R55 ;  /* 0x000000ffff4a7224 */ /* 0x000fe400078e0037 */
[----:B------:R-:W-:-:S04]  /*eac0*/  IMAD.WIDE R54, R0, 0x2, R58 ;  /* 0x0000000200367825 */ /* 0x000fc800078e023a */
[----:B------:R-:W-:Y:S02]  /*ead0*/  IMAD.U32 R0, RZ, RZ, UR26 ;  /* 0x0000001aff007e24 */ /* 0x000fe4000f8e00ff */
[----:B------:R-:W-:Y:S02]  /*eae0*/  IMAD.MOV.U32 R81, RZ, RZ, R53 ;  /* 0x000000ffff517224 */ /* 0x000fe400078e0035 */
[----:B------:R-:W-:Y:S02]  /*eaf0*/  IMAD.MOV.U32 R80, RZ, RZ, R52 ;  /* 0x000000ffff507224 */ /* 0x000fe400078e0034 */
[----:B------:R-:W-:Y:S01]  /*eb00*/  IMAD.WIDE R52, R0, 0x2, R58 ;  /* 0x0000000200347825 */ /* 0x000fe200078e023a */
[----:B------:R-:W-:Y:S04]  /*eb10*/  STG.E.U16 [R58.64+-0x80], R34 ;  /* 0xffff80223a007986 */ /* 0x000fe8000c101522 */
[----:B------:R-:W-:Y:S04]  /*eb20*/  STG.E.U16 [R58.64+-0x7e], R32 ;  /* 0xffff82203a007986 */ /* 0x000fe8000c101522 */
[----:B------:R-:W-:Y:S04]  /*eb30*/  STG.E.U16 [R56.64+-0x80], R31 ;  /* 0xffff801f38007986 */ /* 0x000fe8000c101522 */
[----:B------:R-:W-:Y:S01]  /*eb40*/  STG.E.U16 [R56.64+-0x7e], R33 ;  /* 0xffff822138007986 */ /* 0x000fe2000c101522 */
[----:B------:R-:W-:-:S03]  /*eb50*/  FADD.FTZ R21, R239, R3 ;  /* 0x00000003ef157221 */ /* 0x000fc60000010000 */
[----:B------:R-:W-:Y:S04]  /*eb60*/  STG.E.U16 [R54.64+-0x80], R18 ;  /* 0xffff801236007986 */ /* 0x000fe8000c101522 */
[----:B------:R-:W-:Y:S01]  /*eb70*/  STG.E.U16 [R54.64+-0x7e], R17 ;  /* 0xffff821136007986 */ /* 0x000fe2000c101522 */
[----:B-1----:R-:W-:-:S03]  /*eb80*/  FADD.FTZ R3, R2, R8 ;  /* 0x0000000802037221 */ /* 0x002fc60000010000 */
[----:B------:R-:W-:Y:S04]  /*eb90*/  STG.E.U16 [R52.64+-0x80], R16 ;  /* 0xffff801034007986 */ /* 0x000fe8000c101522 */
[----:B------:R-:W-:Y:S01]  /*eba0*/  STG.E.U16 [R52.64+-0x7e], R15 ;  /* 0xffff820f34007986 */ /* 0x000fe2000c101522 */
[----:B---3--:R-:W-:-:S03]  /*ebb0*/  F2FP.PACK_AB R2, R6, R2 ;  /* 0x000000020602723e */ /* 0x008fc600000000ff */
[----:B------:R-:W-:Y:S04]  /*ebc0*/  STG.E.U16 [R58.64+-0x70], R30 ;  /* 0xffff901e3a007986 */ /* 0x000fe8000c101522 */
[----:B------:R-:W-:Y:S04]  /*ebd0*/  STG.E.U16 [R58.64+-0x6e], R29 ;  /* 0xffff921d3a007986 */ /* 0x000fe8000c101522 */
[----:B------:R-:W-:Y:S04]  /*ebe0*/  STG.E.U16 [R56.64+-0x70], R26 ;  /* 0xffff901a38007986 */ /* 0x000fe8000c101522 */
[----:B------:R-:W-:Y:S04]  /*ebf0*/  STG.E.U16 [R56.64+-0x6e], R27 ;  /* 0xffff921b38007986 */ /* 0x000fe8000c101522 */
[----:B------:R1:W-:Y:S01]  /*ec00*/  STG.E.U16 [R54.64+-0x70], R14 ;  /* 0xffff900e36007986 */ /* 0x0003e2000c101522 */
[----:B------:R-:W-:-:S02]  /*ec10*/  PRMT R143, R2, 0x7610, R143 ;  /* 0x00007610028f7816 */ /* 0x000fc4000000008f */
[----:B------:R-:W-:Y:S01]  /*ec20*/  PRMT R142, R2, 0x7632, R142 ;  /* 0x00007632028e7816 */ /* 0x000fe2000000008e */
[----:B------:R-:W-:Y:S01]  /*ec30*/  FADD.FTZ R5, R11, R5 ;  /* 0x000000050b057221 */ /* 0x000fe20000010000 */
[----:B------:R-:W-:Y:S01]  /*ec40*/  LOP3.LUT R0, R237, UR17, R190, 0x96, !PT ;  /* 0x00000011ed007c12 */ /* 0x000fe2000f8e96be */
[----:B------:R-:W-:Y:S02]  /*ec50*/  FADD.FTZ R219, R6, R3 ;  /* 0x0000000306db7221 */ /* 0x000fe40000010000 */
[----:B------:R-:W-:Y:S02]  /*ec60*/  FADD.FTZ R19, R23, R5 ;  /* 0x0000000517137221 */ /* 0x000fe40000010000 */
[----:B------:R-:W-:-:S04]  /*ec70*/  IMAD.WIDE.U32 R4, R0, -0x326172a9, RZ ;  /* 0xcd9e8d5700047825 */ /* 0x000fc800078e00ff */
[----:B-1----:R-:W-:-:S05]  /*ec80*/  IMAD.WIDE.U32 R14, R213, -0x326172a9, RZ ;  /* 0xcd9e8d57d50e7825 */ /* 0x002fca00078e00ff */
[----:B------:R-:W-:-:S05]  /*ec90*/  LOP3.LUT R2, R15, UR18, R88, 0x96, !PT ;  /* 0x000000120f027c12 */ /* 0x000fca000f8e9658 */
[----:B------:R-:W-:-:S05]  /*eca0*/  IMAD.WIDE.U32 R2, R2, -0x2daee0ad, RZ ;  /* 0xd2511f5302027825 */ /* 0x000fca00078e00ff */
[----:B------:R-:W-:Y:S02]  /*ecb0*/  LOP3.LUT R0, R3, UR15, R236, 0x96, !PT ;  /* 0x0000000f03007c12 */ /* 0x000fe4000f8e96ec */
[----:B------:R-:W-:Y:S01]  /*ecc0*/  LOP3.LUT R3, R5, UR16, R14, 0x96, !PT ;  /* 0x0000001005037c12 */ /* 0x000fe2000f8e960e */
[----:B------:R-:W-:-:S04]  /*ecd0*/  FADD.FTZ R12, R28, R7 ;  /* 0x000000071c0c7221 */ /* 0x000fc80000010000 */
[----:B------:R-:W-:-:S04]  /*ece0*/  IMAD.WIDE.U32 R6, R3, -0x2daee0ad, RZ ;  /* 0xd2511f5303067825 */ /* 0x000fc800078e00ff */
        /* <DEDUP_REMOVED lines=16> */
[----:B------:R-:W-:Y:S02]  /*edf0*/  SHF.R.U32.HI R3, RZ, 0x18, R2 ;  /* 0x00000018ff037819 */ /* 0x000fe40000011602 */
[----:B------:R-:W-:-:S02]  /*ee00*/  SHF.R.U32.HI R2, RZ, 0x8, R0 ;  /* 0x00000008ff027819 */ /* 0x000fc40000011600 */
[----:B------:R-:W-:Y:S01]  /*ee10*/  LOP3.LUT R0, R7, 0xff, RZ, 0xc0, !PT ;  /* 0x000000ff07007812 */ /* 0x000fe200078ec0ff */
[----:B------:R-:W-:Y:S01]  /*ee20*/  FADD.FTZ R217, R240, R12 ;  /* 0x0000000cf0d97221 */ /* 0x000fe20000010000 */
[----:B------:R-:W-:Y:S02]  /*ee30*/  PRMT R12, R8, 0x5410, R2 ;  /* 0x00005410080c7816 */ /* 0x000fe40000000002 */
[----:B------:R-:W-:Y:S01]  /*ee40*/  PRMT R11, R0, 0x5410, R3 ;  /* 0x00005410000b7816 */ /* 0x000fe20000000003 */
        /* <DEDUP_REMOVED lines=13> */
[----:B------:R-:W-:Y:S02]  /*ef20*/  SHF.R.U32.HI R6, RZ, 0x18, R6 ;  /* 0x00000018ff067819 */ /* 0x000fe40000011606 */
[----:B------:R-:W-:Y:S02]  /*ef30*/  LOP3.LUT R3, R3, 0xff, RZ, 0xc0, !PT ;  /* 0x000000ff03037812 */ /* 0x000fe400078ec0ff */
[----:B------:R-:W-:Y:S01]  /*ef40*/  LOP3.LUT R2, R9, 0xff, RZ, 0xc0, !PT ;  /* 0x000000ff09027812 */ /* 0x000fe200078ec0ff */
[----:B------:R1:W-:Y:S01]  /*ef50*/  STG.E.U16 [R54.64+-0x6e], R13 ;  /* 0xffff920d36007986 */ /* 0x0003e2000c101522 */
[----:B------:R-:W-:Y:S01]  /*ef60*/  PRMT R212, R235, 0x7054, R235 ;  /* 0x00007054ebd47816 */ /* 0x000fe200000000eb */
[----:B------:R-:W-:-:S02]  /*ef70*/  IMAD.MOV.U32 R89, RZ, RZ, R184 ;  /* 0x000000ffff597224 */ /* 0x000fc400078e00b8 */
[----:B------:R-:W-:Y:S01]  /*ef80*/  IMAD.MOV.U32 R28, RZ, RZ, R78 ;  /* 0x000000ffff1c7224 */ /* 0x000fe200078e004e */
[----:B------:R2:W5:Y:S01]  /*ef90*/  LDL.LU R184, [R1+0x198] ;  /* 0x0001980001b87983 */ /* 0x0005620000300800 */
[----:B-1----:R-:W-:Y:S02]  /*efa0*/  PRMT R13, R3, 0x5410, R6 ;  /* 0x00005410030d7816 */ /* 0x002fe40000000006 */
[----:B------:R-:W-:Y:S02]  /*efb0*/  PRMT R6, R2, 0x5410, R8 ;  /* 0x0000541002067816 */ /* 0x000fe40000000008 */
[----:B------:R-:W-:-:S04]  /*efc0*/  LOP3.LUT R2, R0, 0xffff, RZ, 0xc0, !PT ;  /* 0x0000ffff00027812 */ /* 0x000fc800078ec0ff */
[----:B------:R-:W-:Y:S02]  /*efd0*/  SHF.R.U32.HI R3, RZ, 0x8, R2 ;  /* 0x00000008ff037819 */ /* 0x000fe40000011602 */
[----:B------:R-:W-:-:S04]  /*efe0*/  LOP3.LUT R2, R0, 0xff, RZ, 0xc0, !PT ;  /* 0x000000ff00027812 */ /* 0x000fc800078ec0ff */
[----:B------:R-:W-:Y:S02]  /*eff0*/  PRMT R22, R2, 0x5410, R3 ;  /* 0x0000541002167816 */ /* 0x000fe40000000003 */
[--C-:B------:R-:W-:Y:S02]  /*f000*/  SHF.R.U32.HI R3, RZ, 0x10, R0.reuse ;  /* 0x00000010ff037819 */ /* 0x100fe40000011600 */
[----:B------:R-:W-:Y:S02]  /*f010*/  SHF.R.U32.HI R2, RZ, 0x18, R0 ;  /* 0x00000018ff027819 */ /* 0x000fe40000011600 */
[----:B------:R-:W-:Y:S02]  /*f020*/  LOP3.LUT R0, R3, 0xff, RZ, 0xc0, !PT ;  /* 0x000000ff03007812 */ /* 0x000fe400078ec0ff */
[----:B------:R-:W-:Y:S02]  /*f030*/  IADD3 R3, R224, 0x1, RZ ;  /* 0x00000001e0037810 */ /* 0x000fe40007ffe0ff */
[----:B------:R-:W-:Y:S01]  /*f040*/  PRMT R20, R0, 0x5410, R2 ;  /* 0x0000541000147816 */ /* 0x000fe20000000002 */
[----:B------:R-:W-:-:S02]  /*f050*/  HSET2.LE.AND R2, R12, R212, PT ;  /* 0x000000d40c027233 */ /* 0x000fc40003803000 */
[--C-:B------:R-:W-:Y:S01]  /*f060*/  HSET2.LE.AND R0, R11, R212.reuse, PT ;  /* 0x000000d40b007233 */ /* 0x100fe20003803000 */
[----:B------:R-:W-:Y:S01]  /*f070*/  LOP3.LUT R3, R191, UR37, R3, 0x96, !PT ;  /* 0x00000025bf037c12 */ /* 0x000fe2000f8e9603 */
[----:B------:R-:W-:Y:S01]  /*f080*/  FADD.FTZ R213, R25, R19 ;  /* 0x0000001319d57221 */ /* 0x000fe20000010000 */
[----:B------:R-:W-:Y:S01]  /*f090*/  LOP3.LUT R18, R2, R89, RZ, 0xc0, !PT ;  /* 0x0000005902127212 */ /* 0x000fe200078ec0ff */
[----:B------:R-:W-:Y:S01]  /*f0a0*/  IMAD.MOV.U32 R89, RZ, RZ, R24 ;  /* 0x000000ffff597224 */ /* 0x000fe200078e0018 */
[----:B------:R-:W-:Y:S01]  /*f0b0*/  LOP3.LUT R19, R0, R183, RZ, 0xc0, !PT ;  /* 0x000000b700137212 */ /* 0x000fe200078ec0ff */
[----:B------:R-:W-:Y:S01]  /*f0c0*/  IMAD.MOV.U32 R24, RZ, RZ, R28 ;  /* 0x000000ffff187224 */ /* 0x000fe200078e001c */
[--C-:B------:R-:W-:Y:S01]  /*f0d0*/  HSET2.LE.AND R0, R6, R212.reuse, PT ;  /* 0x000000d406007233 */ /* 0x100fe20003803000 */
[----:B------:R-:W-:Y:S01]  /*f0e0*/  IMAD.WIDE.U32 R28, R3, -0x326172a9, RZ ;  /* 0xcd9e8d57031c7825 */ /* 0x000fe200078e00ff */
[----:B------:R-:W-:Y:S01]  /*f0f0*/  HSET2.LE.AND R2, R7, R212, PT ;  /* 0x000000d407027233 */ /* 0x000fe20003803000 */
[----:B------:R2:W5:Y:S02]  /*f100*/  LDL.LU R183, [R1+0x194] ;  /* 0x0001940001b77983 */ /* 0x0005640000300800 */
[----:B------:R-:W-:-:S02]  /*f110*/  LOP3.LUT R27, R0, R225, RZ, 0xc0, !PT ;  /* 0x000000e1001b7212 */ /* 0x000fc400078ec0ff */
[----:B------:R-:W-:-:S05]  /*f120*/  LOP3.LUT R0, R29, UR18, R88, 0x96, !PT ;  /* 0x000000121d007c12 */ /* 0x000fca000f8e9658 */
[----:B------:R-:W-:-:S05]  /*f130*/  IMAD.WIDE.U32 R6, R0, -0x2daee0ad, RZ ;  /* 0xd2511f5300067825 */ /* 0x000fca00078e00ff */
[----:B------:R-:W-:Y:S02]  /*f140*/  LOP3.LUT R0, R7, UR15, R236, 0x96, !PT ;  /* 0x0000000f07007c12 */ /* 0x000fe4000f8e96ec */
[----:B------:R-:W-:Y:S02]  /*f150*/  LOP3.LUT R26, R2, R227, RZ, 0xc0, !PT ;  /* 0x000000e3021a7212 */ /* 0x000fe400078ec0ff */
        /* <DEDUP_REMOVED lines=51> */
[--C-:B------:R-:W-:Y:S01]  /*f490*/  SHF.R.U32.HI R0, RZ, 0x10, R2.reuse ;  /* 0x00000010ff007819 */ /* 0x100fe20000011602 */
[----:B------:R-:W-:Y:S01]  /*f4a0*/  IMAD.MOV.U32 R24, RZ, RZ, R85 ;  /* 0x000000ffff187224 */ /* 0x000fe200078e0055 */
[----:B------:R-:W-:Y:S02]  /*f4b0*/  SHF.R.U32.HI R2, RZ, 0x18, R2 ;  /* 0x00000018ff027819 */ /* 0x000fe40000011602 */
[----:B------:R-:W-:Y:S01]  /*f4c0*/  LOP3.LUT R0, R0, 0xff, RZ, 0xc0, !PT ;  /* 0x000000ff00007812 */ /* 0x000fe200078ec0ff */
[----:B------:R-:W-:Y:S02]  /*f4d0*/  IMAD.MOV.U32 R89, RZ, RZ, R74 ;  /* 0x000000ffff597224 */ /* 0x000fe400078e004a */
[----:B------:R-:W-:Y:S01]  /*f4e0*/  IMAD.MOV.U32 R88, RZ, RZ, R24 ;  /* 0x000000ffff587224 */ /* 0x000fe200078e0018 */
[----:B------:R-:W-:Y:S01]  /*f4f0*/  PRMT R13, R0, 0x5410, R2 ;  /* 0x00005410000d7816 */ /* 0x000fe20000000002 */
[----:B------:R-:W-:Y:S01]  /*f500*/  HSET2.LE.AND R2, R20, R212, PT ;  /* 0x000000d414027233 */ /* 0x000fe20003803000 */
[----:B------:R-:W-:-:S02]  /*f510*/  IMAD.MOV.U32 R221, RZ, RZ, R89 ;  /* 0x000000ffffdd7224 */ /* 0x000fc400078e0059 */
[----:B------:R-:W-:Y:S02]  /*f520*/  IMAD.MOV.U32 R89, RZ, RZ, R86 ;  /* 0x000000ffff597224 */ /* 0x000fe400078e0056 */
[----:B------:R-:W-:Y:S02]  /*f530*/  LOP3.LUT R25, R2, R88, RZ, 0xc0, !PT ;  /* 0x0000005802197212 */ /* 0x000fe400078ec0ff */
[----:B------:R-:W-:Y:S01]  /*f540*/  IMAD.MOV.U32 R88, RZ, RZ, R89 ;  /* 0x000000ffff587224 */ /* 0x000fe200078e0059 */
[----:B------:R-:W-:-:S03]  /*f550*/  HSET2.LE.AND R0, R11, R212, PT ;  /* 0x000000d40b007233 */ /* 0x000fc60003803000 */
[----:B------:R-:W-:Y:S02]  /*f560*/  IMAD.WIDE.U32 R4, R88, -0x326172a9, RZ ;  /* 0xcd9e8d5758047825 */ /* 0x000fe400078e00ff */
[----:B------:R-:W-:-:S03]  /*f570*/  LOP3.LUT R30, R0, R62, RZ, 0xc0, !PT ;  /* 0x0000003e001e7212 */ /* 0x000fc600078ec0ff */
[----:B------:R-:W-:Y:S01]  /*f580*/  LOP3.LUT R2, R5, R221, RZ, 0x3c, !PT ;  /* 0x000000dd05027212 */ /* 0x000fe200078e3cff */
[----:B------:R-:W-:Y:S01]  /*f590*/  IMAD.MOV.U32 R94, RZ, RZ, R35 ;  /* 0x000000ffff5e7224 */ /* 0x000fe200078e0023 */
[----:B------:R-:W-:-:S03]  /*f5a0*/  HSET2.LE.AND R0, R9, R212, PT ;  /* 0x000000d409007233 */ /* 0x000fc60003803000 */
[----:B------:R-:W-:Y:S02]  /*f5b0*/  IMAD.WIDE.U32 R34, R2, -0x2daee0ad, RZ ;  /* 0xd2511f5302227825 */ /* 0x000fe400078e00ff */
[----:B------:R-:W-:-:S03]  /*f5c0*/  LOP3.LUT R31, R0, R71, RZ, 0xc0, !PT ;  /* 0x00000047001f7212 */ /* 0x000fc600078ec0ff */
[----:B------:R-:W-:Y:S01]  /*f5d0*/  LOP3.LUT R0, R35, UR17, R190, 0x96, !PT ;  /* 0x0000001123007c12 */ /* 0x000fe2000f8e96be */
[----:B------:R-:W-:Y:S02]  /*f5e0*/  IMAD.MOV.U32 R86, RZ, RZ, R180 ;  /* 0x000000ffff567224 */ /* 0x000fe400078e00b4 */
[----:B------:R-:W-:Y:S02]  /*f5f0*/  IMAD.MOV.U32 R89, RZ, RZ, R87 ;  /* 0x000000ffff597224 */ /* 0x000fe400078e0057 */
[----:B------:R-:W-:Y:S01]  /*f600*/  IMAD.WIDE.U32 R32, R0, -0x326172a9, RZ ;  /* 0xcd9e8d5700207825 */ /* 0x000fe200078e00ff */
[--C-:B------:R-:W-:Y:S02]  /*f610*/  HSET2.LE.AND R3, R22, R212.reuse, PT ;  /* 0x000000d416037233 */ /* 0x100fe40003803000 */
[----:B------:R-:W-:Y:S01]  /*f620*/  HSET2.LE.AND R2, R12, R212, PT ;  /* 0x000000d40c027233 */ /* 0x000fe20003803000 */
[----:B------:R-:W-:Y:S02]  /*f630*/  IMAD.MOV.U32 R87, RZ, RZ, R86 ;  /* 0x000000ffff577224 */ /* 0x000fe400078e0056 */
[----:B------:R-:W-:-:S02]  /*f640*/  IMAD.MOV.U32 R78, RZ, RZ, R69 ;  /* 0x000000ffff4e7224 */ /* 0x000fc400078e0045 */
[----:B------:R-:W-:Y:S02]  /*f650*/  IMAD.MOV.U32 R24, RZ, RZ, R39 ;  /* 0x000000ffff187224 */ /* 0x000fe400078e0027 */
[----:B------:R-:W-:Y:S01]  /*f660*/  IMAD.MOV.U32 R86, RZ, RZ, R83 ;  /* 0x000000ffff567224 */ /* 0x000fe200078e0053 */
[----:B------:R-:W-:Y:S01]  /*f670*/  LOP3.LUT R5, R15, UR18, R4, 0x96, !PT ;  /* 0x000000120f057c12 */ /* 0x000fe2000f8e9604 */
[----:B------:R-:W-:Y:S02]  /*f680*/  IMAD.MOV.U32 R83, RZ, RZ, R82 ;  /* 0x000000ffff537224 */ /* 0x000fe400078e0052 */
[----:B------:R-:W-:Y:S01]  /*f690*/  IMAD.MOV.U32 R96, RZ, RZ, R116 ;  /* 0x000000ffff607224 */ /* 0x000fe200078e0074 */
[----:B------:R-:W-:Y:S01]  /*f6a0*/  LOP3.LUT R116, R29, UR18, R4, 0x96, !PT ;  /* 0x000000121d747c12 */ /* 0x000fe2000f8e9604 */
[----:B------:R-:W-:Y:S01]  /*f6b0*/  IMAD.MOV.U32 R82, RZ, RZ, R80 ;  /* 0x000000ffff527224 */ /* 0x000fe200078e0050 */
[C---:B------:R-:W-:Y:S01]  /*f6c0*/  LOP3.LUT R4, R33.reuse, UR16, R14, 0x96, !PT ;  /* 0x0000001021047c12 */ /* 0x040fe2000f8e960e */
[----:B------:R-:W-:Y:S01]  /*f6d0*/  IMAD.MOV.U32 R80, RZ, RZ, R79 ;  /* 0x000000ffff507224 */ /* 0x000fe200078e004f */
[----:B------:R-:W-:Y:S01]  /*f6e0*/  LOP3.LUT R33, R33, UR16, R28, 0x96, !PT ;  /* 0x0000001021217c12 */ /* 0x000fe2000f8e961c */
[----:B------:R-:W-:Y:S01]  /*f6f0*/  IMAD.MOV.U32 R79, RZ, RZ, R78 ;  /* 0x000000ffff4f7224 */ /* 0x000fe200078e004e */
[----:B------:R-:W-:Y:S01]  /*f700*/  LOP3.LUT R24, R3, R24, RZ, 0xc0, !PT ;  /* 0x0000001803187212 */ /* 0x000fe200078ec0ff */
[----:B------:R-:W-:Y:S01]  /*f710*/  IMAD.MOV.U32 R78, RZ, RZ, R77 ;  /* 0x000000ffff4e7224 */ /* 0x000fe200078e004d */
[----:B------:R-:W-:Y:S01]  /*f720*/  LOP3.LUT R28, R2, R226, RZ, 0xc0, !PT ;  /* 0x000000e2021c7212 */ /* 0x000fe200078ec0ff */
[----:B------:R-:W-:Y:S01]  /*f730*/  IMAD.MOV.U32 R77, RZ, RZ, R178 ;  /* 0x000000ffff4d7224 */ /* 0x000fe200078e00b2 */
[----:B------:R-:W-:-:S02]  /*f740*/  HSET2.LE.AND R0, R10, R212, PT ;  /* 0x000000d40a007233 */ /* 0x000fc40003803000 */
[--C-:B------:R-:W-:Y:S02]  /*f750*/  HSET2.LE.AND R3, R8, R212.reuse, PT ;  /* 0x000000d408037233 */ /* 0x100fe40003803000 */
[--C-:B------:R-:W-:Y:S01]  /*f760*/  HSET2.LE.AND R2, R7, R212.reuse, PT ;  /* 0x000000d407027233 */ /* 0x100fe20003803000 */
[----:B------:R-:W-:Y:S01]  /*f770*/  IMAD.MOV.U32 R88, RZ, RZ, R77 ;  /* 0x000000ffff587224 */ /* 0x000fe200078e004d */
[----:B------:R-:W-:Y:S01]  /*f780*/  LOP3.LUT R29, R0, R73, RZ, 0xc0, !PT ;  /* 0x00000049001d7212 */ /* 0x000fe200078ec0ff */
[----:B------:R-:W-:Y:S01]  /*f790*/  IMAD.MOV.U32 R92, RZ, RZ, R76 ;  /* 0x000000ffff5c7224 */ /* 0x000fe200078e004c */
[----:B------:R-:W-:Y:S01]  /*f7a0*/  LOP3.LUT R76, R3, R45, RZ, 0xc0, !PT ;  /* 0x0000002d034c7212 */ /* 0x000fe200078ec0ff */
[----:B------:R-:W-:Y:S01]  /*f7b0*/  HSET2.LE.AND R0, R6, R212, PT ;  /* 0x000000d406007233 */ /* 0x000fe20003803000 */
[----:B------:R-:W-:Y:S01]  /*f7c0*/  LOP3.LUT R77, R2, R44, RZ, 0xc0, !PT ;  /* 0x0000002c024d7212 */ /* 0x000fe200078ec0ff */
[----:B------:R-:W-:Y:S01]  /*f7d0*/  IMAD.WIDE.U32 R2, R5, -0x2daee0ad, RZ ;  /* 0xd2511f5305027825 */ /* 0x000fe200078e00ff */
[----:B------:R-:W1:Y:S03]  /*f7e0*/  LDSM.16.MT88.4 R8, [R173+0x6000] ;  /* 0x00600000ad08783b */ /* 0x000e660000004200 */
        /* <DEDUP_REMOVED lines=10> */
[----:B------:R-:W-:Y:S02]  /*f890*/  FADD.FTZ R214, R72, R21 ;  /* 0x0000001548d67221 */ /* 0x000fe40000010000 */
[----:B------:R-:W-:-:S04]  /*f8a0*/  IMAD.WIDE.U32 R2, R3, -0x2daee0ad, RZ ;  /* 0xd2511f5303027825 */ /* 0x000fc800078e00ff */
[----:B------:R-:W-:Y:S01]  /*f8b0*/  IMAD.WIDE.U32 R20, R0, -0x2daee0ad, RZ ;  /* 0xd2511f5300147825 */ /* 0x000fe200078e00ff */
[----:B------:R-:W-:-:S04]  /*f8c0*/  LOP3.LUT R3, R3, UR9, R4, 0x96, !PT ;  /* 0x0000000903037c12 */ /* 0x000fc8000f8e9604 */
[----:B------:R-:W-:Y:S01]  /*f8d0*/  LOP3.LUT R2, R21, UR6, R2, 0x96, !PT ;  /* 0x0000000615027c12 */ /* 0x000fe2000f8e9602 */
[----:B------:R-:W-:Y:S01]  /*f8e0*/  IMAD.WIDE.U32 R4, R3, -0x326172a9, RZ ;  /* 0xcd9e8d5703047825 */ /* 0x000fe200078e00ff */
[----:B------:R-:W-:-:S03]  /*f8f0*/  HSET2.LE.AND R0, R13, R212, PT ;  /* 0x000000d40d007233 */ /* 0x000fc60003803000 */
[----:B------:R-:W-:Y:S01]  /*f900*/  IMAD.WIDE.U32 R2, R2, -0x326172a9, RZ ;  /* 0xcd9e8d5702027825 */ /* 0x000fe200078e00ff */
[----:B------:R-:W-:-:S03]  /*f910*/  LOP3.LUT R21, R5, UR8, R6, 0x96, !PT ;  /* 0x0000000805157c12 */ /* 0x000fc6000f8e9606 */
[----:B------:R-:W-:Y:S02]  /*f920*/  IMAD.MOV.U32 R22, RZ, RZ, R87 ;  /* 0x000000ffff167224 */ /* 0x000fe400078e0057 */
[----:B------:R-:W-:Y:S01]  /*f930*/  IMAD.MOV.U32 R87, RZ, RZ, R83 ;  /* 0x000000ffff577224 */ /* 0x000fe200078e0053 */
[----:B------:R-:W-:Y:S01]  /*f940*/  SHF.R.U32.HI R5, RZ, 0x10, R2 ;  /* 0x00000010ff057819 */ /* 0x000fe20000011602 */
[----:B------:R-:W-:Y:S02]  /*f950*/  IMAD.MOV.U32 R83, RZ, RZ, R80 ;  /* 0x000000ffff537224 */ /* 0x000fe400078e0050 */
[----:B------:R-:W-:Y:S01]  /*f960*/  IMAD.MOV.U32 R80, RZ, RZ, R79 ;  /* 0x000000ffff507224 */ /* 0x000fe200078e004f */
[----:B------:R-:W-:Y:S02]  /*f970*/  LOP3.LUT R79, R0, R40, RZ, 0xc0, !PT ;  /* 0x00000028004f7212 */ /* 0x000fe400078ec0ff */
[----:B------:R-:W-:Y:S02]  /*f980*/  LOP3.LUT R0, R3, UR13, R4, 0x96, !PT ;  /* 0x0000000d03007c12 */ /* 0x000fe4000f8e9604 */
[----:B------:R-:W-:-:S02]  /*f990*/  LOP3.LUT R3, R2, 0xffff, RZ, 0xc0, !PT ;  /* 0x0000ffff02037812 */ /* 0x000fc400078ec0ff */
[----:B------:R-:W-:Y:S02]  /*f9a0*/  LOP3.LUT R6, R2, 0xff, RZ, 0xc0, !PT ;  /* 0x000000ff02067812 */ /* 0x000fe400078ec0ff */
[----:B------:R-:W-:Y:S02]  /*f9b0*/  SHF.R.U32.HI R4, RZ, 0x18, R2 ;  /* 0x00000018ff047819 */ /* 0x000fe40000011602 */
[----:B------:R-:W-:Y:S02]  /*f9c0*/  LOP3.LUT R2, R5, 0xff, RZ, 0xc0, !PT ;  /* 0x000000ff05027812 */ /* 0x000fe400078ec0ff */
[----:B------:R-:W-:Y:S02]  /*f9d0*/  SHF.R.U32.HI R3, RZ, 0x8, R3 ;  /* 0x00000008ff037819 */ /* 0x000fe40000011603 */
[----:B------:R-:W-:Y:S01]  /*f9e0*/  PRMT R5, R2, 0x5410, R4 ;  /* 0x0000541002057816 */ /* 0x000fe20000000004 */
[----:B------:R-:W-:Y:S01]  /*f9f0*/  IMAD.MOV.U32 R74, RZ, RZ, R70 ;  /* 0x000000ffff4a7224 */ /* 0x000fe200078e0046 */
[----:B------:R-:W-:Y:S01]  /*fa00*/  LOP3.LUT R2, R0, 0xffff, RZ, 0xc0, !PT ;  /* 0x0000ffff00027812 */ /* 0x000fe200078ec0ff */
        /* <DEDUP_REMOVED lines=8> */
[----:B------:R-:W-:Y:S01]  /*fa90*/  LOP3.LUT R2, R0, 0xff, RZ, 0xc0, !PT ;  /* 0x000000ff00027812 */ /* 0x000fe200078ec0ff */
[----:B------:R-:W-:-:S02]  /*faa0*/  IMAD.MOV.U32 R224, RZ, RZ, R89 ;  /* 0x000000ffffe07224 */ /* 0x000fc400078e0059 */
[----:B------:R2:W5:Y:S01]  /*fab0*/  LDL.LU R180, [R1+0x188] ;  /* 0x0001880001b47983 */ /* 0x0005620000300800 */
        /* <DEDUP_REMOVED lines=12> */
[----:B------:R-:W-:-:S02]  /*fb80*/  IMAD.MOV.U32 R92, RZ, RZ, R86 ;  /* 0x000000ffff5c7224 */ /* 0x000fc400078e0056 */
[----:B------:R-:W-:Y:S02]  /*fb90*/  IMAD.MOV.U32 R87, RZ, RZ, R60 ;  /* 0x000000ffff577224 */ /* 0x000fe400078e003c */
[----:B------:R-:W-:Y:S02]  /*fba0*/  IMAD.MOV.U32 R68, RZ, RZ, R172 ;  /* 0x000000ffff447224 */ /* 0x000fe400078e00ac */
[----:B------:R-:W-:Y:S01]  /*fbb0*/  IMAD.MOV.U32 R227, RZ, RZ, R88 ;  /* 0x000000ffffe37224 */ /* 0x000fe200078e0058 */
[----:B------:R2:W5:Y:S01]  /*fbc0*/  LDL.LU R172, [R1+0x178] ;  /* 0x0001780001ac7983 */ /* 0x0005620000300800 */
[----:B------:R-:W-:Y:S02]  /*fbd0*/  IMAD.MOV.U32 R86, RZ, RZ, R61 ;  /* 0x000000ffff567224 */ /* 0x000fe400078e003d */
[----:B------:R-:W-:Y:S02]  /*fbe0*/  IMAD.MOV.U32 R60, RZ, RZ, R51 ;  /* 0x000000ffff3c7224 */ /* 0x000fe400078e0033 */
[----:B------:R-:W-:Y:S01]  /*fbf0*/  IMAD.MOV.U32 R88, RZ, RZ, R85 ;  /* 0x000000ffff587224 */ /* 0x000fe200078e0055 */
[----:B------:R2:W5:Y:S01]  /*fc00*/  LDL.LU R51, [R1+0x174] ;  /* 0x0001740001337983 */ /* 0x0005620000300800 */
[----:B------:R-:W-:Y:S01]  /*fc10*/  IMAD.MOV.U32 R61, RZ, RZ, R50 ;  /* 0x000000ffff3d7224 */ /* 0x000fe200078e0032 */
[----:B------:R-:W-:Y:S01]  /*fc20*/  SHF.R.U32.HI R2, RZ, 0x18, R0 ;  /* 0x00000018ff027819 */ /* 0x000fe20000011600 */
[----:B------:R-:W-:Y:S01]  /*fc30*/  IMAD.MOV.U32 R85, RZ, RZ, R63 ;  /* 0x000000ffff557224 */ /* 0x000fe200078e003f */
[----:B------:R2:W5:Y:S01]  /*fc40*/  LDL.LU R50, [R1+0x170] ;  /* 0x0001700001327983 */ /* 0x0005620000300800 */
[----:B------:R-:W-:Y:S01]  /*fc50*/  IMAD.MOV.U32 R62, RZ, RZ, R49 ;  /* 0x000000ffff3e7224 */ /* 0x000fe200078e0031 */
[----:B------:R-:W-:Y:S01]  /*fc60*/  LOP3.LUT R0, R3, 0xff, RZ, 0xc0, !PT ;  /* 0x000000ff03007812 */ /* 0x000fe200078ec0ff */
[----:B------:R-:W-:Y:S01]  /*fc70*/  IMAD.MOV.U32 R63, RZ, RZ, R48 ;  /* 0x000000ffff3f7224 */ /* 0x000fe200078e0030 */
[----:B------:R2:W5:Y:S04]  /*fc80*/  LDL.LU R49, [R1+0x16c] ;  /* 0x00016c0001317983 */ /* 0x0005680000300800 */
[----:B------:R2:W5:Y:S01]  /*fc90*/  LDL.LU R48, [R1+0x168] ;  /* 0x0001680001307983 */ /* 0x0005620000300800 */
[----:B------:R-:W-:Y:S01]  /*fca0*/  PRMT R12, R0, 0x5410, R2 ;  /* 0x00005410000c7816 */ /* 0x000fe20000000002 */
[----:B------:R-:W-:-:S02]  /*fcb0*/  HSET2.LE.AND R0, R6, R212, PT ;  /* 0x000000d406007233 */ /* 0x000fc40003803000 */
[--C-:B------:R-:W-:Y:S02]  /*fcc0*/  HSET2.LE.AND R2, R5, R212.reuse, PT ;  /* 0x000000d405027233 */ /* 0x100fe40003803000 */
[--C-:B------:R-:W-:Y:S01]  /*fcd0*/  HSET2.LE.AND R3, R4, R212.reuse, PT ;  /* 0x000000d404037233 */ /* 0x100fe20003803000 */
[----:B------:R-:W-:Y:S01]  /*fce0*/  LOP3.LUT R6, R0, R38, RZ, 0xc0, !PT ;  /* 0x0000002600067212 */ /* 0x000fe200078ec0ff */
[----:B------:R-:W-:Y:S01]  /*fcf0*/  HSET2.LE.AND R0, R12, R212, PT ;  /* 0x000000d40c007233 */ /* 0x000fe20003803000 */
[----:B------:R-:W-:Y:S01]  /*fd00*/  LOP3.LUT R7, R2, R36, RZ, 0xc0, !PT ;  /* 0x0000002402077212 */ /* 0x000fe200078ec0ff */
[----:B------:R-:W-:Y:S01]  /*fd10*/  @!P1 HADD2 R98, -R160.H1_H1, -RZ.H0_H0 ;  /* 0xa00000ffa0629230 */ /* 0x000fe20000000d00 */
[----:B------:R-:W-:Y:S01]  /*fd20*/  LOP3.LUT R4, R3, R43, RZ, 0xc0, !PT ;  /* 0x0000002b03047212 */ /* 0x000fe200078ec0ff */
[----:B------:R-:W-:Y:S01]  /*fd30*/  @!P4 HADD2 R99, -R143.H0_H0, -RZ.H0_H0 ;  /* 0xa00000ff8f63c230 */ /* 0x000fe20000000900 */
[----:B------:R-:W-:Y:S01]  /*fd40*/  LOP3.LUT R5, R0, R41, RZ, 0xc0, !PT ;  /* 0x0000002900057212 */ /* 0x000fe200078ec0ff */
[----:B------:R-:W-:-:S02]  /*fd50*/  @!P5 HADD2 R102, -R142.H0_H0, -RZ.H0_H0 ;  /* 0xa00000ff8e66d230 */ /* 0x000fc40000000900 */
[----:B------:R-:W-:Y:S02]  /*fd60*/  @!P2 HADD2 R101, -R141.H0_H0, -RZ.H0_H0 ;  /* 0xa00000ff8d65a230 */ /* 0x000fe40000000900 */
[----:B------:R-:W-:Y:S01]  /*fd70*/  @!P3 HADD2 R100, -R140.H0_H0, -RZ.H0_H0 ;  /* 0xa00000ff8c64b230 */ /* 0x000fe20000000900 */
[----:B------:R-:W-:Y:S01]  /*fd80*/  IMAD.MOV.U32 R69, RZ, RZ, R119 ;  /* 0x000000ffff457224 */ /* 0x000fe200078e0077 */
[----:B------:R-:W-:Y:S01]  /*fd90*/  @P1 PRMT R204, R160, 0x7632, R204 ;  /* 0x00007632a0cc1816 */ /* 0x000fe200000000cc */
[----:B------:R-:W-:Y:S01]  /*fda0*/  IMAD.MOV.U32 R2, RZ, RZ, R96 ;  /* 0x000000ffff027224 */ /* 0x000fe200078e0060 */
[----:B------:R-:W-:Y:S01]  /*fdb0*/  PRMT R119, R143, 0x5410, R142 ;  /* 0x000054108f777816 */ /* 0x000fe2000000008e */
[----:B------:R-:W-:Y:S01]  /*fdc0*/  IMAD.MOV.U32 R0, RZ, RZ, R103 ;  /* 0x000000ffff007224 */ /* 0x000fe200078e0067 */
[----:B------:R-:W-:Y:S01]  /*fdd0*/  PRMT R215, R141, 0x5410, R140 ;  /* 0x000054108dd77816 */ /* 0x000fe2000000008c */
[----:B------:R-:W-:Y:S01]  /*fde0*/  IMAD.MOV.U32 R240, RZ, RZ, R93 ;  /* 0x000000fffff07224 */ /* 0x000fe200078e005d */
[----:B------:R-:W-:Y:S01]  /*fdf0*/  @!P1 PRMT R204, R98, 0x5410, RZ ;  /* 0x0000541062cc9816 */ /* 0x000fe200000000ff */
[----:B------:R-:W-:Y:S01]  /*fe00*/  IMAD.MOV.U32 R226, RZ, RZ, R94 ;  /* 0x000000ffffe27224 */ /* 0x000fe200078e005e */
[----:B------:R-:W-:Y:S01]  /*fe10*/  @!P4 PRMT R143, R99, 0x5410, RZ ;  /* 0x00005410638fc816 */ /* 0x000fe200000000ff */
[----:B------:R-:W-:Y:S01]  /*fe20*/  LDSM.16.MT88.4 R12, [R174+0x6000] ;  /* 0x00600000ae0c783b */ /* 0x000fe20000004200 */
[----:B------:R-:W-:Y:S01]  /*fe30*/  @!P5 PRMT R142, R102, 0x5410, RZ ;  /* 0x00005410668ed816 */ /* 0x000fe200000000ff */
[----:B-1----:R-:W-:Y:S01]  /*fe40*/  HMMA.16816.F32 R96, R4, R8, R136 ;  /* 0x000000080460723c */ /* 0x002fe20000001888 */
[----:B------:R-:W-:-:S02]  /*fe50*/  @!P2 PRMT R141, R101, 0x5410, RZ ;  /* 0x00005410658da816 */ /* 0x000fc400000000ff */
[----:B------:R-:W-:Y:S01]  /*fe60*/  @!P3 PRMT R140, R100, 0x5410, RZ ;  /* 0x00005410648cb816 */ /* 0x000fe200000000ff */
[----:B------:R-:W-:-:S03]  /*fe70*/  IMAD.MOV.U32 R3, RZ, RZ, R90 ;  /* 0x000000ffff037224 */ /* 0x000fc600078e005a */
[----:B------:R-:W-:Y:S01]  /*fe80*/  IMAD.MOV.U32 R136, RZ, RZ, R92 ;  /* 0x000000ffff887224 */ /* 0x000fe200078e005c */
[----:B------:R-:W-:Y:S01]  /*fe90*/  HMMA.16816.F32 R100, R16, R8, R248 ;  /* 0x000000081064723c */ /* 0x000fe200000018f8 */
[----:B------:R-:W-:Y:S02]  /*fea0*/  IMAD.MOV.U32 R137, RZ, RZ, R88 ;  /* 0x000000ffff897224 */ /* 0x000fe400078e0058 */
[----:B------:R-:W-:-:S04]  /*feb0*/  IMAD.MOV.U32 R138, RZ, RZ, R89 ;  /* 0x000000ffff8a7224 */ /* 0x000fc800078e0059 */
[----:B------:R-:W-:Y:S01]  /*fec0*/  IMAD.MOV.U32 R251, RZ, RZ, R91 ;  /* 0x000000fffffb7224 */ /* 0x000fe200078e005b */
[-C--:B------:R-:W-:Y:S08]  /*fed0*/  HMMA.16816.F32 R92, R4, R10.reuse, R132 ;  /* 0x0000000a045c723c */ /* 0x080ff00000001884 */
[----:B------:R-:W-:Y:S01]  /*fee0*/  HMMA.16816.F32 R88, R16, R10, R84 ;  /* 0x0000000a1058723c */ /* 0x000fe20000001854 */
[----:B------:R-:W1:Y:S01]  /*fef0*/  LDSM.16.MT88.4 R8, [R176+0x6000] ;  /* 0x00600000b008783b */ /* 0x000e620000004200 */
[----:B------:R-:W-:-:S02]  /*ff00*/  IMAD.MOV.U32 R133, RZ, RZ, R74 ;  /* 0x000000ffff857224 */ /* 0x000fc400078e004a */
[----:B------:R-:W-:Y:S02]  /*ff10*/  IMAD.MOV.U32 R134, RZ, RZ, R70 ;  /* 0x000000ffff867224 */ /* 0x000fe400078e0046 */
[----:B------:R-:W-:Y:S02]  /*ff20*/  IMAD.MOV.U32 R135, RZ, RZ, R69 ;  /* 0x000000ffff877224 */ /* 0x000fe400078e0045 */
[-C--:B-1----:R-:W-:Y:S08]  /*ff30*/  HMMA.16816.F32 R84, R16, R8.reuse, R80 ;  /* 0x000000081054723c */ /* 0x082ff00000001850 */
[----:B------:R-:W-:Y:S07]  /*ff40*/  HMMA.16816.F32 R80, R4, R8, R128 ;  /* 0x000000080450723c */ /* 0x000fee0000001880 */
[----:B------:R-:W-:-:S02]  /*ff50*/  IMAD.MOV.U32 R128, RZ, RZ, R68 ;  /* 0x000000ffff807224 */ /* 0x000fc400078e0044 */
[----:B------:R-:W-:Y:S01]  /*ff60*/  IMAD.MOV.U32 R131, RZ, RZ, R75 ;  /* 0x000000ffff837224 */ /* 0x000fe200078e004b */
[-C--:B------:R-:W-:Y:S08]  /*ff70*/  HMMA.16816.F32 R68, R16, R10.reuse, R60 ;  /* 0x0000000a1044723c */ /* 0x080ff0000000183c */
[----:B------:R-:W-:Y:S01]  /*ff80*/  HMMA.16816.F32 R72, R4, R10, R108 ;  /* 0x0000000a0448723c */ /* 0x000fe2000000186c */
[----:B------:R-:W1:Y:S01]  /*ff90*/  LDSM.16.MT88.4 R8, [R175+0x6000] ;  /* 0x00600000af08783b */ /* 0x000e620000004200 */
[----:B------:R-:W-:-:S02]  /*ffa0*/  IMAD.MOV.U32 R249, RZ, RZ, R3 ;  /* 0x000000fffff97224 */ /* 0x000fc400078e0003 */
[----:B------:R-:W-:Y:S02]  /*ffb0*/  IMAD.MOV.U32 R248, RZ, RZ, R2 ;  /* 0x000000fffff87224 */ /* 0x000fe400078e0002 */
[----:B------:R-:W-:Y:S02]  /*ffc0*/  IMAD.WIDE.U32 R2, R21, -0x2daee0ad, RZ ;  /* 0xd2511f5315027825 */ /* 0x000fe400078e00ff */
[----:B------:R-:W-:Y:S02]  /*ffd0*/  HMMA.16816.F32 R60, R4, R12, R112 ;  /* 0x0000000c043c723c */ /* 0x000fe40000001870 */
[----:B------:R-:W-:Y:S02]  /*ffe0*/  IMAD.MOV.U32 R139, RZ, RZ, R42 ;  /* 0x000000ffff8b7224 */ /* 0x000fe400078e002a */
[----:B------:R-:W-:Y:S02]  /*fff0*/  IMAD.MOV.U32 R132, RZ, RZ, R39 ;  /* 0x000000ffff847224 */ /* 0x000fe400078e0027 */
[----:B------:R-:W-:-:S02]  /*10000*/  IMAD.MOV.U32 R129, RZ, RZ, R47 ;  /* 0x000000ffff817224 */ /* 0x000fc400078e002f */
[----:B------:R-:W-:Y:S02]  /*10010*/  IMAD.MOV.U32 R130, RZ, RZ, R46 ;  /* 0x000000ffff827224 */ /* 0x000fe400078e002e */
[----:B------:R-:W-:Y:S01]  /*10020*/  IMAD.MOV.U32 R250, RZ, RZ, R0 ;  /* 0x000000fffffa7224 */ /* 0x000fe200078e0000 */
[----:B------:R-:W-:Y:S01]  /*10030*/  HMMA.16816.F32 R44, R4, R14, R104 ;  /* 0x0000000e042c723c */ /* 0x000fe20000001868 */
[----:B------:R-:W-:Y:S02]  /*10040*/  LOP3.LUT R0, R3, UR14, R20, 0x96, !PT ;  /* 0x0000000e03007c12 */ /* 0x000fe4000f8e9614 */
[----:B------:R-:W-:-:S04]  /*10050*/  LOP3.LUT R3, R2, 0xffff, RZ, 0xc0, !PT ;  /* 0x0000ffff02037812 */ /* 0x000fc800078ec0ff */
[----:B------:R-:W-:Y:S01]  /*10060*/  SHF.R.U32.HI R3, RZ, 0x8, R3 ;  /* 0x00000008ff037819 */ /* 0x000fe20000011603 */
[C---:B-1----:R-:W-:Y:S08]  /*10070*/  HMMA.16816.F32 R40, R4.reuse, R8, R228 ;  /* 0x000000080428723c */ /* 0x042ff000000018e4 */
        /* <DEDUP_REMOVED lines=17> */
[----:B------:R-:W-:Y:S01]  /*10190*/  HSET2.LE.AND R0, R8, R212, PT ;  /* 0x000000d408007233 */ /* 0x000fe20003803000 */
[----:B------:R-:W-:Y:S01]  /*101a0*/  IMAD.MOV.U32 R231, RZ, RZ, R22 ;  /* 0x000000ffffe77224 */ /* 0x000fe200078e0016 */
[C---:B------:R-:W-:Y:S01]  /*101b0*/  HMMA.16816.F32 R104, R16.reuse, R14, R128 ;  /* 0x0000000e1068723c */ /* 0x040fe20000001880 */
[----:B------:R-:W-:Y:S01]  /*101c0*/  IMAD.MOV.U32 R230, RZ, RZ, R23 ;  /* 0x000000ffffe67224 */ /* 0x000fe200078e0017 */
[----:B------:R-:W1:Y:S04]  /*101d0*/  LDSM.16.MT88.4 R12, [R173+0x6800] ;  /* 0x00680000ad0c783b */ /* 0x000e680000004200 */
[----:B------:R-:W-:Y:S02]  /*101e0*/  LDSM.16.MT88.4 R20, [R175+0x6800] ;  /* 0x00680000af14783b */ /* 0x000fe40000004200 */
[----:B------:R-:W-:Y:S02]  /*101f0*/  HMMA.16816.F32 R112, R16, R10, R136 ;  /* 0x0000000a1070723c */ /* 0x000fe40000001888 */
        /* <DEDUP_REMOVED lines=9> */
[----:B------:R-:W-:Y:S02]  /*10290*/  IMAD.MOV.U32 R229, RZ, RZ, R123 ;  /* 0x000000ffffe57224 */ /* 0x000fe400078e007b */
[----:B------:R-:W-:Y:S02]  /*102a0*/  IMAD.MOV.U32 R247, RZ, RZ, R122 ;  /* 0x000000fffff77224 */ /* 0x000fe400078e007a */
[----:B------:R-:W-:-:S02]  /*102b0*/  IMAD.WIDE.U32 R2, R33, -0x2daee0ad, RZ ;  /* 0xd2511f5321027825 */ /* 0x000fc400078e00ff */
        /* <DEDUP_REMOVED lines=21> */
[----:B------:R-:W-:Y:S04]  /*10410*/  HMMA.16816.F32 R100, R24, R12, R100 ;  /* 0x0000000c1864723c */ /* 0x000fe80000001864 */
[----:B------:R-:W-:-:S04]  /*10420*/  LOP3.LUT R0, R3, UR13, R36, 0x96, !PT ;  /* 0x0000000d03007c12 */ /* 0x000fc8000f8e9624 */
[----:B------:R-:W-:Y:S01]  /*10430*/  HMMA.16816.F32 R88, R24, R14, R88 ;  /* 0x0000000e1858723c */ /* 0x000fe20000001858 */
[----:B------:R-:W1:Y:S01]  /*10440*/  LDSM.16.MT88.4 R12, [R176+0x7000] ;  /* 0x00700000b00c783b */ /* 0x000e620000004200 */
[----:B------:R-:W-:Y:S02]  /*10450*/  LOP3.LUT R3, R2, 0xffff, RZ, 0xc0, !PT ;  /* 0x0000ffff02037812 */ /* 0x000fe400078ec0ff */
[----:B------:R-:W-:-:S04]  /*10460*/  LOP3.LUT R4, R0, 0xffff, RZ, 0xc0, !PT ;  /* 0x0000ffff00047812 */ /* 0x000fc800078ec0ff */
[----:B------:R-:W-:Y:S01]  /*10470*/  HMMA.16816.F32 R64, R24, R16, R64 ;  /* 0x000000101840723c */ /* 0x000fe20000001840 */
[----:B------:R-:W-:-:S07]  /*10480*/  SHF.R.U32.HI R5, RZ, 0x8, R3 ;  /* 0x00000008ff057819 */ /* 0x000fce0000011603 */
[----:B------:R-:W-:Y:S01]  /*10490*/  HMMA.16816.F32 R60, R24, R18, R104 ;  /* 0x00000012183c723c */ /* 0x000fe20000001868 */
[----:B------:R-:W3:Y:S01]  /*104a0*/  LDSM.16.MT88.4 R16, [R173+0x7000] ;  /* 0x00700000ad10783b */ /* 0x000ee20000004200 */
[----:B------:R-:W-:-:S06]  /*104b0*/  LOP3.LUT R6, R0, 0xff, RZ, 0xc0, !PT ;  /* 0x000000ff00067812 */ /* 0x000fcc00078ec0ff */
[----:B------:R-:W-:Y:S01]  /*104c0*/  HMMA.16816.F32 R84, R24, R8, R84 ;  /* 0x000000081854723c */ /* 0x000fe20000001854 */
[----:B------:R-:W-:-:S07]  /*104d0*/  SHF.R.U32.HI R3, RZ, 0x8, R4 ;  /* 0x00000008ff037819 */ /* 0x000fce0000011604 */
[C---:B------:R-:W-:Y:S01]  /*104e0*/  HMMA.16816.F32 R68, R24.reuse, R10, R68 ;  /* 0x0000000a1844723c */ /* 0x040fe20000001844 */
[----:B------:R-:W4:Y:S07]  /*104f0*/  LDSM.16.MT88.4 R8, [R174+0x7000] ;  /* 0x00700000ae08783b */ /* 0x000f2e0000004200 */
[----:B------:R-:W-:Y:S01]  /*10500*/  HMMA.16816.F32 R44, R24, R20, R108 ;  /* 0x00000014182c723c */ /* 0x000fe2000000186c */
[----:B------:R-:W-:-:S07]  /*10510*/  LOP3.LUT R7, R2, 0xff, RZ, 0xc0, !PT ;  /* 0x000000ff02077812 */ /* 0x000fce00078ec0ff */
[----:B------:R-:W-:Y:S01]  /*10520*/  HMMA.16816.F32 R40, R24, R22, R112 ;  /* 0x000000161828723c */ /* 0x000fe20000001870 */
[----:B------:R-:W2:Y:S01]  /*10530*/  LDSM.16.MT88.4 R20, [R175+0x7000] ;  /* 0x00700000af14783b */ /* 0x000ea20000004200 */
        /* <DEDUP_REMOVED lines=20> */
[-C--:B-1----:R-:W-:Y:S01]  /*10680*/  HMMA.16816.F32 R108, R28, R12.reuse, R84 ;  /* 0x0000000c1c6c723c */ /* 0x082fe20000001854 */
[----:B------:R-:W1:Y:S02]  /*10690*/  LDSM.16.MT88.4 R116, [R173+0x7800] ;  /* 0x00780000ad74783b */ /* 0x000e640000004200 */
[----:B------:R-:W-:Y:S01]  /*106a0*/  IMAD.MOV.U32 R228, RZ, RZ, R127 ;  /* 0x000000ffffe47224 */ /* 0x000fe200078e007f */
[----:B------:R-:W-:Y:S01]  /*106b0*/  LOP3.LUT R0, R2, 0xffff, RZ, 0xc0, !PT ;  /* 0x0000ffff02007812 */ /* 0x000fe200078ec0ff */
[----:B------:R-:W-:Y:S03]  /*106c0*/  LDSM.16.MT88.4 R84, [R174+0x7800] ;  /* 0x00780000ae54783b */ /* 0x000fe60000004200 */
[C---:B------:R-:W-:Y:S01]  /*106d0*/  HMMA.16816.F32 R128, R4.reuse, R12, R128 ;  /* 0x0000000c0480723c */ /* 0x040fe20000001880 */
[----:B------:R-:W-:Y:S04]  /*106e0*/  STG.E.U16 [R52.64+-0x70], R163 ;  /* 0xffff90a334007986 */ /* 0x000fe8000c101522 */
[----:B------:R-:W-:Y:S03]  /*106f0*/  STG.E.U16 [R52.64+-0x6e], R164 ;  /* 0xffff92a434007986 */ /* 0x000fe6000c101522 */
[----:B------:R-:W-:Y:S01]  /*10700*/  HMMA.16816.F32 R120, R4, R14, R120 ;  /* 0x0000000e0478723c */ /* 0x000fe20000001878 */
[----:B------:R-:W-:Y:S04]  /*10710*/  STG.E.U16 [R58.64+-0x60], R210 ;  /* 0xffffa0d23a007986 */ /* 0x000fe8000c101522 */
[----:B------:R-:W-:Y:S03]  /*10720*/  STG.E.U16 [R58.64+-0x5e], R209 ;  /* 0xffffa2d13a007986 */ /* 0x000fe6000c101522 */
[C---:B---3--:R-:W-:Y:S01]  /*10730*/  HMMA.16816.F32 R124, R28.reuse, R16, R100 ;  /* 0x000000101c7c723c */ /* 0x048fe20000001864 */
[----:B------:R-:W3:Y:S07]  /*10740*/  LDSM.16.MT88.4 R100, [R176+0x7800] ;  /* 0x00780000b064783b */ /* 0x000eee0000004200 */
[----:B------:R-:W-:Y:S01]  /*10750*/  HMMA.16816.F32 R68, R28, R14, R68 ;  /* 0x0000000e1c44723c */ /* 0x000fe20000001844 */
[----:B------:R-:W1:Y:S04]  /*10760*/  LDSM.16.MT88.4 R12, [R175+0x7800] ;  /* 0x00780000af0c783b */ /* 0x000e680000004200 */
[----:B------:R-:W-:Y:S03]  /*10770*/  STG.E.U16 [R56.64+-0x60], R207 ;  /* 0xffffa0cf38007986 */ /* 0x000fe6000c101522 */
[C---:B------:R-:W-:Y:S01]  /*10780*/  HMMA.16816.F32 R136, R4.reuse, R16, R136 ;  /* 0x000000100488723c */ /* 0x040fe20000001888 */
[----:B------:R-:W-:Y:S04]  /*10790*/  STG.E.U16 [R56.64+-0x5e], R208 ;  /* 0xffffa2d038007986 */ /* 0x000fe8000c101522 */
[----:B------:R-:W-:Y:S03]  /*107a0*/  STG.E.U16 [R54.64+-0x60], R166 ;  /* 0xffffa0a636007986 */ /* 0x000fe6000c101522 */
[C---:B------:R-:W-:Y:S01]  /*107b0*/  HMMA.16816.F32 R132, R4.reuse, R18, R132 ;  /* 0x000000120484723c */ /* 0x040fe20000001884 */
[----:B------:R-:W-:Y:S07]  /*107c0*/  STG.E.U16 [R54.64+-0x5e], R165 ;  /* 0xffffa2a536007986 */ /* 0x000fee000c101522 */
[C---:B----4-:R-:W-:Y:S01]  /*107d0*/  HMMA.16816.F32 R112, R4.reuse, R8, R96 ;  /* 0x000000080470723c */ /* 0x050fe20000001860 */
[----:B------:R-:W-:Y:S07]  /*107e0*/  STG.E.U16 [R52.64+-0x60], R161 ;  /* 0xffffa0a134007986 */ /* 0x000fee000c101522 */
[C---:B------:R-:W-:Y:S01]  /*107f0*/  HMMA.16816.F32 R104, R4.reuse, R10, R92 ;  /* 0x0000000a0468723c */ /* 0x040fe2000000185c */
[----:B------:R-:W-:Y:S07]  /*10800*/  STG.E.U16 [R52.64+-0x5e], R162 ;  /* 0xffffa2a234007986 */ /* 0x000fee000c101522 */
[C---:B--2---:R-:W-:Y:S01]  /*10810*/  HMMA.16816.F32 R80, R4.reuse, R20, R80 ;  /* 0x000000140450723c */ /* 0x044fe20000001850 */
[----:B------:R-:W-:Y:S07]  /*10820*/  STG.E.U16 [R58.64+-0x50], R206 ;  /* 0xffffb0ce3a007986 */ /* 0x000fee000c101522 */
[----:B------:R-:W-:Y:S01]  /*10830*/  HMMA.16816.F32 R72, R4, R22, R72 ;  /* 0x000000160448723c */ /* 0x000fe20000001848 */
[----:B------:R-:W-:Y:S06]  /*10840*/  STG.E.U16 [R58.64+-0x4e], R205 ;  /* 0xffffb2cd3a007986 */ /* 0x000fec000c101522 */
[----:B------:R-:W-:-:S02]  /*10850*/  SHF.R.U32.HI R4, RZ, 0x8, R0 ;  /* 0x00000008ff047819 */ /* 0x000fc40000011600 */
[----:B------:R-:W-:Y:S01]  /*10860*/  LOP3.LUT R0, R3, UR14, R32, 0x96, !PT ;  /* 0x0000000e03007c12 */ /* 0x000fe2000f8e9620 */
[----:B------:R-:W-:Y:S01]  /*10870*/  HMMA.16816.F32 R64, R28, R8, R64 ;  /* 0x000000081c40723c */ /* 0x000fe20000001840 */
[----:B------:R-:W-:Y:S01]  /*10880*/  LOP3.LUT R5, R2, 0xff, RZ, 0xc0, !PT ;  /* 0x000000ff02057812 */ /* 0x000fe200078ec0ff */
[----:B------:R-:W-:Y:S01]  /*10890*/  STG.E.U16 [R56.64+-0x50], R202 ;  /* 0xffffb0ca38007986 */ /* 0x000fe2000c101522 */
[----:B------:R-:W-:Y:S02]  /*108a0*/  SHF.R.U32.HI R7, RZ, 0x10, R2 ;  /* 0x00000010ff077819 */ /* 0x000fe40000011602 */
[----:B------:R-:W-:Y:S01]  /*108b0*/  SHF.R.U32.HI R3, RZ, 0x10, R0 ;  /* 0x00000010ff037819 */ /* 0x000fe20000011600 */
[----:B------:R-:W-:Y:S01]  /*108c0*/  STG.E.U16 [R56.64+-0x4e], R203 ;  /* 0xffffb2cb38007986 */ /* 0x000fe2000c101522 */
[----:B------:R-:W-:Y:S02]  /*108d0*/  SHF.R.U32.HI R8, RZ, 0x18, R2 ;  /* 0x00000018ff087819 */ /* 0x000fe40000011602 */
[----:B------:R-:W-:Y:S01]  /*108e0*/  LOP3.LUT R2, R0, 0xffff, RZ, 0xc0, !PT ;  /* 0x0000ffff00027812 */ /* 0x000fe200078ec0ff */
[----:B------:R-:W-:Y:S01]  /*108f0*/  STG.E.U16 [R54.64+-0x50], R159 ;  /* 0xffffb09f36007986 */ /* 0x000fe2000c101522 */
[----:B------:R-:W-:-:S02]  /*10900*/  PRMT R9, R5, 0x5410, R4 ;  /* 0x0000541005097816 */ /* 0x000fc40000000004 */
[----:B------:R-:W-:Y:S01]  /*10910*/  LOP3.LUT R6, R0, 0xff, RZ, 0xc0, !PT ;  /* 0x000000ff00067812 */ /* 0x000fe200078ec0ff */
[----:B------:R-:W-:Y:S01]  /*10920*/  STG.E.U16 [R54.64+-0x4e], R158 ;  /* 0xffffb29e36007986 */ /* 0x000fe2000c101522 */
[----:B------:R-:W-:Y:S02]  /*10930*/  SHF.R.U32.HI R5, RZ, 0x18, R0 ;  /* 0x00000018ff057819 */ /* 0x000fe40000011600 */
[----:B------:R-:W-:Y:S01]  /*10940*/  LOP3.LUT R0, R7, 0xff, RZ, 0xc0, !PT ;  /* 0x000000ff07007812 */ /* 0x000fe200078ec0ff */
[----:B------:R-:W-:Y:S01]  /*10950*/  STG.E.U16 [R52.64+-0x50], R155 ;  /* 0xffffb09b34007986 */ /* 0x000fe2000c101522 */
[----:B------:R-:W-:-:S03]  /*10960*/  SHF.R.U32.HI R4, RZ, 0x8, R2 ;  /* 0x00000008ff047819 */ /* 0x000fc60000011602 */
[----:B------:R-:W-:Y:S01]  /*10970*/  STG.E.U16 [R52.64+-0x4e], R154 ;  /* 0xffffb29a34007986 */ /* 0x000fe2000c101522 */
[----:B------:R-:W-:-:S03]  /*10980*/  LOP3.LUT R2, R3, 0xff, RZ, 0xc0, !PT ;  /* 0x000000ff03027812 */ /* 0x000fc600078ec0ff */
[----:B------:R-:W-:Y:S04]  /*10990*/  STG.E.U16 [R58.64+-0x40], R201 ;  /* 0xffffc0c93a007986 */ /* 0x000fe8000c101522 */
[----:B------:R-:W-:Y:S01]  /*109a0*/  STG.E.U16 [R58.64+-0x3e], R200 ;  /* 0xffffc2c83a007986 */ /* 0x000fe2000c101522 */
[----:B------:R-:W-:-:S03]  /*109b0*/  PRMT R0, R0, 0x5410, R8 ;  /* 0x0000541000007816 */ /* 0x000fc60000000008 */
[----:B------:R-:W-:Y:S04]  /*109c0*/  STG.E.U16 [R56.64+-0x40], R198 ;  /* 0xffffc0c638007986 */ /* 0x000fe8000c101522 */
[----:B------:R2:W-:Y:S04]  /*109d0*/  STG.E.U16 [R56.64+-0x3e], R199 ;  /* 0xffffc2c738007986 */ /* 0x0005e8000c101522 */
[----:B------:R4:W-:Y:S04]  /*109e0*/  STG.E.U16 [R54.64+-0x40], R153 ;  /* 0xffffc09936007986 */ /* 0x0009e8000c101522 */
[----:B------:R4:W-:Y:S01]  /*109f0*/  STG.E.U16 [R54.64+-0x3e], R152 ;  /* 0xffffc29836007986 */ /* 0x0009e2000c101522 */
[----:B------:R-:W-:-:S03]  /*10a00*/  PRMT R3, R2, 0x5410, R5 ;  /* 0x0000541002037816 */ /* 0x000fc60000000005 */
[----:B------:R4:W-:Y:S04]  /*10a10*/  STG.E.U16 [R52.64+-0x40], R143 ;  /* 0xffffc08f34007986 */ /* 0x0009e8000c101522 */
[----:B------:R4:W-:Y:S01]  /*10a20*/  STG.E.U16 [R52.64+-0x3e], R142 ;  /* 0xffffc28e34007986 */ /* 0x0009e2000c101522 */
[----:B------:R-:W-:Y:S03]  /*10a30*/  HMMA.16816.F32 R16, R28, R18, R88 ;  /* 0x000000121c10723c */ /* 0x000fe60000001858 */
[----:B------:R4:W-:Y:S01]  /*10a40*/  STG.E.U16 [R58.64+-0x30], R197 ;  /* 0xffffd0c53a007986 */ /* 0x0009e2000c101522 */
[----:B------:R-:W-:-:S03]  /*10a50*/  PRMT R4, R6, 0x5410, R4 ;  /* 0x0000541006047816 */ /* 0x000fc60000000004 */
[----:B------:R4:W-:Y:S01]  /*10a60*/  STG.E.U16 [R58.64+-0x2e], R196 ;  /* 0xffffd2c43a007986 */ /* 0x0009e2000c101522 */
[C---:B------:R-:W-:Y:S03]  /*10a70*/  HMMA.16816.F32 R60, R28.reuse, R10, R60 ;  /* 0x0000000a1c3c723c */ /* 0x040fe6000000183c */
[----:B------:R4:W-:Y:S04]  /*10a80*/  STG.E.U16 [R56.64+-0x30], R195 ;  /* 0xffffd0c338007986 */ /* 0x0009e8000c101522 */
[----:B------:R4:W-:Y:S01]  /*10a90*/  STG.E.U16 [R56.64+-0x2e], R194 ;  /* 0xffffd2c238007986 */ /* 0x0009e2000c101522 */
[----:B------:R-:W-:Y:S03]  /*10aa0*/  HMMA.16816.F32 R44, R28, R20, R44 ;  /* 0x000000141c2c723c */ /* 0x000fe6000000182c */
[----:B------:R4:W-:Y:S01]  /*10ab0*/  STG.E.U16 [R54.64+-0x30], R151 ;  /* 0xffffd09736007986 */ /* 0x0009e2000c101522 */
[----:B------:R-:W-:-:S03]  /*10ac0*/  HSET2.LE.AND R0, R0, R212, PT ;  /* 0x000000d400007233 */ /* 0x000fc60003803000 */
[----:B------:R4:W-:Y:S01]  /*10ad0*/  STG.E.U16 [R54.64+-0x2e], R150 ;  /* 0xffffd29636007986 */ /* 0x0009e2000c101522 */
[----:B------:R-:W-:Y:S01]  /*10ae0*/  HMMA.16816.F32 R40, R28, R22, R40 ;  /* 0x000000161c28723c */ /* 0x000fe20000001828 */
[----:B------:R-:W-:Y:S02]  /*10af0*/  IMAD.MOV.U32 R5, RZ, RZ, R160 ;  /* 0x000000ffff057224 */ /* 0x000fe400078e00a0 */
[----:B------:R4:W-:Y:S04]  /*10b00*/  STG.E.U16 [R52.64+-0x30], R149 ;  /* 0xffffd09534007986 */ /* 0x0009e8000c101522 */
[----:B------:R4:W-:Y:S01]  /*10b10*/  STG.E.U16 [R52.64+-0x2e], R148 ;  /* 0xffffd29434007986 */ /* 0x0009e2000c101522 */
[----:B------:R-:W-:-:S03]  /*10b20*/  HSET2.LE.AND R3, R3, R212, PT ;  /* 0x000000d403037233 */ /* 0x000fc60003803000 */
        /* <DEDUP_REMOVED lines=8> */
[----:B------:R-:W-:-:S03]  /*10bb0*/  LOP3.LUT R91, R0, R5, RZ, 0xc0, !PT ;  /* 0x00000005005b7212 */ /* 0x000fc600078ec0ff */
[----:B------:R4:W-:Y:S04]  /*10bc0*/  STG.E.U16 [R52.64+-0x20], R141 ;  /* 0xffffe08d34007986 */ /* 0x0009e8000c101522 */
[----:B------:R4:W-:Y:S01]  /*10bd0*/  STG.E.U16 [R52.64+-0x1e], R140 ;  /* 0xffffe28c34007986 */ /* 0x0009e2000c101522 */
[----:B------:R-:W-:-:S03]  /*10be0*/  FADD.FTZ R0, R247, R219 ;  /* 0x000000dbf7007221 */ /* 0x000fc60000010000 */
[----:B------:R4:W-:Y:S04]  /*10bf0*/  STG.E.U16 [R58.64+-0x10], R170 ;  /* 0xfffff0aa3a007986 */ /* 0x0009e8000c101522 */
[----:B------:R4:W-:Y:S01]  /*10c00*/  STG.E.U16 [R58.64+-0xe], R169 ;  /* 0xfffff2a93a007986 */ /* 0x0009e2000c101522 */
[----:B------:R-:W-:-:S03]  /*10c10*/  LOP3.LUT R89, R3, R215, RZ, 0xc0, !PT ;  /* 0x000000d703597212 */ /* 0x000fc600078ec0ff */
[----:B------:R4:W-:Y:S04]  /*10c20*/  STG.E.U16 [R56.64+-0x10], R168 ;  /* 0xfffff0a838007986 */ /* 0x0009e8000c101522 */
[----:B------:R4:W-:Y:S01]  /*10c30*/  STG.E.U16 [R56.64+-0xe], R167 ;  /* 0xfffff2a738007986 */ /* 0x0009e2000c101522 */
[----:B------:R-:W-:-:S03]  /*10c40*/  LOP3.LUT R88, R2, R218, RZ, 0xc0, !PT ;  /* 0x000000da02587212 */ /* 0x000fc600078ec0ff */
[----:B------:R4:W-:Y:S01]  /*10c50*/  STG.E.U16 [R54.64+-0x10], R145 ;  /* 0xfffff09136007986 */ /* 0x0009e2000c101522 */
[----:B------:R-:W-:-:S03]  /*10c60*/  FADD.FTZ R3, R228, R217 ;  /* 0x000000d9e4037221 */ /* 0x000fc60000010000 */
[----:B------:R4:W-:Y:S01]  /*10c70*/  STG.E.U16 [R54.64+-0xe], R144 ;  /* 0xfffff29036007986 */ /* 0x0009e2000c101522 */
[----:B------:R-:W-:-:S03]  /*10c80*/  LOP3.LUT R90, R4, R216, RZ, 0xc0, !PT ;  /* 0x000000d8045a7212 */ /* 0x000fc600078ec0ff */
[----:B------:R4:W-:Y:S01]  /*10c90*/  STG.E.U16 [R52.64+-0x10], R211 ;  /* 0xfffff0d334007986 */ /* 0x0009e2000c101522 */
[----:B------:R-:W-:-:S03]  /*10ca0*/  FADD.FTZ R2, R229, R214 ;  /* 0x000000d6e5027221 */ /* 0x000fc60000010000 */
        /* <DEDUP_REMOVED lines=11> */
[----:B-1----:R-:W-:Y:S01]  /*10d60*/  HMMA.16816.F32 R136, R88, R116, R136 ;  /* 0x000000745888723c */ /* 0x002fe20000001888 */
[----:B------:R-:W-:Y:S01]  /*10d70*/  FADD.FTZ R238, R225, R238 ;  /* 0x000000eee1ee7221 */ /* 0x000fe20000010000 */
[----:B--2---:R-:W-:Y:S01]  /*10d80*/  IADD3 R199, P1, R156, -0x100, RZ ;  /* 0xffffff009cc77810 */ /* 0x004fe20007f3e0ff */
[----:B------:R-:W-:-:S02]  /*10d90*/  FADD.FTZ R239, R239, R3 ;  /* 0x00000003efef7221 */ /* 0x000fc40000010000 */
[----:B------:R-:W-:Y:S02]  /*10da0*/  FADD.FTZ R2, R252, R2 ;  /* 0x00000002fc027221 */ /* 0x000fe40000010000 */
[----:B------:R-:W-:Y:S01]  /*10db0*/  FADD.FTZ R0, R241, R0 ;  /* 0x00000000f1007221 */ /* 0x000fe20000010000 */
[----:B------:R-:W-:Y:S01]  /*10dc0*/  HMMA.16816.F32 R132, R88, R118, R132 ;  /* 0x000000765884723c */ /* 0x000fe20000001884 */
[----:B------:R-:W-:Y:S01]  /*10dd0*/  FADD.FTZ R238, R227, R238 ;  /* 0x000000eee3ee7221 */ /* 0x000fe20000010000 */
[----:B------:R-:W-:Y:S01]  /*10de0*/  IADD3.X R198, R157, -0x1, RZ, P1, !PT ;  /* 0xffffffff9dc67810 */ /* 0x000fe20000ffe4ff */
[----:B------:R-:W-:-:S05]  /*10df0*/  FADD.FTZ R239, R224, R239 ;  /* 0x000000efe0ef7221 */ /* 0x000fca0000010000 */
[----:B---3--:R-:W-:Y:S01]  /*10e00*/  HMMA.16816.F32 R128, R88, R100, R128 ;  /* 0x000000645880723c */ /* 0x008fe20000001880 */
[----:B------:R-:W-:Y:S02]  /*10e10*/  FADD.FTZ R240, R240, R2 ;  /* 0x00000002f0f07221 */ /* 0x000fe40000010000 */
[----:B------:R-:W-:-:S05]  /*10e20*/  FADD.FTZ R241, R243, R0 ;  /* 0x00000000f3f17221 */ /* 0x000fca0000010000 */
        /* <DEDUP_REMOVED lines=17> */
[----:B------:R-:W-:Y:S05]  /*10f40*/  @!UPT UIADD3 URZ, URZ, URZ, URZ ;  /* 0x0000003f3f3ff290 */ /* 0x000fea000fffe03f */
[----:B------:R-:W-:Y:S11]  /*10f50*/  @!P6 BRA `(.L_x_1000) ;  /* 0x000080200000e947 */ /* 0x000ff60003800000 */
[----:B----4-:R-:W2:Y:S04]  /*10f60*/  LDL R247, [R1+0x74] ;  /* 0x0000740001f77983 */ /* 0x010ea80000100800 */
        /* <DEDUP_REMOVED lines=9> */
[----:B------:R-:W-:Y:S01]  /*11000*/  @P0 STS.128 [R188+0x6000], RZ ;  /* 0x006000ffbc000388 */ /* 0x000fe20000000c00 */
        /* <DEDUP_REMOVED lines=43> */
[----:B-----5:R-:W-:Y:S04]  /*112c0*/  LDSM.16.M88.4 R28, [R172+0x4000] ;  /* 0x00400000ac1c783b */ /* 0x020fe80000000200 */
[----:B------:R-:W-:Y:S04]  /*112d0*/  LDSM.16.M88.4 R24, [R172+0x4800] ;  /* 0x00480000ac18783b */ /* 0x000fe80000000200 */
[----:B-1----:R-:W1:Y:S04]  /*112e0*/  LDSM.16.M88.4 R8, [R179] ;  /* 0x00000000b308783b */ /* 0x002e680000000200 */
[----:B------:R-:W-:Y:S04]  /*112f0*/  LDSM.16.M88.4 R16, [R172+0x5000] ;  /* 0x00500000ac10783b */ /* 0x000fe80000000200 */
[----:B------:R-:W-:Y:S04]  /*11300*/  LDSM.16.M88.4 R12, [R172+0x5800] ;  /* 0x00580000ac0c783b */ /* 0x000fe80000000200 */
[----:B------:R-:W-:Y:S04]  /*11310*/  LDSM.16.M88.4 R20, [R182+0x2000] ;  /* 0x00200000b614783b */ /* 0x000fe80000000200 */
[----:B--2---:R-:W2:Y:S04]  /*11320*/  LDSM.16.M88.4 R4, [R179+0x2000] ;  /* 0x00200000b304783b */ /* 0x004ea80000000200 */
[----:B------:R-:W3:Y:S04]  /*11330*/  LDSM.16.M88.4 R52, [R178+0x4800] ;  /* 0x00480000b234783b */ /* 0x000ee80000000200 */
[----:B------:R-:W4:Y:S04]  /*11340*/  LDSM.16.M88.4 R44, [R178+0x5000] ;  /* 0x00500000b22c783b */ /* 0x000f280000000200 */
[----:B------:R-:W3:Y:S04]  /*11350*/  LDSM.16.M88.4 R40, [R178+0x5800] ;  /* 0x00580000b228783b */ /* 0x000ee80000000200 */
[----:B------:R-:W3:Y:S04]  /*11360*/  LDSM.16.M88.4 R56, [R178+0x4000] ;  /* 0x00400000b238783b */ /* 0x000ee80000000200 */
[----:B------:R-:W-:Y:S01]  /*11370*/  LDSM.16.M88.4 R36, [R183] ;  /* 0x00000000b724783b */ /* 0x000fe20000000200 */
[C---:B-1----:R-:W-:Y:S03]  /*11380*/  HMMA.16816.F32 R196, R8.reuse, R28, RZ ;  /* 0x0000001c08c4723c */ /* 0x042fe600000018ff */
[----:B------:R-:W1:Y:S04]  /*11390*/  S2R R251, SR_TID.X ;  /* 0x0000000000fb7919 */ /* 0x000e680000002100 */
[----:B------:R-:W0:Y:S01]  /*113a0*/  LDGDEPBAR ;  /* 0x00000000000079af */ /* 0x000e220000000000 */
[----:B------:R-:W-:Y:S08]  /*113b0*/  HMMA.16816.F32 R216, R8, R30, RZ ;  /* 0x0000001e08d8723c */ /* 0x000ff000000018ff */
[C---:B--2---:R-:W-:Y:S08]  /*113c0*/  HMMA.16816.F32 R32, R4.reuse, R28, RZ ;  /* 0x0000001c0420723c */ /* 0x044ff000000018ff */
[C---:B------:R-:W-:Y:S08]  /*113d0*/  HMMA.16816.F32 R72, R4.reuse, R30, RZ ;  /* 0x0000001e0448723c */ /* 0x040ff000000018ff */
[C---:B------:R-:W-:Y:S08]  /*113e0*/  HMMA.16816.F32 R28, R4.reuse, R24, RZ ;  /* 0x00000018041c723c */ /* 0x040ff000000018ff */
[C---:B------:R-:W-:Y:S08]  /*113f0*/  HMMA.16816.F32 R60, R4.reuse, R16, RZ ;  /* 0x00000010043c723c */ /* 0x040ff000000018ff */
[C---:B------:R-:W-:Y:S08]  /*11400*/  HMMA.16816.F32 R64, R4.reuse, R12, RZ ;  /* 0x0000000c0440723c */ /* 0x040ff000000018ff */
[C---:B------:R-:W-:Y:S08]  /*11410*/  HMMA.16816.F32 R68, R4.reuse, R26, RZ ;  /* 0x0000001a0444723c */ /* 0x040ff000000018ff */
[C---:B------:R-:W-:Y:S08]  /*11420*/  HMMA.16816.F32 R144, R4.reuse, R18, RZ ;  /* 0x000000120490723c */ /* 0x040ff000000018ff */
[----:B------:R-:W-:Y:S01]  /*11430*/  HMMA.16816.F32 R140, R4, R14, RZ ;  /* 0x0000000e048c723c */ /* 0x000fe200000018ff */
[----:B------:R-:W2:Y:S07]  /*11440*/  LDSM.16.M88.4 R4, [R182] ;  /* 0x00000000b604783b */ /* 0x000eae0000000200 */
[C---:B------:R-:W-:Y:S08]  /*11450*/  HMMA.16816.F32 R152, R8.reuse, R12, RZ ;  /* 0x0000000c0898723c */ /* 0x040ff000000018ff */
[----:B------:R-:W-:Y:S01]  /*11460*/  HMMA.16816.F32 R204, R8, R14, RZ ;  /* 0x0000000e08cc723c */ /* 0x000fe200000018ff */
[----:B------:R-:W-:Y:S07]  /*11470*/  LDSM.16.M88.4 R12, [R180+0x2000] ;  /* 0x00200000b40c783b */ /* 0x000fee0000000200 */
[----:B---3--:R-:W-:Y:S01]  /*11480*/  HMMA.16816.F32 R192, R20, R52, R28 ;  /* 0x0000003414c0723c */ /* 0x008fe2000000181c */
[----:B------:R-:W3:Y:S07]  /*11490*/  LDSM.16.M88.4 R28, [R185] ;  /* 0x00000000b91c783b */ /* 0x000eee0000000200 */
[C---:B------:R-:W-:Y:S08]  /*114a0*/  HMMA.16816.F32 R208, R8.reuse, R18, RZ ;  /* 0x0000001208d0723c */ /* 0x040ff000000018ff */
[C---:B------:R-:W-:Y:S01]  /*114b0*/  HMMA.16816.F32 R148, R8.reuse, R16, RZ ;  /* 0x000000100894723c */ /* 0x040fe200000018ff */
[----:B------:R-:W1:Y:S07]  /*114c0*/  LDSM.16.M88.4 R16, [R180] ;  /* 0x00000000b410783b */ /* 0x000e6e0000000200 */
[C---:B------:R-:W-:Y:S08]  /*114d0*/  HMMA.16816.F32 R160, R8.reuse, R24, RZ ;  /* 0x0000001808a0723c */ /* 0x040ff000000018ff */
[----:B------:R-:W-:Y:S01]  /*114e0*/  HMMA.16816.F32 R212, R8, R26, RZ ;  /* 0x0000001a08d4723c */ /* 0x000fe200000018ff */
[----:B------:R-:W-:Y:S07]  /*114f0*/  LDSM.16.M88.4 R24, [R184] ;  /* 0x00000000b818783b */ /* 0x000fee0000000200 */
[C---:B----4-:R-:W-:Y:S08]  /*11500*/  HMMA.16816.F32 R8, R20.reuse, R44, R60 ;  /* 0x0000002c1408723c */ /* 0x050ff0000000183c */
[C---:B------:R-:W-:Y:S08]  /*11510*/  HMMA.16816.F32 R168, R20.reuse, R40, R64 ;  /* 0x0000002814a8723c */ /* 0x040ff00000001840 */
[C---:B------:R-:W-:Y:S01]  /*11520*/  HMMA.16816.F32 R200, R20.reuse, R56, R32 ;  /* 0x0000003814c8723c */ /* 0x040fe20000001820 */
[----:B------:R-:W4:Y:S07]  /*11530*/  LDSM.16.M88.4 R32, [R186] ;  /* 0x00000000ba20783b */ /* 0x000f2e0000000200 */
        /* <DEDUP_REMOVED lines=8> */
[----:B------:R-:W-:Y:S01]  /*115c0*/  HMMA.16816.F32 R144, R4, R42, R204 ;  /* 0x0000002a0490723c */ /* 0x000fe200000018cc */
[----:B------:R-:W-:Y:S07]  /*115d0*/  LDSM.16.M88.4 R40, [R177] ;  /* 0x00000000b128783b */ /* 0x000fee0000000200 */
[----:B---3--:R-:W-:Y:S01]  /*115e0*/  HMMA.16816.F32 R216, R12, R28, R8 ;  /* 0x0000001c0cd8723c */ /* 0x008fe20000001808 */
[----:B------:R-:W2:Y:S07]  /*115f0*/  LDSM.16.M88.4 R8, [R181] ;  /* 0x00000000b508783b */ /* 0x000eae0000000200 */
[C---:B------:R-:W-:Y:S08]  /*11600*/  HMMA.16816.F32 R140, R4.reuse, R52, R160 ;  /* 0x00000034048c723c */ /* 0x040ff000000018a0 */
[C---:B------:R-:W-:Y:S08]  /*11610*/  HMMA.16816.F32 R52, R4.reuse, R54, R212 ;  /* 0x000000360434723c */ /* 0x040ff000000018d4 */
[----:B------:R-:W-:Y:S08]  /*11620*/  HMMA.16816.F32 R148, R4, R44, R148 ;  /* 0x0000002c0494723c */ /* 0x000ff00000001894 */
[C---:B------:R-:W-:Y:S01]  /*11630*/  HMMA.16816.F32 R212, R12.reuse, R30, R64 ;  /* 0x0000001e0cd4723c */ /* 0x040fe20000001840 */
[----:B------:R-:W3:Y:S07]  /*11640*/  LDSM.16.M88.4 R64, [R177+0x800] ;  /* 0x00080000b140783b */ /* 0x000eee0000000200 */
[C---:B------:R-:W-:Y:S08]  /*11650*/  HMMA.16816.F32 R200, R12.reuse, R36, R200 ;  /* 0x000000240cc8723c */ /* 0x040ff000000018c8 */
[----:B------:R-:W-:Y:S08]  /*11660*/  HMMA.16816.F32 R196, R12, R38, R164 ;  /* 0x000000260cc4723c */ /* 0x000ff000000018a4 */
[C---:B-1----:R-:W-:Y:S01]  /*11670*/  HMMA.16816.F32 R4, R16.reuse, R36, R60 ;  /* 0x000000241004723c */ /* 0x042fe2000000183c */
[----:B------:R-:W-:Y:S07]  /*11680*/  LDSM.16.M88.4 R60, [R177+0x1000] ;  /* 0x00100000b13c783b */ /* 0x000fee0000000200 */
[C---:B------:R-:W-:Y:S08]  /*11690*/  HMMA.16816.F32 R56, R16.reuse, R38, R56 ;  /* 0x000000261038723c */ /* 0x040ff00000001838 */
[----:B------:R-:W-:Y:S01]  /*116a0*/  HMMA.16816.F32 R36, R16, R30, R72 ;  /* 0x0000001e1024723c */ /* 0x000fe20000001848 */
[----:B------:R-:W1:Y:S01]  /*116b0*/  LDSM.16.M88.4 R72, [R177+0x1800] ;  /* 0x00180000b148783b */ /* 0x000e620000000200 */
[----:B------:R-:W-:-:S06]  /*116c0*/  IMAD.SHL.U32 R251, R251, 0x2, RZ ;  /* 0x00000002fbfb7824 */ /* 0x000fcc00078e00ff */
[----:B----4-:R-:W-:Y:S08]  /*116d0*/  HMMA.16816.F32 R52, R16, R34, R52 ;  /* 0x000000221034723c */ /* 0x010ff00000001834 */
[C---:B------:R-:W-:Y:S08]  /*116e0*/  HMMA.16816.F32 R208, R12.reuse, R32, R192 ;  /* 0x000000200cd0723c */ /* 0x040ff000000018c0 */
[C---:B------:R-:W-:Y:S08]  /*116f0*/  HMMA.16816.F32 R228, R12.reuse, R24, R168 ;  /* 0x000000180ce4723c */ /* 0x040ff000000018a8 */
[C---:B------:R-:W-:Y:S08]  /*11700*/  HMMA.16816.F32 R204, R12.reuse, R34, R68 ;  /* 0x000000220ccc723c */ /* 0x040ff00000001844 */
[----:B------:R-:W-:Y:S08]  /*11710*/  HMMA.16816.F32 R224, R12, R26, R20 ;  /* 0x0000001a0ce0723c */ /* 0x000ff00000001814 */
[----:B------:R-:W-:Y:S01]  /*11720*/  HMMA.16816.F32 R12, R16, R24, R152 ;  /* 0x00000018100c723c */ /* 0x000fe20000001898 */
[----:B------:R-:W-:-:S07]  /*11730*/  LOP3.LUT R251, R251, 0x6, RZ, 0xc0, !PT ;  /* 0x00000006fbfb7812 */ /* 0x000fce00078ec0ff */
[C---:B------:R-:W-:Y:S08]  /*11740*/  HMMA.16816.F32 R140, R16.reuse, R32, R140 ;  /* 0x00000020108c723c */ /* 0x040ff0000000188c */
[----:B------:R-:W-:Y:S01]  /*11750*/  HMMA.16816.F32 R44, R16, R28, R148 ;  /* 0x0000001c102c723c */ /* 0x000fe20000001894 */
[----:B------:R-:W-:-:S07]  /*11760*/  IMAD R0, R220, 0x40, R251 ;  /* 0x00000040dc007824 */ /* 0x000fce00078e02fb */
[----:B------:R-:W-:Y:S08]  /*11770*/  HMMA.16816.F32 R32, R16, R26, R144 ;  /* 0x0000001a1020723c */ /* 0x000ff00000001890 */
[----:B--2---:R-:W-:Y:S01]  /*11780*/  HMMA.16816.F32 R192, R8, R40, R4 ;  /* 0x0000002808c0723c */ /* 0x004fe20000001804 */
[----:B------:R-:W2:Y:S01]  /*11790*/  LDSM.16.M88.4 R4, [R181+0x2000] ;  /* 0x00200000b504783b */ /* 0x000ea20000000200 */
[----:B------:R-:W4:Y:S01]  /*117a0*/  I2F R68, R0 ;  /* 0x0000000000447306 */ /* 0x000f220000201400 */
[----:B------:R-:W-:Y:S01]  /*117b0*/  IADD3 R18, R0, 0x9, RZ ;  /* 0x0000000900127810 */ /* 0x000fe20007ffe0ff */
[----:B------:R-:W-:-:S04]  /*117c0*/  DEPBAR.LE SB0, 0x0 ;  /* 0x000080000000791a */ /* 0x000fc80000000000 */
[C---:B------:R-:W-:Y:S01]  /*117d0*/  HMMA.16816.F32 R168, R8.reuse, R42, R56 ;  /* 0x0000002a08a8723c */ /* 0x040fe20000001838 */
[C---:B------:R-:W-:Y:S01]  /*117e0*/  IADD3 R19, R0.reuse, 0x8, RZ ;  /* 0x0000000800137810 */ /* 0x040fe20007ffe0ff */
[----:B------:R-:W2:Y:S06]  /*117f0*/  I2F R29, R18 ;  /* 0x00000012001d7306 */ /* 0x000eac0000201400 */
[C---:B---3--:R-:W-:Y:S02]  /*11800*/  HMMA.16816.F32 R152, R8.reuse, R66, R52 ;  /* 0x000000420898723c */ /* 0x048fe40000001834 */
[----:B------:R-:W3:Y:S06]  /*11810*/  I2F R30, R19 ;  /* 0x00000013001e7306 */ /* 0x000eec0000201400 */
[----:B-1----:R-:W-:Y:S01]  /*11820*/  HMMA.16816.F32 R148, R8, R72, R12 ;  /* 0x000000480894723c */ /* 0x002fe2000000180c */
[----:B------:R-:W-:-:S06]  /*11830*/  IADD3 R20, R0, 0x1, RZ ;  /* 0x0000000100147810 */ /* 0x000fcc0007ffe0ff */
[C---:B------:R-:W-:Y:S01]  /*11840*/  IADD3 R15, R0.reuse, 0x18, RZ ;  /* 0x00000018000f7810 */ /* 0x040fe20007ffe0ff */
[C---:B------:R-:W-:Y:S01]  /*11850*/  HMMA.16816.F32 R160, R8.reuse, R64, R140 ;  /* 0x0000004008a0723c */ /* 0x040fe2000000188c */
[----:B------:R-:W-:Y:S02]  /*11860*/  IADD3 R16, R0, 0x11, RZ ;  /* 0x0000001100107810 */ /* 0x000fe40007ffe0ff */
[----:B------:R-:W1:Y:S05]  /*11870*/  I2F R26, R15 ;  /* 0x0000000f001a7306 */ /* 0x000e6a0000201400 */
[C---:B------:R-:W-:Y:S01]  /*11880*/  HMMA.16816.F32 R144, R8.reuse, R60, R44 ;  /* 0x0000003c0890723c */ /* 0x040fe2000000182c */
[----:B----4-:R-:W-:Y:S01]  /*11890*/  FFMA.FTZ R14, R68, R187, R192 ;  /* 0x000000bb440e7223 */ /* 0x010fe200000100c0 */
[C---:B------:R-:W-:Y:S01]  /*118a0*/  ISETP.GE.AND P4, PT, R0.reuse, R48, PT ;  /* 0x000000300000720c */ /* 0x040fe20003f86270 */
[----:B------:R-:W4:Y:S05]  /*118b0*/  I2F R31, R20 ;  /* 0x00000014001f7306 */ /* 0x000f2a0000201400 */
[----:B------:R-:W-:Y:S01]  /*118c0*/  HMMA.16816.F32 R140, R8, R62, R36 ;  /* 0x0000003e088c723c */ /* 0x000fe20000001824 */
[----:B------:R-:W-:-:S02]  /*118d0*/  IADD3 R17, R0, 0x10, RZ ;  /* 0x0000001000117810 */ /* 0x000fc40007ffe0ff */
[----:B------:R-:W1:Y:S05]  /*118e0*/  I2F R27, R16 ;  /* 0x00000010001b7306 */ /* 0x000e6a0000201400 */
[----:B------:R-:W-:Y:S01]  /*118f0*/  HMMA.16816.F32 R56, R8, R74, R32 ;  /* 0x0000004a0838723c */ /* 0x000fe20000001820 */
[----:B------:R-:W-:-:S06]  /*11900*/  IADD3 R12, R0, 0x20, RZ ;  /* 0x00000020000c7810 */ /* 0x000fcc0007ffe0ff */
[C---:B------:R-:W-:Y:S02]  /*11910*/  IADD3 R11, R0.reuse, 0x21, RZ ;  /* 0x00000021000b7810 */ /* 0x040fe40007ffe0ff */
[----:B------:R-:W-:Y:S02]  /*11920*/  IADD3 R8, R0, 0x30, RZ ;  /* 0x0000003000087810 */ /* 0x000fe40007ffe0ff */
[----:B------:R-:W4:Y:S01]  /*11930*/  I2F R23, R11 ;  /* 0x0000000b00177306 */ /* 0x000f220000201400 */
[----:B------:R-:W-:Y:S01]  /*11940*/  FSEL R53, R14, -INF , !P4 ;  /* 0xff8000000e357808 */ /* 0x000fe20006000000 */
[-C--:B--2---:R-:W-:Y:S01]  /*11950*/  FFMA.FTZ R14, R29, R187.reuse, R169 ;  /* 0x000000bb1d0e7223 */ /* 0x084fe200000100a9 */
[----:B------:R-:W-:Y:S01]  /*11960*/  ISETP.GE.AND P4, PT, R18, R48, PT ;  /* 0x000000301200720c */ /* 0x000fe20003f86270 */
[----:B---3--:R-:W-:-:S04]  /*11970*/  FFMA.FTZ R21, R30, R187, R168 ;  /* 0x000000bb1e157223 */ /* 0x008fc800000100a8 */
[----:B------:R-:W2:Y:S01]  /*11980*/  I2F R28, R17 ;  /* 0x00000011001c7306 */ /* 0x000ea20000201400 */
[----:B------:R-:W-:Y:S01]  /*11990*/  FSEL R159, R14, -INF , !P4 ;  /* 0xff8000000e9f7808 */ /* 0x000fe20006000000 */
[----:B-1----:R-:W-:Y:S01]  /*119a0*/  FFMA.FTZ R14, R26, R187, R152 ;  /* 0x000000bb1a0e7223 */ /* 0x002fe20000010098 */
[----:B------:R-:W-:-:S05]  /*119b0*/  ISETP.GE.AND P5, PT, R19, R48, PT ;  /* 0x000000301300720c */ /* 0x000fca0003fa6270 */
[----:B------:R-:W1:Y:S01]  /*119c0*/  I2F R24, R12 ;  /* 0x0000000c00187306 */ /* 0x000e620000201400 */
[----:B------:R-:W-:-:S07]  /*119d0*/  ISETP.GE.AND P4, PT, R15, R48, PT ;  /* 0x000000300f00720c */ /* 0x000fce0003f86270 */
[----:B------:R-:W3:Y:S01]  /*119e0*/  I2F R46, R8 ;  /* 0x00000008002e7306 */ /* 0x000ee20000201400 */
[----:B------:R-:W-:Y:S01]  /*119f0*/  IADD3 R13, R0, 0x19, RZ ;  /* 0x00000019000d7810 */ /* 0x000fe20007ffe0ff */
[----:B------:R-:W-:Y:S01]  /*11a00*/  HMMA.16816.F32 R164, R4, R40, R200 ;  /* 0x0000002804a4723c */ /* 0x000fe200000018c8 */
[----:B------:R-:W-:Y:S01]  /*11a10*/  FSEL R158, R21, -INF , !P5 ;  /* 0xff800000159e7808 */ /* 0x000fe20006800000 */
[-C--:B----4-:R-:W-:Y:S01]  /*11a20*/  FFMA.FTZ R22, R31, R187.reuse, R193 ;  /* 0x000000bb1f167223 */ /* 0x090fe200000100c1 */
[-C--:B------:R-:W-:Y:S01]  /*11a30*/  ISETP.GE.AND P3, PT, R20, R48.reuse, PT ;  /* 0x000000301400720c */ /* 0x080fe20003f66270 */
[-C--:B------:R-:W-:Y:S01]  /*11a40*/  FFMA.FTZ R21, R27, R187.reuse, R161 ;  /* 0x000000bb1b157223 */ /* 0x080fe200000100a1 */
[-C--:B------:R-:W-:Y:S01]  /*11a50*/  ISETP.GE.AND P5, PT, R16, R48.reuse, PT ;  /* 0x000000301000720c */ /* 0x080fe20003fa6270 */
[----:B------:R-:W4:Y:S01]  /*11a60*/  I2F R25, R13 ;  /* 0x0000000d00197306 */ /* 0x000f220000201400 */
[----:B------:R-:W-:Y:S01]  /*11a70*/  FSEL R203, R14, -INF , !P4 ;  /* 0xff8000000ecb7808 */ /* 0x000fe20006000000 */
[----:B------:R-:W-:Y:S01]  /*11a80*/  FFMA.FTZ R14, R23, R187, R145 ;  /* 0x000000bb170e7223 */ /* 0x000fe20000010091 */
[----:B------:R-:W-:-:S02]  /*11a90*/  ISETP.GE.AND P4, PT, R11, R48, PT ;  /* 0x000000300b00720c */ /* 0x000fc40003f86270 */
[C---:B------:R-:W-:Y:S02]  /*11aa0*/  IADD3 R10, R0.reuse, 0x28, RZ ;  /* 0x00000028000a7810 */ /* 0x040fe40007ffe0ff */
[----:B------:R-:W-:Y:S02]  /*11ab0*/  IADD3 R9, R0, 0x29, RZ ;  /* 0x0000002900097810 */ /* 0x000fe40007ffe0ff */
[----:B------:R-:W-:Y:S01]  /*11ac0*/  FSEL R69, R22, -INF , !P3 ;  /* 0xff80000016457808 */ /* 0x000fe20005800000 */
[-C--:B--2---:R-:W-:Y:S01]  /*11ad0*/  FFMA.FTZ R22, R28, R187.reuse, R160 ;  /* 0x000000bb1c167223 */ /* 0x084fe200000100a0 */
[----:B------:R-:W-:Y:S01]  /*11ae0*/  FSEL R152, R21, -INF , !P5 ;  /* 0xff80000015987808 */ /* 0x000fe20006800000 */
[-C--:B-1----:R-:W-:Y:S01]  /*11af0*/  FFMA.FTZ R21, R24, R187.reuse, R144 ;  /* 0x000000bb18157223 */ /* 0x082fe20000010090 */
[----:B------:R-:W-:Y:S01]  /*11b00*/  FSEL R200, R14, -INF , !P4 ;  /* 0xff8000000ec87808 */ /* 0x000fe20006000000 */
[----:B------:R-:W1:Y:S01]  /*11b10*/  I2F R52, R10 ;  /* 0x0000000a00347306 */ /* 0x000e620000201400 */
[-C--:B------:R-:W-:Y:S01]  /*11b20*/  ISETP.GE.AND P3, PT, R17, R48.reuse, PT ;  /* 0x000000301100720c */ /* 0x080fe20003f66270 */
[----:B---3--:R-:W-:Y:S01]  /*11b30*/  FFMA.FTZ R14, R46, R187, R148 ;  /* 0x000000bb2e0e7223 */ /* 0x008fe20000010094 */
[----:B------:R-:W-:-:S02]  /*11b40*/  ISETP.GE.AND P5, PT, R12, R48, PT ;  /* 0x000000300c00720c */ /* 0x000fc40003fa6270 */
[C---:B------:R-:W-:Y:S02]  /*11b50*/  ISETP.GE.AND P6, PT, R0.reuse, R49, PT ;  /* 0x000000310000720c */ /* 0x040fe40003fc6270 */
[C---:B------:R-:W-:Y:S01]  /*11b60*/  ISETP.GE.AND P2, PT, R0.reuse, R51, PT ;  /* 0x000000330000720c */ /* 0x040fe20003f46270 */
[----:B------:R-:W2:Y:S01]  /*11b70*/  I2F R47, R9 ;  /* 0x00000009002f7306 */ /* 0x000ea20000201400 */
[C---:B------:R-:W-:Y:S02]  /*11b80*/  ISETP.GE.AND P1, PT, R0.reuse, R50, PT ;  /* 0x000000320000720c */ /* 0x040fe40003f26270 */
[C---:B------:R-:W-:Y:S02]  /*11b90*/  IADD3 R3, R0.reuse, 0x31, RZ ;  /* 0x0000003100037810 */ /* 0x040fe40007ffe0ff */
[----:B------:R-:W-:Y:S02]  /*11ba0*/  IADD3 R2, R0, 0x38, RZ ;  /* 0x0000003800027810 */ /* 0x000fe40007ffe0ff */
[----:B------:R-:W-:-:S02]  /*11bb0*/  ISETP.GE.AND P4, PT, R8, R48, PT ;  /* 0x000000300800720c */ /* 0x000fc40003f86270 */
[----:B------:R-:W-:Y:S02]  /*11bc0*/  IADD3 R0, R0, 0x39, RZ ;  /* 0x0000003900007810 */ /* 0x000fe40007ffe0ff */
[----:B------:R-:W-:Y:S02]  /*11bd0*/  FSEL R160, R22, -INF , !P3 ;  /* 0xff80000016a07808 */ /* 0x000fe40005800000 */
[----:B------:R-:W-:Y:S01]  /*11be0*/  FSEL R201, R21, -INF , !P5 ;  /* 0xff80000015c97808 */ /* 0x000fe20006800000 */
[----:B------:R-:W3:Y:S01]  /*11bf0*/  I2F R22, R3 ;  /* 0x0000000300167306 */ /* 0x000ee20000201400 */
[----:B------:R-:W-:Y:S01]  /*11c00*/  FSEL R189, R14, -INF , !P4 ;  /* 0xff8000000ebd7808 */ /* 0x000fe20006000000 */
[----:B----4-:R-:W-:-:S06]  /*11c10*/  FFMA.FTZ R32, R25, R187, R153 ;  /* 0x000000bb19207223 */ /* 0x010fcc0000010099 */
[----:B------:R-:W4:Y:S01]  /*11c20*/  I2F R21, R2 ;  /* 0x0000000200157306 */ /* 0x000f220000201400 */
[----:B------:R-:W-:-:S07]  /*11c30*/  ISETP.GE.AND P3, PT, R13, R48, PT ;  /* 0x000000300d00720c */ /* 0x000fce0003f66270 */
[----:B------:R-:W4:Y:S01]  /*11c40*/  I2F R14, R0 ;  /* 0x00000000000e7306 */ /* 0x000f220000201400 */
[----:B------:R-:W-:Y:S01]  /*11c50*/  FSEL R202, R32, -INF , !P3 ;  /* 0xff80000020ca7808 */ /* 0x000fe20005800000 */
[-C--:B-1----:R-:W-:Y:S01]  /*11c60*/  FFMA.FTZ R33, R52, R187.reuse, R140 ;  /* 0x000000bb34217223 */ /* 0x082fe2000001008c */
[-C--:B------:R-:W-:Y:S01]  /*11c70*/  ISETP.GE.AND P3, PT, R10, R48.reuse, PT ;  /* 0x000000300a00720c */ /* 0x080fe20003f66270 */
[-C--:B--2---:R-:W-:Y:S01]  /*11c80*/  FFMA.FTZ R32, R47, R187.reuse, R141 ;  /* 0x000000bb2f207223 */ /* 0x084fe2000001008d */
[-C--:B------:R-:W-:Y:S01]  /*11c90*/  ISETP.GE.AND P5, PT, R9, R48.reuse, PT ;  /* 0x000000300900720c */ /* 0x080fe20003fa6270 */
[----:B------:R-:W-:Y:S01]  /*11ca0*/  HMMA.16816.F32 R196, R4, R42, R196 ;  /* 0x0000002a04c4723c */ /* 0x000fe200000018c4 */
[----:B------:R-:W-:Y:S01]  /*11cb0*/  FSEL R193, R33, -INF , !P3 ;  /* 0xff80000021c17808 */ /* 0x000fe20005800000 */
[-C--:B---3--:R-:W-:Y:S01]  /*11cc0*/  FFMA.FTZ R45, R22, R187.reuse, R149 ;  /* 0x000000bb162d7223 */ /* 0x088fe20000010095 */
[----:B------:R-:W-:Y:S01]  /*11cd0*/  FSEL R192, R32, -INF , !P5 ;  /* 0xff80000020c07808 */ /* 0x000fe20006800000 */
[----:B----4-:R-:W-:Y:S01]  /*11ce0*/  FFMA.FTZ R44, R21, R187, R56 ;  /* 0x000000bb152c7223 */ /* 0x010fe20000010038 */
[----:B------:R-:W-:-:S02]  /*11cf0*/  ISETP.GE.AND P3, PT, R3, R48, PT ;  /* 0x000000300300720c */ /* 0x000fc40003f66270 */
[-C--:B------:R-:W-:Y:S02]  /*11d00*/  ISETP.GE.AND P5, PT, R2, R48.reuse, PT ;  /* 0x000000300200720c */ /* 0x080fe40003fa6270 */
[----:B------:R-:W-:Y:S01]  /*11d10*/  ISETP.GE.AND P4, PT, R0, R48, PT ;  /* 0x000000300000720c */ /* 0x000fe20003f86270 */
[-C--:B------:R-:W-:Y:S02]  /*11d20*/  FFMA.FTZ R43, R14, R187.reuse, R57 ;  /* 0x000000bb0e2b7223 */ /* 0x080fe40000010039 */
[-C--:B------:R-:W-:Y:S02]  /*11d30*/  FFMA.FTZ R42, R68, R187.reuse, R194 ;  /* 0x000000bb442a7223 */ /* 0x080fe400000100c2 */
[-C--:B------:R-:W-:Y:S01]  /*11d40*/  FFMA.FTZ R40, R30, R187.reuse, R170 ;  /* 0x000000bb1e287223 */ /* 0x080fe200000100aa */
[----:B------:R-:W-:Y:S01]  /*11d50*/  FSEL R170, R44, -INF , !P5 ;  /* 0xff8000002caa7808 */ /* 0x000fe20006800000 */
[-C--:B------:R-:W-:Y:S01]  /*11d60*/  FFMA.FTZ R39, R29, R187.reuse, R171 ;  /* 0x000000bb1d277223 */ /* 0x080fe200000100ab */
[----:B------:R-:W-:Y:S01]  /*11d70*/  FSEL R171, R45, -INF , !P3 ;  /* 0xff8000002dab7808 */ /* 0x000fe20005800000 */
[----:B------:R-:W-:Y:S01]  /*11d80*/  FFMA.FTZ R41, R31, R187, R195 ;  /* 0x000000bb1f297223 */ /* 0x000fe200000100c3 */
[----:B------:R-:W-:-:S02]  /*11d90*/  ISETP.GE.AND P3, PT, R20, R49, PT ;  /* 0x000000311400720c */ /* 0x000fc40003f66270 */
[-C--:B------:R-:W-:Y:S02]  /*11da0*/  ISETP.GE.AND P5, PT, R19, R49.reuse, PT ;  /* 0x000000311300720c */ /* 0x080fe40003fa6270 */
[----:B------:R-:W-:Y:S02]  /*11db0*/  FSEL R169, R43, -INF , !P4 ;  /* 0xff8000002ba97808 */ /* 0x000fe40006000000 */
[----:B------:R-:W-:Y:S01]  /*11dc0*/  ISETP.GE.AND P4, PT, R18, R49, PT ;  /* 0x000000311200720c */ /* 0x000fe20003f86270 */
[-C--:B------:R-:W-:Y:S01]  /*11dd0*/  FFMA.FTZ R38, R28, R187.reuse, R162 ;  /* 0x000000bb1c267223 */ /* 0x080fe200000100a2 */
[----:B------:R-:W-:Y:S01]  /*11de0*/  FSEL R44, R42, -INF , !P6 ;  /* 0xff8000002a2c7808 */ /* 0x000fe20007000000 */
[----:B------:R-:W-:Y:S01]  /*11df0*/  FFMA.FTZ R37, R27, R187, R163 ;  /* 0x000000bb1b257223 */ /* 0x000fe200000100a3 */
[----:B------:R-:W-:Y:S01]  /*11e00*/  ISETP.GE.AND P6, PT, R17, R49, PT ;  /* 0x000000311100720c */ /* 0x000fe20003fc6270 */
[-C--:B------:R-:W-:Y:S01]  /*11e10*/  FFMA.FTZ R36, R26, R187.reuse, R154 ;  /* 0x000000bb1a247223 */ /* 0x080fe2000001009a */
[----:B------:R-:W-:Y:S01]  /*11e20*/  FSEL R45, R41, -INF , !P3 ;  /* 0xff800000292d7808 */ /* 0x000fe20005800000 */
[----:B------:R-:W-:Y:S01]  /*11e30*/  FFMA.FTZ R35, R25, R187, R155 ;  /* 0x000000bb19237223 */ /* 0x000fe2000001009b */
[----:B------:R-:W-:-:S02]  /*11e40*/  FSEL R55, R40, -INF , !P5 ;  /* 0xff80000028377808 */ /* 0x000fc40006800000 */
[-C--:B------:R-:W-:Y:S02]  /*11e50*/  ISETP.GE.AND P3, PT, R16, R49.reuse, PT ;  /* 0x000000311000720c */ /* 0x080fe40003f66270 */
[-C--:B------:R-:W-:Y:S02]  /*11e60*/  ISETP.GE.AND P5, PT, R15, R49.reuse, PT ;  /* 0x000000310f00720c */ /* 0x080fe40003fa6270 */
[----:B------:R-:W-:Y:S02]  /*11e70*/  FSEL R54, R39, -INF , !P4 ;  /* 0xff80000027367808 */ /* 0x000fe40006000000 */
[----:B------:R-:W-:Y:S01]  /*11e80*/  ISETP.GE.AND P4, PT, R13, R49, PT ;  /* 0x000000310d00720c */ /* 0x000fe20003f86270 */
[-C--:B------:R-:W-:Y:S01]  /*11e90*/  FFMA.FTZ R34, R24, R187.reuse, R146 ;  /* 0x000000bb18227223 */ /* 0x080fe20000010092 */
[----:B------:R-:W-:Y:S01]  /*11ea0*/  FSEL R140, R38, -INF , !P6 ;  /* 0xff800000268c7808 */ /* 0x000fe20007000000 */
[-C--:B------:R-:W-:Y:S01]  /*11eb0*/  FFMA.FTZ R33, R23, R187.reuse, R147 ;  /* 0x000000bb17217223 */ /* 0x080fe20000010093 */
[----:B------:R-:W-:Y:S01]  /*11ec0*/  BAR.SYNC.DEFER_BLOCKING 0x0 ;  /* 0x0000000000007b1d */ /* 0x000fe20000010000 */
[----:B------:R-:W-:Y:S01]  /*11ed0*/  FFMA.FTZ R32, R52, R187, R142 ;  /* 0x000000bb34207223 */ /* 0x000fe2000001008e */
[----:B------:R-:W-:Y:S01]  /*11ee0*/  ISETP.GE.AND P6, PT, R12, R49, PT ;  /* 0x000000310c00720c */ /* 0x000fe20003fc6270 */
[----:B------:R-:W-:Y:S01]  /*11ef0*/  FFMA.FTZ R48, R47, R187, R143 ;  /* 0x000000bb2f307223 */ /* 0x000fe2000001008f */
[----:B------:R-:W-:-:S02]  /*11f00*/  FSEL R141, R37, -INF , !P3 ;  /* 0xff800000258d7808 */ /* 0x000fc40005800000 */
[----:B------:R-:W-:Y:S01]  /*11f10*/  FSEL R168, R36, -INF , !P5 ;  /* 0xff80000024a87808 */ /* 0x000fe20006800000 */
[----:B------:R-:W-:Y:S01]  /*11f20*/  HMMA.16816.F32 R40, R4, R64, R208 ;  /* 0x000000400428723c */ /* 0x000fe200000018d0 */
[-C--:B------:R-:W-:Y:S02]  /*11f30*/  ISETP.GE.AND P3, PT, R11, R49.reuse, PT ;  /* 0x000000310b00720c */ /* 0x080fe40003f66270 */
[-C--:B------:R-:W-:Y:S02]  /*11f40*/  ISETP.GE.AND P5, PT, R10, R49.reuse, PT ;  /* 0x000000310a00720c */ /* 0x080fe40003fa6270 */
[----:B------:R-:W-:Y:S02]  /*11f50*/  FSEL R163, R35, -INF , !P4 ;  /* 0xff80000023a37808 */ /* 0x000fe40006000000 */
[----:B------:R-:W-:Y:S01]  /*11f60*/  ISETP.GE.AND P4, PT, R9, R49, PT ;  /* 0x000000310900720c */ /* 0x000fe20003f86270 */
[-C--:B------:R-:W-:Y:S01]  /*11f70*/  FFMA.FTZ R35, R46, R187.reuse, R150 ;  /* 0x000000bb2e237223 */ /* 0x080fe20000010096 */
[----:B------:R-:W-:Y:S01]  /*11f80*/  FSEL R162, R34, -INF , !P6 ;  /* 0xff80000022a27808 */ /* 0x000fe20007000000 */
        /* <DEDUP_REMOVED lines=8> */
[-C--:B------:R-:W-:Y:S02]  /*12010*/  ISETP.GE.AND P5, PT, R2, R49.reuse, PT ;  /* 0x000000310200720c */ /* 0x080fe40003fa6270 */
[----:B------:R-:W-:Y:S01]  /*12020*/  ISETP.GE.AND P4, PT, R0, R49, PT ;  /* 0x000000310000720c */ /* 0x000fe20003f86270 */
[----:B------:R-:W-:Y:S01]  /*12030*/  HMMA.16816.F32 R56, R4, R66, R204 ;  /* 0x000000420438723c */ /* 0x000fe200000018cc */
[----:B------:R-:W-:Y:S02]  /*12040*/  FSEL R151, R35, -INF , !P6 ;  /* 0xff80000023977808 */ /* 0x000fe40007000000 */
[----:B------:R-:W-:-:S02]  /*12050*/  FSEL R150, R34, -INF , !P3 ;  /* 0xff80000022967808 */ /* 0x000fc40005800000 */
[C---:B------:R-:W-:Y:S02]  /*12060*/  ISETP.GE.AND P6, PT, R20.reuse, R51, PT ;  /* 0x000000331400720c */ /* 0x040fe40003fc6270 */
[-C--:B------:R-:W-:Y:S01]  /*12070*/  ISETP.GE.AND P3, PT, R20, R50.reuse, PT ;  /* 0x000000321400720c */ /* 0x080fe20003f66270 */
[CC--:B------:R-:W-:Y:S01]  /*12080*/  FFMA.FTZ R20, R68.reuse, R187.reuse, R166 ;  /* 0x000000bb44147223 */ /* 0x0c0fe200000100a6 */
[----:B------:R-:W-:Y:S01]  /*12090*/  FSEL R149, R33, -INF , !P5 ;  /* 0xff80000021957808 */ /* 0x000fe20006800000 */
[-C--:B------:R-:W-:Y:S01]  /*120a0*/  FFMA.FTZ R33, R68, R187.reuse, R164 ;  /* 0x000000bb44217223 */ /* 0x080fe200000100a4 */
[----:B------:R-:W-:Y:S01]  /*120b0*/  FSEL R148, R32, -INF , !P4 ;  /* 0xff80000020947808 */ /* 0x000fe20006000000 */
[----:B------:R-:W-:Y:S01]  /*120c0*/  FFMA.FTZ R32, R31, R187, R165 ;  /* 0x000000bb1f207223 */ /* 0x000fe200000100a5 */
[C---:B------:R-:W-:Y:S02]  /*120d0*/  ISETP.GE.AND P5, PT, R19.reuse, R51, PT ;  /* 0x000000331300720c */ /* 0x040fe40003fa6270 */
[----:B------:R-:W-:Y:S01]  /*120e0*/  ISETP.GE.AND P4, PT, R19, R50, PT ;  /* 0x000000321300720c */ /* 0x000fe20003f86270 */
[----:B------:R-:W-:Y:S01]  /*120f0*/  FFMA.FTZ R19, R31, R187, R167 ;  /* 0x000000bb1f137223 */ /* 0x000fe200000100a7 */
[----:B------:R-:W-:Y:S01]  /*12100*/  HMMA.16816.F32 R36, R4, R60, R216 ;  /* 0x0000003c0424723c */ /* 0x000fe200000018d8 */
[----:B------:R-:W-:-:S02]  /*12110*/  FSEL R145, R33, -INF , !P2 ;  /* 0xff80000021917808 */ /* 0x000fc40005000000 */
[----:B------:R-:W-:Y:S01]  /*12120*/  FSEL R194, R20, -INF , !P1 ;  /* 0xff80000014c27808 */ /* 0x000fe20004800000 */
[----:B------:R-:W-:Y:S01]  /*12130*/  FFMA.FTZ R20, R30, R187, R196 ;  /* 0x000000bb1e147223 */ /* 0x000fe200000100c4 */
[C---:B------:R-:W-:Y:S02]  /*12140*/  ISETP.GE.AND P2, PT, R18.reuse, R51, PT ;  /* 0x000000331200720c */ /* 0x040fe40003f46270 */
[----:B------:R-:W-:Y:S01]  /*12150*/  ISETP.GE.AND P1, PT, R18, R50, PT ;  /* 0x000000321200720c */ /* 0x000fe20003f26270 */
[-C--:B------:R-:W-:Y:S01]  /*12160*/  FFMA.FTZ R18, R30, R187.reuse, R198 ;  /* 0x000000bb1e127223 */ /* 0x080fe200000100c6 */
[----:B------:R-:W-:Y:S02]  /*12170*/  FSEL R153, R32, -INF , !P6 ;  /* 0xff80000020997808 */ /* 0x000fe40007000000 */
[----:B------:R-:W-:Y:S01]  /*12180*/  FSEL R195, R19, -INF , !P3 ;  /* 0xff80000013c37808 */ /* 0x000fe20005800000 */
[----:B------:R-:W-:Y:S01]  /*12190*/  FFMA.FTZ R19, R29, R187, R197 ;  /* 0x000000bb1d137223 */ /* 0x000fe200000100c5 */
[----:B------:R-:W-:-:S02]  /*121a0*/  ISETP.GE.AND P6, PT, R17, R51, PT ;  /* 0x000000331100720c */ /* 0x000fc40003fc6270 */
[-C--:B------:R-:W-:Y:S01]  /*121b0*/  ISETP.GE.AND P3, PT, R17, R50.reuse, PT ;  /* 0x000000321100720c */ /* 0x080fe20003f66270 */
[-C--:B------:R-:W-:Y:S01]  /*121c0*/  FFMA.FTZ R17, R29, R187.reuse, R199 ;  /* 0x000000bb1d117223 */ /* 0x080fe200000100c7 */
[----:B------:R-:W-:Y:S01]  /*121d0*/  HMMA.16816.F32 R32, R4, R62, R212 ;  /* 0x0000003e0420723c */ /* 0x000fe200000018d4 */
[----:B------:R-:W-:Y:S02]  /*121e0*/  FSEL R144, R20, -INF , !P5 ;  /* 0xff80000014907808 */ /* 0x000fe40006800000 */
[----:B------:R-:W-:Y:S01]  /*121f0*/  FSEL R167, R18, -INF , !P4 ;  /* 0xff80000012a77808 */ /* 0x000fe20006000000 */
[----:B------:R-:W-:Y:S01]  /*12200*/  FFMA.FTZ R18, R28, R187, R40 ;  /* 0x000000bb1c127223 */ /* 0x000fe20000010028 */
[C---:B------:R-:W-:Y:S02]  /*12210*/  ISETP.GE.AND P5, PT, R16.reuse, R51, PT ;  /* 0x000000331000720c */ /* 0x040fe40003fa6270 */
[----:B------:R-:W-:Y:S01]  /*12220*/  ISETP.GE.AND P4, PT, R16, R50, PT ;  /* 0x000000321000720c */ /* 0x000fe20003f86270 */
[----:B------:R-:W-:Y:S01]  /*12230*/  FFMA.FTZ R16, R28, R187, R42 ;  /* 0x000000bb1c107223 */ /* 0x000fe2000001002a */
[----:B------:R-:W-:-:S02]  /*12240*/  FSEL R143, R19, -INF , !P2 ;  /* 0xff800000138f7808 */ /* 0x000fc40005000000 */
[----:B------:R-:W-:Y:S01]  /*12250*/  FSEL R166, R17, -INF , !P1 ;  /* 0xff80000011a67808 */ /* 0x000fe20004800000 */
[----:B------:R-:W-:Y:S01]  /*12260*/  FFMA.FTZ R17, R27, R187, R41 ;  /* 0x000000bb1b117223 */ /* 0x000fe20000010029 */
[C---:B------:R-:W-:Y:S01]  /*12270*/  ISETP.GE.AND P2, PT, R15.reuse, R51, PT ;  /* 0x000000330f00720c */ /* 0x040fe20003f46270 */
[----:B------:R-:W-:Y:S01]  /*12280*/  HMMA.16816.F32 R28, R4, R72, R228 ;  /* 0x00000048041c723c */ /* 0x000fe200000018e4 */
        /* <DEDUP_REMOVED lines=8> */
[----:B------:R-:W-:Y:S02]  /*12310*/  FSEL R67, R17, -INF , !P5 ;  /* 0xff80000011437808 */ /* 0x000fe40006800000 */
[----:B------:R-:W-:Y:S01]  /*12320*/  FSEL R164, R15, -INF , !P4 ;  /* 0xff8000000fa47808 */ /* 0x000fe20006000000 */
[C---:B------:R-:W-:Y:S01]  /*12330*/  FFMA.FTZ R15, R25.reuse, R187, R57 ;  /* 0x000000bb190f7223 */ /* 0x040fe20000010039 */
[C---:B------:R-:W-:Y:S02]  /*12340*/  ISETP.GE.AND P5, PT, R12.reuse, R51, PT ;  /* 0x000000330c00720c */ /* 0x040fe40003fa6270 */
[----:B------:R-:W-:Y:S01]  /*12350*/  ISETP.GE.AND P4, PT, R12, R50, PT ;  /* 0x000000320c00720c */ /* 0x000fe20003f86270 */
[----:B------:R-:W-:Y:S01]  /*12360*/  FFMA.FTZ R12, R25, R187, R59 ;  /* 0x000000bb190c7223 */ /* 0x000fe2000001003b */
[----:B------:R-:W-:-:S02]  /*12370*/  FSEL R66, R16, -INF , !P2 ;  /* 0xff80000010427808 */ /* 0x000fc40005000000 */
[----:B------:R-:W-:Y:S02]  /*12380*/  FSEL R147, R13, -INF , !P1 ;  /* 0xff8000000d937808 */ /* 0x000fe40004800000 */
        /* <DEDUP_REMOVED lines=10> */
[-C--:B------:R-:W-:Y:S01]  /*12430*/  FFMA.FTZ R13, R24, R187.reuse, R36 ;  /* 0x000000bb180d7223 */ /* 0x080fe20000010024 */
[----:B------:R-:W-:Y:S02]  /*12440*/  FSEL R73, R11, -INF , !P4 ;  /* 0xff8000000b497808 */ /* 0x000fe40006000000 */
[----:B------:R-:W-:Y:S02]  /*12450*/  ISETP.GE.AND P4, PT, R9, R50, PT ;  /* 0x000000320900720c */ /* 0x000fe40003f86270 */
[----:B------:R-:W-:Y:S01]  /*12460*/  FSEL R60, R12, -INF , !P2 ;  /* 0xff8000000c3c7808 */ /* 0x000fe20005000000 */
[-C--:B------:R-:W-:Y:S01]  /*12470*/  FFMA.FTZ R4, R47, R187.reuse, R35 ;  /* 0x000000bb2f047223 */ /* 0x080fe20000010023 */
[----:B------:R-:W-:Y:S01]  /*12480*/  FSEL R72, R10, -INF , !P1 ;  /* 0xff8000000a487808 */ /* 0x000fe20004800000 */
[----:B------:R-:W-:Y:S01]  /*12490*/  FFMA.FTZ R5, R52, R187, R34 ;  /* 0x000000bb34057223 */ /* 0x000fe20000010022 */
[----:B------:R-:W-:-:S02]  /*124a0*/  ISETP.GE.AND P2, PT, R8, R51, PT ;  /* 0x000000330800720c */ /* 0x000fc40003f46270 */
[----:B------:R-:W-:Y:S01]  /*124b0*/  ISETP.GE.AND P1, PT, R8, R50, PT ;  /* 0x000000320800720c */ /* 0x000fe20003f26270 */
[-C--:B------:R-:W-:Y:S01]  /*124c0*/  FFMA.FTZ R8, R52, R187.reuse, R32 ;  /* 0x000000bb34087223 */ /* 0x080fe20000010020 */
[----:B------:R-:W-:Y:S01]  /*124d0*/  FSEL R62, R13, -INF , !P5 ;  /* 0xff8000000d3e7808 */ /* 0x000fe20006800000 */
[----:B------:R-:W-:Y:S01]  /*124e0*/  FFMA.FTZ R6, R47, R187, R33 ;  /* 0x000000bb2f067223 */ /* 0x000fe20000010021 */
[----:B------:R-:W-:Y:S02]  /*124f0*/  ISETP.GE.AND P5, PT, R9, R51, PT ;  /* 0x000000330900720c */ /* 0x000fe40003fa6270 */
[----:B------:R-:W-:Y:S01]  /*12500*/  FSEL R63, R4, -INF , !P4 ;  /* 0xff800000043f7808 */ /* 0x000fe20006000000 */
[----:B------:R-:W-:Y:S01]  /*12510*/  FFMA.FTZ R4, R46, R187, R28 ;  /* 0x000000bb2e047223 */ /* 0x000fe2000001001c */
[----:B------:R-:W-:Y:S02]  /*12520*/  FSEL R56, R8, -INF , !P6 ;  /* 0xff80000008387808 */ /* 0x000fe40007000000 */
[----:B------:R-:W-:-:S02]  /*12530*/  FSEL R64, R5, -INF , !P3 ;  /* 0xff80000005407808 */ /* 0x000fc40005800000 */
[C---:B------:R-:W-:Y:S02]  /*12540*/  ISETP.GE.AND P6, PT, R3.reuse, R51, PT ;  /* 0x000000330300720c */ /* 0x040fe40003fc6270 */
[----:B------:R-:W-:Y:S01]  /*12550*/  ISETP.GE.AND P3, PT, R3, R50, PT ;  /* 0x000000320300720c */ /* 0x000fe20003f66270 */
[----:B------:R-:W-:Y:S01]  /*12560*/  FFMA.FTZ R3, R46, R187, R30 ;  /* 0x000000bb2e037223 */ /* 0x000fe2000001001e */
[----:B------:R-:W-:Y:S02]  /*12570*/  FSEL R52, R6, -INF , !P5 ;  /* 0xff80000006347808 */ /* 0x000fe40006800000 */
[-C--:B------:R-:W-:Y:S02]  /*12580*/  ISETP.GE.AND P5, PT, R2, R51.reuse, PT ;  /* 0x000000330200720c */ /* 0x080fe40003fa6270 */
[----:B------:R-:W-:Y:S02]  /*12590*/  ISETP.GE.AND P4, PT, R0, R51, PT ;  /* 0x000000330000720c */ /* 0x000fe40003f86270 */
[----:B------:R-:W-:Y:S01]  /*125a0*/  FSEL R51, R4, -INF , !P2 ;  /* 0xff80000004337808 */ /* 0x000fe20005000000 */
[----:B------:R-:W-:Y:S01]  /*125b0*/  FFMA.FTZ R4, R22, R187, R29 ;  /* 0x000000bb16047223 */ /* 0x000fe2000001001d */
[----:B------:R-:W-:-:S02]  /*125c0*/  FSEL R61, R3, -INF , !P1 ;  /* 0xff800000033d7808 */ /* 0x000fc40004800000 */
[-C--:B------:R-:W-:Y:S02]  /*125d0*/  ISETP.GE.AND P2, PT, R2, R50.reuse, PT ;  /* 0x000000320200720c */ /* 0x080fe40003f46270 */
[----:B------:R-:W-:Y:S02]  /*125e0*/  ISETP.GE.AND P1, PT, R0, R50, PT ;  /* 0x000000320000720c */ /* 0x000fe40003f26270 */
[----:B------:R-:W-:Y:S02]  /*125f0*/  FSEL R50, R4, -INF , !P6 ;  /* 0xff80000004327808 */ /* 0x000fe40007000000 */
[----:B------:R-:W-:Y:S01]  /*12600*/  ISETP.GE.AND P6, PT, R247, 0x4, PT ;  /* 0x00000004f700780c */ /* 0x000fe20003fc6270 */
[-C--:B------:R-:W-:Y:S02]  /*12610*/  FFMA.FTZ R3, R21, R187.reuse, R16 ;  /* 0x000000bb15037223 */ /* 0x080fe40000010010 */
[-C--:B------:R-:W-:Y:S02]  /*12620*/  FFMA.FTZ R0, R14, R187.reuse, R17 ;  /* 0x000000bb0e007223 */ /* 0x080fe40000010011 */
[----:B------:R-:W-:-:S02]  /*12630*/  FFMA.FTZ R2, R22, R187, R31 ;  /* 0x000000bb16027223 */ /* 0x000fc4000001001f */
[-C--:B------:R-:W-:Y:S02]  /*12640*/  FFMA.FTZ R21, R21, R187.reuse, R18 ;  /* 0x000000bb15157223 */ /* 0x080fe40000010012 */
[----:B------:R-:W-:Y:S01]  /*12650*/  FFMA.FTZ R14, R14, R187, R19 ;  /* 0x000000bb0e0e7223 */ /* 0x000fe20000010013 */
[----:B------:R-:W-:Y:S02]  /*12660*/  FSEL R59, R2, -INF , !P3 ;  /* 0xff800000023b7808 */ /* 0x000fe40005800000 */
[----:B------:R-:W-:Y:S02]  /*12670*/  FSEL R49, R3, -INF , !P5 ;  /* 0xff80000003317808 */ /* 0x000fe40006800000 */
[----:B------:R-:W-:Y:S02]  /*12680*/  FSEL R48, R0, -INF , !P4 ;  /* 0xff80000000307808 */ /* 0x000fe40006000000 */
[----:B------:R-:W-:Y:S02]  /*12690*/  FSEL R58, R21, -INF , !P2 ;  /* 0xff800000153a7808 */ /* 0x000fe40005000000 */
        /* <DEDUP_REMOVED lines=53> */
.L_x_1006:
[----:B------:R-:W-:Y:S05]  /*129f0*/  BSYNC B0 ;  /* 0x0000000000007941 */ /* 0x000fea0003800000 */
.L_x_1005:
[----:B------:R-:W0:Y:S02]  /*12a00*/  LDGDEPBAR ;  /* 0x00000000000079af */ /* 0x000e240000000000 */
.L_x_1004:
[----:B------:R-:W2:Y:S01]  /*12a10*/  LDL.LU R244, [R1+0x154] ;  /* 0x0001540001f47983 */ /* 0x000ea20000300800 */
[----:B------:R-:W-:-:S03]  /*12a20*/  FMNMX.FTZ R0, R223, R53, !PT ;  /* 0x00000035df007209 */ /* 0x000fc60007810000 */
[----:B------:R-:W3:Y:S01]  /*12a30*/  LDL.LU R229, [R1+0x128] ;  /* 0x0001280001e57983 */ /* 0x000ee20000300800 */
[----:B------:R-:W-:Y:S01]  /*12a40*/  FMNMX.FTZ R0, R69, R0, !PT ;  /* 0x0000000045007209 */ /* 0x000fe20007810000 */
[----:B------:R-:W-:Y:S01]  /*12a50*/  IMAD.MOV.U32 R228, RZ, RZ, R221 ;  /* 0x000000ffffe47224 */ /* 0x000fe200078e00dd */
[----:B-1----:R-:W-:Y:S01]  /*12a60*/  LOP3.LUT R6, R237, UR17, R190, 0x96, !PT ;  /* 0x00000011ed067c12 */ /* 0x002fe2000f8e96be */
[----:B------:R-:W-:Y:S01]  /*12a70*/  STL [R1+0x1a8], R173 ;  /* 0x0001a8ad01007387 */ /* 0x000fe20000100800 */
[----:B------:R-:W-:-:S03]  /*12a80*/  FMNMX.FTZ R0, R158, R0, !PT ;  /* 0x000000009e007209 */ /* 0x000fc60007810000 */
[----:B------:R-:W-:Y:S01]  /*12a90*/  STL [R1+0x1a4], R176 ;  /* 0x0001a4b001007387 */ /* 0x000fe20000100800 */
[----:B------:R-:W-:Y:S01]  /*12aa0*/  FMNMX.FTZ R0, R159, R0, !PT ;  /* 0x000000009f007209 */ /* 0x000fe20007810000 */
[----:B------:R-:W-:Y:S02]  /*12ab0*/  IMAD.WIDE.U32 R6, R6, -0x326172a9, RZ ;  /* 0xcd9e8d5706067825 */ /* 0x000fe400078e00ff */
        /* <DEDUP_REMOVED lines=34> */
[----:B------:R-:W-:Y:S01]  /*12ce0*/  FMNMX.FTZ R0, R169, R2, !PT ;  /* 0x00000002a9007209 */ /* 0x000fe20007810000 */
[----:B------:R-:W-:Y:S01]  /*12cf0*/  IMAD.SHL.U32 R2, R220, 0x2, RZ ;  /* 0x00000002dc027824 */ /* 0x000fe200078e00ff */
[----:B------:R-:W-:Y:S01]  /*12d00*/  FMNMX.FTZ R8, R154, R8, !PT ;  /* 0x000000089a087209 */ /* 0x000fe20007810000 */
[----:B------:R-:W-:Y:S03]  /*12d10*/  STL [R1+0x170], R178 ;  /* 0x000170b201007387 */ /* 0x000fe60000100800 */
[----:B------:R-:W-:Y:S01]  /*12d20*/  FMNMX.FTZ R8, R151, R8, !PT ;  /* 0x0000000897087209 */ /* 0x000fe20007810000 */
[----:B------:R-:W4:Y:S01]  /*12d30*/  SHFL.BFLY PT, R3, R0, 0x2, 0x1f ;  /* 0x0c401f0000037f89 */ /* 0x000f2200000e0000 */
[----:B------:R-:W-:-:S02]  /*12d40*/  LOP3.LUT R2, R191, UR37, R2, 0x96, !PT ;  /* 0x00000025bf027c12 */ /* 0x000fc4000f8e9602 */
[----:B------:R-:W-:Y:S01]  /*12d50*/  FMNMX.FTZ R8, R150, R8, !PT ;  /* 0x0000000896087209 */ /* 0x000fe20007810000 */
[----:B------:R-:W-:Y:S02]  /*12d60*/  STL [R1+0x16c], R177 ;  /* 0x00016cb101007387 */ /* 0x000fe40000100800 */
[----:B-1----:R-:W-:Y:S01]  /*12d70*/  IMAD.WIDE.U32 R186, R2, -0x326172a9, RZ ;  /* 0xcd9e8d5702ba7825 */ /* 0x002fe200078e00ff */
[----:B------:R-:W-:Y:S01]  /*12d80*/  FMNMX.FTZ R8, R149, R8, !PT ;  /* 0x0000000895087209 */ /* 0x000fe20007810000 */
[----:B------:R-:W-:Y:S03]  /*12d90*/  STL [R1+0x168], R172 ;  /* 0x000168ac01007387 */ /* 0x000fe60000100800 */
[----:B------:R-:W-:Y:S02]  /*12da0*/  FMNMX.FTZ R8, R148, R8, !PT ;  /* 0x0000000894087209 */ /* 0x000fe40007810000 */
[----:B------:R-:W-:-:S03]  /*12db0*/  LOP3.LUT R4, R7, UR16, R186, 0x96, !PT ;  /* 0x0000001007047c12 */ /* 0x000fc6000f8e96ba */
[----:B------:R-:W1:Y:S02]  /*12dc0*/  SHFL.BFLY PT, R70, R8, 0x2, 0x1f ;  /* 0x0c401f0008467f89 */ /* 0x000e6400000e0000 */
[----:B------:R-:W-:Y:S01]  /*12dd0*/  IMAD.WIDE.U32 R4, R4, -0x2daee0ad, RZ ;  /* 0xd2511f5304047825 */ /* 0x000fe200078e00ff */
[----:B----4-:R-:W-:-:S05]  /*12de0*/  FMNMX.FTZ R0, R0, R3, !PT ;  /* 0x0000000300007209 */ /* 0x010fca0007810000 */
[----:B------:R-:W4:Y:S01]  /*12df0*/  SHFL.BFLY PT, R71, R0, 0x1, 0x1f ;  /* 0x0c201f0000477f89 */ /* 0x000f2200000e0000 */
[----:B-1----:R-:W-:-:S05]  /*12e00*/  FMNMX.FTZ R70, R8, R70, !PT ;  /* 0x0000004608467209 */ /* 0x002fca0007810000 */
[----:B------:R-:W1:Y:S01]  /*12e10*/  SHFL.BFLY PT, R14, R70, 0x1, 0x1f ;  /* 0x0c201f00460e7f89 */ /* 0x000e6200000e0000 */
[----:B----4-:R-:W-:-:S04]  /*12e20*/  FMNMX.FTZ R71, R0, R71, !PT ;  /* 0x0000004700477209 */ /* 0x010fc80007810000 */
[----:B------:R-:W-:-:S04]  /*12e30*/  FSETP.NEU.FTZ.AND P4, PT, R71, -INF , PT ;  /* 0xff8000004700780b */ /* 0x000fc80003f9d000 */
[----:B------:R-:W-:Y:S02]  /*12e40*/  FSEL R26, R71, RZ, P4 ;  /* 0x000000ff471a7208 */ /* 0x000fe40002000000 */
[----:B-1----:R-:W-:-:S04]  /*12e50*/  FMNMX.FTZ R70, R70, R14, !PT ;  /* 0x0000000e46467209 */ /* 0x002fc80007810000 */
[----:B------:R-:W-:Y:S02]  /*12e60*/  FSETP.NEU.FTZ.AND P2, PT, R70, -INF , PT ;  /* 0xff8000004600780b */ /* 0x000fe40003f5d000 */
[----:B--2---:R-:W-:-:S05]  /*12e70*/  LOP3.LUT R2, R187, UR18, R244, 0x96, !PT ;  /* 0x00000012bb027c12 */ /* 0x004fca000f8e96f4 */
        /* <DEDUP_REMOVED lines=11> */
[----:B------:R-:W-:Y:S02]  /*12f30*/  FMUL.FTZ R2, R71, c[0x0][0x23c] ;  /* 0x00008f0047027a20 */ /* 0x000fe40000410000 */
[----:B------:R-:W-:-:S03]  /*12f40*/  IMAD.WIDE.U32 R8, R8, -0x326172a9, RZ ;  /* 0xcd9e8d5708087825 */ /* 0x000fc600078e00ff */
[----:B------:R-:W-:Y:S01]  /*12f50*/  FSEL R2, R2, RZ, P4 ;  /* 0x000000ff02027208 */ /* 0x000fe20002000000 */
[----:B------:R-:W-:Y:S01]  /*12f60*/  IMAD.WIDE.U32 R4, R4, -0x326172a9, RZ ;  /* 0xcd9e8d5704047825 */ /* 0x000fe200078e00ff */
[----:B------:R-:W-:-:S03]  /*12f70*/  LOP3.LUT R11, R9, UR8, R10, 0x96, !PT ;  /* 0x00000008090b7c12 */ /* 0x000fc6000f8e960a */
[--C-:B------:R-:W-:Y:S01]  /*12f80*/  FFMA.FTZ R28, R171, c[0x0][0x23c], -R2.reuse ;  /* 0x00008f00ab1c7a23 */ /* 0x100fe20000010802 */
[----:B------:R-:W-:Y:S01]  /*12f90*/  LOP3.LUT R3, R4, 0xff, RZ, 0xc0, !PT ;  /* 0x000000ff04037812 */ /* 0x000fe200078ec0ff */
[----:B------:R-:W-:Y:S01]  /*12fa0*/  FFMA.FTZ R30, R170, c[0x0][0x23c], -R2 ;  /* 0x00008f00aa1e7a23 */ /* 0x000fe20000010802 */
[----:B------:R-:W-:Y:S01]  /*12fb0*/  LOP3.LUT R8, R5, UR13, R8, 0x96, !PT ;  /* 0x0000000d05087c12 */ /* 0x000fe2000f8e9608 */
[--C-:B------:R-:W-:Y:S01]  /*12fc0*/  FFMA.FTZ R32, R169, c[0x0][0x23c], -R2.reuse ;  /* 0x00008f00a9207a23 */ /* 0x100fe20000010802 */
[----:B------:R-:W-:Y:S01]  /*12fd0*/  LOP3.LUT R13, R4, 0xffff, RZ, 0xc0, !PT ;  /* 0x0000ffff040d7812 */ /* 0x000fe200078ec0ff */
[----:B------:R-:W-:Y:S01]  /*12fe0*/  FFMA.FTZ R5, R53, c[0x0][0x23c], -R2 ;  /* 0x00008f0035057a23 */ /* 0x000fe20000010802 */
[--C-:B------:R-:W-:Y:S01]  /*12ff0*/  SHF.R.U32.HI R0, RZ, 0x18, R4.reuse ;  /* 0x00000018ff007819 */ /* 0x100fe20000011604 */
[----:B------:R-:W-:Y:S01]  /*13000*/  MUFU.EX2 R28, R28 ;  /* 0x0000001c001c7308 */ /* 0x000fe20000000800 */
[----:B------:R-:W-:Y:S02]  /*13010*/  SHF.R.U32.HI R4, RZ, 0x10, R4 ;  /* 0x00000010ff047819 */ /* 0x000fe40000011604 */
[----:B------:R-:W-:Y:S01]  /*13020*/  ISETP.GE.U32.AND P5, PT, R235, R3, PT ;  /* 0x00000003eb00720c */ /* 0x000fe20003fa6070 */
[----:B------:R-:W-:Y:S01]  /*13030*/  FFMA.FTZ R3, R69, c[0x0][0x23c], -R2 ;  /* 0x00008f0045037a23 */ /* 0x000fe20000010802 */
[----:B------:R-:W-:-:S02]  /*13040*/  LOP3.LUT R10, R4, 0xff, RZ, 0xc0, !PT ;  /* 0x000000ff040a7812 */ /* 0x000fc400078ec0ff */
[C---:B------:R-:W-:Y:S01]  /*13050*/  ISETP.GE.U32.AND P3, PT, R235.reuse, R0, PT ;  /* 0x00000000eb00720c */ /* 0x040fe20003f66070 */
[----:B------:R1:W-:Y:S01]  /*13060*/  MUFU.EX2 R196, R5 ;  /* 0x0000000500c47308 */ /* 0x0003e20000000800 */
[C---:B------:R-:W-:Y:S02]  /*13070*/  LOP3.LUT R0, R8.reuse, 0xff, RZ, 0xc0, !PT ;  /* 0x000000ff08007812 */ /* 0x040fe400078ec0ff */
[----:B------:R-:W-:Y:S02]  /*13080*/  LOP3.LUT R9, R8, 0xffff, RZ, 0xc0, !PT ;  /* 0x0000ffff08097812 */ /* 0x000fe400078ec0ff */
[C---:B------:R-:W-:Y:S02]  /*13090*/  ISETP.GE.U32.AND P0, PT, R235.reuse, R0, PT ;  /* 0x00000000eb00720c */ /* 0x040fe40003f06070 */
[----:B------:R-:W-:Y:S01]  /*130a0*/  SHF.R.U32.HI R9, RZ, 0x8, R9 ;  /* 0x00000008ff097819 */ /* 0x000fe20000011609 */
[----:B------:R2:W4:Y:S01]  /*130b0*/  MUFU.EX2 R199, R3 ;  /* 0x0000000300c77308 */ /* 0x0005220000000800 */
[----:B------:R-:W-:-:S02]  /*130c0*/  ISETP.GE.U32.AND P1, PT, R235, R10, PT ;  /* 0x0000000aeb00720c */ /* 0x000fc40003f26070 */
[----:B------:R-:W-:Y:S01]  /*130d0*/  FSEL R53, R70, RZ, P2 ;  /* 0x000000ff46357208 */ /* 0x000fe20001000000 */
[----:B-1----:R-:W-:-:S04]  /*130e0*/  IMAD.WIDE.U32 R4, R11, -0x2daee0ad, RZ ;  /* 0xd2511f530b047825 */ /* 0x002fc800078e00ff */
[----:B------:R3:W-:Y:S01]  /*130f0*/  MUFU.EX2 R188, R32 ;  /* 0x0000002000bc7308 */ /* 0x0007e20000000800 */
[----:B------:R-:W-:Y:S01]  /*13100*/  FMUL.FTZ R11, R70, c[0x0][0x23c] ;  /* 0x00008f00460b7a20 */ /* 0x000fe20000410000 */
[C---:B------:R-:W-:Y:S02]  /*13110*/  LOP3.LUT R16, R4.reuse, 0xffff, RZ, 0xc0, !PT ;  /* 0x0000ffff04107812 */ /* 0x040fe400078ec0ff */
[----:B------:R-:W-:Y:S02]  /*13120*/  LOP3.LUT R10, R4, 0xff, RZ, 0xc0, !PT ;  /* 0x000000ff040a7812 */ /* 0x000fe400078ec0ff */
[----:B------:R-:W-:Y:S02]  /*13130*/  FSEL R0, R11, RZ, P2 ;  /* 0x000000ff0b007208 */ /* 0x000fe40001000000 */
[----:B--2---:R-:W-:Y:S02]  /*13140*/  LOP3.LUT R3, R5, UR14, R12, 0x96, !PT ;  /* 0x0000000e05037c12 */ /* 0x004fe4000f8e960c */
[----:B------:R-:W-:Y:S01]  /*13150*/  SHF.R.U32.HI R12, RZ, 0x10, R4 ;  /* 0x00000010ff0c7819 */ /* 0x000fe20000011604 */
[----:B------:R-:W-:Y:S01]  /*13160*/  FFMA.FTZ R5, R44, c[0x0][0x23c], -R0 ;  /* 0x00008f002c057a23 */ /* 0x000fe20000010800 */
[----:B------:R-:W-:Y:S01]  /*13170*/  SHF.R.U32.HI R11, RZ, 0x18, R4 ;  /* 0x00000018ff0b7819 */ /* 0x000fe20000011604 */
[--C-:B------:R-:W-:Y:S01]  /*13180*/  FFMA.FTZ R29, R155, c[0x0][0x23c], -R0.reuse ;  /* 0x00008f009b1d7a23 */ /* 0x100fe20000010800 */
[----:B------:R-:W-:Y:S01]  /*13190*/  LOP3.LUT R4, R9, 0xffff, RZ, 0xc0, !PT ;  /* 0x0000ffff09047812 */ /* 0x000fe200078ec0ff */
[----:B------:R1:W-:Y:S01]  /*131a0*/  MUFU.EX2 R197, R5 ;  /* 0x0000000500c57308 */ /* 0x0003e20000000800 */
[----:B----4-:R-:W-:Y:S01]  /*131b0*/  F2FP.PACK_AB R9, R199, R196 ;  /* 0x000000c4c709723e */ /* 0x010fe200000000ff */
[--C-:B------:R-:W-:Y:S01]  /*131c0*/  FFMA.FTZ R31, R154, c[0x0][0x23c], -R0.reuse ;  /* 0x00008f009a1f7a23 */ /* 0x100fe20000010800 */
[----:B------:R-:W-:Y:S01]  /*131d0*/  ISETP.GE.U32.AND P4, PT, R235, R4, PT ;  /* 0x00000004eb00720c */ /* 0x000fe20003f86070 */
[----:B------:R-:W-:Y:S01]  /*131e0*/  FFMA.FTZ R34, R151, c[0x0][0x23c], -R0 ;  /* 0x00008f0097227a23 */ /* 0x000fe20000010800 */
[----:B------:R-:W-:Y:S01]  /*131f0*/  SHF.R.U32.HI R4, RZ, 0x18, R8 ;  /* 0x00000018ff047819 */ /* 0x000fe20000011608 */
[----:B------:R-:W-:Y:S01]  /*13200*/  FFMA.FTZ R33, R150, c[0x0][0x23c], -R0 ;  /* 0x00008f0096217a23 */ /* 0x000fe20000010800 */
[----:B------:R-:W-:Y:S01]  /*13210*/  PRMT R44, R9, 0x7632, R44 ;  /* 0x00007632092c7816 */ /* 0x000fe2000000002c */
[--C-:B------:R-:W-:Y:S01]  /*13220*/  FFMA.FTZ R35, R149, c[0x0][0x23c], -R0.reuse ;  /* 0x00008f0095237a23 */ /* 0x100fe20000010800 */
[----:B------:R-:W-:Y:S01]  /*13230*/  ISETP.GE.U32.AND P2, PT, R235, R4, PT ;  /* 0x00000004eb00720c */ /* 0x000fe20003f46070 */
[----:B------:R-:W-:Y:S01]  /*13240*/  FFMA.FTZ R37, R148, c[0x0][0x23c], -R0 ;  /* 0x00008f0094257a23 */ /* 0x000fe20000010800 */
[----:B------:R-:W-:Y:S01]  /*13250*/  SHF.R.U32.HI R4, RZ, 0x10, R8 ;  /* 0x00000010ff047819 */ /* 0x000fe20000011608 */
[----:B------:R-:W-:Y:S01]  /*13260*/  MUFU.EX2 R31, R31 ;  /* 0x0000001f001f7308 */ /* 0x000fe20000000800 */
[----:B---3--:R-:W-:-:S02]  /*13270*/  IMAD.MOV.U32 R32, RZ, RZ, R229 ;  /* 0x000000ffff207224 */ /* 0x008fc400078e00e5 */
[----:B------:R-:W-:Y:S01]  /*13280*/  LOP3.LUT R4, R4, 0xff, RZ, 0xc0, !PT ;  /* 0x000000ff04047812 */ /* 0x000fe200078ec0ff */
[----:B-1----:R-:W-:Y:S01]  /*13290*/  FFMA.FTZ R5, R45, c[0x0][0x23c], -R0 ;  /* 0x00008f002d057a23 */ /* 0x002fe20000010800 */
[----:B------:R-:W-:Y:S01]  /*132a0*/  PRMT R45, R9, 0x7610, R45 ;  /* 0x00007610092d7816 */ /* 0x000fe2000000002d */
[----:B------:R-:W-:Y:S02]  /*132b0*/  @!P4 HADD2 R17, -R44.H0_H0, -RZ.H0_H0 ;  /* 0xa00000ff2c11c230 */ /* 0x000fe40000000900 */
[----:B------:R1:W2:Y:S01]  /*132c0*/  MUFU.EX2 R198, R5 ;  /* 0x0000000500c67308 */ /* 0x0002a20000000800 */
[----:B------:R-:W-:Y:S01]  /*132d0*/  PRMT R248, R45, 0x5410, R44 ;  /* 0x000054102df87816 */ /* 0x000fe2000000002c */
[----:B------:R-:W-:Y:S01]  /*132e0*/  @!P0 HADD2 R15, -R45.H0_H0, -RZ.H0_H0 ;  /* 0xa00000ff2d0f8230 */ /* 0x000fe20000000900 */
[----:B------:R-:W-:-:S04]  /*132f0*/  @!P4 PRMT R44, R17, 0x5410, RZ ;  /* 0x00005410112cc816 */ /* 0x000fc800000000ff */
[----:B------:R-:W-:Y:S01]  /*13300*/  @!P0 PRMT R45, R15, 0x5410, RZ ;  /* 0x000054100f2d8816 */ /* 0x000fe200000000ff */
[----:B------:R3:W-:Y:S01]  /*13310*/  MUFU.EX2 R183, R29 ;  /* 0x0000001d00b77308 */ /* 0x0007e20000000800 */
[----:B------:R-:W-:Y:S02]  /*13320*/  ISETP.GE.U32.AND P0, PT, R235, R4, PT ;  /* 0x00000004eb00720c */ /* 0x000fe40003f06070 */
[----:B------:R-:W-:-:S04]  /*13330*/  SHF.R.U32.HI R4, RZ, 0x8, R13 ;  /* 0x00000008ff047819 */ /* 0x000fc8000001160d */
[----:B------:R-:W-:Y:S01]  /*13340*/  LOP3.LUT R4, R4, 0xffff, RZ, 0xc0, !PT ;  /* 0x0000ffff04047812 */ /* 0x000fe200078ec0ff */
[----:B-1----:R-:W-:Y:S01]  /*13350*/  FFMA.FTZ R5, R158, c[0x0][0x23c], -R2 ;  /* 0x00008f009e057a23 */ /* 0x002fe20000010802 */
[----:B--2---:R-:W-:Y:S01]  /*13360*/  F2FP.PACK_AB R8, R198, R197 ;  /* 0x000000c5c608723e */ /* 0x004fe200000000ff */
[----:B------:R-:W-:Y:S01]  /*13370*/  MUFU.EX2 R33, R33 ;  /* 0x0000002100217308 */ /* 0x000fe20000000800 */
[----:B------:R-:W-:Y:S01]  /*13380*/  ISETP.GE.U32.AND P4, PT, R235, R4, PT ;  /* 0x00000004eb00720c */ /* 0x000fe20003f86070 */
[----:B------:R-:W-:Y:S01]  /*13390*/  FFMA.FTZ R4, R55, c[0x0][0x23c], -R0 ;  /* 0x00008f0037047a23 */ /* 0x000fe20000010800 */
[C---:B------:R-:W-:Y:S02]  /*133a0*/  PRMT R39, R8.reuse, 0x7632, R39 ;  /* 0x0000763208277816 */ /* 0x040fe40000000027 */
[----:B------:R-:W-:Y:S01]  /*133b0*/  PRMT R38, R8, 0x7610, R38 ;  /* 0x0000761008267816 */ /* 0x000fe20000000026 */
[----:B---3--:R-:W-:Y:S02]  /*133c0*/  IMAD.MOV.U32 R29, RZ, RZ, R247 ;  /* 0x000000ffff1d7224 */ /* 0x008fe400078e00f7 */
[----:B------:R1:W-:Y:S01]  /*133d0*/  MUFU.EX2 R224, R5 ;  /* 0x0000000500e07308 */ /* 0x0003e20000000800 */
[----:B------:R-:W-:Y:S01]  /*133e0*/  @!P2 HADD2 R19, -R39.H0_H0, -RZ.H0_H0 ;  /* 0xa00000ff2713a230 */ /* 0x000fe20000000900 */
[----:B------:R-:W-:Y:S01]  /*133f0*/  PRMT R249, R38, 0x5410, R39 ;  /* 0x0000541026f97816 */ /* 0x000fe20000000027 */
[----:B------:R-:W-:-:S03]  /*13400*/  @!P0 HADD2 R18, -R38.H0_H0, -RZ.H0_H0 ;  /* 0xa00000ff26128230 */ /* 0x000fc60000000900 */
[----:B------:R-:W-:Y:S01]  /*13410*/  @!P2 PRMT R39, R19, 0x5410, RZ ;  /* 0x000054101327a816 */ /* 0x000fe200000000ff */
[--C-:B------:R-:W-:Y:S01]  /*13420*/  FFMA.FTZ R19, R200, c[0x0][0x23c], -R2.reuse ;  /* 0x00008f00c8137a23 */ /* 0x100fe20000010802 */
[----:B------:R-:W-:Y:S01]  /*13430*/  MUFU.EX2 R158, R4 ;  /* 0x00000004009e7308 */ /* 0x000fe20000000800 */
[C---:B------:R-:W-:Y:S02]  /*13440*/  ISETP.GE.U32.AND P2, PT, R235.reuse, R10, PT ;  /* 0x0000000aeb00720c */ /* 0x040fe40003f46070 */
[----:B------:R-:W-:Y:S02]  /*13450*/  @!P0 PRMT R38, R18, 0x5410, RZ ;  /* 0x0000541012268816 */ /* 0x000fe400000000ff */
[----:B------:R-:W-:Y:S01]  /*13460*/  ISETP.GE.U32.AND P0, PT, R235, R11, PT ;  /* 0x0000000beb00720c */ /* 0x000fe20003f06070 */
[----:B-1----:R-:W-:Y:S02]  /*13470*/  FFMA.FTZ R5, R159, c[0x0][0x23c], -R2 ;  /* 0x00008f009f057a23 */ /* 0x002fe40000010802 */
[----:B------:R-:W-:Y:S08]  /*13480*/  MUFU.EX2 R226, R19 ;  /* 0x0000001300e27308 */ /* 0x000ff00000000800 */
[----:B------:R-:W1:Y:S08]  /*13490*/  MUFU.EX2 R225, R5 ;  /* 0x0000000500e17308 */ /* 0x000e700000000800 */
[----:B------:R-:W-:Y:S01]  /*134a0*/  MUFU.EX2 R175, R37 ;  /* 0x0000002500af7308 */ /* 0x000fe20000000800 */
[----:B-1----:R-:W-:Y:S01]  /*134b0*/  F2FP.PACK_AB R4, R225, R224 ;  /* 0x000000e0e104723e */ /* 0x002fe200000000ff */
[----:B------:R-:W-:-:S03]  /*134c0*/  FFMA.FTZ R5, R54, c[0x0][0x23c], -R0 ;  /* 0x00008f0036057a23 */ /* 0x000fc60000010800 */
[----:B------:R-:W-:-:S03]  /*134d0*/  PRMT R43, R4, 0x7610, R43 ;  /* 0x00007610042b7816 */ /* 0x000fc6000000002b */
[----:B------:R1:W2:Y:S01]  /*134e0*/  MUFU.EX2 R173, R5 ;  /* 0x0000000500ad7308 */ /* 0x0002a20000000800 */
[----:B------:R-:W-:Y:S02]  /*134f0*/  PRMT R42, R4, 0x7632, R42 ;  /* 0x00007632042a7816 */ /* 0x000fe4000000002a */
[----:B------:R-:W-:Y:S01]  /*13500*/  LOP3.LUT R4, R12, 0xff, RZ, 0xc0, !PT ;  /* 0x000000ff0c047812 */ /* 0x000fe200078ec0ff */
[----:B------:R-:W-:Y:S01]  /*13510*/  @!P5 HADD2 R21, -R43.H0_H0, -RZ.H0_H0 ;  /* 0xa00000ff2b15d230 */ /* 0x000fe20000000900 */
[----:B------:R-:W-:Y:S01]  /*13520*/  PRMT R185, R43, 0x5410, R42 ;  /* 0x000054102bb97816 */ /* 0x000fe2000000002a */
[----:B------:R-:W-:Y:S01]  /*13530*/  @!P4 HADD2 R20, -R42.H0_H0, -RZ.H0_H0 ;  /* 0xa00000ff2a14c230 */ /* 0x000fe20000000900 */
[----:B------:R-:W-:Y:S02]  /*13540*/  FFMA.FTZ R12, R201, c[0x0][0x23c], -R2 ;  /* 0x00008f00c90c7a23 */ /* 0x000fe40000010802 */
[----:B------:R-:W-:Y:S01]  /*13550*/  @!P5 PRMT R43, R21, 0x5410, RZ ;  /* 0x00005410152bd816 */ /* 0x000fe200000000ff */
[----:B------:R-:W-:Y:S01]  /*13560*/  FFMA.FTZ R21, R162, c[0x0][0x23c], -R0 ;  /* 0x00008f00a2157a23 */ /* 0x000fe20000010800 */
[----:B------:R-:W-:Y:S01]  /*13570*/  ISETP.GE.U32.AND P5, PT, R235, R4, PT ;  /* 0x00000004eb00720c */ /* 0x000fe20003fa6070 */
[--C-:B------:R-:W-:Y:S01]  /*13580*/  FFMA.FTZ R4, R152, c[0x0][0x23c], -R2.reuse ;  /* 0x00008f0098047a23 */ /* 0x100fe20000010802 */
[----:B------:R-:W-:Y:S01]  /*13590*/  @!P4 PRMT R42, R20, 0x5410, RZ ;  /* 0x00005410142ac816 */ /* 0x000fe200000000ff */
[----:B------:R-:W-:Y:S01]  /*135a0*/  MUFU.EX2 R177, R12 ;  /* 0x0000000c00b17308 */ /* 0x000fe20000000800 */
[----:B-1----:R-:W-:Y:S01]  /*135b0*/  FFMA.FTZ R5, R160, c[0x0][0x23c], -R2 ;  /* 0x00008f00a0057a23 */ /* 0x002fe20000010802 */
[----:B--2---:R-:W-:-:S04]  /*135c0*/  F2FP.PACK_AB R8, R173, R158 ;  /* 0x0000009ead08723e */ /* 0x004fc800000000ff */
[C---:B------:R-:W-:Y:S02]  /*135d0*/  PRMT R41, R8.reuse, 0x7632, R41 ;  /* 0x0000763208297816 */ /* 0x040fe40000000029 */
[----:B------:R1:W-:Y:S01]  /*135e0*/  MUFU.EX2 R176, R5 ;  /* 0x0000000500b07308 */ /* 0x0003e20000000800 */
[----:B------:R-:W-:Y:S02]  /*135f0*/  PRMT R40, R8, 0x7610, R40 ;  /* 0x0000761008287816 */ /* 0x000fe40000000028 */
[----:B------:R-:W-:Y:S02]  /*13600*/  @!P3 HADD2 R22, -R41.H0_H0, -RZ.H0_H0 ;  /* 0xa00000ff2916b230 */ /* 0x000fe40000000900 */
[----:B------:R-:W-:Y:S01]  /*13610*/  PRMT R243, R40, 0x5410, R41 ;  /* 0x0000541028f37816 */ /* 0x000fe20000000029 */
[----:B------:R-:W-:Y:S02]  /*13620*/  @!P1 HADD2 R24, -R40.H0_H0, -RZ.H0_H0 ;  /* 0xa00000ff28189230 */ /* 0x000fe40000000900 */
[----:B------:R2:W3:Y:S01]  /*13630*/  MUFU.EX2 R174, R4 ;  /* 0x0000000400ae7308 */ /* 0x0004e20000000800 */
[----:B------:R-:W-:Y:S01]  /*13640*/  @!P3 PRMT R41, R22, 0x5410, RZ ;  /* 0x000054101629b816 */ /* 0x000fe200000000ff */
[--C-:B------:R-:W-:Y:S01]  /*13650*/  FFMA.FTZ R22, R193, c[0x0][0x23c], -R2.reuse ;  /* 0x00008f00c1167a23 */ /* 0x100fe20000010802 */
[----:B------:R-:W-:Y:S01]  /*13660*/  @!P1 PRMT R40, R24, 0x5410, RZ ;  /* 0x0000541018289816 */ /* 0x000fe200000000ff */
[----:B------:R-:W-:Y:S01]  /*13670*/  FFMA.FTZ R24, R192, c[0x0][0x23c], -R2 ;  /* 0x00008f00c0187a23 */ /* 0x000fe20000010802 */
[----:B-1----:R-:W-:-:S03]  /*13680*/  LOP3.LUT R5, R3, 0xff, RZ, 0xc0, !PT ;  /* 0x000000ff03057812 */ /* 0x002fc600078ec0ff */
[----:B------:R-:W-:Y:S01]  /*13690*/  MUFU.EX2 R250, R21 ;  /* 0x0000001500fa7308 */ /* 0x000fe20000000800 */
[----:B------:R-:W-:Y:S02]  /*136a0*/  ISETP.GE.U32.AND P4, PT, R235, R5, PT ;  /* 0x00000005eb00720c */ /* 0x000fe40003f86070 */
[----:B--2---:R-:W-:-:S05]  /*136b0*/  LOP3.LUT R4, R3, 0xffff, RZ, 0xc0, !PT ;  /* 0x0000ffff03047812 */ /* 0x004fca00078ec0ff */
[----:B------:R-:W-:Y:S01]  /*136c0*/  MUFU.EX2 R245, R24 ;  /* 0x0000001800f57308 */ /* 0x000fe20000000800 */
[----:B---3--:R-:W-:Y:S02]  /*136d0*/  F2FP.PACK_AB R5, R174, R176 ;  /* 0x000000b0ae05723e */ /* 0x008fe400000000ff */
[----:B------:R-:W-:Y:S02]  /*136e0*/  SHF.R.U32.HI R4, RZ, 0x8, R4 ;  /* 0x00000008ff047819 */ /* 0x000fe40000011604 */
[C---:B------:R-:W-:Y:S02]  /*136f0*/  PRMT R217, R5.reuse, 0x7610, R217 ;  /* 0x0000761005d97816 */ /* 0x040fe400000000d9 */
[----:B------:R-:W-:Y:S01]  /*13700*/  LOP3.LUT R4, R4, 0xffff, RZ, 0xc0, !PT ;  /* 0x0000ffff04047812 */ /* 0x000fe200078ec0ff */
[----:B------:R1:W-:Y:S01]  /*13710*/  MUFU.EX2 R184, R22 ;  /* 0x0000001600b87308 */ /* 0x0003e20000000800 */
[----:B------:R-:W-:Y:S01]  /*13720*/  PRMT R215, R5, 0x7632, R215 ;  /* 0x0000763205d77816 */ /* 0x000fe200000000d7 */
[----:B------:R-:W-:Y:S01]  /*13730*/  @!P4 HADD2 R25, -R217.H0_H0, -RZ.H0_H0 ;  /* 0xa00000ffd919c230 */ /* 0x000fe20000000900 */
[----:B------:R-:W-:-:S02]  /*13740*/  ISETP.GE.U32.AND P3, PT, R235, R4, PT ;  /* 0x00000004eb00720c */ /* 0x000fc40003f66070 */
[--C-:B------:R-:W-:Y:S02]  /*13750*/  SHF.R.U32.HI R4, RZ, 0x18, R3.reuse ;  /* 0x00000018ff047819 */ /* 0x100fe40000011603 */
[----:B------:R-:W-:Y:S02]  /*13760*/  SHF.R.U32.HI R3, RZ, 0x10, R3 ;  /* 0x00000010ff037819 */ /* 0x000fe40000011603 */
[----:B------:R-:W-:Y:S02]  /*13770*/  PRMT R230, R217, 0x5410, R215 ;  /* 0x00005410d9e67816 */ /* 0x000fe400000000d7 */
[----:B------:R-:W-:Y:S02]  /*13780*/  LOP3.LUT R3, R3, 0xff, RZ, 0xc0, !PT ;  /* 0x000000ff03037812 */ /* 0x000fe400078ec0ff */
[----:B------:R-:W-:Y:S01]  /*13790*/  @!P4 PRMT R217, R25, 0x5410, RZ ;  /* 0x0000541019d9c816 */ /* 0x000fe200000000ff */
[----:B------:R-:W-:Y:S01]  /*137a0*/  FFMA.FTZ R25, R189, c[0x0][0x23c], -R2 ;  /* 0x00008f00bd197a23 */ /* 0x000fe20000010802 */
[C---:B------:R-:W-:Y:S01]  /*137b0*/  ISETP.GE.U32.AND P4, PT, R235.reuse, R3, PT ;  /* 0x00000003eb00720c */ /* 0x040fe20003f86070 */
[----:B------:R-:W-:Y:S01]  /*137c0*/  @!P3 HADD2 R23, -R215.H0_H0, -RZ.H0_H0 ;  /* 0xa00000ffd717b230 */ /* 0x000fe20000000900 */
[----:B------:R-:W-:Y:S01]  /*137d0*/  LEA R3, R220, 0x1, 0x1 ;  /* 0x00000001dc037811 */ /* 0x000fe200078e08ff */
[----:B-1----:R-:W-:Y:S01]  /*137e0*/  IMAD.MOV.U32 R22, RZ, RZ, R186 ;  /* 0x000000ffff167224 */ /* 0x002fe200078e00ba */
[----:B------:R-:W-:Y:S01]  /*137f0*/  ISETP.GE.U32.AND P1, PT, R235, R4, PT ;  /* 0x00000004eb00720c */ /* 0x000fe20003f26070 */
[----:B------:R-:W-:Y:S01]  /*13800*/  MUFU.EX2 R186, R35 ;  /* 0x0000002300ba7308 */ /* 0x000fe20000000800 */
[----:B------:R-:W-:-:S02]  /*13810*/  LOP3.LUT R214, R3, UR37, RZ, 0x3c, !PT ;  /* 0x0000002503d67c12 */ /* 0x000fc4000f8e3cff */
[----:B------:R-:W-:Y:S02]  /*13820*/  FMNMX.FTZ R3, R233, R145, !PT ;  /* 0x00000091e9037209 */ /* 0x000fe40007810000 */
[----:B------:R-:W-:Y:S02]  /*13830*/  LOP3.LUT R14, R191, R214, RZ, 0x3c, !PT ;  /* 0x000000d6bf0e7212 */ /* 0x000fe400078e3cff */
[----:B------:R-:W-:Y:S02]  /*13840*/  FMNMX.FTZ R3, R153, R3, !PT ;  /* 0x0000000399037209 */ /* 0x000fe40007810000 */
[----:B------:R-:W-:Y:S01]  /*13850*/  @!P3 PRMT R215, R23, 0x5410, RZ ;  /* 0x0000541017d7b816 */ /* 0x000fe200000000ff */
[----:B------:R-:W-:Y:S01]  /*13860*/  IMAD.WIDE.U32 R14, R14, -0x326172a9, RZ ;  /* 0xcd9e8d570e0e7825 */ /* 0x000fe200078e00ff */
[----:B------:R-:W-:-:S03]  /*13870*/  FMNMX.FTZ R3, R144, R3, !PT ;  /* 0x0000000390037209 */ /* 0x000fc60007810000 */
[----:B------:R-:W-:Y:S01]  /*13880*/  FFMA.FTZ R23, R161, c[0x0][0x23c], -R0 ;  /* 0x00008f00a1177a23 */ /* 0x000fe20000010800 */
[----:B------:R-:W-:Y:S02]  /*13890*/  LOP3.LUT R4, R15, UR18, R244, 0x96, !PT ;  /* 0x000000120f047c12 */ /* 0x000fe4000f8e96f4 */
[----:B------:R-:W-:Y:S01]  /*138a0*/  LOP3.LUT R10, R7, UR16, R14, 0x96, !PT ;  /* 0x00000010070a7c12 */ /* 0x000fe2000f8e960e */
[----:B------:R1:W-:Y:S01]  /*138b0*/  MUFU.EX2 R227, R23 ;  /* 0x0000001700e37308 */ /* 0x0003e20000000800 */
[----:B------:R-:W-:Y:S01]  /*138c0*/  FMNMX.FTZ R3, R143, R3, !PT ;  /* 0x000000038f037209 */ /* 0x000fe20007810000 */
[----:B------:R-:W-:-:S03]  /*138d0*/  IMAD.WIDE.U32 R4, R4, -0x2daee0ad, RZ ;  /* 0xd2511f5304047825 */ /* 0x000fc600078e00ff */
[----:B------:R-:W-:Y:S01]  /*138e0*/  FMNMX.FTZ R3, R142, R3, !PT ;  /* 0x000000038e037209 */ /* 0x000fe20007810000 */
[----:B------:R-:W-:Y:S01]  /*138f0*/  IMAD.WIDE.U32 R10, R10, -0x2daee0ad, RZ ;  /* 0xd2511f530a0a7825 */ /* 0x000fe200078e00ff */
[----:B------:R-:W-:Y:S02]  /*13900*/  LOP3.LUT R5, R5, UR15, R236, 0x96, !PT ;  /* 0x0000000f05057c12 */ /* 0x000fe4000f8e96ec */
[----:B------:R-:W-:Y:S02]  /*13910*/  FMNMX.FTZ R3, R67, R3, !PT ;  /* 0x0000000343037209 */ /* 0x000fe40007810000 */
[----:B------:R-:W-:Y:S01]  /*13920*/  LOP3.LUT R8, R11, UR11, R4, 0x96, !PT ;  /* 0x0000000b0b087c12 */ /* 0x000fe2000f8e9604 */
[----:B------:R-:W-:Y:S01]  /*13930*/  IMAD.WIDE.U32 R4, R5, -0x326172a9, RZ ;  /* 0xcd9e8d5705047825 */ /* 0x000fe200078e00ff */
[----:B------:R-:W-:-:S03]  /*13940*/  FMNMX.FTZ R3, R66, R3, !PT ;  /* 0x0000000342037209 */ /* 0x000fc60007810000 */
[----:B------:R-:W-:Y:S01]  /*13950*/  IMAD.WIDE.U32 R8, R8, -0x326172a9, RZ ;  /* 0xcd9e8d5708087825 */ /* 0x000fe200078e00ff */
[----:B------:R-:W-:Y:S02]  /*13960*/  LOP3.LUT R5, R5, UR12, R6, 0x96, !PT ;  /* 0x0000000c05057c12 */ /* 0x000fe4000f8e9606 */
[----:B------:R-:W-:Y:S01]  /*13970*/  FMNMX.FTZ R3, R65, R3, !PT ;  /* 0x0000000341037209 */ /* 0x000fe20007810000 */
[----:B-1----:R-:W-:Y:S01]  /*13980*/  IMAD.MOV.U32 R23, RZ, RZ, R187 ;  /* 0x000000ffff177224 */ /* 0x002fe200078e00bb */
[----:B------:R-:W-:Y:S01]  /*13990*/  LOP3.LUT R6, R9, UR10, R4, 0x96, !PT ;  /* 0x0000000a09067c12 */ /* 0x000fe2000f8e9604 */
[----:B------:R-:W-:Y:S01]  /*139a0*/  IMAD.WIDE.U32 R4, R5, -0x2daee0ad, RZ ;  /* 0xd2511f5305047825 */ /* 0x000fe200078e00ff */
[----:B------:R-:W-:Y:S01]  /*139b0*/  FMNMX.FTZ R3, R62, R3, !PT ;  /* 0x000000033e037209 */ /* 0x000fe20007810000 */
[----:B------:R1:W-:Y:S02]  /*139c0*/  MUFU.EX2 R187, R30 ;  /* 0x0000001e00bb7308 */ /* 0x0003e40000000800 */
[----:B------:R-:W-:Y:S01]  /*139d0*/  IMAD.MOV.U32 R35, RZ, RZ, R23 ;  /* 0x000000ffff237224 */ /* 0x000fe200078e0017 */
        /* <DEDUP_REMOVED lines=12> */
[----:B------:R-:W-:Y:S01]  /*13aa0*/  FMNMX.FTZ R5, R51, R5, !PT ;  /* 0x0000000533057209 */ /* 0x000fe20007810000 */
[----:B-1----:R-:W-:-:S02]  /*13ab0*/  IMAD.MOV.U32 R30, RZ, RZ, R244 ;  /* 0x000000ffff1e7224 */ /* 0x002fc400078e00f4 */
[----:B------:R1:W3:Y:S01]  /*13ac0*/  MUFU.EX2 R160, R4 ;  /* 0x0000000400a07308 */ /* 0x0002e20000000800 */
[----:B--2---:R-:W-:-:S07]  /*13ad0*/  SHF.R.U32.HI R3, RZ, 0x8, R16 ;  /* 0x00000008ff037819 */ /* 0x004fce0000011610 */
[----:B------:R2:W-:Y:S01]  /*13ae0*/  MUFU.EX2 R155, R11 ;  /* 0x0000000b009b7308 */ /* 0x0005e20000000800 */
[----:B------:R-:W-:Y:S02]  /*13af0*/  LOP3.LUT R3, R3, 0xffff, RZ, 0xc0, !PT ;  /* 0x0000ffff03037812 */ /* 0x000fe400078ec0ff */
[----:B-1----:R-:W-:Y:S02]  /*13b00*/  FMNMX.FTZ R4, R50, R5, !PT ;  /* 0x0000000532047209 */ /* 0x002fe40007810000 */
        /* <DEDUP_REMOVED lines=32> */
[----:B------:R-:W-:Y:S01]  /*13d10*/  FMNMX.FTZ R2, R73, R2, !PT ;  /* 0x0000000249027209 */ /* 0x000fe20007810000 */
[----:B------:R-:W-:Y:S03]  /*13d20*/  MUFU.EX2 R251, R9 ;  /* 0x0000000900fb7308 */ /* 0x000fe60000000800 */
        /* <DEDUP_REMOVED lines=11> */
[----:B------:R-:W-:Y:S01]  /*13de0*/  FMUL.FTZ R6, R6, c[0x0][0x23c] ;  /* 0x00008f0006067a20 */ /* 0x000fe20000410000 */
[----:B--2---:R-:W-:-:S02]  /*13df0*/  FSEL R11, R69, RZ, P1 ;  /* 0x000000ff450b7208 */ /* 0x004fc40000800000 */
[----:B------:R-:W-:Y:S01]  /*13e00*/  FSEL R0, R0, RZ, P1 ;  /* 0x000000ff00007208 */ /* 0x000fe20000800000 */
[----:B------:R-:W1:Y:S02]  /*13e10*/  SHFL.BFLY PT, R2, R68, 0x2, 0x1f ;  /* 0x0c401f0044027f89 */ /* 0x000e6400000e0000 */
[----:B------:R-:W-:Y:S02]  /*13e20*/  MUFU.EX2 R6, R6 ;  /* 0x0000000600067308 */ /* 0x000fe40000000800 */
[--C-:B------:R-:W-:Y:S02]  /*13e30*/  FFMA.FTZ R27, R153, c[0x0][0x23c], -R0.reuse ;  /* 0x00008f00991b7a23 */ /* 0x100fe40000010800 */
[--C-:B------:R-:W-:Y:S02]  /*13e40*/  FFMA.FTZ R26, R145, c[0x0][0x23c], -R0.reuse ;  /* 0x00008f00911a7a23 */ /* 0x100fe40000010800 */
[--C-:B------:R-:W-:Y:S02]  /*13e50*/  FFMA.FTZ R46, R144, c[0x0][0x23c], -R0.reuse ;  /* 0x00008f00902e7a23 */ /* 0x100fe40000010800 */
[----:B------:R-:W2:Y:S01]  /*13e60*/  MUFU.EX2 R153, R8 ;  /* 0x0000000800997308 */ /* 0x000ea20000000800 */
[----:B------:R-:W-:-:S02]  /*13e70*/  FFMA.FTZ R47, R143, c[0x0][0x23c], -R0 ;  /* 0x00008f008f2f7a23 */ /* 0x000fc40000010800 */
[--C-:B------:R-:W-:Y:S02]  /*13e80*/  FFMA.FTZ R54, R142, c[0x0][0x23c], -R0.reuse ;  /* 0x00008f008e367a23 */ /* 0x100fe40000010800 */
[--C-:B------:R-:W-:Y:S02]  /*13e90*/  FFMA.FTZ R55, R67, c[0x0][0x23c], -R0.reuse ;  /* 0x00008f0043377a23 */ /* 0x100fe40000010800 */
[--C-:B------:R-:W-:Y:S01]  /*13ea0*/  FFMA.FTZ R148, R66, c[0x0][0x23c], -R0.reuse ;  /* 0x00008f0042947a23 */ /* 0x100fe20000010800 */
[----:B------:R-:W-:Y:S01]  /*13eb0*/  MUFU.EX2 R26, R26 ;  /* 0x0000001a001a7308 */ /* 0x000fe20000000800 */
[--C-:B------:R-:W-:Y:S02]  /*13ec0*/  FFMA.FTZ R149, R65, c[0x0][0x23c], -R0.reuse ;  /* 0x00008f0041957a23 */ /* 0x100fe40000010800 */
[--C-:B------:R-:W-:Y:S02]  /*13ed0*/  FFMA.FTZ R150, R62, c[0x0][0x23c], -R0.reuse ;  /* 0x00008f003e967a23 */ /* 0x100fe40000010800 */
[--C-:B------:R-:W-:Y:S01]  /*13ee0*/  FFMA.FTZ R151, R60, c[0x0][0x23c], -R0.reuse ;  /* 0x00008f003c977a23 */ /* 0x100fe20000010800 */
[----:B-1----:R-:W-:Y:S01]  /*13ef0*/  FMNMX.FTZ R68, R68, R2, !PT ;  /* 0x0000000244447209 */ /* 0x002fe20007810000 */
[--C-:B------:R-:W-:Y:S01]  /*13f00*/  FFMA.FTZ R152, R56, c[0x0][0x23c], -R0.reuse ;  /* 0x00008f0038987a23 */ /* 0x100fe20000010800 */
[----:B--2---:R-:W-:Y:S01]  /*13f10*/  F2FP.PACK_AB R2, R251, R153 ;  /* 0x00000099fb02723e */ /* 0x004fe200000000ff */
[--C-:B------:R-:W-:Y:S01]  /*13f20*/  FFMA.FTZ R218, R52, c[0x0][0x23c], -R0.reuse ;  /* 0x00008f0034da7a23 */ /* 0x100fe20000010800 */
[----:B------:R-:W-:Y:S01]  /*13f30*/  LOP3.LUT R8, R4, 0xffff, RZ, 0xc0, !PT ;  /* 0x0000ffff04087812 */ /* 0x000fe200078ec0ff */
[--C-:B------:R-:W-:Y:S01]  /*13f40*/  FFMA.FTZ R219, R51, c[0x0][0x23c], -R0.reuse ;  /* 0x00008f0033db7a23 */ /* 0x100fe20000010800 */
[----:B------:R-:W1:Y:S01]  /*13f50*/  SHFL.BFLY PT, R7, R68, 0x1, 0x1f ;  /* 0x0c201f0044077f89 */ /* 0x000e6200000e0000 */
[--C-:B------:R-:W-:Y:S01]  /*13f60*/  FFMA.FTZ R221, R50, c[0x0][0x23c], -R0.reuse ;  /* 0x00008f0032dd7a23 */ /* 0x100fe20000010800 */
[C---:B------:R-:W-:Y:S01]  /*13f70*/  PRMT R209, R2.reuse, 0x7610, R209 ;  /* 0x0000761002d17816 */ /* 0x040fe200000000d1 */
[----:B------:R-:W-:Y:S01]  /*13f80*/  FFMA.FTZ R222, R49, c[0x0][0x23c], -R0 ;  /* 0x00008f0031de7a23 */ /* 0x000fe20000010800 */
[----:B------:R-:W-:Y:S01]  /*13f90*/  PRMT R208, R2, 0x7632, R208 ;  /* 0x0000763202d07816 */ /* 0x000fe200000000d0 */
[----:B------:R-:W-:Y:S01]  /*13fa0*/  FFMA.FTZ R223, R48, c[0x0][0x23c], -R0 ;  /* 0x00008f0030df7a23 */ /* 0x000fe20000010800 */
[----:B------:R-:W-:Y:S01]  /*13fb0*/  F2FP.PACK_AB R0, R155, R154 ;  /* 0x0000009a9b00723e */ /* 0x000fe200000000ff */
[----:B------:R-:W-:Y:S01]  /*13fc0*/  @!P5 HADD2 R62, -R209.H0_H0, -RZ.H0_H0 ;  /* 0xa00000ffd13ed230 */ /* 0x000fe20000000900 */
[----:B------:R-:W-:Y:S01]  /*13fd0*/  PRMT R232, R209, 0x5410, R208 ;  /* 0x00005410d1e87816 */ /* 0x000fe200000000d0 */
[----:B------:R-:W-:Y:S01]  /*13fe0*/  @!P0 HADD2 R60, -R208.H0_H0, -RZ.H0_H0 ;  /* 0xa00000ffd03c8230 */ /* 0x000fe20000000900 */
[----:B------:R-:W-:Y:S01]  /*13ff0*/  PRMT R211, R0, 0x7610, R211 ;  /* 0x0000761000d37816 */ /* 0x000fe200000000d3 */
[-C--:B------:R-:W-:Y:S01]  /*14000*/  FFMA.FTZ R238, R238, R6.reuse, R196 ;  /* 0x00000006eeee7223 */ /* 0x080fe200000100c4 */
[----:B------:R-:W-:Y:S01]  /*14010*/  PRMT R210, R0, 0x7632, R210 ;  /* 0x0000763200d27816 */ /* 0x000fe200000000d2 */
[----:B------:R-:W-:Y:S01]  /*14020*/  MUFU.EX2 R27, R27 ;  /* 0x0000001b001b7308 */ /* 0x000fe20000000800 */
[----:B------:R-:W-:Y:S01]  /*14030*/  LOP3.LUT R0, R3, 0xff, RZ, 0xc0, !PT ;  /* 0x000000ff03007812 */ /* 0x000fe200078ec0ff */
[----:B------:R-:W-:Y:S01]  /*14040*/  @!P2 HADD2 R48, -R211.H0_H0, -RZ.H0_H0 ;  /* 0xa00000ffd330a230 */ /* 0x000fe20000000900 */
[----:B------:R-:W-:Y:S01]  /*14050*/  PRMT R252, R211, 0x5410, R210 ;  /* 0x00005410d3fc7816 */ /* 0x000fe200000000d2 */
[----:B------:R-:W-:Y:S01]  /*14060*/  @!P3 HADD2 R56, -R210.H0_H0, -RZ.H0_H0 ;  /* 0xa00000ffd238b230 */ /* 0x000fe20000000900 */
[----:B------:R-:W-:Y:S01]  /*14070*/  @!P5 PRMT R209, R62, 0x5410, RZ ;  /* 0x000054103ed1d816 */ /* 0x000fe200000000ff */
[----:B------:R-:W-:Y:S01]  /*14080*/  FADD.FTZ R238, R199, R238 ;  /* 0x000000eec7ee7221 */ /* 0x000fe20000010000 */
[----:B------:R-:W-:Y:S01]  /*14090*/  @!P2 PRMT R211, R48, 0x5410, RZ ;  /* 0x0000541030d3a816 */ /* 0x000fe200000000ff */
[----:B------:R-:W-:Y:S01]  /*140a0*/  FMUL.FTZ R229, R125, R6 ;  /* 0x000000067de57220 */ /* 0x000fe20000410000 */
[C---:B------:R-:W-:Y:S01]  /*140b0*/  ISETP.GE.U32.AND P2, PT, R235.reuse, R0, PT ;  /* 0x00000000eb00720c */ /* 0x040fe20003f46070 */
[----:B------:R-:W-:Y:S01]  /*140c0*/  FADD.FTZ R21, R224, R238 ;  /* 0x000000eee0157221 */ /* 0x000fe20000010000 */
[--C-:B------:R-:W-:Y:S01]  /*140d0*/  SHF.R.U32.HI R0, RZ, 0x18, R3.reuse ;  /* 0x00000018ff007819 */ /* 0x100fe20000011603 */
[----:B------:R-:W-:Y:S01]  /*140e0*/  IMAD.MOV.U32 R238, RZ, RZ, R28 ;  /* 0x000000ffffee7224 */ /* 0x000fe200078e001c */
[----:B------:R-:W-:Y:S01]  /*140f0*/  @!P3 PRMT R210, R56, 0x5410, RZ ;  /* 0x0000541038d2b816 */ /* 0x000fe200000000ff */
[----:B------:R2:W-:Y:S01]  /*14100*/  MUFU.EX2 R28, R34 ;  /* 0x00000022001c7308 */ /* 0x0005e20000000800 */
[----:B------:R-:W-:Y:S01]  /*14110*/  ISETP.GE.U32.AND P3, PT, R235, R0, PT ;  /* 0x00000000eb00720c */ /* 0x000fe20003f66070 */
[----:B------:R-:W-:Y:S01]  /*14120*/  FMUL.FTZ R244, R116, R6 ;  /* 0x0000000674f47220 */ /* 0x000fe20000410000 */
[----:B------:R-:W-:Y:S01]  /*14130*/  SHF.R.U32.HI R0, RZ, 0x10, R3 ;  /* 0x00000010ff007819 */ /* 0x000fe20000011603 */
[----:B------:R-:W-:Y:S01]  /*14140*/  FADD.FTZ R3, R242, -R53 ;  /* 0x80000035f2037221 */ /* 0x000fe20000010000 */
[----:B-1----:R-:W-:Y:S01]  /*14150*/  FMNMX.FTZ R68, R68, R7, !PT ;  /* 0x0000000744447209 */ /* 0x002fe20007810000 */
[----:B------:R-:W-:Y:S01]  /*14160*/  IMAD.MOV.U32 R242, RZ, RZ, R230 ;  /* 0x000000fffff27224 */ /* 0x000fe200078e00e6 */
[----:B------:R-:W-:Y:S01]  /*14170*/  LOP3.LUT R0, R0, 0xff, RZ, 0xc0, !PT ;  /* 0x000000ff00007812 */ /* 0x000fe200078ec0ff */
[----:B------:R-:W-:Y:S01]  /*14180*/  FMUL.FTZ R3, R3, c[0x0][0x23c] ;  /* 0x00008f0003037a20 */ /* 0x000fe20000410000 */
[----:B------:R-:W-:Y:S01]  /*14190*/  @!P0 PRMT R208, R60, 0x5410, RZ ;  /* 0x000054103cd08816 */ /* 0x000fe200000000ff */
[----:B------:R-:W-:Y:S01]  /*141a0*/  IMAD.MOV.U32 R230, RZ, RZ, R228 ;  /* 0x000000ffffe67224 */ /* 0x000fe200078e00e4 */
[----:B------:R-:W-:Y:S01]  /*141b0*/  ISETP.GE.U32.AND P5, PT, R235, R0, PT ;  /* 0x00000000eb00720c */ /* 0x000fe20003fa6070 */
[C---:B------:R-:W-:Y:S01]  /*141c0*/  FMUL.FTZ R0, R68.reuse, c[0x0][0x23c] ;  /* 0x00008f0044007a20 */ /* 0x040fe20000410000 */
[----:B------:R-:W-:Y:S01]  /*141d0*/  FSETP.NEU.FTZ.AND P0, PT, R68, -INF , PT ;  /* 0xff8000004400780b */ /* 0x000fe20003f1d000 */
[-C--:B------:R-:W-:Y:S01]  /*141e0*/  FMUL.FTZ R228, R124, R6.reuse ;  /* 0x000000067ce47220 */ /* 0x080fe20000410000 */
[----:B------:R-:W-:Y:S01]  /*141f0*/  LOP3.LUT R2, R4, 0xff, RZ, 0xc0, !PT ;  /* 0x000000ff04027812 */ /* 0x000fe200078ec0ff */
[----:B--2---:R-:W-:Y:S01]  /*14200*/  IMAD.MOV.U32 R34, RZ, RZ, R22 ;  /* 0x000000ffff227224 */ /* 0x004fe200078e0016 */
[----:B------:R-:W-:Y:S01]  /*14210*/  FSEL R0, R0, RZ, P0 ;  /* 0x000000ff00007208 */ /* 0x000fe20000000000 */
[----:B------:R-:W-:Y:S01]  /*14220*/  FMUL.FTZ R101, R101, R6 ;  /* 0x0000000665657220 */ /* 0x000fe20000410000 */
[----:B------:R-:W-:Y:S01]  /*14230*/  ISETP.GE.U32.AND P1, PT, R235, R2, PT ;  /* 0x00000002eb00720c */ /* 0x000fe20003f26070 */
[----:B------:R-:W-:Y:S01]  /*14240*/  FMUL.FTZ R23, R84, R6 ;  /* 0x0000000654177220 */ /* 0x000fe20000410000 */
[----:B------:R-:W-:Y:S01]  /*14250*/  SHF.R.U32.HI R2, RZ, 0x18, R4 ;  /* 0x00000018ff027819 */ /* 0x000fe20000011604 */
[----:B------:R-:W-:Y:S01]  /*14260*/  FFMA.FTZ R48, R147, c[0x0][0x23c], -R0 ;  /* 0x00008f0093307a23 */ /* 0x000fe20000010800 */
[----:B------:R-:W-:Y:S01]  /*14270*/  SHF.R.U32.HI R5, RZ, 0x10, R4 ;  /* 0x00000010ff057819 */ /* 0x000fe20000011604 */
[--C-:B------:R-:W-:Y:S01]  /*14280*/  FFMA.FTZ R53, R146, c[0x0][0x23c], -R0.reuse ;  /* 0x00008f0092357a23 */ /* 0x100fe20000010800 */
[----:B------:R-:W-:Y:S01]  /*14290*/  FSEL R17, R68, RZ, P0 ;  /* 0x000000ff44117208 */ /* 0x000fe20000000000 */
[--C-:B------:R-:W-:Y:S01]  /*142a0*/  FFMA.FTZ R12, R194, c[0x0][0x23c], -R0.reuse ;  /* 0x00008f00c20c7a23 */ /* 0x100fe20000010800 */
[----:B------:R1:W2:Y:S01]  /*142b0*/  MUFU.EX2 R4, R3 ;  /* 0x0000000300047308 */ /* 0x0002a20000000800 */
[--C-:B------:R-:W-:Y:S01]  /*142c0*/  FFMA.FTZ R13, R195, c[0x0][0x23c], -R0.reuse ;  /* 0x00008f00c30d7a23 */ /* 0x100fe20000010800 */
[----:B------:R-:W-:Y:S01]  /*142d0*/  ISETP.GE.U32.AND P0, PT, R235, R2, PT ;  /* 0x00000002eb00720c */ /* 0x000fe20003f06070 */
[----:B------:R-:W-:-:S02]  /*142e0*/  FFMA.FTZ R16, R167, c[0x0][0x23c], -R0 ;  /* 0x00008f00a7107a23 */ /* 0x000fc40000010800 */
[--C-:B------:R-:W-:Y:S02]  /*142f0*/  FFMA.FTZ R18, R166, c[0x0][0x23c], -R0.reuse ;  /* 0x00008f00a6127a23 */ /* 0x100fe40000010800 */
[--C-:B------:R-:W-:Y:S01]  /*14300*/  FFMA.FTZ R19, R165, c[0x0][0x23c], -R0.reuse ;  /* 0x00008f00a5137a23 */ /* 0x100fe20000010800 */
[----:B------:R-:W-:Y:S01]  /*14310*/  MUFU.EX2 R12, R12 ;  /* 0x0000000c000c7308 */ /* 0x000fe20000000800 */
[--C-:B------:R-:W-:Y:S02]  /*14320*/  FFMA.FTZ R20, R164, c[0x0][0x23c], -R0.reuse ;  /* 0x00008f00a4147a23 */ /* 0x100fe40000010800 */
[--C-:B------:R-:W-:Y:S02]  /*14330*/  FFMA.FTZ R56, R73, c[0x0][0x23c], -R0.reuse ;  /* 0x00008f0049387a23 */ /* 0x100fe40000010800 */
[--C-:B------:R-:W-:Y:S02]  /*14340*/  FFMA.FTZ R60, R72, c[0x0][0x23c], -R0.reuse ;  /* 0x00008f00483c7a23 */ /* 0x100fe40000010800 */
[--C-:B------:R-:W-:Y:S01]  /*14350*/  FFMA.FTZ R62, R64, c[0x0][0x23c], -R0.reuse ;  /* 0x00008f00403e7a23 */ /* 0x100fe20000010800 */
[----:B------:R-:W-:Y:S01]  /*14360*/  MUFU.EX2 R13, R13 ;  /* 0x0000000d000d7308 */ /* 0x000fe20000000800 */
[----:B------:R-:W-:-:S02]  /*14370*/  FFMA.FTZ R146, R63, c[0x0][0x23c], -R0 ;  /* 0x00008f003f927a23 */ /* 0x000fc40000010800 */
[--C-:B------:R-:W-:Y:S02]  /*14380*/  FFMA.FTZ R147, R61, c[0x0][0x23c], -R0.reuse ;  /* 0x00008f003d937a23 */ /* 0x100fe40000010800 */
[--C-:B------:R-:W-:Y:S02]  /*14390*/  FFMA.FTZ R206, R59, c[0x0][0x23c], -R0.reuse ;  /* 0x00008f003bce7a23 */ /* 0x100fe40000010800 */
[--C-:B------:R-:W-:Y:S01]  /*143a0*/  FFMA.FTZ R207, R58, c[0x0][0x23c], -R0.reuse ;  /* 0x00008f003acf7a23 */ /* 0x100fe20000010800 */
[----:B------:R-:W-:Y:S01]  /*143b0*/  MUFU.EX2 R16, R16 ;  /* 0x0000001000107308 */ /* 0x000fe20000000800 */
[----:B------:R-:W-:Y:S01]  /*143c0*/  FFMA.FTZ R216, R57, c[0x0][0x23c], -R0 ;  /* 0x00008f0039d87a23 */ /* 0x000fe20000010800 */
[----:B------:R-:W-:Y:S01]  /*143d0*/  F2FP.PACK_AB R0, R226, R177 ;  /* 0x000000b1e200723e */ /* 0x000fe200000000ff */
[----:B-1----:R-:W-:-:S03]  /*143e0*/  IMAD.WIDE.U32 R2, R36, -0x2daee0ad, RZ ;  /* 0xd2511f5324027825 */ /* 0x002fc600078e00ff */
[C---:B------:R-:W-:Y:S01]  /*143f0*/  PRMT R205, R0.reuse, 0x7610, R205 ;  /* 0x0000761000cd7816 */ /* 0x040fe200000000cd */
[----:B------:R-:W-:Y:S01]  /*14400*/  IMAD.MOV.U32 R36, RZ, RZ, R245 ;  /* 0x000000ffff247224 */ /* 0x000fe200078e00f5 */
[----:B------:R-:W-:Y:S01]  /*14410*/  PRMT R204, R0, 0x7632, R204 ;  /* 0x0000763200cc7816 */ /* 0x000fe200000000cc */
[----:B--2---:R-:W-:Y:S01]  /*14420*/  FFMA.FTZ R239, R239, R4, R197 ;  /* 0x00000004efef7223 */ /* 0x004fe200000100c5 */
[----:B------:R-:W-:Y:S01]  /*14430*/  LOP3.LUT R0, R5, 0xff, RZ, 0xc0, !PT ;  /* 0x000000ff05007812 */ /* 0x000fe200078ec0ff */
[----:B------:R-:W-:Y:S01]  /*14440*/  @!P2 HADD2 R52, -R205.H0_H0, -RZ.H0_H0 ;  /* 0xa00000ffcd34a230 */ /* 0x000fe20000000900 */
[----:B------:R-:W-:Y:S01]  /*14450*/  PRMT R181, R205, 0x5410, R204 ;  /* 0x00005410cdb57816 */ /* 0x000fe200000000cc */
[----:B------:R-:W-:Y:S01]  /*14460*/  @!P4 HADD2 R58, -R204.H0_H0, -RZ.H0_H0 ;  /* 0xa00000ffcc3ac230 */ /* 0x000fe20000000900 */
[----:B------:R-:W-:Y:S01]  /*14470*/  LOP3.LUT R5, R2, 0xff, RZ, 0xc0, !PT ;  /* 0x000000ff02057812 */ /* 0x000fe200078ec0ff */
[----:B------:R-:W-:Y:S01]  /*14480*/  FADD.FTZ R239, R198, R239 ;  /* 0x000000efc6ef7221 */ /* 0x000fe20000010000 */
[----:B------:R-:W-:Y:S01]  /*14490*/  @!P2 PRMT R205, R52, 0x5410, RZ ;  /* 0x0000541034cda816 */ /* 0x000fe200000000ff */
[----:B------:R-:W-:Y:S01]  /*144a0*/  MUFU.EX2 R18, R18 ;  /* 0x0000001200127308 */ /* 0x000fe20000000800 */
[----:B------:R-:W-:Y:S01]  /*144b0*/  ISETP.GE.U32.AND P2, PT, R235, R0, PT ;  /* 0x00000000eb00720c */ /* 0x000fe20003f46070 */
[----:B------:R-:W-:Y:S01]  /*144c0*/  FMUL.FTZ R246, R118, R4 ;  /* 0x0000000476f67220 */ /* 0x000fe20000410000 */
[----:B------:R-:W-:Y:S01]  /*144d0*/  LOP3.LUT R0, R3, UR14, R10, 0x96, !PT ;  /* 0x0000000e03007c12 */ /* 0x000fe2000f8e960a */
[----:B------:R-:W-:Y:S01]  /*144e0*/  FMUL.FTZ R245, R117, R6 ;  /* 0x0000000675f57220 */ /* 0x000fe20000410000 */
[----:B------:R-:W-:Y:S01]  /*144f0*/  LOP3.LUT R10, R2, 0xffff, RZ, 0xc0, !PT ;  /* 0x0000ffff020a7812 */ /* 0x000fe200078ec0ff */
[----:B------:R-:W-:Y:S01]  /*14500*/  IMAD.MOV.U32 R118, RZ, RZ, R32 ;  /* 0x000000ffff767224 */ /* 0x000fe200078e0020 */
[--C-:B------:R-:W-:Y:S01]  /*14510*/  SHF.R.U32.HI R9, RZ, 0x10, R2.reuse ;  /* 0x00000010ff097819 */ /* 0x100fe20000011602 */
[----:B------:R-:W1:Y:S01]  /*14520*/  MUFU.EX2 R52, R25 ;  /* 0x0000001900347308 */ /* 0x000e620000000800 */
[----:B------:R-:W-:Y:S01]  /*14530*/  SHF.R.U32.HI R7, RZ, 0x18, R2 ;  /* 0x00000018ff077819 */ /* 0x000fe20000011602 */
[----:B------:R-:W-:Y:S01]  /*14540*/  IMAD.MOV.U32 R117, RZ, RZ, R230 ;  /* 0x000000ffff757224 */ /* 0x000fe200078e00e6 */
[----:B------:R-:W-:Y:S01]  /*14550*/  SHF.R.U32.HI R2, RZ, 0x8, R8 ;  /* 0x00000008ff027819 */ /* 0x000fe20000011608 */
[----:B------:R-:W-:Y:S01]  /*14560*/  FADD.FTZ R8, R158, R239 ;  /* 0x000000ef9e087221 */ /* 0x000fe20000010000 */
[----:B------:R-:W-:Y:S01]  /*14570*/  F2FP.PACK_AB R3, R227, R250 ;  /* 0x000000fae303723e */ /* 0x000fe200000000ff */
[----:B------:R-:W-:Y:S01]  /*14580*/  FMUL.FTZ R22, R85, R6 ;  /* 0x0000000655167220 */ /* 0x000fe20000410000 */
[----:B------:R-:W-:Y:S01]  /*14590*/  LOP3.LUT R2, R2, 0xffff, RZ, 0xc0, !PT ;  /* 0x0000ffff02027812 */ /* 0x000fe200078ec0ff */
[----:B------:R-:W-:Y:S01]  /*145a0*/  MUFU.EX2 R19, R19 ;  /* 0x0000001300137308 */ /* 0x000fe20000000800 */
[----:B------:R-:W-:Y:S01]  /*145b0*/  PRMT R202, R3, 0x7610, R202 ;  /* 0x0000761003ca7816 */ /* 0x000fe200000000ca */
[----:B------:R-:W-:Y:S01]  /*145c0*/  IMAD.MOV.U32 R32, RZ, RZ, R185 ;  /* 0x000000ffff207224 */ /* 0x000fe200078e00b9 */
[----:B------:R-:W-:Y:S01]  /*145d0*/  @!P4 PRMT R204, R58, 0x5410, RZ ;  /* 0x000054103accc816 */ /* 0x000fe200000000ff */
[----:B------:R-:W-:Y:S01]  /*145e0*/  FMUL.FTZ R230, R126, R4 ;  /* 0x000000047ee67220 */ /* 0x000fe20000410000 */
[----:B------:R-:W-:Y:S01]  /*145f0*/  ISETP.GE.U32.AND P4, PT, R235, R2, PT ;  /* 0x00000002eb00720c */ /* 0x000fe20003f86070 */
[----:B------:R-:W-:Y:S01]  /*14600*/  @!P5 HADD2 R61, -R202.H0_H0, -RZ.H0_H0 ;  /* 0xa00000ffca3dd230 */ /* 0x000fe20000000900 */
[----:B------:R-:W-:Y:S01]  /*14610*/  SHF.R.U32.HI R2, RZ, 0x10, R0 ;  /* 0x00000010ff027819 */ /* 0x000fe20000011600 */
[----:B-1----:R-:W-:Y:S01]  /*14620*/  IMAD.MOV.U32 R224, RZ, RZ, R52 ;  /* 0x000000ffffe07224 */ /* 0x002fe200078e0034 */
[----:B------:R-:W-:Y:S01]  /*14630*/  PRMT R203, R3, 0x7632, R203 ;  /* 0x0000763203cb7816 */ /* 0x000fe200000000cb */
[----:B------:R-:W-:Y:S01]  /*14640*/  MUFU.EX2 R20, R20 ;  /* 0x0000001400147308 */ /* 0x000fe20000000800 */
[----:B------:R-:W-:Y:S01]  /*14650*/  LOP3.LUT R2, R2, 0xff, RZ, 0xc0, !PT ;  /* 0x000000ff02027812 */ /* 0x000fe200078ec0ff */
[----:B------:R-:W-:Y:S01]  /*14660*/  IMAD.MOV.U32 R52, RZ, RZ, R231 ;  /* 0x000000ffff347224 */ /* 0x000fe200078e00e7 */
[----:B------:R-:W-:Y:S01]  /*14670*/  PRMT R180, R202, 0x5410, R203 ;  /* 0x00005410cab47816 */ /* 0x000fe200000000cb */
[----:B------:R-:W-:Y:S01]  /*14680*/  @!P3 HADD2 R59, -R203.H0_H0, -RZ.H0_H0 ;  /* 0xa00000ffcb3bb230 */ /* 0x000fe20000000900 */
[----:B------:R-:W-:Y:S01]  /*14690*/  @!P5 PRMT R202, R61, 0x5410, RZ ;  /* 0x000054103dcad816 */ /* 0x000fe200000000ff */
[----:B------:R-:W-:Y:S01]  /*146a0*/  FMUL.FTZ R61, R111, R4 ;  /* 0x000000046f3d7220 */ /* 0x000fe20000410000 */
[----:B------:R-:W-:Y:S01]  /*146b0*/  ISETP.GE.U32.AND P5, PT, R235, R2, PT ;  /* 0x00000002eb00720c */ /* 0x000fe20003fa6070 */
[----:B------:R-:W-:Y:S01]  /*146c0*/  FMUL.FTZ R231, R127, R4 ;  /* 0x000000047fe77220 */ /* 0x000fe20000410000 */
[----:B------:R-:W-:Y:S01]  /*146d0*/  F2FP.PACK_AB R2, R36, R184 ;  /* 0x000000b82402723e */ /* 0x000fe200000000ff */
[-C--:B------:R-:W-:Y:S01]  /*146e0*/  FMUL.FTZ R247, R119, R4.reuse ;  /* 0x0000000477f77220 */ /* 0x080fe20000410000 */
[----:B------:R-:W-:Y:S01]  /*146f0*/  @!P3 PRMT R203, R59, 0x5410, RZ ;  /* 0x000054103bcbb816 */ /* 0x000fe200000000ff */
[-C--:B------:R-:W-:Y:S01]  /*14700*/  FMUL.FTZ R102, R102, R4.reuse ;  /* 0x0000000466667220 */ /* 0x080fe20000410000 */
[C---:B------:R-:W-:Y:S01]  /*14710*/  PRMT R201, R2.reuse, 0x7610, R201 ;  /* 0x0000761002c97816 */ /* 0x040fe200000000c9 */
[-C--:B------:R-:W-:Y:S01]  /*14720*/  FMUL.FTZ R103, R103, R4.reuse ;  /* 0x0000000467677220 */ /* 0x080fe20000410000 */
[----:B------:R-:W-:Y:S01]  /*14730*/  ISETP.GE.U32.AND P3, PT, R235, R5, PT ;  /* 0x00000005eb00720c */ /* 0x000fe20003f66070 */
[----:B------:R-:W-:Y:S01]  /*14740*/  FADD.FTZ R5, R233, -R11 ;  /* 0x8000000be9057221 */ /* 0x000fe20000010000 */
[----:B------:R-:W-:Y:S01]  /*14750*/  PRMT R200, R2, 0x7632, R200 ;  /* 0x0000763202c87816 */ /* 0x000fe200000000c8 */
[----:B------:R-:W-:Y:S01]  /*14760*/  @!P1 HADD2 R63, -R201.H0_H0, -RZ.H0_H0 ;  /* 0xa00000ffc93f9230 */ /* 0x000fe20000000900 */
[----:B------:R-:W-:Y:S01]  /*14770*/  IMAD.MOV.U32 R11, RZ, RZ, R31 ;  /* 0x000000ffff0b7224 */ /* 0x000fe200078e001f */
[----:B------:R-:W-:Y:S01]  /*14780*/  LOP3.LUT R2, R0, 0xff, RZ, 0xc0, !PT ;  /* 0x000000ff00027812 */ /* 0x000fe200078ec0ff */
[----:B------:R-:W-:Y:S01]  /*14790*/  IMAD.MOV.U32 R233, RZ, RZ, R28 ;  /* 0x000000ffffe97224 */ /* 0x000fe200078e001c */
[----:B------:R-:W-:Y:S01]  /*147a0*/  PRMT R178, R201, 0x5410, R200 ;  /* 0x00005410c9b27816 */ /* 0x000fe200000000c8 */
[----:B------:R-:W-:Y:S01]  /*147b0*/  @!P4 HADD2 R64, -R200.H0_H0, -RZ.H0_H0 ;  /* 0xa00000ffc840c230 */ /* 0x000fe20000000900 */
[----:B------:R-:W-:Y:S01]  /*147c0*/  @!P1 PRMT R201, R63, 0x5410, RZ ;  /* 0x000054103fc99816 */ /* 0x000fe200000000ff */
[-C--:B------:R-:W-:Y:S01]  /*147d0*/  FMUL.FTZ R63, R110, R4.reuse ;  /* 0x000000046e3f7220 */ /* 0x080fe20000410000 */
[----:B------:R-:W-:Y:S01]  /*147e0*/  F2FP.PACK_AB R3, R11, R183 ;  /* 0x000000b70b03723e */ /* 0x000fe200000000ff */
[----:B------:R-:W-:Y:S01]  /*147f0*/  FMUL.FTZ R111, R94, R4 ;  /* 0x000000045e6f7220 */ /* 0x000fe20000410000 */
[----:B------:R-:W-:Y:S01]  /*14800*/  ISETP.GE.U32.AND P1, PT, R235, R2, PT ;  /* 0x00000002eb00720c */ /* 0x000fe20003f26070 */
[-C--:B------:R-:W-:Y:S01]  /*14810*/  FMUL.FTZ R110, R95, R4.reuse ;  /* 0x000000045f6e7220 */ /* 0x080fe20000410000 */
[----:B------:R-:W-:Y:S01]  /*14820*/  SHF.R.U32.HI R2, RZ, 0x18, R0 ;  /* 0x00000018ff027819 */ /* 0x000fe20000011600 */
[-C--:B------:R-:W-:Y:S01]  /*14830*/  FMUL.FTZ R31, R86, R4.reuse ;  /* 0x00000004561f7220 */ /* 0x080fe20000410000 */
[----:B------:R-:W-:Y:S01]  /*14840*/  LOP3.LUT R0, R0, 0xffff, RZ, 0xc0, !PT ;  /* 0x0000ffff00007812 */ /* 0x000fe200078ec0ff */
[-C--:B------:R-:W-:Y:S01]  /*14850*/  FMUL.FTZ R185, R82, R4.reuse ;  /* 0x0000000452b97220 */ /* 0x080fe20000410000 */
[----:B------:R-:W-:Y:S01]  /*14860*/  PRMT R198, R3, 0x7610, R198 ;  /* 0x0000761003c67816 */ /* 0x000fe200000000c6 */
[----:B------:R-:W-:Y:S01]  /*14870*/  FMUL.FTZ R59, R83, R4 ;  /* 0x00000004533b7220 */ /* 0x000fe20000410000 */
[----:B------:R-:W-:Y:S01]  /*14880*/  SHF.R.U32.HI R0, RZ, 0x8, R0 ;  /* 0x00000008ff007819 */ /* 0x000fe20000011600 */
[----:B------:R-:W-:Y:S01]  /*14890*/  IMAD.MOV.U32 R116, RZ, RZ, R242 ;  /* 0x000000ffff747224 */ /* 0x000fe200078e00f2 */
[----:B------:R-:W-:Y:S01]  /*148a0*/  PRMT R199, R3, 0x7632, R199 ;  /* 0x0000763203c77816 */ /* 0x000fe200000000c7 */
[----:B------:R-:W-:Y:S01]  /*148b0*/  @!P2 HADD2 R66, -R198.H0_H0, -RZ.H0_H0 ;  /* 0xa00000ffc642a230 */ /* 0x000fe20000000900 */
[----:B------:R-:W-:Y:S01]  /*148c0*/  LOP3.LUT R0, R0, 0xffff, RZ, 0xc0, !PT ;  /* 0x0000ffff00007812 */ /* 0x000fe200078ec0ff */
[----:B------:R-:W-:Y:S01]  /*148d0*/  FADD.FTZ R3, R234, -R17 ;  /* 0x80000011ea037221 */ /* 0x000fe20000010000 */
[----:B------:R-:W-:Y:S01]  /*148e0*/  PRMT R239, R198, 0x5410, R199 ;  /* 0x00005410c6ef7816 */ /* 0x000fe200000000c7 */
[----:B------:R-:W-:Y:S01]  /*148f0*/  @!P0 HADD2 R65, -R199.H0_H0, -RZ.H0_H0 ;  /* 0xa00000ffc7418230 */ /* 0x000fe20000000900 */
[----:B------:R-:W-:Y:S01]  /*14900*/  @!P2 PRMT R198, R66, 0x5410, RZ ;  /* 0x0000541042c6a816 */ /* 0x000fe200000000ff */
[----:B------:R-:W-:Y:S01]  /*14910*/  FMUL.FTZ R66, R80, R6 ;  /* 0x0000000650427220 */ /* 0x000fe20000410000 */
[----:B------:R-:W-:Y:S01]  /*14920*/  ISETP.GE.U32.AND P2, PT, R235, R0, PT ;  /* 0x00000000eb00720c */ /* 0x000fe20003f46070 */
[----:B------:R-:W-:Y:S01]  /*14930*/  IMAD.MOV.U32 R234, RZ, RZ, R243 ;  /* 0x000000ffffea7224 */ /* 0x000fe200078e00f3 */
[----:B------:R-:W-:Y:S01]  /*14940*/  F2FP.PACK_AB R0, R238, R224 ;  /* 0x000000e0ee00723e */ /* 0x000fe200000000ff */
[----:B------:R-:W-:Y:S01]  /*14950*/  IMAD.MOV.U32 R119, RZ, RZ, R52 ;  /* 0x000000ffff777224 */ /* 0x000fe200078e0034 */
[----:B------:R-:W-:Y:S01]  /*14960*/  @!P4 PRMT R200, R64, 0x5410, RZ ;  /* 0x0000541040c8c816 */ /* 0x000fe200000000ff */
[-C--:B------:R-:W-:Y:S01]  /*14970*/  FMUL.FTZ R64, R109, R6.reuse ;  /* 0x000000066d407220 */ /* 0x080fe20000410000 */
[----:B------:R-:W-:Y:S01]  /*14980*/  PRMT R197, R0, 0x7610, R197 ;  /* 0x0000761000c57816 */ /* 0x000fe200000000c5 */
[----:B------:R-:W-:Y:S01]  /*14990*/  FMUL.FTZ R109, R92, R6 ;  /* 0x000000065c6d7220 */ /* 0x000fe20000410000 */
[----:B------:R-:W-:-:S02]  /*149a0*/  PRMT R196, R0, 0x7632, R196 ;  /* 0x0000763200c47816 */ /* 0x000fc400000000c4 */
[----:B------:R-:W-:Y:S01]  /*149b0*/  LOP3.LUT R0, R9, 0xff, RZ, 0xc0, !PT ;  /* 0x000000ff09007812 */ /* 0x000fe200078ec0ff */
[----:B------:R-:W-:Y:S01]  /*149c0*/  @!P1 HADD2 R72, -R197.H0_H0, -RZ.H0_H0 ;  /* 0xa00000ffc5489230 */ /* 0x000fe20000000900 */
[----:B------:R-:W-:Y:S01]  /*149d0*/  PRMT R179, R197, 0x5410, R196 ;  /* 0x00005410c5b37816 */ /* 0x000fe200000000c4 */
[----:B------:R-:W-:Y:S01]  /*149e0*/  @!P2 HADD2 R74, -R196.H0_H0, -RZ.H0_H0 ;  /* 0xa00000ffc44aa230 */ /* 0x000fe20000000900 */
[----:B------:R-:W-:Y:S01]  /*149f0*/  ISETP.GE.U32.AND P4, PT, R235, R2, PT ;  /* 0x00000002eb00720c */ /* 0x000fe20003f86070 */
[----:B------:R-:W-:Y:S01]  /*14a00*/  FMUL.FTZ R2, R5, c[0x0][0x23c] ;  /* 0x00008f0005027a20 */ /* 0x000fe20000410000 */
[----:B------:R-:W-:Y:S01]  /*14a10*/  @!P1 PRMT R197, R72, 0x5410, RZ ;  /* 0x0000541048c59816 */ /* 0x000fe200000000ff */
[----:B------:R-:W-:Y:S01]  /*14a20*/  FMUL.FTZ R72, R81, R6 ;  /* 0x0000000651487220 */ /* 0x000fe20000410000 */
[----:B------:R-:W-:Y:S01]  /*14a30*/  ISETP.GE.U32.AND P1, PT, R235, R0, PT ;  /* 0x00000000eb00720c */ /* 0x000fe20003f26070 */
[----:B------:R-:W-:Y:S01]  /*14a40*/  FMUL.FTZ R0, R3, c[0x0][0x23c] ;  /* 0x00008f0003007a20 */ /* 0x000fe20000410000 */
[----:B------:R-:W-:Y:S01]  /*14a50*/  F2FP.PACK_AB R3, R33, R233 ;  /* 0x000000e92103723e */ /* 0x000fe200000000ff */
[----:B------:R-:W1:Y:S01]  /*14a60*/  MUFU.EX2 R2, R2 ;  /* 0x0000000200027308 */ /* 0x000e620000000800 */
[----:B------:R-:W-:Y:S01]  /*14a70*/  SHF.R.U32.HI R5, RZ, 0x8, R10 ;  /* 0x00000008ff057819 */ /* 0x000fe2000001160a */
[-C--:B------:R-:W-:Y:S01]  /*14a80*/  FMUL.FTZ R10, R77, R6.reuse ;  /* 0x000000064d0a7220 */ /* 0x080fe20000410000 */
[C---:B------:R-:W-:Y:S01]  /*14a90*/  PRMT R195, R3.reuse, 0x7610, R195 ;  /* 0x0000761003c37816 */ /* 0x040fe200000000c3 */
[----:B------:R-:W-:Y:S01]  /*14aa0*/  IMAD.MOV.U32 R9, RZ, RZ, R30 ;  /* 0x000000ffff097224 */ /* 0x000fe200078e001e */
[----:B------:R-:W-:Y:S01]  /*14ab0*/  PRMT R194, R3, 0x7632, R194 ;  /* 0x0000763203c27816 */ /* 0x000fe200000000c2 */
[----:B------:R-:W-:Y:S01]  /*14ac0*/  IMAD.MOV.U32 R30, RZ, RZ, R250 ;  /* 0x000000ffff1e7224 */ /* 0x000fe200078e00fa */
[----:B------:R-:W-:Y:S01]  /*14ad0*/  LOP3.LUT R3, R5, 0xffff, RZ, 0xc0, !PT ;  /* 0x0000ffff05037812 */ /* 0x000fe200078ec0ff */
[----:B------:R-:W2:Y:S01]  /*14ae0*/  MUFU.EX2 R0, R0 ;  /* 0x0000000000007308 */ /* 0x000ea20000000800 */
[----:B------:R-:W-:Y:S01]  /*14af0*/  @!P2 PRMT R196, R74, 0x5410, RZ ;  /* 0x000054104ac4a816 */ /* 0x000fe200000000ff */
[----:B------:R-:W-:Y:S01]  /*14b00*/  FMUL.FTZ R74, R100, R6 ;  /* 0x00000006644a7220 */ /* 0x000fe20000410000 */
[----:B------:R-:W-:Y:S01]  /*14b10*/  ISETP.GE.U32.AND P2, PT, R235, R3, PT ;  /* 0x00000003eb00720c */ /* 0x000fe20003f46070 */
[----:B------:R-:W-:Y:S01]  /*14b20*/  @!P5 HADD2 R141, -R195.H0_H0, -RZ.H0_H0 ;  /* 0xa00000ffc38dd230 */ /* 0x000fe20000000900 */
[----:B------:R-:W-:Y:S01]  /*14b30*/  F2FP.PACK_AB R3, R188, R187 ;  /* 0x000000bbbc03723e */ /* 0x000fe200000000ff */
[----:B------:R-:W-:Y:S01]  /*14b40*/  @!P4 HADD2 R140, -R194.H0_H0, -RZ.H0_H0 ;  /* 0xa00000ffc28cc230 */ /* 0x000fe20000000900 */
[----:B------:R-:W-:Y:S01]  /*14b50*/  @!P0 PRMT R199, R65, 0x5410, RZ ;  /* 0x0000541041c78816 */ /* 0x000fe200000000ff */
[-C--:B-1----:R-:W-:Y:S01]  /*14b60*/  FFMA.FTZ R240, R240, R2.reuse, R26 ;  /* 0x00000002f0f07223 */ /* 0x082fe2000001001a */
[----:B------:R-:W-:Y:S01]  /*14b70*/  PRMT R193, R3, 0x7610, R193 ;  /* 0x0000761003c17816 */ /* 0x000fe200000000c1 */
[----:B------:R-:W-:Y:S01]  /*14b80*/  FMUL.FTZ R125, R121, R2 ;  /* 0x00000002797d7220 */ /* 0x000fe20000410000 */
[----:B------:R-:W-:Y:S01]  /*14b90*/  PRMT R192, R3, 0x7632, R192 ;  /* 0x0000763203c07816 */ /* 0x000fe200000000c0 */
[----:B------:R-:W-:Y:S01]  /*14ba0*/  IMAD.MOV.U32 R121, RZ, RZ, R224 ;  /* 0x000000ffff797224 */ /* 0x000fe200078e00e0 */
[----:B------:R-:W-:Y:S01]  /*14bb0*/  F2FP.PACK_AB R3, R175, R186 ;  /* 0x000000baaf03723e */ /* 0x000fe200000000ff */
[----:B------:R-:W-:Y:S01]  /*14bc0*/  FMUL.FTZ R224, R112, R2 ;  /* 0x0000000270e07220 */ /* 0x000fe20000410000 */
[----:B------:R-:W-:Y:S01]  /*14bd0*/  ISETP.GE.U32.AND P0, PT, R235, R7, PT ;  /* 0x00000007eb00720c */ /* 0x000fe20003f06070 */
[----:B--2---:R-:W-:Y:S01]  /*14be0*/  FFMA.FTZ R241, R241, R0, R12 ;  /* 0x00000000f1f17223 */ /* 0x004fe2000001000c */
[----:B------:R-:W-:Y:S01]  /*14bf0*/  PRMT R189, R3, 0x7610, R189 ;  /* 0x0000761003bd7816 */ /* 0x000fe200000000bd */
[C---:B------:R-:W-:Y:S01]  /*14c00*/  FADD.FTZ R7, R27.reuse, R240 ;  /* 0x000000f01b077221 */ /* 0x040fe20000010000 */
[----:B------:R-:W-:Y:S01]  /*14c10*/  F2FP.PACK_AB R27, R27, R26 ;  /* 0x0000001a1b1b723e */ /* 0x000fe200000000ff */
[----:B------:R-:W-:Y:S01]  /*14c20*/  FADD.FTZ R5, R13, R241 ;  /* 0x000000f10d057221 */ /* 0x000fe20000010000 */
[----:B------:R-:W-:Y:S01]  /*14c30*/  PRMT R171, R3, 0x7632, R171 ;  /* 0x0000763203ab7816 */ /* 0x000fe200000000ab */
[----:B------:R-:W-:Y:S01]  /*14c40*/  FMUL.FTZ R65, R108, R6 ;  /* 0x000000066c417220 */ /* 0x000fe20000410000 */
[----:B------:R-:W-:Y:S01]  /*14c50*/  F2FP.PACK_AB R24, R13, R12 ;  /* 0x0000000c0d18723e */ /* 0x000fe200000000ff */
[----:B------:R-:W-:Y:S01]  /*14c60*/  FADD.FTZ R5, R16, R5 ;  /* 0x0000000510057221 */ /* 0x000fe20000010000 */
[----:B------:R-:W-:Y:S01]  /*14c70*/  F2FP.PACK_AB R26, R20, R19 ;  /* 0x00000013141a723e */ /* 0x000fe200000000ff */
[----:B------:R-:W-:Y:S01]  /*14c80*/  FADD.FTZ R3, R225, R21 ;  /* 0x00000015e1037221 */ /* 0x000fe20000010000 */
[----:B------:R-:W-:Y:S01]  /*14c90*/  PRMT R182, R195, 0x5410, R194 ;  /* 0x00005410c3b67816 */ /* 0x000fe200000000c2 */
[----:B------:R-:W-:Y:S01]  /*14ca0*/  FADD.FTZ R5, R18, R5 ;  /* 0x0000000512057221 */ /* 0x000fe20000010000 */
[----:B------:R-:W-:Y:S01]  /*14cb0*/  @!P5 PRMT R195, R141, 0x5410, RZ ;  /* 0x000054108dc3d816 */ /* 0x000fe200000000ff */
[----:B------:R-:W-:Y:S01]  /*14cc0*/  IMAD.MOV.U32 R112, RZ, RZ, R11 ;  /* 0x000000ffff707224 */ /* 0x000fe200078e000b */
[----:B------:R-:W-:Y:S01]  /*14cd0*/  @!P4 PRMT R194, R140, 0x5410, RZ ;  /* 0x000054108cc2c816 */ /* 0x000fe200000000ff */
[----:B------:R-:W-:Y:S01]  /*14ce0*/  FADD.FTZ R5, R19, R5 ;  /* 0x0000000513057221 */ /* 0x000fe20000010000 */
[----:B------:R-:W-:Y:S01]  /*14cf0*/  F2FP.PACK_AB R25, R18, R16 ;  /* 0x000000101219723e */ /* 0x000fe200000000ff */
[-C--:B------:R-:W-:Y:S01]  /*14d00*/  FMUL.FTZ R108, R93, R6.reuse ;  /* 0x000000065d6c7220 */ /* 0x080fe20000410000 */
[----:B------:R-:W-:Y:S01]  /*14d10*/  @!P2 HADD2 R142, -R192.H0_H0, -RZ.H0_H0 ;  /* 0xa00000ffc08ea230 */ /* 0x000fe20000000900 */
[----:B------:R-:W-:Y:S01]  /*14d20*/  FADD.FTZ R28, R20, R5 ;  /* 0x00000005141c7221 */ /* 0x000fe20000010000 */
[----:B------:R-:W-:Y:S01]  /*14d30*/  @!P1 HADD2 R145, -R189.H0_H0, -RZ.H0_H0 ;  /* 0xa00000ffbd919230 */ /* 0x000fe20000000900 */
[----:B------:R1:W2:Y:S01]  /*14d40*/  MUFU.EX2 R5, R46 ;  /* 0x0000002e00057308 */ /* 0x0002a20000000800 */
[----:B------:R-:W-:Y:S01]  /*14d50*/  FMUL.FTZ R12, R76, R6 ;  /* 0x000000064c0c7220 */ /* 0x000fe20000410000 */
[----:B------:R-:W-:Y:S01]  /*14d60*/  PRMT R58, R193, 0x5410, R192 ;  /* 0x00005410c13a7816 */ /* 0x000fe200000000c0 */
[-C--:B------:R-:W-:Y:S01]  /*14d70*/  FMUL.FTZ R20, R87, R4.reuse ;  /* 0x0000000457147220 */ /* 0x080fe20000410000 */
[----:B------:R-:W-:Y:S01]  /*14d80*/  @!P2 PRMT R192, R142, 0x5410, RZ ;  /* 0x000054108ec0a816 */ /* 0x000fe200000000ff */
[----:B------:R-:W-:Y:S01]  /*14d90*/  IMAD.MOV.U32 R21, RZ, RZ, R233 ;  /* 0x000000ffff157224 */ /* 0x000fe200078e00e9 */
[----:B------:R-:W-:Y:S01]  /*14da0*/  PRMT R172, R189, 0x5410, R171 ;  /* 0x00005410bdac7816 */ /* 0x000fe200000000ab */
[-C--:B------:R-:W-:Y:S01]  /*14db0*/  FMUL.FTZ R13, R78, R4.reuse ;  /* 0x000000044e0d7220 */ /* 0x080fe20000410000 */
[----:B------:R-:W-:Y:S01]  /*14dc0*/  @!P0 HADD2 R144, -R171.H0_H0, -RZ.H0_H0 ;  /* 0xa00000ffab908230 */ /* 0x000fe20000000900 */
[----:B------:R-:W-:Y:S01]  /*14dd0*/  FMUL.FTZ R6, R79, R4 ;  /* 0x000000044f067220 */ /* 0x000fe20000410000 */
[----:B------:R-:W-:Y:S01]  /*14de0*/  @!P1 PRMT R189, R145, 0x5410, RZ ;  /* 0x0000541091bd9816 */ /* 0x000fe200000000ff */
[----:B------:R3:W4:Y:S01]  /*14df0*/  MUFU.EX2 R4, R47 ;  /* 0x0000002f00047308 */ /* 0x0007220000000800 */
[-C--:B------:R-:W-:Y:S01]  /*14e00*/  FMUL.FTZ R242, R106, R0.reuse ;  /* 0x000000006af27220 */ /* 0x080fe20000410000 */
[----:B------:R-:W-:Y:S01]  /*14e10*/  @!P0 PRMT R171, R144, 0x5410, RZ ;  /* 0x0000541090ab8816 */ /* 0x000fe200000000ff */
[----:B------:R-:W-:Y:S01]  /*14e20*/  FMUL.FTZ R243, R107, R0 ;  /* 0x000000006bf37220 */ /* 0x000fe20000410000 */
[----:B------:R-:W-:Y:S01]  /*14e30*/  @!P3 HADD2 R143, -R193.H0_H0, -RZ.H0_H0 ;  /* 0xa00000ffc18fb230 */ /* 0x000fe20000000900 */
[----:B-1----:R-:W-:-:S02]  /*14e40*/  IMAD.MOV.U32 R46, RZ, RZ, R238 ;  /* 0x000000ffff2e7224 */ /* 0x002fc400078e00ee */
[----:B------:R-:W-:Y:S02]  /*14e50*/  IMAD.MOV.U32 R11, RZ, RZ, R29 ;  /* 0x000000ffff0b7224 */ /* 0x000fe400078e001d */
[----:B------:R-:W-:Y:S01]  /*14e60*/  IMAD.MOV.U32 R233, RZ, RZ, R227 ;  /* 0x000000ffffe97224 */ /* 0x000fe200078e00e3 */
[----:B------:R-:W-:Y:S01]  /*14e70*/  @!P3 PRMT R193, R143, 0x5410, RZ ;  /* 0x000054108fc1b816 */ /* 0x000fe200000000ff */
[----:B------:R-:W-:Y:S02]  /*14e80*/  IMAD.MOV.U32 R238, RZ, RZ, R226 ;  /* 0x000000ffffee7224 */ /* 0x000fe400078e00e2 */
[----:B------:R-:W-:Y:S02]  /*14e90*/  FMUL.FTZ R127, R123, R0 ;  /* 0x000000007b7f7220 */ /* 0x000fe40000410000 */
[----:B------:R-:W-:Y:S02]  /*14ea0*/  IMAD.MOV.U32 R106, RZ, RZ, R34 ;  /* 0x000000ffff6a7224 */ /* 0x000fe400078e0022 */
[----:B------:R-:W-:-:S02]  /*14eb0*/  IMAD.MOV.U32 R107, RZ, RZ, R35 ;  /* 0x000000ffff6b7224 */ /* 0x000fc400078e0023 */
[----:B------:R-:W-:Y:S02]  /*14ec0*/  IMAD.MOV.U32 R29, RZ, RZ, R251 ;  /* 0x000000ffff1d7224 */ /* 0x000fe400078e00fb */
[----:B---3--:R-:W-:Y:S02]  /*14ed0*/  IMAD.MOV.U32 R47, RZ, RZ, R112 ;  /* 0x000000ffff2f7224 */ /* 0x008fe400078e0070 */
        /* <DEDUP_REMOVED lines=13> */
[----:B------:R-:W-:Y:S02]  /*14fb0*/  IMAD.MOV.U32 R123, RZ, RZ, R21 ;  /* 0x000000ffff7b7224 */ /* 0x000fe400078e0015 */
[----:B------:R-:W-:Y:S02]  /*14fc0*/  IMAD.MOV.U32 R112, RZ, RZ, R20 ;  /* 0x000000ffff707224 */ /* 0x000fe400078e0014 */
[----:B------:R-:W-:-:S02]  /*14fd0*/  FADD.FTZ R0, R176, R3 ;  /* 0x00000003b0007221 */ /* 0x000fc40000010000 */
[----:B------:R-:W-:-:S04]  /*14fe0*/  IMAD.WIDE.U32 R20, R118, -0x326172a9, RZ ;  /* 0xcd9e8d5776147825 */ /* 0x000fc800078e00ff */
[----:B------:R-:W-:Y:S01]  /*14ff0*/  FADD.FTZ R17, R174, R0 ;  /* 0x00000000ae117221 */ /* 0x000fe20000010000 */
[----:B------:R-:W-:Y:S01]  /*15000*/  LOP3.LUT R0, R21, R117, RZ, 0x3c, !PT ;  /* 0x0000007515007212 */ /* 0x000fe200078e3cff */
[-C--:B------:R-:W-:Y:S02]  /*15010*/  FMUL.FTZ R124, R120, R2.reuse ;  /* 0x00000002787c7220 */ /* 0x080fe40000410000 */
[----:B------:R-:W-:Y:S02]  /*15020*/  IMAD.MOV.U32 R120, RZ, RZ, R33 ;  /* 0x000000ffff787224 */ /* 0x000fe400078e0021 */
[----:B------:R-:W-:Y:S02]  /*15030*/  IMAD.MOV.U32 R140, RZ, RZ, R249 ;  /* 0x000000ffff8c7224 */ /* 0x000fe400078e00f9 */
[----:B------:R-:W-:Y:S02]  /*15040*/  IMAD.MOV.U32 R141, RZ, RZ, R248 ;  /* 0x000000ffff8d7224 */ /* 0x000fe400078e00f8 */
        /* <DEDUP_REMOVED lines=13> */
[----:B------:R-:W-:Y:S02]  /*15120*/  IMAD.MOV.U32 R122, RZ, RZ, R121 ;  /* 0x000000ffff7a7224 */ /* 0x000fe400078e0079 */
[----:B------:R-:W-:Y:S02]  /*15130*/  FADD.FTZ R2, R173, R8 ;  /* 0x00000008ad027221 */ /* 0x000fe40000010000 */
[----:B--2---:R-:W-:Y:S01]  /*15140*/  FADD.FTZ R3, R5, R7 ;  /* 0x0000000705037221 */ /* 0x004fe20000010000 */
[----:B----4-:R-:W-:Y:S01]  /*15150*/  F2FP.PACK_AB R19, R4, R5 ;  /* 0x000000050413723e */ /* 0x010fe200000000ff */
[----:B------:R-:W-:Y:S01]  /*15160*/  IMAD.MOV.U32 R121, RZ, RZ, R6 ;  /* 0x000000ffff797224 */ /* 0x000fe200078e0006 */
[C---:B------:R-:W-:Y:S01]  /*15170*/  PRMT R165, R25.reuse, 0x7610, R165 ;  /* 0x0000761019a57816 */ /* 0x040fe200000000a5 */
[----:B------:R-:W-:Y:S01]  /*15180*/  IMAD.WIDE.U32 R6, R0, -0x2daee0ad, RZ ;  /* 0xd2511f5300067825 */ /* 0x000fe200078e00ff */
[----:B------:R-:W-:Y:S01]  /*15190*/  PRMT R166, R25, 0x7632, R166 ;  /* 0x0000763219a67816 */ /* 0x000fe200000000a6 */
[----:B------:R-:W-:Y:S01]  /*151a0*/  USHF.L.U32 UR4, UR7, 0x6, URZ ;  /* 0x0000000607047899 */ /* 0x000fe2000800063f */
[----:B------:R-:W-:Y:S01]  /*151b0*/  PRMT R164, R26, 0x7632, R164 ;  /* 0x000076321aa47816 */ /* 0x000fe200000000a4 */
[----:B------:R-:W-:Y:S01]  /*151c0*/  FADD.FTZ R16, R159, R2 ;  /* 0x000000029f107221 */ /* 0x000fe20000010000 */
[----:B------:R-:W-:Y:S01]  /*151d0*/  LOP3.LUT R2, R107, UR18, R20, 0x96, !PT ;  /* 0x000000126b027c12 */ /* 0x000fe2000f8e9614 */
[----:B------:R-:W-:Y:S01]  /*151e0*/  IMAD.MOV.U32 R114, RZ, RZ, R9 ;  /* 0x000000ffff727224 */ /* 0x000fe200078e0009 */
[----:B------:R-:W-:Y:S01]  /*151f0*/  LOP3.LUT R0, R7, UR17, R190, 0x96, !PT ;  /* 0x0000001107007c12 */ /* 0x000fe2000f8e96be */
[----:B------:R-:W-:Y:S01]  /*15200*/  FADD.FTZ R18, R4, R3 ;  /* 0x0000000304127221 */ /* 0x000fe20000010000 */
[----:B------:R-:W-:Y:S01]  /*15210*/  PRMT R163, R26, 0x7610, R163 ;  /* 0x000076101aa37816 */ /* 0x000fe200000000a3 */
[----:B------:R-:W-:Y:S01]  /*15220*/  IMAD.WIDE.U32 R2, R2, -0x2daee0ad, RZ ;  /* 0xd2511f5302027825 */ /* 0x000fe200078e00ff */
[----:B------:R-:W2:Y:S03]  /*15230*/  LDL.LU R173, [R1+0x1a8] ;  /* 0x0001a80001ad7983 */ /* 0x000ea60000300800 */
[----:B------:R-:W-:Y:S01]  /*15240*/  IMAD.WIDE.U32 R4, R0, -0x326172a9, RZ ;  /* 0xcd9e8d5700047825 */ /* 0x000fe200078e00ff */
[----:B------:R-:W-:Y:S01]  /*15250*/  LOP3.LUT R0, R3, UR15, R6, 0x96, !PT ;  /* 0x0000000f03007c12 */ /* 0x000fe2000f8e9606 */
[----:B------:R-:W3:Y:S03]  /*15260*/  LDL.LU R176, [R1+0x1a4] ;  /* 0x0001a40001b07983 */ /* 0x000ee60000300800 */
[----:B------:R-:W-:Y:S01]  /*15270*/  LOP3.LUT R3, R5, UR16, R106, 0x96, !PT ;  /* 0x0000001005037c12 */ /* 0x000fe2000f8e966a */
[----:B------:R-:W-:-:S02]  /*15280*/  IMAD.MOV.U32 R104, RZ, RZ, R13 ;  /* 0x000000ffff687224 */ /* 0x000fc400078e000d */
[----:B------:R-:W-:Y:S02]  /*15290*/  IMAD.MOV.U32 R113, RZ, RZ, R12 ;  /* 0x000000ffff717224 */ /* 0x000fe400078e000c */
[----:B------:R-:W-:Y:S02]  /*152a0*/  IMAD.MOV.U32 R105, RZ, RZ, R10 ;  /* 0x000000ffff697224 */ /* 0x000fe400078e000a */
[----:B------:R-:W-:Y:S01]  /*152b0*/  IMAD.MOV.U32 R115, RZ, RZ, R11 ;  /* 0x000000ffff737224 */ /* 0x000fe200078e000b */
[----:B------:R-:W-:Y:S01]  /*152c0*/  PRMT R167, R19, 0x7632, R167 ;  /* 0x0000763213a77816 */ /* 0x000fe200000000a7 */
[----:B------:R-:W-:Y:S01]  /*152d0*/  IMAD.WIDE.U32 R8, R3, -0x2daee0ad, RZ ;  /* 0xd2511f5303087825 */ /* 0x000fe200078e00ff */
[----:B------:R-:W-:Y:S01]  /*152e0*/  PRMT R170, R19, 0x7610, R170 ;  /* 0x0000761013aa7816 */ /* 0x000fe200000000aa */
[----:B------:R-:W4:Y:S01]  /*152f0*/  LDL.LU R174, [R1+0x1a0] ;  /* 0x0001a00001ae7983 */ /* 0x000f220000300800 */
[----:B------:R-:W-:Y:S01]  /*15300*/  MUFU.EX2 R19, R148 ;  /* 0x0000009400137308 */ /* 0x000fe20000000800 */
[----:B------:R-:W-:Y:S01]  /*15310*/  IMAD.WIDE.U32 R12, R0, -0x326172a9, RZ ;  /* 0xcd9e8d57000c7825 */ /* 0x000fe200078e00ff */
[----:B------:R-:W-:-:S03]  /*15320*/  LOP3.LUT R0, R9, UR11, R2, 0x96, !PT ;  /* 0x0000000b09007c12 */ /* 0x000fc6000f8e9602 */
[----:B------:R-:W-:Y:S01]  /*15330*/  IMAD.MOV.U32 R21, RZ, RZ, R107 ;  /* 0x000000ffff157224 */ /* 0x000fe200078e006b */
[----:B------:R-:W-:Y:S01]  /*15340*/  LOP3.LUT R3, R13, UR12, R4, 0x96, !PT ;  /* 0x0000000c0d037c12 */ /* 0x000fe2000f8e9604 */
[----:B------:R-:W-:-:S04]  /*15350*/  IMAD.WIDE.U32 R10, R0, -0x326172a9, RZ ;  /* 0xcd9e8d57000a7825 */ /* 0x000fc800078e00ff */
[----:B------:R-:W-:Y:S01]  /*15360*/  IMAD.WIDE.U32 R2, R3, -0x2daee0ad, RZ ;  /* 0xd2511f5303027825 */ /* 0x000fe200078e00ff */
[----:B------:R-:W-:Y:S02]  /*15370*/  LOP3.LUT R0, R11, UR10, R12, 0x96, !PT ;  /* 0x0000000a0b007c12 */ /* 0x000fe4000f8e960c */
[----:B------:R-:W-:Y:S01]  /*15380*/  LOP3.LUT R11, R5, UR16, R14, 0x96, !PT ;  /* 0x00000010050b7c12 */ /* 0x000fe2000f8e960e */
[----:B------:R-:W-:Y:S01]  /*15390*/  IMAD.MOV.U32 R107, RZ, RZ, R30 ;  /* 0x000000ffff6b7224 */ /* 0x000fe200078e001e */
[----:B------:R-:W-:Y:S01]  /*153a0*/  LOP3.LUT R3, R3, UR9, R8, 0x96, !PT ;  /* 0x0000000903037c12 */ /* 0x000fe2000f8e9608 */
[----:B------:R-:W-:Y:S01]  /*153b0*/  IMAD.WIDE.U32 R12, R0, -0x2daee0ad, RZ ;  /* 0xd2511f53000c7825 */ /* 0x000fe200078e00ff */
[----:B------:R-:W-:Y:S02]  /*153c0*/  PRMT R14, R27, 0x7632, R14 ;  /* 0x000076321b0e7816 */ /* 0x000fe4000000000e */
[----:B------:R-:W-:Y:S01]  /*153d0*/  PRMT R30, R170, 0x5410, R167 ;  /* 0x00005410aa1e7816 */ /* 0x000fe200000000a7 */
[----:B------:R-:W-:Y:S01]  /*153e0*/  IMAD.WIDE.U32 R8, R3, -0x326172a9, RZ ;  /* 0xcd9e8d5703087825 */ /* 0x000fe200078e00ff */
[----:B------:R-:W-:-:S02]  /*153f0*/  LOP3.LUT R2, R13, UR6, R2, 0x96, !PT ;  /* 0x000000060d027c12 */ /* 0x000fc4000f8e9602 */
[----:B------:R-:W-:Y:S01]  /*15400*/  PRMT R13, R24, 0x7610, R13 ;  /* 0x00007610180d7816 */ /* 0x000fe2000000000d */
[----:B------:R-:W-:Y:S01]  /*15410*/  IMAD.MOV.U32 R25, RZ, RZ, R29 ;  /* 0x000000ffff197224 */ /* 0x000fe200078e001d */
[----:B------:R-:W-:Y:S01]  /*15420*/  LOP3.LUT R10, R9, UR8, R10, 0x96, !PT ;  /* 0x00000008090a7c12 */ /* 0x000fe2000f8e960a */
[----:B------:R-:W-:Y:S01]  /*15430*/  IMAD.WIDE.U32 R2, R2, -0x326172a9, RZ ;  /* 0xcd9e8d5702027825 */ /* 0x000fe200078e00ff */
[----:B------:R-:W-:Y:S02]  /*15440*/  LOP3.LUT R9, R15, UR18, R20, 0x96, !PT ;  /* 0x000000120f097c12 */ /* 0x000fe4000f8e9614 */
[----:B------:R-:W-:Y:S01]  /*15450*/  PRMT R15, R27, 0x7610, R15 ;  /* 0x000076101b0f7816 */ /* 0x000fe2000000000f */
[----:B------:R-:W-:Y:S01]  /*15460*/  IMAD.MOV.U32 R27, RZ, RZ, R32 ;  /* 0x000000ffff1b7224 */ /* 0x000fe200078e0020 */
[----:B------:R-:W-:Y:S01]  /*15470*/  LOP3.LUT R0, R3, UR13, R8, 0x96, !PT ;  /* 0x0000000d03007c12 */ /* 0x000fe2000f8e9608 */
[----:B------:R-:W-:Y:S01]  /*15480*/  IMAD.MOV.U32 R20, RZ, RZ, R106 ;  /* 0x000000ffff147224 */ /* 0x000fe200078e006a */
[----:B------:R-:W-:Y:S01]  /*15490*/  MUFU.EX2 R8, R55 ;  /* 0x0000003700087308 */ /* 0x000fe20000000800 */
[----:B------:R-:W-:Y:S01]  /*154a0*/  LOP3.LUT R3, R2, 0xffff, RZ, 0xc0, !PT ;  /* 0x0000ffff02037812 */ /* 0x000fe200078ec0ff */
[----:B------:R-:W-:Y:S01]  /*154b0*/  IMAD.MOV.U32 R106, RZ, RZ, R114 ;  /* 0x000000ffff6a7224 */ /* 0x000fe200078e0072 */
[C---:B------:R-:W-:Y:S01]  /*154c0*/  LOP3.LUT R7, R0.reuse, 0xff, RZ, 0xc0, !PT ;  /* 0x000000ff00077812 */ /* 0x040fe200078ec0ff */
[----:B------:R-:W-:Y:S01]  /*154d0*/  IMAD.MOV.U32 R114, RZ, RZ, R112 ;  /* 0x000000ffff727224 */ /* 0x000fe200078e0070 */
[----:B------:R-:W-:Y:S01]  /*154e0*/  SHF.R.U32.HI R5, RZ, 0x10, R0 ;  /* 0x00000010ff057819 */ /* 0x000fe20000011600 */
[----:B------:R-:W-:Y:S01]  /*154f0*/  IMAD.MOV.U32 R112, RZ, RZ, R22 ;  /* 0x000000ffff707224 */ /* 0x000fe200078e0016 */
[----:B------:R-:W-:Y:S01]  /*15500*/  ISETP.GE.U32.AND P5, PT, R235, R7, PT ;  /* 0x00000007eb00720c */ /* 0x000fe20003fa6070 */
[----:B------:R-:W-:Y:S01]  /*15510*/  IMAD.MOV.U32 R26, RZ, RZ, R177 ;  /* 0x000000ffff1a7224 */ /* 0x000fe200078e00b1 */
[----:B------:R-:W-:Y:S01]  /*15520*/  LOP3.LUT R7, R0, 0xffff, RZ, 0xc0, !PT ;  /* 0x0000ffff00077812 */ /* 0x000fe200078ec0ff */
[----:B------:R-:W-:Y:S01]  /*15530*/  MUFU.EX2 R177, R218 ;  /* 0x000000da00b17308 */ /* 0x000fe20000000800 */
[----:B------:R-:W-:-:S02]  /*15540*/  SHF.R.U32.HI R0, RZ, 0x18, R0 ;  /* 0x00000018ff007819 */ /* 0x000fc40000011600 */
[----:B------:R-:W-:Y:S02]  /*15550*/  SHF.R.U32.HI R7, RZ, 0x8, R7 ;  /* 0x00000008ff077819 */ /* 0x000fe40000011607 */
[----:B------:R-:W-:Y:S02]  /*15560*/  ISETP.GE.U32.AND P1, PT, R235, R0, PT ;  /* 0x00000000eb00720c */ /* 0x000fe40003f26070 */
[----:B------:R-:W-:Y:S02]  /*15570*/  LOP3.LUT R7, R7, 0xffff, RZ, 0xc0, !PT ;  /* 0x0000ffff07077812 */ /* 0x000fe400078ec0ff */
[----:B------:R-:W-:Y:S01]  /*15580*/  LOP3.LUT R0, R2, 0xff, RZ, 0xc0, !PT ;  /* 0x000000ff02007812 */ /* 0x000fe200078ec0ff */
[----:B------:R-:W-:Y:S01]  /*15590*/  @!P5 HADD2 R49, -R15.H0_H0, -RZ.H0_H0 ;  /* 0xa00000ff0f31d230 */ /* 0x000fe20000000900 */
[C---:B------:R-:W-:Y:S02]  /*155a0*/  ISETP.GE.U32.AND P2, PT, R235.reuse, R7, PT ;  /* 0x00000007eb00720c */ /* 0x040fe40003f46070 */
[----:B------:R-:W1:Y:S01]  /*155b0*/  MUFU.EX2 R7, R54 ;  /* 0x0000003600077308 */ /* 0x000e620000000800 */
[----:B------:R-:W-:-:S02]  /*155c0*/  ISETP.GE.U32.AND P0, PT, R235, R0, PT ;  /* 0x00000000eb00720c */ /* 0x000fc40003f06070 */
[----:B------:R-:W-:Y:S02]  /*155d0*/  SHF.R.U32.HI R0, RZ, 0x10, R2 ;  /* 0x00000010ff007819 */ /* 0x000fe40000011602 */
[----:B------:R-:W-:Y:S02]  /*155e0*/  LOP3.LUT R5, R5, 0xff, RZ, 0xc0, !PT ;  /* 0x000000ff05057812 */ /* 0x000fe400078ec0ff */
[----:B------:R-:W-:Y:S02]  /*155f0*/  LOP3.LUT R0, R0, 0xff, RZ, 0xc0, !PT ;  /* 0x000000ff00007812 */ /* 0x000fe400078ec0ff */
[----:B------:R-:W-:Y:S02]  /*15600*/  ISETP.GE.U32.AND P3, PT, R235, R5, PT ;  /* 0x00000005eb00720c */ /* 0x000fe40003f66070 */
[----:B------:R-:W-:Y:S01]  /*15610*/  PRMT R32, R15, 0x5410, R14 ;  /* 0x000054100f207816 */ /* 0x000fe2000000000e */
[----:B------:R-:W-:Y:S01]  /*15620*/  @!P2 HADD2 R50, -R14.H0_H0, -RZ.H0_H0 ;  /* 0xa00000ff0e32a230 */ /* 0x000fe20000000900 */
[----:B------:R-:W-:Y:S01]  /*15630*/  SHF.R.U32.HI R5, RZ, 0x18, R2 ;  /* 0x00000018ff057819 */ /* 0x000fe20000011602 */
[----:B------:R-:W-:Y:S01]  /*15640*/  @!P0 HADD2 R67, -R170.H0_H0, -RZ.H0_H0 ;  /* 0xa00000ffaa438230 */ /* 0x000fe20000000900 */
[----:B------:R-:W-:Y:S01]  /*15650*/  @!P5 PRMT R15, R49, 0x5410, RZ ;  /* 0x00005410310fd816 */ /* 0x000fe200000000ff */
[----:B-1----:R-:W-:Y:S01]  /*15660*/  FADD.FTZ R2, R7, R18 ;  /* 0x0000001207027221 */ /* 0x002fe20000010000 */
[C---:B------:R-:W-:Y:S01]  /*15670*/  ISETP.GE.U32.AND P5, PT, R235.reuse, R0, PT ;  /* 0x00000000eb00720c */ /* 0x040fe20003fa6070 */
[----:B------:R-:W-:Y:S01]  /*15680*/  IMAD.MOV.U32 R54, RZ, RZ, R115 ;  /* 0x000000ffff367224 */ /* 0x000fe200078e0073 */
[----:B------:R-:W-:Y:S01]  /*15690*/  SHF.R.U32.HI R0, RZ, 0x8, R3 ;  /* 0x00000008ff007819 */ /* 0x000fe20000011603 */
[----:B------:R-:W-:Y:S01]  /*156a0*/  FADD.FTZ R22, R8, R2 ;  /* 0x0000000208167221 */ /* 0x000fe20000010000 */
[----:B------:R-:W-:Y:S01]  /*156b0*/  @!P2 PRMT R14, R50, 0x5410, RZ ;  /* 0x00005410320ea816 */ /* 0x000fe200000000ff */
[----:B------:R-:W-:Y:S01]  /*156c0*/  IMAD.WIDE.U32 R2, R10, -0x2daee0ad, RZ ;  /* 0xd2511f530a027825 */ /* 0x000fe200078e00ff */
[----:B------:R-:W-:Y:S01]  /*156d0*/  LOP3.LUT R0, R0, 0xffff, RZ, 0xc0, !PT ;  /* 0x0000ffff00007812 */ /* 0x000fe200078ec0ff */
[----:B------:R-:W-:Y:S01]  /*156e0*/  @!P3 HADD2 R57, -R13.H0_H0, -RZ.H0_H0 ;  /* 0xa00000ff0d39b230 */ /* 0x000fe20000000900 */
[C---:B------:R-:W-:Y:S01]  /*156f0*/  ISETP.GE.U32.AND P4, PT, R235.reuse, R5, PT ;  /* 0x00000005eb00720c */ /* 0x040fe20003f86070 */
[----:B------:R-:W-:Y:S01]  /*15700*/  IMAD.MOV.U32 R115, RZ, RZ, R113 ;  /* 0x000000ffff737224 */ /* 0x000fe200078e0071 */
[----:B------:R-:W-:Y:S01]  /*15710*/  ISETP.GE.U32.AND P2, PT, R235, R0, PT ;  /* 0x00000000eb00720c */ /* 0x000fe20003f46070 */
[----:B------:R-:W-:Y:S01]  /*15720*/  IMAD.MOV.U32 R49, RZ, RZ, R106 ;  /* 0x000000ffff317224 */ /* 0x000fe200078e006a */
[--C-:B------:R-:W-:Y:S01]  /*15730*/  LOP3.LUT R0, R3, UR14, R12.reuse, 0x96, !PT ;  /* 0x0000000e03007c12 */ /* 0x100fe2000f8e960c */
[----:B------:R-:W-:Y:S01]  /*15740*/  IMAD.MOV.U32 R106, RZ, RZ, R115 ;  /* 0x000000ffff6a7224 */ /* 0x000fe200078e0073 */
[----:B------:R-:W-:Y:S01]  /*15750*/  PRMT R12, R24, 0x7632, R12 ;  /* 0x00007632180c7816 */ /* 0x000fe2000000000c */
[----:B------:R-:W-:Y:S01]  /*15760*/  IMAD.MOV.U32 R115, RZ, RZ, R31 ;  /* 0x000000ffff737224 */ /* 0x000fe200078e001f */
[----:B------:R-:W-:Y:S01]  /*15770*/  SHF.R.U32.HI R5, RZ, 0x10, R0 ;  /* 0x00000010ff057819 */ /* 0x000fe20000011600 */
[----:B------:R-:W-:Y:S01]  /*15780*/  IMAD.WIDE.U32 R10, R11, -0x2daee0ad, RZ ;  /* 0xd2511f530b0a7825 */ /* 0x000fe200078e00ff */
[----:B------:R-:W-:Y:S01]  /*15790*/  PRMT R31, R13, 0x5410, R12 ;  /* 0x000054100d1f7816 */ /* 0x000fe2000000000c */
[----:B------:R-:W-:Y:S01]  /*157a0*/  @!P1 HADD2 R51, -R12.H0_H0, -RZ.H0_H0 ;  /* 0xa00000ff0c339230 */ /* 0x000fe20000000900 */
[----:B------:R-:W-:Y:S01]  /*157b0*/  LOP3.LUT R5, R5, 0xff, RZ, 0xc0, !PT ;  /* 0x000000ff05057812 */ /* 0x000fe200078ec0ff */
[----:B------:R-:W-:Y:S01]  /*157c0*/  @!P5 HADD2 R76, -R165.H0_H0, -RZ.H0_H0 ;  /* 0xa00000ffa54cd230 */ /* 0x000fe20000000900 */
[----:B------:R-:W-:Y:S01]  /*157d0*/  @!P3 PRMT R13, R57, 0x5410, RZ ;  /* 0x00005410390db816 */ /* 0x000fe200000000ff */
[----:B------:R-:W-:Y:S01]  /*157e0*/  @!P2 HADD2 R73, -R167.H0_H0, -RZ.H0_H0 ;  /* 0xa00000ffa749a230 */ /* 0x000fe20000000900 */
[----:B------:R-:W-:Y:S01]  /*157f0*/  @!P1 PRMT R12, R51, 0x5410, RZ ;  /* 0x00005410330c9816 */ /* 0x000fe200000000ff */
[----:B------:R-:W1:Y:S01]  /*15800*/  MUFU.EX2 R24, R149 ;  /* 0x0000009500187308 */ /* 0x000e620000000800 */
[----:B------:R-:W-:Y:S01]  /*15810*/  ISETP.GE.U32.AND P1, PT, R235, R5, PT ;  /* 0x00000005eb00720c */ /* 0x000fe20003f26070 */
[----:B------:R-:W-:Y:S01]  /*15820*/  @!P4 HADD2 R75, -R166.H0_H0, -RZ.H0_H0 ;  /* 0xa00000ffa64bc230 */ /* 0x000fe20000000900 */
[----:B------:R-:W-:Y:S01]  /*15830*/  LOP3.LUT R5, R0, 0xff, RZ, 0xc0, !PT ;  /* 0x000000ff00057812 */ /* 0x000fe200078ec0ff */
[----:B------:R-:W-:Y:S01]  /*15840*/  IMAD.MOV.U32 R113, RZ, RZ, R23 ;  /* 0x000000ffff717224 */ /* 0x000fe200078e0017 */
[----:B------:R-:W-:Y:S01]  /*15850*/  F2FP.PACK_AB R7, R8, R7 ;  /* 0x000000070807723e */ /* 0x000fe200000000ff */
[----:B------:R-:W-:Y:S01]  /*15860*/  IMAD.WIDE.U32 R8, R9, -0x2daee0ad, RZ ;  /* 0xd2511f5309087825 */ /* 0x000fe200078e00ff */
[----:B------:R-:W-:-:S02]  /*15870*/  ISETP.GE.U32.AND P3, PT, R235, R5, PT ;  /* 0x00000005eb00720c */ /* 0x000fc40003f66070 */
[----:B------:R-:W-:Y:S01]  /*15880*/  SHF.R.U32.HI R5, RZ, 0x18, R0 ;  /* 0x00000018ff057819 */ /* 0x000fe20000011600 */
[----:B------:R-:W-:Y:S01]  /*15890*/  IMAD.MOV.U32 R51, RZ, RZ, R21 ;  /* 0x000000ffff337224 */ /* 0x000fe200078e0015 */
[----:B------:R-:W-:Y:S01]  /*158a0*/  LOP3.LUT R0, R0, 0xffff, RZ, 0xc0, !PT ;  /* 0x0000ffff00007812 */ /* 0x000fe200078ec0ff */
[----:B------:R-:W-:Y:S01]  /*158b0*/  FADD.FTZ R23, R160, R16 ;  /* 0x00000010a0177221 */ /* 0x000fe20000010000 */
[----:B------:R-:W-:Y:S01]  /*158c0*/  LOP3.LUT R6, R9, UR15, R6, 0x96, !PT ;  /* 0x0000000f09067c12 */ /* 0x000fe2000f8e9606 */
[----:B------:R-:W-:Y:S01]  /*158d0*/  IMAD.MOV.U32 R50, RZ, RZ, R20 ;  /* 0x000000ffff327224 */ /* 0x000fe200078e0014 */
[----:B------:R-:W-:Y:S01]  /*158e0*/  SHF.R.U32.HI R0, RZ, 0x8, R0 ;  /* 0x00000008ff007819 */ /* 0x000fe20000011600 */
[----:B------:R-:W-:Y:S01]  /*158f0*/  FADD.FTZ R21, R154, R17 ;  /* 0x000000119a157221 */ /* 0x000fe20000010000 */
[----:B------:R-:W-:Y:S01]  /*15900*/  @!P2 PRMT R167, R73, 0x5410, RZ ;  /* 0x0000541049a7a816 */ /* 0x000fe200000000ff */
[----:B------:R-:W-:Y:S01]  /*15910*/  IMAD.MOV.U32 R73, RZ, RZ, R107 ;  /* 0x000000ffff497224 */ /* 0x000fe200078e006b */
[----:B------:R-:W-:Y:S01]  /*15920*/  LOP3.LUT R0, R0, 0xffff, RZ, 0xc0, !PT ;  /* 0x0000ffff00007812 */ /* 0x000fe200078ec0ff */
[----:B------:R-:W-:Y:S01]  /*15930*/  IMAD.MOV.U32 R107, RZ, RZ, R105 ;  /* 0x000000ffff6b7224 */ /* 0x000fe200078e0069 */
[----:B------:R-:W-:Y:S01]  /*15940*/  PRMT R169, R7, 0x7610, R169 ;  /* 0x0000761007a97816 */ /* 0x000fe200000000a9 */
[----:B------:R-:W-:Y:S01]  /*15950*/  IMAD.MOV.U32 R55, RZ, RZ, R106 ;  /* 0x000000ffff377224 */ /* 0x000fe200078e006a */
[----:B------:R-:W-:Y:S01]  /*15960*/  ISETP.GE.U32.AND P2, PT, R235, R0, PT ;  /* 0x00000000eb00720c */ /* 0x000fe20003f46070 */
[----:B------:R-:W-:Y:S01]  /*15970*/  @!P1 HADD2 R80, -R163.H0_H0, -RZ.H0_H0 ;  /* 0xa00000ffa3509230 */ /* 0x000fe20000000900 */
[----:B------:R-:W-:Y:S01]  /*15980*/  PRMT R168, R7, 0x7632, R168 ;  /* 0x0000763207a87816 */ /* 0x000fe200000000a8 */
[----:B------:R-:W-:Y:S01]  /*15990*/  IMAD.WIDE.U32 R6, R6, -0x326172a9, RZ ;  /* 0xcd9e8d5706067825 */ /* 0x000fe200078e00ff */
[----:B------:R-:W-:Y:S01]  /*159a0*/  LOP3.LUT R0, R11, UR11, R8, 0x96, !PT ;  /* 0x0000000b0b007c12 */ /* 0x000fe2000f8e9608 */
[----:B------:R-:W-:Y:S01]  /*159b0*/  @!P3 HADD2 R77, -R169.H0_H0, -RZ.H0_H0 ;  /* 0xa00000ffa94db230 */ /* 0x000fe20000000900 */
[----:B------:R-:W-:Y:S01]  /*159c0*/  @!P0 PRMT R170, R67, 0x5410, RZ ;  /* 0x0000541043aa8816 */ /* 0x000fe200000000ff */
[----:B------:R-:W-:Y:S01]  /*159d0*/  IMAD.MOV.U32 R67, RZ, RZ, R104 ;  /* 0x000000ffff437224 */ /* 0x000fe200078e0068 */
[----:B------:R-:W-:Y:S01]  /*159e0*/  LOP3.LUT R4, R7, UR12, R4, 0x96, !PT ;  /* 0x0000000c07047c12 */ /* 0x000fe2000f8e9604 */
[----:B------:R-:W-:Y:S01]  /*159f0*/  IMAD.WIDE.U32 R8, R0, -0x326172a9, RZ ;  /* 0xcd9e8d5700087825 */ /* 0x000fe200078e00ff */
[----:B------:R-:W-:-:S02]  /*15a00*/  ISETP.GE.U32.AND P0, PT, R235, R5, PT ;  /* 0x00000005eb00720c */ /* 0x000fc40003f06070 */
[----:B------:R-:W-:Y:S01]  /*15a10*/  SHF.R.U32.HI R11, RZ, 0x10, R2 ;  /* 0x00000010ff0b7819 */ /* 0x000fe20000011602 */
[----:B------:R-:W-:Y:S01]  /*15a20*/  IMAD.WIDE.U32 R4, R4, -0x2daee0ad, RZ ;  /* 0xd2511f5304047825 */ /* 0x000fe200078e00ff */
[----:B------:R-:W-:Y:S01]  /*15a30*/  LOP3.LUT R0, R9, UR10, R6, 0x96, !PT ;  /* 0x0000000a09007c12 */ /* 0x000fe2000f8e9606 */
[----:B------:R-:W-:Y:S01]  /*15a40*/  @!P2 HADD2 R78, -R168.H0_H0, -RZ.H0_H0 ;  /* 0xa00000ffa84ea230 */ /* 0x000fe20000000900 */
[----:B------:R-:W-:Y:S01]  /*15a50*/  SHF.R.U32.HI R9, RZ, 0x18, R2 ;  /* 0x00000018ff097819 */ /* 0x000fe20000011602 */
[----:B------:R-:W-:Y:S01]  /*15a60*/  IMAD.MOV.U32 R57, RZ, RZ, R121 ;  /* 0x000000ffff397224 */ /* 0x000fe200078e0079 */
[----:B------:R-:W-:Y:S01]  /*15a70*/  LOP3.LUT R5, R5, UR9, R10, 0x96, !PT ;  /* 0x0000000905057c12 */ /* 0x000fe2000f8e960a */
[----:B------:R-:W-:Y:S01]  /*15a80*/  IMAD.WIDE.U32 R6, R0, -0x2daee0ad, RZ ;  /* 0xd2511f5300067825 */ /* 0x000fe200078e00ff */
[C---:B------:R-:W-:Y:S02]  /*15a90*/  LOP3.LUT R0, R2.reuse, 0xff, RZ, 0xc0, !PT ;  /* 0x000000ff02007812 */ /* 0x040fe400078ec0ff */
[----:B------:R-:W-:Y:S01]  /*15aa0*/  LOP3.LUT R10, R2, 0xffff, RZ, 0xc0, !PT ;  /* 0x0000ffff020a7812 */ /* 0x000fe200078ec0ff */
[----:B------:R-:W-:Y:S01]  /*15ab0*/  @!P0 HADD2 R79, -R164.H0_H0, -RZ.H0_H0 ;  /* 0xa00000ffa44f8230 */ /* 0x000fe20000000900 */
[----:B------:R-:W-:Y:S01]  /*15ac0*/  LOP3.LUT R7, R7, UR6, R4, 0x96, !PT ;  /* 0x0000000607077c12 */ /* 0x000fe2000f8e9604 */
[----:B------:R-:W-:Y:S01]  /*15ad0*/  IMAD.WIDE.U32 R4, R5, -0x326172a9, RZ ;  /* 0xcd9e8d5705047825 */ /* 0x000fe200078e00ff */
[----:B------:R-:W-:-:S02]  /*15ae0*/  PRMT R29, R165, 0x5410, R166 ;  /* 0x00005410a51d7816 */ /* 0x000fc400000000a6 */
[----:B------:R-:W-:Y:S01]  /*15af0*/  @!P5 PRMT R165, R76, 0x5410, RZ ;  /* 0x000054104ca5d816 */ /* 0x000fe200000000ff */
[----:B------:R-:W-:Y:S01]  /*15b00*/  IMAD.WIDE.U32 R2, R7, -0x326172a9, RZ ;  /* 0xcd9e8d5707027825 */ /* 0x000fe200078e00ff */
[----:B------:R-:W-:Y:S02]  /*15b10*/  LOP3.LUT R7, R5, UR8, R8, 0x96, !PT ;  /* 0x0000000805077c12 */ /* 0x000fe4000f8e9608 */
[----:B------:R-:W-:Y:S01]  /*15b20*/  ISETP.GE.U32.AND P5, PT, R235, R0, PT ;  /* 0x00000000eb00720c */ /* 0x000fe20003fa6070 */
[----:B------:R-:W-:Y:S01]  /*15b30*/  IMAD.MOV.U32 R76, RZ, RZ, R73 ;  /* 0x000000ffff4c7224 */ /* 0x000fe200078e0049 */
[----:B------:R-:W-:Y:S01]  /*15b40*/  LOP3.LUT R4, R3, UR13, R4, 0x96, !PT ;  /* 0x0000000d03047c12 */ /* 0x000fe2000f8e9604 */
[----:B------:R-:W-:Y:S01]  /*15b50*/  IMAD.MOV.U32 R73, RZ, RZ, R54 ;  /* 0x000000ffff497224 */ /* 0x000fe200078e0036 */
[C---:B------:R-:W-:Y:S01]  /*15b60*/  LOP3.LUT R5, R2.reuse, 0xff, RZ, 0xc0, !PT ;  /* 0x000000ff02057812 */ /* 0x040fe200078ec0ff */
[----:B------:R-:W-:Y:S01]  /*15b70*/  IMAD.MOV.U32 R54, RZ, RZ, R120 ;  /* 0x000000ffff367224 */ /* 0x000fe200078e0078 */
[----:B------:R-:W-:-:S02]  /*15b80*/  LOP3.LUT R18, R2, 0xffff, RZ, 0xc0, !PT ;  /* 0x0000ffff02127812 */ /* 0x000fc400078ec0ff */
[--C-:B------:R-:W-:Y:S02]  /*15b90*/  SHF.R.U32.HI R0, RZ, 0x18, R2.reuse ;  /* 0x00000018ff007819 */ /* 0x100fe40000011602 */
[----:B------:R-:W-:Y:S01]  /*15ba0*/  SHF.R.U32.HI R8, RZ, 0x10, R2 ;  /* 0x00000010ff087819 */ /* 0x000fe20000011602 */
[----:B------:R-:W-:Y:S01]  /*15bb0*/  IMAD.WIDE.U32 R2, R7, -0x2daee0ad, RZ ;  /* 0xd2511f5307027825 */ /* 0x000fe200078e00ff */
[----:B------:R-:W-:Y:S02]  /*15bc0*/  PRMT R105, R163, 0x5410, R164 ;  /* 0x00005410a3697816 */ /* 0x000fe400000000a4 */
[----:B------:R-:W-:Y:S01]  /*15bd0*/  @!P0 PRMT R164, R79, 0x5410, RZ ;  /* 0x000054104fa48816 */ /* 0x000fe200000000ff */
[----:B------:R-:W-:Y:S01]  /*15be0*/  FADD.FTZ R7, R19, R22 ;  /* 0x0000001613077221 */ /* 0x000fe20000010000 */
[----:B------:R-:W-:Y:S01]  /*15bf0*/  ISETP.GE.U32.AND P0, PT, R235, R9, PT ;  /* 0x00000009eb00720c */ /* 0x000fe20003f06070 */
[----:B------:R-:W-:Y:S01]  /*15c00*/  MUFU.EX2 R22, R151 ;  /* 0x0000009700167308 */ /* 0x000fe20000000800 */
[----:B------:R-:W-:-:S02]  /*15c10*/  LOP3.LUT R9, R2, 0xff, RZ, 0xc0, !PT ;  /* 0x000000ff02097812 */ /* 0x000fc400078ec0ff */
[----:B------:R-:W-:Y:S02]  /*15c20*/  LOP3.LUT R20, R2, 0xffff, RZ, 0xc0, !PT ;  /* 0x0000ffff02147812 */ /* 0x000fe400078ec0ff */
[--C-:B------:R-:W-:Y:S02]  /*15c30*/  SHF.R.U32.HI R17, RZ, 0x10, R2.reuse ;  /* 0x00000010ff117819 */ /* 0x100fe40000011602 */
[----:B------:R-:W-:Y:S01]  /*15c40*/  SHF.R.U32.HI R16, RZ, 0x18, R2 ;  /* 0x00000018ff107819 */ /* 0x000fe20000011602 */
[----:B------:R-:W-:Y:S01]  /*15c50*/  MUFU.EX2 R79, R219 ;  /* 0x000000db004f7308 */ /* 0x000fe20000000800 */
[----:B------:R-:W-:Y:S02]  /*15c60*/  SHF.R.U32.HI R2, RZ, 0x8, R10 ;  /* 0x00000008ff027819 */ /* 0x000fe4000001160a */
[----:B------:R-:W-:Y:S01]  /*15c70*/  @!P4 PRMT R166, R75, 0x5410, RZ ;  /* 0x000054104ba6c816 */ /* 0x000fe200000000ff */
[----:B------:R-:W-:Y:S01]  /*15c80*/  IMAD.MOV.U32 R75, RZ, RZ, R27 ;  /* 0x000000ffff4b7224 */ /* 0x000fe200078e001b */
[----:B------:R-:W-:Y:S01]  /*15c90*/  ISETP.GE.U32.AND P4, PT, R235, R0, PT ;  /* 0x00000000eb00720c */ /* 0x000fe20003f86070 */
[----:B------:R-:W-:Y:S01]  /*15ca0*/  IMAD.MOV.U32 R27, RZ, RZ, R118 ;  /* 0x000000ffff1b7224 */ /* 0x000fe200078e0076 */
[----:B------:R-:W-:Y:S01]  /*15cb0*/  LOP3.LUT R0, R3, UR14, R6, 0x96, !PT ;  /* 0x0000000e03007c12 */ /* 0x000fe2000f8e9606 */
[----:B------:R-:W-:Y:S01]  /*15cc0*/  MUFU.EX2 R10, R53 ;  /* 0x00000035000a7308 */ /* 0x000fe20000000800 */
[----:B------:R-:W-:-:S02]  /*15cd0*/  LOP3.LUT R3, R11, 0xff, RZ, 0xc0, !PT ;  /* 0x000000ff0b037812 */ /* 0x000fc400078ec0ff */
[----:B------:R-:W-:Y:S02]  /*15ce0*/  LOP3.LUT R2, R2, 0xffff, RZ, 0xc0, !PT ;  /* 0x0000ffff02027812 */ /* 0x000fe400078ec0ff */
[----:B------:R-:W-:Y:S02]  /*15cf0*/  PRMT R106, R169, 0x5410, R168 ;  /* 0x00005410a96a7816 */ /* 0x000fe400000000a8 */
[----:B------:R-:W-:Y:S01]  /*15d00*/  @!P3 PRMT R169, R77, 0x5410, RZ ;  /* 0x000054104da9b816 */ /* 0x000fe200000000ff */
[----:B------:R-:W-:Y:S01]  /*15d10*/  MUFU.EX2 R11, R56 ;  /* 0x00000038000b7308 */ /* 0x000fe20000000800 */
[----:B------:R-:W-:Y:S01]  /*15d20*/  @!P2 PRMT R168, R78, 0x5410, RZ ;  /* 0x000054104ea8a816 */ /* 0x000fe200000000ff */
[----:B------:R-:W-:Y:S01]  /*15d30*/  IMAD.MOV.U32 R77, RZ, RZ, R49 ;  /* 0x000000ffff4d7224 */ /* 0x000fe200078e0031 */
[C---:B------:R-:W-:Y:S01]  /*15d40*/  ISETP.GE.U32.AND P3, PT, R235.reuse, R2, PT ;  /* 0x00000002eb00720c */ /* 0x040fe20003f66070 */
[----:B------:R-:W-:Y:S01]  /*15d50*/  IMAD.MOV.U32 R49, RZ, RZ, R119 ;  /* 0x000000ffff317224 */ /* 0x000fe200078e0077 */
[----:B------:R-:W-:-:S02]  /*15d60*/  ISETP.GE.U32.AND P2, PT, R235, R3, PT ;  /* 0x00000003eb00720c */ /* 0x000fc40003f46070 */
[----:B-1----:R-:W-:Y:S01]  /*15d70*/  F2FP.PACK_AB R2, R24, R19 ;  /* 0x000000131802723e */ /* 0x002fe200000000ff */
[----:B------:R-:W1:Y:S01]  /*15d80*/  MUFU.EX2 R3, R48 ;  /* 0x0000003000037308 */ /* 0x000e620000000800 */
[----:B------:R-:W-:Y:S01]  /*15d90*/  @!P1 PRMT R163, R80, 0x5410, RZ ;  /* 0x0000541050a39816 */ /* 0x000fe200000000ff */
[----:B------:R-:W-:Y:S01]  /*15da0*/  IMAD.MOV.U32 R80, RZ, RZ, R50 ;  /* 0x000000ffff507224 */ /* 0x000fe200078e0032 */
[C---:B------:R-:W-:Y:S01]  /*15db0*/  PRMT R162, R2.reuse, 0x7610, R162 ;  /* 0x0000761002a27816 */ /* 0x040fe200000000a2 */
[----:B------:R-:W-:Y:S01]  /*15dc0*/  IMAD.MOV.U32 R50, RZ, RZ, R47 ;  /* 0x000000ffff327224 */ /* 0x000fe200078e002f */
[----:B------:R-:W-:Y:S02]  /*15dd0*/  PRMT R161, R2, 0x7632, R161 ;  /* 0x0000763202a17816 */ /* 0x000fe400000000a1 */
[----:B------:R-:W-:Y:S01]  /*15de0*/  LOP3.LUT R2, R8, 0xff, RZ, 0xc0, !PT ;  /* 0x000000ff08027812 */ /* 0x000fe200078ec0ff */
[----:B------:R-:W-:Y:S01]  /*15df0*/  @!P5 HADD2 R81, -R162.H0_H0, -RZ.H0_H0 ;  /* 0xa00000ffa251d230 */ /* 0x000fe20000000900 */
[----:B------:R-:W-:Y:S01]  /*15e00*/  PRMT R104, R162, 0x5410, R161 ;  /* 0x00005410a2687816 */ /* 0x000fe200000000a1 */
[----:B------:R-:W-:Y:S01]  /*15e10*/  @!P3 HADD2 R82, -R161.H0_H0, -RZ.H0_H0 ;  /* 0xa00000ffa152b230 */ /* 0x000fe20000000900 */
[----:B------:R-:W1:Y:S01]  /*15e20*/  MUFU.EX2 R19, R150 ;  /* 0x0000009600137308 */ /* 0x000e620000000800 */
[----:B------:R-:W-:Y:S01]  /*15e30*/  ISETP.GE.U32.AND P1, PT, R235, R5, PT ;  /* 0x00000005eb00720c */ /* 0x000fe20003f26070 */
[----:B------:R-:W-:Y:S01]  /*15e40*/  FADD.FTZ R5, R153, R23 ;  /* 0x0000001799057221 */ /* 0x000fe20000010000 */
[----:B------:R-:W-:Y:S01]  /*15e50*/  @!P5 PRMT R162, R81, 0x5410, RZ ;  /* 0x0000541051a2d816 */ /* 0x000fe200000000ff */
[----:B------:R-:W-:Y:S01]  /*15e60*/  FADD.FTZ R8, R155, R21 ;  /* 0x000000159b087221 */ /* 0x000fe20000010000 */
[----:B------:R-:W-:Y:S01]  /*15e70*/  ISETP.GE.U32.AND P5, PT, R235, R2, PT ;  /* 0x00000002eb00720c */ /* 0x000fe20003fa6070 */
[----:B-1----:R-:W-:Y:S01]  /*15e80*/  FADD.FTZ R6, R3, R28 ;  /* 0x0000001c03067221 */ /* 0x002fe20000010000 */
[----:B------:R-:W-:Y:S01]  /*15e90*/  LOP3.LUT R2, R4, 0xffff, RZ, 0xc0, !PT ;  /* 0x0000ffff04027812 */ /* 0x000fe200078ec0ff */
[----:B------:R-:W-:Y:S01]  /*15ea0*/  IMAD.MOV.U32 R81, RZ, RZ, R51 ;  /* 0x000000ffff517224 */ /* 0x000fe200078e0033 */
[----:B------:R-:W-:Y:S01]  /*15eb0*/  F2FP.PACK_AB R3, R10, R3 ;  /* 0x000000030a03723e */ /* 0x000fe200000000ff */
[----:B------:R-:W-:Y:S01]  /*15ec0*/  IMAD.MOV.U32 R51, RZ, RZ, R122 ;  /* 0x000000ffff337224 */ /* 0x000fe200078e007a */
[----:B------:R-:W-:Y:S01]  /*15ed0*/  SHF.R.U32.HI R2, RZ, 0x8, R2 ;  /* 0x00000008ff027819 */ /* 0x000fe20000011602 */
[----:B------:R-:W-:Y:S01]  /*15ee0*/  IMAD.MOV.U32 R122, RZ, RZ, R46 ;  /* 0x000000ffff7a7224 */ /* 0x000fe200078e002e */
[C---:B------:R-:W-:Y:S01]  /*15ef0*/  PRMT R159, R3.reuse, 0x7632, R159 ;  /* 0x00007632039f7816 */ /* 0x040fe2000000009f */
[----:B------:R-:W-:Y:S01]  /*15f00*/  MUFU.EX2 R46, R152 ;  /* 0x00000098002e7308 */ /* 0x000fe20000000800 */
[----:B------:R-:W-:Y:S01]  /*15f10*/  LOP3.LUT R2, R2, 0xffff, RZ, 0xc0, !PT ;  /* 0x0000ffff02027812 */ /* 0x000fe200078ec0ff */
[----:B------:R-:W-:Y:S01]  /*15f20*/  IMAD.MOV.U32 R28, RZ, RZ, R140 ;  /* 0x000000ffff1c7224 */ /* 0x000fe200078e008c */
[----:B------:R-:W-:Y:S01]  /*15f30*/  PRMT R160, R3, 0x7610, R160 ;  /* 0x0000761003a07816 */ /* 0x000fe200000000a0 */
[----:B------:R-:W-:Y:S01]  /*15f40*/  @!P0 HADD2 R83, -R159.H0_H0, -RZ.H0_H0 ;  /* 0xa00000ff9f538230 */ /* 0x000fe20000000900 */
[----:B------:R-:W-:Y:S01]  /*15f50*/  @!P3 PRMT R161, R82, 0x5410, RZ ;  /* 0x0000541052a1b816 */ /* 0x000fe200000000ff */
[----:B------:R-:W-:Y:S01]  /*15f60*/  IMAD.MOV.U32 R140, RZ, RZ, R156 ;  /* 0x000000ffff8c7224 */ /* 0x000fe200078e009c */
[----:B------:R-:W-:Y:S01]  /*15f70*/  ISETP.GE.U32.AND P3, PT, R235, R2, PT ;  /* 0x00000002eb00720c */ /* 0x000fe20003f66070 */
[----:B------:R-:W-:Y:S01]  /*15f80*/  @!P2 HADD2 R84, -R160.H0_H0, -RZ.H0_H0 ;  /* 0xa00000ffa054a230 */ /* 0x000fe20000000900 */
[----:B------:R-:W-:Y:S01]  /*15f90*/  LOP3.LUT R2, R4, 0xff, RZ, 0xc0, !PT ;  /* 0x000000ff04027812 */ /* 0x000fe200078ec0ff */
[----:B------:R-:W1:Y:S01]  /*15fa0*/  MUFU.EX2 R82, R60 ;  /* 0x0000003c00527308 */ /* 0x000e620000000800 */
[----:B------:R-:W-:Y:S01]  /*15fb0*/  PRMT R23, R160, 0x5410, R159 ;  /* 0x00005410a0177816 */ /* 0x000fe2000000009f */
[----:B------:R-:W-:Y:S01]  /*15fc0*/  IMAD.MOV.U32 R78, RZ, RZ, R50 ;  /* 0x000000ffff4e7224 */ /* 0x000fe200078e0032 */
[----:B------:R-:W-:Y:S01]  /*15fd0*/  @!P0 PRMT R159, R83, 0x5410, RZ ;  /* 0x00005410539f8816 */ /* 0x000fe200000000ff */
[----:B------:R-:W-:Y:S01]  /*15fe0*/  IMAD.MOV.U32 R83, RZ, RZ, R75 ;  /* 0x000000ffff537224 */ /* 0x000fe200078e004b */
[C---:B------:R-:W-:Y:S01]  /*15ff0*/  ISETP.GE.U32.AND P0, PT, R235.reuse, R2, PT ;  /* 0x00000002eb00720c */ /* 0x040fe20003f06070 */
[----:B------:R-:W-:Y:S01]  /*16000*/  FADD.FTZ R6, R10, R6 ;  /* 0x000000060a067221 */ /* 0x000fe20000010000 */
[----:B------:R-:W-:Y:S01]  /*16010*/  SHF.R.U32.HI R2, RZ, 0x18, R4 ;  /* 0x00000018ff027819 */ /* 0x000fe20000011604 */
[----:B------:R-:W-:Y:S01]  /*16020*/  MUFU.EX2 R47, R62 ;  /* 0x0000003e002f7308 */ /* 0x000fe20000000800 */
[----:B------:R-:W-:Y:S01]  /*16030*/  @!P2 PRMT R160, R84, 0x5410, RZ ;  /* 0x0000541054a0a816 */ /* 0x000fe200000000ff */
[----:B------:R-:W-:Y:S01]  /*16040*/  IMAD.MOV.U32 R84, RZ, RZ, R77 ;  /* 0x000000ffff547224 */ /* 0x000fe200078e004d */
[----:B------:R-:W-:-:S02]  /*16050*/  ISETP.GE.U32.AND P2, PT, R235, R2, PT ;  /* 0x00000002eb00720c */ /* 0x000fc40003f46070 */
[----:B------:R-:W-:-:S03]  /*16060*/  F2FP.PACK_AB R2, R22, R19 ;  /* 0x000000131602723e */ /* 0x000fc600000000ff */
[----:B------:R-:W-:Y:S01]  /*16070*/  MUFU.EX2 R53, R221 ;  /* 0x000000dd00357308 */ /* 0x000fe20000000800 */
[C---:B------:R-:W-:Y:S02]  /*16080*/  PRMT R158, R2.reuse, 0x7610, R158 ;  /* 0x00007610029e7816 */ /* 0x040fe4000000009e */
[----:B------:R-:W-:Y:S02]  /*16090*/  PRMT R155, R2, 0x7632, R155 ;  /* 0x00007632029b7816 */ /* 0x000fe4000000009b */
[----:B------:R-:W-:Y:S01]  /*160a0*/  SHF.R.U32.HI R2, RZ, 0x10, R4 ;  /* 0x00000010ff027819 */ /* 0x000fe20000011604 */
[----:B------:R-:W-:Y:S01]  /*160b0*/  @!P0 HADD2 R86, -R158.H0_H0, -RZ.H0_H0 ;  /* 0xa00000ff9e568230 */ /* 0x000fe20000000900 */
[----:B------:R-:W-:Y:S01]  /*160c0*/  PRMT R121, R158, 0x5410, R155 ;  /* 0x000054109e797816 */ /* 0x000fe2000000009b */
[----:B------:R-:W-:Y:S01]  /*160d0*/  @!P3 HADD2 R85, -R155.H0_H0, -RZ.H0_H0 ;  /* 0xa00000ff9b55b230 */ /* 0x000fe20000000900 */
[----:B------:R-:W-:Y:S01]  /*160e0*/  LOP3.LUT R2, R2, 0xff, RZ, 0xc0, !PT ;  /* 0x000000ff02027812 */ /* 0x000fe200078ec0ff */
[----:B------:R-:W-:Y:S01]  /*160f0*/  MUFU.EX2 R56, R206 ;  /* 0x000000ce00387308 */ /* 0x000fe20000000800 */
[----:B------:R-:W-:Y:S01]  /*16100*/  @!P0 PRMT R158, R86, 0x5410, RZ ;  /* 0x00005410569e8816 */ /* 0x000fe200000000ff */
[----:B------:R-:W-:Y:S01]  /*16110*/  FADD.FTZ R4, R26, R8 ;  /* 0x000000081a047221 */ /* 0x000fe20000010000 */
[----:B------:R-:W-:Y:S01]  /*16120*/  ISETP.GE.U32.AND P0, PT, R235, R2, PT ;  /* 0x00000002eb00720c */ /* 0x000fe20003f06070 */
[----:B------:R-:W-:Y:S01]  /*16130*/  IMAD.MOV.U32 R26, RZ, RZ, R76 ;  /* 0x000000ffff1a7224 */ /* 0x000fe200078e004c */
[----:B-1----:R-:W-:-:S02]  /*16140*/  F2FP.PACK_AB R2, R82, R11 ;  /* 0x0000000b5202723e */ /* 0x002fc400000000ff */
[----:B------:R-:W-:Y:S01]  /*16150*/  @!P3 PRMT R155, R85, 0x5410, RZ ;  /* 0x00005410559bb816 */ /* 0x000fe200000000ff */
        /* <DEDUP_REMOVED lines=9> */
[----:B------:R-:W-:-:S02]  /*161f0*/  @!P2 PRMT R153, R88, 0x5410, RZ ;  /* 0x000054105899a816 */ /* 0x000fc400000000ff */
[----:B------:R-:W-:Y:S01]  /*16200*/  ISETP.GE.U32.AND P3, PT, R235, R9, PT ;  /* 0x00000009eb00720c */ /* 0x000fe20003f66070 */
[----:B------:R-:W-:Y:S01]  /*16210*/  FADD.FTZ R9, R25, R5 ;  /* 0x0000000519097221 */ /* 0x000fe20000010000 */
[----:B------:R-:W-:Y:S01]  /*16220*/  ISETP.GE.U32.AND P2, PT, R235, R2, PT ;  /* 0x00000002eb00720c */ /* 0x000fe20003f46070 */
[----:B------:R-:W-:Y:S01]  /*16230*/  IMAD.MOV.U32 R25, RZ, RZ, R123 ;  /* 0x000000ffff197224 */ /* 0x000fe200078e007b */
[----:B------:R-:W-:Y:S01]  /*16240*/  F2FP.PACK_AB R2, R177, R46 ;  /* 0x0000002eb102723e */ /* 0x000fe200000000ff */
[----:B------:R-:W1:Y:S01]  /*16250*/  MUFU.EX2 R123, R146 ;  /* 0x00000092007b7308 */ /* 0x000e620000000800 */
[----:B------:R-:W-:Y:S01]  /*16260*/  @!P0 PRMT R154, R87, 0x5410, RZ ;  /* 0x00005410579a8816 */ /* 0x000fe200000000ff */
[----:B------:R-:W-:Y:S01]  /*16270*/  IMAD.MOV.U32 R75, RZ, RZ, R25 ;  /* 0x000000ffff4b7224 */ /* 0x000fe200078e0019 */
[C---:B------:R-:W-:Y:S01]  /*16280*/  PRMT R152, R2.reuse, 0x7610, R152 ;  /* 0x0000761002987816 */ /* 0x040fe20000000098 */
[----:B------:R-:W-:Y:S01]  /*16290*/  IMAD.MOV.U32 R25, RZ, RZ, R27 ;  /* 0x000000ffff197224 */ /* 0x000fe200078e001b */
[----:B------:R-:W-:Y:S01]  /*162a0*/  PRMT R151, R2, 0x7632, R151 ;  /* 0x0000763202977816 */ /* 0x000fe20000000097 */
[----:B------:R-:W-:Y:S01]  /*162b0*/  IMAD.MOV.U32 R27, RZ, RZ, R117 ;  /* 0x000000ffff1b7224 */ /* 0x000fe200078e0075 */
[----:B------:R-:W-:Y:S01]  /*162c0*/  LOP3.LUT R2, R17, 0xff, RZ, 0xc0, !PT ;  /* 0x000000ff11027812 */ /* 0x000fe200078ec0ff */
[----:B------:R-:W-:Y:S01]  /*162d0*/  @!P1 HADD2 R89, -R152.H0_H0, -RZ.H0_H0 ;  /* 0xa00000ff98599230 */ /* 0x000fe20000000900 */
[----:B------:R-:W-:Y:S01]  /*162e0*/  PRMT R118, R152, 0x5410, R151 ;  /* 0x0000541098767816 */ /* 0x000fe20000000097 */
[----:B------:R-:W-:Y:S01]  /*162f0*/  @!P2 HADD2 R90, -R151.H0_H0, -RZ.H0_H0 ;  /* 0xa00000ff975aa230 */ /* 0x000fe20000000900 */
[----:B------:R2:W-:Y:S01]  /*16300*/  MUFU.EX2 R17, R147 ;  /* 0x0000009300117308 */ /* 0x0005e20000000800 */
[----:B------:R-:W-:Y:S01]  /*16310*/  IMAD.MOV.U32 R117, RZ, RZ, R234 ;  /* 0x000000ffff757224 */ /* 0x000fe200078e00ea */
[----:B------:R-:W-:Y:S01]  /*16320*/  @!P1 PRMT R152, R89, 0x5410, RZ ;  /* 0x0000541059989816 */ /* 0x000fe200000000ff */
[----:B------:R-:W-:Y:S01]  /*16330*/  FADD.FTZ R5, R24, R7 ;  /* 0x0000000718057221 */ /* 0x000fe20000010000 */
[----:B------:R-:W-:Y:S01]  /*16340*/  ISETP.GE.U32.AND P1, PT, R235, R2, PT ;  /* 0x00000002eb00720c */ /* 0x000fe20003f26070 */
[----:B------:R-:W-:Y:S01]  /*16350*/  IMAD.MOV.U32 R234, RZ, RZ, R238 ;  /* 0x000000ffffea7224 */ /* 0x000fe200078e00ee */
[----:B------:R-:W-:Y:S01]  /*16360*/  LOP3.LUT R2, R0, 0xffff, RZ, 0xc0, !PT ;  /* 0x0000ffff00027812 */ /* 0x000fe200078ec0ff */
[----:B------:R-:W-:Y:S01]  /*16370*/  FADD.FTZ R238, R11, R6 ;  /* 0x000000060bee7221 */ /* 0x000fe20000010000 */
[----:B-1----:R-:W-:Y:S01]  /*16380*/  F2FP.PACK_AB R3, R123, R47 ;  /* 0x0000002f7b03723e */ /* 0x002fe200000000ff */
[----:B------:R-:W-:Y:S01]  /*16390*/  MUFU.EX2 R87, R207 ;  /* 0x000000cf00577308 */ /* 0x000fe20000000800 */
[----:B------:R-:W-:Y:S01]  /*163a0*/  SHF.R.U32.HI R2, RZ, 0x8, R2 ;  /* 0x00000008ff027819 */ /* 0x000fe20000011602 */
[----:B------:R-:W-:Y:S01]  /*163b0*/  FADD.FTZ R234, R234, R4 ;  /* 0x00000004eaea7221 */ /* 0x000fe20000010000 */
[----:B------:R-:W-:-:S02]  /*163c0*/  PRMT R150, R3, 0x7610, R150 ;  /* 0x0000761003967816 */ /* 0x000fc40000000096 */
[----:B------:R-:W-:Y:S02]  /*163d0*/  LOP3.LUT R2, R2, 0xffff, RZ, 0xc0, !PT ;  /* 0x0000ffff02027812 */ /* 0x000fe400078ec0ff */
[----:B------:R-:W-:Y:S01]  /*163e0*/  PRMT R149, R3, 0x7632, R149 ;  /* 0x0000763203957816 */ /* 0x000fe20000000095 */
[----:B------:R-:W-:Y:S01]  /*163f0*/  @!P5 HADD2 R92, -R150.H0_H0, -RZ.H0_H0 ;  /* 0xa00000ff965cd230 */ /* 0x000fe20000000900 */
[----:B------:R-:W-:Y:S01]  /*16400*/  @!P2 PRMT R151, R90, 0x5410, RZ ;  /* 0x000054105a97a816 */ /* 0x000fe200000000ff */
[----:B------:R-:W1:Y:S01]  /*16410*/  MUFU.EX2 R76, R223 ;  /* 0x000000df004c7308 */ /* 0x000e620000000800 */
[C---:B------:R-:W-:Y:S01]  /*16420*/  ISETP.GE.U32.AND P2, PT, R235.reuse, R2, PT ;  /* 0x00000002eb00720c */ /* 0x040fe20003f46070 */
[----:B------:R-:W-:Y:S01]  /*16430*/  @!P4 HADD2 R91, -R149.H0_H0, -RZ.H0_H0 ;  /* 0xa00000ff955bc230 */ /* 0x000fe20000000900 */
[----:B------:R-:W-:Y:S01]  /*16440*/  LOP3.LUT R2, R0, 0xff, RZ, 0xc0, !PT ;  /* 0x000000ff00027812 */ /* 0x000fe200078ec0ff */
[----:B------:R-:W-:Y:S01]  /*16450*/  FADD.FTZ R3, R26, R9 ;  /* 0x000000091a037221 */ /* 0x000fe20000010000 */
[----:B------:R-:W-:Y:S01]  /*16460*/  PRMT R119, R150, 0x5410, R149 ;  /* 0x0000541096777816 */ /* 0x000fe20000000095 */
[----:B------:R-:W-:Y:S01]  /*16470*/  IMAD.MOV.U32 R26, RZ, RZ, R51 ;  /* 0x000000ffff1a7224 */ /* 0x000fe200078e0033 */
[----:B------:R-:W-:Y:S01]  /*16480*/  @!P5 PRMT R150, R92, 0x5410, RZ ;  /* 0x000054105c96d816 */ /* 0x000fe200000000ff */
[----:B------:R-:W-:Y:S01]  /*16490*/  IMAD.MOV.U32 R90, RZ, RZ, R80 ;  /* 0x000000ffff5a7224 */ /* 0x000fe200078e0050 */
[----:B------:R-:W-:Y:S01]  /*164a0*/  ISETP.GE.U32.AND P5, PT, R235, R2, PT ;  /* 0x00000002eb00720c */ /* 0x000fe20003fa6070 */
[----:B------:R-:W-:Y:S01]  /*164b0*/  IMAD.MOV.U32 R80, RZ, RZ, R49 ;  /* 0x000000ffff507224 */ /* 0x000fe200078e0031 */
[----:B------:R-:W-:Y:S01]  /*164c0*/  SHF.R.U32.HI R2, RZ, 0x18, R0 ;  /* 0x00000018ff027819 */ /* 0x000fe20000011600 */
[----:B------:R-:W-:Y:S01]  /*164d0*/  FADD.FTZ R233, R233, R3 ;  /* 0x00000003e9e97221 */ /* 0x000fe20000010000 */
[----:B------:R-:W-:Y:S01]  /*164e0*/  @!P4 PRMT R149, R91, 0x5410, RZ ;  /* 0x000054105b95c816 */ /* 0x000fe200000000ff */
[----:B------:R-:W-:Y:S01]  /*164f0*/  IMAD.MOV.U32 R91, RZ, RZ, R81 ;  /* 0x000000ffff5b7224 */ /* 0x000fe200078e0051 */
[----:B------:R-:W-:Y:S01]  /*16500*/  ISETP.GE.U32.AND P4, PT, R235, R2, PT ;  /* 0x00000002eb00720c */ /* 0x000fe20003f86070 */
[----:B------:R-:W-:Y:S01]  /*16510*/  IMAD.MOV.U32 R81, RZ, RZ, R116 ;  /* 0x000000ffff517224 */ /* 0x000fe200078e0074 */
[----:B------:R-:W-:Y:S01]  /*16520*/  F2FP.PACK_AB R2, R53, R79 ;  /* 0x0000004f3502723e */ /* 0x000fe200000000ff */
[----:B------:R-:W-:Y:S01]  /*16530*/  IMAD.MOV.U32 R116, RZ, RZ, R141 ;  /* 0x000000ffff747224 */ /* 0x000fe200078e008d */
[----:B------:R-:W-:Y:S01]  /*16540*/  SHF.R.U32.HI R0, RZ, 0x10, R0 ;  /* 0x00000010ff007819 */ /* 0x000fe20000011600 */
[----:B------:R-:W-:Y:S01]  /*16550*/  IMAD.MOV.U32 R141, RZ, RZ, R157 ;  /* 0x000000ffff8d7224 */ /* 0x000fe200078e009d */
[----:B------:R-:W-:-:S02]  /*16560*/  PRMT R148, R2, 0x7610, R148 ;  /* 0x0000761002947816 */ /* 0x000fc40000000094 */
[----:B--2---:R-:W-:Y:S02]  /*16570*/  PRMT R147, R2, 0x7632, R147 ;  /* 0x0000763202937816 */ /* 0x004fe40000000093 */
[----:B------:R-:W-:Y:S01]  /*16580*/  LOP3.LUT R0, R0, 0xff, RZ, 0xc0, !PT ;  /* 0x000000ff00007812 */ /* 0x000fe200078ec0ff */
[----:B------:R-:W-:Y:S01]  /*16590*/  @!P5 HADD2 R94, -R148.H0_H0, -RZ.H0_H0 ;  /* 0xa00000ff945ed230 */ /* 0x000fe20000000900 */
[----:B------:R-:W-:Y:S01]  /*165a0*/  PRMT R222, R148, 0x5410, R147 ;  /* 0x0000541094de7816 */ /* 0x000fe20000000093 */
[----:B------:R-:W-:Y:S01]  /*165b0*/  @!P2 HADD2 R93, -R147.H0_H0, -RZ.H0_H0 ;  /* 0xa00000ff935da230 */ /* 0x000fe20000000900 */
[----:B-1----:R-:W-:Y:S01]  /*165c0*/  F2FP.PACK_AB R2, R76, R85 ;  /* 0x000000554c02723e */ /* 0x002fe200000000ff */
[----:B------:R1:W-:Y:S01]  /*165d0*/  STG.E.U16 [R140.64+-0x100], R45 ;  /* 0xffff002d8c007986 */ /* 0x0003e2000c101522 */
[----:B------:R-:W-:Y:S02]  /*165e0*/  @!P5 PRMT R148, R94, 0x5410, RZ ;  /* 0x000054105e94d816 */ /* 0x000fe400000000ff */
[----:B------:R-:W-:Y:S01]  /*165f0*/  ISETP.GE.U32.AND P5, PT, R235, R0, PT ;  /* 0x00000000eb00720c */ /* 0x000fe20003fa6070 */
[----:B------:R-:W-:Y:S01]  /*16600*/  STG.E.U16 [R140.64+-0xfe], R44 ;  /* 0xffff022c8c007986 */ /* 0x000fe2000c101522 */
[----:B------:R-:W-:-:S02]  /*16610*/  SHF.R.U32.HI R0, RZ, 0x8, R20 ;  /* 0x00000008ff007819 */ /* 0x000fc40000011614 */
[----:B------:R-:W-:Y:S02]  /*16620*/  @!P2 PRMT R147, R93, 0x5410, RZ ;  /* 0x000054105d93a816 */ /* 0x000fe400000000ff */
[----:B------:R-:W-:Y:S02]  /*16630*/  LOP3.LUT R0, R0, 0xffff, RZ, 0xc0, !PT ;  /* 0x0000ffff00007812 */ /* 0x000fe400078ec0ff */
[----:B------:R-:W-:Y:S02]  /*16640*/  PRMT R144, R2, 0x7610, R144 ;  /* 0x0000761002907816 */ /* 0x000fe40000000090 */
[----:B------:R-:W-:Y:S02]  /*16650*/  ISETP.GE.U32.AND P2, PT, R235, R0, PT ;  /* 0x00000000eb00720c */ /* 0x000fe40003f46070 */
[----:B------:R-:W-:Y:S01]  /*16660*/  F2FP.PACK_AB R0, R56, R17 ;  /* 0x000000113800723e */ /* 0x000fe200000000ff */
[----:B------:R-:W-:Y:S01]  /*16670*/  @!P3 HADD2 R96, -R144.H0_H0, -RZ.H0_H0 ;  /* 0xa00000ff9060b230 */ /* 0x000fe20000000900 */
[----:B------:R-:W-:-:S02]  /*16680*/  PRMT R143, R2, 0x7632, R143 ;  /* 0x00007632028f7816 */ /* 0x000fc4000000008f */
[C---:B------:R-:W-:Y:S02]  /*16690*/  PRMT R146, R0.reuse, 0x7610, R146 ;  /* 0x0000761000927816 */ /* 0x040fe40000000092 */
[----:B------:R-:W-:Y:S02]  /*166a0*/  PRMT R145, R0, 0x7632, R145 ;  /* 0x0000763200917816 */ /* 0x000fe40000000091 */
[----:B------:R-:W-:Y:S01]  /*166b0*/  F2FP.PACK_AB R0, R77, R87 ;  /* 0x000000574d00723e */ /* 0x000fe200000000ff */
[----:B------:R-:W-:Y:S01]  /*166c0*/  @!P5 HADD2 R95, -R146.H0_H0, -RZ.H0_H0 ;  /* 0xa00000ff925fd230 */ /* 0x000fe20000000900 */
[----:B------:R-:W-:Y:S01]  /*166d0*/  LOP3.LUT R2, R91, UR18, R84, 0x96, !PT ;  /* 0x000000125b027c12 */ /* 0x000fe2000f8e9654 */
[----:B------:R-:W-:Y:S01]  /*166e0*/  @!P4 HADD2 R97, -R145.H0_H0, -RZ.H0_H0 ;  /* 0xa00000ff9161c230 */ /* 0x000fe20000000900 */
[C---:B------:R-:W-:Y:S01]  /*166f0*/  PRMT R142, R0.reuse, 0x7610, R142 ;  /* 0x00007610008e7816 */ /* 0x040fe2000000008e */
[----:B-1----:R-:W-:Y:S01]  /*16700*/  IMAD.MOV.U32 R45, RZ, RZ, R17 ;  /* 0x000000ffff2d7224 */ /* 0x002fe200078e0011 */
[----:B------:R-:W-:Y:S01]  /*16710*/  PRMT R37, R0, 0x7632, R37 ;  /* 0x0000763200257816 */ /* 0x000fe20000000025 */
[----:B------:R-:W-:Y:S01]  /*16720*/  IMAD.U32 R0, RZ, RZ, UR5 ;  /* 0x00000005ff007e24 */ /* 0x000fe2000f8e00ff */
[----:B------:R-:W-:Y:S01]  /*16730*/  ISETP.GE.U32.AND P0, PT, R235, R16, PT ;  /* 0x00000010eb00720c */ /* 0x000fe20003f06070 */
[----:B------:R-:W-:Y:S01]  /*16740*/  FADD.FTZ R16, R19, R5 ;  /* 0x0000000513107221 */ /* 0x000fe20000010000 */
[----:B------:R-:W-:Y:S01]  /*16750*/  PRMT R216, R235, 0x7054, R235 ;  /* 0x00007054ebd87816 */ /* 0x000fe200000000eb */
[----:B------:R-:W-:Y:S01]  /*16760*/  IMAD.WIDE R50, R0, 0x2, R140 ;  /* 0x0000000200327825 */ /* 0x000fe200078e028c */
[----:B------:R-:W-:Y:S01]  /*16770*/  @!P1 HADD2 R99, -R142.H0_H0, -RZ.H0_H0 ;  /* 0xa00000ff8e639230 */ /* 0x000fe20000000900 */
[----:B------:R-:W-:Y:S01]  /*16780*/  PRMT R221, R146, 0x5410, R145 ;  /* 0x0000541092dd7816 */ /* 0x000fe20000000091 */
[----:B------:R-:W-:Y:S01]  /*16790*/  @!P2 HADD2 R100, -R143.H0_H0, -RZ.H0_H0 ;  /* 0xa00000ff8f64a230 */ /* 0x000fe20000000900 */
[----:B------:R-:W-:Y:S01]  /*167a0*/  IMAD.U32 R0, RZ, RZ, UR4 ;  /* 0x00000004ff007e24 */ /* 0x000fe2000f8e00ff */
[----:B------:R-:W-:Y:S01]  /*167b0*/  STG.E.U16 [R50.64+-0x100], R38 ;  /* 0xffff002632007986 */ /* 0x000fe2000c101522 */
[----:B------:R-:W-:Y:S01]  /*167c0*/  IMAD.WIDE.U32 R2, R2, -0x2daee0ad, RZ ;  /* 0xd2511f5302027825 */ /* 0x000fe200078e00ff */
[----:B------:R-:W-:-:S02]  /*167d0*/  @!P5 PRMT R146, R95, 0x5410, RZ ;  /* 0x000054105f92d816 */ /* 0x000fc400000000ff */
[----:B------:R1:W-:Y:S01]  /*167e0*/  STG.E.U16 [R50.64+-0xfe], R39 ;  /* 0xffff022732007986 */ /* 0x0003e2000c101522 */
[----:B------:R-:W-:Y:S01]  /*167f0*/  IMAD.WIDE R48, R0, 0x2, R140 ;  /* 0x0000000200307825 */ /* 0x000fe200078e028c */
[----:B------:R-:W-:Y:S01]  /*16800*/  @!P0 HADD2 R98, -R37.H0_H0, -RZ.H0_H0 ;  /* 0xa00000ff25628230 */ /* 0x000fe20000000900 */
[----:B------:R-:W-:Y:S02]  /*16810*/  PRMT R219, R142, 0x5410, R37 ;  /* 0x000054108edb7816 */ /* 0x000fe40000000025 */
[----:B------:R-:W-:Y:S01]  /*16820*/  IMAD.U32 R0, RZ, RZ, UR26 ;  /* 0x0000001aff007e24 */ /* 0x000fe2000f8e00ff */
[----:B------:R-:W-:Y:S01]  /*16830*/  STG.E.U16 [R48.64+-0x100], R15 ;  /* 0xffff000f30007986 */ /* 0x000fe2000c101522 */
[----:B------:R-:W-:Y:S01]  /*16840*/  FADD.FTZ R223, R22, R16 ;  /* 0x0000001016df7221 */ /* 0x000fe20000010000 */
[----:B------:R-:W-:Y:S01]  /*16850*/  @!P4 PRMT R145, R97, 0x5410, RZ ;  /* 0x000054106191c816 */ /* 0x000fe200000000ff */
[----:B------:R-:W-:Y:S01]  /*16860*/  IMAD.MOV.U32 R22, RZ, RZ, R175 ;  /* 0x000000ffff167224 */ /* 0x000fe200078e00af */
[----:B------:R-:W-:Y:S01]  /*16870*/  STG.E.U16 [R48.64+-0xfe], R14 ;  /* 0xffff020e30007986 */ /* 0x000fe2000c101522 */
[----:B------:R-:W-:Y:S01]  /*16880*/  PRMT R218, R144, 0x5410, R143 ;  /* 0x0000541090da7816 */ /* 0x000fe2000000008f */
[----:B------:R-:W-:Y:S01]  /*16890*/  IMAD.MOV.U32 R97, RZ, RZ, R101 ;  /* 0x000000ffff617224 */ /* 0x000fe200078e0065 */
[----:B------:R-:W-:Y:S01]  /*168a0*/  @!P1 PRMT R142, R99, 0x5410, RZ ;  /* 0x00005410638e9816 */ /* 0x000fe200000000ff */
[----:B------:R-:W2:Y:S01]  /*168b0*/  LDL.LU R175, [R1+0x19c] ;  /* 0x00019c0001af7983 */ /* 0x000ea20000300800 */
[----:B------:R-:W-:Y:S01]  /*168c0*/  @!P0 PRMT R37, R98, 0x5410, RZ ;  /* 0x0000541062258816 */ /* 0x000fe200000000ff */
[----:B------:R-:W-:Y:S01]  /*168d0*/  IMAD.MOV.U32 R98, RZ, RZ, R102 ;  /* 0x000000ffff627224 */ /* 0x000fe200078e0066 */
[----:B------:R-:W-:Y:S01]  /*168e0*/  @!P3 PRMT R144, R96, 0x5410, RZ ;  /* 0x000054106090b816 */ /* 0x000fe200000000ff */
[----:B------:R-:W-:Y:S01]  /*168f0*/  IMAD.MOV.U32 R99, RZ, RZ, R103 ;  /* 0x000000ffff637224 */ /* 0x000fe200078e0067 */
[----:B------:R-:W-:Y:S01]  /*16900*/  @!P2 PRMT R143, R100, 0x5410, RZ ;  /* 0x00005410648fa816 */ /* 0x000fe200000000ff */
[----:B------:R-:W-:-:S02]  /*16910*/  IMAD.MOV.U32 R96, RZ, RZ, R74 ;  /* 0x000000ffff607224 */ /* 0x000fc400078e004a */
[----:B------:R-:W-:Y:S02]  /*16920*/  IMAD.MOV.U32 R100, RZ, RZ, R65 ;  /* 0x000000ffff647224 */ /* 0x000fe400078e0041 */
[----:B------:R-:W-:Y:S02]  /*16930*/  IMAD.MOV.U32 R101, RZ, RZ, R64 ;  /* 0x000000ffff657224 */ /* 0x000fe400078e0040 */
[----:B------:R-:W-:Y:S02]  /*16940*/  IMAD.MOV.U32 R102, RZ, RZ, R63 ;  /* 0x000000ffff667224 */ /* 0x000fe400078e003f */
[----:B-1----:R-:W-:Y:S01]  /*16950*/  IMAD.WIDE R38, R0, 0x2, R140 ;  /* 0x0000000200267825 */ /* 0x002fe200078e028c */
[----:B------:R-:W-:-:S03]  /*16960*/  LOP3.LUT R0, R237, UR17, R190, 0x96, !PT ;  /* 0x00000011ed007c12 */ /* 0x000fc6000f8e96be */
[----:B------:R-:W-:Y:S01]  /*16970*/  IMAD.MOV.U32 R103, RZ, RZ, R61 ;  /* 0x000000ffff677224 */ /* 0x000fe200078e003d */
[----:B------:R-:W-:Y:S01]  /*16980*/  STG.E.U16 [R38.64+-0x100], R13 ;  /* 0xffff000d26007986 */ /* 0x000fe2000c101522 */
[----:B------:R-:W-:Y:S01]  /*16990*/  IMAD.WIDE.U32 R4, R0, -0x326172a9, RZ ;  /* 0xcd9e8d5700047825 */ /* 0x000fe200078e00ff */
[----:B------:R-:W-:Y:S02]  /*169a0*/  LOP3.LUT R0, R3, UR15, R236, 0x96, !PT ;  /* 0x0000000f03007c12 */ /* 0x000fe4000f8e96ec */
[----:B------:R1:W-:Y:S01]  /*169b0*/  STG.E.U16 [R38.64+-0xfe], R12 ;  /* 0xffff020c26007986 */ /* 0x0003e2000c101522 */
[----:B------:R-:W-:Y:S01]  /*169c0*/  IMAD.MOV.U32 R237, RZ, RZ, R77 ;  /* 0x000000ffffed7224 */ /* 0x000fe200078e004d */
[----:B------:R-:W-:Y:S01]  /*169d0*/  LOP3.LUT R3, R5, UR16, R90, 0x96, !PT ;  /* 0x0000001005037c12 */ /* 0x000fe2000f8e965a */
[----:B------:R-:W-:Y:S01]  /*169e0*/  IMAD.WIDE.U32 R10, R0, -0x326172a9, RZ ;  /* 0xcd9e8d57000a7825 */ /* 0x000fe200078e00ff */
[----:B------:R-:W-:Y:S03]  /*169f0*/  STG.E.U16 [R140.64+-0xf0], R43 ;  /* 0xffff102b8c007986 */ /* 0x000fe6000c101522 */
[----:B------:R-:W-:Y:S01]  /*16a00*/  IMAD.WIDE.U32 R6, R3, -0x2daee0ad, RZ ;  /* 0xd2511f5303067825 */ /* 0x000fe200078e00ff */
[----:B------:R-:W-:Y:S01]  /*16a10*/  LOP3.LUT R3, R11, UR12, R4, 0x96, !PT ;  /* 0x0000000c0b037c12 */ /* 0x000fe2000f8e9604 */
[----:B------:R-:W-:Y:S03]  /*16a20*/  STG.E.U16 [R140.64+-0xee], R42 ;  /* 0xffff122a8c007986 */ /* 0x000fe6000c101522 */
[----:B------:R-:W-:Y:S01]  /*16a30*/  LOP3.LUT R0, R7, UR11, R2, 0x96, !PT ;  /* 0x0000000b07007c12 */ /* 0x000fe2000f8e9602 */
[----:B------:R-:W-:Y:S01]  /*16a40*/  IMAD.WIDE.U32 R2, R3, -0x2daee0ad, RZ ;  /* 0xd2511f5303027825 */ /* 0x000fe200078e00ff */
[----:B------:R-:W-:Y:S03]  /*16a50*/  STG.E.U16 [R50.64+-0xf0], R40 ;  /* 0xffff102832007986 */ /* 0x000fe6000c101522 */
[----:B------:R-:W-:Y:S01]  /*16a60*/  IMAD.WIDE.U32 R8, R0, -0x326172a9, RZ ;  /* 0xcd9e8d5700087825 */ /* 0x000fe200078e00ff */
[----:B------:R-:W-:Y:S01]  /*16a70*/  LOP3.LUT R3, R3, UR9, R6, 0x96, !PT ;  /* 0x0000000903037c12 */ /* 0x000fe2000f8e9606 */
[----:B------:R-:W-:Y:S03]  /*16a80*/  STG.E.U16 [R50.64+-0xee], R41 ;  /* 0xffff122932007986 */ /* 0x000fe6000c101522 */
[----:B------:R-:W-:Y:S01]  /*16a90*/  LOP3.LUT R0, R9, UR10, R10, 0x96, !PT ;  /* 0x0000000a09007c12 */ /* 0x000fe2000f8e960a */
[----:B------:R-:W-:-:S04]  /*16aa0*/  IMAD.WIDE.U32 R6, R3, -0x326172a9, RZ ;  /* 0xcd9e8d5703067825 */ /* 0x000fc800078e00ff */
[----:B-1----:R-:W-:Y:S01]  /*16ab0*/  IMAD.WIDE.U32 R12, R0, -0x2daee0ad, RZ ;  /* 0xd2511f53000c7825 */ /* 0x002fe200078e00ff */
[----:B------:R-:W-:-:S04]  /*16ac0*/  LOP3.LUT R7, R7, UR8, R8, 0x96, !PT ;  /* 0x0000000807077c12 */ /* 0x000fc8000f8e9608 */
[----:B------:R-:W-:-:S05]  /*16ad0*/  LOP3.LUT R2, R13, UR6, R2, 0x96, !PT ;  /* 0x000000060d027c12 */ /* 0x000fca000f8e9602 */
        /* <DEDUP_REMOVED lines=8> */
[----:B------:R-:W-:Y:S01]  /*16b60*/  LOP3.LUT R10, R3, R83, RZ, 0xc0, !PT ;  /* 0x00000053030a7212 */ /* 0x000fe200078ec0ff */
[----:B------:R-:W-:Y:S01]  /*16b70*/  IMAD.MOV.U32 R83, RZ, RZ, R80 ;  /* 0x000000ffff537224 */ /* 0x000fe200078e0050 */
[----:B------:R-:W-:Y:S01]  /*16b80*/  SHF.R.U32.HI R3, RZ, 0x18, R2 ;  /* 0x00000018ff037819 */ /* 0x000fe20000011602 */
[----:B------:R-:W-:Y:S01]  /*16b90*/  IMAD.MOV.U32 R80, RZ, RZ, R75 ;  /* 0x000000ffff507224 */ /* 0x000fe200078e004b */
[----:B------:R-:W-:Y:S01]  /*16ba0*/  LOP3.LUT R2, R6, 0xff, RZ, 0xc0, !PT ;  /* 0x000000ff06027812 */ /* 0x000fe200078ec0ff */
[----:B------:R-:W-:Y:S01]  /*16bb0*/  IMAD.MOV.U32 R75, RZ, RZ, R55 ;  /* 0x000000ffff4b7224 */ /* 0x000fe200078e0037 */
[----:B------:R-:W-:Y:S01]  /*16bc0*/  SHF.R.U32.HI R6, RZ, 0x10, R0 ;  /* 0x00000010ff067819 */ /* 0x000fe20000011600 */
[----:B------:R-:W-:Y:S01]  /*16bd0*/  IMAD.MOV.U32 R55, RZ, RZ, R113 ;  /* 0x000000ffff377224 */ /* 0x000fe200078e0071 */
[----:B------:R-:W-:Y:S02]  /*16be0*/  PRMT R11, R2, 0x5410, R3 ;  /* 0x00005410020b7816 */ /* 0x000fe40000000003 */
[----:B------:R-:W-:-:S02]  /*16bf0*/  LOP3.LUT R2, R0, 0xffff, RZ, 0xc0, !PT ;  /* 0x0000ffff00027812 */ /* 0x000fc400078ec0ff */
[----:B------:R-:W-:Y:S02]  /*16c00*/  LOP3.LUT R6, R6, 0xff, RZ, 0xc0, !PT ;  /* 0x000000ff06067812 */ /* 0x000fe400078ec0ff */
[----:B------:R-:W-:Y:S02]  /*16c10*/  SHF.R.U32.HI R3, RZ, 0x8, R2 ;  /* 0x00000008ff037819 */ /* 0x000fe40000011602 */
[----:B------:R-:W-:-:S04]  /*16c20*/  LOP3.LUT R2, R0, 0xff, RZ, 0xc0, !PT ;  /* 0x000000ff00027812 */ /* 0x000fc800078ec0ff */
[----:B------:R-:W-:Y:S01]  /*16c30*/  PRMT R8, R2, 0x5410, R3 ;  /* 0x0000541002087816 */ /* 0x000fe20000000003 */
[----:B------:R-:W-:Y:S01]  /*16c40*/  IMAD.WIDE.U32 R2, R7, -0x2daee0ad, RZ ;  /* 0xd2511f5307027825 */ /* 0x000fe200078e00ff */
[----:B------:R-:W-:-:S04]  /*16c50*/  SHF.R.U32.HI R7, RZ, 0x18, R0 ;  /* 0x00000018ff077819 */ /* 0x000fc80000011600 */
[----:B------:R-:W-:Y:S02]  /*16c60*/  LOP3.LUT R0, R3, UR14, R12, 0x96, !PT ;  /* 0x0000000e03007c12 */ /* 0x000fe4000f8e960c */
[----:B------:R-:W-:Y:S02]  /*16c70*/  PRMT R12, R6, 0x5410, R7 ;  /* 0x00005410060c7816 */ /* 0x000fe40000000007 */
        /* <DEDUP_REMOVED lines=15> */
[----:B------:R-:W-:Y:S02]  /*16d70*/  LOP3.LUT R3, R191, R214, RZ, 0x3c, !PT ;  /* 0x000000d6bf037212 */ /* 0x000fe400078e3cff */
[----:B------:R-:W-:Y:S01]  /*16d80*/  PRMT R13, R0, 0x5410, R2 ;  /* 0x00005410000d7816 */ /* 0x000fe20000000002 */
[----:B------:R-:W-:-:S02]  /*16d90*/  HSET2.LE.AND R0, R11, R216, PT ;  /* 0x000000d80b007233 */ /* 0x000fc40003803000 */
[----:B------:R-:W-:-:S03]  /*16da0*/  HSET2.LE.AND R2, R8, R216, PT ;  /* 0x000000d808027233 */ /* 0x000fc60003803000 */
[----:B------:R-:W-:Y:S01]  /*16db0*/  LOP3.LUT R11, R0, R117, RZ, 0xc0, !PT ;  /* 0x00000075000b7212 */ /* 0x000fe200078ec0ff */
[--C-:B------:R-:W-:Y:S01]  /*16dc0*/  HSET2.LE.AND R0, R12, R216.reuse, PT ;  /* 0x000000d80c007233 */ /* 0x100fe20003803000 */
[----:B------:R-:W-:Y:S01]  /*16dd0*/  LOP3.LUT R8, R2, R116, RZ, 0xc0, !PT ;  /* 0x0000007402087212 */ /* 0x000fe200078ec0ff */
[----:B------:R-:W-:Y:S01]  /*16de0*/  IMAD.WIDE.U32 R116, R3, -0x326172a9, RZ ;  /* 0xcd9e8d5703747825 */ /* 0x000fe200078e00ff */
[----:B------:R-:W-:Y:S02]  /*16df0*/  HSET2.LE.AND R2, R9, R216, PT ;  /* 0x000000d809027233 */ /* 0x000fe40003803000 */
[----:B------:R-:W-:Y:S01]  /*16e00*/  LOP3.LUT R9, R0, R28, RZ, 0xc0, !PT ;  /* 0x0000001c00097212 */ /* 0x000fe200078ec0ff */
[----:B------:R-:W-:Y:S01]  /*16e10*/  IMAD.MOV.U32 R28, RZ, RZ, R67 ;  /* 0x000000ffff1c7224 */ /* 0x000fe200078e0043 */
[----:B------:R-:W-:Y:S01]  /*16e20*/  LOP3.LUT R3, R117, UR18, R84, 0x96, !PT ;  /* 0x0000001275037c12 */ /* 0x000fe2000f8e9654 */
[----:B------:R-:W-:Y:S01]  /*16e30*/  IMAD.MOV.U32 R84, RZ, RZ, R78 ;  /* 0x000000ffff547224 */ /* 0x000fe200078e004e */
[----:B------:R-:W-:Y:S01]  /*16e40*/  LOP3.LUT R12, R2, R81, RZ, 0xc0, !PT ;  /* 0x00000051020c7212 */ /* 0x000fe200078ec0ff */
[----:B------:R-:W-:Y:S01]  /*16e50*/  IMAD.MOV.U32 R78, RZ, RZ, R73 ;  /* 0x000000ffff4e7224 */ /* 0x000fe200078e0049 */
[----:B------:R-:W-:Y:S01]  /*16e60*/  LOP3.LUT R2, R5, UR16, R116, 0x96, !PT ;  /* 0x0000001005027c12 */ /* 0x000fe2000f8e9674 */
[----:B------:R-:W-:-:S04]  /*16e70*/  IMAD.WIDE.U32 R6, R3, -0x2daee0ad, RZ ;  /* 0xd2511f5303067825 */ /* 0x000fc800078e00ff */
[----:B------:R-:W-:Y:S01]  /*16e80*/  IMAD.WIDE.U32 R2, R2, -0x2daee0ad, RZ ;  /* 0xd2511f5302027825 */ /* 0x000fe200078e00ff */
[----:B------:R-:W-:-:S03]  /*16e90*/  LOP3.LUT R0, R7, UR15, R236, 0x96, !PT ;  /* 0x0000000f07007c12 */ /* 0x000fc6000f8e96ec */
[----:B------:R-:W-:Y:S01]  /*16ea0*/  IMAD.MOV.U32 R73, RZ, RZ, R107 ;  /* 0x000000ffff497224 */ /* 0x000fe200078e006b */
[----:B------:R-:W-:Y:S01]  /*16eb0*/  LOP3.LUT R3, R3, UR11, R6, 0x96, !PT ;  /* 0x0000000b03037c12 */ /* 0x000fe2000f8e9606 */
[----:B------:R-:W-:-:S04]  /*16ec0*/  IMAD.WIDE.U32 R6, R0, -0x326172a9, RZ ;  /* 0xcd9e8d5700067825 */ /* 0x000fc800078e00ff */
[----:B------:R-:W-:Y:S01]  /*16ed0*/  IMAD.MOV.U32 R107, RZ, RZ, R112 ;  /* 0x000000ffff6b7224 */ /* 0x000fe200078e0070 */
[----:B------:R-:W-:Y:S01]  /*16ee0*/  LOP3.LUT R0, R7, UR12, R4, 0x96, !PT ;  /* 0x0000000c07007c12 */ /* 0x000fe2000f8e9604 */
[----:B------:R-:W-:-:S04]  /*16ef0*/  IMAD.WIDE.U32 R112, R3, -0x326172a9, RZ ;  /* 0xcd9e8d5703707825 */ /* 0x000fc800078e00ff */
[----:B------:R-:W-:Y:S01]  /*16f00*/  IMAD.MOV.U32 R81, RZ, RZ, R26 ;  /* 0x000000ffff517224 */ /* 0x000fe200078e001a */
[----:B------:R-:W-:Y:S01]  /*16f10*/  LOP3.LUT R3, R113, UR10, R6, 0x96, !PT ;  /* 0x0000000a71037c12 */ /* 0x000fe2000f8e9606 */
[----:B------:R-:W-:Y:S02]  /*16f20*/  IMAD.MOV.U32 R26, RZ, RZ, R57 ;  /* 0x000000ffff1a7224 */ /* 0x000fe400078e0039 */
[----:B------:R-:W-:Y:S01]  /*16f30*/  IMAD.WIDE.U32 R4, R0, -0x2daee0ad, RZ ;  /* 0xd2511f5300047825 */ /* 0x000fe200078e00ff */
[----:B------:R-:W-:-:S03]  /*16f40*/  HSET2.LE.AND R0, R15, R216, PT ;  /* 0x000000d80f007233 */ /* 0x000fc60003803000 */
[----:B------:R-:W-:Y:S01]  /*16f50*/  IMAD.MOV.U32 R67, RZ, RZ, R115 ;  /* 0x000000ffff437224 */ /* 0x000fe200078e0073 */
[----:B------:R-:W-:Y:S01]  /*16f60*/  LOP3.LUT R5, R5, UR9, R2, 0x96, !PT ;  /* 0x0000000905057c12 */ /* 0x000fe2000f8e9602 */
[----:B------:R-:W-:Y:S01]  /*16f70*/  IMAD.MOV.U32 R57, RZ, RZ, R114 ;  /* 0x000000ffff397224 */ /* 0x000fe200078e0072 */
[--C-:B------:R-:W-:Y:S01]  /*16f80*/  HSET2.LE.AND R2, R14, R216.reuse, PT ;  /* 0x000000d80e027233 */ /* 0x100fe20003803000 */
[----:B------:R-:W-:Y:S01]  /*16f90*/  IMAD.WIDE.U32 R114, R3, -0x2daee0ad, RZ ;  /* 0xd2511f5303727825 */ /* 0x000fe200078e00ff */
[----:B------:R-:W-:Y:S01]  /*16fa0*/  HSET2.LE.AND R3, R13, R216, PT ;  /* 0x000000d80d037233 */ /* 0x000fe20003803000 */
[----:B------:R-:W-:Y:S02]  /*16fb0*/  LOP3.LUT R13, R0, R83, RZ, 0xc0, !PT ;  /* 0x00000053000d7212 */ /* 0x000fe400078ec0ff */
[----:B------:R-:W-:Y:S01]  /*16fc0*/  LOP3.LUT R14, R2, R252, RZ, 0xc0, !PT ;  /* 0x000000fc020e7212 */ /* 0x000fe200078ec0ff */
[----:B------:R-:W-:Y:S01]  /*16fd0*/  IMAD.WIDE.U32 R206, R5, -0x326172a9, RZ ;  /* 0xcd9e8d5705ce7825 */ /* 0x000fe200078e00ff */
[----:B------:R-:W-:-:S02]  /*16fe0*/  LOP3.LUT R4, R115, UR6, R4, 0x96, !PT ;  /* 0x0000000673047c12 */ /* 0x000fc4000f8e9604 */
[----:B------:R-:W-:Y:S01]  /*16ff0*/  LOP3.LUT R15, R3, R232, RZ, 0xc0, !PT ;  /* 0x000000e8030f7212 */ /* 0x000fe200078ec0ff */
[----:B------:R-:W-:Y:S02]  /*17000*/  IMAD.MOV.U32 R86, RZ, RZ, R28 ;  /* 0x000000ffff567224 */ /* 0x000fe400078e001c */
[----:B------:R-:W-:-:S04]  /*17010*/  IMAD.WIDE.U32 R2, R4, -0x326172a9, RZ ;  /* 0xcd9e8d5704027825 */ /* 0x000fc800078e00ff */
[----:B------:R-:W-:Y:S02]  /*17020*/  IMAD.MOV.U32 R28, RZ, RZ, R75 ;  /* 0x000000ffff1c7224 */ /* 0x000fe400078e004b */
[----:B------:R-:W-:Y:S02]  /*17030*/  IMAD.MOV.U32 R88, RZ, RZ, R73 ;  /* 0x000000ffff587224 */ /* 0x000fe400078e0049 */
[----:B------:R-:W-:Y:S02]  /*17040*/  IMAD.MOV.U32 R60, RZ, RZ, R67 ;  /* 0x000000ffff3c7224 */ /* 0x000fe400078e0043 */
[----:B------:R-:W-:Y:S02]  /*17050*/  IMAD.MOV.U32 R21, RZ, RZ, R57 ;  /* 0x000000ffff157224 */ /* 0x000fe400078e0039 */
[----:B------:R-:W-:Y:S02]  /*17060*/  IMAD.MOV.U32 R75, RZ, RZ, R55 ;  /* 0x000000ffff4b7224 */ /* 0x000fe400078e0037 */
[----:B------:R-:W-:-:S02]  /*17070*/  IMAD.MOV.U32 R18, RZ, RZ, R107 ;  /* 0x000000ffff127224 */ /* 0x000fc400078e006b */
[----:B------:R-:W-:Y:S01]  /*17080*/  IMAD.MOV.U32 R67, RZ, RZ, R111 ;  /* 0x000000ffff437224 */ /* 0x000fe200078e006f */
[C---:B------:R-:W-:Y:S01]  /*17090*/  LOP3.LUT R111, R2.reuse, 0xff, RZ, 0xc0, !PT ;  /* 0x000000ff026f7812 */ /* 0x040fe200078ec0ff */
[----:B------:R-:W-:Y:S01]  /*170a0*/  IMAD.MOV.U32 R57, RZ, RZ, R110 ;  /* 0x000000ffff397224 */ /* 0x000fe200078e006e */
[--C-:B------:R-:W-:Y:S01]  /*170b0*/  SHF.R.U32.HI R110, RZ, 0x10, R2.reuse ;  /* 0x00000010ff6e7819 */ /* 0x100fe20000011602 */
[----:B------:R-:W-:Y:S01]  /*170c0*/  IMAD.MOV.U32 R55, RZ, RZ, R109 ;  /* 0x000000ffff377224 */ /* 0x000fe200078e006d */
[----:B------:R-:W-:Y:S01]  /*170d0*/  SHF.R.U32.HI R109, RZ, 0x18, R2 ;  /* 0x00000018ff6d7819 */ /* 0x000fe20000011602 */
[----:B------:R-:W-:Y:S01]  /*170e0*/  IMAD.MOV.U32 R73, RZ, RZ, R108 ;  /* 0x000000ffff497224 */ /* 0x000fe200078e006c */
[----:B------:R-:W-:Y:S01]  /*170f0*/  LOP3.LUT R108, R2, 0xffff, RZ, 0xc0, !PT ;  /* 0x0000ffff026c7812 */ /* 0x000fe200078ec0ff */
[----:B------:R-:W-:Y:S01]  /*17100*/  IMAD.MOV.U32 R107, RZ, RZ, R36 ;  /* 0x000000ffff6b7224 */ /* 0x000fe200078e0024 */
[----:B------:R-:W-:Y:S01]  /*17110*/  LOP3.LUT R36, R3, UR13, R206, 0x96, !PT ;  /* 0x0000000d03247c12 */ /* 0x000fe2000f8e96ce */
[----:B------:R-:W-:-:S04]  /*17120*/  IMAD.WIDE.U32 R2, R25, -0x326172a9, RZ ;  /* 0xcd9e8d5719027825 */ /* 0x000fc800078e00ff */
[----:B------:R-:W-:Y:S01]  /*17130*/  IMAD.MOV.U32 R83, RZ, RZ, R26 ;  /* 0x000000ffff537224 */ /* 0x000fe200078e001a */
[----:B------:R-:W-:Y:S01]  /*17140*/  LOP3.LUT R0, R3, R27, RZ, 0x3c, !PT ;  /* 0x0000001b03007212 */ /* 0x000fe200078e3cff */
[----:B------:R-:W-:Y:S01]  /*17150*/  IMAD.MOV.U32 R89, RZ, RZ, R18 ;  /* 0x000000ffff597224 */ /* 0x000fe200078e0012 */
[----:B------:R-:W-:Y:S01]  /*17160*/  LOP3.LUT R3, R91, UR18, R2, 0x96, !PT ;  /* 0x000000125b037c12 */ /* 0x000fe2000f8e9602 */
[----:B------:R-:W-:Y:S01]  /*17170*/  IMAD.MOV.U32 R91, RZ, RZ, R21 ;  /* 0x000000ffff5b7224 */ /* 0x000fe200078e0015 */
[----:B------:R-:W1:Y:S01]  /*17180*/  LDSM.16.MT88.4 R16, [R173+0x6000] ;  /* 0x00600000ad10783b */ /* 0x000e620000004200 */
[----:B------:R-:W-:-:S04]  /*17190*/  IMAD.WIDE.U32 R26, R0, -0x2daee0ad, RZ ;  /* 0xd2511f53001a7825 */ /* 0x000fc800078e00ff */
[----:B------:R-:W-:Y:S01]  /*171a0*/  IMAD.WIDE.U32 R4, R3, -0x2daee0ad, RZ ;  /* 0xd2511f5303047825 */ /* 0x000fe200078e00ff */
[----:B------:R-:W-:Y:S02]  /*171b0*/  LOP3.LUT R0, R27, UR17, R190, 0x96, !PT ;  /* 0x000000111b007c12 */ /* 0x000fe4000f8e96be */
[----:B------:R-:W-:Y:S01]  /*171c0*/  LOP3.LUT R27, R117, UR18, R2, 0x96, !PT ;  /* 0x00000012751b7c12 */ /* 0x000fe2000f8e9602 */
[----:B------:R-:W-:Y:S02]  /*171d0*/  IMAD.MOV.U32 R95, RZ, RZ, R57 ;  /* 0x000000ffff5f7224 */ /* 0x000fe400078e0039 */
[----:B------:R-:W-:Y:S01]  /*171e0*/  IMAD.WIDE.U32 R24, R0, -0x326172a9, RZ ;  /* 0xcd9e8d5700187825 */ /* 0x000fe200078e00ff */
[----:B------:R-:W-:-:S03]  /*171f0*/  LOP3.LUT R0, R5, UR15, R26, 0x96, !PT ;  /* 0x0000000f05007c12 */ /* 0x000fc6000f8e961a */
        /* <DEDUP_REMOVED lines=13> */
[----:B------:R-:W-:Y:S01]  /*172d0*/  IMAD.MOV.U32 R90, RZ, RZ, R60 ;  /* 0x000000ffff5a7224 */ /* 0x000fe200078e003c */
[----:B-1----:R-:W-:Y:S01]  /*172e0*/  HMMA.16816.F32 R40, R8, R18, R244 ;  /* 0x000000120828723c */ /* 0x002fe200000018f4 */
[----:B------:R-:W-:Y:S02]  /*172f0*/  IMAD.MOV.U32 R88, RZ, RZ, R75 ;  /* 0x000000ffff587224 */ /* 0x000fe400078e004b */
[----:B------:R-:W-:-:S04]  /*17300*/  IMAD.WIDE.U32 R20, R0, -0x2daee0ad, RZ ;  /* 0xd2511f5300147825 */ /* 0x000fc800078e00ff */
        /* <DEDUP_REMOVED lines=9> */
[C---:B------:R-:W-:Y:S01]  /*173a0*/  LOP3.LUT R3, R2.reuse, 0xffff, RZ, 0xc0, !PT ;  /* 0x0000ffff02037812 */ /* 0x040fe200078ec0ff */
[----:B------:R-:W-:Y:S01]  /*173b0*/  HMMA.16816.F32 R72, R8, R16, R228 ;  /* 0x000000100848723c */ /* 0x000fe200000018e4 */
[----:B------:R-:W-:Y:S02]  /*173c0*/  IMAD.MOV.U32 R190, RZ, RZ, R82 ;  /* 0x000000ffffbe7224 */ /* 0x000fe400078e0052 */
[----:B------:R-:W-:Y:S01]  /*173d0*/  SHF.R.U32.HI R4, RZ, 0x8, R3 ;  /* 0x00000008ff047819 */ /* 0x000fe20000011603 */
[----:B------:R-:W-:Y:S01]  /*173e0*/  IMAD.MOV.U32 R191, RZ, RZ, R81 ;  /* 0x000000ffffbf7224 */ /* 0x000fe200078e0051 */
[----:B------:R-:W-:Y:S01]  /*173f0*/  LOP3.LUT R3, R2, 0xff, RZ, 0xc0, !PT ;  /* 0x000000ff02037812 */ /* 0x000fe200078ec0ff */
[----:B------:R-:W-:-:S02]  /*17400*/  IMAD.MOV.U32 R232, RZ, RZ, R80 ;  /* 0x000000ffffe87224 */ /* 0x000fc400078e0050 */
[----:B------:R-:W-:Y:S01]  /*17410*/  IMAD.MOV.U32 R252, RZ, RZ, R79 ;  /* 0x000000fffffc7224 */ /* 0x000fe200078e004f */
[----:B------:R-:W-:Y:S01]  /*17420*/  PRMT R3, R3, 0x5410, R4 ;  /* 0x0000541003037816 */ /* 0x000fe20000000004 */
[----:B------:R-:W-:Y:S01]  /*17430*/  IMAD.MOV.U32 R214, RZ, RZ, R78 ;  /* 0x000000ffffd67224 */ /* 0x000fe200078e004e */
[----:B------:R-:W-:Y:S01]  /*17440*/  SHF.R.U32.HI R4, RZ, 0x10, R2 ;  /* 0x00000010ff047819 */ /* 0x000fe20000011602 */
[----:B------:R-:W-:Y:S02]  /*17450*/  IMAD.MOV.U32 R236, RZ, RZ, R76 ;  /* 0x000000ffffec7224 */ /* 0x000fe400078e004c */
[----:B------:R-:W-:-:S05]  /*17460*/  HSET2.LE.AND R3, R3, R216, PT ;  /* 0x000000d803037233 */ /* 0x000fca0003803000 */
[----:B------:R-:W-:Y:S01]  /*17470*/  LOP3.LUT R6, R3, R30, RZ, 0xc0, !PT ;  /* 0x0000001e03067212 */ /* 0x000fe200078ec0ff */
[----:B------:R-:W-:Y:S01]  /*17480*/  IMAD.MOV.U32 R228, RZ, RZ, R191 ;  /* 0x000000ffffe47224 */ /* 0x000fe200078e00bf */
[----:B------:R-:W-:Y:S01]  /*17490*/  SHF.R.U32.HI R3, RZ, 0x18, R2 ;  /* 0x00000018ff037819 */ /* 0x000fe20000011602 */
[----:B------:R-:W-:Y:S01]  /*174a0*/  IMAD.MOV.U32 R229, RZ, RZ, R232 ;  /* 0x000000ffffe57224 */ /* 0x000fe200078e00e8 */
[----:B------:R-:W-:Y:S01]  /*174b0*/  LOP3.LUT R2, R4, 0xff, RZ, 0xc0, !PT ;  /* 0x000000ff04027812 */ /* 0x000fe200078ec0ff */
[----:B------:R-:W-:Y:S02]  /*174c0*/  IMAD.MOV.U32 R230, RZ, RZ, R252 ;  /* 0x000000ffffe67224 */ /* 0x000fe400078e00fc */
[----:B------:R-:W-:Y:S01]  /*174d0*/  IMAD.MOV.U32 R30, RZ, RZ, R86 ;  /* 0x000000ffff1e7224 */ /* 0x000fe200078e0056 */
[----:B------:R-:W-:-:S05]  /*174e0*/  PRMT R2, R2, 0x5410, R3 ;  /* 0x0000541002027816 */ /* 0x000fca0000000003 */
[----:B------:R-:W-:-:S05]  /*174f0*/  HSET2.LE.AND R2, R2, R216, PT ;  /* 0x000000d802027233 */ /* 0x000fca0003803000 */
[----:B------:R-:W-:Y:S01]  /*17500*/  LOP3.LUT R7, R2, R29, RZ, 0xc0, !PT ;  /* 0x0000001d02077212 */ /* 0x000fe200078ec0ff */
[----:B------:R-:W-:Y:S01]  /*17510*/  IMAD.MOV.U32 R29, RZ, RZ, R44 ;  /* 0x000000ffff1d7224 */ /* 0x000fe200078e002c */
        /* <DEDUP_REMOVED lines=8> */
[----:B------:R-:W-:Y:S02]  /*175a0*/  SHF.R.U32.HI R2, RZ, 0x18, R0 ;  /* 0x00000018ff027819 */ /* 0x000fe40000011600 */
[----:B------:R-:W-:Y:S01]  /*175b0*/  LOP3.LUT R0, R3, 0xff, RZ, 0xc0, !PT ;  /* 0x000000ff03007812 */ /* 0x000fe200078ec0ff */
[----:B------:R-:W-:-:S03]  /*175c0*/  IMAD.MOV.U32 R3, RZ, RZ, R83 ;  /* 0x000000ffff037224 */ /* 0x000fc600078e0053 */
[----:B------:R-:W-:-:S05]  /*175d0*/  PRMT R0, R0, 0x5410, R2 ;  /* 0x0000541000007816 */ /* 0x000fca0000000002 */
[----:B------:R-:W-:-:S05]  /*175e0*/  HSET2.LE.AND R0, R0, R216, PT ;  /* 0x000000d800007233 */ /* 0x000fca0003803000 */
[----:B------:R-:W-:-:S07]  /*175f0*/  LOP3.LUT R5, R0, R31, RZ, 0xc0, !PT ;  /* 0x0000001f00057212 */ /* 0x000fce00078ec0ff */
[C---:B------:R-:W-:Y:S08]  /*17600*/  HMMA.16816.F32 R64, R4.reuse, R16, R136 ;  /* 0x000000100440723c */ /* 0x040ff00000001888 */
[----:B------:R-:W-:Y:S01]  /*17610*/  HMMA.16816.F32 R60, R4, R18, R132 ;  /* 0x00000012043c723c */ /* 0x000fe20000001884 */
[----:B---3--:R-:W1:Y:S01]  /*17620*/  LDSM.16.MT88.4 R16, [R176+0x6000] ;  /* 0x00600000b010783b */ /* 0x008e620000004200 */
[----:B------:R-:W-:-:S02]  /*17630*/  IMAD.MOV.U32 R44, RZ, RZ, R188 ;  /* 0x000000ffff2c7224 */ /* 0x000fc400078e00bc */
[----:B------:R-:W-:Y:S01]  /*17640*/  IMAD.MOV.U32 R84, RZ, RZ, R187 ;  /* 0x000000ffff547224 */ /* 0x000fe200078e00bb */
[----:B------:R3:W5:Y:S03]  /*17650*/  LDL.LU R188, [R1+0x198] ;  /* 0x0001980001bc7983 */ /* 0x0007660000300800 */
[-C--:B-1----:R-:W-:Y:S08]  /*17660*/  HMMA.16816.F32 R100, R8, R16.reuse, R100 ;  /* 0x000000100864723c */ /* 0x082ff00000001864 */
[C---:B------:R-:W-:Y:S08]  /*17670*/  HMMA.16816.F32 R80, R4.reuse, R16, R128 ;  /* 0x000000100450723c */ /* 0x040ff00000001880 */
[-C--:B------:R-:W-:Y:S08]  /*17680*/  HMMA.16816.F32 R76, R4, R18.reuse, R124 ;  /* 0x00000012044c723c */ /* 0x080ff0000000187c */
[----:B------:R-:W-:Y:S01]  /*17690*/  HMMA.16816.F32 R96, R8, R18, R96 ;  /* 0x000000120860723c */ /* 0x000fe20000001860 */
[----:B----4-:R-:W1:Y:S01]  /*176a0*/  LDSM.16.MT88.4 R16, [R174+0x6000] ;  /* 0x00600000ae10783b */ /* 0x010e620000004200 */
[----:B------:R-:W-:-:S02]  /*176b0*/  IMAD.MOV.U32 R139, RZ, RZ, R190 ;  /* 0x000000ffff8b7224 */ /* 0x000fc400078e00be */
[----:B------:R-:W-:Y:S01]  /*176c0*/  IMAD.MOV.U32 R190, RZ, RZ, R85 ;  /* 0x000000ffffbe7224 */ /* 0x000fe200078e0055 */
[----:B------:R3:W5:Y:S01]  /*176d0*/  LDL.LU R187, [R1+0x194] ;  /* 0x0001940001bb7983 */ /* 0x0007620000300800 */
        /* <DEDUP_REMOVED lines=14> */
[----:B------:R-:W-:Y:S01]  /*177c0*/  IMAD.MOV.U32 R32, RZ, RZ, R52 ;  /* 0x000000ffff207224 */ /* 0x000fe200078e0034 */
        /* <DEDUP_REMOVED lines=33> */
[----:B------:R3:W5:Y:S01]  /*179e0*/  LDL.LU R185, [R1+0x18c] ;  /* 0x00018c0001b97983 */ /* 0x0007620000300800 */
[----:B------:R-:W-:-:S02]  /*179f0*/  IMAD.MOV.U32 R138, RZ, RZ, R3 ;  /* 0x000000ffff8a7224 */ /* 0x000fc400078e0003 */
[----:B------:R-:W-:Y:S01]  /*17a00*/  IMAD.MOV.U32 R139, RZ, RZ, R22 ;  /* 0x000000ffff8b7224 */ /* 0x000fe200078e0016 */
[----:B------:R3:W5:Y:S01]  /*17a10*/  LDL.LU R184, [R1+0x188] ;  /* 0x0001880001b87983 */ /* 0x0007620000300800 */
[----:B------:R-:W-:Y:S02]  /*17a20*/  IMAD.MOV.U32 R0, RZ, RZ, R47 ;  /* 0x000000ffff007224 */ /* 0x000fe400078e002f */
[----:B------:R-:W-:Y:S02]  /*17a30*/  IMAD.MOV.U32 R2, RZ, RZ, R122 ;  /* 0x000000ffff027224 */ /* 0x000fe400078e007a */
[----:B------:R-:W-:Y:S02]  /*17a40*/  IMAD.MOV.U32 R3, RZ, RZ, R180 ;  /* 0x000000ffff037224 */ /* 0x000fe400078e00b4 */
        /* <DEDUP_REMOVED lines=10> */
[----:B------:R-:W-:Y:S01]  /*17af0*/  HMMA.16816.F32 R84, R8, R16, R84 ;  /* 0x000000100854723c */ /* 0x000fe20000001854 */
[----:B------:R-:W-:Y:S01]  /*17b00*/  IMAD.MOV.U32 R0, RZ, RZ, R107 ;  /* 0x000000ffff007224 */ /* 0x000fe200078e006b */
[----:B------:R-:W1:Y:S01]  /*17b10*/  LDSM.16.MT88.4 R8, [R173+0x6800] ;  /* 0x00680000ad08783b */ /* 0x000e620000004200 */
[----:B------:R-:W-:-:S04]  /*17b20*/  IMAD.WIDE.U32 R2, R21, -0x2daee0ad, RZ ;  /* 0xd2511f5315027825 */ /* 0x000fc800078e00ff */
[----:B------:R-:W-:Y:S01]  /*17b30*/  IMAD.MOV.U32 R249, RZ, RZ, R0 ;  /* 0x000000fffff97224 */ /* 0x000fe200078e0000 */
[----:B------:R-:W-:Y:S02]  /*17b40*/  LOP3.LUT R0, R3, UR14, R20, 0x96, !PT ;  /* 0x0000000e03007c12 */ /* 0x000fe4000f8e9614 */
[----:B------:R-:W-:Y:S01]  /*17b50*/  LOP3.LUT R3, R2, 0xffff, RZ, 0xc0, !PT ;  /* 0x0000ffff02037812 */ /* 0x000fe200078ec0ff */
[----:B------:R-:W-:Y:S07]  /*17b60*/  HMMA.16816.F32 R32, R4, R18, R32 ;  /* 0x000000120420723c */ /* 0x000fee0000001820 */
[----:B------:R-:W-:-:S02]  /*17b70*/  SHF.R.U32.HI R5, RZ, 0x8, R3 ;  /* 0x00000008ff057819 */ /* 0x000fc40000011603 */
[----:B------:R-:W-:Y:S02]  /*17b80*/  LOP3.LUT R4, R2, 0xff, RZ, 0xc0, !PT ;  /* 0x000000ff02047812 */ /* 0x000fe400078ec0ff */
[----:B------:R-:W-:Y:S02]  /*17b90*/  SHF.R.U32.HI R3, RZ, 0x10, R2 ;  /* 0x00000010ff037819 */ /* 0x000fe40000011602 */
[----:B------:R-:W-:Y:S02]  /*17ba0*/  PRMT R16, R4, 0x5410, R5 ;  /* 0x0000541004107816 */ /* 0x000fe40000000005 */
[----:B------:R-:W-:Y:S02]  /*17bb0*/  SHF.R.U32.HI R4, RZ, 0x10, R0 ;  /* 0x00000010ff047819 */ /* 0x000fe40000011600 */
[----:B------:R-:W-:Y:S02]  /*17bc0*/  SHF.R.U32.HI R7, RZ, 0x18, R2 ;  /* 0x00000018ff077819 */ /* 0x000fe40000011602 */
[----:B------:R-:W-:-:S02]  /*17bd0*/  LOP3.LUT R5, R3, 0xff, RZ, 0xc0, !PT ;  /* 0x000000ff03057812 */ /* 0x000fc400078ec0ff */
[C---:B------:R-:W-:Y:S02]  /*17be0*/  LOP3.LUT R2, R0.reuse, 0xffff, RZ, 0xc0, !PT ;  /* 0x0000ffff00027812 */ /* 0x040fe400078ec0ff */
[----:B------:R-:W-:Y:S02]  /*17bf0*/  LOP3.LUT R6, R0, 0xff, RZ, 0xc0, !PT ;  /* 0x000000ff00067812 */ /* 0x000fe400078ec0ff */
        /* <DEDUP_REMOVED lines=13> */
[----:B------:R-:W-:Y:S01]  /*17cd0*/  LOP3.LUT R5, R3, R105, RZ, 0xc0, !PT ;  /* 0x0000006903057212 */ /* 0x000fe200078ec0ff */
[----:B------:R-:W-:Y:S01]  /*17ce0*/  IMAD.MOV.U32 R250, RZ, RZ, R137 ;  /* 0x000000fffffa7224 */ /* 0x000fe200078e0089 */
[----:B------:R-:W-:Y:S01]  /*17cf0*/  LOP3.LUT R7, R0, R23, RZ, 0xc0, !PT ;  /* 0x0000001700077212 */ /* 0x000fe200078ec0ff */
[----:B------:R-:W-:Y:S01]  /*17d00*/  IMAD.MOV.U32 R251, RZ, RZ, R138 ;  /* 0x000000fffffb7224 */ /* 0x000fe200078e008a */
[----:B------:R-:W-:Y:S01]  /*17d10*/  LOP3.LUT R4, R2, R106, RZ, 0xc0, !PT ;  /* 0x0000006a02047212 */ /* 0x000fe200078ec0ff */
[----:B------:R-:W-:Y:S01]  /*17d20*/  IMAD.MOV.U32 R137, RZ, RZ, R107 ;  /* 0x000000ffff897224 */ /* 0x000fe200078e006b */
[-C--:B-1----:R-:W-:Y:S01]  /*17d30*/  HMMA.16816.F32 R124, R12, R8.reuse, R72 ;  /* 0x000000080c7c723c */ /* 0x082fe20000001848 */
[----:B------:R-:W-:Y:S01]  /*17d40*/  IMAD.MOV.U32 R138, RZ, RZ, R22 ;  /* 0x000000ffff8a7224 */ /* 0x000fe200078e0016 */
[----:B------:R-:W1:Y:S04]  /*17d50*/  LDSM.16.MT88.4 R16, [R174+0x6800] ;  /* 0x00680000ae10783b */ /* 0x000e680000004200 */
[----:B------:R-:W2:Y:S02]  /*17d60*/  LDSM.16.MT88.4 R20, [R176+0x6800] ;  /* 0x00680000b014783b */ /* 0x000ea40000004200 */
[C---:B------:R-:W-:Y:S08]  /*17d70*/  HMMA.16816.F32 R64, R4.reuse, R8, R64 ;  /* 0x000000080440723c */ /* 0x040ff00000001840 */
[-C--:B------:R-:W-:Y:S08]  /*17d80*/  HMMA.16816.F32 R60, R4, R10.reuse, R60 ;  /* 0x0000000a043c723c */ /* 0x080ff0000000183c */
[----:B------:R-:W-:Y:S01]  /*17d90*/  HMMA.16816.F32 R104, R12, R10, R40 ;  /* 0x0000000a0c68723c */ /* 0x000fe20000001828 */
[----:B------:R-:W4:Y:S01]  /*17da0*/  LDSM.16.MT88.4 R8, [R175+0x6800] ;  /* 0x00680000af08783b */ /* 0x000f220000004200 */
[----:B------:R-:W-:-:S05]  /*17db0*/  LOP3.LUT R2, R25, UR16, R116, 0x96, !PT ;  /* 0x0000001019027c12 */ /* 0x000fca000f8e9674 */
[----:B------:R-:W-:Y:S01]  /*17dc0*/  IMAD.WIDE.U32 R2, R2, -0x2daee0ad, RZ ;  /* 0xd2511f5302027825 */ /* 0x000fe200078e00ff */
[C---:B-1----:R-:W-:Y:S08]  /*17dd0*/  HMMA.16816.F32 R56, R4.reuse, R16, R56 ;  /* 0x000000100438723c */ /* 0x042ff00000001838 */
[C---:B--2---:R-:W-:Y:S08]  /*17de0*/  HMMA.16816.F32 R80, R4.reuse, R20, R80 ;  /* 0x000000140450723c */ /* 0x044ff00000001850 */
[C---:B------:R-:W-:Y:S08]  /*17df0*/  HMMA.16816.F32 R76, R4.reuse, R22, R76 ;  /* 0x00000016044c723c */ /* 0x040ff0000000184c */
[C---:B------:R-:W-:Y:S08]  /*17e00*/  HMMA.16816.F32 R52, R4.reuse, R18, R52 ;  /* 0x000000120434723c */ /* 0x040ff00000001834 */
[C---:B----4-:R-:W-:Y:S08]  /*17e10*/  HMMA.16816.F32 R44, R4.reuse, R8, R44 ;  /* 0x00000008042c723c */ /* 0x050ff0000000182c */
        /* <DEDUP_REMOVED lines=9> */
[----:B------:R-:W-:-:S05]  /*17eb0*/  IMAD.WIDE.U32 R24, R3, -0x2daee0ad, RZ ;  /* 0xd2511f5303187825 */ /* 0x000fca00078e00ff */
[----:B------:R-:W-:Y:S02]  /*17ec0*/  LOP3.LUT R3, R25, UR6, R4, 0x96, !PT ;  /* 0x0000000619037c12 */ /* 0x000fe4000f8e9604 */
[----:B------:R-:W-:-:S03]  /*17ed0*/  LOP3.LUT R4, R5, UR9, R2, 0x96, !PT ;  /* 0x0000000905047c12 */ /* 0x000fc6000f8e9602 */
[----:B------:R-:W-:Y:S01]  /*17ee0*/  IMAD.WIDE.U32 R2, R3, -0x326172a9, RZ ;  /* 0xcd9e8d5703027825 */ /* 0x000fe200078e00ff */
[----:B------:R-:W-:Y:S04]  /*17ef0*/  HMMA.16816.F32 R72, R12, R10, R28 ;  /* 0x0000000a0c48723c */ /* 0x000fe8000000181c */
[----:B------:R-:W-:-:S03]  /*17f00*/  LOP3.LUT R0, R2, 0xffff, RZ, 0xc0, !PT ;  /* 0x0000ffff02007812 */ /* 0x000fc600078ec0ff */
[----:B------:R-:W-:Y:S01]  /*17f10*/  IMAD.WIDE.U32 R28, R4, -0x326172a9, RZ ;  /* 0xcd9e8d57041c7825 */ /* 0x000fe200078e00ff */
[----:B------:R-:W-:Y:S02]  /*17f20*/  SHF.R.U32.HI R5, RZ, 0x8, R0 ;  /* 0x00000008ff057819 */ /* 0x000fe40000011600 */
[----:B------:R-:W-:Y:S02]  /*17f30*/  LOP3.LUT R4, R2, 0xff, RZ, 0xc0, !PT ;  /* 0x000000ff02047812 */ /* 0x000fe400078ec0ff */
[----:B------:R-:W-:Y:S02]  /*17f40*/  LOP3.LUT R0, R3, UR13, R28, 0x96, !PT ;  /* 0x0000000d03007c12 */ /* 0x000fe4000f8e961c */
        /* <DEDUP_REMOVED lines=8> */
[----:B------:R-:W-:Y:S02]  /*17fd0*/  LDSM.16.MT88.4 R8, [R173+0x7000] ;  /* 0x00700000ad08783b */ /* 0x000fe40000004200 */
[C---:B------:R-:W-:Y:S02]  /*17fe0*/  HMMA.16816.F32 R96, R12.reuse, R22, R96 ;  /* 0x000000160c60723c */ /* 0x040fe40000001860 */
[----:B------:R-:W1:Y:S06]  /*17ff0*/  LDSM.16.MT88.4 R20, [R175+0x7000] ;  /* 0x00700000af14783b */ /* 0x000e6c0000004200 */
[C---:B------:R-:W-:Y:S08]  /*18000*/  HMMA.16816.F32 R92, R12.reuse, R16, R92 ;  /* 0x000000100c5c723c */ /* 0x040ff0000000185c */
[----:B------:R-:W-:Y:S01]  /*18010*/  HMMA.16816.F32 R88, R12, R18, R88 ;  /* 0x000000120c58723c */ /* 0x000fe20000001858 */
[----:B------:R-:W2:Y:S04]  /*18020*/  LDSM.16.MT88.4 R12, [R176+0x7000] ;  /* 0x00700000b00c783b */ /* 0x000ea80000004200 */
        /* <DEDUP_REMOVED lines=15> */
[----:B------:R-:W-:Y:S01]  /*18120*/  LOP3.LUT R7, R0, R119, RZ, 0xc0, !PT ;  /* 0x0000007700077212 */ /* 0x000fe200078ec0ff */
[----:B------:R-:W-:Y:S01]  /*18130*/  IMAD.MOV.U32 R122, RZ, RZ, R181 ;  /* 0x000000ffff7a7224 */ /* 0x000fe200078e00b5 */
[----:B------:R-:W-:Y:S01]  /*18140*/  LOP3.LUT R0, R110, 0xff, RZ, 0xc0, !PT ;  /* 0x000000ff6e007812 */ /* 0x000fe200078ec0ff */
[----:B------:R-:W-:Y:S02]  /*18150*/  IMAD.MOV.U32 R243, RZ, RZ, R244 ;  /* 0x000000fffff37224 */ /* 0x000fe400078e00f4 */
[----:B------:R-:W-:-:S02]  /*18160*/  IMAD.MOV.U32 R226, RZ, RZ, R245 ;  /* 0x000000ffffe27224 */ /* 0x000fc400078e00f5 */
[----:B------:R-:W-:Y:S01]  /*18170*/  IMAD.MOV.U32 R227, RZ, RZ, R246 ;  /* 0x000000ffffe37224 */ /* 0x000fe200078e00f6 */
[C---:B-1----:R-:W-:Y:S01]  /*18180*/  HMMA.16816.F32 R44, R4.reuse, R20, R44 ;  /* 0x00000014042c723c */ /* 0x042fe2000000182c */
[----:B------:R-:W-:Y:S02]  /*18190*/  IMAD.MOV.U32 R244, RZ, RZ, R247 ;  /* 0x000000fffff47224 */ /* 0x000fe400078e00f7 */
[----:B------:R-:W-:Y:S02]  /*181a0*/  IMAD.MOV.U32 R224, RZ, RZ, R131 ;  /* 0x000000ffffe07224 */ /* 0x000fe400078e0083 */
[----:B------:R-:W-:Y:S02]  /*181b0*/  IMAD.MOV.U32 R242, RZ, RZ, R135 ;  /* 0x000000fffff27224 */ /* 0x000fe400078e0087 */
[----:B------:R-:W-:Y:S01]  /*181c0*/  IMAD.MOV.U32 R241, RZ, RZ, R136 ;  /* 0x000000fffff17224 */ /* 0x000fe200078e0088 */
[----:B--2---:R-:W-:Y:S01]  /*181d0*/  HMMA.16816.F32 R128, R4, R12, R80 ;  /* 0x0000000c0480723c */ /* 0x004fe20000001850 */
[----:B------:R-:W-:-:S02]  /*181e0*/  IMAD.MOV.U32 R247, RZ, RZ, R132 ;  /* 0x000000fffff77224 */ /* 0x000fc400078e0084 */
[----:B------:R-:W-:Y:S02]  /*181f0*/  IMAD.MOV.U32 R30, RZ, RZ, R137 ;  /* 0x000000ffff1e7224 */ /* 0x000fe400078e0089 */
[----:B------:R-:W-:Y:S02]  /*18200*/  IMAD.MOV.U32 R31, RZ, RZ, R138 ;  /* 0x000000ffff1f7224 */ /* 0x000fe400078e008a */
[----:B------:R-:W-:Y:S01]  /*18210*/  IMAD.MOV.U32 R117, RZ, RZ, R139 ;  /* 0x000000ffff757224 */ /* 0x000fe200078e008b */
[C---:B----4-:R-:W-:Y:S01]  /*18220*/  HMMA.16816.F32 R56, R4.reuse, R16, R56 ;  /* 0x000000100438723c */ /* 0x050fe20000001838 */
[----:B------:R-:W-:Y:S02]  /*18230*/  IMAD.MOV.U32 R246, RZ, RZ, R133 ;  /* 0x000000fffff67224 */ /* 0x000fe400078e0085 */
[----:B------:R-:W-:Y:S01]  /*18240*/  IMAD.MOV.U32 R225, RZ, RZ, R123 ;  /* 0x000000ffffe17224 */ /* 0x000fe200078e007b */
[----:B------:R-:W-:Y:S01]  /*18250*/  SHF.R.U32.HI R2, RZ, 0x8, R108 ;  /* 0x00000008ff027819 */ /* 0x000fe2000001166c */
[----:B------:R-:W-:Y:S01]  /*18260*/  IMAD.MOV.U32 R245, RZ, RZ, R134 ;  /* 0x000000fffff57224 */ /* 0x000fe200078e0086 */
[----:B------:R3:W5:Y:S01]  /*18270*/  LDL.LU R181, [R1+0x17c] ;  /* 0x00017c0001b57983 */ /* 0x0007620000300800 */
[----:B------:R-:W-:Y:S01]  /*18280*/  IMAD.MOV.U32 R116, RZ, RZ, R122 ;  /* 0x000000ffff747224 */ /* 0x000fe200078e007a */
[C---:B------:R-:W-:Y:S02]  /*18290*/  HMMA.16816.F32 R136, R4.reuse, R8, R64 ;  /* 0x000000080488723c */ /* 0x040fe40000001840 */
[----:B------:R3:W5:Y:S04]  /*182a0*/  LDL.LU R180, [R1+0x178] ;  /* 0x0001780001b47983 */ /* 0x0007680000300800 */
[----:B------:R3:W5:Y:S02]  /*182b0*/  LDL.LU R179, [R1+0x174] ;  /* 0x0001740001b37983 */ /* 0x0007640000300800 */
[C---:B------:R-:W-:Y:S02]  /*182c0*/  HMMA.16816.F32 R132, R4.reuse, R10, R60 ;  /* 0x0000000a0484723c */ /* 0x040fe4000000183c */
[----:B------:R3:W5:Y:S06]  /*182d0*/  LDL.LU R178, [R1+0x170] ;  /* 0x0001700001b27983 */ /* 0x00076c0000300800 */
[C---:B------:R-:W-:Y:S08]  /*182e0*/  HMMA.16816.F32 R120, R4.reuse, R14, R76 ;  /* 0x0000000e0478723c */ /* 0x040ff0000000184c */
[C---:B------:R-:W-:Y:S08]  /*182f0*/  HMMA.16816.F32 R52, R4.reuse, R18, R52 ;  /* 0x000000120434723c */ /* 0x040ff00000001834 */
[----:B------:R-:W-:Y:S07]  /*18300*/  HMMA.16816.F32 R40, R4, R22, R32 ;  /* 0x000000160428723c */ /* 0x000fee0000001820 */
[----:B------:R-:W-:-:S02]  /*18310*/  PRMT R7, R0, 0x5410, R109 ;  /* 0x0000541000077816 */ /* 0x000fc4000000006d */
        /* <DEDUP_REMOVED lines=11> */
[----:B------:R-:W-:Y:S01]  /*183d0*/  IMAD.MOV.U32 R116, RZ, RZ, R117 ;  /* 0x000000ffff747224 */ /* 0x000fe200078e0075 */
[----:B------:R-:W-:Y:S01]  /*183e0*/  HSET2.LE.AND R0, R2, R216, PT ;  /* 0x000000d802007233 */ /* 0x000fe20003803000 */
[----:B------:R-:W-:Y:S02]  /*183f0*/  IMAD.MOV.U32 R117, RZ, RZ, R30 ;  /* 0x000000ffff757224 */ /* 0x000fe400078e001e */
[----:B------:R-:W-:Y:S02]  /*18400*/  IMAD.MOV.U32 R30, RZ, RZ, R248 ;  /* 0x000000ffff1e7224 */ /* 0x000fe400078e00f8 */
[----:B------:R-:W-:Y:S01]  /*18410*/  IMAD.MOV.U32 R248, RZ, RZ, R249 ;  /* 0x000000fffff87224 */ /* 0x000fe200078e00f9 */
[----:B------:R-:W-:Y:S01]  /*18420*/  LOP3.LUT R5, R0, R116, RZ, 0xc0, !PT ;  /* 0x0000007400057212 */ /* 0x000fe200078ec0ff */
[----:B------:R-:W-:Y:S02]  /*18430*/  IMAD.MOV.U32 R249, RZ, RZ, R243 ;  /* 0x000000fffff97224 */ /* 0x000fe400078e00f3 */
[----:B------:R-:W-:-:S02]  /*18440*/  IMAD.MOV.U32 R116, RZ, RZ, R117 ;  /* 0x000000ffff747224 */ /* 0x000fc400078e0075 */
[----:B------:R-:W-:Y:S02]  /*18450*/  IMAD.MOV.U32 R243, RZ, RZ, R224 ;  /* 0x000000fffff37224 */ /* 0x000fe400078e00e0 */
[----:B------:R-:W-:Y:S02]  /*18460*/  IMAD.MOV.U32 R117, RZ, RZ, R30 ;  /* 0x000000ffff757224 */ /* 0x000fe400078e001e */
[----:B------:R-:W-:Y:S02]  /*18470*/  IMAD.MOV.U32 R224, RZ, RZ, R177 ;  /* 0x000000ffffe07224 */ /* 0x000fe400078e00b1 */
[----:B------:R-:W-:Y:S01]  /*18480*/  IMAD.MOV.U32 R30, RZ, RZ, R248 ;  /* 0x000000ffff1e7224 */ /* 0x000fe200078e00f8 */
[----:B------:R3:W5:Y:S01]  /*18490*/  LDL.LU R177, [R1+0x16c] ;  /* 0x00016c0001b17983 */ /* 0x0007620000300800 */
[----:B------:R-:W-:-:S03]  /*184a0*/  IMAD.MOV.U32 R248, RZ, RZ, R172 ;  /* 0x000000fffff87224 */ /* 0x000fc600078e00ac */
[----:B------:R3:W5:Y:S01]  /*184b0*/  LDL.LU R172, [R1+0x168] ;  /* 0x0001680001ac7983 */ /* 0x0007620000300800 */
        /* <DEDUP_REMOVED lines=12> */
[----:B------:R-:W-:Y:S01]  /*18580*/  SHF.R.U32.HI R11, RZ, 0x10, R2 ;  /* 0x00000010ff0b7819 */ /* 0x000fe20000011602 */
[----:B------:R-:W-:Y:S01]  /*18590*/  HMMA.16816.F32 R108, R4, R12, R100 ;  /* 0x0000000c046c723c */ /* 0x000fe20000001864 */
[----:B------:R-:W-:Y:S01]  /*185a0*/  PRMT R10, R9, 0x5410, R8 ;  /* 0x00005410090a7816 */ /* 0x000fe20000000008 */
[----:B------:R-:W-:-:S05]  /*185b0*/  IMAD.MOV.U32 R66, RZ, RZ, R30 ;  /* 0x000000ffff427224 */ /* 0x000fca00078e001e */
[----:B------:R-:W-:Y:S01]  /*185c0*/  SHF.R.U32.HI R12, RZ, 0x18, R2 ;  /* 0x00000018ff0c7819 */ /* 0x000fe20000011602 */
[----:B------:R-:W-:Y:S01]  /*185d0*/  HMMA.16816.F32 R92, R4, R16, R92 ;  /* 0x00000010045c723c */ /* 0x000fe2000000185c */
[C---:B------:R-:W-:Y:S01]  /*185e0*/  LOP3.LUT R2, R0.reuse, 0xffff, RZ, 0xc0, !PT ;  /* 0x0000ffff00027812 */ /* 0x040fe200078ec0ff */
[----:B------:R-:W-:Y:S01]  /*185f0*/  IMAD.MOV.U32 R65, RZ, RZ, R31 ;  /* 0x000000ffff417224 */ /* 0x000fe200078e001f */
[----:B------:R-:W-:Y:S02]  /*18600*/  LDSM.16.MT88.4 R100, [R176+0x7800] ;  /* 0x00780000b064783b */ /* 0x000fe40000004200 */
[----:B------:R-:W-:Y:S02]  /*18610*/  SHF.R.U32.HI R3, RZ, 0x8, R2 ;  /* 0x00000008ff037819 */ /* 0x000fe40000011602 */
[----:B------:R-:W-:-:S04]  /*18620*/  LOP3.LUT R2, R0, 0xff, RZ, 0xc0, !PT ;  /* 0x000000ff00027812 */ /* 0x000fc800078ec0ff */
[----:B------:R-:W-:Y:S02]  /*18630*/  PRMT R3, R2, 0x5410, R3 ;  /* 0x0000541002037816 */ /* 0x000fe40000000003 */
[--C-:B------:R-:W-:Y:S02]  /*18640*/  SHF.R.U32.HI R2, RZ, 0x10, R0.reuse ;  /* 0x00000010ff027819 */ /* 0x100fe40000011600 */
[----:B------:R-:W-:Y:S02]  /*18650*/  SHF.R.U32.HI R8, RZ, 0x18, R0 ;  /* 0x00000018ff087819 */ /* 0x000fe40000011600 */
[----:B------:R-:W-:Y:S01]  /*18660*/  LOP3.LUT R2, R2, 0xff, RZ, 0xc0, !PT ;  /* 0x000000ff02027812 */ /* 0x000fe200078ec0ff */
[----:B------:R-:W-:Y:S01]  /*18670*/  HSET2.LE.AND R0, R3, R216, PT ;  /* 0x000000d803007233 */ /* 0x000fe20003803000 */
[----:B------:R-:W-:Y:S02]  /*18680*/  LOP3.LUT R9, R11, 0xff, RZ, 0xc0, !PT ;  /* 0x000000ff0b097812 */ /* 0x000fe400078ec0ff */
[----:B------:R-:W-:Y:S01]  /*18690*/  PRMT R2, R2, 0x5410, R8 ;  /* 0x0000541002027816 */ /* 0x000fe20000000008 */
[----:B------:R-:W-:Y:S01]  /*186a0*/  HMMA.16816.F32 R16, R4, R18, R88 ;  /* 0x000000120410723c */ /* 0x000fe20000001858 */
[----:B------:R-:W-:-:S06]  /*186b0*/  PRMT R3, R9, 0x5410, R12 ;  /* 0x0000541009037816 */ /* 0x000fcc000000000c */
[----:B------:R-:W-:Y:S01]  /*186c0*/  LOP3.LUT R88, R0, R222, RZ, 0xc0, !PT ;  /* 0x000000de00587212 */ /* 0x000fe200078ec0ff */
[--C-:B------:R-:W-:Y:S02]  /*186d0*/  HSET2.LE.AND R0, R2, R216.reuse, PT ;  /* 0x000000d802007233 */ /* 0x100fe40003803000 */
[--C-:B------:R-:W-:Y:S02]  /*186e0*/  HSET2.LE.AND R2, R10, R216.reuse, PT ;  /* 0x000000d80a027233 */ /* 0x100fe40003803000 */
[----:B------:R-:W-:-:S03]  /*186f0*/  HSET2.LE.AND R3, R3, R216, PT ;  /* 0x000000d803037233 */ /* 0x000fc60003803000 */
[----:B------:R-:W-:Y:S02]  /*18700*/  LOP3.LUT R90, R2, R218, RZ, 0xc0, !PT ;  /* 0x000000da025a7212 */ /* 0x000fe400078ec0ff */
[----:B------:R-:W-:Y:S02]  /*18710*/  LOP3.LUT R2, R207, UR8, R112, 0x96, !PT ;  /* 0x00000008cf027c12 */ /* 0x000fe4000f8e9670 */
[----:B------:R-:W-:-:S03]  /*18720*/  LOP3.LUT R91, R3, R219, RZ, 0xc0, !PT ;  /* 0x000000db035b7212 */ /* 0x000fc600078ec0ff */
[----:B------:R-:W-:Y:S01]  /*18730*/  IMAD.WIDE.U32 R2, R2, -0x2daee0ad, RZ ;  /* 0xd2511f5302027825 */ /* 0x000fe200078e00ff */
[----:B------:R-:W-:Y:S01]  /*18740*/  LOP3.LUT R89, R0, R221, RZ, 0xc0, !PT ;  /* 0x000000dd00597212 */ /* 0x000fe200078ec0ff */
[----:B------:R-:W-:Y:S01]  /*18750*/  HMMA.16816.F32 R80, R4, R20, R84 ;  /* 0x000000140450723c */ /* 0x000fe20000001854 */
[----:B------:R-:W-:Y:S02]  /*18760*/  LDSM.16.MT88.4 R84, [R174+0x7800] ;  /* 0x00780000ae54783b */ /* 0x000fe40000004200 */
[----:B------:R-:W-:-:S05]  /*18770*/  LOP3.LUT R0, R2, 0xffff, RZ, 0xc0, !PT ;  /* 0x0000ffff02007812 */ /* 0x000fca00078ec0ff */
[C---:B------:R-:W-:Y:S01]  /*18780*/  HMMA.16816.F32 R28, R4.reuse, R14, R96 ;  /* 0x0000000e041c723c */ /* 0x040fe20000001860 */
[----:B------:R-:W-:Y:S01]  /*18790*/  SHF.R.U32.HI R8, RZ, 0x18, R2 ;  /* 0x00000018ff087819 */ /* 0x000fe20000011602 */
[----:B------:R-:W-:Y:S01]  /*187a0*/  IMAD.MOV.U32 R67, RZ, RZ, R117 ;  /* 0x000000ffff437224 */ /* 0x000fe200078e0075 */
[----:B------:R-:W-:Y:S04]  /*187b0*/  STG.E.U16 [R48.64+-0xf0], R170 ;  /* 0xffff10aa30007986 */ /* 0x000fe8000c101522 */
[----:B------:R-:W1:Y:S01]  /*187c0*/  LDSM.16.MT88.4 R116, [R173+0x7800] ;  /* 0x00780000ad74783b */ /* 0x000e620000004200 */
[----:B------:R-:W-:Y:S03]  /*187d0*/  HMMA.16816.F32 R20, R4, R22, R72 ;  /* 0x000000160414723c */ /* 0x000fe60000001848 */
[----:B------:R-:W-:Y:S04]  /*187e0*/  STG.E.U16 [R48.64+-0xee], R167 ;  /* 0xffff12a730007986 */ /* 0x000fe8000c101522 */
[----:B------:R-:W-:Y:S01]  /*187f0*/  SHF.R.U32.HI R4, RZ, 0x8, R0 ;  /* 0x00000008ff047819 */ /* 0x000fe20000011600 */
[----:B------:R-:W2:Y:S01]  /*18800*/  LDSM.16.MT88.4 R12, [R175+0x7800] ;  /* 0x00780000af0c783b */ /* 0x000ea20000004200 */
[----:B------:R-:W-:-:S02]  /*18810*/  LOP3.LUT R0, R3, UR14, R114, 0x96, !PT ;  /* 0x0000000e03007c12 */ /* 0x000fc4000f8e9672 */
[----:B------:R-:W-:Y:S02]  /*18820*/  LOP3.LUT R5, R2, 0xff, RZ, 0xc0, !PT ;  /* 0x000000ff02057812 */ /* 0x000fe400078ec0ff */
[----:B------:R-:W-:Y:S02]  /*18830*/  SHF.R.U32.HI R3, RZ, 0x10, R2 ;  /* 0x00000010ff037819 */ /* 0x000fe40000011602 */
[C---:B------:R-:W-:Y:S02]  /*18840*/  LOP3.LUT R2, R0.reuse, 0xffff, RZ, 0xc0, !PT ;  /* 0x0000ffff00027812 */ /* 0x040fe400078ec0ff */
[----:B------:R-:W-:Y:S01]  /*18850*/  PRMT R9, R5, 0x5410, R4 ;  /* 0x0000541005097816 */ /* 0x000fe20000000004 */
[----:B------:R-:W-:Y:S01]  /*18860*/  STG.E.U16 [R38.64+-0xf0], R165 ;  /* 0xffff10a526007986 */ /* 0x000fe2000c101522 */
[----:B------:R-:W-:Y:S02]  /*18870*/  LOP3.LUT R6, R0, 0xff, RZ, 0xc0, !PT ;  /* 0x000000ff00067812 */ /* 0x000fe400078ec0ff */
[----:B------:R-:W-:Y:S01]  /*18880*/  SHF.R.U32.HI R4, RZ, 0x8, R2 ;  /* 0x00000008ff047819 */ /* 0x000fe20000011602 */
[----:B------:R-:W-:Y:S01]  /*18890*/  STG.E.U16 [R38.64+-0xee], R166 ;  /* 0xffff12a626007986 */ /* 0x000fe2000c101522 */
[----:B------:R-:W-:-:S02]  /*188a0*/  LOP3.LUT R7, R3, 0xff, RZ, 0xc0, !PT ;  /* 0x000000ff03077812 */ /* 0x000fc400078ec0ff */
[--C-:B------:R-:W-:Y:S01]  /*188b0*/  SHF.R.U32.HI R3, RZ, 0x10, R0.reuse ;  /* 0x00000010ff037819 */ /* 0x100fe20000011600 */
[----:B------:R-:W-:Y:S01]  /*188c0*/  STG.E.U16 [R140.64+-0xe0], R217 ;  /* 0xffff20d98c007986 */ /* 0x000fe2000c101522 */
[----:B------:R-:W-:-:S03]  /*188d0*/  SHF.R.U32.HI R5, RZ, 0x18, R0 ;  /* 0x00000018ff057819 */ /* 0x000fc60000011600 */
[----:B------:R-:W-:Y:S01]  /*188e0*/  STG.E.U16 [R140.64+-0xde], R215 ;  /* 0xffff22d78c007986 */ /* 0x000fe2000c101522 */
[----:B------:R-:W-:-:S03]  /*188f0*/  PRMT R0, R6, 0x5410, R4 ;  /* 0x0000541006007816 */ /* 0x000fc60000000004 */
[----:B------:R-:W-:Y:S04]  /*18900*/  STG.E.U16 [R50.64+-0xe0], R213 ;  /* 0xffff20d532007986 */ /* 0x000fe8000c101522 */
[----:B------:R-:W-:Y:S04]  /*18910*/  STG.E.U16 [R50.64+-0xde], R212 ;  /* 0xffff22d432007986 */ /* 0x000fe8000c101522 */
[----:B------:R-:W-:Y:S04]  /*18920*/  STG.E.U16 [R48.64+-0xe0], R169 ;  /* 0xffff20a930007986 */ /* 0x000fe8000c101522 */
[----:B------:R-:W-:Y:S01]  /*18930*/  STG.E.U16 [R48.64+-0xde], R168 ;  /* 0xffff22a830007986 */ /* 0x000fe2000c101522 */
[----:B------:R-:W-:-:S03]  /*18940*/  LOP3.LUT R2, R3, 0xff, RZ, 0xc0, !PT ;  /* 0x000000ff03027812 */ /* 0x000fc600078ec0ff */
[----:B------:R-:W-:Y:S04]  /*18950*/  STG.E.U16 [R38.64+-0xe0], R163 ;  /* 0xffff20a326007986 */ /* 0x000fe8000c101522 */
[----:B------:R-:W-:Y:S01]  /*18960*/  STG.E.U16 [R38.64+-0xde], R164 ;  /* 0xffff22a426007986 */ /* 0x000fe2000c101522 */
[----:B------:R-:W-:-:S03]  /*18970*/  HSET2.LE.AND R0, R0, R216, PT ;  /* 0x000000d800007233 */ /* 0x000fc60003803000 */
[----:B------:R-:W-:Y:S04]  /*18980*/  STG.E.U16 [R140.64+-0xd0], R211 ;  /* 0xffff30d38c007986 */ /* 0x000fe8000c101522 */
[----:B------:R-:W-:Y:S01]  /*18990*/  STG.E.U16 [R140.64+-0xce], R210 ;  /* 0xffff32d28c007986 */ /* 0x000fe2000c101522 */
[----:B------:R-:W-:-:S03]  /*189a0*/  PRMT R7, R7, 0x5410, R8 ;  /* 0x0000541007077816 */ /* 0x000fc60000000008 */
[----:B------:R-:W-:Y:S04]  /*189b0*/  STG.E.U16 [R50.64+-0xd0], R209 ;  /* 0xffff30d132007986 */ /* 0x000fe8000c101522 */
[----:B------:R-:W-:Y:S04]  /*189c0*/  STG.E.U16 [R50.64+-0xce], R208 ;  /* 0xffff32d032007986 */ /* 0x000fe8000c101522 */
[----:B------:R-:W-:Y:S04]  /*189d0*/  STG.E.U16 [R48.64+-0xd0], R162 ;  /* 0xffff30a230007986 */ /* 0x000fe8000c101522 */
[----:B------:R-:W-:Y:S01]  /*189e0*/  STG.E.U16 [R48.64+-0xce], R161 ;  /* 0xffff32a130007986 */ /* 0x000fe2000c101522 */
[----:B------:R-:W-:-:S03]  /*189f0*/  PRMT R2, R2, 0x5410, R5 ;  /* 0x0000541002027816 */ /* 0x000fc60000000005 */
[----:B------:R-:W-:Y:S04]  /*18a00*/  STG.E.U16 [R38.64+-0xd0], R160 ;  /* 0xffff30a026007986 */ /* 0x000fe8000c101522 */
[----:B------:R-:W-:Y:S04]  /*18a10*/  STG.E.U16 [R38.64+-0xce], R159 ;  /* 0xffff329f26007986 */ /* 0x000fe8000c101522 */
[----:B------:R-:W-:Y:S04]  /*18a20*/  STG.E.U16 [R140.64+-0xc0], R205 ;  /* 0xffff40cd8c007986 */ /* 0x000fe8000c101522 */
[----:B------:R-:W-:Y:S01]  /*18a30*/  STG.E.U16 [R140.64+-0xbe], R204 ;  /* 0xffff42cc8c007986 */ /* 0x000fe2000c101522 */
[----:B------:R-:W-:-:S03]  /*18a40*/  LOP3.LUT R76, R0, R65, RZ, 0xc0, !PT ;  /* 0x00000041004c7212 */ /* 0x000fc600078ec0ff */
[----:B------:R-:W-:Y:S04]  /*18a50*/  STG.E.U16 [R50.64+-0xc0], R202 ;  /* 0xffff40ca32007986 */ /* 0x000fe8000c101522 */
[----:B------:R-:W-:Y:S01]  /*18a60*/  STG.E.U16 [R50.64+-0xbe], R203 ;  /* 0xffff42cb32007986 */ /* 0x000fe2000c101522 */
[----:B------:R-:W-:-:S03]  /*18a70*/  HSET2.LE.AND R0, R7, R216, PT ;  /* 0x000000d807007233 */ /* 0x000fc60003803000 */
[----:B------:R-:W-:Y:S04]  /*18a80*/  STG.E.U16 [R48.64+-0xc0], R158 ;  /* 0xffff409e30007986 */ /* 0x000fe8000c101522 */
[----:B------:R-:W-:Y:S04]  /*18a90*/  STG.E.U16 [R48.64+-0xbe], R155 ;  /* 0xffff429b30007986 */ /* 0x000fe8000c101522 */
[----:B------:R-:W-:Y:S04]  /*18aa0*/  STG.E.U16 [R38.64+-0xc0], R154 ;  /* 0xffff409a26007986 */ /* 0x000fe8000c101522 */
[----:B------:R-:W-:Y:S01]  /*18ab0*/  STG.E.U16 [R38.64+-0xbe], R153 ;  /* 0xffff429926007986 */ /* 0x000fe2000c101522 */
[----:B------:R-:W-:-:S03]  /*18ac0*/  HSET2.LE.AND R2, R2, R216, PT ;  /* 0x000000d802027233 */ /* 0x000fc60003803000 */
[----:B------:R-:W-:Y:S04]  /*18ad0*/  STG.E.U16 [R140.64+-0xb0], R201 ;  /* 0xffff50c98c007986 */ /* 0x000fe8000c101522 */
[----:B------:R-:W-:Y:S01]  /*18ae0*/  STG.E.U16 [R140.64+-0xae], R200 ;  /* 0xffff52c88c007986 */ /* 0x000fe2000c101522 */
[----:B------:R-:W-:-:S03]  /*18af0*/  HSET2.LE.AND R3, R9, R216, PT ;  /* 0x000000d809037233 */ /* 0x000fc60003803000 */
[----:B------:R-:W-:Y:S04]  /*18b00*/  STG.E.U16 [R50.64+-0xb0], R198 ;  /* 0xffff50c632007986 */ /* 0x000fe8000c101522 */
[----:B------:R4:W-:Y:S04]  /*18b10*/  STG.E.U16 [R50.64+-0xae], R199 ;  /* 0xffff52c732007986 */ /* 0x0009e8000c101522 */
[----:B------:R-:W-:Y:S04]  /*18b20*/  STG.E.U16 [R48.64+-0xb0], R152 ;  /* 0xffff509830007986 */ /* 0x000fe8000c101522 */
[----:B------:R-:W-:Y:S01]  /*18b30*/  STG.E.U16 [R48.64+-0xae], R151 ;  /* 0xffff529730007986 */ /* 0x000fe2000c101522 */
[----:B------:R-:W-:-:S03]  /*18b40*/  LOP3.LUT R79, R0, R248, RZ, 0xc0, !PT ;  /* 0x000000f8004f7212 */ /* 0x000fc600078ec0ff */
[----:B------:R-:W-:Y:S04]  /*18b50*/  STG.E.U16 [R38.64+-0xb0], R150 ;  /* 0xffff509626007986 */ /* 0x000fe8000c101522 */
[----:B------:R-:W-:Y:S01]  /*18b60*/  STG.E.U16 [R38.64+-0xae], R149 ;  /* 0xffff529526007986 */ /* 0x000fe2000c101522 */
[----:B------:R-:W-:-:S03]  /*18b70*/  FADD.FTZ R0, R249, R238 ;  /* 0x000000eef9007221 */ /* 0x000fc60000010000 */
[----:B------:R-:W-:Y:S04]  /*18b80*/  STG.E.U16 [R140.64+-0xa0], R197 ;  /* 0xffff60c58c007986 */ /* 0x000fe8000c101522 */
[----:B------:R-:W-:Y:S01]  /*18b90*/  STG.E.U16 [R140.64+-0x9e], R196 ;  /* 0xffff62c48c007986 */ /* 0x000fe2000c101522 */
[----:B------:R-:W-:-:S03]  /*18ba0*/  LOP3.LUT R77, R2, R66, RZ, 0xc0, !PT ;  /* 0x00000042024d7212 */ /* 0x000fc600078ec0ff */
[----:B------:R-:W-:Y:S04]  /*18bb0*/  STG.E.U16 [R50.64+-0xa0], R195 ;  /* 0xffff60c332007986 */ /* 0x000fe8000c101522 */
[----:B------:R-:W-:Y:S01]  /*18bc0*/  STG.E.U16 [R50.64+-0x9e], R194 ;  /* 0xffff62c232007986 */ /* 0x000fe2000c101522 */
[----:B------:R-:W-:-:S03]  /*18bd0*/  LOP3.LUT R78, R3, R67, RZ, 0xc0, !PT ;  /* 0x00000043034e7212 */ /* 0x000fc600078ec0ff */
[----:B------:R-:W-:Y:S01]  /*18be0*/  STG.E.U16 [R48.64+-0xa0], R148 ;  /* 0xffff609430007986 */ /* 0x000fe2000c101522 */
[----:B------:R-:W-:-:S03]  /*18bf0*/  FADD.FTZ R2, R251, R233 ;  /* 0x000000e9fb027221 */ /* 0x000fc60000010000 */
[----:B------:R-:W-:Y:S01]  /*18c00*/  STG.E.U16 [R48.64+-0x9e], R147 ;  /* 0xffff629330007986 */ /* 0x000fe2000c101522 */
[----:B------:R-:W-:-:S03]  /*18c10*/  FADD.FTZ R3, R250, R234 ;  /* 0x000000eafa037221 */ /* 0x000fc60000010000 */
[----:B------:R-:W-:Y:S01]  /*18c20*/  STG.E.U16 [R38.64+-0xa0], R146 ;  /* 0xffff609226007986 */ /* 0x000fe2000c101522 */
[----:B------:R-:W-:-:S03]  /*18c30*/  FADD.FTZ R5, R240, R223 ;  /* 0x000000dff0057221 */ /* 0x000fc60000010000 */
[----:B------:R-:W-:Y:S01]  /*18c40*/  STG.E.U16 [R38.64+-0x9e], R145 ;  /* 0xffff629126007986 */ /* 0x000fe2000c101522 */
[----:B------:R-:W-:-:S03]  /*18c50*/  FADD.FTZ R4, R241, R0 ;  /* 0x00000000f1047221 */ /* 0x000fc60000010000 */
[----:B------:R-:W-:Y:S04]  /*18c60*/  STG.E.U16 [R140.64+-0x90], R193 ;  /* 0xffff70c18c007986 */ /* 0x000fe8000c101522 */
[----:B------:R1:W-:Y:S04]  /*18c70*/  STG.E.U16 [R140.64+-0x8e], R192 ;  /* 0xffff72c08c007986 */ /* 0x0003e8000c101522 */
[----:B------:R3:W-:Y:S04]  /*18c80*/  STG.E.U16 [R50.64+-0x90], R189 ;  /* 0xffff70bd32007986 */ /* 0x0007e8000c101522 */
[----:B------:R3:W-:Y:S01]  /*18c90*/  STG.E.U16 [R50.64+-0x8e], R171 ;  /* 0xffff72ab32007986 */ /* 0x0007e2000c101522 */
[----:B------:R-:W-:-:S03]  /*18ca0*/  FADD.FTZ R2, R243, R2 ;  /* 0x00000002f3027221 */ /* 0x000fc60000010000 */
[----:B------:R3:W-:Y:S04]  /*18cb0*/  STG.E.U16 [R48.64+-0x90], R144 ;  /* 0xffff709030007986 */ /* 0x0007e8000c101522 */
[----:B------:R3:W-:Y:S01]  /*18cc0*/  STG.E.U16 [R48.64+-0x8e], R143 ;  /* 0xffff728f30007986 */ /* 0x0007e2000c101522 */
[----:B------:R-:W-:-:S03]  /*18cd0*/  FADD.FTZ R238, R242, R3 ;  /* 0x00000003f2ee7221 */ /* 0x000fc60000010000 */
        /* <DEDUP_REMOVED lines=12> */
[----:B-1----:R-:W-:Y:S01]  /*18da0*/  HMMA.16816.F32 R136, R88, R116, R136 ;  /* 0x000000745888723c */ /* 0x002fe20000001888 */
[----:B------:R-:W-:Y:S01]  /*18db0*/  FADD.FTZ R238, R230, R238 ;  /* 0x000000eee6ee7221 */ /* 0x000fe20000010000 */
[----:B----4-:R-:W-:Y:S01]  /*18dc0*/  IADD3 R199, P0, R156, -0x180, RZ ;  /* 0xfffffe809cc77810 */ /* 0x010fe20007f1e0ff */
[----:B------:R-:W-:Y:S02]  /*18dd0*/  FADD.FTZ R4, R231, R4 ;  /* 0x00000004e7047221 */ /* 0x000fe40000010000 */
[----:B------:R-:W-:-:S02]  /*18de0*/  FADD.FTZ R2, R190, R2 ;  /* 0x00000002be027221 */ /* 0x000fc40000010000 */
[----:B------:R-:W-:Y:S01]  /*18df0*/  FADD.FTZ R0, R191, R0 ;  /* 0x00000000bf007221 */ /* 0x000fe20000010000 */
[----:B------:R-:W-:Y:S01]  /*18e00*/  HMMA.16816.F32 R132, R88, R118, R132 ;  /* 0x000000765884723c */ /* 0x000fe20000001884 */
[----:B------:R-:W-:Y:S01]  /*18e10*/  FADD.FTZ R238, R232, R238 ;  /* 0x000000eee8ee7221 */ /* 0x000fe20000010000 */
[----:B------:R-:W-:Y:S01]  /*18e20*/  @P6 IADD3 R192, R214, -0x4, RZ ;  /* 0xfffffffcd6c06810 */ /* 0x000fe20007ffe0ff */
[----:B------:R-:W-:-:S05]  /*18e30*/  FADD.FTZ R239, R252, R4 ;  /* 0x00000004fcef7221 */ /* 0x000fca0000010000 */
[----:B------:R-:W-:Y:S01]  /*18e40*/  HMMA.16816.F32 R128, R88, R100, R128 ;  /* 0x000000645880723c */ /* 0x000fe20000001880 */
[----:B------:R-:W-:Y:S01]  /*18e50*/  FADD.FTZ R240, R236, R2 ;  /* 0x00000002ecf07221 */ /* 0x000fe20000010000 */
[----:B------:R-:W-:Y:S01]  /*18e60*/  IADD3.X R198, R157, -0x1, RZ, P0, !PT ;  /* 0xffffffff9dc67810 */ /* 0x000fe200007fe4ff */
[----:B------:R-:W-:-:S05]  /*18e70*/  FADD.FTZ R241, R237, R0 ;  /* 0x00000000edf17221 */ /* 0x000fca0000010000 */
[----:B------:R-:W-:Y:S01]  /*18e80*/  HMMA.16816.F32 R120, R88, R102, R120 ;  /* 0x000000665878723c */ /* 0x000fe20000001878 */
[----:B------:R-:W-:-:S07]  /*18e90*/  IMAD.MOV.U32 R232, RZ, RZ, R220 ;  /* 0x000000ffffe87224 */ /* 0x000fce00078e00dc */
        /* <DEDUP_REMOVED lines=12> */
[----:B------:R-:W-:Y:S05]  /*18f60*/  @!UPT UIADD3 URZ, URZ, URZ, URZ ;  /* 0x0000003f3f3ff290 */ /* 0x000fea000fffe03f */
[----:B------:R-:W-:Y:S11]  /*18f70*/  @P6 BRA `(.L_x_1007) ;  /* 0x0000001000006947 */ /* 0x000ff60003800000 */
.L_x_1000:
[----:B---34-:R-:W-:-:S07]  /*18f80*/  IADD3 R192, R232, -0x1, RZ ;  /* 0xffffffffe8c07810 */ /* 0x018fce0007ffe0ff */
.L_x_1007:
[----:B---3--:R-:W-:-:S13]  /*18f90*/  ISETP.GE.AND P0, PT, R192, RZ, PT ;  /* 0x000000ffc000720c */ /* 0x008fda0003f06270 */
        /* <DEDUP_REMOVED lines=13> */
[----:B------:R-:W3:Y:S01]  /*19070*/  LDL.LU R5, [R1+0x12c] ;  /* 0x00012c0001057983 */ /* 0x000ee20000300800 */
        /* <DEDUP_REMOVED lines=43> */
.L_x_1011:
        /* <DEDUP_REMOVED lines=48> */
.L_x_1009:
        /* <DEDUP_REMOVED lines=67> */
[----:B------:R-:W1:Y:S03]  /*19a60*/  LDSM.16.M88.4 R156, [R178+0x5000] ;  /* 0x00500000b29c783b */ /* 0x000e660000000200 */
[C---:B------:R-:W-:Y:S03]  /*19a70*/  HMMA.16816.F32 R16, R64.reuse, R18, RZ ;  /* 0x000000124010723c */ /* 0x040fe600000018ff */
[----:B------:R-:W1:Y:S05]  /*19a80*/  LDSM.16.M88.4 R160, [R178+0x5800] ;  /* 0x00580000b2a0783b */ /* 0x000e6a0000000200 */
[-C--:B----4-:R-:W-:Y:S01]  /*19a90*/  HMMA.16816.F32 R20, R64, R32.reuse, RZ ;  /* 0x000000204014723c */ /* 0x090fe200000018ff */
[----:B------:R-:W-:Y:S06]  /*19aa0*/  LDSM.16.M88.4 R164, [R186] ;  /* 0x00000000baa4783b */ /* 0x000fec0000000200 */
[----:B------:R-:W-:Y:S01]  /*19ab0*/  LDSM.16.M88.4 R168, [R185] ;  /* 0x00000000b9a8783b */ /* 0x000fe20000000200 */
        /* <DEDUP_REMOVED lines=11> */
[----:B------:R-:W-:Y:S07]  /*19b70*/  LDSM.16.M88.4 R68, [R180] ;  /* 0x00000000b444783b */ /* 0x000fee0000000200 */
        /* <DEDUP_REMOVED lines=22> */
[-C--:B--2---:R-:W-:Y:S08]  /*19ce0*/  HMMA.16816.F32 R4, R68, R144.reuse, R4 ;  /* 0x000000904404723c */ /* 0x084ff00000001804 */
[C---:B---3--:R-:W-:Y:S08]  /*19cf0*/  HMMA.16816.F32 R8, R152.reuse, R144, R8 ;  /* 0x000000909808723c */ /* 0x048ff00000001808 */
        /* <DEDUP_REMOVED lines=12> */
[----:B------:R-:W4:Y:S01]  /*19dc0*/  LDSM.16.M88.4 R168, [R177+0x1800] ;  /* 0x00180000b1a8783b */ /* 0x000f220000000200 */
[----:B------:R-:W-:Y:S05]  /*19dd0*/  DEPBAR.LE SB0, 0x0 ;  /* 0x000080000000791a */ /* 0x000fea0000000000 */
[----:B------:R-:W-:Y:S01]  /*19de0*/  BAR.SYNC.DEFER_BLOCKING 0x0 ;  /* 0x0000000000007b1d */ /* 0x000fe20000010000 */
[-C--:B-1----:R-:W-:Y:S08]  /*19df0*/  HMMA.16816.F32 R52, R68, R156.reuse, R52 ;  /* 0x0000009c4434723c */ /* 0x082ff00000001834 */
[C---:B------:R-:W-:Y:S07]  /*19e00*/  HMMA.16816.F32 R56, R152.reuse, R156, R56 ;  /* 0x0000009c9838723c */ /* 0x040fee0000001838 */
[----:B------:R-:W-:Y:S01]  /*19e10*/  IMAD.MOV.U32 R156, RZ, RZ, R199 ;  /* 0x000000ffff9c7224 */ /* 0x000fe200078e00c7 */
[-C--:B------:R-:W-:Y:S04]  /*19e20*/  HMMA.16816.F32 R60, R152, R158.reuse, R60 ;  /* 0x0000009e983c723c */ /* 0x080fe8000000183c */
[----:B------:R-:W-:Y:S04]  /*19e30*/  IMAD.MOV.U32 R157, RZ, RZ, R198 ;  /* 0x000000ffff9d7224 */ /* 0x000fe800078e00c6 */
        /* <DEDUP_REMOVED lines=18> */
.L_x_1010:
[----:B------:R-:W-:Y:S01]  /*19f60*/  IADD3 R158, P3, R156, UR22, RZ ;  /* 0x000000169c9e7c10 */ /* 0x000fe2000ff7e0ff */
[----:B------:R-:W-:Y:S01]  /*19f70*/  STL [R1+0x188], R184 ;  /* 0x000188b801007387 */ /* 0x000fe20000100800 */
[----:B------:R-:W-:Y:S01]  /*19f80*/  LOP3.LUT R193, R193, 0xffbfffff, RZ, 0xc0, !PT ;  /* 0xffbfffffc1c17812 */ /* 0x000fe200078ec0ff */
[----:B------:R-:W-:Y:S01]  /*19f90*/  IMAD.SHL.U32 R162, R192, 0x2, RZ ;  /* 0x00000002c0a27824 */ /* 0x000fe200078e00ff */
[----:B------:R-:W-:Y:S01]  /*19fa0*/  IADD3.X R159, R157, UR21, RZ, P3, !PT ;  /* 0x000000159d9f7c10 */ /* 0x000fe20009ffe4ff */
[----:B------:R-:W-:Y:S01]  /*19fb0*/  STL [R1+0x184], R183 ;  /* 0x000184b701007387 */ /* 0x000fe20000100800 */
[C---:B------:R-:W-:Y:S01]  /*19fc0*/  IADD3 R164, P3, R156.reuse, UR25, RZ ;  /* 0x000000199ca47c10 */ /* 0x040fe2000ff7e0ff */
[----:B------:R-:W-:Y:S01]  /*19fd0*/  UIADD3 UR5, UR37, -0x4498517b, URZ ;  /* 0xbb67ae8525057890 */ /* 0x000fe2000fffe03f */
[----:B------:R-:W-:Y:S01]  /*19fe0*/  @P0 LOP3.LUT R193, R193, 0x400000, RZ, 0xfc, !PT ;  /* 0x00400000c1c10812 */ /* 0x000fe200078efcff */
[----:B------:R-:W-:Y:S01]  /*19ff0*/  STL [R1+0x180], R182 ;  /* 0x000180b601007387 */ /* 0x000fe20000100800 */
[----:B------:R-:W-:Y:S01]  /*1a000*/  IADD3.X R165, R157, UR24, RZ, P3, !PT ;  /* 0x000000189da57c10 */ /* 0x000fe20009ffe4ff */
[----:B------:R-:W-:Y:S01]  /*1a010*/  UIADD3 UR12, UR36, -0x61c88647, URZ ;  /* 0x9e3779b9240c7890 */ /* 0x000fe2000fffe03f */
[----:B------:R-:W-:Y:S01]  /*1a020*/  IADD3 R160, P3, R156, UR27, RZ ;  /* 0x0000001b9ca07c10 */ /* 0x000fe2000ff7e0ff */
[----:B------:R-:W-:Y:S01]  /*1a030*/  STL [R1+0x17c], R181 ;  /* 0x00017cb501007387 */ /* 0x000fe20000100800 */
[----:B------:R-:W-:Y:S01]  /*1a040*/  LOP3.LUT R193, R193, 0xff7fffff, RZ, 0xc0, !PT ;  /* 0xff7fffffc1c17812 */ /* 0x000fe200078ec0ff */
[----:B------:R-:W-:Y:S01]  /*1a050*/  UIADD3 UR11, UR36, 0x3c6ef372, URZ ;  /* 0x3c6ef372240b7890 */ /* 0x000fe2000fffe03f */
[----:B------:R-:W-:Y:S01]  /*1a060*/  IADD3.X R161, R157, UR26, RZ, P3, !PT ;  /* 0x0000001a9da17c10 */ /* 0x000fe20009ffe4ff */
[----:B------:R-:W-:Y:S01]  /*1a070*/  STL [R1+0x178], R180 ;  /* 0x000178b401007387 */ /* 0x000fe20000100800 */
[----:B------:R-:W-:Y:S02]  /*1a080*/  UIADD3 UR4, UR37, 0x76cf5d0a, URZ ;  /* 0x76cf5d0a25047890 */ /* 0x000fe4000fffe03f */
[----:B------:R-:W-:Y:S01]  /*1a090*/  UIADD3 UR9, UR37, 0x32370b8f, URZ ;  /* 0x32370b8f25097890 */ /* 0x000fe2000fffe03f */
[----:B------:R-:W-:Y:S01]  /*1a0a0*/  STL [R1+0x174], R179 ;  /* 0x000174b301007387 */ /* 0x000fe20000100800 */
[----:B------:R-:W-:Y:S02]  /*1a0b0*/  UIADD3 UR8, UR36, 0x78dde6e4, URZ ;  /* 0x78dde6e424087890 */ /* 0x000fe4000fffe03f */
[----:B------:R-:W-:Y:S01]  /*1a0c0*/  UIADD3 UR10, UR36, -0x255992d5, URZ ;  /* 0xdaa66d2b240a7890 */ /* 0x000fe2000fffe03f */
[----:B------:R-:W-:Y:S01]  /*1a0d0*/  STL [R1+0x170], R178 ;  /* 0x000170b201007387 */ /* 0x000fe20000100800 */
[----:B------:R-:W-:Y:S02]  /*1a0e0*/  UIADD3 UR7, UR37, -0x126145ec, URZ ;  /* 0xed9eba1425077890 */ /* 0x000fe4000fffe03f */
[----:B------:R-:W-:Y:S01]  /*1a0f0*/  UIADD3 UR6, UR36, 0x1715609d, URZ ;  /* 0x1715609d24067890 */ /* 0x000fe2000fffe03f */
[----:B------:R-:W-:Y:S04]  /*1a100*/  STL [R1+0x16c], R177 ;  /* 0x00016cb101007387 */ /* 0x000fe80000100800 */
[----:B------:R-:W-:Y:S04]  /*1a110*/  STL [R1+0x168], R172 ;  /* 0x000168ac01007387 */ /* 0x000fe80000100800 */
[----:B------:R-:W2:Y:S06]  /*1a120*/  LDL.64 R170, [R1+0x8] ;  /* 0x0000080001aa7983 */ /* 0x000eac0000100a00 */
[----:B------:R-:W3:Y:S06]  /*1a130*/  LDL.64 R168, [R1+0x10] ;  /* 0x0000100001a87983 */ /* 0x000eec0000100a00 */
[----:B------:R-:W4:Y:S06]  /*1a140*/  LDL.64 R150, [R1+0x120] ;  /* 0x0001200001967983 */ /* 0x000f2c0000100a00 */
[----:B------:R-:W4:Y:S06]  /*1a150*/  LDL.64 R148, [R1+0x118] ;  /* 0x0001180001947983 */ /* 0x000f2c0000100a00 */
[----:B------:R-:W1:Y:S02]  /*1a160*/  S2R R2, SR_TID.X ;  /* 0x0000000000027919 */ /* 0x000e640000002100 */
[----:B-1----:R-:W-:Y:S05]  /*1a170*/  IMAD.SHL.U32 R2, R2, 0x2, RZ ;  /* 0x0000000202027824 */ /* 0x002fea00078e00ff */
[----:B------:R-:W-:Y:S05]  /*1a180*/  LOP3.LUT R2, R2, 0x6, RZ, 0xc0, !PT ;  /* 0x0000000602027812 */ /* 0x000fea00078ec0ff */
[----:B------:R-:W-:Y:S04]  /*1a190*/  IMAD R2, R192, 0x40, R2 ;  /* 0x00000040c0027824 */ /* 0x000fe800078e0202 */
[----:B------:R-:W1:Y:S01]  /*1a1a0*/  I2F R71, R2 ;  /* 0x0000000200477306 */ /* 0x000e620000201400 */
[C---:B------:R-:W-:Y:S02]  /*1a1b0*/  IADD3 R68, R2.reuse, 0x1, RZ ;  /* 0x0000000102447810 */ /* 0x040fe40007ffe0ff */
        /* <DEDUP_REMOVED lines=10> */
[----:B------:R-:W1:Y:S02]  /*1a260*/  I2F R69, R69 ;  /* 0x0000004500457306 */ /* 0x000e640000201400 */
[CC--:B-1----:R-:W-:Y:S02]  /*1a270*/  FFMA.FTZ R4, R71.reuse, R187.reuse, R4 ;  /* 0x000000bb47047223 */ /* 0x0c2fe40000010004 */
[CC--:B------:R-:W-:Y:S02]  /*1a280*/  FFMA.FTZ R6, R71.reuse, R187.reuse, R6 ;  /* 0x000000bb47067223 */ /* 0x0c0fe40000010006 */
[CC--:B------:R-:W-:Y:S04]  /*1a290*/  FFMA.FTZ R8, R71.reuse, R187.reuse, R8 ;  /* 0x000000bb47087223 */ /* 0x0c0fe80000010008 */
[----:B------:R-:W1:Y:S01]  /*1a2a0*/  I2F R70, R70 ;  /* 0x0000004600467306 */ /* 0x000e620000201400 */
[-C--:B------:R-:W-:Y:S01]  /*1a2b0*/  FFMA.FTZ R10, R71, R187.reuse, R10 ;  /* 0x000000bb470a7223 */ /* 0x080fe2000001000a */
[----:B------:R-:W-:Y:S01]  /*1a2c0*/  IADD3 R71, R2, 0x29, RZ ;  /* 0x0000002902477810 */ /* 0x000fe20007ffe0ff */
[CC--:B------:R-:W-:Y:S02]  /*1a2d0*/  FFMA.FTZ R11, R68.reuse, R187.reuse, R11 ;  /* 0x000000bb440b7223 */ /* 0x0c0fe4000001000b */
[CC--:B------:R-:W-:Y:S02]  /*1a2e0*/  FFMA.FTZ R5, R68.reuse, R187.reuse, R5 ;  /* 0x000000bb44057223 */ /* 0x0c0fe40000010005 */
[CC--:B------:R-:W-:Y:S02]  /*1a2f0*/  FFMA.FTZ R7, R68.reuse, R187.reuse, R7 ;  /* 0x000000bb44077223 */ /* 0x0c0fe40000010007 */
[-C--:B------:R-:W-:Y:S01]  /*1a300*/  FFMA.FTZ R9, R68, R187.reuse, R9 ;  /* 0x000000bb44097223 */ /* 0x080fe20000010009 */
[C---:B------:R-:W-:Y:S01]  /*1a310*/  IADD3 R68, R2.reuse, 0x38, RZ ;  /* 0x0000003802447810 */ /* 0x040fe20007ffe0ff */
[----:B------:R-:W1:Y:S01]  /*1a320*/  I2F R75, R75 ;  /* 0x0000004b004b7306 */ /* 0x000e620000201400 */
[CC--:B------:R-:W-:Y:S02]  /*1a330*/  FFMA.FTZ R15, R69.reuse, R187.reuse, R15 ;  /* 0x000000bb450f7223 */ /* 0x0c0fe4000001000f */
[CC--:B------:R-:W-:Y:S02]  /*1a340*/  FFMA.FTZ R19, R69.reuse, R187.reuse, R19 ;  /* 0x000000bb45137223 */ /* 0x0c0fe40000010013 */
[CC--:B------:R-:W-:Y:S02]  /*1a350*/  FFMA.FTZ R17, R69.reuse, R187.reuse, R17 ;  /* 0x000000bb45117223 */ /* 0x0c0fe40000010011 */
[-C--:B------:R-:W-:Y:S01]  /*1a360*/  FFMA.FTZ R13, R69, R187.reuse, R13 ;  /* 0x000000bb450d7223 */ /* 0x080fe2000001000d */
[----:B------:R-:W-:Y:S02]  /*1a370*/  IADD3 R69, R2, 0x31, RZ ;  /* 0x0000003102457810 */ /* 0x000fe40007ffe0ff */
[----:B------:R-:W1:Y:S02]  /*1a380*/  I2F R68, R68 ;  /* 0x0000004400447306 */ /* 0x000e640000201400 */
[CC--:B-1----:R-:W-:Y:S02]  /*1a390*/  FFMA.FTZ R14, R70.reuse, R187.reuse, R14 ;  /* 0x000000bb460e7223 */ /* 0x0c2fe4000001000e */
[CC--:B------:R-:W-:Y:S02]  /*1a3a0*/  FFMA.FTZ R16, R70.reuse, R187.reuse, R16 ;  /* 0x000000bb46107223 */ /* 0x0c0fe40000010010 */
[CC--:B------:R-:W-:Y:S02]  /*1a3b0*/  FFMA.FTZ R12, R70.reuse, R187.reuse, R12 ;  /* 0x000000bb460c7223 */ /* 0x0c0fe4000001000c */
[-C--:B------:R-:W-:Y:S01]  /*1a3c0*/  FFMA.FTZ R18, R70, R187.reuse, R18 ;  /* 0x000000bb46127223 */ /* 0x080fe20000010012 */
[C---:B------:R-:W-:Y:S01]  /*1a3d0*/  IADD3 R70, R2.reuse, 0x30, RZ ;  /* 0x0000003002467810 */ /* 0x040fe20007ffe0ff */
[----:B------:R-:W1:Y:S01]  /*1a3e0*/  I2F R144, R144 ;  /* 0x0000009000907306 */ /* 0x000e620000201400 */
[----:B------:R-:W-:Y:S01]  /*1a3f0*/  IADD3 R2, R2, 0x39, RZ ;  /* 0x0000003902027810 */ /* 0x000fe20007ffe0ff */
[CC--:B------:R-:W-:Y:S02]  /*1a400*/  FFMA.FTZ R20, R75.reuse, R187.reuse, R20 ;  /* 0x000000bb4b147223 */ /* 0x0c0fe40000010014 */
[CC--:B------:R-:W-:Y:S02]  /*1a410*/  FFMA.FTZ R22, R75.reuse, R187.reuse, R22 ;  /* 0x000000bb4b167223 */ /* 0x0c0fe40000010016 */
[CC--:B------:R-:W-:Y:S04]  /*1a420*/  FFMA.FTZ R24, R75.reuse, R187.reuse, R24 ;  /* 0x000000bb4b187223 */ /* 0x0c0fe80000010018 */
[----:B------:R-:W1:Y:S01]  /*1a430*/  I2F R69, R69 ;  /* 0x0000004500457306 */ /* 0x000e620000201400 */
[-C--:B------:R-:W-:Y:S02]  /*1a440*/  FFMA.FTZ R26, R75, R187.reuse, R26 ;  /* 0x000000bb4b1a7223 */ /* 0x080fe4000001001a */
[CC--:B------:R-:W-:Y:S02]  /*1a450*/  FFMA.FTZ R64, R68.reuse, R187.reuse, R64 ;  /* 0x000000bb44407223 */ /* 0x0c0fe40000010040 */
[CC--:B------:R-:W-:Y:S02]  /*1a460*/  FFMA.FTZ R66, R68.reuse, R187.reuse, R66 ;  /* 0x000000bb44427223 */ /* 0x0c0fe40000010042 */
[CC--:B------:R-:W-:Y:S03]  /*1a470*/  FFMA.FTZ R60, R68.reuse, R187.reuse, R60 ;  /* 0x000000bb443c7223 */ /* 0x0c0fe6000001003c */
[----:B------:R-:W1:Y:S01]  /*1a480*/  I2F R70, R70 ;  /* 0x0000004600467306 */ /* 0x000e620000201400 */
[-C--:B------:R-:W-:Y:S01]  /*1a490*/  FFMA.FTZ R62, R68, R187.reuse, R62 ;  /* 0x000000bb443e7223 */ /* 0x080fe2000001003e */
[----:B------:R-:W-:Y:S01]  /*1a4a0*/  FMNMX.FTZ R68, R4, R0, !PT ;  /* 0x0000000004447209 */ /* 0x000fe20007810000 */
[CC--:B-1----:R-:W-:Y:S03]  /*1a4b0*/  FFMA.FTZ R46, R144.reuse, R187.reuse, R46 ;  /* 0x000000bb902e7223 */ /* 0x0c2fe6000001002e */
[----:B------:R-:W-:Y:S01]  /*1a4c0*/  FMNMX.FTZ R68, R5, R68, !PT ;  /* 0x0000004405447209 */ /* 0x000fe20007810000 */
[CC--:B------:R-:W-:Y:S02]  /*1a4d0*/  FFMA.FTZ R48, R144.reuse, R187.reuse, R48 ;  /* 0x000000bb90307223 */ /* 0x0c0fe40000010030 */
[-C--:B------:R-:W-:Y:S01]  /*1a4e0*/  FFMA.FTZ R50, R144, R187.reuse, R50 ;  /* 0x000000bb90327223 */ /* 0x080fe20000010032 */
[----:B------:R-:W-:Y:S01]  /*1a4f0*/  FMNMX.FTZ R68, R16, R68, !PT ;  /* 0x0000004410447209 */ /* 0x000fe20007810000 */
[----:B------:R-:W1:Y:S01]  /*1a500*/  I2F R2, R2 ;  /* 0x0000000200027306 */ /* 0x000e620000201400 */
[-C--:B------:R-:W-:Y:S02]  /*1a510*/  FFMA.FTZ R44, R144, R187.reuse, R44 ;  /* 0x000000bb902c7223 */ /* 0x080fe4000001002c */
[CC--:B------:R-:W-:Y:S02]  /*1a520*/  FFMA.FTZ R57, R69.reuse, R187.reuse, R57 ;  /* 0x000000bb45397223 */ /* 0x0c0fe40000010039 */
[CC--:B------:R-:W-:Y:S02]  /*1a530*/  FFMA.FTZ R59, R69.reuse, R187.reuse, R59 ;  /* 0x000000bb453b7223 */ /* 0x0c0fe4000001003b */
[CC--:B------:R-:W-:Y:S02]  /*1a540*/  FFMA.FTZ R53, R69.reuse, R187.reuse, R53 ;  /* 0x000000bb45357223 */ /* 0x0c0fe40000010035 */
[-C--:B------:R-:W-:Y:S01]  /*1a550*/  FFMA.FTZ R55, R69, R187.reuse, R55 ;  /* 0x000000bb45377223 */ /* 0x080fe20000010037 */
[----:B------:R-:W-:Y:S01]  /*1a560*/  LOP3.LUT R69, R162, UR37, RZ, 0x3c, !PT ;  /* 0x00000025a2457c12 */ /* 0x000fe2000f8e3cff */
[----:B------:R-:W1:Y:S01]  /*1a570*/  I2F R74, R74 ;  /* 0x0000004a004a7306 */ /* 0x000e620000201400 */
[CC--:B------:R-:W-:Y:S02]  /*1a580*/  FFMA.FTZ R56, R70.reuse, R187.reuse, R56 ;  /* 0x000000bb46387223 */ /* 0x0c0fe40000010038 */
[CC--:B------:R-:W-:Y:S02]  /*1a590*/  FFMA.FTZ R58, R70.reuse, R187.reuse, R58 ;  /* 0x000000bb463a7223 */ /* 0x0c0fe4000001003a */
[CC--:B------:R-:W-:Y:S02]  /*1a5a0*/  FFMA.FTZ R52, R70.reuse, R187.reuse, R52 ;  /* 0x000000bb46347223 */ /* 0x0c0fe40000010034 */
[----:B------:R-:W-:Y:S01]  /*1a5b0*/  FFMA.FTZ R54, R70, R187, R54 ;  /* 0x000000bb46367223 */ /* 0x000fe20000010036 */
[----:B------:R-:W-:Y:S02]  /*1a5c0*/  LOP3.LUT R70, R243, R69, RZ, 0x3c, !PT ;  /* 0x00000045f3467212 */ /* 0x000fe400078e3cff */
[----:B------:R-:W1:Y:S02]  /*1a5d0*/  I2F R141, R141 ;  /* 0x0000008d008d7306 */ /* 0x000e640000201400 */
[CC--:B-1----:R-:W-:Y:S02]  /*1a5e0*/  FFMA.FTZ R67, R2.reuse, R187.reuse, R67 ;  /* 0x000000bb02437223 */ /* 0x0c2fe40000010043 */
[CC--:B------:R-:W-:Y:S02]  /*1a5f0*/  FFMA.FTZ R61, R2.reuse, R187.reuse, R61 ;  /* 0x000000bb023d7223 */ /* 0x0c0fe4000001003d */
[-C--:B------:R-:W-:Y:S02]  /*1a600*/  FFMA.FTZ R63, R2, R187.reuse, R63 ;  /* 0x000000bb023f7223 */ /* 0x080fe4000001003f */
[----:B------:R-:W-:Y:S02]  /*1a610*/  IMAD.WIDE.U32 R144, R70, -0x326172a9, RZ ;  /* 0xcd9e8d5746907825 */ /* 0x000fe400078e00ff */
[----:B------:R-:W1:Y:S02]  /*1a620*/  I2F R140, R140 ;  /* 0x0000008c008c7306 */ /* 0x000e640000201400 */
[----:B------:R-:W-:Y:S01]  /*1a630*/  FFMA.FTZ R65, R2, R187, R65 ;  /* 0x000000bb02417223 */ /* 0x000fe20000010041 */
[----:B------:R-:W-:Y:S01]  /*1a640*/  FMNMX.FTZ R2, R6, R3, !PT ;  /* 0x0000000306027209 */ /* 0x000fe20007810000 */
[CC--:B------:R-:W-:Y:S02]  /*1a650*/  FFMA.FTZ R21, R74.reuse, R187.reuse, R21 ;  /* 0x000000bb4a157223 */ /* 0x0c0fe40000010015 */
[CC--:B------:R-:W-:Y:S01]  /*1a660*/  FFMA.FTZ R23, R74.reuse, R187.reuse, R23 ;  /* 0x000000bb4a177223 */ /* 0x0c0fe20000010017 */
[----:B------:R-:W-:Y:S01]  /*1a670*/  FMNMX.FTZ R2, R7, R2, !PT ;  /* 0x0000000207027209 */ /* 0x000fe20007810000 */
[CC--:B------:R-:W-:Y:S02]  /*1a680*/  FFMA.FTZ R25, R74.reuse, R187.reuse, R25 ;  /* 0x000000bb4a197223 */ /* 0x0c0fe40000010019 */
[----:B------:R-:W1:Y:S01]  /*1a690*/  I2F R71, R71 ;  /* 0x0000004700477306 */ /* 0x000e620000201400 */
[-C--:B------:R-:W-:Y:S01]  /*1a6a0*/  FFMA.FTZ R27, R74, R187.reuse, R27 ;  /* 0x000000bb4a1b7223 */ /* 0x080fe2000001001b */
[----:B------:R-:W-:Y:S01]  /*1a6b0*/  FMNMX.FTZ R2, R18, R2, !PT ;  /* 0x0000000212027209 */ /* 0x000fe20007810000 */
[-C--:B------:R-:W-:Y:S03]  /*1a6c0*/  FFMA.FTZ R32, R141, R187.reuse, R32 ;  /* 0x000000bb8d207223 */ /* 0x080fe60000010020 */
[----:B------:R-:W-:Y:S01]  /*1a6d0*/  FMNMX.FTZ R2, R19, R2, !PT ;  /* 0x0000000213027209 */ /* 0x000fe20007810000 */
[CC--:B------:R-:W-:Y:S02]  /*1a6e0*/  FFMA.FTZ R30, R141.reuse, R187.reuse, R30 ;  /* 0x000000bb8d1e7223 */ /* 0x0c0fe4000001001e */
[CC--:B------:R-:W-:Y:S01]  /*1a6f0*/  FFMA.FTZ R34, R141.reuse, R187.reuse, R34 ;  /* 0x000000bb8d227223 */ /* 0x0c0fe20000010022 */
[----:B------:R-:W-:Y:S01]  /*1a700*/  FMNMX.FTZ R2, R22, R2, !PT ;  /* 0x0000000216027209 */ /* 0x000fe20007810000 */
[----:B------:R-:W1:Y:S01]  /*1a710*/  I2F R143, R143 ;  /* 0x0000008f008f7306 */ /* 0x000e620000201400 */
[-C--:B------:R-:W-:Y:S02]  /*1a720*/  FFMA.FTZ R28, R141, R187.reuse, R28 ;  /* 0x000000bb8d1c7223 */ /* 0x080fe4000001001c */
[----:B------:R-:W-:Y:S01]  /*1a730*/  FMNMX.FTZ R2, R23, R2, !PT ;  /* 0x0000000217027209 */ /* 0x000fe20007810000 */
[CC--:B-1----:R-:W-:Y:S02]  /*1a740*/  FFMA.FTZ R33, R140.reuse, R187.reuse, R33 ;  /* 0x000000bb8c217223 */ /* 0x0c2fe40000010021 */
[-C--:B------:R-:W-:Y:S01]  /*1a750*/  FFMA.FTZ R35, R140, R187.reuse, R35 ;  /* 0x000000bb8c237223 */ /* 0x080fe20000010023 */
[----:B------:R-:W-:Y:S01]  /*1a760*/  FMNMX.FTZ R2, R34, R2, !PT ;  /* 0x0000000222027209 */ /* 0x000fe20007810000 */
[CC--:B------:R-:W-:Y:S02]  /*1a770*/  FFMA.FTZ R29, R140.reuse, R187.reuse, R29 ;  /* 0x000000bb8c1d7223 */ /* 0x0c0fe4000001001d */
[-C--:B------:R-:W-:Y:S01]  /*1a780*/  FFMA.FTZ R31, R140, R187.reuse, R31 ;  /* 0x000000bb8c1f7223 */ /* 0x080fe2000001001f */
[----:B------:R-:W-:Y:S01]  /*1a790*/  FMNMX.FTZ R2, R35, R2, !PT ;  /* 0x0000000223027209 */ /* 0x000fe20007810000 */
[----:B------:R-:W1:Y:S01]  /*1a7a0*/  I2F R142, R142 ;  /* 0x0000008e008e7306 */ /* 0x000e620000201400 */
[CC--:B------:R-:W-:Y:S02]  /*1a7b0*/  FFMA.FTZ R49, R71.reuse, R187.reuse, R49 ;  /* 0x000000bb47317223 */ /* 0x0c0fe40000010031 */
[CC--:B------:R-:W-:Y:S02]  /*1a7c0*/  FFMA.FTZ R45, R71.reuse, R187.reuse, R45 ;  /* 0x000000bb472d7223 */ /* 0x0c0fe4000001002d */
[CC--:B------:R-:W-:Y:S02]  /*1a7d0*/  FFMA.FTZ R51, R71.reuse, R187.reuse, R51 ;  /* 0x000000bb47337223 */ /* 0x0c0fe40000010033 */
[-C--:B------:R-:W-:Y:S02]  /*1a7e0*/  FFMA.FTZ R47, R71, R187.reuse, R47 ;  /* 0x000000bb472f7223 */ /* 0x080fe4000001002f */
[CC--:B------:R-:W-:Y:S02]  /*1a7f0*/  FFMA.FTZ R42, R143.reuse, R187.reuse, R42 ;  /* 0x000000bb8f2a7223 */ /* 0x0c0fe4000001002a */
[CC--:B------:R-:W-:Y:S02]  /*1a800*/  FFMA.FTZ R36, R143.reuse, R187.reuse, R36 ;  /* 0x000000bb8f247223 */ /* 0x0c0fe40000010024 */
[CC--:B------:R-:W-:Y:S02]  /*1a810*/  FFMA.FTZ R38, R143.reuse, R187.reuse, R38 ;  /* 0x000000bb8f267223 */ /* 0x0c0fe40000010026 */
[-C--:B------:R-:W-:Y:S03]  /*1a820*/  FFMA.FTZ R40, R143, R187.reuse, R40 ;  /* 0x000000bb8f287223 */ /* 0x080fe60000010028 */
[----:B------:R-:W-:Y:S01]  /*1a830*/  FMNMX.FTZ R2, R38, R2, !PT ;  /* 0x0000000226027209 */ /* 0x000fe20007810000 */
[CC--:B-1----:R-:W-:Y:S02]  /*1a840*/  FFMA.FTZ R43, R142.reuse, R187.reuse, R43 ;  /* 0x000000bb8e2b7223 */ /* 0x0c2fe4000001002b */
[CC--:B------:R-:W-:Y:S02]  /*1a850*/  FFMA.FTZ R37, R142.reuse, R187.reuse, R37 ;  /* 0x000000bb8e257223 */ /* 0x0c0fe40000010025 */
[CC--:B------:R-:W-:Y:S02]  /*1a860*/  FFMA.FTZ R39, R142.reuse, R187.reuse, R39 ;  /* 0x000000bb8e277223 */ /* 0x0c0fe40000010027 */
[----:B------:R-:W-:Y:S03]  /*1a870*/  FFMA.FTZ R41, R142, R187, R41 ;  /* 0x000000bb8e297223 */ /* 0x000fe60000010029 */
[----:B------:R-:W-:Y:S04]  /*1a880*/  FMNMX.FTZ R2, R39, R2, !PT ;  /* 0x0000000227027209 */ /* 0x000fe80007810000 */
[----:B------:R-:W-:Y:S04]  /*1a890*/  FMNMX.FTZ R2, R50, R2, !PT ;  /* 0x0000000232027209 */ /* 0x000fe80007810000 */
[----:B------:R-:W-:Y:S02]  /*1a8a0*/  FMNMX.FTZ R2, R51, R2, !PT ;  /* 0x0000000233027209 */ /* 0x000fe40007810000 */
[--C-:B--2---:R-:W-:Y:S05]  /*1a8b0*/  LOP3.LUT R69, R171, UR5, R242.reuse, 0x96, !PT ;  /* 0x00000005ab457c12 */ /* 0x104fea000f8e96f2 */
[----:B------:R-:W-:Y:S01]  /*1a8c0*/  IMAD.WIDE.U32 R230, R69, -0x326172a9, RZ ;  /* 0xcd9e8d5745e67825 */ /* 0x000fe200078e00ff */
[----:B------:R-:W-:Y:S02]  /*1a8d0*/  FMNMX.FTZ R69, R17, R68, !PT ;  /* 0x0000004411457209 */ /* 0x000fe40007810000 */
[----:B---3--:R-:W-:Y:S01]  /*1a8e0*/  LOP3.LUT R71, R169, UR5, R242, 0x96, !PT ;  /* 0x00000005a9477c12 */ /* 0x008fe2000f8e96f2 */
[----:B------:R-:W-:Y:S01]  /*1a8f0*/  UIADD3 UR5, UR37, -0x56f99767, URZ ;  /* 0xa906689925057890 */ /* 0x000fe2000fffe03f */
[----:B------:R-:W-:Y:S02]  /*1a900*/  FMNMX.FTZ R69, R20, R69, !PT ;  /* 0x0000004514457209 */ /* 0x000fe40007810000 */
[----:B----4-:R-:W-:Y:S01]  /*1a910*/  LOP3.LUT R68, R145, UR12, R150, 0x96, !PT ;  /* 0x0000000c91447c12 */ /* 0x010fe2000f8e9696 */
[----:B------:R-:W-:Y:S01]  /*1a920*/  IMAD.WIDE.U32 R236, R71, -0x326172a9, RZ ;  /* 0xcd9e8d5747ec7825 */ /* 0x000fe200078e00ff */
        /* <DEDUP_REMOVED lines=11> */
[----:B------:R-:W-:Y:S02]  /*1a9e0*/  FMNMX.FTZ R70, R37, R70, !PT ;  /* 0x0000004625467209 */ /* 0x000fe40007810000 */
[----:B------:R-:W-:Y:S01]  /*1a9f0*/  LOP3.LUT R144, R237, UR11, R144, 0x96, !PT ;  /* 0x0000000bed907c12 */ /* 0x000fe2000f8e9690 */
[----:B------:R-:W-:Y:S01]  /*1aa00*/  IMAD.WIDE.U32 R142, R142, -0x326172a9, RZ ;  /* 0xcd9e8d578e8e7825 */ /* 0x000fe200078e00ff */
[----:B------:R-:W-:Y:S02]  /*1aa10*/  LOP3.LUT R75, R69, UR4, R168, 0x96, !PT ;  /* 0x00000004454b7c12 */ /* 0x000fe4000f8e96a8 */
[----:B------:R-:W-:Y:S01]  /*1aa20*/  FMNMX.FTZ R69, R48, R70, !PT ;  /* 0x0000004630457209 */ /* 0x000fe20007810000 */
[----:B------:R-:W-:Y:S03]  /*1aa30*/  IMAD.WIDE.U32 R144, R144, -0x2daee0ad, RZ ;  /* 0xd2511f5390907825 */ /* 0x000fe600078e00ff */
[----:B------:R-:W-:Y:S01]  /*1aa40*/  FMNMX.FTZ R69, R49, R69, !PT ;  /* 0x0000004531457209 */ /* 0x000fe20007810000 */
[----:B------:R-:W-:Y:S01]  /*1aa50*/  IMAD.WIDE.U32 R70, R74, -0x326172a9, RZ ;  /* 0xcd9e8d574a467825 */ /* 0x000fe200078e00ff */
[----:B------:R-:W-:Y:S02]  /*1aa60*/  LOP3.LUT R140, R145, UR9, R68, 0x96, !PT ;  /* 0x00000009918c7c12 */ /* 0x000fe4000f8e9644 */
[----:B------:R-:W-:Y:S02]  /*1aa70*/  FMNMX.FTZ R68, R52, R69, !PT ;  /* 0x0000004534447209 */ /* 0x000fe40007810000 */
[----:B------:R-:W-:Y:S01]  /*1aa80*/  LOP3.LUT R143, R143, UR8, R70, 0x96, !PT ;  /* 0x000000088f8f7c12 */ /* 0x000fe2000f8e9646 */
[----:B------:R-:W-:Y:S01]  /*1aa90*/  IMAD.WIDE.U32 R140, R140, -0x326172a9, RZ ;  /* 0xcd9e8d578c8c7825 */ /* 0x000fe200078e00ff */
[----:B------:R-:W-:Y:S02]  /*1aaa0*/  FMNMX.FTZ R70, R53, R68, !PT ;  /* 0x0000004435467209 */ /* 0x000fe40007810000 */
[----:B------:R-:W-:Y:S01]  /*1aab0*/  LOP3.LUT R145, R71, UR10, R230, 0x96, !PT ;  /* 0x0000000a47917c12 */ /* 0x000fe2000f8e96e6 */
[----:B------:R-:W-:Y:S01]  /*1aac0*/  IMAD.WIDE.U32 R190, R143, -0x2daee0ad, RZ ;  /* 0xd2511f538fbe7825 */ /* 0x000fe200078e00ff */
[----:B------:R-:W-:Y:S02]  /*1aad0*/  FMNMX.FTZ R71, R54, R2, !PT ;  /* 0x0000000236477209 */ /* 0x000fe40007810000 */
[----:B------:R-:W-:Y:S01]  /*1aae0*/  FMNMX.FTZ R2, R64, R70, !PT ;  /* 0x0000004640027209 */ /* 0x000fe20007810000 */
[----:B------:R-:W-:Y:S01]  /*1aaf0*/  IMAD.WIDE.U32 R68, R75, -0x326172a9, RZ ;  /* 0xcd9e8d574b447825 */ /* 0x000fe200078e00ff */
[----:B------:R-:W-:Y:S02]  /*1ab00*/  FMNMX.FTZ R75, R55, R71, !PT ;  /* 0x00000047374b7209 */ /* 0x000fe40007810000 */
[----:B------:R-:W-:Y:S01]  /*1ab10*/  FMNMX.FTZ R2, R65, R2, !PT ;  /* 0x0000000241027209 */ /* 0x000fe20007810000 */
[----:B------:R-:W-:Y:S01]  /*1ab20*/  IMAD.WIDE.U32 R70, R145, -0x2daee0ad, RZ ;  /* 0xd2511f5391467825 */ /* 0x000fe200078e00ff */
[----:B------:R-:W-:Y:S02]  /*1ab30*/  LOP3.LUT R74, R69, UR10, R236, 0x96, !PT ;  /* 0x0000000a454a7c12 */ /* 0x000fe4000f8e96ec */
[----:B------:R-:W-:Y:S01]  /*1ab40*/  FMNMX.FTZ R69, R66, R75, !PT ;  /* 0x0000004b42457209 */ /* 0x000fe20007810000 */
[----:B------:R-:W1:Y:S01]  /*1ab50*/  SHFL.BFLY PT, R143, R2, 0x2, 0x1f ;  /* 0x0c401f00028f7f89 */ /* 0x000e6200000e0000 */
[----:B------:R-:W-:Y:S01]  /*1ab60*/  LOP3.LUT R141, R141, UR8, R68, 0x96, !PT ;  /* 0x000000088d8d7c12 */ /* 0x000fe2000f8e9644 */
[----:B------:R-:W-:Y:S01]  /*1ab70*/  IMAD.WIDE.U32 R74, R74, -0x2daee0ad, RZ ;  /* 0xd2511f534a4a7825 */ /* 0x000fe200078e00ff */
[----:B------:R-:W-:Y:S02]  /*1ab80*/  FMNMX.FTZ R69, R67, R69, !PT ;  /* 0x0000004543457209 */ /* 0x000fe40007810000 */
[----:B------:R-:W-:Y:S01]  /*1ab90*/  LOP3.LUT R145, R191, UR5, R70, 0x96, !PT ;  /* 0x00000005bf917c12 */ /* 0x000fe2000f8e9646 */
[----:B------:R-:W-:Y:S01]  /*1aba0*/  IMAD.WIDE.U32 R194, R141, -0x2daee0ad, RZ ;  /* 0xd2511f538dc27825 */ /* 0x000fe200078e00ff */
[----:B------:R-:W-:Y:S02]  /*1abb0*/  LOP3.LUT R68, R75, UR7, R144, 0x96, !PT ;  /* 0x000000074b447c12 */ /* 0x000fe4000f8e9690 */
[----:B------:R-:W-:Y:S01]  /*1abc0*/  FMNMX.FTZ R70, R8, R72, !PT ;  /* 0x0000004808467209 */ /* 0x000fe20007810000 */
[----:B------:R-:W2:Y:S01]  /*1abd0*/  SHFL.BFLY PT, R75, R69, 0x2, 0x1f ;  /* 0x0c401f00454b7f89 */ /* 0x000ea200000e0000 */
[----:B------:R-:W-:Y:S01]  /*1abe0*/  LOP3.LUT R146, R71, UR7, R146, 0x96, !PT ;  /* 0x0000000747927c12 */ /* 0x000fe2000f8e9692 */
[----:B------:R-:W-:Y:S01]  /*1abf0*/  IMAD.WIDE.U32 R154, R68, -0x326172a9, RZ ;  /* 0xcd9e8d57449a7825 */ /* 0x000fe200078e00ff */
[----:B------:R-:W-:Y:S03]  /*1ac00*/  FMNMX.FTZ R68, R9, R70, !PT ;  /* 0x0000004609447209 */ /* 0x000fe60007810000 */
[----:B------:R-:W-:Y:S01]  /*1ac10*/  IMAD.WIDE.U32 R152, R146, -0x326172a9, RZ ;  /* 0xcd9e8d5792987825 */ /* 0x000fe200078e00ff */
[----:B------:R-:W-:Y:S02]  /*1ac20*/  FMNMX.FTZ R68, R12, R68, !PT ;  /* 0x000000440c447209 */ /* 0x000fe40007810000 */
[----:B------:R-:W-:Y:S01]  /*1ac30*/  LOP3.LUT R146, R195, UR5, R74, 0x96, !PT ;  /* 0x00000005c3927c12 */ /* 0x000fe2000f8e964a */
[----:B------:R-:W-:Y:S01]  /*1ac40*/  IMAD.WIDE.U32 R144, R145, -0x326172a9, RZ ;  /* 0xcd9e8d5791907825 */ /* 0x000fe200078e00ff */
[----:B------:R-:W-:Y:S02]  /*1ac50*/  FMNMX.FTZ R74, R10, R73, !PT ;  /* 0x000000490a4a7209 */ /* 0x000fe40007810000 */
[----:B------:R-:W-:Y:S01]  /*1ac60*/  FMNMX.FTZ R68, R13, R68, !PT ;  /* 0x000000440d447209 */ /* 0x000fe20007810000 */
[----:B------:R-:W-:Y:S01]  /*1ac70*/  IMAD.WIDE.U32 R146, R146, -0x326172a9, RZ ;  /* 0xcd9e8d5792927825 */ /* 0x000fe200078e00ff */
[----:B-1----:R-:W-:Y:S02]  /*1ac80*/  FMNMX.FTZ R71, R2, R143, !PT ;  /* 0x0000008f02477209 */ /* 0x002fe40007810000 */
[----:B------:R-:W-:Y:S02]  /*1ac90*/  LOP3.LUT R220, R155, UR6, R140, 0x96, !PT ;  /* 0x000000069bdc7c12 */ /* 0x000fe4000f8e968c */
[----:B------:R-:W-:Y:S01]  /*1aca0*/  FMNMX.FTZ R74, R11, R74, !PT ;  /* 0x0000004a0b4a7209 */ /* 0x000fe20007810000 */
[----:B------:R-:W1:Y:S01]  /*1acb0*/  SHFL.BFLY PT, R140, R71, 0x1, 0x1f ;  /* 0x0c201f00478c7f89 */ /* 0x000e6200000e0000 */
[----:B------:R-:W-:Y:S02]  /*1acc0*/  FMNMX.FTZ R2, R24, R68, !PT ;  /* 0x0000004418027209 */ /* 0x000fe40007810000 */
[----:B------:R-:W-:Y:S02]  /*1acd0*/  LOP3.LUT R206, R153, UR6, R142, 0x96, !PT ;  /* 0x0000000699ce7c12 */ /* 0x000fe4000f8e968e */
[----:B------:R-:W-:Y:S02]  /*1ace0*/  LOP3.LUT R142, R145, UR13, R152, 0x96, !PT ;  /* 0x0000000d918e7c12 */ /* 0x000fe4000f8e9698 */
[----:B------:R-:W-:Y:S02]  /*1acf0*/  FMNMX.FTZ R74, R14, R74, !PT ;  /* 0x0000004a0e4a7209 */ /* 0x000fe40007810000 */
[----:B------:R-:W-:Y:S02]  /*1ad00*/  FMNMX.FTZ R2, R25, R2, !PT ;  /* 0x0000000219027209 */ /* 0x000fe40007810000 */
[----:B------:R-:W-:Y:S02]  /*1ad10*/  LOP3.LUT R143, R147, UR13, R154, 0x96, !PT ;  /* 0x0000000d938f7c12 */ /* 0x000fe4000f8e969a */
[----:B------:R-:W-:Y:S02]  /*1ad20*/  LOP3.LUT R70, R142, 0xff, RZ, 0xc0, !PT ;  /* 0x000000ff8e467812 */ /* 0x000fe400078ec0ff */
[----:B------:R-:W-:Y:S02]  /*1ad30*/  FMNMX.FTZ R2, R28, R2, !PT ;  /* 0x000000021c027209 */ /* 0x000fe40007810000 */
[----:B------:R-:W-:Y:S02]  /*1ad40*/  LOP3.LUT R68, R143, 0xff, RZ, 0xc0, !PT ;  /* 0x000000ff8f447812 */ /* 0x000fe400078ec0ff */
[----:B------:R-:W-:Y:S02]  /*1ad50*/  FMNMX.FTZ R74, R15, R74, !PT ;  /* 0x0000004a0f4a7209 */ /* 0x000fe40007810000 */
[----:B------:R-:W-:Y:S02]  /*1ad60*/  ISETP.GE.U32.AND P5, PT, R235, R70, PT ;  /* 0x00000046eb00720c */ /* 0x000fe40003fa6070 */
[----:B--2---:R-:W-:Y:S02]  /*1ad70*/  FMNMX.FTZ R70, R69, R75, !PT ;  /* 0x0000004b45467209 */ /* 0x004fe40007810000 */
[----:B------:R-:W-:Y:S02]  /*1ad80*/  SHF.R.U32.HI R69, RZ, 0x18, R142 ;  /* 0x00000018ff457819 */ /* 0x000fe4000001168e */
[----:B------:R-:W-:Y:S01]  /*1ad90*/  FMNMX.FTZ R2, R29, R2, !PT ;  /* 0x000000021d027209 */ /* 0x000fe20007810000 */
[----:B------:R-:W2:Y:S01]  /*1ada0*/  SHFL.BFLY PT, R75, R70, 0x1, 0x1f ;  /* 0x0c201f00464b7f89 */ /* 0x000ea200000e0000 */
[C---:B------:R-:W-:Y:S02]  /*1adb0*/  ISETP.GE.U32.AND P1, PT, R235.reuse, R68, PT ;  /* 0x00000044eb00720c */ /* 0x040fe40003f26070 */
[----:B------:R-:W-:Y:S02]  /*1adc0*/  FMNMX.FTZ R68, R26, R74, !PT ;  /* 0x0000004a1a447209 */ /* 0x000fe40007810000 */
[----:B------:R-:W-:Y:S02]  /*1add0*/  ISETP.GE.U32.AND P2, PT, R235, R69, PT ;  /* 0x00000045eb00720c */ /* 0x000fe40003f46070 */
        /* <DEDUP_REMOVED lines=9> */
[C---:B------:R-:W-:Y:S01]  /*1ae70*/  FMUL.FTZ R69, R71.reuse, c[0x0][0x23c] ;  /* 0x00008f0047457a20 */ /* 0x040fe20000410000 */
[----:B------:R-:W-:Y:S01]  /*1ae80*/  FMNMX.FTZ R68, R56, R68, !PT ;  /* 0x0000004438447209 */ /* 0x000fe20007810000 */
[----:B------:R-:W-:Y:S01]  /*1ae90*/  FADD.FTZ R0, -R71, R0 ;  /* 0x0000000047007221 */ /* 0x000fe20000010100 */
[----:B------:R-:W-:Y:S02]  /*1aea0*/  FMNMX.FTZ R140, R43, R2, !PT ;  /* 0x000000022b8c7209 */ /* 0x000fe40007810000 */
[----:B------:R-:W-:Y:S01]  /*1aeb0*/  LOP3.LUT R2, R142, 0xffff, RZ, 0xc0, !PT ;  /* 0x0000ffff8e027812 */ /* 0x000fe200078ec0ff */
[----:B------:R-:W-:Y:S01]  /*1aec0*/  FMUL.FTZ R0, R0, c[0x0][0x23c] ;  /* 0x00008f0000007a20 */ /* 0x000fe20000410000 */
[----:B------:R-:W-:Y:S02]  /*1aed0*/  FSETP.NEU.FTZ.AND P3, PT, R71, -INF , PT ;  /* 0xff8000004700780b */ /* 0x000fe40003f7d000 */
[----:B------:R-:W-:Y:S02]  /*1aee0*/  FMNMX.FTZ R74, R57, R68, !PT ;  /* 0x00000044394a7209 */ /* 0x000fe40007810000 */
[----:B------:R-:W-:Y:S02]  /*1aef0*/  SHF.R.U32.HI R68, RZ, 0x8, R2 ;  /* 0x00000008ff447819 */ /* 0x000fe40000011602 */
[----:B------:R-:W-:Y:S02]  /*1af00*/  FSEL R2, R69, RZ, P3 ;  /* 0x000000ff45027208 */ /* 0x000fe40001800000 */
[----:B--2---:R-:W-:Y:S02]  /*1af10*/  FMNMX.FTZ R70, R70, R75, !PT ;  /* 0x0000004b46467209 */ /* 0x004fe40007810000 */
[----:B------:R-:W-:Y:S01]  /*1af20*/  FMNMX.FTZ R74, R60, R74, !PT ;  /* 0x0000004a3c4a7209 */ /* 0x000fe20007810000 */
[--C-:B------:R-:W-:Y:S01]  /*1af30*/  FFMA.FTZ R211, R33, c[0x0][0x23c], -R2.reuse ;  /* 0x00008f0021d37a23 */ /* 0x100fe20000010802 */
[----:B------:R-:W-:Y:S01]  /*1af40*/  FSETP.NEU.FTZ.AND P3, PT, R70, -INF , PT ;  /* 0xff8000004600780b */ /* 0x000fe20003f7d000 */
[----:B------:R-:W-:Y:S01]  /*1af50*/  IMAD.MOV.U32 R33, RZ, RZ, R151 ;  /* 0x000000ffff217224 */ /* 0x000fe200078e0097 */
[----:B------:R-:W-:Y:S01]  /*1af60*/  FMNMX.FTZ R69, R61, R74, !PT ;  /* 0x0000004a3d457209 */ /* 0x000fe20007810000 */
[----:B------:R1:W2:Y:S01]  /*1af70*/  LDL.S16 R151, [R1+0x6c] ;  /* 0x00006c0001977983 */ /* 0x0002a20000100600 */
[----:B------:R-:W-:Y:S01]  /*1af80*/  LOP3.LUT R68, R68, 0xffff, RZ, 0xc0, !PT ;  /* 0x0000ffff44447812 */ /* 0x000fe200078ec0ff */
[----:B------:R-:W-:Y:S01]  /*1af90*/  FFMA.FTZ R209, R32, c[0x0][0x23c], -R2 ;  /* 0x00008f0020d17a23 */ /* 0x000fe20000010802 */
[----:B------:R-:W-:Y:S01]  /*1afa0*/  SHF.R.U32.HI R196, RZ, 0x18, R143 ;  /* 0x00000018ffc47819 */ /* 0x000fe2000001168f */
[----:B------:R-:W-:Y:S01]  /*1afb0*/  IMAD.MOV.U32 R32, RZ, RZ, R150 ;  /* 0x000000ffff207224 */ /* 0x000fe200078e0096 */
[----:B------:R-:W-:Y:S01]  /*1afc0*/  ISETP.GE.U32.AND P4, PT, R235, R68, PT ;  /* 0x00000044eb00720c */ /* 0x000fe20003f86070 */
[----:B------:R1:W3:Y:S01]  /*1afd0*/  LDL.S16 R150, [R1+0x68] ;  /* 0x0000680001967983 */ /* 0x0002e20000100600 */
[----:B------:R-:W-:Y:S01]  /*1afe0*/  FMNMX.FTZ R68, R46, R140, !PT ;  /* 0x0000008c2e447209 */ /* 0x000fe20007810000 */
[----:B------:R-:W-:Y:S01]  /*1aff0*/  FMUL.FTZ R75, R70, c[0x0][0x23c] ;  /* 0x00008f00464b7a20 */ /* 0x000fe20000410000 */
[----:B------:R-:W-:Y:S01]  /*1b000*/  LOP3.LUT R201, R144, 0xff, RZ, 0xc0, !PT ;  /* 0x000000ff90c97812 */ /* 0x000fe200078ec0ff */
[--C-:B------:R-:W-:Y:S01]  /*1b010*/  FFMA.FTZ R198, R21, c[0x0][0x23c], -R2.reuse ;  /* 0x00008f0015c67a23 */ /* 0x100fe20000010802 */
[----:B------:R-:W-:Y:S01]  /*1b020*/  FMNMX.FTZ R68, R47, R68, !PT ;  /* 0x000000442f447209 */ /* 0x000fe20007810000 */
[--C-:B------:R-:W-:Y:S01]  /*1b030*/  FFMA.FTZ R140, R4, c[0x0][0x23c], -R2.reuse ;  /* 0x00008f00048c7a23 */ /* 0x100fe20000010802 */
[----:B------:R-:W-:Y:S01]  /*1b040*/  FSEL R74, R75, RZ, P3 ;  /* 0x000000ff4b4a7208 */ /* 0x000fe20001800000 */
[----:B------:R-:W-:Y:S01]  /*1b050*/  FFMA.FTZ R141, R5, c[0x0][0x23c], -R2 ;  /* 0x00008f00058d7a23 */ /* 0x000fe20000010802 */
[----:B------:R-:W-:Y:S01]  /*1b060*/  FMNMX.FTZ R68, R58, R68, !PT ;  /* 0x000000443a447209 */ /* 0x000fe20007810000 */
[----:B------:R-:W4:Y:S01]  /*1b070*/  SHFL.BFLY PT, R75, R69, 0x2, 0x1f ;  /* 0x0c401f00454b7f89 */ /* 0x000f2200000e0000 */
[----:B------:R-:W-:Y:S01]  /*1b080*/  MUFU.EX2 R5, R140 ;  /* 0x0000008c00057308 */ /* 0x000fe20000000800 */
[--C-:B------:R-:W-:Y:S01]  /*1b090*/  FFMA.FTZ R178, R67, c[0x0][0x23c], -R74.reuse ;  /* 0x00008f0043b27a23 */ /* 0x100fe2000001084a */
[----:B------:R-:W-:Y:S01]  /*1b0a0*/  FMNMX.FTZ R68, R59, R68, !PT ;  /* 0x000000443b447209 */ /* 0x000fe20007810000 */
[--C-:B------:R-:W-:Y:S02]  /*1b0b0*/  FFMA.FTZ R204, R34, c[0x0][0x23c], -R74.reuse ;  /* 0x00008f0022cc7a23 */ /* 0x100fe4000001084a */
[----:B------:R-:W-:Y:S01]  /*1b0c0*/  FFMA.FTZ R208, R35, c[0x0][0x23c], -R74 ;  /* 0x00008f0023d07a23 */ /* 0x000fe2000001084a */
[----:B------:R-:W-:Y:S01]  /*1b0d0*/  FMNMX.FTZ R68, R62, R68, !PT ;  /* 0x000000443e447209 */ /* 0x000fe20007810000 */
[----:B------:R-:W-:Y:S02]  /*1b0e0*/  FFMA.FTZ R163, R16, c[0x0][0x23c], -R2 ;  /* 0x00008f0010a37a23 */ /* 0x000fe40000010802 */
[----:B------:R-:W-:Y:S01]  /*1b0f0*/  IMAD.MOV.U32 R16, RZ, RZ, R170 ;  /* 0x000000ffff107224 */ /* 0x000fe200078e00aa */
[----:B------:R-:W-:Y:S01]  /*1b100*/  FMNMX.FTZ R68, R63, R68, !PT ;  /* 0x000000443f447209 */ /* 0x000fe20007810000 */
[--C-:B------:R-:W-:Y:S02]  /*1b110*/  FFMA.FTZ R166, R17, c[0x0][0x23c], -R2.reuse ;  /* 0x00008f0011a67a23 */ /* 0x100fe40000010802 */
[--C-:B------:R-:W-:Y:S02]  /*1b120*/  FFMA.FTZ R197, R20, c[0x0][0x23c], -R2.reuse ;  /* 0x00008f0014c57a23 */ /* 0x100fe40000010802 */
[--C-:B------:R-:W-:Y:S02]  /*1b130*/  FFMA.FTZ R228, R48, c[0x0][0x23c], -R2.reuse ;  /* 0x00008f0030e47a23 */ /* 0x100fe40000010802 */
[--C-:B------:R-:W-:Y:S02]  /*1b140*/  FFMA.FTZ R227, R49, c[0x0][0x23c], -R2.reuse ;  /* 0x00008f0031e37a23 */ /* 0x100fe40000010802 */
[--C-:B------:R-:W-:Y:S02]  /*1b150*/  FFMA.FTZ R229, R52, c[0x0][0x23c], -R2.reuse ;  /* 0x00008f0034e57a23 */ /* 0x100fe40000010802 */
[--C-:B------:R-:W-:Y:S01]  /*1b160*/  FFMA.FTZ R233, R53, c[0x0][0x23c], -R2.reuse ;  /* 0x00008f0035e97a23 */ /* 0x100fe20000010802 */
[----:B----4-:R-:W-:Y:S01]  /*1b170*/  FMNMX.FTZ R69, R69, R75, !PT ;  /* 0x0000004b45457209 */ /* 0x010fe20007810000 */
[----:B------:R-:W-:Y:S01]  /*1b180*/  FFMA.FTZ R222, R36, c[0x0][0x23c], -R2 ;  /* 0x00008f0024de7a23 */ /* 0x000fe20000010802 */
[----:B------:R-:W4:Y:S01]  /*1b190*/  SHFL.BFLY PT, R75, R68, 0x2, 0x1f ;  /* 0x0c401f00444b7f89 */ /* 0x000f2200000e0000 */
[----:B------:R-:W-:Y:S02]  /*1b1a0*/  IMAD.MOV.U32 R36, RZ, RZ, R148 ;  /* 0x000000ffff247224 */ /* 0x000fe400078e0094 */
[----:B------:R-:W1:Y:S01]  /*1b1b0*/  MUFU.EX2 R148, R141 ;  /* 0x0000008d00947308 */ /* 0x000e620000000800 */
[--C-:B------:R-:W-:Y:S02]  /*1b1c0*/  FFMA.FTZ R248, R64, c[0x0][0x23c], -R2.reuse ;  /* 0x00008f0040f87a23 */ /* 0x100fe40000010802 */
[----:B------:R-:W-:Y:S02]  /*1b1d0*/  FFMA.FTZ R250, R65, c[0x0][0x23c], -R2 ;  /* 0x00008f0041fa7a23 */ /* 0x000fe40000010802 */
[--C-:B------:R-:W-:Y:S02]  /*1b1e0*/  FFMA.FTZ R6, R6, c[0x0][0x23c], -R74.reuse ;  /* 0x00008f0006067a23 */ /* 0x100fe4000001084a */
[----:B------:R-:W-:Y:S02]  /*1b1f0*/  FFMA.FTZ R7, R7, c[0x0][0x23c], -R74 ;  /* 0x00008f0007077a23 */ /* 0x000fe4000001084a */
[----:B------:R-:W-:Y:S02]  /*1b200*/  IMAD.MOV.U32 R20, RZ, RZ, R168 ;  /* 0x000000ffff147224 */ /* 0x000fe400078e00a8 */
[----:B------:R-:W-:Y:S01]  /*1b210*/  MUFU.EX2 R6, R6 ;  /* 0x0000000600067308 */ /* 0x000fe20000000800 */
[----:B------:R-:W-:Y:S02]  /*1b220*/  IMAD.MOV.U32 R21, RZ, RZ, R169 ;  /* 0x000000ffff157224 */ /* 0x000fe400078e00a9 */
[--C-:B------:R-:W-:Y:S02]  /*1b230*/  FFMA.FTZ R168, R18, c[0x0][0x23c], -R74.reuse ;  /* 0x00008f0012a87a23 */ /* 0x100fe4000001084a */
[----:B------:R-:W-:Y:S02]  /*1b240*/  IMAD.MOV.U32 R17, RZ, RZ, R171 ;  /* 0x000000ffff117224 */ /* 0x000fe400078e00ab */
[--C-:B------:R-:W-:Y:S02]  /*1b250*/  FFMA.FTZ R171, R19, c[0x0][0x23c], -R74.reuse ;  /* 0x00008f0013ab7a23 */ /* 0x100fe4000001084a */
[--C-:B------:R-:W-:Y:S01]  /*1b260*/  FFMA.FTZ R189, R22, c[0x0][0x23c], -R74.reuse ;  /* 0x00008f0016bd7a23 */ /* 0x100fe2000001084a */
[----:B----4-:R-:W-:Y:S01]  /*1b270*/  FMNMX.FTZ R68, R68, R75, !PT ;  /* 0x0000004b44447209 */ /* 0x010fe20007810000 */
[--C-:B------:R-:W-:Y:S01]  /*1b280*/  FFMA.FTZ R191, R23, c[0x0][0x23c], -R74.reuse ;  /* 0x00008f0017bf7a23 */ /* 0x100fe2000001084a */
[----:B------:R-:W4:Y:S01]  /*1b290*/  SHFL.BFLY PT, R75, R69, 0x1, 0x1f ;  /* 0x0c201f00454b7f89 */ /* 0x000f2200000e0000 */
[----:B-1----:R-:W-:Y:S01]  /*1b2a0*/  F2FP.PACK_AB R140, R148, R5 ;  /* 0x00000005948c723e */ /* 0x002fe200000000ff */
[--C-:B------:R-:W-:Y:S02]  /*1b2b0*/  FFMA.FTZ R219, R38, c[0x0][0x23c], -R74.reuse ;  /* 0x00008f0026db7a23 */ /* 0x100fe4000001084a */
[--C-:B------:R-:W-:Y:S01]  /*1b2c0*/  FFMA.FTZ R218, R39, c[0x0][0x23c], -R74.reuse ;  /* 0x00008f0027da7a23 */ /* 0x100fe2000001084a */
[----:B------:R-:W-:Y:S01]  /*1b2d0*/  PRMT R141, R140, 0x7632, R141 ;  /* 0x000076328c8d7816 */ /* 0x000fe2000000008d */
[--C-:B------:R-:W-:Y:S02]  /*1b2e0*/  FFMA.FTZ R226, R50, c[0x0][0x23c], -R74.reuse ;  /* 0x00008f0032e27a23 */ /* 0x100fe4000001084a */
[----:B------:R-:W-:Y:S02]  /*1b2f0*/  FFMA.FTZ R225, R51, c[0x0][0x23c], -R74 ;  /* 0x00008f0033e17a23 */ /* 0x000fe4000001084a */
[----:B------:R-:W-:Y:S02]  /*1b300*/  IMAD.MOV.U32 R22, RZ, RZ, R36 ;  /* 0x000000ffff167224 */ /* 0x000fe400078e0024 */
[----:B------:R-:W-:Y:S02]  /*1b310*/  IMAD.MOV.U32 R34, RZ, RZ, R32 ;  /* 0x000000ffff227224 */ /* 0x000fe400078e0020 */
[----:B------:R-:W-:Y:S02]  /*1b320*/  IMAD.MOV.U32 R35, RZ, RZ, R33 ;  /* 0x000000ffff237224 */ /* 0x000fe400078e0021 */
[----:B------:R-:W-:Y:S02]  /*1b330*/  IMAD.MOV.U32 R38, RZ, RZ, R20 ;  /* 0x000000ffff267224 */ /* 0x000fe400078e0014 */
[----:B------:R-:W-:Y:S02]  /*1b340*/  IMAD.MOV.U32 R39, RZ, RZ, R21 ;  /* 0x000000ffff277224 */ /* 0x000fe400078e0015 */
[----:B------:R-:W-:Y:S02]  /*1b350*/  IMAD.MOV.U32 R50, RZ, RZ, R16 ;  /* 0x000000ffff327224 */ /* 0x000fe400078e0010 */
[----:B------:R-:W-:Y:S01]  /*1b360*/  IMAD.MOV.U32 R51, RZ, RZ, R17 ;  /* 0x000000ffff337224 */ /* 0x000fe200078e0011 */
[----:B----4-:R-:W-:Y:S01]  /*1b370*/  FMNMX.FTZ R69, R69, R75, !PT ;  /* 0x0000004b45457209 */ /* 0x010fe20007810000 */
[--C-:B------:R-:W-:Y:S01]  /*1b380*/  FFMA.FTZ R249, R66, c[0x0][0x23c], -R74.reuse ;  /* 0x00008f0042f97a23 */ /* 0x100fe2000001084a */
[----:B------:R-:W1:Y:S01]  /*1b390*/  SHFL.BFLY PT, R75, R68, 0x1, 0x1f ;  /* 0x0c201f00444b7f89 */ /* 0x000e6200000e0000 */
[--C-:B------:R-:W-:Y:S01]  /*1b3a0*/  FFMA.FTZ R232, R54, c[0x0][0x23c], -R74.reuse ;  /* 0x00008f0036e87a23 */ /* 0x100fe2000001084a */
[----:B------:R-:W-:Y:S01]  /*1b3b0*/  FSETP.NEU.FTZ.AND P3, PT, R69, -INF , PT ;  /* 0xff8000004500780b */ /* 0x000fe20003f7d000 */
[----:B------:R-:W-:Y:S02]  /*1b3c0*/  FFMA.FTZ R234, R55, c[0x0][0x23c], -R74 ;  /* 0x00008f0037ea7a23 */ /* 0x000fe4000001084a */
[----:B------:R-:W-:Y:S02]  /*1b3d0*/  FFMA.FTZ R221, R37, c[0x0][0x23c], -R2 ;  /* 0x00008f0025dd7a23 */ /* 0x000fe40000010802 */
[----:B------:R-:W4:Y:S01]  /*1b3e0*/  MUFU.EX2 R2, R0 ;  /* 0x0000000000027308 */ /* 0x000f220000000800 */
[----:B------:R-:W-:Y:S04]  /*1b3f0*/  IMAD.MOV.U32 R37, RZ, RZ, R149 ;  /* 0x000000ffff257224 */ /* 0x000fe800078e0095 */
[----:B------:R-:W-:Y:S01]  /*1b400*/  IMAD.MOV.U32 R23, RZ, RZ, R37 ;  /* 0x000000ffff177224 */ /* 0x000fe200078e0025 */
[----:B-1----:R-:W-:Y:S01]  /*1b410*/  FMNMX.FTZ R68, R68, R75, !PT ;  /* 0x0000004b44447209 */ /* 0x002fe20007810000 */
[----:B------:R-:W-:Y:S04]  /*1b420*/  FMUL.FTZ R75, R69, c[0x0][0x23c] ;  /* 0x00008f00454b7a20 */ /* 0x000fe80000410000 */
[----:B------:R-:W-:Y:S01]  /*1b430*/  FMUL.FTZ R4, R68, c[0x0][0x23c] ;  /* 0x00008f0044047a20 */ /* 0x000fe20000410000 */
[----:B------:R-:W-:Y:S01]  /*1b440*/  FSEL R75, R75, RZ, P3 ;  /* 0x000000ff4b4b7208 */ /* 0x000fe20001800000 */
[----:B----4-:R-:W-:Y:S01]  /*1b450*/  FFMA.FTZ R149, R2, R238, R5 ;  /* 0x000000ee02957223 */ /* 0x010fe20000010005 */
[----:B------:R-:W-:Y:S01]  /*1b460*/  FSETP.NEU.FTZ.AND P3, PT, R68, -INF , PT ;  /* 0xff8000004400780b */ /* 0x000fe20003f7d000 */
[----:B------:R-:W-:Y:S01]  /*1b470*/  FMUL.FTZ R48, R2, R84 ;  /* 0x0000005402307220 */ /* 0x000fe20000410000 */
[----:B------:R-:W-:Y:S01]  /*1b480*/  SHF.R.U32.HI R0, RZ, 0x10, R144 ;  /* 0x00000010ff007819 */ /* 0x000fe20000011690 */
[--C-:B------:R-:W-:Y:S01]  /*1b490*/  FFMA.FTZ R177, R61, c[0x0][0x23c], -R75.reuse ;  /* 0x00008f003db17a23 */ /* 0x100fe2000001084b */
[----:B------:R-:W-:Y:S01]  /*1b4a0*/  FSEL R4, R4, RZ, P3 ;  /* 0x000000ff04047208 */ /* 0x000fe20001800000 */
[--C-:B------:R-:W-:Y:S01]  /*1b4b0*/  FFMA.FTZ R167, R12, c[0x0][0x23c], -R75.reuse ;  /* 0x00008f000ca77a23 */ /* 0x100fe2000001084b */
[----:B------:R-:W-:Y:S01]  /*1b4c0*/  LOP3.LUT R170, R0, 0xff, RZ, 0xc0, !PT ;  /* 0x000000ff00aa7812 */ /* 0x000fe200078ec0ff */
[----:B------:R-:W-:Y:S01]  /*1b4d0*/  FFMA.FTZ R200, R24, c[0x0][0x23c], -R75 ;  /* 0x00008f0018c87a23 */ /* 0x000fe2000001084b */
[----:B------:R-:W-:Y:S01]  /*1b4e0*/  SHF.R.U32.HI R0, RZ, 0x10, R142 ;  /* 0x00000010ff007819 */ /* 0x000fe2000001168e */
[--C-:B------:R-:W-:Y:S01]  /*1b4f0*/  FFMA.FTZ R153, R14, c[0x0][0x23c], -R4.reuse ;  /* 0x00008f000e997a23 */ /* 0x100fe20000010804 */
[----:B------:R-:W-:Y:S01]  /*1b500*/  PRMT R142, R140, 0x5410, R141 ;  /* 0x000054108c8e7816 */ /* 0x000fe2000000008d */
[--C-:B------:R-:W-:Y:S01]  /*1b510*/  FFMA.FTZ R155, R15, c[0x0][0x23c], -R4.reuse ;  /* 0x00008f000f9b7a23 */ /* 0x100fe20000010804 */
[----:B------:R-:W-:Y:S01]  /*1b520*/  LOP3.LUT R0, R0, 0xff, RZ, 0xc0, !PT ;  /* 0x000000ff00007812 */ /* 0x000fe200078ec0ff */
[--C-:B------:R-:W-:Y:S01]  /*1b530*/  FFMA.FTZ R216, R46, c[0x0][0x23c], -R4.reuse ;  /* 0x00008f002ed87a23 */ /* 0x100fe20000010804 */
[----:B------:R-:W-:Y:S01]  /*1b540*/  ISETP.GE.U32.AND P6, PT, R235, R170, PT ;  /* 0x000000aaeb00720c */ /* 0x000fe20003fc6070 */
[--C-:B------:R-:W-:Y:S02]  /*1b550*/  FFMA.FTZ R203, R30, c[0x0][0x23c], -R4.reuse ;  /* 0x00008f001ecb7a23 */ /* 0x100fe40000010804 */
        /* <DEDUP_REMOVED lines=11> */
[----:B------:R-:W-:Y:S02]  /*1b610*/  FFMA.FTZ R252, R62, c[0x0][0x23c], -R4 ;  /* 0x00008f003efc7a23 */ /* 0x000fe40000010804 */
        /* <DEDUP_REMOVED lines=10> */
[--C-:B------:R-:W-:Y:S01]  /*1b6c0*/  FFMA.FTZ R215, R40, c[0x0][0x23c], -R75.reuse ;  /* 0x00008f0028d77a23 */ /* 0x100fe2000001084b */
[----:B------:R-:W-:Y:S01]  /*1b6d0*/  MUFU.EX2 R84, R18 ;  /* 0x0000001200547308 */ /* 0x000fe20000000800 */
[--C-:B------:R-:W-:Y:S02]  /*1b6e0*/  FFMA.FTZ R214, R41, c[0x0][0x23c], -R75.reuse ;  /* 0x00008f0029d67a23 */ /* 0x100fe4000001084b */
[----:B------:R-:W-:Y:S02]  /*1b6f0*/  FFMA.FTZ R251, R60, c[0x0][0x23c], -R75 ;  /* 0x00008f003cfb7a23 */ /* 0x000fe4000001084b */
        /* <DEDUP_REMOVED lines=13> */
[----:B------:R-:W-:Y:S02]  /*1b7d0*/  FMUL.FTZ R64, R2, R76 ;  /* 0x0000004c02407220 */ /* 0x000fe40000410000 */
[----:B------:R-:W-:Y:S02]  /*1b7e0*/  IMAD.MOV.U32 R42, RZ, RZ, R50 ;  /* 0x000000ffff2a7224 */ /* 0x000fe400078e0032 */
[----:B------:R-:W-:Y:S01]  /*1b7f0*/  IMAD.MOV.U32 R26, RZ, RZ, R34 ;  /* 0x000000ffff1a7224 */ /* 0x000fe200078e0022 */
[----:B-1----:R-:W-:Y:S01]  /*1b800*/  F2FP.PACK_AB R77, R75, R6 ;  /* 0x000000064b4d723e */ /* 0x002fe200000000ff */
[----:B------:R-:W-:Y:S02]  /*1b810*/  IMAD.MOV.U32 R100, RZ, RZ, R42 ;  /* 0x000000ffff647224 */ /* 0x000fe400078e002a */
[----:B------:R-:W-:Y:S01]  /*1b820*/  IMAD.MOV.U32 R43, RZ, RZ, R51 ;  /* 0x000000ffff2b7224 */ /* 0x000fe200078e0033 */
[C---:B------:R-:W-:Y:S01]  /*1b830*/  PRMT R80, R77.reuse, 0x7632, R80 ;  /* 0x000076324d507816 */ /* 0x040fe20000000050 */
[----:B------:R-:W-:Y:S02]  /*1b840*/  IMAD.MOV.U32 R30, RZ, RZ, R38 ;  /* 0x000000ffff1e7224 */ /* 0x000fe400078e0026 */
[----:B------:R-:W-:Y:S01]  /*1b850*/  IMAD.MOV.U32 R101, RZ, RZ, R43 ;  /* 0x000000ffff657224 */ /* 0x000fe200078e002b */
[----:B------:R-:W-:Y:S01]  /*1b860*/  PRMT R81, R77, 0x5410, R80 ;  /* 0x000054104d517816 */ /* 0x000fe20000000050 */
[----:B------:R-:W-:Y:S02]  /*1b870*/  IMAD.MOV.U32 R31, RZ, RZ, R39 ;  /* 0x000000ffff1f7224 */ /* 0x000fe400078e0027 */
[----:B------:R-:W-:Y:S02]  /*1b880*/  IMAD.MOV.U32 R27, RZ, RZ, R35 ;  /* 0x000000ffff1b7224 */ /* 0x000fe400078e0023 */
[----:B------:R-:W-:Y:S02]  /*1b890*/  IMAD.MOV.U32 R117, RZ, RZ, R31 ;  /* 0x000000ffff757224 */ /* 0x000fe400078e001f */
[----:B------:R-:W-:Y:S02]  /*1b8a0*/  IMAD.MOV.U32 R116, RZ, RZ, R30 ;  /* 0x000000ffff747224 */ /* 0x000fe400078e001e */
[----:B------:R-:W-:Y:S01]  /*1b8b0*/  IMAD.MOV.U32 R101, RZ, RZ, R117 ;  /* 0x000000ffff657224 */ /* 0x000fe200078e0075 */
[----:B------:R-:W-:Y:S01]  /*1b8c0*/  LOP3.LUT R117, R146, 0xff, RZ, 0xc0, !PT ;  /* 0x000000ff92757812 */ /* 0x000fe200078ec0ff */
[----:B--2---:R-:W-:Y:S05]  /*1b8d0*/  @!P5 HADD2 R151, -R140.H0_H0, -RZ.H0_H0 ;  /* 0xa00000ff8c97d230 */ /* 0x004fea0000000900 */
[----:B------:R-:W-:Y:S01]  /*1b8e0*/  PRMT R5, R151, 0x7610, R5 ;  /* 0x0000761097057816 */ /* 0x000fe20000000005 */
[----:B---3--:R-:W-:Y:S01]  /*1b8f0*/  @!P4 HADD2 R150, -R141.H0_H0, -RZ.H0_H0 ;  /* 0xa00000ff8d96c230 */ /* 0x008fe20000000900 */
[----:B------:R-:W-:Y:S02]  /*1b900*/  @!P5 STL.S16 [R1+0x6c], R151 ;  /* 0x00006c970100d387 */ /* 0x000fe40000100600 */
[----:B------:R-:W-:Y:S01]  /*1b910*/  @!P5 PRMT R140, R5, 0x5410, RZ ;  /* 0x00005410058cd816 */ /* 0x000fe200000000ff */
[----:B------:R-:W-:Y:S01]  /*1b920*/  FMUL.FTZ R5, R2, R125 ;  /* 0x0000007d02057220 */ /* 0x000fe20000410000 */
[----:B------:R-:W-:Y:S01]  /*1b930*/  PRMT R4, R150, 0x7610, R4 ;  /* 0x0000761096047816 */ /* 0x000fe20000000004 */
[----:B------:R1:W-:Y:S01]  /*1b940*/  @!P4 STL.S16 [R1+0x68], R150 ;  /* 0x000068960100c387 */ /* 0x0003e20000100600 */
[C---:B------:R-:W-:Y:S02]  /*1b950*/  ISETP.GE.U32.AND P5, PT, R235.reuse, R201, PT ;  /* 0x000000c9eb00720c */ /* 0x040fe40003fa6070 */
[----:B------:R-:W-:Y:S01]  /*1b960*/  @!P4 PRMT R141, R4, 0x5410, RZ ;  /* 0x00005410048dc816 */ /* 0x000fe200000000ff */
[----:B------:R2:W3:Y:S01]  /*1b970*/  LDL.S16 R14, [R1+0x74] ;  /* 0x00007400010e7983 */ /* 0x0004e20000100600 */
[----:B------:R-:W-:Y:S01]  /*1b980*/  ISETP.GE.U32.AND P4, PT, R235, R196, PT ;  /* 0x000000c4eb00720c */ /* 0x000fe20003f86070 */
[----:B------:R-:W-:Y:S02]  /*1b990*/  FMUL.FTZ R4, R2, R124 ;  /* 0x0000007c02047220 */ /* 0x000fe40000410000 */
[----:B------:R2:W4:Y:S04]  /*1b9a0*/  LDL.S16 R15, [R1+0x78] ;  /* 0x00007800010f7983 */ /* 0x0005280000100600 */
[----:B------:R2:W2:Y:S04]  /*1b9b0*/  LDL.S16 R46, [R1+0x94] ;  /* 0x00009400012e7983 */ /* 0x0004a80000100600 */
[----:B------:R-:W-:Y:S04]  /*1b9c0*/  STG.E.U16 [R156.64], R140 ;  /* 0x0000008c9c007986 */ /* 0x000fe8000c101522 */
[----:B------:R-:W-:Y:S01]  /*1b9d0*/  STG.E.U16 [R156.64+0x2], R141 ;  /* 0x0000028d9c007986 */ /* 0x000fe2000c101522 */
[----:B-1----:R-:W-:Y:S04]  /*1b9e0*/  IADD3 R150, P3, R158, UR28, RZ ;  /* 0x0000001c9e967c10 */ /* 0x002fe8000ff7e0ff */
[----:B------:R-:W-:Y:S02]  /*1b9f0*/  IADD3.X R151, R159, UR23, RZ, P3, !PT ;  /* 0x000000179f977c10 */ /* 0x000fe40009ffe4ff */
[----:B------:R-:W-:Y:S01]  /*1ba00*/  ISETP.GE.U32.AND P3, PT, R235, R0, PT ;  /* 0x00000000eb00720c */ /* 0x000fe20003f66070 */
[----:B------:R-:W-:Y:S04]  /*1ba10*/  FADD.FTZ R0, -R70, R3 ;  /* 0x0000000346007221 */ /* 0x000fe80000010100 */
[----:B------:R-:W-:Y:S04]  /*1ba20*/  FMUL.FTZ R0, R0, c[0x0][0x23c] ;  /* 0x00008f0000007a20 */ /* 0x000fe80000410000 */
[----:B------:R1:W1:Y:S02]  /*1ba30*/  MUFU.EX2 R3, R0 ;  /* 0x0000000000037308 */ /* 0x0002640000000800 */
[----:B-1----:R-:W-:Y:S08]  /*1ba40*/  FADD.FTZ R0, -R69, R72 ;  /* 0x0000004845007221 */ /* 0x002ff00000010100 */
[----:B------:R-:W-:Y:S01]  /*1ba50*/  MUFU.EX2 R72, R8 ;  /* 0x0000000800487308 */ /* 0x000fe20000000800 */
[C---:B------:R-:W-:Y:S02]  /*1ba60*/  FMUL.FTZ R66, R3.reuse, R78 ;  /* 0x0000004e03427220 */ /* 0x040fe40000410000 */
[----:B------:R-:W-:Y:S02]  /*1ba70*/  FMUL.FTZ R0, R0, c[0x0][0x23c] ;  /* 0x00008f0000007a20 */ /* 0x000fe40000410000 */
[C---:B------:R-:W-:Y:S02]  /*1ba80*/  FFMA.FTZ R92, R3.reuse, R239, R6 ;  /* 0x000000ef035c7223 */ /* 0x040fe40000010006 */
        /* <DEDUP_REMOVED lines=14> */
[----:B------:R-:W-:Y:S02]  /*1bb70*/  FADD.FTZ R87, R75, R92 ;  /* 0x0000005c4b577221 */ /* 0x000fe40000010000 */
[C---:B-1----:R-:W-:Y:S01]  /*1bb80*/  FMUL.FTZ R56, R0.reuse, R96 ;  /* 0x0000006000387220 */ /* 0x042fe20000410000 */
[----:B------:R-:W-:Y:S01]  /*1bb90*/  MUFU.EX2 R79, R166 ;  /* 0x000000a6004f7308 */ /* 0x000fe20000000800 */
        /* <DEDUP_REMOVED lines=8> */
[----:B------:R-:W-:Y:S01]  /*1bc20*/  FFMA.FTZ R85, R0, R240, R72 ;  /* 0x000000f000557223 */ /* 0x000fe20000010048 */
[----:B------:R-:W-:Y:S01]  /*1bc30*/  F2FP.PACK_AB R72, R84, R72 ;  /* 0x000000485448723e */ /* 0x000fe200000000ff */
[C---:B------:R-:W-:Y:S02]  /*1bc40*/  FMUL.FTZ R8, R0.reuse, R136 ;  /* 0x0000008800087220 */ /* 0x040fe40000410000 */
[----:B------:R-:W-:Y:S01]  /*1bc50*/  FMUL.FTZ R9, R0, R137 ;  /* 0x0000008900097220 */ /* 0x000fe20000410000 */
[----:B------:R-:W-:Y:S01]  /*1bc60*/  PRMT R76, R72, 0x7632, R76 ;  /* 0x00007632484c7816 */ /* 0x000fe2000000004c */
[C---:B------:R-:W-:Y:S02]  /*1bc70*/  FMUL.FTZ R24, R0.reuse, R128 ;  /* 0x0000008000187220 */ /* 0x040fe40000410000 */
[----:B------:R-:W-:Y:S01]  /*1bc80*/  FMUL.FTZ R40, R0, R112 ;  /* 0x0000007000287220 */ /* 0x000fe20000410000 */
[----:B------:R-:W-:Y:S01]  /*1bc90*/  PRMT R78, R72, 0x5410, R76 ;  /* 0x00005410484e7816 */ /* 0x000fe2000000004c */
[C---:B------:R-:W-:Y:S01]  /*1bca0*/  FMUL.FTZ R41, R0.reuse, R113 ;  /* 0x0000007100297220 */ /* 0x040fe20000410000 */
[--C-:B------:R-:W-:Y:S01]  /*1bcb0*/  SHF.R.U32.HI R113, RZ, 0x18, R146.reuse ;  /* 0x00000018ff717819 */ /* 0x100fe20000011692 */
[C---:B------:R-:W-:Y:S01]  /*1bcc0*/  FMUL.FTZ R44, R0.reuse, R104 ;  /* 0x00000068002c7220 */ /* 0x040fe20000410000 */
[----:B------:R-:W-:Y:S01]  /*1bcd0*/  SHF.R.U32.HI R112, RZ, 0x10, R146 ;  /* 0x00000010ff707819 */ /* 0x000fe20000011692 */
[----:B------:R-:W-:Y:S01]  /*1bce0*/  FMUL.FTZ R45, R0, R105 ;  /* 0x00000069002d7220 */ /* 0x000fe20000410000 */
[----:B------:R-:W-:Y:S01]  /*1bcf0*/  SHF.R.U32.HI R0, RZ, 0x10, R143 ;  /* 0x00000010ff007819 */ /* 0x000fe2000001168f */
[----:B------:R-:W-:Y:S01]  /*1bd00*/  IMAD.MOV.U32 R129, RZ, RZ, R101 ;  /* 0x000000ffff817224 */ /* 0x000fe200078e0065 */
[----:B------:R-:W-:Y:S01]  /*1bd10*/  LOP3.LUT R143, R143, 0xffff, RZ, 0xc0, !PT ;  /* 0x0000ffff8f8f7812 */ /* 0x000fe200078ec0ff */
[----:B------:R-:W-:Y:S01]  /*1bd20*/  IMAD.MOV.U32 R132, RZ, RZ, R26 ;  /* 0x000000ffff847224 */ /* 0x000fe200078e001a */
[----:B------:R-:W-:Y:S01]  /*1bd30*/  LOP3.LUT R125, R0, 0xff, RZ, 0xc0, !PT ;  /* 0x000000ff007d7812 */ /* 0x000fe200078ec0ff */
[----:B------:R-:W-:Y:S01]  /*1bd40*/  IMAD.MOV.U32 R133, RZ, RZ, R27 ;  /* 0x000000ffff857224 */ /* 0x000fe200078e001b */
[----:B------:R-:W-:Y:S02]  /*1bd50*/  LOP3.LUT R0, R144, 0xffff, RZ, 0xc0, !PT ;  /* 0x0000ffff90007812 */ /* 0x000fe400078ec0ff */
[----:B------:R-:W-:Y:S02]  /*1bd60*/  SHF.R.U32.HI R143, RZ, 0x8, R143 ;  /* 0x00000008ff8f7819 */ /* 0x000fe4000001168f */
[----:B------:R-:W-:Y:S02]  /*1bd70*/  SHF.R.U32.HI R0, RZ, 0x8, R0 ;  /* 0x00000008ff007819 */ /* 0x000fe40000011600 */
[----:B------:R-:W-:Y:S02]  /*1bd80*/  LOP3.LUT R143, R143, 0xffff, RZ, 0xc0, !PT ;  /* 0x0000ffff8f8f7812 */ /* 0x000fe400078ec0ff */
[----:B------:R-:W-:Y:S04]  /*1bd90*/  LOP3.LUT R124, R0, 0xffff, RZ, 0xc0, !PT ;  /* 0x0000ffff007c7812 */ /* 0x000fe800078ec0ff */
[----:B------:R-:W-:Y:S01]  /*1bda0*/  ISETP.GE.U32.AND P0, PT, R235, R124, PT ;  /* 0x0000007ceb00720c */ /* 0x000fe20003f06070 */
[----:B---3--:R-:W-:Y:S02]  /*1bdb0*/  @!P2 HADD2 R14, -R80.H0_H0, -RZ.H0_H0 ;  /* 0xa00000ff500ea230 */ /* 0x008fe40000000900 */
[----:B----4-:R-:W-:Y:S03]  /*1bdc0*/  @!P3 HADD2 R15, -R77.H0_H0, -RZ.H0_H0 ;  /* 0xa00000ff4d0fb230 */ /* 0x010fe60000000900 */
[----:B------:R-:W-:Y:S01]  /*1bdd0*/  PRMT R2, R14, 0x7610, R2 ;  /* 0x000076100e027816 */ /* 0x000fe20000000002 */
[----:B--2---:R-:W-:Y:S03]  /*1bde0*/  @!P1 HADD2 R46, -R72.H0_H0, -RZ.H0_H0 ;  /* 0xa00000ff482e9230 */ /* 0x004fe60000000900 */
[----:B------:R-:W-:Y:S01]  /*1bdf0*/  @!P2 PRMT R80, R2, 0x5410, RZ ;  /* 0x000054100250a816 */ /* 0x000fe200000000ff */
[----:B------:R1:W-:Y:S01]  /*1be00*/  @!P3 STL.S16 [R1+0x78], R15 ;  /* 0x0000780f0100b387 */ /* 0x0003e20000100600 */
[----:B------:R-:W-:Y:S01]  /*1be10*/  PRMT R6, R15, 0x7610, R6 ;  /* 0x000076100f067816 */ /* 0x000fe20000000006 */
[----:B------:R2:W-:Y:S01]  /*1be20*/  MUFU.EX2 R2, R10 ;  /* 0x0000000a00027308 */ /* 0x0005e20000000800 */
[----:B------:R-:W-:Y:S01]  /*1be30*/  PRMT R0, R46, 0x7610, R0 ;  /* 0x000076102e007816 */ /* 0x000fe20000000000 */
[----:B------:R3:W-:Y:S01]  /*1be40*/  @!P2 STL.S16 [R1+0x74], R14 ;  /* 0x0000740e0100a387 */ /* 0x0007e20000100600 */
[----:B------:R-:W-:Y:S01]  /*1be50*/  @!P3 PRMT R77, R6, 0x5410, RZ ;  /* 0x00005410064db816 */ /* 0x000fe200000000ff */
[----:B------:R-:W-:Y:S01]  /*1be60*/  FMUL.FTZ R6, R3, R126 ;  /* 0x0000007e03067220 */ /* 0x000fe20000410000 */
[----:B------:R-:W-:Y:S01]  /*1be70*/  @!P1 PRMT R72, R0, 0x5410, RZ ;  /* 0x0000541000489816 */ /* 0x000fe200000000ff */
[----:B------:R-:W-:Y:S01]  /*1be80*/  FADD.FTZ R0, -R68, R73 ;  /* 0x0000004944007221 */ /* 0x000fe20000010100 */
[C---:B------:R-:W-:Y:S01]  /*1be90*/  ISETP.GE.U32.AND P2, PT, R235.reuse, R143, PT ;  /* 0x0000008feb00720c */ /* 0x040fe20003f46070 */
[----:B------:R-:W-:Y:S01]  /*1bea0*/  @!P1 STL.S16 [R1+0x94], R46 ;  /* 0x0000942e01009387 */ /* 0x000fe20000100600 */
[----:B------:R-:W-:Y:S01]  /*1beb0*/  ISETP.GE.U32.AND P3, PT, R235, R125, PT ;  /* 0x0000007deb00720c */ /* 0x000fe20003f66070 */
[----:B------:R-:W-:Y:S01]  /*1bec0*/  FMUL.FTZ R0, R0, c[0x0][0x23c] ;  /* 0x00008f0000007a20 */ /* 0x000fe20000410000 */
[----:B------:R-:W-:Y:S01]  /*1bed0*/  MUFU.EX2 R73, R163 ;  /* 0x000000a300497308 */ /* 0x000fe20000000800 */
[----:B------:R4:W4:Y:S04]  /*1bee0*/  LDL.S16 R97, [R1+0xb0] ;  /* 0x0000b00001617983 */ /* 0x0009280000100600 */
[----:B------:R4:W4:Y:S04]  /*1bef0*/  LDL.S16 R96, [R1+0xac] ;  /* 0x0000ac0001607983 */ /* 0x0009280000100600 */
[----:B------:R4:W4:Y:S01]  /*1bf00*/  LDL.S16 R92, [R1+0xb8] ;  /* 0x0000b800015c7983 */ /* 0x0009220000100600 */
[----:B------:R-:W3:Y:S01]  /*1bf10*/  MUFU.EX2 R0, R0 ;  /* 0x0000000000007308 */ /* 0x000ee20000000800 */
[----:B-1----:R-:W-:Y:S01]  /*1bf20*/  IMAD.MOV.U32 R15, RZ, RZ, R23 ;  /* 0x000000ffff0f7224 */ /* 0x002fe200078e0017 */
[----:B--2---:R-:W-:Y:S01]  /*1bf30*/  IADD3 R10, R162, 0x1, RZ ;  /* 0x00000001a20a7810 */ /* 0x004fe20007ffe0ff */
[----:B------:R1:W-:Y:S01]  /*1bf40*/  STG.E.U16 [R158.64], R77 ;  /* 0x0000004d9e007986 */ /* 0x0003e2000c101522 */
[----:B------:R-:W-:Y:S02]  /*1bf50*/  FMUL.FTZ R23, R3, R111 ;  /* 0x0000006f03177220 */ /* 0x000fe40000410000 */
[----:B------:R-:W-:Y:S01]  /*1bf60*/  LOP3.LUT R10, R10, UR37, RZ, 0x3c, !PT ;  /* 0x000000250a0a7c12 */ /* 0x000fe2000f8e3cff */
[----:B------:R-:W-:Y:S01]  /*1bf70*/  STG.E.U16 [R158.64+0x2], R80 ;  /* 0x000002509e007986 */ /* 0x000fe2000c101522 */
[----:B---3--:R-:W-:Y:S02]  /*1bf80*/  IMAD.MOV.U32 R14, RZ, RZ, R22 ;  /* 0x000000ffff0e7224 */ /* 0x008fe400078e0016 */
[----:B------:R-:W-:Y:S01]  /*1bf90*/  LOP3.LUT R74, R243, R10, RZ, 0x3c, !PT ;  /* 0x0000000af34a7212 */ /* 0x000fe200078e3cff */
[----:B------:R-:W-:Y:S01]  /*1bfa0*/  FMUL.FTZ R22, R3, R110 ;  /* 0x0000006e03167220 */ /* 0x000fe20000410000 */
[----:B------:R2:W-:Y:S01]  /*1bfb0*/  STG.E.U16 [R150.64], R72 ;  /* 0x0000004896007986 */ /* 0x0005e2000c101522 */
[----:B------:R-:W3:Y:S01]  /*1bfc0*/  MUFU.EX2 R3, R11 ;  /* 0x0000000b00037308 */ /* 0x000ee20000000800 */
[----:B------:R-:W-:Y:S02]  /*1bfd0*/  IMAD.MOV.U32 R108, RZ, RZ, R14 ;  /* 0x000000ffff6c7224 */ /* 0x000fe400078e000e */
[----:B------:R-:W-:Y:S04]  /*1bfe0*/  IMAD.WIDE.U32 R94, R74, -0x326172a9, RZ ;  /* 0xcd9e8d574a5e7825 */ /* 0x000fe800078e00ff */
[----:B------:R-:W-:Y:S01]  /*1bff0*/  IMAD.MOV.U32 R109, RZ, RZ, R15 ;  /* 0x000000ffff6d7224 */ /* 0x000fe200078e000f */
[----:B------:R-:W-:Y:S01]  /*1c000*/  LOP3.LUT R74, R95, UR12, R132, 0x96, !PT ;  /* 0x0000000c5f4a7c12 */ /* 0x000fe2000f8e9684 */
[----:B------:R-:W-:Y:S01]  /*1c010*/  IMAD.WIDE.U32 R132, R206, -0x2daee0ad, RZ ;  /* 0xd2511f53ce847825 */ /* 0x000fe200078e00ff */
[--C-:B------:R-:W-:Y:S02]  /*1c020*/  LOP3.LUT R88, R231, UR11, R94.reuse, 0x96, !PT ;  /* 0x0000000be7587c12 */ /* 0x100fe4000f8e965e */
[----:B------:R-:W-:Y:S01]  /*1c030*/  LOP3.LUT R94, R237, UR11, R94, 0x96, !PT ;  /* 0x0000000bed5e7c12 */ /* 0x000fe2000f8e965e */
[----:B------:R-:W-:Y:S01]  /*1c040*/  IMAD.WIDE.U32 R74, R74, -0x2daee0ad, RZ ;  /* 0xd2511f534a4a7825 */ /* 0x000fe200078e00ff */
[----:B-1----:R-:W-:Y:S03]  /*1c050*/  SHF.R.U32.HI R77, RZ, 0x10, R146 ;  /* 0x00000010ff4d7819 */ /* 0x002fe60000011692 */
[----:B------:R-:W-:Y:S02]  /*1c060*/  FMUL.FTZ R62, R0, R90 ;  /* 0x0000005a003e7220 */ /* 0x000fe40000410000 */
[----:B------:R-:W-:Y:S01]  /*1c070*/  FADD.FTZ R90, R84, R85 ;  /* 0x00000055545a7221 */ /* 0x000fe20000010000 */
[----:B------:R-:W-:Y:S01]  /*1c080*/  LOP3.LUT R84, R75, UR4, R100, 0x96, !PT ;  /* 0x000000044b547c12 */ /* 0x000fe2000f8e9664 */
[C---:B------:R-:W-:Y:S01]  /*1c090*/  FFMA.FTZ R82, R0.reuse, R241, R2 ;  /* 0x000000f100527223 */ /* 0x040fe20000010002 */
[----:B------:R1:W4:Y:S01]  /*1c0a0*/  LDL.S16 R100, [R1+0xa8] ;  /* 0x0000a80001647983 */ /* 0x0003220000100600 */
[C---:B---3--:R-:W-:Y:S01]  /*1c0b0*/  F2FP.PACK_AB R2, R3.reuse, R2 ;  /* 0x000000020302723e */ /* 0x048fe200000000ff */
[----:B------:R-:W-:Y:S02]  /*1c0c0*/  FMUL.FTZ R63, R0, R91 ;  /* 0x0000005b003f7220 */ /* 0x000fe40000410000 */
[----:B------:R-:W-:Y:S04]  /*1c0d0*/  IMAD.WIDE.U32 R84, R84, -0x326172a9, RZ ;  /* 0xcd9e8d5754547825 */ /* 0x000fe800078e00ff */
[----:B------:R-:W-:Y:S01]  /*1c0e0*/  FADD.FTZ R91, R3, R82 ;  /* 0x00000052035b7221 */ /* 0x000fe20000010000 */
[----:B------:R-:W-:Y:S01]  /*1c0f0*/  LOP3.LUT R82, R85, UR10, R230, 0x96, !PT ;  /* 0x0000000a55527c12 */ /* 0x000fe2000f8e96e6 */
[----:B------:R-:W-:Y:S01]  /*1c100*/  IMAD.WIDE.U32 R88, R88, -0x2daee0ad, RZ ;  /* 0xd2511f5358587825 */ /* 0x000fe200078e00ff */
[----:B------:R3:W-:Y:S03]  /*1c110*/  MUFU.EX2 R85, R167 ;  /* 0x000000a700557308 */ /* 0x0007e60000000800 */
[----:B------:R-:W-:Y:S01]  /*1c120*/  IMAD.WIDE.U32 R82, R82, -0x2daee0ad, RZ ;  /* 0xd2511f5352527825 */ /* 0x000fe200078e00ff */
[----:B------:R-:W-:Y:S03]  /*1c130*/  LOP3.LUT R74, R89, UR9, R74, 0x96, !PT ;  /* 0x00000009594a7c12 */ /* 0x000fe6000f8e964a */
[C---:B------:R-:W-:Y:S01]  /*1c140*/  FMUL.FTZ R59, R0.reuse, R99 ;  /* 0x00000063003b7220 */ /* 0x040fe20000410000 */
[----:B------:R-:W-:Y:S01]  /*1c150*/  LOP3.LUT R88, R83, UR7, R88, 0x96, !PT ;  /* 0x0000000753587c12 */ /* 0x000fe2000f8e9658 */
[----:B------:R1:W4:Y:S01]  /*1c160*/  LDL.S16 R99, [R1+0xa4] ;  /* 0x0000a40001637983 */ /* 0x0003220000100600 */
[----:B------:R-:W-:Y:S01]  /*1c170*/  FMUL.FTZ R58, R0, R98 ;  /* 0x00000062003a7220 */ /* 0x000fe20000410000 */
[----:B------:R-:W1:Y:S01]  /*1c180*/  MUFU.EX2 R3, R169 ;  /* 0x000000a900037308 */ /* 0x000e620000000800 */
[----:B------:R-:W-:Y:S01]  /*1c190*/  IMAD.WIDE.U32 R74, R74, -0x326172a9, RZ ;  /* 0xcd9e8d574a4a7825 */ /* 0x000fe200078e00ff */
[----:B------:R1:W4:Y:S03]  /*1c1a0*/  LDL.S16 R98, [R1+0xa0] ;  /* 0x0000a00001627983 */ /* 0x0003260000100600 */
[C---:B------:R-:W-:Y:S01]  /*1c1b0*/  FMUL.FTZ R10, R0.reuse, R138 ;  /* 0x0000008a000a7220 */ /* 0x040fe20000410000 */
[----:B------:R-:W-:Y:S01]  /*1c1c0*/  LOP3.LUT R84, R75, UR8, R84, 0x96, !PT ;  /* 0x000000084b547c12 */ /* 0x000fe2000f8e9654 */
[----:B------:R-:W-:Y:S01]  /*1c1d0*/  FMUL.FTZ R11, R0, R139 ;  /* 0x0000008b000b7220 */ /* 0x000fe20000410000 */
[----:B------:R1:W4:Y:S01]  /*1c1e0*/  LDL.S16 R83, [R1+0xc0] ;  /* 0x0000c00001537983 */ /* 0x0003220000100600 */
[----:B------:R-:W-:Y:S01]  /*1c1f0*/  IMAD.WIDE.U32 R138, R88, -0x326172a9, RZ ;  /* 0xcd9e8d57588a7825 */ /* 0x000fe200078e00ff */
[----:B------:R-:W-:Y:S03]  /*1c200*/  MUFU.EX2 R89, R153 ;  /* 0x0000009900597308 */ /* 0x000fe60000000800 */
[----:B------:R-:W-:Y:S01]  /*1c210*/  FMUL.FTZ R14, R0, R134 ;  /* 0x00000086000e7220 */ /* 0x000fe20000410000 */
[----:B------:R-:W-:Y:S01]  /*1c220*/  LOP3.LUT R163, R139, UR6, R74, 0x96, !PT ;  /* 0x000000068ba37c12 */ /* 0x000fe2000f8e964a */
[----:B------:R-:W-:Y:S02]  /*1c230*/  FADD.FTZ R74, R86, R87 ;  /* 0x00000057564a7221 */ /* 0x000fe40000010000 */
[----:B------:R2:W4:Y:S01]  /*1c240*/  LDL.S16 R87, [R1+0xb4] ;  /* 0x0000b40001577983 */ /* 0x0005220000100600 */
[C---:B------:R-:W-:Y:S02]  /*1c250*/  FMUL.FTZ R15, R0.reuse, R135 ;  /* 0x00000087000f7220 */ /* 0x040fe40000410000 */
[C---:B------:R-:W-:Y:S02]  /*1c260*/  FMUL.FTZ R27, R0.reuse, R131 ;  /* 0x00000083001b7220 */ /* 0x040fe40000410000 */
[C---:B------:R-:W-:Y:S02]  /*1c270*/  FMUL.FTZ R30, R0.reuse, R122 ;  /* 0x0000007a001e7220 */ /* 0x040fe40000410000 */
[C---:B------:R-:W-:Y:S02]  /*1c280*/  FMUL.FTZ R31, R0.reuse, R123 ;  /* 0x0000007b001f7220 */ /* 0x040fe40000410000 */
[C---:B------:R-:W-:Y:S02]  /*1c290*/  FMUL.FTZ R46, R0.reuse, R106 ;  /* 0x0000006a002e7220 */ /* 0x040fe40000410000 */
[C---:B------:R-:W-:Y:S02]  /*1c2a0*/  FMUL.FTZ R26, R0.reuse, R130 ;  /* 0x00000082001a7220 */ /* 0x040fe40000410000 */
[C---:B------:R-:W-:Y:S01]  /*1c2b0*/  FMUL.FTZ R42, R0.reuse, R114 ;  /* 0x00000072002a7220 */ /* 0x040fe20000410000 */
[----:B------:R-:W-:Y:S01]  /*1c2c0*/  LOP3.LUT R114, R77, 0xff, RZ, 0xc0, !PT ;  /* 0x000000ff4d727812 */ /* 0x000fe200078ec0ff */
[C---:B------:R-:W-:Y:S01]  /*1c2d0*/  FMUL.FTZ R43, R0.reuse, R115 ;  /* 0x00000073002b7220 */ /* 0x040fe20000410000 */
[----:B------:R-:W-:Y:S01]  /*1c2e0*/  LOP3.LUT R77, R133, UR14, R190, 0x96, !PT ;  /* 0x0000000e854d7c12 */ /* 0x000fe2000f8e96be */
[----:B------:R-:W-:Y:S02]  /*1c2f0*/  FMUL.FTZ R47, R0, R107 ;  /* 0x0000006b002f7220 */ /* 0x000fe40000410000 */
[----:B------:R-:W-:Y:S01]  /*1c300*/  FADD.FTZ R0, R148, R149 ;  /* 0x0000009594007221 */ /* 0x000fe20000010000 */
[----:B------:R-:W-:Y:S01]  /*1c310*/  LOP3.LUT R115, R77, 0xff, RZ, 0xc0, !PT ;  /* 0x000000ff4d737812 */ /* 0x000fe200078ec0ff */
[----:B---3--:R-:W-:Y:S01]  /*1c320*/  IMAD.WIDE.U32 R166, R84, -0x2daee0ad, RZ ;  /* 0xd2511f5354a67825 */ /* 0x008fe200078e00ff */
[----:B-1----:R-:W-:Y:S02]  /*1c330*/  F2FP.PACK_AB R84, R3, R85 ;  /* 0x000000550354723e */ /* 0x002fe400000000ff */
[----:B--2---:R-:W-:Y:S01]  /*1c340*/  LOP3.LUT R72, R77, 0xffff, RZ, 0xc0, !PT ;  /* 0x0000ffff4d487812 */ /* 0x004fe200078ec0ff */
[----:B------:R-:W-:Y:S01]  /*1c350*/  FADD.FTZ R0, R73, R0 ;  /* 0x0000000049007221 */ /* 0x000fe20000010000 */
[----:B------:R-:W-:Y:S01]  /*1c360*/  F2FP.PACK_AB R73, R79, R73 ;  /* 0x000000494f49723e */ /* 0x000fe200000000ff */
[----:B------:R-:W-:Y:S01]  /*1c370*/  IMAD.WIDE.U32 R134, R220, -0x2daee0ad, RZ ;  /* 0xd2511f53dc867825 */ /* 0x000fe200078e00ff */
[----:B------:R-:W-:Y:S02]  /*1c380*/  LOP3.LUT R130, R167, UR5, R82, 0x96, !PT ;  /* 0x00000005a7827c12 */ /* 0x000fe4000f8e9652 */
[----:B------:R-:W-:Y:S01]  /*1c390*/  LOP3.LUT R82, R95, UR12, R108, 0x96, !PT ;  /* 0x0000000c5f527c12 */ /* 0x000fe2000f8e966c */
[----:B------:R-:W-:Y:S01]  /*1c3a0*/  FADD.FTZ R93, R79, R0 ;  /* 0x000000004f5d7221 */ /* 0x000fe20000010000 */
[----:B------:R-:W-:Y:S01]  /*1c3b0*/  PRMT R88, R84, 0x7632, R88 ;  /* 0x0000763254587816 */ /* 0x000fe20000000058 */
[----:B------:R-:W1:Y:S01]  /*1c3c0*/  MUFU.EX2 R0, R171 ;  /* 0x000000ab00007308 */ /* 0x000e620000000800 */
[----:B------:R-:W-:Y:S02]  /*1c3d0*/  SHF.R.U32.HI R72, RZ, 0x8, R72 ;  /* 0x00000008ff487819 */ /* 0x000fe40000011648 */
[--C-:B------:R-:W-:Y:S02]  /*1c3e0*/  SHF.R.U32.HI R80, RZ, 0x10, R77.reuse ;  /* 0x00000010ff507819 */ /* 0x100fe4000001164d */
[----:B------:R-:W-:Y:S02]  /*1c3f0*/  LOP3.LUT R111, R72, 0xffff, RZ, 0xc0, !PT ;  /* 0x0000ffff486f7812 */ /* 0x000fe400078ec0ff */
[----:B------:R-:W-:Y:S02]  /*1c400*/  LOP3.LUT R118, R80, 0xff, RZ, 0xc0, !PT ;  /* 0x000000ff50767812 */ /* 0x000fe400078ec0ff */
[----:B------:R-:W-:Y:S01]  /*1c410*/  ISETP.GE.U32.AND P1, PT, R235, R111, PT ;  /* 0x0000006feb00720c */ /* 0x000fe20003f26070 */
[----:B------:R-:W-:Y:S01]  /*1c420*/  MUFU.EX2 R167, R177 ;  /* 0x000000b100a77308 */ /* 0x000fe20000000800 */
[----:B------:R-:W-:Y:S02]  /*1c430*/  SHF.R.U32.HI R110, RZ, 0x18, R77 ;  /* 0x00000018ff6e7819 */ /* 0x000fe4000001164d */
[----:B------:R-:W-:Y:S07]  /*1c440*/  LOP3.LUT R77, R146, 0xff, RZ, 0xc0, !PT ;  /* 0x000000ff924d7812 */ /* 0x000fee00078ec0ff */
[----:B------:R-:W2:Y:S01]  /*1c450*/  MUFU.EX2 R79, R155 ;  /* 0x0000009b004f7308 */ /* 0x000ea20000000800 */
[C---:B-1----:R-:W-:Y:S01]  /*1c460*/  F2FP.PACK_AB R75, R0.reuse, R86 ;  /* 0x00000056004b723e */ /* 0x042fe200000000ff */
[----:B------:R-:W-:Y:S01]  /*1c470*/  FADD.FTZ R86, R0, R74 ;  /* 0x0000004a00567221 */ /* 0x000fe20000010000 */
[----:B------:R-:W-:Y:S01]  /*1c480*/  PRMT R0, R2, 0x7632, R0 ;  /* 0x0000763202007816 */ /* 0x000fe20000000000 */
[----:B------:R-:W-:Y:S04]  /*1c490*/  FADD.FTZ R74, R85, R90 ;  /* 0x0000005a554a7221 */ /* 0x000fe80000010000 */
[----:B------:R-:W-:Y:S01]  /*1c4a0*/  FADD.FTZ R102, R3, R74 ;  /* 0x0000004a03667221 */ /* 0x000fe20000010000 */
[----:B------:R-:W-:Y:S01]  /*1c4b0*/  PRMT R3, R73, 0x7632, R3 ;  /* 0x0000763249037816 */ /* 0x000fe20000000003 */
[----:B------:R-:W-:Y:S01]  /*1c4c0*/  FADD.FTZ R74, R89, R91 ;  /* 0x0000005b594a7221 */ /* 0x000fe20000010000 */
[C---:B--2---:R-:W-:Y:S03]  /*1c4d0*/  F2FP.PACK_AB R89, R79.reuse, R89 ;  /* 0x000000594f59723e */ /* 0x044fe600000000ff */
[--C-:B------:R-:W-:Y:S01]  /*1c4e0*/  FADD.FTZ R103, R79, R74.reuse ;  /* 0x0000004a4f677221 */ /* 0x100fe20000010000 */
[----:B------:R-:W-:Y:S02]  /*1c4f0*/  PRMT R74, R75, 0x7632, R74 ;  /* 0x000076324b4a7816 */ /* 0x000fe4000000004a */
[----:B------:R-:W-:Y:S02]  /*1c500*/  LOP3.LUT R79, R146, 0xffff, RZ, 0xc0, !PT ;  /* 0x0000ffff924f7812 */ /* 0x000fe400078ec0ff */
[----:B------:R-:W-:Y:S02]  /*1c510*/  PRMT R90, R89, 0x7632, R90 ;  /* 0x00007632595a7816 */ /* 0x000fe4000000005a */
[----:B------:R-:W-:Y:S04]  /*1c520*/  SHF.R.U32.HI R79, RZ, 0x8, R79 ;  /* 0x00000008ff4f7819 */ /* 0x000fe8000001164f */
[----:B------:R-:W-:Y:S02]  /*1c530*/  LOP3.LUT R108, R79, 0xffff, RZ, 0xc0, !PT ;  /* 0x0000ffff4f6c7812 */ /* 0x000fe400078ec0ff */
[----:B------:R-:W1:Y:S01]  /*1c540*/  MUFU.EX2 R79, R189 ;  /* 0x000000bd004f7308 */ /* 0x000e620000000800 */
[----:B----4-:R-:W-:Y:S02]  /*1c550*/  @!P0 HADD2 R97, -R3.H0_H0, -RZ.H0_H0 ;  /* 0xa00000ff03618230 */ /* 0x010fe40000000900 */
[----:B------:R-:W-:Y:S03]  /*1c560*/  @!P6 HADD2 R96, -R75.H0_H0, -RZ.H0_H0 ;  /* 0xa00000ff4b60e230 */ /* 0x000fe60000000900 */
[----:B------:R-:W-:Y:S02]  /*1c570*/  PRMT R180, R97, 0x7610, R180 ;  /* 0x0000761061b47816 */ /* 0x000fe400000000b4 */
[----:B------:R-:W-:Y:S01]  /*1c580*/  PRMT R184, R96, 0x7610, R184 ;  /* 0x0000761060b87816 */ /* 0x000fe200000000b8 */
[----:B------:R-:W-:Y:S05]  /*1c590*/  @!P2 HADD2 R100, -R76.H0_H0, -RZ.H0_H0 ;  /* 0xa00000ff4c64a230 */ /* 0x000fea0000000900 */
[----:B------:R-:W-:Y:S01]  /*1c5a0*/  PRMT R105, R100, 0x7610, R105 ;  /* 0x0000761064697816 */ /* 0x000fe20000000069 */
[----:B------:R2:W-:Y:S01]  /*1c5b0*/  @!P2 STL.S16 [R1+0xa8], R100 ;  /* 0x0000a8640100a387 */ /* 0x0005e20000100600 */
[----:B------:R-:W-:Y:S02]  /*1c5c0*/  @!P3 HADD2 R99, -R2.H0_H0, -RZ.H0_H0 ;  /* 0xa00000ff0263b230 */ /* 0x000fe40000000900 */
[----:B------:R-:W-:Y:S03]  /*1c5d0*/  @!P4 HADD2 R98, -R0.H0_H0, -RZ.H0_H0 ;  /* 0xa00000ff0062c230 */ /* 0x000fe60000000900 */
[----:B------:R-:W-:Y:S01]  /*1c5e0*/  PRMT R122, R99, 0x7610, R122 ;  /* 0x00007610637a7816 */ /* 0x000fe2000000007a */
[----:B------:R3:W-:Y:S01]  /*1c5f0*/  @!P3 STL.S16 [R1+0xa4], R99 ;  /* 0x0000a4630100b387 */ /* 0x0007e20000100600 */
[----:B------:R-:W-:Y:S03]  /*1c600*/  PRMT R107, R98, 0x7610, R107 ;  /* 0x00007610626b7816 */ /* 0x000fe6000000006b */
[----:B------:R1:W-:Y:S01]  /*1c610*/  @!P4 STL.S16 [R1+0xa0], R98 ;  /* 0x0000a0620100c387 */ /* 0x0003e20000100600 */
[----:B--2---:R-:W-:Y:S01]  /*1c620*/  IMAD.MOV.U32 R100, RZ, RZ, R116 ;  /* 0x000000ffff647224 */ /* 0x004fe200078e0074 */
[----:B------:R-:W-:Y:S02]  /*1c630*/  SHF.R.U32.HI R116, RZ, 0x18, R144 ;  /* 0x00000018ff747819 */ /* 0x000fe40000011690 */
[----:B------:R2:W4:Y:S01]  /*1c640*/  LDL.S16 R85, [R1+0xbc] ;  /* 0x0000bc0001557983 */ /* 0x0005220000100600 */
[----:B------:R-:W-:Y:S01]  /*1c650*/  IMAD.MOV.U32 R128, RZ, RZ, R100 ;  /* 0x000000ffff807224 */ /* 0x000fe200078e0064 */
[----:B------:R-:W-:Y:S05]  /*1c660*/  @!P5 HADD2 R87, -R73.H0_H0, -RZ.H0_H0 ;  /* 0xa00000ff4957d230 */ /* 0x000fea0000000900 */
[----:B------:R-:W-:Y:S01]  /*1c670*/  PRMT R179, R87, 0x7610, R179 ;  /* 0x0000761057b37816 */ /* 0x000fe200000000b3 */
[----:B------:R2:W-:Y:S01]  /*1c680*/  @!P5 STL.S16 [R1+0xb4], R87 ;  /* 0x0000b4570100d387 */ /* 0x0005e20000100600 */
[----:B---3--:R-:W-:Y:S01]  /*1c690*/  MUFU.EX2 R99, R209 ;  /* 0x000000d100637308 */ /* 0x008fe20000000800 */
[----:B-1----:R-:W-:Y:S02]  /*1c6a0*/  FADD.FTZ R98, R79, R86 ;  /* 0x000000564f627221 */ /* 0x002fe40000010000 */
[----:B--2---:R1:W2:Y:S04]  /*1c6b0*/  LDL.S16 R87, [R1+0xc8] ;  /* 0x0000c80001577983 */ /* 0x0042a80000100600 */
[----:B------:R3:W-:Y:S01]  /*1c6c0*/  @!P0 STL.S16 [R1+0xb0], R97 ;  /* 0x0000b06101008387 */ /* 0x0007e20000100600 */
[C---:B------:R-:W-:Y:S03]  /*1c6d0*/  ISETP.GE.U32.AND P0, PT, R235.reuse, R116, PT ;  /* 0x00000074eb00720c */ /* 0x040fe60003f06070 */
[----:B------:R1:W-:Y:S10]  /*1c6e0*/  @!P6 STL.S16 [R1+0xac], R96 ;  /* 0x0000ac600100e387 */ /* 0x0003f40000100600 */
[----:B------:R-:W-:Y:S05]  /*1c6f0*/  @!P0 HADD2 R92, -R74.H0_H0, -RZ.H0_H0 ;  /* 0xa00000ff4a5c8230 */ /* 0x000fea0000000900 */
[----:B------:R-:W-:Y:S01]  /*1c700*/  PRMT R181, R92, 0x7610, R181 ;  /* 0x000076105cb57816 */ /* 0x000fe200000000b5 */
[----:B---3--:R-:W-:Y:S01]  /*1c710*/  MUFU.EX2 R97, R195 ;  /* 0x000000c300617308 */ /* 0x008fe20000000800 */
[----:B-1----:R1:W3:Y:S04]  /*1c720*/  LDL.S16 R96, [R1+0xd0] ;  /* 0x0000d00001607983 */ /* 0x0022e80000100600 */
[----:B------:R1:W-:Y:S01]  /*1c730*/  @!P0 STL.S16 [R1+0xb8], R92 ;  /* 0x0000b85c01008387 */ /* 0x0003e20000100600 */
[----:B------:R-:W-:Y:S11]  /*1c740*/  ISETP.GE.U32.AND P0, PT, R235, R117, PT ;  /* 0x00000075eb00720c */ /* 0x000ff60003f06070 */
[----:B------:R-:W-:Y:S02]  /*1c750*/  @!UPT UIADD3 URZ, URZ, URZ, URZ ;  /* 0x0000003f3f3ff290 */ /* 0x000fe4000fffe03f */
[----:B------:R-:W-:Y:S05]  /*1c760*/  @!P0 HADD2 R83, -R84.H0_H0, -RZ.H0_H0 ;  /* 0xa00000ff54538230 */ /* 0x000fea0000000900 */
[----:B------:R-:W-:Y:S01]  /*1c770*/  PRMT R183, R83, 0x7610, R183 ;  /* 0x0000761053b77816 */ /* 0x000fe200000000b7 */
[----:B------:R1:W-:Y:S01]  /*1c780*/  @!P0 STL.S16 [R1+0xc0], R83 ;  /* 0x0000c05301008387 */ /* 0x0003e20000100600 */
[----:B------:R-:W-:Y:S01]  /*1c790*/  ISETP.GE.U32.AND P0, PT, R235, R108, PT ;  /* 0x0000006ceb00720c */ /* 0x000fe20003f06070 */
[----:B-1----:R-:W1:Y:S02]  /*1c7a0*/  MUFU.EX2 R92, R197 ;  /* 0x000000c5005c7308 */ /* 0x002e640000000800 */
[----:B------:R2:W3:Y:S01]  /*1c7b0*/  LDL.S16 R83, [R1+0xd4] ;  /* 0x0000d40001537983 */ /* 0x0004e20000100600 */
[----:B-1----:R-:W-:Y:S09]  /*1c7c0*/  FADD.FTZ R100, R92, R93 ;  /* 0x0000005d5c647221 */ /* 0x002ff20000010000 */
[----:B----4-:R-:W-:Y:S05]  /*1c7d0*/  @!P0 HADD2 R85, -R88.H0_H0, -RZ.H0_H0 ;  /* 0xa00000ff58558230 */ /* 0x010fea0000000900 */
[----:B------:R-:W-:Y:S01]  /*1c7e0*/  PRMT R241, R85, 0x7610, R241 ;  /* 0x0000761055f17816 */ /* 0x000fe200000000f1 */
[----:B------:R1:W-:Y:S01]  /*1c7f0*/  @!P0 STL.S16 [R1+0xbc], R85 ;  /* 0x0000bc5501008387 */ /* 0x0003e20000100600 */
[----:B------:R-:W-:Y:S01]  /*1c800*/  ISETP.GE.U32.AND P0, PT, R235, R114, PT ;  /* 0x00000072eb00720c */ /* 0x000fe20003f06070 */
[----:B-1----:R-:W1:Y:S11]  /*1c810*/  MUFU.EX2 R85, R198 ;  /* 0x000000c600557308 */ /* 0x002e760000000800 */
[----:B------:R-:W-:Y:S01]  /*1c820*/  @!UPT UIADD3 URZ, URZ, URZ, URZ ;  /* 0x0000003f3f3ff290 */ /* 0x000fe2000fffe03f */
[----:B--2---:R-:W-:Y:S05]  /*1c830*/  @!P0 HADD2 R87, -R89.H0_H0, -RZ.H0_H0 ;  /* 0xa00000ff59578230 */ /* 0x004fea0000000900 */
[----:B------:R-:W-:Y:S01]  /*1c840*/  PRMT R240, R87, 0x7610, R240 ;  /* 0x0000761057f07816 */ /* 0x000fe200000000f0 */
[----:B------:R2:W-:Y:S01]  /*1c850*/  @!P0 STL.S16 [R1+0xc8], R87 ;  /* 0x0000c85701008387 */ /* 0x0005e20000100600 */
[----:B------:R-:W-:Y:S03]  /*1c860*/  ISETP.GE.U32.AND P0, PT, R235, R113, PT ;  /* 0x00000071eb00720c */ /* 0x000fe60003f06070 */
[----:B------:R4:W4:Y:S01]  /*1c870*/  LDL.S16 R95, [R1+0xe0] ;  /* 0x0000e000015f7983 */ /* 0x0009220000100600 */
[C---:B-1----:R-:W-:Y:S01]  /*1c880*/  F2FP.PACK_AB R92, R85.reuse, R92 ;  /* 0x0000005c555c723e */ /* 0x042fe200000000ff */
[----:B------:R-:W-:Y:S01]  /*1c890*/  FADD.FTZ R85, R85, R100 ;  /* 0x0000006455557221 */ /* 0x000fe20000010000 */
[----:B------:R-:W-:Y:S02]  /*1c8a0*/  PRMT R198, R181, 0x7610, R198 ;  /* 0x00007610b5c67816 */ /* 0x000fe400000000c6 */
[----:B------:R-:W-:Y:S01]  /*1c8b0*/  PRMT R91, R92, 0x7632, R91 ;  /* 0x000076325c5b7816 */ /* 0x000fe2000000005b */
[----:B--2---:R1:W2:Y:S04]  /*1c8c0*/  LDL.S16 R87, [R1+0xdc] ;  /* 0x0000dc0001577983 */ /* 0x0042a80000100600 */
[----:B---3--:R-:W-:Y:S05]  /*1c8d0*/  @!P0 HADD2 R96, -R90.H0_H0, -RZ.H0_H0 ;  /* 0xa00000ff5a608230 */ /* 0x008fea0000000900 */
[----:B------:R-:W-:Y:S01]  /*1c8e0*/  PRMT R239, R96, 0x7610, R239 ;  /* 0x0000761060ef7816 */ /* 0x000fe200000000ef */
[----:B------:R3:W-:Y:S01]  /*1c8f0*/  @!P0 STL.S16 [R1+0xd0], R96 ;  /* 0x0000d06001008387 */ /* 0x0007e20000100600 */
[----:B------:R-:W-:Y:S01]  /*1c900*/  ISETP.GE.U32.AND P0, PT, R235, R115, PT ;  /* 0x00000073eb00720c */ /* 0x000fe20003f06070 */
[----:B---3--:R-:W3:Y:S10]  /*1c910*/  MUFU.EX2 R96, R191 ;  /* 0x000000bf00607308 */ /* 0x008ef40000000800 */
[----:B------:R-:W-:Y:S02]  /*1c920*/  MUFU.EX2 R191, R245 ;  /* 0x000000f500bf7308 */ /* 0x000fe40000000800 */
[----:B------:R-:W-:Y:S05]  /*1c930*/  @!P0 HADD2 R83, -R92.H0_H0, -RZ.H0_H0 ;  /* 0xa00000ff5c538230 */ /* 0x000fea0000000900 */
[----:B------:R-:W-:Y:S01]  /*1c940*/  PRMT R238, R83, 0x7610, R238 ;  /* 0x0000761053ee7816 */ /* 0x000fe200000000ee */
[----:B------:R1:W-:Y:S01]  /*1c950*/  @!P0 STL.S16 [R1+0xd4], R83 ;  /* 0x0000d45301008387 */ /* 0x0003e20000100600 */
[----:B------:R-:W-:Y:S02]  /*1c960*/  ISETP.GE.U32.AND P0, PT, R235, R118, PT ;  /* 0x00000076eb00720c */ /* 0x000fe40003f06070 */
[----:B---3--:R-:W-:Y:S01]  /*1c970*/  F2FP.PACK_AB R93, R96, R79 ;  /* 0x0000004f605d723e */ /* 0x008fe200000000ff */
[----:B-1----:R-:W-:Y:S05]  /*1c980*/  IMAD.WIDE.U32 R82, R82, -0x2daee0ad, RZ ;  /* 0xd2511f5352527825 */ /* 0x002fea00078e00ff */
[----:B------:R-:W-:Y:S01]  /*1c990*/  LOP3.LUT R86, R83, UR4, R128, 0x96, !PT ;  /* 0x0000000453567c12 */ /* 0x000fe2000f8e9680 */
[----:B----4-:R-:W-:Y:S05]  /*1c9a0*/  @!P1 HADD2 R95, -R91.H0_H0, -RZ.H0_H0 ;  /* 0xa00000ff5b5f9230 */ /* 0x010fea0000000900 */
[----:B------:R-:W-:Y:S01]  /*1c9b0*/  PRMT R231, R95, 0x7610, R231 ;  /* 0x000076105fe77816 */ /* 0x000fe200000000e7 */
[----:B------:R1:W-:Y:S01]  /*1c9c0*/  @!P1 STL.S16 [R1+0xe0], R95 ;  /* 0x0000e05f01009387 */ /* 0x0003e20000100600 */
[----:B--2---:R-:W-:Y:S05]  /*1c9d0*/  @!P0 HADD2 R87, -R93.H0_H0, -RZ.H0_H0 ;  /* 0xa00000ff5d578230 */ /* 0x004fea0000000900 */
[----:B------:R-:W-:Y:S01]  /*1c9e0*/  PRMT R230, R87, 0x7610, R230 ;  /* 0x0000761057e67816 */ /* 0x000fe200000000e6 */
[----:B------:R2:W-:Y:S01]  /*1c9f0*/  @!P0 STL.S16 [R1+0xdc], R87 ;  /* 0x0000dc5701008387 */ /* 0x0005e20000100600 */
[----:B------:R-:W-:Y:S03]  /*1ca00*/  ISETP.GE.U32.AND P0, PT, R235, R110, PT ;  /* 0x0000006eeb00720c */ /* 0x000fe60003f06070 */
[----:B------:R3:W4:Y:S01]  /*1ca10*/  LDL.S16 R101, [R1+0xd8] ;  /* 0x0000d80001657983 */ /* 0x0007220000100600 */
[----:B-1----:R-:W-:Y:S05]  /*1ca20*/  IMAD.WIDE.U32 R94, R94, -0x2daee0ad, RZ ;  /* 0xd2511f535e5e7825 */ /* 0x002fea00078e00ff */
[----:B------:R-:W-:Y:S01]  /*1ca30*/  LOP3.LUT R95, R95, UR9, R82, 0x96, !PT ;  /* 0x000000095f5f7c12 */ /* 0x000fe2000f8e9652 */
[----:B--2---:R-:W-:Y:S05]  /*1ca40*/  IMAD.WIDE.U32 R86, R86, -0x326172a9, RZ ;  /* 0xcd9e8d5756567825 */ /* 0x004fea00078e00ff */
[--C-:B------:R-:W-:Y:S02]  /*1ca50*/  LOP3.LUT R82, R87, UR10, R236.reuse, 0x96, !PT ;  /* 0x0000000a57527c12 */ /* 0x100fe4000f8e96ec */
[----:B------:R-:W-:Y:S03]  /*1ca60*/  PRMT R236, R198, 0x7610, R236 ;  /* 0x00007610c6ec7816 */ /* 0x000fe600000000ec */
[----:B------:R-:W-:Y:S05]  /*1ca70*/  IMAD.WIDE.U32 R82, R82, -0x2daee0ad, RZ ;  /* 0xd2511f5352527825 */ /* 0x000fea00078e00ff */
[----:B------:R-:W-:Y:S01]  /*1ca80*/  LOP3.LUT R72, R83, UR7, R94, 0x96, !PT ;  /* 0x0000000753487c12 */ /* 0x000fe2000f8e965e */
[----:B------:R-:W-:Y:S04]  /*1ca90*/  IMAD.WIDE.U32 R94, R95, -0x326172a9, RZ ;  /* 0xcd9e8d575f5e7825 */ /* 0x000fe800078e00ff */
[----:B------:R-:W-:Y:S01]  /*1caa0*/  IMAD.WIDE.U32 R120, R72, -0x326172a9, RZ ;  /* 0xcd9e8d5748787825 */ /* 0x000fe200078e00ff */
[----:B------:R-:W-:Y:S02]  /*1cab0*/  LOP3.LUT R72, R145, UR13, R152, 0x96, !PT ;  /* 0x0000000d91487c12 */ /* 0x000fe4000f8e9698 */
[----:B------:R-:W-:Y:S02]  /*1cac0*/  LOP3.LUT R86, R95, UR8, R86, 0x96, !PT ;  /* 0x000000085f567c12 */ /* 0x000fe4000f8e9656 */
[C---:B------:R-:W-:Y:S01]  /*1cad0*/  LOP3.LUT R79, R72.reuse, 0xffff, RZ, 0xc0, !PT ;  /* 0x0000ffff484f7812 */ /* 0x040fe200078ec0ff */
[----:B------:R-:W1:Y:S01]  /*1cae0*/  MUFU.EX2 R95, R200 ;  /* 0x000000c8005f7308 */ /* 0x000e620000000800 */
[----:B------:R-:W-:Y:S01]  /*1caf0*/  LOP3.LUT R80, R72, 0xff, RZ, 0xc0, !PT ;  /* 0x000000ff48507812 */ /* 0x000fe200078ec0ff */
[----:B------:R-:W-:Y:S01]  /*1cb00*/  IMAD.WIDE.U32 R168, R86, -0x2daee0ad, RZ ;  /* 0xd2511f5356a87825 */ /* 0x000fe200078e00ff */
[----:B------:R-:W-:Y:S02]  /*1cb10*/  SHF.R.U32.HI R79, RZ, 0x8, R79 ;  /* 0x00000008ff4f7819 */ /* 0x000fe4000001164f */
[----:B------:R-:W-:Y:S01]  /*1cb20*/  LOP3.LUT R162, R121, UR6, R94, 0x96, !PT ;  /* 0x0000000679a27c12 */ /* 0x000fe2000f8e965e */
[----:B------:R-:W-:Y:S01]  /*1cb30*/  FADD.FTZ R86, R96, R98 ;  /* 0x0000006260567221 */ /* 0x000fe20000010000 */
[----:B------:R-:W-:Y:S02]  /*1cb40*/  PRMT R123, R80, 0x5410, R79 ;  /* 0x00005410507b7816 */ /* 0x000fe4000000004f */
[--C-:B------:R-:W-:Y:S02]  /*1cb50*/  SHF.R.U32.HI R80, RZ, 0x10, R72.reuse ;  /* 0x00000010ff507819 */ /* 0x100fe40000011648 */
[----:B------:R-:W-:Y:S02]  /*1cb60*/  SHF.R.U32.HI R79, RZ, 0x18, R72 ;  /* 0x00000018ff4f7819 */ /* 0x000fe40000011648 */
[----:B------:R-:W-:Y:S02]  /*1cb70*/  LOP3.LUT R72, R80, 0xff, RZ, 0xc0, !PT ;  /* 0x000000ff50487812 */ /* 0x000fe400078ec0ff */
[----:B------:R-:W-:Y:S01]  /*1cb80*/  LOP3.LUT R136, R169, UR5, R82, 0x96, !PT ;  /* 0x00000005a9887c12 */ /* 0x000fe2000f8e9652 */
[----:B------:R-:W2:Y:S01]  /*1cb90*/  MUFU.EX2 R80, R202 ;  /* 0x000000ca00507308 */ /* 0x000ea20000000800 */
[----:B------:R-:W-:Y:S02]  /*1cba0*/  PRMT R148, R72, 0x5410, R79 ;  /* 0x0000541048947816 */ /* 0x000fe4000000004f */
[C---:B------:R-:W-:Y:S02]  /*1cbb0*/  LOP3.LUT R72, R144.reuse, 0xffff, RZ, 0xc0, !PT ;  /* 0x0000ffff90487812 */ /* 0x040fe400078ec0ff */
[----:B------:R-:W-:Y:S02]  /*1cbc0*/  LOP3.LUT R79, R144, 0xff, RZ, 0xc0, !PT ;  /* 0x000000ff904f7812 */ /* 0x000fe400078ec0ff */
[----:B------:R-:W-:Y:S02]  /*1cbd0*/  SHF.R.U32.HI R72, RZ, 0x8, R72 ;  /* 0x00000008ff487819 */ /* 0x000fe40000011648 */
[----:B------:R-:W-:Y:S01]  /*1cbe0*/  PRMT R94, R93, 0x7632, R94 ;  /* 0x000076325d5e7816 */ /* 0x000fe2000000005e */
[----:B------:R-:W-:Y:S01]  /*1cbf0*/  MUFU.EX2 R169, R178 ;  /* 0x000000b200a97308 */ /* 0x000fe20000000800 */
[----:B------:R-:W-:Y:S02]  /*1cc00*/  PRMT R140, R79, 0x5410, R72 ;  /* 0x000054104f8c7816 */ /* 0x000fe40000000048 */
[----:B------:R-:W-:Y:S02]  /*1cc10*/  LOP3.LUT R72, R147, UR13, R154, 0x96, !PT ;  /* 0x0000000d93487c12 */ /* 0x000fe4000f8e969a */
[--C-:B------:R-:W-:Y:S02]  /*1cc20*/  SHF.R.U32.HI R79, RZ, 0x10, R144.reuse ;  /* 0x00000010ff4f7819 */ /* 0x100fe40000011690 */
[C---:B------:R-:W-:Y:S02]  /*1cc30*/  LOP3.LUT R82, R72.reuse, 0xffff, RZ, 0xc0, !PT ;  /* 0x0000ffff48527812 */ /* 0x040fe400078ec0ff */
[----:B------:R-:W-:Y:S02]  /*1cc40*/  SHF.R.U32.HI R144, RZ, 0x18, R144 ;  /* 0x00000018ff907819 */ /* 0x000fe40000011690 */
[----:B------:R-:W-:Y:S02]  /*1cc50*/  LOP3.LUT R79, R79, 0xff, RZ, 0xc0, !PT ;  /* 0x000000ff4f4f7812 */ /* 0x000fe400078ec0ff */
[----:B------:R-:W-:Y:S02]  /*1cc60*/  LOP3.LUT R83, R72, 0xff, RZ, 0xc0, !PT ;  /* 0x000000ff48537812 */ /* 0x000fe400078ec0ff */
[----:B------:R-:W-:Y:S02]  /*1cc70*/  SHF.R.U32.HI R82, RZ, 0x8, R82 ;  /* 0x00000008ff527819 */ /* 0x000fe40000011652 */
[----:B------:R-:W-:Y:S02]  /*1cc80*/  PRMT R144, R79, 0x5410, R144 ;  /* 0x000054104f907816 */ /* 0x000fe40000000090 */
[----:B------:R-:W-:Y:S01]  /*1cc90*/  PRMT R128, R83, 0x5410, R82 ;  /* 0x0000541053807816 */ /* 0x000fe20000000052 */
[----:B------:R-:W3:Y:S01]  /*1cca0*/  MUFU.EX2 R79, R199 ;  /* 0x000000c7004f7308 */ /* 0x000ee20000000800 */
[--C-:B------:R-:W-:Y:S02]  /*1ccb0*/  SHF.R.U32.HI R82, RZ, 0x10, R72.reuse ;  /* 0x00000010ff527819 */ /* 0x100fe40000011648 */
[----:B------:R-:W-:Y:S02]  /*1ccc0*/  SHF.R.U32.HI R83, RZ, 0x18, R72 ;  /* 0x00000018ff537819 */ /* 0x000fe40000011648 */
[----:B------:R-:W-:Y:S04]  /*1ccd0*/  LOP3.LUT R72, R82, 0xff, RZ, 0xc0, !PT ;  /* 0x000000ff52487812 */ /* 0x000fe800078ec0ff */
[----:B------:R-:W-:Y:S01]  /*1cce0*/  PRMT R129, R72, 0x5410, R83 ;  /* 0x0000541048817816 */ /* 0x000fe20000000053 */
[----:B------:R-:W3:Y:S01]  /*1ccf0*/  MUFU.EX2 R82, R211 ;  /* 0x000000d300527308 */ /* 0x000ee20000000800 */
[----:B------:R-:W-:Y:S02]  /*1cd00*/  LOP3.LUT R72, R146, 0xffff, RZ, 0xc0, !PT ;  /* 0x0000ffff92487812 */ /* 0x000fe400078ec0ff */
[----:B------:R-:W-:Y:S02]  /*1cd10*/  SHF.R.U32.HI R146, RZ, 0x18, R146 ;  /* 0x00000018ff927819 */ /* 0x000fe40000011692 */
[----:B------:R-:W-:Y:S04]  /*1cd20*/  SHF.R.U32.HI R72, RZ, 0x8, R72 ;  /* 0x00000008ff487819 */ /* 0x000fe80000011648 */
[----:B------:R-:W-:Y:S01]  /*1cd30*/  PRMT R127, R77, 0x5410, R72 ;  /* 0x000054104d7f7816 */ /* 0x000fe20000000048 */
[----:B-1----:R-:W-:Y:S01]  /*1cd40*/  FADD.FTZ R77, R95, R102 ;  /* 0x000000665f4d7221 */ /* 0x002fe20000010000 */
[----:B------:R-:W-:Y:S02]  /*1cd50*/  LOP3.LUT R72, R135, UR14, R194, 0x96, !PT ;  /* 0x0000000e87487c12 */ /* 0x000fe4000f8e96c2 */
[C---:B--2---:R-:W-:Y:S01]  /*1cd60*/  F2FP.PACK_AB R95, R80.reuse, R95 ;  /* 0x0000005f505f723e */ /* 0x044fe200000000ff */
[----:B------:R-:W-:Y:S01]  /*1cd70*/  FADD.FTZ R102, R80, R77 ;  /* 0x0000004d50667221 */ /* 0x000fe20000010000 */
[----:B------:R-:W-:Y:S01]  /*1cd80*/  SHF.R.U32.HI R87, RZ, 0x10, R72 ;  /* 0x00000010ff577819 */ /* 0x000fe20000011648 */
[----:B------:R-:W-:Y:S01]  /*1cd90*/  FADD.FTZ R80, R97, R103 ;  /* 0x0000006761507221 */ /* 0x000fe20000010000 */
[C---:B---3--:R-:W-:Y:S01]  /*1cda0*/  F2FP.PACK_AB R97, R79.reuse, R97 ;  /* 0x000000614f61723e */ /* 0x048fe200000000ff */
[----:B------:R1:W-:Y:S01]  /*1cdb0*/  MUFU.EX2 R103, R205 ;  /* 0x000000cd00677308 */ /* 0x0003e20000000800 */
[C---:B------:R-:W-:Y:S01]  /*1cdc0*/  LOP3.LUT R109, R72.reuse, 0xff, RZ, 0xc0, !PT ;  /* 0x000000ff486d7812 */ /* 0x040fe200078ec0ff */
[----:B------:R-:W-:Y:S01]  /*1cdd0*/  FADD.FTZ R106, R79, R80 ;  /* 0x000000504f6a7221 */ /* 0x000fe20000010000 */
[----:B------:R-:W-:Y:S02]  /*1cde0*/  LOP3.LUT R79, R72, 0xffff, RZ, 0xc0, !PT ;  /* 0x0000ffff484f7812 */ /* 0x000fe400078ec0ff */
[----:B------:R-:W-:Y:S02]  /*1cdf0*/  SHF.R.U32.HI R72, RZ, 0x18, R72 ;  /* 0x00000018ff487819 */ /* 0x000fe40000011648 */
[----:B------:R-:W-:Y:S02]  /*1ce00*/  SHF.R.U32.HI R79, RZ, 0x8, R79 ;  /* 0x00000008ff4f7819 */ /* 0x000fe4000001164f */
[----:B------:R-:W-:Y:S01]  /*1ce10*/  LOP3.LUT R87, R87, 0xff, RZ, 0xc0, !PT ;  /* 0x000000ff57577812 */ /* 0x000fe200078ec0ff */
[----:B------:R2:W-:Y:S01]  /*1ce20*/  MUFU.EX2 R77, R208 ;  /* 0x000000d0004d7308 */ /* 0x0005e20000000800 */
[----:B------:R-:W-:Y:S01]  /*1ce30*/  LOP3.LUT R83, R79, 0xffff, RZ, 0xc0, !PT ;  /* 0x0000ffff4f537812 */ /* 0x000fe200078ec0ff */
[----:B------:R-:W-:Y:S01]  /*1ce40*/  FADD.FTZ R79, R99, R85 ;  /* 0x00000055634f7221 */ /* 0x000fe20000010000 */
[C---:B------:R-:W-:Y:S02]  /*1ce50*/  ISETP.GE.U32.AND P3, PT, R235.reuse, R109, PT ;  /* 0x0000006deb00720c */ /* 0x040fe40003f66070 */
[C---:B------:R-:W-:Y:S02]  /*1ce60*/  ISETP.GE.U32.AND P6, PT, R235.reuse, R72, PT ;  /* 0x00000048eb00720c */ /* 0x040fe40003fc6070 */
[C---:B------:R-:W-:Y:S02]  /*1ce70*/  ISETP.GE.U32.AND P1, PT, R235.reuse, R87, PT ;  /* 0x00000057eb00720c */ /* 0x040fe40003f26070 */
[----:B------:R-:W-:Y:S01]  /*1ce80*/  ISETP.GE.U32.AND P2, PT, R235, R83, PT ;  /* 0x00000053eb00720c */ /* 0x000fe20003f46070 */
[----:B------:R3:W-:Y:S01]  /*1ce90*/  MUFU.EX2 R72, R207 ;  /* 0x000000cf00487308 */ /* 0x0007e20000000800 */
[----:B------:R-:W-:Y:S02]  /*1cea0*/  PRMT R235, R107, 0x7610, R235 ;  /* 0x000076106beb7816 */ /* 0x000fe400000000eb */
[----:B------:R-:W-:Y:S02]  /*1ceb0*/  LOP3.LUT R107, R132, 0xff, RZ, 0xc0, !PT ;  /* 0x000000ff846b7812 */ /* 0x000fe400078ec0ff */
[----:B------:R-:W-:Y:S02]  /*1cec0*/  PRMT R85, R235, 0x7610, R85 ;  /* 0x00007610eb557816 */ /* 0x000fe40000000055 */
[----:B------:R-:W-:Y:S01]  /*1ced0*/  PRMT R96, R95, 0x7632, R96 ;  /* 0x000076325f607816 */ /* 0x000fe20000000060 */
[----:B------:R-:W4:Y:S01]  /*1cee0*/  LDC.U8 R235, c[0x0][0x2d8] ;  /* 0x0000b600ffeb7b82 */ /* 0x000f220000000000 */
[----:B------:R-:W-:Y:S02]  /*1cef0*/  PRMT R98, R97, 0x7632, R98 ;  /* 0x0000763261627816 */ /* 0x000fe40000000062 */
[----:B------:R-:W-:Y:S02]  /*1cf00*/  F2FP.PACK_AB R99, R82, R99 ;  /* 0x000000635263723e */ /* 0x000fe400000000ff */
[----:B-1----:R-:W-:Y:S02]  /*1cf10*/  PRMT R205, R105, 0x7610, R205 ;  /* 0x0000761069cd7816 */ /* 0x002fe400000000cd */
[----:B------:R-:W-:Y:S01]  /*1cf20*/  PRMT R100, R99, 0x7632, R100 ;  /* 0x0000763263647816 */ /* 0x000fe20000000064 */
[----:B------:R-:W-:Y:S01]  /*1cf30*/  MUFU.EX2 R105, R203 ;  /* 0x000000cb00697308 */ /* 0x000fe20000000800 */
[----:B--2---:R-:W-:Y:S04]  /*1cf40*/  PRMT R208, R179, 0x7610, R208 ;  /* 0x00007610b3d07816 */ /* 0x004fe800000000d0 */
[----:B------:R-:W-:Y:S02]  /*1cf50*/  PRMT R209, R208, 0x7610, R209 ;  /* 0x00007610d0d17816 */ /* 0x000fe400000000d1 */
[----:B---3--:R-:W-:Y:S04]  /*1cf60*/  PRMT R207, R180, 0x7610, R207 ;  /* 0x00007610b4cf7816 */ /* 0x008fe800000000cf */
[----:B------:R-:W-:Y:S01]  /*1cf70*/  PRMT R202, R207, 0x7610, R202 ;  /* 0x00007610cfca7816 */ /* 0x000fe200000000ca */
[----:B----4-:R-:W-:Y:S05]  /*1cf80*/  @!P0 HADD2 R101, -R94.H0_H0, -RZ.H0_H0 ;  /* 0xa00000ff5e658230 */ /* 0x010fea0000000900 */
[----:B------:R-:W-:Y:S01]  /*1cf90*/  PRMT R197, R101, 0x7610, R197 ;  /* 0x0000761065c57816 */ /* 0x000fe200000000c5 */
[----:B------:R1:W-:Y:S01]  /*1cfa0*/  @!P0 STL.S16 [R1+0xd8], R101 ;  /* 0x0000d86501008387 */ /* 0x0003e20000100600 */
[----:B------:R-:W-:Y:S03]  /*1cfb0*/  ISETP.GE.U32.AND P0, PT, R235, R107, PT ;  /* 0x0000006beb00720c */ /* 0x000fe60003f06070 */
[----:B------:R2:W3:Y:S04]  /*1cfc0*/  LDL.S16 R235, [R1+0xf0] ;  /* 0x0000f00001eb7983 */ /* 0x0004e80000100600 */
[----:B------:R2:W4:Y:S04]  /*1cfd0*/  LDL.S16 R80, [R1+0xec] ;  /* 0x0000ec0001507983 */ /* 0x0005280000100600 */
[----:B------:R2:W2:Y:S04]  /*1cfe0*/  LDL.S16 R182, [R1+0xe8] ;  /* 0x0000e80001b67983 */ /* 0x0004a80000100600 */
[----:B------:R2:W2:Y:S04]  /*1cff0*/  LDL.S16 R121, [R1+0xe4] ;  /* 0x0000e40001797983 */ /* 0x0004a80000100600 */
[----:B------:R2:W2:Y:S01]  /*1d000*/  LDL.S16 R119, [R1+0xf4] ;  /* 0x0000f40001777983 */ /* 0x0004a20000100600 */
[----:B-1----:R1:W1:Y:S02]  /*1d010*/  MUFU.EX2 R101, R204 ;  /* 0x000000cc00657308 */ /* 0x0022640000000800 */
[----:B-1----:R-:W-:Y:S01]  /*1d020*/  PRMT R204, R205, 0x7610, R204 ;  /* 0x00007610cdcc7816 */ /* 0x002fe200000000cc */
[----:B---3--:R-:W-:Y:S02]  /*1d030*/  @!P3 HADD2 R235, -R95.H0_H0, -RZ.H0_H0 ;  /* 0xa00000ff5febb230 */ /* 0x008fe40000000900 */
[----:B----4-:R-:W-:Y:S03]  /*1d040*/  @!P2 HADD2 R80, -R96.H0_H0, -RZ.H0_H0 ;  /* 0xa00000ff6050a230 */ /* 0x010fe60000000900 */
[----:B------:R-:W-:Y:S01]  /*1d050*/  PRMT R195, R235, 0x7610, R195 ;  /* 0x00007610ebc37816 */ /* 0x000fe200000000c3 */
[----:B------:R1:W-:Y:S01]  /*1d060*/  @!P3 STL.S16 [R1+0xf0], R235 ;  /* 0x0000f0eb0100b387 */ /* 0x0003e20000100600 */
[----:B--2---:R-:W-:Y:S01]  /*1d070*/  @!P1 HADD2 R182, -R97.H0_H0, -RZ.H0_H0 ;  /* 0xa00000ff61b69230 */ /* 0x004fe20000000900 */
[----:B------:R-:W-:Y:S02]  /*1d080*/  PRMT R189, R80, 0x7610, R189 ;  /* 0x0000761050bd7816 */ /* 0x000fe400000000bd */
[----:B------:R2:W-:Y:S01]  /*1d090*/  @!P2 STL.S16 [R1+0xec], R80 ;  /* 0x0000ec500100a387 */ /* 0x0005e20000100600 */
[----:B------:R-:W-:Y:S01]  /*1d0a0*/  @!P6 HADD2 R121, -R98.H0_H0, -RZ.H0_H0 ;  /* 0xa00000ff6279e230 */ /* 0x000fe20000000900 */
[----:B------:R-:W-:Y:S02]  /*1d0b0*/  PRMT R155, R182, 0x7610, R155 ;  /* 0x00007610b69b7816 */ /* 0x000fe4000000009b */
[----:B------:R3:W-:Y:S01]  /*1d0c0*/  @!P1 STL.S16 [R1+0xe8], R182 ;  /* 0x0000e8b601009387 */ /* 0x0007e20000100600 */
[----:B------:R-:W-:Y:S01]  /*1d0d0*/  @!P0 HADD2 R119, -R99.H0_H0, -RZ.H0_H0 ;  /* 0xa00000ff63778230 */ /* 0x000fe20000000900 */
[----:B------:R-:W-:Y:S02]  /*1d0e0*/  PRMT R153, R121, 0x7610, R153 ;  /* 0x0000761079997816 */ /* 0x000fe40000000099 */
[----:B------:R-:W-:Y:S02]  /*1d0f0*/  @!P6 STL.S16 [R1+0xe4], R121 ;  /* 0x0000e4790100e387 */ /* 0x000fe40000100600 */
[----:B------:R-:W-:Y:S02]  /*1d100*/  PRMT R139, R119, 0x7610, R139 ;  /* 0x00007610778b7816 */ /* 0x000fe4000000008b */
[----:B------:R3:W-:Y:S04]  /*1d110*/  @!P0 STL.S16 [R1+0xf4], R119 ;  /* 0x0000f47701008387 */ /* 0x0007e80000100600 */
[----:B------:R3:W4:Y:S01]  /*1d120*/  LDL.S16 R203, [R1+0x10c] ;  /* 0x00010c0001cb7983 */ /* 0x0007220000100600 */
[----:B-1----:R-:W1:Y:S01]  /*1d130*/  LDC.U8 R235, c[0x0][0x2d8] ;  /* 0x0000b600ffeb7b82 */ /* 0x002e620000000000 */
[----:B--2---:R-:W-:Y:S04]  /*1d140*/  LOP3.LUT R80, R132, 0xffff, RZ, 0xc0, !PT ;  /* 0x0000ffff84507812 */ /* 0x004fe800078ec0ff */
[----:B------:R-:W-:Y:S01]  /*1d150*/  SHF.R.U32.HI R80, RZ, 0x8, R80 ;  /* 0x00000008ff507819 */ /* 0x000fe20000011650 */
[----:B---3--:R2:W3:Y:S03]  /*1d160*/  LDL.S16 R182, [R1+0x110] ;  /* 0x0001100001b67983 */ /* 0x0084e60000100600 */
[----:B------:R-:W-:Y:S01]  /*1d170*/  LOP3.LUT R80, R80, 0xffff, RZ, 0xc0, !PT ;  /* 0x0000ffff50507812 */ /* 0x000fe200078ec0ff */
[----:B------:R-:W-:Y:S01]  /*1d180*/  FADD.FTZ R119, R82, R79 ;  /* 0x0000004f52777221 */ /* 0x000fe20000010000 */
[----:B------:R-:W-:Y:S01]  /*1d190*/  SHF.R.U32.HI R82, RZ, 0x10, R132 ;  /* 0x00000010ff527819 */ /* 0x000fe20000011684 */
[--C-:B------:R-:W-:Y:S01]  /*1d1a0*/  FADD.FTZ R79, R101, R86.reuse ;  /* 0x00000056654f7221 */ /* 0x100fe20000010000 */
[----:B------:R-:W-:Y:S02]  /*1d1b0*/  PRMT R86, R122, 0x7610, R86 ;  /* 0x000076107a567816 */ /* 0x000fe40000000056 */
[----:B------:R-:W-:Y:S01]  /*1d1c0*/  LOP3.LUT R82, R82, 0xff, RZ, 0xc0, !PT ;  /* 0x000000ff52527812 */ /* 0x000fe200078ec0ff */
[----:B------:R-:W-:Y:S01]  /*1d1d0*/  FADD.FTZ R122, R77, R79 ;  /* 0x0000004f4d7a7221 */ /* 0x000fe20000010000 */
[----:B------:R-:W-:Y:S02]  /*1d1e0*/  SHF.R.U32.HI R79, RZ, 0x18, R132 ;  /* 0x00000018ff4f7819 */ /* 0x000fe40000011684 */
[C---:B-1----:R-:W-:Y:S02]  /*1d1f0*/  ISETP.GE.U32.AND P2, PT, R235.reuse, R80, PT ;  /* 0x00000050eb00720c */ /* 0x042fe40003f46070 */
[C---:B------:R-:W-:Y:S02]  /*1d200*/  ISETP.GE.U32.AND P1, PT, R235.reuse, R82, PT ;  /* 0x00000052eb00720c */ /* 0x040fe40003f26070 */
[----:B------:R-:W-:Y:S02]  /*1d210*/  ISETP.GE.U32.AND P0, PT, R235, R79, PT ;  /* 0x0000004feb00720c */ /* 0x000fe40003f06070 */
[----:B------:R-:W-:Y:S02]  /*1d220*/  PRMT R235, R184, 0x7610, R235 ;  /* 0x00007610b8eb7816 */ /* 0x000fe400000000eb */
[----:B------:R-:W-:Y:S01]  /*1d230*/  PRMT R79, R183, 0x7610, R79 ;  /* 0x00007610b74f7816 */ /* 0x000fe2000000004f */
[----:B------:R2:W5:Y:S01]  /*1d240*/  LDL.LU R184, [R1+0x188] ;  /* 0x0001880001b87983 */ /* 0x0005620000300800 */
[----:B------:R-:W-:Y:S02]  /*1d250*/  PRMT R206, R235, 0x7610, R206 ;  /* 0x00007610ebce7816 */ /* 0x000fe400000000ce */
[----:B------:R-:W-:Y:S01]  /*1d260*/  F2FP.PACK_AB R101, R77, R101 ;  /* 0x000000654d65723e */ /* 0x000fe200000000ff */
[----:B------:R2:W5:Y:S01]  /*1d270*/  LDL.LU R183, [R1+0x184] ;  /* 0x0001840001b77983 */ /* 0x0005620000300800 */
[----:B------:R-:W-:Y:S01]  /*1d280*/  PRMT R199, R79, 0x7610, R199 ;  /* 0x000076104fc77816 */ /* 0x000fe200000000c7 */
[----:B------:R-:W1:Y:S01]  /*1d290*/  LDC.U8 R235, c[0x0][0x2d8] ;  /* 0x0000b600ffeb7b82 */ /* 0x000e620000000000 */
[----:B------:R-:W-:Y:S01]  /*1d2a0*/  SHF.R.U32.HI R79, RZ, 0x10, R134 ;  /* 0x00000010ff4f7819 */ /* 0x000fe20000011686 */
[--C-:B------:R-:W-:Y:S01]  /*1d2b0*/  FADD.FTZ R77, R103, R102.reuse ;  /* 0x00000066674d7221 */ /* 0x100fe20000010000 */
[----:B------:R-:W-:Y:S02]  /*1d2c0*/  PRMT R102, R101, 0x7632, R102 ;  /* 0x0000763265667816 */ /* 0x000fe40000000066 */
[----:B------:R-:W-:Y:S01]  /*1d2d0*/  LOP3.LUT R79, R79, 0xff, RZ, 0xc0, !PT ;  /* 0x000000ff4f4f7812 */ /* 0x000fe200078ec0ff */
[----:B------:R-:W-:Y:S01]  /*1d2e0*/  FADD.FTZ R121, R72, R77 ;  /* 0x0000004d48797221 */ /* 0x000fe20000010000 */
[----:B------:R-:W-:Y:S01]  /*1d2f0*/  PRMT R220, R86, 0x7610, R220 ;  /* 0x0000761056dc7816 */ /* 0x000fe200000000dc */
[----:B------:R2:W2:Y:S01]  /*1d300*/  MUFU.EX2 R77, R210 ;  /* 0x000000d2004d7308 */ /* 0x0004a20000000800 */
[----:B------:R-:W-:Y:S02]  /*1d310*/  @P0 LOP3.LUT R193, R193, 0x800000, RZ, 0xfc, !PT ;  /* 0x00800000c1c10812 */ /* 0x000fe400078efcff */
[----:B------:R-:W-:Y:S02]  /*1d320*/  PRMT R237, R199, 0x7610, R237 ;  /* 0x00007610c7ed7816 */ /* 0x000fe400000000ed */
[----:B------:R-:W-:Y:S02]  /*1d330*/  F2FP.PACK_AB R103, R72, R103 ;  /* 0x000000674867723e */ /* 0x000fe400000000ff */
[----:B------:R-:W-:Y:S02]  /*1d340*/  LOP3.LUT R72, R134, 0xffff, RZ, 0xc0, !PT ;  /* 0x0000ffff86487812 */ /* 0x000fe400078ec0ff */
[----:B------:R-:W-:Y:S02]  /*1d350*/  PRMT R104, R103, 0x7632, R104 ;  /* 0x0000763267687816 */ /* 0x000fe40000000068 */
[----:B------:R-:W-:Y:S02]  /*1d360*/  SHF.R.U32.HI R72, RZ, 0x8, R72 ;  /* 0x00000008ff487819 */ /* 0x000fe40000011648 */
[----:B------:R-:W-:Y:S02]  /*1d370*/  PRMT R200, R206, 0x7610, R200 ;  /* 0x00007610cec87816 */ /* 0x000fe400000000c8 */
[----:B------:R-:W-:Y:S02]  /*1d380*/  LOP3.LUT R72, R72, 0xffff, RZ, 0xc0, !PT ;  /* 0x0000ffff48487812 */ /* 0x000fe400078ec0ff */
[C---:B-1----:R-:W-:Y:S02]  /*1d390*/  ISETP.GE.U32.AND P3, PT, R235.reuse, R79, PT ;  /* 0x0000004feb00720c */ /* 0x042fe40003f66070 */
[C---:B------:R-:W-:Y:S02]  /*1d3a0*/  ISETP.GE.U32.AND P4, PT, R235.reuse, R72, PT ;  /* 0x00000048eb00720c */ /* 0x040fe40003f86070 */
[----:B------:R-:W-:Y:S02]  /*1d3b0*/  PRMT R206, R235, 0x7054, R235 ;  /* 0x00007054ebce7816 */ /* 0x000fe400000000eb */
[----:B--2---:R-:W-:Y:S02]  /*1d3c0*/  PRMT R210, R85, 0x7610, R210 ;  /* 0x0000761055d27816 */ /* 0x004fe400000000d2 */
[----:B------:R-:W-:Y:S04]  /*1d3d0*/  LOP3.LUT R85, R134, 0xff, RZ, 0xc0, !PT ;  /* 0x000000ff86557812 */ /* 0x000fe800078ec0ff */
[----:B------:R-:W-:Y:S02]  /*1d3e0*/  ISETP.GE.U32.AND P5, PT, R235, R85, PT ;  /* 0x00000055eb00720c */ /* 0x000fe40003fa6070 */
[----:B------:R-:W-:Y:S04]  /*1d3f0*/  PRMT R85, R210, 0x7610, R85 ;  /* 0x00007610d2557816 */ /* 0x000fe80000000055 */
[----:B------:R-:W-:Y:S01]  /*1d400*/  PRMT R72, R85, 0x7610, R72 ;  /* 0x0000761055487816 */ /* 0x000fe20000000048 */
[----:B------:R-:W-:Y:S01]  /*1d410*/  FADD.FTZ R85, R105, R106 ;  /* 0x0000006a69557221 */ /* 0x000fe20000010000 */
[C---:B------:R-:W-:Y:S02]  /*1d420*/  F2FP.PACK_AB R105, R77.reuse, R105 ;  /* 0x000000694d69723e */ /* 0x040fe400000000ff */
[----:B------:R-:W-:Y:S02]  /*1d430*/  PRMT R211, R72, 0x7610, R211 ;  /* 0x0000761048d37816 */ /* 0x000fe400000000d3 */
[----:B------:R-:W-:Y:S01]  /*1d440*/  LOP3.LUT R72, R112, 0xff, RZ, 0xc0, !PT ;  /* 0x000000ff70487812 */ /* 0x000fe200078ec0ff */
[----:B------:R-:W-:Y:S01]  /*1d450*/  FADD.FTZ R112, R77, R85 ;  /* 0x000000554d707221 */ /* 0x000fe20000010000 */
[----:B------:R-:W-:Y:S01]  /*1d460*/  PRMT R85, R2, 0x5410, R0 ;  /* 0x0000541002557816 */ /* 0x000fe20000000000 */
[----:B------:R-:W-:Y:S01]  /*1d470*/  MUFU.EX2 R77, R221 ;  /* 0x000000dd004d7308 */ /* 0x000fe20000000800 */
[----:B------:R-:W-:Y:S02]  /*1d480*/  PRMT R106, R105, 0x7632, R106 ;  /* 0x00007632696a7816 */ /* 0x000fe4000000006a */
[----:B------:R-:W-:Y:S01]  /*1d490*/  PRMT R146, R72, 0x5410, R146 ;  /* 0x0000541048927816 */ /* 0x000fe20000000092 */
[--C-:B------:R-:W-:Y:S01]  /*1d4a0*/  HSET2.LE.AND R72, R123, R206.reuse, PT ;  /* 0x000000ce7b487233 */ /* 0x100fe20003803000 */
[----:B------:R-:W-:Y:S02]  /*1d4b0*/  PRMT R123, R97, 0x5410, R98 ;  /* 0x00005410617b7816 */ /* 0x000fe40000000062 */
[----:B------:R-:W-:Y:S02]  /*1d4c0*/  @!P6 PRMT R98, R153, 0x5410, RZ ;  /* 0x000054109962e816 */ /* 0x000fe400000000ff */
[----:B------:R-:W-:Y:S01]  /*1d4d0*/  LOP3.LUT R72, R72, R142, RZ, 0xc0, !PT ;  /* 0x0000008e48487212 */ /* 0x000fe200078ec0ff */
[----:B------:R-:W-:Y:S01]  /*1d4e0*/  MUFU.EX2 R153, R216 ;  /* 0x000000d800997308 */ /* 0x000fe20000000800 */
[----:B----4-:R-:W-:Y:S05]  /*1d4f0*/  @!P1 HADD2 R203, -R101.H0_H0, -RZ.H0_H0 ;  /* 0xa00000ff65cb9230 */ /* 0x010fea0000000900 */
[----:B------:R-:W-:Y:S01]  /*1d500*/  PRMT R141, R203, 0x7610, R141 ;  /* 0x00007610cb8d7816 */ /* 0x000fe2000000008d */
[----:B---3--:R-:W-:Y:S05]  /*1d510*/  @!P2 HADD2 R182, -R100.H0_H0, -RZ.H0_H0 ;  /* 0xa00000ff64b6a230 */ /* 0x008fea0000000900 */
[----:B------:R-:W-:Y:S01]  /*1d520*/  PRMT R131, R182, 0x7610, R131 ;  /* 0x00007610b6837816 */ /* 0x000fe20000000083 */
[----:B------:R1:W-:Y:S04]  /*1d530*/  @!P2 STL.S16 [R1+0x110], R182 ;  /* 0x000110b60100a387 */ /* 0x0003e80000100600 */
[----:B-1----:R1:W5:Y:S04]  /*1d540*/  LDL.LU R182, [R1+0x180] ;  /* 0x0001800001b67983 */ /* 0x0023680000300800 */
[----:B------:R1:W5:Y:S04]  /*1d550*/  LDL.LU R181, [R1+0x17c] ;  /* 0x00017c0001b57983 */ /* 0x0003680000300800 */
[----:B------:R1:W5:Y:S04]  /*1d560*/  LDL.LU R180, [R1+0x178] ;  /* 0x0001780001b47983 */ /* 0x0003680000300800 */
[----:B------:R1:W5:Y:S04]  /*1d570*/  LDL.LU R179, [R1+0x174] ;  /* 0x0001740001b37983 */ /* 0x0003680000300800 */
[----:B------:R2:W-:Y:S01]  /*1d580*/  @!P1 STL.S16 [R1+0x10c], R203 ;  /* 0x00010ccb01009387 */ /* 0x0005e20000100600 */
[----:B------:R-:W-:Y:S03]  /*1d590*/  IADD3 R199, P1, R156, -0x80, RZ ;  /* 0xffffff809cc77810 */ /* 0x000fe60007f3e0ff */
[----:B------:R1:W3:Y:S01]  /*1d5a0*/  LDL.S16 R79, [R1+0x108] ;  /* 0x00010800014f7983 */ /* 0x0002e20000100600 */
[----:B------:R-:W-:Y:S02]  /*1d5b0*/  IADD3.X R198, R157, -0x1, RZ, P1, !PT ;  /* 0xffffffff9dc67810 */ /* 0x000fe40000ffe4ff */
[C---:B------:R-:W-:Y:S01]  /*1d5c0*/  ISETP.GE.U32.AND P1, PT, R235.reuse, R125, PT ;  /* 0x0000007deb00720c */ /* 0x040fe20003f26070 */
[----:B------:R1:W4:Y:S04]  /*1d5d0*/  LDL.S16 R210, [R1+0x104] ;  /* 0x0001040001d27983 */ /* 0x0003280000100600 */
[----:B------:R1:W4:Y:S08]  /*1d5e0*/  LDL.S16 R205, [R1+0x100] ;  /* 0x0001000001cd7983 */ /* 0x0003300000100600 */
[----:B------:R-:W-:Y:S02]  /*1d5f0*/  @!P1 PRMT R2, R220, 0x5410, RZ ;  /* 0x00005410dc029816 */ /* 0x000fe400000000ff */
[----:B------:R-:W-:Y:S01]  /*1d600*/  ISETP.GE.U32.AND P1, PT, R235, R201, PT ;  /* 0x000000c9eb00720c */ /* 0x000fe20003f26070 */
[----:B--2---:R1:W2:Y:S01]  /*1d610*/  LDL.S16 R203, [R1+0xfc] ;  /* 0x0000fc0001cb7983 */ /* 0x0042a20000100600 */
[----:B---3--:R-:W-:Y:S02]  /*1d620*/  @!P0 HADD2 R79, -R102.H0_H0, -RZ.H0_H0 ;  /* 0xa00000ff664f8230 */ /* 0x008fe40000000900 */
[----:B----4-:R-:W-:Y:S03]  /*1d630*/  @!P5 HADD2 R210, -R103.H0_H0, -RZ.H0_H0 ;  /* 0xa00000ff67d2d230 */ /* 0x010fe60000000900 */
[----:B------:R-:W-:Y:S01]  /*1d640*/  PRMT R137, R79, 0x7610, R137 ;  /* 0x000076104f897816 */ /* 0x000fe20000000089 */
[----:B------:R3:W-:Y:S01]  /*1d650*/  @!P0 STL.S16 [R1+0x108], R79 ;  /* 0x0001084f01008387 */ /* 0x0007e20000100600 */
[----:B------:R-:W-:Y:S01]  /*1d660*/  ISETP.GE.U32.AND P0, PT, R235, R143, PT ;  /* 0x0000008feb00720c */ /* 0x000fe20003f06070 */
[----:B------:R-:W-:Y:S01]  /*1d670*/  @!P4 HADD2 R205, -R104.H0_H0, -RZ.H0_H0 ;  /* 0xa00000ff68cdc230 */ /* 0x000fe20000000900 */
[----:B------:R-:W-:Y:S01]  /*1d680*/  PRMT R171, R210, 0x7610, R171 ;  /* 0x00007610d2ab7816 */ /* 0x000fe200000000ab */
[----:B------:R1:W4:Y:S03]  /*1d690*/  LDL.S16 R86, [R1+0xf8] ;  /* 0x0000f80001567983 */ /* 0x0003260000100600 */
[----:B------:R-:W-:Y:S01]  /*1d6a0*/  PRMT R152, R205, 0x7610, R152 ;  /* 0x00007610cd987816 */ /* 0x000fe20000000098 */
[----:B------:R-:W-:Y:S04]  /*1d6b0*/  @!P5 STL.S16 [R1+0x104], R210 ;  /* 0x000104d20100d387 */ /* 0x000fe80000100600 */
[----:B------:R-:W-:Y:S02]  /*1d6c0*/  @!P4 STL.S16 [R1+0x100], R205 ;  /* 0x000100cd0100c387 */ /* 0x000fe40000100600 */
[----:B------:R-:W-:Y:S01]  /*1d6d0*/  @!P0 PRMT R76, R204, 0x5410, RZ ;  /* 0x00005410cc4c8816 */ /* 0x000fe200000000ff */
[----:B--2---:R-:W-:Y:S01]  /*1d6e0*/  @!P3 HADD2 R203, -R105.H0_H0, -RZ.H0_H0 ;  /* 0xa00000ff69cbb230 */ /* 0x004fe20000000900 */
[----:B------:R-:W-:Y:S03]  /*1d6f0*/  ISETP.GE.U32.AND P0, PT, R235, R196, PT ;  /* 0x000000c4eb00720c */ /* 0x000fe60003f06070 */
[----:B------:R2:W-:Y:S01]  /*1d700*/  STG.E.U16 [R164.64], R76 ;  /* 0x0000004ca4007986 */ /* 0x0005e2000c101522 */
[----:B------:R-:W-:Y:S03]  /*1d710*/  PRMT R150, R203, 0x7610, R150 ;  /* 0x00007610cb967816 */ /* 0x000fe60000000096 */
[----:B------:R1:W-:Y:S01]  /*1d720*/  STG.E.U16 [R160.64], R2 ;  /* 0x00000002a0007986 */ /* 0x0003e2000c101522 */
[----:B---3--:R-:W-:Y:S03]  /*1d730*/  SHF.R.U32.HI R79, RZ, 0x18, R134 ;  /* 0x00000018ff4f7819 */ /* 0x008fe60000011686 */
[----:B------:R-:W-:Y:S02]  /*1d740*/  @!P3 STL.S16 [R1+0xfc], R203 ;  /* 0x0000fccb0100b387 */ /* 0x000fe40000100600 */
[----:B------:R-:W-:Y:S02]  /*1d750*/  @!P0 PRMT R0, R211, 0x5410, RZ ;  /* 0x00005410d3008816 */ /* 0x000fe400000000ff */
[C---:B------:R-:W-:Y:S02]  /*1d760*/  ISETP.GE.U32.AND P0, PT, R235.reuse, R124, PT ;  /* 0x0000007ceb00720c */ /* 0x040fe40003f06070 */
[----:B------:R-:W-:Y:S01]  /*1d770*/  ISETP.GE.U32.AND P2, PT, R235, R79, PT ;  /* 0x0000004feb00720c */ /* 0x000fe20003f46070 */
[----:B------:R3:W-:Y:S01]  /*1d780*/  STG.E.U16 [R160.64+0x2], R0 ;  /* 0x00000200a0007986 */ /* 0x0007e2000c101522 */
[----:B------:R-:W-:Y:S01]  /*1d790*/  PRMT R124, R105, 0x5410, R106 ;  /* 0x00005410697c7816 */ /* 0x000fe2000000006a */
[----:B------:R-:W3:Y:S01]  /*1d7a0*/  MUFU.EX2 R79, R222 ;  /* 0x000000de004f7308 */ /* 0x000ee20000000800 */
[----:B------:R-:W-:Y:S02]  /*1d7b0*/  @!P3 PRMT R105, R150, 0x5410, RZ ;  /* 0x000054109669b816 */ /* 0x000fe400000000ff */
[----:B--2---:R-:W-:Y:S05]  /*1d7c0*/  PRMT R76, R73, 0x5410, R3 ;  /* 0x00005410494c7816 */ /* 0x004fea0000000003 */
[----:B------:R-:W-:Y:S02]  /*1d7d0*/  @!P0 PRMT R3, R202, 0x5410, RZ ;  /* 0x00005410ca038816 */ /* 0x000fe400000000ff */
[----:B------:R-:W-:Y:S02]  /*1d7e0*/  ISETP.GE.U32.AND P0, PT, R235, R116, PT ;  /* 0x00000074eb00720c */ /* 0x000fe40003f06070 */
[----:B-1----:R-:W-:Y:S01]  /*1d7f0*/  PRMT R2, R75, 0x5410, R74 ;  /* 0x000054104b027816 */ /* 0x002fe2000000004a */
[----:B------:R1:W-:Y:S01]  /*1d800*/  STG.E.U16 [R156.64+0x12], R3 ;  /* 0x000012039c007986 */ /* 0x0003e2000c101522 */
[----:B------:R-:W-:Y:S02]  /*1d810*/  @!P1 PRMT R73, R209, 0x5410, RZ ;  /* 0x00005410d1499816 */ /* 0x000fe400000000ff */
[----:B------:R-:W-:Y:S02]  /*1d820*/  PRMT R116, R92, 0x5410, R91 ;  /* 0x000054105c747816 */ /* 0x000fe4000000005b */
[----:B------:R-:W-:Y:S01]  /*1d830*/  ISETP.GE.U32.AND P1, PT, R235, R170, PT ;  /* 0x000000aaeb00720c */ /* 0x000fe20003f26070 */
[----:B------:R-:W-:Y:S01]  /*1d840*/  STG.E.U16 [R156.64+0x10], R73 ;  /* 0x000010499c007986 */ /* 0x000fe2000c101522 */
[----:B---3--:R-:W-:Y:S02]  /*1d850*/  F2FP.PACK_AB R126, R77, R79 ;  /* 0x0000004f4d7e723e */ /* 0x008fe400000000ff */
[----:B------:R-:W-:Y:S02]  /*1d860*/  PRMT R0, R84, 0x5410, R88 ;  /* 0x0000541054007816 */ /* 0x000fe40000000058 */
[----:B------:R-:W-:Y:S02]  /*1d870*/  @!P0 PRMT R74, R236, 0x5410, RZ ;  /* 0x00005410ec4a8816 */ /* 0x000fe400000000ff */
[C---:B------:R-:W-:Y:S02]  /*1d880*/  ISETP.GE.U32.AND P0, PT, R235.reuse, R108, PT ;  /* 0x0000006ceb00720c */ /* 0x040fe40003f06070 */
[----:B------:R-:W2:Y:S01]  /*1d890*/  MUFU.EX2 R108, R219 ;  /* 0x000000db006c7308 */ /* 0x000ea20000000800 */
[----:B------:R3:W-:Y:S02]  /*1d8a0*/  STG.E.U16 [R158.64+0x12], R74 ;  /* 0x0000124a9e007986 */ /* 0x0007e4000c101522 */
[----:B------:R-:W-:Y:S02]  /*1d8b0*/  @!P1 PRMT R75, R200, 0x5410, RZ ;  /* 0x00005410c84b9816 */ /* 0x000fe400000000ff */
[----:B------:R-:W-:Y:S02]  /*1d8c0*/  ISETP.GE.U32.AND P1, PT, R235, R117, PT ;  /* 0x00000075eb00720c */ /* 0x000fe40003f26070 */
[----:B------:R-:W-:Y:S01]  /*1d8d0*/  PRMT R117, R101, 0x5410, R102 ;  /* 0x0000541065757816 */ /* 0x000fe20000000066 */
[----:B------:R2:W-:Y:S03]  /*1d8e0*/  STG.E.U16 [R158.64+0x10], R75 ;  /* 0x0000104b9e007986 */ /* 0x0005e6000c101522 */
[----:B------:R-:W-:Y:S01]  /*1d8f0*/  @!P0 PRMT R88, R241, 0x5410, RZ ;  /* 0x00005410f1588816 */ /* 0x000fe200000000ff */
[----:B-1----:R-:W-:Y:S01]  /*1d900*/  MUFU.EX2 R3, R227 ;  /* 0x000000e300037308 */ /* 0x002fe20000000800 */
[----:B------:R-:W-:Y:S03]  /*1d910*/  ISETP.GE.U32.AND P0, PT, R235, R113, PT ;  /* 0x00000071eb00720c */ /* 0x000fe60003f06070 */
[----:B------:R-:W-:Y:S02]  /*1d920*/  STG.E.U16 [R164.64+0x10], R88 ;  /* 0x00001058a4007986 */ /* 0x000fe4000c101522 */
[----:B------:R-:W-:Y:S02]  /*1d930*/  @!P1 PRMT R84, R237, 0x5410, RZ ;  /* 0x00005410ed549816 */ /* 0x000fe400000000ff */
[----:B------:R-:W-:Y:S02]  /*1d940*/  ISETP.GE.U32.AND P1, PT, R235, R114, PT ;  /* 0x00000072eb00720c */ /* 0x000fe40003f26070 */
[----:B------:R-:W1:Y:S01]  /*1d950*/  MUFU.EX2 R114, R228 ;  /* 0x000000e400727308 */ /* 0x000e620000000800 */
[----:B------:R-:W-:Y:S09]  /*1d960*/  STG.E.U16 [R164.64+0xe], R84 ;  /* 0x00000e54a4007986 */ /* 0x000ff2000c101522 */
[----:B---3--:R-:W-:Y:S10]  /*1d970*/  MUFU.EX2 R74, R226 ;  /* 0x000000e2004a7308 */ /* 0x008ff40000000800 */
[----:B--2---:R-:W-:Y:S01]  /*1d980*/  MUFU.EX2 R75, R217 ;  /* 0x000000d9004b7308 */ /* 0x004fe20000000800 */
[----:B----4-:R-:W-:Y:S05]  /*1d990*/  @!P2 HADD2 R86, -R106.H0_H0, -RZ.H0_H0 ;  /* 0xa00000ff6a56a230 */ /* 0x010fea0000000900 */
[----:B------:R-:W-:Y:S01]  /*1d9a0*/  PRMT R145, R86, 0x7610, R145 ;  /* 0x0000761056917816 */ /* 0x000fe20000000091 */
[----:B------:R2:W-:Y:S03]  /*1d9b0*/  @!P2 STL.S16 [R1+0xf8], R86 ;  /* 0x0000f8560100a387 */ /* 0x0005e60000100600 */
[----:B------:R-:W-:Y:S01]  /*1d9c0*/  @!P2 PRMT R106, R145, 0x5410, RZ ;  /* 0x00005410916aa816 */ /* 0x000fe200000000ff */
[----:B------:R3:W4:Y:S04]  /*1d9d0*/  LDL.S16 R150, [R1+0xc4] ;  /* 0x0000c40001967983 */ /* 0x0007280000100600 */
[----:B------:R3:W3:Y:S04]  /*1d9e0*/  LDL.S16 R145, [R1+0x9c] ;  /* 0x00009c0001917983 */ /* 0x0006e80000100600 */
[----:B------:R3:W3:Y:S01]  /*1d9f0*/  LDL.S16 R143, [R1+0x98] ;  /* 0x00009800018f7983 */ /* 0x0006e20000100600 */
[----:B--2---:R-:W-:Y:S01]  /*1da00*/  FADD.FTZ R86, R79, R119 ;  /* 0x000000774f567221 */ /* 0x004fe20000010000 */
[----:B------:R-:W-:Y:S01]  /*1da10*/  PRMT R119, R93, 0x5410, R94 ;  /* 0x000054105d777816 */ /* 0x000fe2000000005e */
[----:B------:R-:W-:Y:S02]  /*1da20*/  FADD.FTZ R79, R108, R122 ;  /* 0x0000007a6c4f7221 */ /* 0x000fe40000010000 */
[----:B------:R-:W-:Y:S01]  /*1da30*/  FADD.FTZ R113, R77, R86 ;  /* 0x000000564d717221 */ /* 0x000fe20000010000 */
[----:B------:R-:W-:Y:S01]  /*1da40*/  PRMT R86, R89, 0x5410, R90 ;  /* 0x0000541059567816 */ /* 0x000fe2000000005a */
[----:B------:R-:W2:Y:S01]  /*1da50*/  MUFU.EX2 R77, R218 ;  /* 0x000000da004d7308 */ /* 0x000ea20000000800 */
[----:B------:R-:W-:Y:S01]  /*1da60*/  @!P0 PRMT R90, R239, 0x5410, RZ ;  /* 0x00005410ef5a8816 */ /* 0x000fe200000000ff */
[----:B-1----:R-:W-:Y:S01]  /*1da70*/  FADD.FTZ R73, R114, R113 ;  /* 0x0000007172497221 */ /* 0x002fe20000010000 */
[C---:B------:R-:W-:Y:S02]  /*1da80*/  ISETP.GE.U32.AND P0, PT, R235.reuse, R111, PT ;  /* 0x0000006feb00720c */ /* 0x040fe40003f06070 */
[----:B------:R-:W-:Y:S01]  /*1da90*/  @!P1 PRMT R89, R240, 0x5410, RZ ;  /* 0x00005410f0599816 */ /* 0x000fe200000000ff */
[----:B------:R1:W-:Y:S01]  /*1daa0*/  STG.E.U16 [R160.64+0x12], R90 ;  /* 0x0000125aa0007986 */ /* 0x0003e2000c101522 */
[----:B------:R-:W-:Y:S02]  /*1dab0*/  ISETP.GE.U32.AND P1, PT, R235, R115, PT ;  /* 0x00000073eb00720c */ /* 0x000fe40003f26070 */
[----:B------:R-:W-:Y:S01]  /*1dac0*/  F2FP.PACK_AB R114, R3, R114 ;  /* 0x000000720372723e */ /* 0x000fe200000000ff */
[----:B------:R1:W-:Y:S01]  /*1dad0*/  STG.E.U16 [R160.64+0x10], R89 ;  /* 0x00001059a0007986 */ /* 0x0003e2000c101522 */
[----:B------:R-:W1:Y:S05]  /*1dae0*/  MUFU.EX2 R111, R215 ;  /* 0x000000d7006f7308 */ /* 0x000e6a0000000800 */
[----:B------:R-:W-:Y:S02]  /*1daf0*/  @!P0 PRMT R91, R231, 0x5410, RZ ;  /* 0x00005410e75b8816 */ /* 0x000fe400000000ff */
[C---:B------:R-:W-:Y:S02]  /*1db00*/  ISETP.GE.U32.AND P0, PT, R235.reuse, R110, PT ;  /* 0x0000006eeb00720c */ /* 0x040fe40003f06070 */
[----:B------:R-:W-:Y:S01]  /*1db10*/  @!P1 PRMT R92, R238, 0x5410, RZ ;  /* 0x00005410ee5c9816 */ /* 0x000fe200000000ff */
[----:B------:R-:W-:Y:S01]  /*1db20*/  STG.E.U16 [R156.64+0x22], R91 ;  /* 0x0000225b9c007986 */ /* 0x000fe2000c101522 */
[----:B------:R-:W-:Y:S01]  /*1db30*/  ISETP.GE.U32.AND P1, PT, R235, R118, PT ;  /* 0x00000076eb00720c */ /* 0x000fe20003f26070 */
[----:B------:R-:W-:Y:S01]  /*1db40*/  MUFU.EX2 R110, R213 ;  /* 0x000000d5006e7308 */ /* 0x000fe20000000800 */
[----:B--2---:R-:W-:Y:S01]  /*1db50*/  F2FP.PACK_AB R108, R77, R108 ;  /* 0x0000006c4d6c723e */ /* 0x004fe200000000ff */
[----:B------:R-:W-:Y:S01]  /*1db60*/  STG.E.U16 [R156.64+0x20], R92 ;  /* 0x0000205c9c007986 */ /* 0x000fe2000c101522 */
[----:B------:R-:W-:Y:S01]  /*1db70*/  PRMT R118, R99, 0x5410, R100 ;  /* 0x0000541063767816 */ /* 0x000fe20000000064 */
[----:B------:R-:W-:Y:S01]  /*1db80*/  FADD.FTZ R122, R77, R79 ;  /* 0x0000004f4d7a7221 */ /* 0x000fe20000010000 */
[----:B------:R-:W-:Y:S03]  /*1db90*/  PRMT R113, R108, 0x7632, R113 ;  /* 0x000076326c717816 */ /* 0x000fe60000000071 */
[----:B------:R-:W-:Y:S02]  /*1dba0*/  @!P0 PRMT R94, R197, 0x5410, RZ ;  /* 0x00005410c55e8816 */ /* 0x000fe400000000ff */
[----:B------:R-:W-:Y:S01]  /*1dbb0*/  ISETP.GE.U32.AND P0, PT, R235, R109, PT ;  /* 0x0000006deb00720c */ /* 0x000fe20003f06070 */
[----:B------:R-:W2:Y:S01]  /*1dbc0*/  MUFU.EX2 R77, R214 ;  /* 0x000000d6004d7308 */ /* 0x000ea20000000800 */
[----:B------:R-:W-:Y:S01]  /*1dbd0*/  @!P1 PRMT R93, R230, 0x5410, RZ ;  /* 0x00005410e65d9816 */ /* 0x000fe200000000ff */
[----:B-1----:R-:W-:Y:S01]  /*1dbe0*/  FADD.FTZ R79, R111, R121 ;  /* 0x000000796f4f7221 */ /* 0x002fe20000010000 */
[----:B------:R-:W-:Y:S01]  /*1dbf0*/  PRMT R121, R95, 0x5410, R96 ;  /* 0x000054105f797816 */ /* 0x000fe20000000060 */
[----:B------:R1:W-:Y:S01]  /*1dc00*/  STG.E.U16 [R158.64+0x22], R94 ;  /* 0x0000225e9e007986 */ /* 0x0003e2000c101522 */
[----:B------:R-:W-:Y:S01]  /*1dc10*/  ISETP.GE.U32.AND P1, PT, R235, R83, PT ;  /* 0x00000053eb00720c */ /* 0x000fe20003f26070 */
[--C-:B------:R-:W-:Y:S01]  /*1dc20*/  HSET2.LE.AND R83, R146, R206.reuse, PT ;  /* 0x000000ce92537233 */ /* 0x100fe20003803000 */
[----:B------:R-:W-:Y:S01]  /*1dc30*/  LOP3.LUT R90, R134, 0xffff, RZ, 0xc0, !PT ;  /* 0x0000ffff865a7812 */ /* 0x000fe200078ec0ff */
[----:B------:R-:W-:Y:S03]  /*1dc40*/  STG.E.U16 [R158.64+0x20], R93 ;  /* 0x0000205d9e007986 */ /* 0x000fe6000c101522 */
[----:B------:R-:W-:Y:S02]  /*1dc50*/  LOP3.LUT R83, R83, R86, RZ, 0xc0, !PT ;  /* 0x0000005653537212 */ /* 0x000fe400078ec0ff */
[----:B------:R-:W-:Y:S02]  /*1dc60*/  @!P0 PRMT R95, R195, 0x5410, RZ ;  /* 0x00005410c35f8816 */ /* 0x000fe400000000ff */
[----:B------:R-:W-:Y:S03]  /*1dc70*/  ISETP.GE.U32.AND P0, PT, R235, R87, PT ;  /* 0x00000057eb00720c */ /* 0x000fe60003f06070 */
[----:B------:R-:W-:Y:S01]  /*1dc80*/  @!P1 PRMT R96, R189, 0x5410, RZ ;  /* 0x00005410bd609816 */ /* 0x000fe200000000ff */
[----:B------:R-:W-:Y:S01]  /*1dc90*/  STG.E.U16 [R164.64+0x1e], R95 ;  /* 0x00001e5fa4007986 */ /* 0x000fe2000c101522 */
[----:B------:R-:W-:Y:S01]  /*1dca0*/  ISETP.GE.U32.AND P1, PT, R235, R107, PT ;  /* 0x0000006beb00720c */ /* 0x000fe20003f26070 */
[----:B------:R-:W-:Y:S01]  /*1dcb0*/  MUFU.EX2 R189, R248 ;  /* 0x000000f800bd7308 */ /* 0x000fe20000000800 */
[----:B------:R-:W-:Y:S01]  /*1dcc0*/  PRMT R107, R126, 0x7632, R107 ;  /* 0x000076327e6b7816 */ /* 0x000fe2000000006b */
[----:B------:R-:W-:Y:S01]  /*1dcd0*/  STG.E.U16 [R164.64+0x20], R96 ;  /* 0x00002060a4007986 */ /* 0x000fe2000c101522 */
[C---:B--2---:R-:W-:Y:S01]  /*1dce0*/  F2FP.PACK_AB R111, R77.reuse, R111 ;  /* 0x0000006f4d6f723e */ /* 0x044fe200000000ff */
[----:B------:R-:W-:Y:S02]  /*1dcf0*/  FADD.FTZ R115, R77, R79 ;  /* 0x0000004f4d737221 */ /* 0x000fe40000010000 */
[----:B------:R-:W-:Y:S01]  /*1dd00*/  STG.E.U16 [R160.64+0x22], R98 ;  /* 0x00002262a0007986 */ /* 0x000fe2000c101522 */
[----:B------:R-:W-:Y:S01]  /*1dd10*/  @!P0 PRMT R97, R155, 0x5410, RZ ;  /* 0x000054109b618816 */ /* 0x000fe200000000ff */
[----:B------:R-:W-:Y:S01]  /*1dd20*/  FADD.FTZ R79, R110, R112 ;  /* 0x000000706e4f7221 */ /* 0x000fe20000010000 */
[----:B------:R-:W-:Y:S01]  /*1dd30*/  ISETP.GE.U32.AND P0, PT, R235, R80, PT ;  /* 0x00000050eb00720c */ /* 0x000fe20003f06070 */
[----:B------:R-:W-:Y:S01]  /*1dd40*/  FADD.FTZ R80, R74, R122 ;  /* 0x0000007a4a507221 */ /* 0x000fe20000010000 */
[----:B------:R-:W-:Y:S01]  /*1dd50*/  PRMT R122, R103, 0x5410, R104 ;  /* 0x00005410677a7816 */ /* 0x000fe20000000068 */
[----:B------:R-:W-:Y:S01]  /*1dd60*/  STG.E.U16 [R160.64+0x20], R97 ;  /* 0x00002061a0007986 */ /* 0x000fe2000c101522 */
[----:B------:R-:W-:Y:S01]  /*1dd70*/  @!P4 PRMT R104, R152, 0x5410, RZ ;  /* 0x000054109868c816 */ /* 0x000fe200000000ff */
[----:B------:R-:W2:Y:S01]  /*1dd80*/  MUFU.EX2 R77, R212 ;  /* 0x000000d4004d7308 */ /* 0x000ea20000000800 */
[----:B------:R-:W-:Y:S01]  /*1dd90*/  @!P1 PRMT R99, R139, 0x5410, RZ ;  /* 0x000054108b639816 */ /* 0x000fe200000000ff */
[----:B------:R1:W3:Y:S01]  /*1dda0*/  LDL.S16 R152, [R1+0xcc] ;  /* 0x0000cc0001987983 */ /* 0x0002e20000100600 */
[----:B------:R-:W-:Y:S01]  /*1ddb0*/  @!P5 PRMT R103, R171, 0x5410, RZ ;  /* 0x00005410ab67d816 */ /* 0x000fe200000000ff */
[----:B------:R-:W-:Y:S02]  /*1ddc0*/  FADD.FTZ R139, R3, R73 ;  /* 0x00000049038b7221 */ /* 0x000fe40000010000 */
[----:B------:R-:W-:Y:S02]  /*1ddd0*/  STG.E.U16 [R156.64+0x30], R99 ;  /* 0x000030639c007986 */ /* 0x000fe4000c101522 */
[----:B------:R-:W-:Y:S01]  /*1dde0*/  @!P0 PRMT R100, R131, 0x5410, RZ ;  /* 0x0000541083648816 */ /* 0x000fe200000000ff */
[----:B------:R-:W-:Y:S01]  /*1ddf0*/  IMAD.WIDE.U32 R130, R130, -0x326172a9, RZ ;  /* 0xcd9e8d5782827825 */ /* 0x000fe200078e00ff */
[----:B------:R-:W-:Y:S01]  /*1de00*/  ISETP.GE.U32.AND P0, PT, R235, R82, PT ;  /* 0x00000052eb00720c */ /* 0x000fe20003f06070 */
[--C-:B------:R-:W-:Y:S01]  /*1de10*/  HSET2.LE.AND R82, R127, R206.reuse, PT ;  /* 0x000000ce7f527233 */ /* 0x100fe20003803000 */
[----:B------:R-:W-:Y:S01]  /*1de20*/  PRMT R127, R108, 0x5410, R113 ;  /* 0x000054106c7f7816 */ /* 0x000fe20000000071 */
[----:B------:R-:W-:Y:S01]  /*1de30*/  STG.E.U16 [R156.64+0x32], R100 ;  /* 0x000032649c007986 */ /* 0x000fe2000c101522 */
[----:B------:R-:W-:Y:S02]  /*1de40*/  LOP3.LUT R73, R130, 0xff, RZ, 0xc0, !PT ;  /* 0x000000ff82497812 */ /* 0x000fe400078ec0ff */
[--C-:B------:R-:W-:Y:S02]  /*1de50*/  LOP3.LUT R3, R131, UR13, R138.reuse, 0x96, !PT ;  /* 0x0000000d83037c12 */ /* 0x100fe4000f8e968a */
[----:B------:R-:W-:Y:S02]  /*1de60*/  ISETP.GE.U32.AND P1, PT, R235, R73, PT ;  /* 0x00000049eb00720c */ /* 0x000fe40003f26070 */
[----:B------:R-:W-:Y:S02]  /*1de70*/  LOP3.LUT R73, R3, 0xff, RZ, 0xc0, !PT ;  /* 0x000000ff03497812 */ /* 0x000fe400078ec0ff */
[----:B------:R-:W-:Y:S02]  /*1de80*/  SHF.R.U32.HI R125, RZ, 0x18, R3 ;  /* 0x00000018ff7d7819 */ /* 0x000fe40000011603 */
[----:B------:R-:W-:Y:S01]  /*1de90*/  ISETP.GE.U32.AND P6, PT, R235, R73, PT ;  /* 0x00000049eb00720c */ /* 0x000fe20003fc6070 */
[C---:B--2---:R-:W-:Y:S01]  /*1dea0*/  FADD.FTZ R109, R77.reuse, R79 ;  /* 0x0000004f4d6d7221 */ /* 0x044fe20000010000 */
[----:B------:R-:W-:Y:S01]  /*1deb0*/  F2FP.PACK_AB R110, R77, R110 ;  /* 0x0000006e4d6e723e */ /* 0x000fe200000000ff */
[----:B------:R-:W-:Y:S01]  /*1dec0*/  MUFU.EX2 R79, R223 ;  /* 0x000000df004f7308 */ /* 0x000fe20000000800 */
[----:B------:R-:W-:Y:S02]  /*1ded0*/  LOP3.LUT R82, R82, R0, RZ, 0xc0, !PT ;  /* 0x0000000052527212 */ /* 0x000fe400078ec0ff */
[----:B------:R-:W-:Y:S02]  /*1dee0*/  ISETP.GE.U32.AND P5, PT, R235, R125, PT ;  /* 0x0000007deb00720c */ /* 0x000fe40003fa6070 */
[----:B------:R-:W-:Y:S02]  /*1def0*/  @!P0 PRMT R101, R141, 0x5410, RZ ;  /* 0x000054108d658816 */ /* 0x000fe400000000ff */
[----:B------:R-:W-:Y:S02]  /*1df00*/  LOP3.LUT P0, RZ, R193, 0x800000, RZ, 0xc0, !PT ;  /* 0x00800000c1ff7812 */ /* 0x000fe4000780c0ff */
[----:B------:R-:W-:Y:S01]  /*1df10*/  LOP3.LUT R0, R130, 0xffff, RZ, 0xc0, !PT ;  /* 0x0000ffff82007812 */ /* 0x000fe200078ec0ff */
[----:B------:R-:W2:Y:S01]  /*1df20*/  MUFU.EX2 R73, R225 ;  /* 0x000000e100497308 */ /* 0x000ea20000000800 */
[----:B------:R-:W-:Y:S01]  /*1df30*/  LOP3.LUT R138, R131, UR13, R138, 0x96, !PT ;  /* 0x0000000d838a7c12 */ /* 0x000fe2000f8e968a */
[----:B------:R-:W-:Y:S01]  /*1df40*/  STG.E.U16 [R158.64+0x30], R101 ;  /* 0x000030659e007986 */ /* 0x000fe2000c101522 */
[----:B------:R-:W-:Y:S02]  /*1df50*/  SHF.R.U32.HI R0, RZ, 0x8, R0 ;  /* 0x00000008ff007819 */ /* 0x000fe40000011600 */
[--C-:B------:R-:W-:Y:S02]  /*1df60*/  SHF.R.U32.HI R89, RZ, 0x18, R130.reuse ;  /* 0x00000018ff597819 */ /* 0x100fe40000011682 */
[----:B------:R-:W-:Y:S02]  /*1df70*/  LOP3.LUT R0, R0, 0xffff, RZ, 0xc0, !PT ;  /* 0x0000ffff00007812 */ /* 0x000fe400078ec0ff */
[--C-:B------:R-:W-:Y:S01]  /*1df80*/  SHF.R.U32.HI R88, RZ, 0x10, R130.reuse ;  /* 0x00000010ff587819 */ /* 0x100fe20000011682 */
[----:B------:R-:W1:Y:S01]  /*1df90*/  MUFU.EX2 R77, R224 ;  /* 0x000000e0004d7308 */ /* 0x000e620000000800 */
[----:B------:R-:W-:Y:S01]  /*1dfa0*/  @!P0 PRMT R102, R137, 0x5410, RZ ;  /* 0x0000541089668816 */ /* 0x000fe200000000ff */
[----:B------:R-:W-:Y:S01]  /*1dfb0*/  IMAD.WIDE.U32 R136, R136, -0x326172a9, RZ ;  /* 0xcd9e8d5788887825 */ /* 0x000fe200078e00ff */
[----:B------:R-:W-:Y:S02]  /*1dfc0*/  ISETP.GE.U32.AND P2, PT, R235, R0, PT ;  /* 0x00000000eb00720c */ /* 0x000fe40003f46070 */
[----:B------:R-:W-:Y:S01]  /*1dfd0*/  SHF.R.U32.HI R146, RZ, 0x18, R130 ;  /* 0x00000018ff927819 */ /* 0x000fe20000011682 */
[----:B------:R-:W-:Y:S01]  /*1dfe0*/  STG.E.U16 [R158.64+0x32], R102 ;  /* 0x000032669e007986 */ /* 0x000fe2000c101522 */
[----:B------:R-:W-:Y:S03]  /*1dff0*/  LOP3.LUT P0, RZ, R193, 0x400000, RZ, 0xc0, !PT ;  /* 0x00400000c1ff7812 */ /* 0x000fe6000780c0ff */
[----:B------:R-:W-:Y:S01]  /*1e000*/  STG.E.U16 [R164.64+0x30], R104 ;  /* 0x00003068a4007986 */ /* 0x000fe2000c101522 */
[----:B--2---:R-:W-:Y:S01]  /*1e010*/  F2FP.PACK_AB R147, R73, R74 ;  /* 0x0000004a4993723e */ /* 0x004fe200000000ff */
[----:B------:R-:W-:Y:S01]  /*1e020*/  FADD.FTZ R74, R79, R115 ;  /* 0x000000734f4a7221 */ /* 0x000fe20000010000 */
[----:B------:R-:W-:Y:S01]  /*1e030*/  LOP3.LUT R115, R133, UR14, R190, 0x96, !PT ;  /* 0x0000000e85737c12 */ /* 0x000fe2000f8e96be */
[----:B------:R-:W-:Y:S01]  /*1e040*/  FADD.FTZ R142, R73, R80 ;  /* 0x00000050498e7221 */ /* 0x000fe20000010000 */
[----:B-1----:R-:W-:Y:S01]  /*1e050*/  PRMT R94, R147, 0x7610, R94 ;  /* 0x00007610935e7816 */ /* 0x002fe2000000005e */
[--C-:B------:R-:W-:Y:S01]  /*1e060*/  HSET2.LE.AND R80, R128, R206.reuse, PT ;  /* 0x000000ce80507233 */ /* 0x100fe20003803000 */
[----:B------:R-:W-:Y:S01]  /*1e070*/  STG.E.U16 [R164.64+0x2e], R103 ;  /* 0x00002e67a4007986 */ /* 0x000fe2000c101522 */
[----:B------:R-:W-:Y:S01]  /*1e080*/  FADD.FTZ R73, R153, R109 ;  /* 0x0000006d99497221 */ /* 0x000fe20000010000 */
[----:B------:R-:W-:Y:S01]  /*1e090*/  F2FP.PACK_AB R153, R75, R153 ;  /* 0x000000994b99723e */ /* 0x000fe200000000ff */
[----:B------:R-:W-:Y:S01]  /*1e0a0*/  MUFU.EX2 R190, R247 ;  /* 0x000000f700be7308 */ /* 0x000fe20000000800 */
[C---:B------:R-:W-:Y:S01]  /*1e0b0*/  F2FP.PACK_AB R149, R77.reuse, R79 ;  /* 0x0000004f4d95723e */ /* 0x040fe200000000ff */
[----:B------:R-:W-:Y:S01]  /*1e0c0*/  FADD.FTZ R195, R77, R74 ;  /* 0x0000004a4dc37221 */ /* 0x000fe20000010000 */
[----:B------:R-:W-:Y:S01]  /*1e0d0*/  LOP3.LUT R80, R80, R78, RZ, 0xc0, !PT ;  /* 0x0000004e50507212 */ /* 0x000fe200078ec0ff */
[--C-:B------:R-:W-:Y:S01]  /*1e0e0*/  HSET2.LE.AND R74, R140, R206.reuse, PT ;  /* 0x000000ce8c4a7233 */ /* 0x100fe20003803000 */
[--C-:B------:R-:W-:Y:S01]  /*1e0f0*/  LOP3.LUT R109, R137, UR13, R120.reuse, 0x96, !PT ;  /* 0x0000000d896d7c12 */ /* 0x100fe2000f8e9678 */
[----:B------:R-:W-:Y:S01]  /*1e100*/  STG.E.U16 [R160.64+0x30], R105 ;  /* 0x00003069a0007986 */ /* 0x000fe2000c101522 */
[----:B------:R-:W-:Y:S01]  /*1e110*/  LOP3.LUT R140, R132, 0xff, RZ, 0xc0, !PT ;  /* 0x000000ff848c7812 */ /* 0x000fe200078ec0ff */
[----:B------:R-:W-:Y:S01]  /*1e120*/  FADD.FTZ R155, R75, R73 ;  /* 0x000000494b9b7221 */ /* 0x000fe20000010000 */
[----:B------:R-:W-:Y:S01]  /*1e130*/  LOP3.LUT R74, R74, R76, RZ, 0xc0, !PT ;  /* 0x0000004c4a4a7212 */ /* 0x000fe200078ec0ff */
[----:B------:R-:W-:Y:S01]  /*1e140*/  STG.E.U16 [R160.64+0x32], R106 ;  /* 0x0000326aa0007986 */ /* 0x000fe2000c101522 */
[----:B------:R-:W-:Y:S01]  /*1e150*/  SHF.R.U32.HI R73, RZ, 0x10, R3 ;  /* 0x00000010ff497819 */ /* 0x000fe20000011603 */
[--C-:B------:R-:W-:Y:S01]  /*1e160*/  HSET2.LE.AND R75, R144, R206.reuse, PT ;  /* 0x000000ce904b7233 */ /* 0x100fe20003803000 */
[----:B------:R-:W-:Y:S01]  /*1e170*/  LOP3.LUT R3, R3, 0xffff, RZ, 0xc0, !PT ;  /* 0x0000ffff03037812 */ /* 0x000fe200078ec0ff */
[----:B------:R-:W1:Y:S01]  /*1e180*/  LDSM.16.MT88.4 R76, [R173+0x6000] ;  /* 0x00600000ad4c783b */ /* 0x000e620000004200 */
[----:B------:R-:W-:Y:S01]  /*1e190*/  LOP3.LUT R112, R73, 0xff, RZ, 0xc0, !PT ;  /* 0x000000ff49707812 */ /* 0x000fe200078ec0ff */
[--C-:B------:R-:W-:Y:S01]  /*1e1a0*/  HSET2.LE.AND R73, R148, R206.reuse, PT ;  /* 0x000000ce94497233 */ /* 0x100fe20003803000 */
[----:B------:R-:W-:Y:S02]  /*1e1b0*/  SHF.R.U32.HI R3, RZ, 0x8, R3 ;  /* 0x00000008ff037819 */ /* 0x000fe40000011603 */
[----:B------:R-:W-:Y:S02]  /*1e1c0*/  LOP3.LUT R75, R75, R2, RZ, 0xc0, !PT ;  /* 0x000000024b4b7212 */ /* 0x000fe400078ec0ff */
[----:B------:R-:W-:Y:S02]  /*1e1d0*/  LOP3.LUT R3, R3, 0xffff, RZ, 0xc0, !PT ;  /* 0x0000ffff03037812 */ /* 0x000fe400078ec0ff */
[----:B------:R-:W-:Y:S01]  /*1e1e0*/  LOP3.LUT R73, R73, R81, RZ, 0xc0, !PT ;  /* 0x0000005149497212 */ /* 0x000fe200078ec0ff */
[--C-:B------:R-:W-:Y:S01]  /*1e1f0*/  HSET2.LE.AND R81, R129, R206.reuse, PT ;  /* 0x000000ce81517233 */ /* 0x100fe20003803000 */
[----:B------:R-:W-:Y:S02]  /*1e200*/  ISETP.GE.U32.AND P4, PT, R235, R3, PT ;  /* 0x00000003eb00720c */ /* 0x000fe40003f86070 */
[----:B------:R-:W-:Y:S02]  /*1e210*/  PRMT R3, R126, 0x7610, R3 ;  /* 0x000076107e037816 */ /* 0x000fe40000000003 */
[----:B------:R-:W-:Y:S02]  /*1e220*/  LOP3.LUT R81, R81, R85, RZ, 0xc0, !PT ;  /* 0x0000005551517212 */ /* 0x000fe400078ec0ff */
[----:B------:R-:W-:Y:S01]  /*1e230*/  PRMT R128, R3, 0x5410, R107 ;  /* 0x0000541003807816 */ /* 0x000fe2000000006b */
[----:B------:R-:W2:Y:S01]  /*1e240*/  LDSM.16.MT88.4 R84, [R176+0x6000] ;  /* 0x00600000b054783b */ /* 0x000ea20000004200 */
[--C-:B------:R-:W-:Y:S02]  /*1e250*/  SHF.R.U32.HI R0, RZ, 0x10, R109.reuse ;  /* 0x00000010ff007819 */ /* 0x100fe4000001166d */
[----:B------:R-:W-:Y:S02]  /*1e260*/  LOP3.LUT R141, R109, 0xff, RZ, 0xc0, !PT ;  /* 0x000000ff6d8d7812 */ /* 0x000fe400078ec0ff */
[----:B------:R-:W-:Y:S02]  /*1e270*/  LOP3.LUT R0, R0, 0xff, RZ, 0xc0, !PT ;  /* 0x000000ff00007812 */ /* 0x000fe400078ec0ff */
[----:B------:R-:W-:Y:S02]  /*1e280*/  LOP3.LUT R129, R137, UR13, R120, 0x96, !PT ;  /* 0x0000000d89817c12 */ /* 0x000fe4000f8e9678 */
[----:B------:R-:W-:Y:S02]  /*1e290*/  ISETP.GE.U32.AND P3, PT, R235, R0, PT ;  /* 0x00000000eb00720c */ /* 0x000fe40003f66070 */
[----:B------:R-:W-:Y:S02]  /*1e2a0*/  LOP3.LUT R0, R109, 0xffff, RZ, 0xc0, !PT ;  /* 0x0000ffff6d007812 */ /* 0x000fe400078ec0ff */
[----:B------:R-:W-:Y:S02]  /*1e2b0*/  SHF.R.U32.HI R109, RZ, 0x18, R109 ;  /* 0x00000018ff6d7819 */ /* 0x000fe4000001166d */
[----:B------:R-:W-:Y:S02]  /*1e2c0*/  SHF.R.U32.HI R0, RZ, 0x8, R0 ;  /* 0x00000008ff007819 */ /* 0x000fe40000011600 */
[----:B------:R-:W-:Y:S02]  /*1e2d0*/  PRMT R120, R114, 0x7632, R120 ;  /* 0x0000763272787816 */ /* 0x000fe40000000078 */
[----:B------:R-:W-:Y:S02]  /*1e2e0*/  LOP3.LUT R0, R0, 0xffff, RZ, 0xc0, !PT ;  /* 0x0000ffff00007812 */ /* 0x000fe400078ec0ff */
[----:B------:R-:W-:Y:S01]  /*1e2f0*/  LOP3.LUT R144, R130, 0xff, RZ, 0xc0, !PT ;  /* 0x000000ff82907812 */ /* 0x000fe200078ec0ff */
[-C--:B-1----:R-:W-:Y:S01]  /*1e300*/  HMMA.16816.F32 R4, R72, R76.reuse, R4 ;  /* 0x0000004c4804723c */ /* 0x082fe20000001804 */
[----:B------:R-:W-:Y:S07]  /*1e310*/  PRMT R154, R153, 0x7632, R154 ;  /* 0x00007632999a7816 */ /* 0x000fee000000009a */
[C---:B------:R-:W-:Y:S08]  /*1e320*/  HMMA.16816.F32 R8, R80.reuse, R76, R8 ;  /* 0x0000004c5008723c */ /* 0x040ff00000001808 */
[-C--:B------:R-:W-:Y:S08]  /*1e330*/  HMMA.16816.F32 R12, R80, R78.reuse, R12 ;  /* 0x0000004e500c723c */ /* 0x080ff0000000180c */
[C---:B------:R-:W-:Y:S08]  /*1e340*/  HMMA.16816.F32 R16, R72.reuse, R78, R16 ;  /* 0x0000004e4810723c */ /* 0x040ff00000001810 */
[-C--:B--2---:R-:W-:Y:S08]  /*1e350*/  HMMA.16816.F32 R20, R72, R84.reuse, R20 ;  /* 0x000000544814723c */ /* 0x084ff00000001814 */
[C---:B------:R-:W-:Y:S08]  /*1e360*/  HMMA.16816.F32 R24, R80.reuse, R84, R24 ;  /* 0x000000545018723c */ /* 0x040ff00000001818 */
[-C--:B------:R-:W-:Y:S08]  /*1e370*/  HMMA.16816.F32 R28, R80, R86.reuse, R28 ;  /* 0x00000056501c723c */ /* 0x080ff0000000181c */
[C---:B------:R-:W-:Y:S01]  /*1e380*/  HMMA.16816.F32 R32, R72.reuse, R86, R32 ;  /* 0x000000564820723c */ /* 0x040fe20000001820 */
[----:B----4-:R-:W-:Y:S05]  /*1e390*/  @!P4 HADD2 R150, -R107.H0_H0, -RZ.H0_H0 ;  /* 0xa00000ff6b96c230 */ /* 0x010fea0000000900 */
[----:B------:R-:W-:Y:S01]  /*1e3a0*/  PRMT R2, R150, 0x7610, R2 ;  /* 0x0000761096027816 */ /* 0x000fe20000000002 */
[----:B---3--:R-:W-:Y:S05]  /*1e3b0*/  @!P5 HADD2 R143, -R113.H0_H0, -RZ.H0_H0 ;  /* 0xa00000ff718fd230 */ /* 0x008fea0000000900 */
[----:B------:R-:W-:Y:S02]  /*1e3c0*/  @!P4 PRMT R107, R2, 0x5410, RZ ;  /* 0x00005410026bc816 */ /* 0x000fe400000000ff */
[----:B------:R-:W-:Y:S01]  /*1e3d0*/  MUFU.EX2 R2, R233 ;  /* 0x000000e900027308 */ /* 0x000fe20000000800 */
[----:B------:R-:W-:Y:S02]  /*1e3e0*/  PRMT R76, R143, 0x7610, R76 ;  /* 0x000076108f4c7816 */ /* 0x000fe4000000004c */
[----:B------:R-:W-:Y:S02]  /*1e3f0*/  STG.E.U16 [R156.64+0x42], R107 ;  /* 0x0000426b9c007986 */ /* 0x000fe4000c101522 */
[----:B------:R-:W-:Y:S01]  /*1e400*/  @!P5 PRMT R113, R76, 0x5410, RZ ;  /* 0x000054104c71d816 */ /* 0x000fe200000000ff */
[----:B------:R-:W-:Y:S05]  /*1e410*/  @!P6 HADD2 R152, -R3.H0_H0, -RZ.H0_H0 ;  /* 0xa00000ff0398e230 */ /* 0x000fea0000000900 */
[----:B------:R-:W-:Y:S01]  /*1e420*/  PRMT R126, R152, 0x7610, R126 ;  /* 0x00007610987e7816 */ /* 0x000fe2000000007e */
[----:B------:R1:W-:Y:S03]  /*1e430*/  @!P6 STL.S16 [R1+0xcc], R152 ;  /* 0x0000cc980100e387 */ /* 0x0003e60000100600 */
[----:B------:R-:W-:Y:S01]  /*1e440*/  @!P6 PRMT R3, R126, 0x5410, RZ ;  /* 0x000054107e03e816 */ /* 0x000fe200000000ff */
[----:B------:R2:W-:Y:S01]  /*1e450*/  @!P4 STL.S16 [R1+0xc4], R150 ;  /* 0x0000c4960100c387 */ /* 0x0005e20000100600 */
[C---:B------:R-:W-:Y:S02]  /*1e460*/  ISETP.GE.U32.AND P6, PT, R235.reuse, R112, PT ;  /* 0x00000070eb00720c */ /* 0x040fe40003fc6070 */
[----:B------:R-:W-:Y:S01]  /*1e470*/  ISETP.GE.U32.AND P4, PT, R235, R109, PT ;  /* 0x0000006deb00720c */ /* 0x000fe20003f86070 */
[----:B------:R-:W-:Y:S01]  /*1e480*/  STG.E.U16 [R156.64+0x40], R3 ;  /* 0x000040039c007986 */ /* 0x000fe2000c101522 */
[C---:B------:R-:W-:Y:S02]  /*1e490*/  PRMT R109, R111.reuse, 0x7632, R109 ;  /* 0x000076326f6d7816 */ /* 0x040fe4000000006d */
[----:B------:R-:W-:Y:S01]  /*1e4a0*/  PRMT R112, R110, 0x7632, R112 ;  /* 0x000076326e707816 */ /* 0x000fe20000000070 */
[----:B------:R-:W-:Y:S01]  /*1e4b0*/  STG.E.U16 [R158.64+0x42], R113 ;  /* 0x000042719e007986 */ /* 0x000fe2000c101522 */
[----:B------:R-:W-:Y:S05]  /*1e4c0*/  PRMT R125, R111, 0x5410, R109 ;  /* 0x000054106f7d7816 */ /* 0x000fea000000006d */
[----:B------:R-:W-:Y:S05]  /*1e4d0*/  @!P6 HADD2 R145, -R108.H0_H0, -RZ.H0_H0 ;  /* 0xa00000ff6c91e230 */ /* 0x000fea0000000900 */
[----:B------:R-:W-:Y:S01]  /*1e4e0*/  PRMT R77, R145, 0x7610, R77 ;  /* 0x00007610914d7816 */ /* 0x000fe2000000004d */
[----:B------:R3:W-:Y:S01]  /*1e4f0*/  @!P6 STL.S16 [R1+0x9c], R145 ;  /* 0x00009c910100e387 */ /* 0x0007e20000100600 */
[----:B-1----:R-:W1:Y:S02]  /*1e500*/  MUFU.EX2 R152, R229 ;  /* 0x000000e500987308 */ /* 0x002e640000000800 */
[----:B------:R-:W-:Y:S01]  /*1e510*/  @!P6 PRMT R108, R77, 0x5410, RZ ;  /* 0x000054104d6ce816 */ /* 0x000fe200000000ff */
[----:B------:R3:W-:Y:S01]  /*1e520*/  @!P5 STL.S16 [R1+0x98], R143 ;  /* 0x0000988f0100d387 */ /* 0x0007e20000100600 */
[C---:B------:R-:W-:Y:S02]  /*1e530*/  ISETP.GE.U32.AND P6, PT, R235.reuse, R141, PT ;  /* 0x0000008deb00720c */ /* 0x040fe40003fc6070 */
[----:B------:R-:W-:Y:S01]  /*1e540*/  ISETP.GE.U32.AND P5, PT, R235, R0, PT ;  /* 0x00000000eb00720c */ /* 0x000fe20003fa6070 */
[----:B------:R3:W4:Y:S01]  /*1e550*/  LDL.S16 R78, [R1+0x8c] ;  /* 0x00008c00014e7983 */ /* 0x0007220000100600 */
[----:B------:R-:W-:Y:S02]  /*1e560*/  LOP3.LUT R0, R135, UR14, R194, 0x96, !PT ;  /* 0x0000000e87007c12 */ /* 0x000fe4000f8e96c2 */
[----:B--2---:R-:W2:Y:S01]  /*1e570*/  MUFU.EX2 R150, R232 ;  /* 0x000000e800967308 */ /* 0x004ea20000000800 */
[----:B------:R2:W4:Y:S04]  /*1e580*/  LDL.S16 R77, [R1+0x88] ;  /* 0x00008800014d7983 */ /* 0x0005280000100600 */
[----:B------:R4:W4:Y:S04]  /*1e590*/  LDL.S16 R126, [R1+0x90] ;  /* 0x00009000017e7983 */ /* 0x0009280000100600 */
[----:B------:R4:W4:Y:S04]  /*1e5a0*/  LDL.S16 R171, [R1+0x7c] ;  /* 0x00007c0001ab7983 */ /* 0x0009280000100600 */
[----:B------:R4:W4:Y:S01]  /*1e5b0*/  LDL.S16 R170, [R1+0x84] ;  /* 0x0000840001aa7983 */ /* 0x0009220000100600 */
[----:B---3--:R-:W-:Y:S01]  /*1e5c0*/  SHF.R.U32.HI R145, RZ, 0x10, R130 ;  /* 0x00000010ff917819 */ /* 0x008fe20000011682 */
[----:B-1----:R-:W-:Y:S01]  /*1e5d0*/  FADD.FTZ R76, R152, R139 ;  /* 0x0000008b984c7221 */ /* 0x002fe20000010000 */
[----:B------:R-:W-:Y:S01]  /*1e5e0*/  F2FP.PACK_AB R152, R2, R152 ;  /* 0x000000980298723e */ /* 0x000fe200000000ff */
[----:B------:R-:W-:Y:S01]  /*1e5f0*/  STG.E.U16 [R158.64+0x40], R108 ;  /* 0x0000406c9e007986 */ /* 0x000fe2000c101522 */
[----:B------:R-:W-:Y:S01]  /*1e600*/  LOP3.LUT R143, R130, 0xffff, RZ, 0xc0, !PT ;  /* 0x0000ffff828f7812 */ /* 0x000fe200078ec0ff */
[----:B------:R-:W-:Y:S01]  /*1e610*/  FADD.FTZ R197, R2, R76 ;  /* 0x0000004c02c57221 */ /* 0x000fe20000010000 */
[----:B------:R-:W-:Y:S01]  /*1e620*/  LOP3.LUT R131, R132, 0xffff, RZ, 0xc0, !PT ;  /* 0x0000ffff84837812 */ /* 0x000fe200078ec0ff */
[----:B------:R-:W1:Y:S01]  /*1e630*/  MUFU.EX2 R2, R234 ;  /* 0x000000ea00027308 */ /* 0x000e620000000800 */
[----:B------:R-:W-:Y:S02]  /*1e640*/  SHF.R.U32.HI R133, RZ, 0x10, R132 ;  /* 0x00000010ff857819 */ /* 0x000fe40000011684 */
[----:B------:R-:W-:Y:S01]  /*1e650*/  SHF.R.U32.HI R130, RZ, 0x10, R134 ;  /* 0x00000010ff827819 */ /* 0x000fe20000011686 */
[----:B--2---:R-:W-:Y:S01]  /*1e660*/  FADD.FTZ R84, R150, R142 ;  /* 0x0000008e96547221 */ /* 0x004fe20000010000 */
[----:B------:R-:W-:Y:S02]  /*1e670*/  SHF.R.U32.HI R139, RZ, 0x18, R132 ;  /* 0x00000018ff8b7819 */ /* 0x000fe40000011684 */
[----:B------:R-:W-:Y:S02]  /*1e680*/  LOP3.LUT R132, R134, 0xff, RZ, 0xc0, !PT ;  /* 0x000000ff86847812 */ /* 0x000fe400078ec0ff */
[----:B------:R-:W-:Y:S02]  /*1e690*/  SHF.R.U32.HI R134, RZ, 0x18, R134 ;  /* 0x00000018ff867819 */ /* 0x000fe40000011686 */
[----:B------:R-:W-:Y:S02]  /*1e6a0*/  PRMT R151, R152, 0x7632, R151 ;  /* 0x0000763298977816 */ /* 0x000fe40000000097 */
[C---:B-1----:R-:W-:Y:S01]  /*1e6b0*/  F2FP.PACK_AB R150, R2.reuse, R150 ;  /* 0x000000960296723e */ /* 0x042fe200000000ff */
[--C-:B------:R-:W-:Y:S01]  /*1e6c0*/  FADD.FTZ R196, R2, R84.reuse ;  /* 0x0000005402c47221 */ /* 0x100fe20000010000 */
[----:B------:R-:W-:Y:S02]  /*1e6d0*/  LOP3.LUT R2, R136, 0xff, RZ, 0xc0, !PT ;  /* 0x000000ff88027812 */ /* 0x000fe400078ec0ff */
[----:B------:R-:W-:Y:S01]  /*1e6e0*/  PRMT R99, R150, 0x7632, R99 ;  /* 0x0000763296637816 */ /* 0x000fe20000000063 */
[----:B----4-:R-:W-:Y:S02]  /*1e6f0*/  @!P6 HADD2 R78, -R111.H0_H0, -RZ.H0_H0 ;  /* 0xa00000ff6f4ee230 */ /* 0x010fe40000000900 */
[----:B------:R-:W-:Y:S03]  /*1e700*/  @!P5 HADD2 R77, -R109.H0_H0, -RZ.H0_H0 ;  /* 0xa00000ff6d4dd230 */ /* 0x000fe60000000900 */
[----:B------:R-:W-:Y:S01]  /*1e710*/  PRMT R141, R78, 0x7610, R141 ;  /* 0x000076104e8d7816 */ /* 0x000fe2000000008d */
[----:B------:R-:W-:Y:S01]  /*1e720*/  @!P6 STL.S16 [R1+0x8c], R78 ;  /* 0x00008c4e0100e387 */ /* 0x000fe20000100600 */
[----:B------:R-:W-:Y:S02]  /*1e730*/  @!P3 HADD2 R126, -R110.H0_H0, -RZ.H0_H0 ;  /* 0xa00000ff6e7eb230 */ /* 0x000fe40000000900 */
[----:B------:R-:W-:Y:S01]  /*1e740*/  @!P6 PRMT R111, R141, 0x5410, RZ ;  /* 0x000054108d6fe816 */ /* 0x000fe200000000ff */
[----:B------:R-:W-:Y:S01]  /*1e750*/  @!P5 STL.S16 [R1+0x88], R77 ;  /* 0x0000884d0100d387 */ /* 0x000fe20000100600 */
[----:B------:R-:W-:Y:S01]  /*1e760*/  PRMT R135, R77, 0x7610, R135 ;  /* 0x000076104d877816 */ /* 0x000fe20000000087 */
[----:B------:R-:W-:Y:S01]  /*1e770*/  @!P4 HADD2 R171, -R112.H0_H0, -RZ.H0_H0 ;  /* 0xa00000ff70abc230 */ /* 0x000fe20000000900 */
[----:B------:R-:W-:Y:S01]  /*1e780*/  ISETP.GE.U32.AND P6, PT, R235, R89, PT ;  /* 0x00000059eb00720c */ /* 0x000fe20003fc6070 */
[----:B------:R1:W2:Y:S01]  /*1e790*/  LDL.S16 R92, [R1+0x70] ;  /* 0x00007000015c7983 */ /* 0x0002a20000100600 */
[----:B------:R-:W-:Y:S01]  /*1e7a0*/  @!P5 PRMT R109, R135, 0x5410, RZ ;  /* 0x00005410876dd816 */ /* 0x000fe200000000ff */
[----:B------:R-:W-:Y:S01]  /*1e7b0*/  @!P1 HADD2 R170, -R114.H0_H0, -RZ.H0_H0 ;  /* 0xa00000ff72aa9230 */ /* 0x000fe20000000900 */
[----:B------:R-:W-:Y:S01]  /*1e7c0*/  LOP3.LUT R89, R133, 0xff, RZ, 0xc0, !PT ;  /* 0x000000ff85597812 */ /* 0x000fe200078ec0ff */
[----:B------:R3:W-:Y:S01]  /*1e7d0*/  @!P3 STL.S16 [R1+0x90], R126 ;  /* 0x0000907e0100b387 */ /* 0x0007e20000100600 */
[----:B------:R-:W-:Y:S02]  /*1e7e0*/  PRMT R84, R126, 0x7610, R84 ;  /* 0x000076107e547816 */ /* 0x000fe40000000054 */
[----:B------:R-:W-:Y:S01]  /*1e7f0*/  ISETP.GE.U32.AND P5, PT, R235, R2, PT ;  /* 0x00000002eb00720c */ /* 0x000fe20003fa6070 */
[----:B------:R4:W-:Y:S01]  /*1e800*/  @!P4 STL.S16 [R1+0x7c], R171 ;  /* 0x00007cab0100c387 */ /* 0x0009e20000100600 */
[----:B------:R-:W-:Y:S02]  /*1e810*/  LOP3.LUT R2, R88, 0xff, RZ, 0xc0, !PT ;  /* 0x000000ff58027812 */ /* 0x000fe400078ec0ff */
[----:B------:R-:W-:Y:S01]  /*1e820*/  PRMT R86, R171, 0x7610, R86 ;  /* 0x00007610ab567816 */ /* 0x000fe20000000056 */
[----:B------:R1:W-:Y:S01]  /*1e830*/  @!P1 STL.S16 [R1+0x84], R170 ;  /* 0x000084aa01009387 */ /* 0x0003e20000100600 */
[----:B------:R-:W-:Y:S02]  /*1e840*/  PRMT R85, R170, 0x7610, R85 ;  /* 0x00007610aa557816 */ /* 0x000fe40000000055 */
[----:B------:R-:W-:Y:S01]  /*1e850*/  SHF.R.U32.HI R88, RZ, 0x8, R90 ;  /* 0x00000008ff587819 */ /* 0x000fe2000001165a */
[----:B------:R1:W2:Y:S03]  /*1e860*/  LDL.S16 R141, [R1+0x80] ;  /* 0x00008000018d7983 */ /* 0x0002a60000100600 */
[----:B------:R-:W-:Y:S01]  /*1e870*/  PRMT R132, R132, 0x5410, R88 ;  /* 0x0000541084847816 */ /* 0x000fe20000000058 */
[----:B------:R-:W1:Y:S01]  /*1e880*/  LDSM.16.MT88.4 R76, [R174+0x6000] ;  /* 0x00600000ae4c783b */ /* 0x000e620000004200 */
[----:B------:R-:W-:Y:S07]  /*1e890*/  LOP3.LUT R88, R115, 0xff, RZ, 0xc0, !PT ;  /* 0x000000ff73587812 */ /* 0x000fee00078ec0ff */
[----:B------:R-:W-:Y:S01]  /*1e8a0*/  STG.E.U16 [R164.64+0x3e], R111 ;  /* 0x00003e6fa4007986 */ /* 0x000fe2000c101522 */
[----:B---3--:R-:W-:Y:S02]  /*1e8b0*/  PRMT R126, R110, 0x5410, R112 ;  /* 0x000054106e7e7816 */ /* 0x008fe40000000070 */
[----:B------:R-:W-:Y:S01]  /*1e8c0*/  @!P3 PRMT R110, R84, 0x5410, RZ ;  /* 0x00005410546eb816 */ /* 0x000fe200000000ff */
[----:B------:R-:W-:Y:S01]  /*1e8d0*/  STG.E.U16 [R164.64+0x40], R109 ;  /* 0x0000406da4007986 */ /* 0x000fe2000c101522 */
[--C-:B------:R-:W-:Y:S01]  /*1e8e0*/  SHF.R.U32.HI R84, RZ, 0x10, R136.reuse ;  /* 0x00000010ff547819 */ /* 0x100fe20000011688 */
[----:B----4-:R-:W3:Y:S01]  /*1e8f0*/  MUFU.EX2 R171, R250 ;  /* 0x000000fa00ab7308 */ /* 0x010ee20000000800 */
[C---:B------:R-:W-:Y:S01]  /*1e900*/  ISETP.GE.U32.AND P3, PT, R235.reuse, R2, PT ;  /* 0x00000002eb00720c */ /* 0x040fe20003f66070 */
[----:B------:R-:W-:Y:S01]  /*1e910*/  STG.E.U16 [R160.64+0x40], R110 ;  /* 0x0000406ea0007986 */ /* 0x000fe2000c101522 */
[----:B------:R-:W-:Y:S02]  /*1e920*/  SHF.R.U32.HI R2, RZ, 0x18, R136 ;  /* 0x00000018ff027819 */ /* 0x000fe40000011688 */
[----:B------:R-:W-:Y:S02]  /*1e930*/  LOP3.LUT R84, R84, 0xff, RZ, 0xc0, !PT ;  /* 0x000000ff54547812 */ /* 0x000fe400078ec0ff */
[----:B------:R-:W-:Y:S02]  /*1e940*/  @!P4 PRMT R112, R86, 0x5410, RZ ;  /* 0x000054105670c816 */ /* 0x000fe400000000ff */
[----:B------:R-:W-:Y:S01]  /*1e950*/  ISETP.GE.U32.AND P4, PT, R235, R2, PT ;  /* 0x00000002eb00720c */ /* 0x000fe20003f86070 */
[----:B-1----:R-:W1:Y:S01]  /*1e960*/  MUFU.EX2 R170, R249 ;  /* 0x000000f900aa7308 */ /* 0x002e620000000800 */
[----:B------:R-:W-:Y:S01]  /*1e970*/  PRMT R2, R114, 0x5410, R120 ;  /* 0x0000541072027816 */ /* 0x000fe20000000078 */
[----:B------:R-:W-:Y:S01]  /*1e980*/  STG.E.U16 [R160.64+0x42], R112 ;  /* 0x00004270a0007986 */ /* 0x000fe2000c101522 */
[----:B------:R-:W-:Y:S02]  /*1e990*/  @!P1 PRMT R114, R85, 0x5410, RZ ;  /* 0x0000541055729816 */ /* 0x000fe400000000ff */
[----:B------:R-:W-:Y:S02]  /*1e9a0*/  ISETP.GE.U32.AND P1, PT, R235, R84, PT ;  /* 0x00000054eb00720c */ /* 0x000fe40003f26070 */
[----:B------:R-:W4:Y:S01]  /*1e9b0*/  LDSM.16.MT88.4 R84, [R175+0x6000] ;  /* 0x00600000af54783b */ /* 0x000f220000004200 */
[----:B---3--:R-:W-:Y:S07]  /*1e9c0*/  F2FP.PACK_AB R148, R171, R189 ;  /* 0x000000bdab94723e */ /* 0x008fee00000000ff */
[----:B------:R-:W-:Y:S01]  /*1e9d0*/  STG.E.U16 [R156.64+0x50], R114 ;  /* 0x000050729c007986 */ /* 0x000fe2000c101522 */
[-C--:B------:R-:W-:Y:S08]  /*1e9e0*/  HMMA.16816.F32 R36, R72, R76.reuse, R36 ;  /* 0x0000004c4824723c */ /* 0x080ff00000001824 */
[C---:B------:R-:W-:Y:S07]  /*1e9f0*/  HMMA.16816.F32 R40, R80.reuse, R76, R40 ;  /* 0x0000004c5028723c */ /* 0x040fee0000001828 */
[----:B------:R-:W-:Y:S01]  /*1ea00*/  SHF.R.U32.HI R76, RZ, 0x8, R131 ;  /* 0x00000008ff4c7819 */ /* 0x000fe20000011683 */
[-C--:B------:R-:W-:Y:S01]  /*1ea10*/  HMMA.16816.F32 R44, R80, R78.reuse, R44 ;  /* 0x0000004e502c723c */ /* 0x080fe2000000182c */
[----:B------:R-:W-:Y:S03]  /*1ea20*/  LOP3.LUT R77, R130, 0xff, RZ, 0xc0, !PT ;  /* 0x000000ff824d7812 */ /* 0x000fe600078ec0ff */
[----:B------:R-:W-:Y:S02]  /*1ea30*/  PRMT R130, R140, 0x5410, R76 ;  /* 0x000054108c827816 */ /* 0x000fe4000000004c */
[----:B------:R-:W-:Y:S02]  /*1ea40*/  LOP3.LUT R76, R136, 0xffff, RZ, 0xc0, !PT ;  /* 0x0000ffff884c7812 */ /* 0x000fe400078ec0ff */
[----:B------:R-:W-:Y:S01]  /*1ea50*/  PRMT R134, R77, 0x5410, R134 ;  /* 0x000054104d867816 */ /* 0x000fe20000000086 */
[C---:B------:R-:W-:Y:S03]  /*1ea60*/  HMMA.16816.F32 R48, R72.reuse, R78, R48 ;  /* 0x0000004e4830723c */ /* 0x040fe60000001830 */
[----:B------:R-:W-:Y:S02]  /*1ea70*/  SHF.R.U32.HI R77, RZ, 0x8, R76 ;  /* 0x00000008ff4d7819 */ /* 0x000fe4000001164c */
[----:B------:R-:W-:Y:S02]  /*1ea80*/  LOP3.LUT R76, R115, 0xffff, RZ, 0xc0, !PT ;  /* 0x0000ffff734c7812 */ /* 0x000fe400078ec0ff */
[----:B------:R-:W-:Y:S01]  /*1ea90*/  PRMT R131, R89, 0x5410, R139 ;  /* 0x0000541059837816 */ /* 0x000fe2000000008b */
[-C--:B----4-:R-:W-:Y:S01]  /*1eaa0*/  HMMA.16816.F32 R52, R72, R84.reuse, R52 ;  /* 0x000000544834723c */ /* 0x090fe20000001834 */
[----:B------:R-:W-:Y:S03]  /*1eab0*/  SHF.R.U32.HI R79, RZ, 0x8, R76 ;  /* 0x00000008ff4f7819 */ /* 0x000fe6000001164c */
[--C-:B------:R-:W-:Y:S02]  /*1eac0*/  SHF.R.U32.HI R78, RZ, 0x10, R115.reuse ;  /* 0x00000010ff4e7819 */ /* 0x100fe40000011673 */
[----:B------:R-:W-:Y:S02]  /*1ead0*/  LOP3.LUT R77, R77, 0xffff, RZ, 0xc0, !PT ;  /* 0x0000ffff4d4d7812 */ /* 0x000fe400078ec0ff */
[----:B------:R-:W-:Y:S01]  /*1eae0*/  LOP3.LUT R76, R78, 0xff, RZ, 0xc0, !PT ;  /* 0x000000ff4e4c7812 */ /* 0x000fe200078ec0ff */
[C---:B------:R-:W-:Y:S03]  /*1eaf0*/  HMMA.16816.F32 R56, R80.reuse, R84, R56 ;  /* 0x000000545038723c */ /* 0x040fe60000001838 */
[----:B------:R-:W-:Y:S02]  /*1eb00*/  LOP3.LUT R78, R0, 0xffff, RZ, 0xc0, !PT ;  /* 0x0000ffff004e7812 */ /* 0x000fe400078ec0ff */
[----:B------:R-:W-:Y:S02]  /*1eb10*/  SHF.R.U32.HI R115, RZ, 0x18, R115 ;  /* 0x00000018ff737819 */ /* 0x000fe40000011673 */
[----:B------:R-:W-:Y:S01]  /*1eb20*/  SHF.R.U32.HI R78, RZ, 0x8, R78 ;  /* 0x00000008ff4e7819 */ /* 0x000fe2000001164e */
[-C--:B------:R-:W-:Y:S01]  /*1eb30*/  HMMA.16816.F32 R60, R80, R86.reuse, R60 ;  /* 0x00000056503c723c */ /* 0x080fe2000000183c */
[--C-:B------:R-:W-:Y:S03]  /*1eb40*/  PRMT R93, R76, 0x5410, R115.reuse ;  /* 0x000054104c5d7816 */ /* 0x100fe60000000073 */
[----:B------:R-:W-:Y:S02]  /*1eb50*/  SHF.R.U32.HI R76, RZ, 0x10, R0 ;  /* 0x00000010ff4c7819 */ /* 0x000fe40000011600 */
[----:B------:R-:W-:Y:S01]  /*1eb60*/  PRMT R115, R147, 0x7632, R115 ;  /* 0x0000763293737816 */ /* 0x000fe20000000073 */
[--C-:B------:R-:W-:Y:S01]  /*1eb70*/  HSET2.LE.AND R82, R132, R206.reuse, PT ;  /* 0x000000ce84527233 */ /* 0x100fe20003803000 */
[----:B------:R-:W-:Y:S01]  /*1eb80*/  PRMT R147, R148, 0x7632, R147 ;  /* 0x0000763294937816 */ /* 0x000fe20000000093 */
[----:B------:R-:W-:Y:S01]  /*1eb90*/  HMMA.16816.F32 R64, R72, R86, R64 ;  /* 0x000000564840723c */ /* 0x000fe20000001840 */
[----:B------:R-:W-:Y:S02]  /*1eba0*/  LDSM.16.MT88.4 R72, [R176+0x6800] ;  /* 0x00680000b048783b */ /* 0x000fe40000004200 */
[----:B------:R-:W-:Y:S01]  /*1ebb0*/  LOP3.LUT R82, R82, R122, RZ, 0xc0, !PT ;  /* 0x0000007a52527212 */ /* 0x000fe200078ec0ff */
[--C-:B------:R-:W-:Y:S05]  /*1ebc0*/  HSET2.LE.AND R83, R134, R206.reuse, PT ;  /* 0x000000ce86537233 */ /* 0x100fea0003803000 */
[----:B------:R-:W-:Y:S03]  /*1ebd0*/  LOP3.LUT R83, R83, R124, RZ, 0xc0, !PT ;  /* 0x0000007c53537212 */ /* 0x000fe600078ec0ff */
[----:B--2---:R-:W-:Y:S05]  /*1ebe0*/  @!P2 HADD2 R92, -R120.H0_H0, -RZ.H0_H0 ;  /* 0xa00000ff785ca230 */ /* 0x004fea0000000900 */
[----:B------:R-:W-:Y:S01]  /*1ebf0*/  PRMT R89, R92, 0x7610, R89 ;  /* 0x000076105c597816 */ /* 0x000fe20000000059 */
[----:B------:R2:W-:Y:S03]  /*1ec00*/  @!P2 STL.S16 [R1+0x70], R92 ;  /* 0x0000705c0100a387 */ /* 0x0005e60000100600 */
[----:B------:R-:W-:Y:S01]  /*1ec10*/  @!P2 PRMT R120, R89, 0x5410, RZ ;  /* 0x000054105978a816 */ /* 0x000fe200000000ff */
[----:B------:R3:W4:Y:S01]  /*1ec20*/  LDL.S16 R135, [R1+0x64] ;  /* 0x0000640001877983 */ /* 0x0007220000100600 */
[----:B------:R-:W-:Y:S02]  /*1ec30*/  ISETP.GE.U32.AND P2, PT, R235, R77, PT ;  /* 0x0000004deb00720c */ /* 0x000fe40003f46070 */
[----:B------:R-:W-:Y:S01]  /*1ec40*/  LOP3.LUT R77, R0, 0xff, RZ, 0xc0, !PT ;  /* 0x000000ff004d7812 */ /* 0x000fe200078ec0ff */
[----:B------:R3:W3:Y:S01]  /*1ec50*/  LDL.S16 R133, [R1+0x50] ;  /* 0x0000500001857983 */ /* 0x0006e20000100600 */
[----:B------:R-:W-:Y:S02]  /*1ec60*/  @!P3 HADD2 R141, -R94.H0_H0, -RZ.H0_H0 ;  /* 0xa00000ff5e8db230 */ /* 0x000fe40000000900 */
[----:B------:R-:W-:Y:S01]  /*1ec70*/  PRMT R84, R77, 0x5410, R78 ;  /* 0x000054104d547816 */ /* 0x000fe2000000004e */
[----:B------:R-:W-:Y:S01]  /*1ec80*/  STG.E.U16 [R156.64+0x52], R120 ;  /* 0x000052789c007986 */ /* 0x000fe2000c101522 */
[--C-:B------:R-:W-:Y:S01]  /*1ec90*/  HSET2.LE.AND R77, R93, R206.reuse, PT ;  /* 0x000000ce5d4d7233 */ /* 0x100fe20003803000 */
[----:B------:R-:W-:Y:S01]  /*1eca0*/  PRMT R93, R149, 0x7632, R93 ;  /* 0x00007632955d7816 */ /* 0x000fe2000000005d */
[--C-:B------:R-:W-:Y:S01]  /*1ecb0*/  HSET2.LE.AND R78, R130, R206.reuse, PT ;  /* 0x000000ce824e7233 */ /* 0x100fe20003803000 */
[----:B------:R-:W-:Y:S01]  /*1ecc0*/  PRMT R85, R141, 0x7610, R85 ;  /* 0x000076108d557816 */ /* 0x000fe20000000055 */
[----:B------:R-:W-:Y:S01]  /*1ecd0*/  @!P3 STL.S16 [R1+0x80], R141 ;  /* 0x0000808d0100b387 */ /* 0x000fe20000100600 */
[----:B------:R-:W-:Y:S01]  /*1ece0*/  LOP3.LUT R77, R77, R119, RZ, 0xc0, !PT ;  /* 0x000000774d4d7212 */ /* 0x000fe200078ec0ff */
[--C-:B------:R-:W-:Y:S01]  /*1ecf0*/  HSET2.LE.AND R80, R84, R206.reuse, PT ;  /* 0x000000ce54507233 */ /* 0x100fe20003803000 */
[----:B------:R-:W-:Y:S01]  /*1ed00*/  LOP3.LUT R78, R78, R118, RZ, 0xc0, !PT ;  /* 0x000000764e4e7212 */ /* 0x000fe200078ec0ff */
[----:B------:R1:W3:Y:S01]  /*1ed10*/  LDL.S16 R122, [R1+0x60] ;  /* 0x00006000017a7983 */ /* 0x0002e20000100600 */
[----:B------:R-:W-:Y:S02]  /*1ed20*/  SHF.R.U32.HI R119, RZ, 0x10, R136 ;  /* 0x00000010ff777819 */ /* 0x000fe40000011688 */
[----:B------:R-:W-:Y:S01]  /*1ed30*/  LOP3.LUT R80, R80, R121, RZ, 0xc0, !PT ;  /* 0x0000007950507212 */ /* 0x000fe200078ec0ff */
[----:B------:R1:W3:Y:S01]  /*1ed40*/  LDL.S16 R97, [R1+0x58] ;  /* 0x0000580001617983 */ /* 0x0002e20000100600 */
[----:B--2---:R-:W-:Y:S02]  /*1ed50*/  PRMT R92, R88, 0x5410, R79 ;  /* 0x00005410585c7816 */ /* 0x004fe4000000004f */
[----:B------:R-:W-:Y:S01]  /*1ed60*/  SHF.R.U32.HI R79, RZ, 0x18, R0 ;  /* 0x00000018ff4f7819 */ /* 0x000fe20000011600 */
[----:B------:R-:W2:Y:S01]  /*1ed70*/  LDSM.16.MT88.4 R88, [R173+0x6800] ;  /* 0x00680000ad58783b */ /* 0x000ea20000004200 */
[----:B------:R-:W-:Y:S01]  /*1ed80*/  LOP3.LUT R0, R76, 0xff, RZ, 0xc0, !PT ;  /* 0x000000ff4c007812 */ /* 0x000fe200078ec0ff */
[--C-:B------:R-:W-:Y:S01]  /*1ed90*/  HSET2.LE.AND R76, R92, R206.reuse, PT ;  /* 0x000000ce5c4c7233 */ /* 0x100fe20003803000 */
[----:B------:R-:W-:Y:S02]  /*1eda0*/  PRMT R92, R149, 0x7610, R92 ;  /* 0x00007610955c7816 */ /* 0x000fe4000000005c */
[----:B------:R-:W-:Y:S01]  /*1edb0*/  PRMT R0, R0, 0x5410, R79 ;  /* 0x0000541000007816 */ /* 0x000fe2000000004f */
[--C-:B------:R-:W-:Y:S01]  /*1edc0*/  HSET2.LE.AND R79, R131, R206.reuse, PT ;  /* 0x000000ce834f7233 */ /* 0x100fe20003803000 */
[----:B------:R-:W-:Y:S01]  /*1edd0*/  LOP3.LUT R76, R76, R116, RZ, 0xc0, !PT ;  /* 0x000000744c4c7212 */ /* 0x000fe200078ec0ff */
[----:B------:R1:W3:Y:S01]  /*1ede0*/  LDL.S16 R121, [R1+0x5c] ;  /* 0x00005c0001797983 */ /* 0x0002e20000100600 */
[----:B------:R-:W-:Y:S01]  /*1edf0*/  PRMT R96, R92, 0x5410, R93 ;  /* 0x000054105c607816 */ /* 0x000fe2000000005d */
[--C-:B------:R-:W-:Y:S01]  /*1ee00*/  HSET2.LE.AND R81, R0, R206.reuse, PT ;  /* 0x000000ce00517233 */ /* 0x100fe20003803000 */
[----:B------:R-:W-:Y:S01]  /*1ee10*/  LOP3.LUT R79, R79, R117, RZ, 0xc0, !PT ;  /* 0x000000754f4f7212 */ /* 0x000fe200078ec0ff */
[----:B------:R-:W-:Y:S01]  /*1ee20*/  IMAD.WIDE.U32 R116, R163, -0x2daee0ad, RZ ;  /* 0xd2511f53a3747825 */ /* 0x000fe200078e00ff */
[----:B------:R-:W-:Y:S02]  /*1ee30*/  PRMT R0, R94, 0x5410, R115 ;  /* 0x000054105e007816 */ /* 0x000fe40000000073 */
[----:B------:R-:W-:Y:S01]  /*1ee40*/  @!P3 PRMT R94, R85, 0x5410, RZ ;  /* 0x00005410555eb816 */ /* 0x000fe200000000ff */
[----:B------:R-:W-:Y:S01]  /*1ee50*/  IMAD.WIDE.U32 R162, R162, -0x2daee0ad, RZ ;  /* 0xd2511f53a2a27825 */ /* 0x000fe200078e00ff */
[----:B------:R-:W-:Y:S02]  /*1ee60*/  LOP3.LUT R95, R117, UR14, R166, 0x96, !PT ;  /* 0x0000000e755f7c12 */ /* 0x000fe4000f8e96a6 */
[----:B------:R-:W-:Y:S01]  /*1ee70*/  SHF.R.U32.HI R85, RZ, 0x8, R143 ;  /* 0x00000008ff557819 */ /* 0x000fe2000001168f */
[----:B------:R-:W-:Y:S01]  /*1ee80*/  STG.E.U16 [R158.64+0x50], R94 ;  /* 0x0000505e9e007986 */ /* 0x000fe2000c101522 */
[----:B------:R-:W-:Y:S02]  /*1ee90*/  LOP3.LUT R3, R116, 0xffff, RZ, 0xc0, !PT ;  /* 0x0000ffff74037812 */ /* 0x000fe400078ec0ff */
[----:B------:R-:W-:Y:S02]  /*1eea0*/  LOP3.LUT R81, R81, R123, RZ, 0xc0, !PT ;  /* 0x0000007b51517212 */ /* 0x000fe400078ec0ff */
[----:B------:R-:W-:Y:S02]  /*1eeb0*/  PRMT R123, R144, 0x5410, R85 ;  /* 0x00005410907b7816 */ /* 0x000fe40000000055 */
[----:B------:R-:W-:Y:S02]  /*1eec0*/  LOP3.LUT R84, R95, 0xff, RZ, 0xc0, !PT ;  /* 0x000000ff5f547812 */ /* 0x000fe400078ec0ff */
[----:B------:R-:W-:Y:S02]  /*1eed0*/  LOP3.LUT R118, R136, 0xff, RZ, 0xc0, !PT ;  /* 0x000000ff88767812 */ /* 0x000fe400078ec0ff */
[----:B------:R-:W-:Y:S02]  /*1eee0*/  ISETP.GE.U32.AND P3, PT, R235, R84, PT ;  /* 0x00000054eb00720c */ /* 0x000fe40003f66070 */
[----:B------:R-:W-:Y:S02]  /*1eef0*/  SHF.R.U32.HI R3, RZ, 0x8, R3 ;  /* 0x00000008ff037819 */ /* 0x000fe40000011603 */
[----:B-1----:R-:W-:Y:S02]  /*1ef00*/  F2FP.PACK_AB R144, R169, R170 ;  /* 0x000000aaa990723e */ /* 0x002fe400000000ff */
[----:B------:R-:W-:Y:S01]  /*1ef10*/  LOP3.LUT R84, R95, 0xffff, RZ, 0xc0, !PT ;  /* 0x0000ffff5f547812 */ /* 0x000fe200078ec0ff */
[-C--:B--2---:R-:W-:Y:S03]  /*1ef20*/  HMMA.16816.F32 R4, R76, R88.reuse, R4 ;  /* 0x000000584c04723c */ /* 0x084fe60000001804 */
[----:B------:R-:W-:Y:S04]  /*1ef30*/  SHF.R.U32.HI R84, RZ, 0x8, R84 ;  /* 0x00000008ff547819 */ /* 0x000fe80000011654 */
[----:B------:R-:W-:Y:S01]  /*1ef40*/  LOP3.LUT R84, R84, 0xffff, RZ, 0xc0, !PT ;  /* 0x0000ffff54547812 */ /* 0x000fe200078ec0ff */
[C---:B------:R-:W-:Y:S07]  /*1ef50*/  HMMA.16816.F32 R8, R80.reuse, R88, R8 ;  /* 0x000000585008723c */ /* 0x040fee0000001808 */
[----:B------:R-:W-:Y:S01]  /*1ef60*/  LOP3.LUT R89, R136, 0xffff, RZ, 0xc0, !PT ;  /* 0x0000ffff88597812 */ /* 0x000fe200078ec0ff */
[-C--:B------:R-:W-:Y:S01]  /*1ef70*/  HMMA.16816.F32 R12, R80, R90.reuse, R12 ;  /* 0x0000005a500c723c */ /* 0x080fe2000000180c */
[--C-:B------:R-:W-:Y:S03]  /*1ef80*/  SHF.R.U32.HI R88, RZ, 0x18, R95.reuse ;  /* 0x00000018ff587819 */ /* 0x100fe6000001165f */
[----:B------:R-:W-:Y:S02]  /*1ef90*/  SHF.R.U32.HI R95, RZ, 0x10, R95 ;  /* 0x00000010ff5f7819 */ /* 0x000fe4000001165f */
[----:B------:R-:W-:Y:S02]  /*1efa0*/  SHF.R.U32.HI R136, RZ, 0x18, R136 ;  /* 0x00000018ff887819 */ /* 0x000fe40000011688 */
[C---:B------:R-:W-:Y:S01]  /*1efb0*/  HMMA.16816.F32 R16, R76.reuse, R90, R16 ;  /* 0x0000005a4c10723c */ /* 0x040fe20000001810 */
[----:B------:R-:W-:Y:S07]  /*1efc0*/  LOP3.LUT R95, R95, 0xff, RZ, 0xc0, !PT ;  /* 0x000000ff5f5f7812 */ /* 0x000fee00078ec0ff */
[-C--:B------:R-:W-:Y:S08]  /*1efd0*/  HMMA.16816.F32 R20, R76, R72.reuse, R20 ;  /* 0x000000484c14723c */ /* 0x080ff00000001814 */
[C---:B------:R-:W-:Y:S07]  /*1efe0*/  HMMA.16816.F32 R24, R80.reuse, R72, R24 ;  /* 0x000000485018723c */ /* 0x040fee0000001818 */
[----:B------:R-:W-:Y:S01]  /*1eff0*/  SHF.R.U32.HI R73, RZ, 0x8, R89 ;  /* 0x00000008ff497819 */ /* 0x000fe20000011659 */
[-C--:B------:R-:W-:Y:S01]  /*1f000*/  HMMA.16816.F32 R28, R80, R74.reuse, R28 ;  /* 0x0000004a501c723c */ /* 0x080fe2000000181c */
[----:B------:R-:W-:Y:S03]  /*1f010*/  LOP3.LUT R89, R119, 0xff, RZ, 0xc0, !PT ;  /* 0x000000ff77597812 */ /* 0x000fe600078ec0ff */
[----:B------:R-:W-:Y:S02]  /*1f020*/  PRMT R118, R118, 0x5410, R73 ;  /* 0x0000541076767816 */ /* 0x000fe40000000049 */
[----:B------:R-:W-:Y:S02]  /*1f030*/  PRMT R136, R89, 0x5410, R136 ;  /* 0x0000541059887816 */ /* 0x000fe40000000088 */
[C---:B------:R-:W-:Y:S01]  /*1f040*/  HMMA.16816.F32 R32, R76.reuse, R74, R32 ;  /* 0x0000004a4c20723c */ /* 0x040fe20000001820 */
[----:B----4-:R-:W-:Y:S03]  /*1f050*/  @!P6 HADD2 R135, -R115.H0_H0, -RZ.H0_H0 ;  /* 0xa00000ff7387e230 */ /* 0x010fe60000000900 */
[----:B---3--:R-:W-:Y:S02]  /*1f060*/  @!P5 HADD2 R133, -R92.H0_H0, -RZ.H0_H0 ;  /* 0xa00000ff5c85d230 */ /* 0x008fe40000000900 */
[----:B------:R-:W-:Y:S01]  /*1f070*/  PRMT R86, R135, 0x7610, R86 ;  /* 0x0000761087567816 */ /* 0x000fe20000000056 */
[----:B------:R-:W-:Y:S05]  /*1f080*/  @!P6 STL.S16 [R1+0x64], R135 ;  /* 0x000064870100e387 */ /* 0x000fea0000100600 */
[----:B------:R-:W-:Y:S01]  /*1f090*/  @!P6 PRMT R115, R86, 0x5410, RZ ;  /* 0x000054105673e816 */ /* 0x000fe200000000ff */
[----:B------:R-:W-:Y:S01]  /*1f0a0*/  @!P5 STL.S16 [R1+0x50], R133 ;  /* 0x000050850100d387 */ /* 0x000fe20000100600 */
[----:B------:R-:W-:Y:S02]  /*1f0b0*/  ISETP.GE.U32.AND P6, PT, R235, R84, PT ;  /* 0x00000054eb00720c */ /* 0x000fe40003fc6070 */
[----:B------:R-:W-:Y:S01]  /*1f0c0*/  PRMT R124, R133, 0x7610, R124 ;  /* 0x00007610857c7816 */ /* 0x000fe2000000007c */
[----:B------:R1:W2:Y:S03]  /*1f0d0*/  LDL.S16 R91, [R1+0x4c] ;  /* 0x00004c00015b7983 */ /* 0x0002a60000100600 */
[----:B------:R-:W-:Y:S01]  /*1f0e0*/  @!P5 PRMT R92, R124, 0x5410, RZ ;  /* 0x000054107c5cd816 */ /* 0x000fe200000000ff */
[----:B------:R-:W-:Y:S01]  /*1f0f0*/  @!P2 HADD2 R122, -R93.H0_H0, -RZ.H0_H0 ;  /* 0xa00000ff5d7aa230 */ /* 0x000fe20000000900 */
[----:B------:R-:W3:Y:S01]  /*1f100*/  LDSM.16.MT88.4 R84, [R174+0x6800] ;  /* 0x00680000ae54783b */ /* 0x000ee20000004200 */
[----:B------:R-:W-:Y:S01]  /*1f110*/  ISETP.GE.U32.AND P5, PT, R235, R88, PT ;  /* 0x00000058eb00720c */ /* 0x000fe20003fa6070 */
[----:B------:R-:W-:Y:S02]  /*1f120*/  @!P4 HADD2 R97, -R154.H0_H0, -RZ.H0_H0 ;  /* 0xa00000ff9a61c230 */ /* 0x000fe40000000900 */
[----:B------:R-:W-:Y:S03]  /*1f130*/  PRMT R88, R122, 0x7610, R88 ;  /* 0x000076107a587816 */ /* 0x000fe60000000058 */
[----:B------:R-:W-:Y:S01]  /*1f140*/  PRMT R98, R97, 0x7610, R98 ;  /* 0x0000761061627816 */ /* 0x000fe20000000062 */
[----:B------:R4:W-:Y:S01]  /*1f150*/  @!P2 STL.S16 [R1+0x60], R122 ;  /* 0x0000607a0100a387 */ /* 0x0009e20000100600 */
[----:B------:R-:W-:Y:S02]  /*1f160*/  @!P2 PRMT R93, R88, 0x5410, RZ ;  /* 0x00005410585da816 */ /* 0x000fe400000000ff */
[----:B------:R-:W-:Y:S01]  /*1f170*/  LOP3.LUT R88, R145, 0xff, RZ, 0xc0, !PT ;  /* 0x000000ff91587812 */ /* 0x000fe200078ec0ff */
[----:B------:R-:W-:Y:S01]  /*1f180*/  STG.E.U16 [R158.64+0x52], R115 ;  /* 0x000052739e007986 */ /* 0x000fe2000c101522 */
[----:B------:R-:W-:Y:S01]  /*1f190*/  ISETP.GE.U32.AND P2, PT, R235, R95, PT ;  /* 0x0000005feb00720c */ /* 0x000fe20003f46070 */
[----:B------:R-:W-:Y:S01]  /*1f1a0*/  @!P1 HADD2 R121, -R153.H0_H0, -RZ.H0_H0 ;  /* 0xa00000ff99799230 */ /* 0x000fe20000000900 */
[----:B------:R-:W-:Y:S01]  /*1f1b0*/  PRMT R95, R153, 0x5410, R154 ;  /* 0x00005410995f7816 */ /* 0x000fe2000000009a */
[----:B------:R-:W-:Y:S01]  /*1f1c0*/  STG.E.U16 [R164.64+0x4e], R92 ;  /* 0x00004e5ca4007986 */ /* 0x000fe2000c101522 */
[----:B------:R-:W-:Y:S02]  /*1f1d0*/  @!P4 PRMT R154, R98, 0x5410, RZ ;  /* 0x00005410629ac816 */ /* 0x000fe400000000ff */
[----:B------:R-:W-:Y:S01]  /*1f1e0*/  PRMT R100, R121, 0x7610, R100 ;  /* 0x0000761079647816 */ /* 0x000fe20000000064 */
[----:B------:R1:W-:Y:S01]  /*1f1f0*/  @!P1 STL.S16 [R1+0x5c], R121 ;  /* 0x00005c7901009387 */ /* 0x0003e20000100600 */
[----:B------:R-:W-:Y:S02]  /*1f200*/  LOP3.LUT R98, R138, 0xff, RZ, 0xc0, !PT ;  /* 0x000000ff8a627812 */ /* 0x000fe400078ec0ff */
[----:B------:R-:W-:Y:S01]  /*1f210*/  @!P1 PRMT R153, R100, 0x5410, RZ ;  /* 0x0000541064999816 */ /* 0x000fe200000000ff */
[----:B------:R1:W-:Y:S01]  /*1f220*/  @!P4 STL.S16 [R1+0x58], R97 ;  /* 0x000058610100c387 */ /* 0x0003e20000100600 */
[----:B------:R-:W-:Y:S02]  /*1f230*/  LOP3.LUT R100, R117, UR14, R166, 0x96, !PT ;  /* 0x0000000e75647c12 */ /* 0x000fe4000f8e96a6 */
[----:B------:R-:W-:Y:S01]  /*1f240*/  MUFU.EX2 R166, R252 ;  /* 0x000000fc00a67308 */ /* 0x000fe20000000800 */
[----:B------:R2:W2:Y:S04]  /*1f250*/  LDL.S16 R101, [R1+0x54] ;  /* 0x0000540001657983 */ /* 0x0004a80000100600 */
[----:B------:R-:W-:Y:S01]  /*1f260*/  STG.E.U16 [R164.64+0x50], R93 ;  /* 0x0000505da4007986 */ /* 0x000fe2000c101522 */
[----:B----4-:R-:W-:Y:S02]  /*1f270*/  PRMT R122, R88, 0x5410, R146 ;  /* 0x00005410587a7816 */ /* 0x010fe40000000092 */
[----:B------:R-:W-:Y:S01]  /*1f280*/  LOP3.LUT R88, R116, 0xffff, RZ, 0xc0, !PT ;  /* 0x0000ffff74587812 */ /* 0x000fe200078ec0ff */
[----:B------:R-:W-:Y:S03]  /*1f290*/  STG.E.U16 [R160.64+0x50], R153 ;  /* 0x00005099a0007986 */ /* 0x000fe6000c101522 */
[----:B------:R-:W-:Y:S01]  /*1f2a0*/  SHF.R.U32.HI R88, RZ, 0x8, R88 ;  /* 0x00000008ff587819 */ /* 0x000fe20000011658 */
[-C--:B---3--:R-:W-:Y:S01]  /*1f2b0*/  HMMA.16816.F32 R36, R76, R84.reuse, R36 ;  /* 0x000000544c24723c */ /* 0x088fe20000001824 */
[----:B------:R-:W-:Y:S02]  /*1f2c0*/  STG.E.U16 [R160.64+0x52], R154 ;  /* 0x0000529aa0007986 */ /* 0x000fe4000c101522 */
[----:B------:R-:W-:Y:S02]  /*1f2d0*/  LOP3.LUT R88, R88, 0xffff, RZ, 0xc0, !PT ;  /* 0x0000ffff58587812 */ /* 0x000fe400078ec0ff */
[----:B-1----:R-:W-:Y:S03]  /*1f2e0*/  PRMT R121, R152, 0x5410, R151 ;  /* 0x0000541098797816 */ /* 0x002fe60000000097 */
[C---:B------:R-:W-:Y:S01]  /*1f2f0*/  HMMA.16816.F32 R40, R80.reuse, R84, R40 ;  /* 0x000000545028723c */ /* 0x040fe20000001828 */
[----:B------:R-:W-:Y:S04]  /*1f300*/  LOP3.LUT R97, R163, UR14, R168, 0x96, !PT ;  /* 0x0000000ea3617c12 */ /* 0x000fe8000f8e96a8 */
[----:B------:R-:W-:Y:S02]  /*1f310*/  LOP3.LUT R72, R97, 0xff, RZ, 0xc0, !PT ;  /* 0x000000ff61487812 */ /* 0x000fe400078ec0ff */
[----:B------:R-:W-:Y:S01]  /*1f320*/  LOP3.LUT R84, R138, 0xffff, RZ, 0xc0, !PT ;  /* 0x0000ffff8a547812 */ /* 0x000fe200078ec0ff */
[-C--:B------:R-:W-:Y:S01]  /*1f330*/  HMMA.16816.F32 R44, R80, R86.reuse, R44 ;  /* 0x00000056502c723c */ /* 0x080fe2000000182c */
[--C-:B------:R-:W-:Y:S02]  /*1f340*/  SHF.R.U32.HI R85, RZ, 0x10, R138.reuse ;  /* 0x00000010ff557819 */ /* 0x100fe4000001168a */
[----:B------:R-:W-:Y:S02]  /*1f350*/  ISETP.GE.U32.AND P1, PT, R235, R72, PT ;  /* 0x00000048eb00720c */ /* 0x000fe40003f26070 */
[----:B------:R-:W-:Y:S02]  /*1f360*/  LOP3.LUT R89, R85, 0xff, RZ, 0xc0, !PT ;  /* 0x000000ff55597812 */ /* 0x000fe400078ec0ff */
[----:B------:R-:W-:Y:S01]  /*1f370*/  SHF.R.U32.HI R85, RZ, 0x10, R97 ;  /* 0x00000010ff557819 */ /* 0x000fe20000011661 */
[C---:B------:R-:W-:Y:S01]  /*1f380*/  HMMA.16816.F32 R48, R76.reuse, R86, R48 ;  /* 0x000000564c30723c */ /* 0x040fe20000001830 */
[C---:B------:R-:W-:Y:S03]  /*1f390*/  LOP3.LUT R72, R116.reuse, 0xff, RZ, 0xc0, !PT ;  /* 0x000000ff74487812 */ /* 0x040fe600078ec0ff */
[----:B------:R-:W-:Y:S02]  /*1f3a0*/  LOP3.LUT R85, R85, 0xff, RZ, 0xc0, !PT ;  /* 0x000000ff55557812 */ /* 0x000fe400078ec0ff */
[----:B------:R-:W-:Y:S01]  /*1f3b0*/  ISETP.GE.U32.AND P4, PT, R235, R72, PT ;  /* 0x00000048eb00720c */ /* 0x000fe20003f86070 */
[--C-:B------:R-:W-:Y:S01]  /*1f3c0*/  HSET2.LE.AND R87, R122, R206.reuse, PT ;  /* 0x000000ce7a577233 */ /* 0x100fe20003803000 */
[----:B------:R-:W1:Y:S01]  /*1f3d0*/  LDSM.16.MT88.4 R72, [R175+0x6800] ;  /* 0x00680000af48783b */ /* 0x000e620000004200 */
[----:B------:R-:W-:Y:S03]  /*1f3e0*/  SHF.R.U32.HI R138, RZ, 0x18, R138 ;  /* 0x00000018ff8a7819 */ /* 0x000fe6000001168a */
[----:B------:R-:W-:Y:S01]  /*1f3f0*/  LOP3.LUT R87, R87, R0, RZ, 0xc0, !PT ;  /* 0x0000000057577212 */ /* 0x000fe200078ec0ff */
[--C-:B------:R-:W-:Y:S01]  /*1f400*/  HSET2.LE.AND R0, R118, R206.reuse, PT ;  /* 0x000000ce76007233 */ /* 0x100fe20003803000 */
[----:B------:R-:W-:Y:S01]  /*1f410*/  PRMT R138, R89, 0x5410, R138 ;  /* 0x00005410598a7816 */ /* 0x000fe2000000008a */
[-C--:B-1----:R-:W-:Y:S08]  /*1f420*/  HMMA.16816.F32 R52, R76, R72.reuse, R52 ;  /* 0x000000484c34723c */ /* 0x082ff00000001834 */
[C---:B------:R-:W-:Y:S08]  /*1f430*/  HMMA.16816.F32 R56, R80.reuse, R72, R56 ;  /* 0x000000485038723c */ /* 0x040ff00000001838 */
[-C--:B------:R-:W-:Y:S07]  /*1f440*/  HMMA.16816.F32 R60, R80, R74.reuse, R60 ;  /* 0x0000004a503c723c */ /* 0x080fee000000183c */
[----:B------:R-:W-:Y:S01]  /*1f450*/  LOP3.LUT R80, R116, 0xff, RZ, 0xc0, !PT ;  /* 0x000000ff74507812 */ /* 0x000fe200078ec0ff */
[----:B------:R-:W-:Y:S01]  /*1f460*/  HMMA.16816.F32 R64, R76, R74, R64 ;  /* 0x0000004a4c40723c */ /* 0x000fe20000001840 */
[----:B------:R-:W-:Y:S03]  /*1f470*/  LDSM.16.MT88.4 R76, [R176+0x7000] ;  /* 0x00700000b04c783b */ /* 0x000fe60000004200 */
[----:B------:R-:W-:Y:S02]  /*1f480*/  PRMT R142, R80, 0x5410, R3 ;  /* 0x00005410508e7816 */ /* 0x000fe40000000003 */
[----:B------:R-:W-:Y:S02]  /*1f490*/  SHF.R.U32.HI R3, RZ, 0x10, R162 ;  /* 0x00000010ff037819 */ /* 0x000fe400000116a2 */
[----:B------:R-:W-:Y:S01]  /*1f4a0*/  LOP3.LUT R74, R0, R96, RZ, 0xc0, !PT ;  /* 0x00000060004a7212 */ /* 0x000fe200078ec0ff */
[--C-:B------:R-:W-:Y:S01]  /*1f4b0*/  HSET2.LE.AND R142, R142, R206.reuse, PT ;  /* 0x000000ce8e8e7233 */ /* 0x100fe20003803000 */
[----:B------:R-:W1:Y:S02]  /*1f4c0*/  MUFU.EX2 R96, R246 ;  /* 0x000000f600607308 */ /* 0x000e640000000800 */
[----:B------:R-:W-:Y:S01]  /*1f4d0*/  SHF.R.U32.HI R0, RZ, 0x18, R116 ;  /* 0x00000018ff007819 */ /* 0x000fe20000011674 */
[----:B-1----:R-:W-:Y:S01]  /*1f4e0*/  FADD.FTZ R194, R96, R155 ;  /* 0x0000009b60c27221 */ /* 0x002fe20000010000 */
[----:B------:R-:W-:Y:S06]  /*1f4f0*/  F2FP.PACK_AB R96, R190, R96 ;  /* 0x00000060be60723e */ /* 0x000fec00000000ff */
[----:B------:R-:W-:Y:S01]  /*1f500*/  MUFU.EX2 R155, R172 ;  /* 0x000000ac009b7308 */ /* 0x000fe20000000800 */
[----:B------:R-:W-:Y:S01]  /*1f510*/  PRMT R149, R96, 0x7632, R149 ;  /* 0x0000763260957816 */ /* 0x000fe20000000095 */
[----:B--2---:R-:W-:Y:S05]  /*1f520*/  @!P3 HADD2 R91, -R152.H0_H0, -RZ.H0_H0 ;  /* 0xa00000ff985bb230 */ /* 0x004fea0000000900 */
[----:B------:R1:W-:Y:S01]  /*1f530*/  @!P3 STL.S16 [R1+0x4c], R91 ;  /* 0x00004c5b0100b387 */ /* 0x0003e20000100600 */
[----:B------:R-:W-:Y:S03]  /*1f540*/  PRMT R90, R91, 0x7610, R90 ;  /* 0x000076105b5a7816 */ /* 0x000fe6000000005a */
[----:B------:R2:W3:Y:S01]  /*1f550*/  LDL.S16 R104, [R1+0x48] ;  /* 0x0000480001687983 */ /* 0x0004e20000100600 */
[----:B------:R-:W-:Y:S02]  /*1f560*/  @!P3 PRMT R152, R90, 0x5410, RZ ;  /* 0x000054105a98b816 */ /* 0x000fe400000000ff */
[----:B------:R-:W-:Y:S01]  /*1f570*/  ISETP.GE.U32.AND P3, PT, R235, R88, PT ;  /* 0x00000058eb00720c */ /* 0x000fe20003f66070 */
[----:B------:R2:W4:Y:S01]  /*1f580*/  LDL.S16 R119, [R1+0x44] ;  /* 0x0000440001777983 */ /* 0x0005220000100600 */
[C---:B------:R-:W-:Y:S02]  /*1f590*/  LOP3.LUT R88, R129.reuse, 0xffff, RZ, 0xc0, !PT ;  /* 0x0000ffff81587812 */ /* 0x040fe400078ec0ff */
[----:B------:R-:W-:Y:S01]  /*1f5a0*/  SHF.R.U32.HI R90, RZ, 0x8, R84 ;  /* 0x00000008ff5a7819 */ /* 0x000fe20000011654 */
[----:B------:R-:W-:Y:S01]  /*1f5b0*/  STG.E.U16 [R156.64+0x60], R152 ;  /* 0x000060989c007986 */ /* 0x000fe2000c101522 */
[----:B------:R-:W-:Y:S02]  /*1f5c0*/  SHF.R.U32.HI R84, RZ, 0x8, R88 ;  /* 0x00000008ff547819 */ /* 0x000fe40000011658 */
[----:B-1----:R-:W-:Y:S01]  /*1f5d0*/  LOP3.LUT R91, R129, 0xff, RZ, 0xc0, !PT ;  /* 0x000000ff815b7812 */ /* 0x002fe200078ec0ff */
[----:B------:R-:W-:Y:S03]  /*1f5e0*/  @!P6 HADD2 R101, -R151.H0_H0, -RZ.H0_H0 ;  /* 0xa00000ff9765e230 */ /* 0x000fe60000000900 */
[----:B------:R-:W-:Y:S02]  /*1f5f0*/  PRMT R102, R91, 0x5410, R84 ;  /* 0x000054105b667816 */ /* 0x000fe40000000054 */
[--C-:B------:R-:W-:Y:S01]  /*1f600*/  SHF.R.U32.HI R84, RZ, 0x10, R129.reuse ;  /* 0x00000010ff547819 */ /* 0x100fe20000011681 */
[----:B------:R1:W-:Y:S01]  /*1f610*/  @!P6 STL.S16 [R1+0x54], R101 ;  /* 0x000054650100e387 */ /* 0x0003e20000100600 */
[----:B------:R-:W-:Y:S02]  /*1f620*/  PRMT R88, R101, 0x7610, R88 ;  /* 0x0000761065587816 */ /* 0x000fe40000000058 */
[----:B------:R-:W-:Y:S02]  /*1f630*/  SHF.R.U32.HI R129, RZ, 0x18, R129 ;  /* 0x00000018ff817819 */ /* 0x000fe40000011681 */
[----:B------:R-:W-:Y:S02]  /*1f640*/  @!P6 PRMT R151, R88, 0x5410, RZ ;  /* 0x000054105897e816 */ /* 0x000fe400000000ff */
[----:B------:R-:W-:Y:S02]  /*1f650*/  ISETP.GE.U32.AND P6, PT, R235, R85, PT ;  /* 0x00000055eb00720c */ /* 0x000fe40003fc6070 */
[----:B------:R-:W-:Y:S01]  /*1f660*/  LOP3.LUT R85, R84, 0xff, RZ, 0xc0, !PT ;  /* 0x000000ff54557812 */ /* 0x000fe200078ec0ff */
[----:B------:R-:W-:Y:S01]  /*1f670*/  STG.E.U16 [R156.64+0x62], R151 ;  /* 0x000062979c007986 */ /* 0x000fe2000c101522 */
[----:B------:R-:W-:Y:S02]  /*1f680*/  LOP3.LUT R84, R97, 0xffff, RZ, 0xc0, !PT ;  /* 0x0000ffff61547812 */ /* 0x000fe400078ec0ff */
[----:B------:R-:W-:Y:S02]  /*1f690*/  PRMT R129, R85, 0x5410, R129 ;  /* 0x0000541055817816 */ /* 0x000fe40000000081 */
[----:B------:R-:W-:Y:S02]  /*1f6a0*/  SHF.R.U32.HI R85, RZ, 0x8, R84 ;  /* 0x00000008ff557819 */ /* 0x000fe40000011654 */
[----:B------:R-:W-:Y:S01]  /*1f6b0*/  SHF.R.U32.HI R97, RZ, 0x18, R97 ;  /* 0x00000018ff617819 */ /* 0x000fe20000011661 */
[--C-:B------:R-:W-:Y:S01]  /*1f6c0*/  HSET2.LE.AND R73, R129, R206.reuse, PT ;  /* 0x000000ce81497233 */ /* 0x100fe20003803000 */
[----:B------:R-:W-:Y:S01]  /*1f6d0*/  LOP3.LUT R72, R85, 0xffff, RZ, 0xc0, !PT ;  /* 0x0000ffff55487812 */ /* 0x000fe200078ec0ff */
[--C-:B------:R-:W-:Y:S03]  /*1f6e0*/  HSET2.LE.AND R85, R138, R206.reuse, PT ;  /* 0x000000ce8a557233 */ /* 0x100fe60003803000 */
[----:B------:R-:W-:Y:S02]  /*1f6f0*/  LOP3.LUT R73, R73, R126, RZ, 0xc0, !PT ;  /* 0x0000007e49497212 */ /* 0x000fe400078ec0ff */
[----:B-1----:R-:W-:Y:S02]  /*1f700*/  PRMT R101, R98, 0x5410, R90 ;  /* 0x0000541062657816 */ /* 0x002fe4000000005a */
[----:B------:R-:W1:Y:S01]  /*1f710*/  MUFU.EX2 R98, R244 ;  /* 0x000000f400627308 */ /* 0x000e620000000800 */
[----:B------:R-:W2:Y:S01]  /*1f720*/  LDSM.16.MT88.4 R88, [R173+0x7000] ;  /* 0x00700000ad58783b */ /* 0x000ea20000004200 */
[----:B------:R-:W-:Y:S01]  /*1f730*/  LOP3.LUT R85, R85, R127, RZ, 0xc0, !PT ;  /* 0x0000007f55557212 */ /* 0x000fe200078ec0ff */
[--C-:B------:R-:W-:Y:S05]  /*1f740*/  HSET2.LE.AND R84, R101, R206.reuse, PT ;  /* 0x000000ce65547233 */ /* 0x100fea0003803000 */
[----:B------:R-:W-:Y:S01]  /*1f750*/  LOP3.LUT R84, R84, R128, RZ, 0xc0, !PT ;  /* 0x0000008054547212 */ /* 0x000fe200078ec0ff */
[----:B-1----:R-:W-:Y:S01]  /*1f760*/  FADD.FTZ R195, R98, R195 ;  /* 0x000000c362c37221 */ /* 0x002fe20000010000 */
[----:B------:R-:W-:Y:S01]  /*1f770*/  F2FP.PACK_AB R98, R191, R98 ;  /* 0x00000062bf62723e */ /* 0x000fe200000000ff */
[----:B---3--:R-:W-:Y:S02]  /*1f780*/  @!P2 HADD2 R104, -R150.H0_H0, -RZ.H0_H0 ;  /* 0xa00000ff9668a230 */ /* 0x008fe40000000900 */
[----:B----4-:R-:W-:Y:S03]  /*1f790*/  @!P5 HADD2 R119, -R99.H0_H0, -RZ.H0_H0 ;  /* 0xa00000ff6377d230 */ /* 0x010fe60000000900 */
[----:B------:R1:W-:Y:S01]  /*1f7a0*/  @!P2 STL.S16 [R1+0x48], R104 ;  /* 0x000048680100a387 */ /* 0x0003e20000100600 */
[----:B------:R-:W-:Y:S03]  /*1f7b0*/  PRMT R86, R104, 0x7610, R86 ;  /* 0x0000761068567816 */ /* 0x000fe60000000056 */
[----:B------:R3:W4:Y:S01]  /*1f7c0*/  LDL.S16 R101, [R1+0x38] ;  /* 0x0000380001657983 */ /* 0x0007220000100600 */
[----:B------:R-:W-:Y:S03]  /*1f7d0*/  PRMT R106, R119, 0x7610, R106 ;  /* 0x00007610776a7816 */ /* 0x000fe6000000006a */
[----:B------:R3:W3:Y:S04]  /*1f7e0*/  LDL.S16 R105, [R1+0x3c] ;  /* 0x00003c0001697983 */ /* 0x0006e80000100600 */
[----:B------:R-:W-:Y:S01]  /*1f7f0*/  @!P5 STL.S16 [R1+0x44], R119 ;  /* 0x000044770100d387 */ /* 0x000fe20000100600 */
[----:B-1----:R-:W-:Y:S02]  /*1f800*/  PRMT R104, R150, 0x5410, R99 ;  /* 0x0000541096687816 */ /* 0x002fe40000000063 */
[----:B------:R-:W-:Y:S01]  /*1f810*/  @!P2 PRMT R150, R86, 0x5410, RZ ;  /* 0x000054105696a816 */ /* 0x000fe200000000ff */
[--C-:B------:R-:W-:Y:S01]  /*1f820*/  HSET2.LE.AND R86, R123, R206.reuse, PT ;  /* 0x000000ce7b567233 */ /* 0x100fe20003803000 */
[C---:B------:R-:W-:Y:S01]  /*1f830*/  ISETP.GE.U32.AND P2, PT, R235.reuse, R72, PT ;  /* 0x00000048eb00720c */ /* 0x040fe20003f46070 */
[--C-:B------:R-:W-:Y:S01]  /*1f840*/  HSET2.LE.AND R72, R102, R206.reuse, PT ;  /* 0x000000ce66487233 */ /* 0x100fe20003803000 */
[----:B------:R-:W-:Y:S01]  /*1f850*/  @!P5 PRMT R99, R106, 0x5410, RZ ;  /* 0x000054106a63d816 */ /* 0x000fe200000000ff */
[----:B------:R-:W-:Y:S01]  /*1f860*/  STG.E.U16 [R158.64+0x60], R150 ;  /* 0x000060969e007986 */ /* 0x000fe2000c101522 */
[----:B------:R-:W-:Y:S02]  /*1f870*/  ISETP.GE.U32.AND P5, PT, R235, R97, PT ;  /* 0x00000061eb00720c */ /* 0x000fe40003fa6070 */
[----:B------:R-:W-:Y:S01]  /*1f880*/  PRMT R97, R98, 0x7632, R97 ;  /* 0x0000763262617816 */ /* 0x000fe20000000061 */
[----:B------:R-:W-:Y:S01]  /*1f890*/  STG.E.U16 [R158.64+0x62], R99 ;  /* 0x000062639e007986 */ /* 0x000fe2000c101522 */
[----:B------:R-:W-:Y:S01]  /*1f8a0*/  LOP3.LUT R86, R86, R2, RZ, 0xc0, !PT ;  /* 0x0000000256567212 */ /* 0x000fe200078ec0ff */
[--C-:B------:R-:W-:Y:S01]  /*1f8b0*/  HSET2.LE.AND R2, R136, R206.reuse, PT ;  /* 0x000000ce88027233 */ /* 0x100fe20003803000 */
[----:B------:R-:W-:Y:S04]  /*1f8c0*/  LOP3.LUT R72, R72, R125, RZ, 0xc0, !PT ;  /* 0x0000007d48487212 */ /* 0x000fe800078ec0ff */
[----:B------:R-:W-:Y:S01]  /*1f8d0*/  LOP3.LUT R75, R2, R95, RZ, 0xc0, !PT ;  /* 0x0000005f024b7212 */ /* 0x000fe200078ec0ff */
[-C--:B--2---:R-:W-:Y:S01]  /*1f8e0*/  HMMA.16816.F32 R4, R84, R88.reuse, R4 ;  /* 0x000000585404723c */ /* 0x084fe20000001804 */
[----:B------:R-:W-:Y:S07]  /*1f8f0*/  PRMT R95, R98, 0x5410, R97 ;  /* 0x00005410625f7816 */ /* 0x000fee0000000061 */
[C---:B------:R-:W-:Y:S07]  /*1f900*/  HMMA.16816.F32 R8, R72.reuse, R88, R8 ;  /* 0x000000584808723c */ /* 0x040fee0000001808 */
[----:B------:R-:W-:Y:S01]  /*1f910*/  SHF.R.U32.HI R88, RZ, 0x10, R116 ;  /* 0x00000010ff587819 */ /* 0x000fe20000011674 */
[-C--:B------:R-:W-:Y:S01]  /*1f920*/  HMMA.16816.F32 R12, R72, R90.reuse, R12 ;  /* 0x0000005a480c723c */ /* 0x080fe2000000180c */
[----:B------:R-:W-:Y:S07]  /*1f930*/  SHF.R.U32.HI R89, RZ, 0x18, R162 ;  /* 0x00000018ff597819 */ /* 0x000fee00000116a2 */
[C---:B------:R-:W-:Y:S07]  /*1f940*/  HMMA.16816.F32 R16, R84.reuse, R90, R16 ;  /* 0x0000005a5410723c */ /* 0x040fee0000001810 */
[----:B------:R-:W-:Y:S01]  /*1f950*/  LOP3.LUT R90, R88, 0xff, RZ, 0xc0, !PT ;  /* 0x000000ff585a7812 */ /* 0x000fe200078ec0ff */
[-C--:B------:R-:W-:Y:S01]  /*1f960*/  HMMA.16816.F32 R20, R84, R76.reuse, R20 ;  /* 0x0000004c5414723c */ /* 0x080fe20000001814 */
[----:B------:R-:W-:Y:S07]  /*1f970*/  LOP3.LUT R91, R162, 0xff, RZ, 0xc0, !PT ;  /* 0x000000ffa25b7812 */ /* 0x000fee00078ec0ff */
[C---:B------:R-:W-:Y:S08]  /*1f980*/  HMMA.16816.F32 R24, R72.reuse, R76, R24 ;  /* 0x0000004c4818723c */ /* 0x040ff00000001818 */
[-C--:B------:R-:W-:Y:S08]  /*1f990*/  HMMA.16816.F32 R28, R72, R78.reuse, R28 ;  /* 0x0000004e481c723c */ /* 0x080ff0000000181c */
[C---:B------:R-:W-:Y:S01]  /*1f9a0*/  HMMA.16816.F32 R32, R84.reuse, R78, R32 ;  /* 0x0000004e5420723c */ /* 0x040fe20000001820 */
[----:B------:R-:W-:Y:S03]  /*1f9b0*/  LDSM.16.MT88.4 R76, [R175+0x7000] ;  /* 0x00700000af4c783b */ /* 0x000fe60000004200 */
[----:B----4-:R-:W-:Y:S02]  /*1f9c0*/  @!P1 HADD2 R101, -R98.H0_H0, -RZ.H0_H0 ;  /* 0xa00000ff62659230 */ /* 0x010fe40000000900 */
[----:B---3--:R-:W-:Y:S03]  /*1f9d0*/  @!P2 HADD2 R105, -R97.H0_H0, -RZ.H0_H0 ;  /* 0xa00000ff6169a230 */ /* 0x008fe60000000900 */
[----:B------:R1:W-:Y:S03]  /*1f9e0*/  @!P1 STL.S16 [R1+0x38], R101 ;  /* 0x0000386501009387 */ /* 0x0003e60000100600 */
[----:B------:R-:W-:Y:S01]  /*1f9f0*/  PRMT R2, R101, 0x7610, R2 ;  /* 0x0000761065027816 */ /* 0x000fe20000000002 */
[----:B------:R2:W-:Y:S01]  /*1fa00*/  @!P2 STL.S16 [R1+0x3c], R105 ;  /* 0x00003c690100a387 */ /* 0x0005e20000100600 */
[----:B------:R-:W-:Y:S02]  /*1fa10*/  PRMT R81, R105, 0x7610, R81 ;  /* 0x0000761069517816 */ /* 0x000fe40000000051 */
[----:B------:R-:W-:Y:S01]  /*1fa20*/  @!P1 PRMT R98, R2, 0x5410, RZ ;  /* 0x0000541002629816 */ /* 0x000fe200000000ff */
[----:B------:R3:W4:Y:S01]  /*1fa30*/  LDL.S16 R102, [R1+0x34] ;  /* 0x0000340001667983 */ /* 0x0007220000100600 */
[C---:B------:R-:W-:Y:S02]  /*1fa40*/  LOP3.LUT R2, R162.reuse, 0xff, RZ, 0xc0, !PT ;  /* 0x000000ffa2027812 */ /* 0x040fe400078ec0ff */
[----:B------:R-:W-:Y:S01]  /*1fa50*/  @!P2 PRMT R97, R81, 0x5410, RZ ;  /* 0x000054105161a816 */ /* 0x000fe200000000ff */
[----:B------:R-:W-:Y:S01]  /*1fa60*/  STG.E.U16 [R164.64+0x5e], R98 ;  /* 0x00005e62a4007986 */ /* 0x000fe2000c101522 */
[C---:B------:R-:W-:Y:S02]  /*1fa70*/  ISETP.GE.U32.AND P2, PT, R235.reuse, R2, PT ;  /* 0x00000002eb00720c */ /* 0x040fe40003f46070 */
[----:B------:R-:W-:Y:S01]  /*1fa80*/  LOP3.LUT R2, R162, 0xffff, RZ, 0xc0, !PT ;  /* 0x0000ffffa2027812 */ /* 0x000fe200078ec0ff */
[----:B------:R-:W3:Y:S01]  /*1fa90*/  LDSM.16.MT88.4 R80, [R174+0x7000] ;  /* 0x00700000ae50783b */ /* 0x000ee20000004200 */
[----:B------:R-:W-:Y:S02]  /*1faa0*/  ISETP.GE.U32.AND P1, PT, R235, R0, PT ;  /* 0x00000000eb00720c */ /* 0x000fe40003f26070 */
[----:B------:R-:W-:Y:S02]  /*1fab0*/  SHF.R.U32.HI R88, RZ, 0x8, R2 ;  /* 0x00000008ff587819 */ /* 0x000fe40000011602 */
[----:B------:R-:W-:Y:S02]  /*1fac0*/  LOP3.LUT R2, R3, 0xff, RZ, 0xc0, !PT ;  /* 0x000000ff03027812 */ /* 0x000fe400078ec0ff */
[----:B------:R-:W-:Y:S01]  /*1fad0*/  LOP3.LUT R0, R163, UR14, R168, 0x96, !PT ;  /* 0x0000000ea3007c12 */ /* 0x000fe2000f8e96a8 */
[----:B------:R-:W-:Y:S01]  /*1fae0*/  STG.E.U16 [R164.64+0x60], R97 ;  /* 0x00006061a4007986 */ /* 0x000fe2000c101522 */
[--C-:B-1----:R-:W-:Y:S01]  /*1faf0*/  SHF.R.U32.HI R101, RZ, 0x18, R116.reuse ;  /* 0x00000018ff657819 */ /* 0x102fe20000011674 */
[----:B------:R-:W1:Y:S01]  /*1fb00*/  MUFU.EX2 R168, R251 ;  /* 0x000000fb00a87308 */ /* 0x000e620000000800 */
[----:B------:R-:W-:Y:S01]  /*1fb10*/  SHF.R.U32.HI R116, RZ, 0x10, R116 ;  /* 0x00000010ff747819 */ /* 0x000fe20000011674 */
[----:B--2---:R2:W2:Y:S01]  /*1fb20*/  LDL.S16 R105, [R1+0x30] ;  /* 0x0000300001697983 */ /* 0x0044a20000100600 */
[----:B------:R-:W-:Y:S02]  /*1fb30*/  PRMT R107, R2, 0x5410, R89 ;  /* 0x00005410026b7816 */ /* 0x000fe40000000059 */
[----:B------:R-:W-:Y:S02]  /*1fb40*/  LOP3.LUT R2, R116, 0xff, RZ, 0xc0, !PT ;  /* 0x000000ff74027812 */ /* 0x000fe400078ec0ff */
[----:B------:R-:W2:Y:S01]  /*1fb50*/  LDSM.16.MT88.4 R116, [R173+0x7800] ;  /* 0x00780000ad74783b */ /* 0x000ea20000004200 */
[----:B------:R-:W-:Y:S02]  /*1fb60*/  PRMT R143, R90, 0x5410, R101 ;  /* 0x000054105a8f7816 */ /* 0x000fe40000000065 */
[----:B------:R-:W-:Y:S02]  /*1fb70*/  LOP3.LUT R89, R0, 0xff, RZ, 0xc0, !PT ;  /* 0x000000ff00597812 */ /* 0x000fe400078ec0ff */
[----:B------:R-:W-:Y:S01]  /*1fb80*/  LOP3.LUT R90, R100, 0xff, RZ, 0xc0, !PT ;  /* 0x000000ff645a7812 */ /* 0x000fe200078ec0ff */
[--C-:B------:R-:W-:Y:S01]  /*1fb90*/  HSET2.LE.AND R143, R143, R206.reuse, PT ;  /* 0x000000ce8f8f7233 */ /* 0x100fe20003803000 */
[----:B------:R-:W-:Y:S02]  /*1fba0*/  PRMT R106, R91, 0x5410, R88 ;  /* 0x000054105b6a7816 */ /* 0x000fe40000000058 */
[----:B------:R-:W-:Y:S02]  /*1fbb0*/  PRMT R91, R96, 0x5410, R149 ;  /* 0x00005410605b7816 */ /* 0x000fe40000000095 */
[----:B------:R-:W-:Y:S04]  /*1fbc0*/  SHF.R.U32.HI R88, RZ, 0x10, R100 ;  /* 0x00000010ff587819 */ /* 0x000fe80000011664 */
[----:B------:R-:W-:Y:S02]  /*1fbd0*/  LOP3.LUT R88, R88, 0xff, RZ, 0xc0, !PT ;  /* 0x000000ff58587812 */ /* 0x000fe400078ec0ff */
[----:B-1----:R-:W-:Y:S04]  /*1fbe0*/  F2FP.PACK_AB R146, R167, R168 ;  /* 0x000000a8a792723e */ /* 0x002fe800000000ff */
[----:B------:R-:W-:Y:S01]  /*1fbf0*/  PRMT R145, R146, 0x7632, R145 ;  /* 0x0000763292917816 */ /* 0x000fe20000000091 */
[-C--:B---3--:R-:W-:Y:S08]  /*1fc00*/  HMMA.16816.F32 R36, R84, R80.reuse, R36 ;  /* 0x000000505424723c */ /* 0x088ff00000001824 */
[C---:B------:R-:W-:Y:S07]  /*1fc10*/  HMMA.16816.F32 R40, R72.reuse, R80, R40 ;  /* 0x000000504828723c */ /* 0x040fee0000001828 */
[----:B------:R-:W-:Y:S01]  /*1fc20*/  SHF.R.U32.HI R80, RZ, 0x18, R0 ;  /* 0x00000018ff507819 */ /* 0x000fe20000011600 */
[-C--:B------:R-:W-:Y:S08]  /*1fc30*/  HMMA.16816.F32 R44, R72, R82.reuse, R44 ;  /* 0x00000052482c723c */ /* 0x080ff0000000182c */
[C---:B------:R-:W-:Y:S08]  /*1fc40*/  HMMA.16816.F32 R48, R84.reuse, R82, R48 ;  /* 0x000000525430723c */ /* 0x040ff00000001830 */
[-C--:B------:R-:W-:Y:S08]  /*1fc50*/  HMMA.16816.F32 R52, R84, R76.reuse, R52 ;  /* 0x0000004c5434723c */ /* 0x080ff00000001834 */
[C---:B------:R-:W-:Y:S08]  /*1fc60*/  HMMA.16816.F32 R56, R72.reuse, R76, R56 ;  /* 0x0000004c4838723c */ /* 0x040ff00000001838 */
[-C--:B------:R-:W-:Y:S08]  /*1fc70*/  HMMA.16816.F32 R60, R72, R78.reuse, R60 ;  /* 0x0000004e483c723c */ /* 0x080ff0000000183c */
[----:B------:R-:W-:Y:S01]  /*1fc80*/  HMMA.16816.F32 R64, R84, R78, R64 ;  /* 0x0000004e5440723c */ /* 0x000fe20000001840 */
[----:B------:R-:W-:Y:S03]  /*1fc90*/  LDSM.16.MT88.4 R76, [R175+0x7800] ;  /* 0x00780000af4c783b */ /* 0x000fe60000004200 */
[----:B----4-:R-:W-:Y:S05]  /*1fca0*/  @!P6 HADD2 R102, -R96.H0_H0, -RZ.H0_H0 ;  /* 0xa00000ff6066e230 */ /* 0x010fea0000000900 */
[----:B------:R1:W-:Y:S03]  /*1fcb0*/  @!P6 STL.S16 [R1+0x34], R102 ;  /* 0x000034660100e387 */ /* 0x0003e60000100600 */
[----:B------:R-:W-:Y:S01]  /*1fcc0*/  PRMT R3, R102, 0x7610, R3 ;  /* 0x0000761066037816 */ /* 0x000fe20000000003 */
[----:B------:R3:W5:Y:S03]  /*1fcd0*/  LDL.LU R178, [R1+0x170] ;  /* 0x0001700001b27983 */ /* 0x0007660000300800 */
[----:B------:R-:W-:Y:S02]  /*1fce0*/  @!P6 PRMT R96, R3, 0x5410, RZ ;  /* 0x000054100360e816 */ /* 0x000fe400000000ff */
[----:B------:R-:W-:Y:S02]  /*1fcf0*/  ISETP.GE.U32.AND P6, PT, R235, R2, PT ;  /* 0x00000002eb00720c */ /* 0x000fe40003fc6070 */
[----:B------:R-:W-:Y:S01]  /*1fd00*/  SHF.R.U32.HI R2, RZ, 0x10, R162 ;  /* 0x00000010ff027819 */ /* 0x000fe200000116a2 */
[----:B------:R-:W-:Y:S01]  /*1fd10*/  STG.E.U16 [R160.64+0x60], R96 ;  /* 0x00006060a0007986 */ /* 0x000fe2000c101522 */
[----:B------:R-:W-:Y:S02]  /*1fd20*/  LOP3.LUT R3, R100, 0xffff, RZ, 0xc0, !PT ;  /* 0x0000ffff64037812 */ /* 0x000fe400078ec0ff */
[----:B------:R-:W-:Y:S02]  /*1fd30*/  LOP3.LUT R101, R2, 0xff, RZ, 0xc0, !PT ;  /* 0x000000ff02657812 */ /* 0x000fe400078ec0ff */
[----:B------:R-:W-:Y:S01]  /*1fd40*/  LOP3.LUT R2, R0, 0xffff, RZ, 0xc0, !PT ;  /* 0x0000ffff00027812 */ /* 0x000fe200078ec0ff */
[----:B--2---:R-:W-:Y:S01]  /*1fd50*/  @!P5 HADD2 R105, -R149.H0_H0, -RZ.H0_H0 ;  /* 0xa00000ff9569d230 */ /* 0x004fe20000000900 */
[----:B------:R-:W-:Y:S02]  /*1fd60*/  SHF.R.U32.HI R3, RZ, 0x8, R3 ;  /* 0x00000008ff037819 */ /* 0x000fe40000011603 */
[----:B------:R-:W-:Y:S02]  /*1fd70*/  SHF.R.U32.HI R2, RZ, 0x8, R2 ;  /* 0x00000008ff027819 */ /* 0x000fe40000011602 */
[----:B------:R-:W-:Y:S02]  /*1fd80*/  PRMT R103, R105, 0x7610, R103 ;  /* 0x0000761069677816 */ /* 0x000fe40000000067 */
[----:B------:R-:W-:Y:S01]  /*1fd90*/  SHF.R.U32.HI R100, RZ, 0x18, R100 ;  /* 0x00000018ff647819 */ /* 0x000fe20000011664 */
[----:B-1----:R3:W2:Y:S01]  /*1fda0*/  LDL.S16 R102, [R1+0x40] ;  /* 0x0000400001667983 */ /* 0x0026a20000100600 */
[----:B------:R-:W-:Y:S02]  /*1fdb0*/  PRMT R90, R90, 0x5410, R3 ;  /* 0x000054105a5a7816 */ /* 0x000fe40000000003 */
[----:B------:R-:W-:Y:S01]  /*1fdc0*/  LOP3.LUT R3, R162, 0xffff, RZ, 0xc0, !PT ;  /* 0x0000ffffa2037812 */ /* 0x000fe200078ec0ff */
[----:B------:R1:W-:Y:S01]  /*1fdd0*/  @!P5 STL.S16 [R1+0x30], R105 ;  /* 0x000030690100d387 */ /* 0x0003e20000100600 */
[----:B------:R-:W-:Y:S01]  /*1fde0*/  PRMT R141, R88, 0x5410, R100 ;  /* 0x00005410588d7816 */ /* 0x000fe20000000064 */
[--C-:B------:R-:W-:Y:S01]  /*1fdf0*/  HSET2.LE.AND R140, R90, R206.reuse, PT ;  /* 0x000000ce5a8c7233 */ /* 0x100fe20003803000 */
[----:B------:R-:W-:Y:S01]  /*1fe00*/  PRMT R88, R148, 0x5410, R147 ;  /* 0x0000541094587816 */ /* 0x000fe20000000093 */
[----:B------:R3:W5:Y:S01]  /*1fe10*/  LDL.LU R177, [R1+0x16c] ;  /* 0x00016c0001b17983 */ /* 0x0007620000300800 */
[----:B------:R-:W-:Y:S01]  /*1fe20*/  @!P5 PRMT R149, R103, 0x5410, RZ ;  /* 0x000054106795d816 */ /* 0x000fe200000000ff */
[--C-:B------:R-:W-:Y:S01]  /*1fe30*/  HSET2.LE.AND R141, R141, R206.reuse, PT ;  /* 0x000000ce8d8d7233 */ /* 0x100fe20003803000 */
[----:B------:R-:W-:Y:S01]  /*1fe40*/  ISETP.GE.U32.AND P5, PT, R235, R101, PT ;  /* 0x00000065eb00720c */ /* 0x000fe20003fa6070 */
[----:B------:R3:W5:Y:S01]  /*1fe50*/  LDL.LU R172, [R1+0x168] ;  /* 0x0001680001ac7983 */ /* 0x0007620000300800 */
[--C-:B------:R-:W-:Y:S01]  /*1fe60*/  HSET2.LE.AND R90, R106, R206.reuse, PT ;  /* 0x000000ce6a5a7233 */ /* 0x100fe20003803000 */
[----:B------:R-:W-:Y:S02]  /*1fe70*/  LOP3.LUT R140, R140, R121, RZ, 0xc0, !PT ;  /* 0x000000798c8c7212 */ /* 0x000fe400078ec0ff */
[----:B------:R-:W-:Y:S01]  /*1fe80*/  LOP3.LUT R141, R141, R104, RZ, 0xc0, !PT ;  /* 0x000000688d8d7212 */ /* 0x000fe200078ec0ff */
[----:B------:R-:W-:Y:S01]  /*1fe90*/  STG.E.U16 [R160.64+0x62], R149 ;  /* 0x00006295a0007986 */ /* 0x000fe2000c101522 */
[----:B------:R-:W-:Y:S02]  /*1fea0*/  LOP3.LUT R142, R142, R88, RZ, 0xc0, !PT ;  /* 0x000000588e8e7212 */ /* 0x000fe400078ec0ff */
[----:B------:R-:W-:Y:S02]  /*1feb0*/  SHF.R.U32.HI R162, RZ, 0x18, R162 ;  /* 0x00000018ffa27819 */ /* 0x000fe400000116a2 */
[----:B-1----:R-:W-:Y:S02]  /*1fec0*/  PRMT R105, R89, 0x5410, R2 ;  /* 0x0000541059697816 */ /* 0x002fe40000000002 */
[----:B------:R-:W-:Y:S02]  /*1fed0*/  SHF.R.U32.HI R2, RZ, 0x10, R0 ;  /* 0x00000010ff027819 */ /* 0x000fe40000011600 */
[--C-:B------:R-:W-:Y:S01]  /*1fee0*/  SHF.R.U32.HI R0, RZ, 0x8, R3.reuse ;  /* 0x00000008ff007819 */ /* 0x100fe20000011603 */
[--C-:B------:R-:W-:Y:S01]  /*1fef0*/  HSET2.LE.AND R88, R105, R206.reuse, PT ;  /* 0x000000ce69587233 */ /* 0x100fe20003803000 */
[----:B------:R-:W-:Y:S02]  /*1ff00*/  LOP3.LUT R2, R2, 0xff, RZ, 0xc0, !PT ;  /* 0x000000ff02027812 */ /* 0x000fe400078ec0ff */
[----:B------:R-:W-:Y:S02]  /*1ff10*/  PRMT R3, R144, 0x7632, R3 ;  /* 0x0000763290037816 */ /* 0x000fe40000000003 */
[----:B------:R-:W-:Y:S02]  /*1ff20*/  PRMT R89, R2, 0x5410, R80 ;  /* 0x0000541002597816 */ /* 0x000fe40000000050 */
[----:B------:R-:W-:Y:S02]  /*1ff30*/  LOP3.LUT R0, R0, 0xffff, RZ, 0xc0, !PT ;  /* 0x0000ffff00007812 */ /* 0x000fe400078ec0ff */
[----:B------:R-:W-:Y:S01]  /*1ff40*/  F2FP.PACK_AB R2, R155, R166 ;  /* 0x000000a69b02723e */ /* 0x000fe200000000ff */
[--C-:B------:R-:W-:Y:S01]  /*1ff50*/  HSET2.LE.AND R89, R89, R206.reuse, PT ;  /* 0x000000ce59597233 */ /* 0x100fe20003803000 */
[----:B------:R-:W-:Y:S02]  /*1ff60*/  PRMT R72, R144, 0x5410, R3 ;  /* 0x0000541090487816 */ /* 0x000fe40000000003 */
[----:B------:R-:W-:Y:S02]  /*1ff70*/  LOP3.LUT R88, R88, R95, RZ, 0xc0, !PT ;  /* 0x0000005f58587212 */ /* 0x000fe400078ec0ff */
[----:B------:R-:W-:Y:S02]  /*1ff80*/  LOP3.LUT R143, R143, R72, RZ, 0xc0, !PT ;  /* 0x000000488f8f7212 */ /* 0x000fe400078ec0ff */
[----:B------:R-:W-:Y:S02]  /*1ff90*/  PRMT R72, R146, 0x5410, R145 ;  /* 0x0000541092487816 */ /* 0x000fe40000000091 */
[----:B------:R-:W-:Y:S01]  /*1ffa0*/  LOP3.LUT R89, R89, R91, RZ, 0xc0, !PT ;  /* 0x0000005b59597212 */ /* 0x000fe200078ec0ff */
[----:B------:R-:W-:Y:S01]  /*1ffb0*/  HSET2.LE.AND R91, R107, R206, PT ;  /* 0x000000ce6b5b7233 */ /* 0x000fe20003803000 */
[----:B------:R-:W-:Y:S01]  /*1ffc0*/  LOP3.LUT R90, R90, R72, RZ, 0xc0, !PT ;  /* 0x000000485a5a7212 */ /* 0x000fe200078ec0ff */
[-C--:B------:R-:W-:Y:S01]  /*1ffd0*/  HMMA.16816.F32 R124, R140, R116.reuse, R4 ;  /* 0x000000748c7c723c */ /* 0x080fe20000001804 */
[----:B--2---:R-:W-:Y:S05]  /*1ffe0*/  @!P4 HADD2 R102, -R148.H0_H0, -RZ.H0_H0 ;  /* 0xa00000ff9466c230 */ /* 0x004fea0000000900 */
[----:B------:R-:W-:Y:S01]  /*1fff0*/  @!P4 STL.S16 [R1+0x40], R102 ;  /* 0x000040660100c387 */ /* 0x000fe20000100600 */
[----:B------:R-:W-:Y:S03]  /*20000*/  PRMT R81, R102, 0x7610, R81 ;  /* 0x0000761066517816 */ /* 0x000fe60000000051 */
[----:B------:R3:W2:Y:S02]  /*20010*/  LDL.S16 R203, [R1+0x2c] ;  /* 0x00002c0001cb7983 */ /* 0x0006a40000100600 */
[----:B------:R-:W-:Y:S02]  /*20020*/  @!P4 PRMT R148, R81, 0x5410, RZ ;  /* 0x000054105194c816 */ /* 0x000fe400000000ff */
[----:B------:R-:W-:Y:S01]  /*20030*/  ISETP.GE.U32.AND P4, PT, R235, R0, PT ;  /* 0x00000000eb00720c */ /* 0x000fe20003f86070 */
[----:B------:R3:W4:Y:S01]  /*20040*/  LDL.S16 R202, [R1+0x28] ;  /* 0x0000280001ca7983 */ /* 0x0007220000100600 */
[C---:B------:R-:W-:Y:S03]  /*20050*/  PRMT R0, R2.reuse, 0x7632, R0 ;  /* 0x0000763202007816 */ /* 0x040fe60000000000 */
[----:B------:R3:W3:Y:S01]  /*20060*/  LDL.S16 R201, [R1+0x24] ;  /* 0x0000240001c97983 */ /* 0x0006e20000100600 */
[----:B------:R-:W-:Y:S03]  /*20070*/  PRMT R72, R2, 0x5410, R0 ;  /* 0x0000541002487816 */ /* 0x000fe60000000000 */
[----:B------:R1:W3:Y:S01]  /*20080*/  LDL.S16 R200, [R1+0x20] ;  /* 0x0000200001c87983 */ /* 0x0002e20000100600 */
[----:B------:R-:W-:Y:S01]  /*20090*/  LOP3.LUT R91, R91, R72, RZ, 0xc0, !PT ;  /* 0x000000485b5b7212 */ /* 0x000fe200078ec0ff */
[----:B------:R-:W-:Y:S02]  /*200a0*/  IMAD.MOV.U32 R72, RZ, RZ, R69 ;  /* 0x000000ffff487224 */ /* 0x000fe400078e0045 */
[----:B------:R1:W3:Y:S04]  /*200b0*/  LDL.S16 R75, [R1+0x1c] ;  /* 0x00001c00014b7983 */ /* 0x0002e80000100600 */
[C---:B------:R-:W-:Y:S01]  /*200c0*/  HMMA.16816.F32 R136, R88.reuse, R116, R8 ;  /* 0x000000745888723c */ /* 0x040fe20000001808 */
[----:B------:R1:W3:Y:S04]  /*200d0*/  LDL.S16 R74, [R1+0x18] ;  /* 0x00001800014a7983 */ /* 0x0002e80000100600 */
[----:B------:R1:W3:Y:S03]  /*200e0*/  LDL.S16 R73, [R1] ;  /* 0x0000000001497983 */ /* 0x0002e60000100600 */
[-C--:B------:R-:W-:Y:S01]  /*200f0*/  HMMA.16816.F32 R132, R88, R118.reuse, R12 ;  /* 0x000000765884723c */ /* 0x080fe2000000180c */
[----:B------:R-:W1:Y:S07]  /*20100*/  LDSM.16.MT88.4 R100, [R176+0x7800] ;  /* 0x00780000b064783b */ /* 0x000e6e0000004200 */
[C---:B------:R-:W-:Y:S01]  /*20110*/  HMMA.16816.F32 R116, R140.reuse, R118, R16 ;  /* 0x000000768c74723c */ /* 0x040fe20000001810 */
[----:B------:R-:W1:Y:S08]  /*20120*/  LDSM.16.MT88.4 R80, [R174+0x7800] ;  /* 0x00780000ae50783b */ /* 0x000e700000004200 */
[----:B------:R-:W-:Y:S01]  /*20130*/  STG.E.U16 [R156.64+0x70], R148 ;  /* 0x000070949c007986 */ /* 0x000fe2000c101522 */
        /* <DEDUP_REMOVED lines=11> */
[----:B------:R-:W-:Y:S01]  /*201f0*/  HMMA.16816.F32 R76, R140, R78, R64 ;  /* 0x0000004e8c4c723c */ /* 0x000fe20000001840 */
        /* <DEDUP_REMOVED lines=13> */
[----:B------:R-:W-:Y:S02]  /*202d0*/  PRMT R8, R201, 0x7610, R8 ;  /* 0x00007610c9087816 */ /* 0x000fe40000000008 */
[----:B------:R-:W-:Y:S01]  /*202e0*/  @!P6 PRMT R144, R9, 0x5410, RZ ;  /* 0x000054100990e816 */ /* 0x000fe200000000ff */
[----:B------:R-:W-:Y:S01]  /*202f0*/  @!P2 STL.S16 [R1+0x20], R200 ;  /* 0x000020c80100a387 */ /* 0x000fe20000100600 */
[----:B------:R-:W-:Y:S01]  /*20300*/  @!P5 HADD2 R74, -R2.H0_H0, -RZ.H0_H0 ;  /* 0xa00000ff024ad230 */ /* 0x000fe20000000900 */
[----:B------:R-:W-:Y:S02]  /*20310*/  @!P1 PRMT R3, R8, 0x5410, RZ ;  /* 0x0000541008039816 */ /* 0x000fe400000000ff */
[----:B------:R-:W-:Y:S01]  /*20320*/  STG.E.U16 [R158.64+0x70], R144 ;  /* 0x000070909e007986 */ /* 0x000fe2000c101522 */
[----:B------:R-:W-:Y:S01]  /*20330*/  @!P3 HADD2 R73, -R0.H0_H0, -RZ.H0_H0 ;  /* 0xa00000ff0049b230 */ /* 0x000fe20000000900 */
[----:B------:R-:W-:Y:S02]  /*20340*/  PRMT R7, R200, 0x7610, R7 ;  /* 0x00007610c8077816 */ /* 0x000fe40000000007 */
[----:B------:R-:W-:Y:S01]  /*20350*/  STG.E.U16 [R158.64+0x72], R3 ;  /* 0x000072039e007986 */ /* 0x000fe2000c101522 */
[----:B------:R-:W-:Y:S02]  /*20360*/  PRMT R6, R75, 0x7610, R6 ;  /* 0x000076104b067816 */ /* 0x000fe40000000006 */
[----:B------:R-:W-:Y:S01]  /*20370*/  @!P2 PRMT R146, R7, 0x5410, RZ ;  /* 0x000054100792a816 */ /* 0x000fe200000000ff */
[----:B------:R-:W-:Y:S01]  /*20380*/  @!P4 STL.S16 [R1+0x1c], R75 ;  /* 0x00001c4b0100c387 */ /* 0x000fe20000100600 */
[----:B------:R-:W-:Y:S02]  /*20390*/  @!P4 PRMT R145, R6, 0x5410, RZ ;  /* 0x000054100691c816 */ /* 0x000fe400000000ff */
[----:B------:R-:W-:Y:S01]  /*203a0*/  PRMT R5, R74, 0x7610, R5 ;  /* 0x000076104a057816 */ /* 0x000fe20000000005 */
[----:B------:R-:W-:Y:S01]  /*203b0*/  STG.E.U16 [R164.64+0x6e], R146 ;  /* 0x00006e92a4007986 */ /* 0x000fe2000c101522 */
[----:B------:R-:W-:Y:S02]  /*203c0*/  PRMT R4, R73, 0x7610, R4 ;  /* 0x0000761049047816 */ /* 0x000fe40000000004 */
[----:B------:R-:W-:Y:S01]  /*203d0*/  @!P5 PRMT R2, R5, 0x5410, RZ ;  /* 0x000054100502d816 */ /* 0x000fe200000000ff */
[----:B------:R-:W-:Y:S01]  /*203e0*/  FADD.FTZ R5, R170, R196 ;  /* 0x000000c4aa057221 */ /* 0x000fe20000010000 */
[----:B------:R-:W-:Y:S01]  /*203f0*/  @!P3 PRMT R0, R4, 0x5410, RZ ;  /* 0x000054100400b816 */ /* 0x000fe200000000ff */
[----:B------:R-:W-:Y:S01]  /*20400*/  FADD.FTZ R4, R189, R197 ;  /* 0x000000c5bd047221 */ /* 0x000fe20000010000 */
[----:B------:R-:W-:Y:S01]  /*20410*/  STG.E.U16 [R164.64+0x70], R145 ;  /* 0x00007091a4007986 */ /* 0x000fe2000c101522 */
[----:B------:R-:W-:Y:S01]  /*20420*/  FADD.FTZ R239, R169, R5 ;  /* 0x00000005a9ef7221 */ /* 0x000fe20000010000 */
[----:B------:R-:W-:Y:S01]  /*20430*/  ISETP.GT.AND P1, PT, R192, RZ, PT ;  /* 0x000000ffc000720c */ /* 0x000fe20003f24270 */
[----:B------:R-:W-:Y:S01]  /*20440*/  FADD.FTZ R238, R171, R4 ;  /* 0x00000004abee7221 */ /* 0x000fe20000010000 */
[----:B------:R1:W-:Y:S04]  /*20450*/  STG.E.U16 [R160.64+0x70], R2 ;  /* 0x00007002a0007986 */ /* 0x0003e8000c101522 */
[----:B------:R2:W-:Y:S04]  /*20460*/  STG.E.U16 [R160.64+0x72], R0 ;  /* 0x00007200a0007986 */ /* 0x0005e8000c101522 */
[----:B------:R-:W-:Y:S04]  /*20470*/  @!P5 STL.S16 [R1+0x18], R74 ;  /* 0x0000184a0100d387 */ /* 0x000fe80000100600 */
[----:B------:R3:W-:Y:S01]  /*20480*/  @!P3 STL.S16 [R1], R73 ;  /* 0x000000490100b387 */ /* 0x0007e20000100600 */
[----:B-1----:R-:W-:Y:S02]  /*20490*/  FADD.FTZ R2, R191, R195 ;  /* 0x000000c3bf027221 */ /* 0x002fe40000010000 */
[----:B--2---:R-:W-:Y:S02]  /*204a0*/  FADD.FTZ R0, R190, R194 ;  /* 0x000000c2be007221 */ /* 0x004fe40000010000 */
[----:B------:R-:W-:Y:S02]  /*204b0*/  FADD.FTZ R3, R168, R2 ;  /* 0x00000002a8037221 */ /* 0x000fe40000010000 */
[----:B------:R-:W-:Y:S01]  /*204c0*/  FADD.FTZ R2, R166, R0 ;  /* 0x00000000a6027221 */ /* 0x000fe20000010000 */
[----:B------:R-:W-:Y:S01]  /*204d0*/  IADD3 R0, R192, -0x1, RZ ;  /* 0xffffffffc0007810 */ /* 0x000fe20007ffe0ff */
[----:B------:R-:W-:Y:S02]  /*204e0*/  FADD.FTZ R240, R167, R3 ;  /* 0x00000003a7f07221 */ /* 0x000fe40000010000 */
[----:B------:R-:W-:Y:S02]  /*204f0*/  FADD.FTZ R241, R155, R2 ;  /* 0x000000029bf17221 */ /* 0x000fe40000010000 */
[----:B------:R-:W-:Y:S02]  /*20500*/  IMAD.MOV.U32 R192, RZ, RZ, R0 ;  /* 0x000000ffffc07224 */ /* 0x000fe400078e0000 */
[----:B------:R-:W-:Y:S02]  /*20510*/  IMAD.MOV.U32 R3, RZ, RZ, R70 ;  /* 0x000000ffff037224 */ /* 0x000fe400078e0046 */
[----:B------:R-:W-:Y:S02]  /*20520*/  IMAD.MOV.U32 R0, RZ, RZ, R71 ;  /* 0x000000ffff007224 */ /* 0x000fe400078e0047 */
[----:B---3--:R-:W-:Y:S01]  /*20530*/  IMAD.MOV.U32 R73, RZ, RZ, R68 ;  /* 0x000000ffff497224 */ /* 0x008fe200078e0044 */
[----:B-----5:R-:W-:-:S05]  /*20540*/  @P1 BRA `(.L_x_1009) ;  /* 0xffff90e000001947 */ /* 0x020fca000383ffff */
.L_x_1008:
[----:B------:R-:W2:Y:S01]  /*20550*/  LDL.LU R57, [R1+0x148] ;  /* 0x0001480001397983 */ /* 0x000ea20000300800 */
[----:B------:R-:W1:Y:S01]  /*20560*/  LDC.U8 R40, c[0x0][0x329] ;  /* 0x0000ca40ff287b82 */ /* 0x000e620000000000 */
[----:B------:R-:W-:Y:S02]  /*20570*/  BSSY B0, `(.L_x_1012) ;  /* 0x0000136000007945 */ /* 0x000fe40003800000 */
[----:B------:R-:W3:Y:S04]  /*20580*/  SHFL.BFLY PT, R0, R238, 0x2, 0x1f ;  /* 0x0c401f00ee007f89 */ /* 0x000ee800000e0000 */
[----:B------:R-:W4:Y:S04]  /*20590*/  SHFL.BFLY PT, R3, R240, 0x2, 0x1f ;  /* 0x0c401f00f0037f89 */ /* 0x000f2800000e0000 */
[----:B------:R-:W1:Y:S04]  /*205a0*/  SHFL.BFLY PT, R2, R239, 0x2, 0x1f ;  /* 0x0c401f00ef027f89 */ /* 0x000e6800000e0000 */
[----:B------:R-:W1:Y:S04]  /*205b0*/  SHFL.BFLY PT, R4, R241, 0x2, 0x1f ;  /* 0x0c401f00f1047f89 */ /* 0x000e6800000e0000 */
[----:B------:R-:W1:Y:S01]  /*205c0*/  S2R R55, SR_TID.X ;  /* 0x0000000000377919 */ /* 0x000e620000002100 */
[----:B---3--:R-:W-:-:S02]  /*205d0*/  FADD.FTZ R238, R0, R238 ;  /* 0x000000ee00ee7221 */ /* 0x008fc40000010000 */
[----:B----4-:R-:W-:-:S03]  /*205e0*/  FADD.FTZ R0, R3, R240 ;  /* 0x000000f003007221 */ /* 0x010fc60000010000 */
[----:B------:R-:W3:Y:S01]  /*205f0*/  SHFL.BFLY PT, R6, R238, 0x1, 0x1f ;  /* 0x0c201f00ee067f89 */ /* 0x000ee200000e0000 */
[----:B-1----:R-:W-:-:S03]  /*20600*/  FADD.FTZ R2, R2, R239 ;  /* 0x000000ef02027221 */ /* 0x002fc60000010000 */
[----:B------:R-:W1:Y:S01]  /*20610*/  SHFL.BFLY PT, R3, R0, 0x1, 0x1f ;  /* 0x0c201f0000037f89 */ /* 0x000e6200000e0000 */
[----:B------:R-:W-:-:S03]  /*20620*/  FADD.FTZ R4, R4, R241 ;  /* 0x000000f104047221 */ /* 0x000fc60000010000 */
[----:B------:R-:W4:Y:S01]  /*20630*/  SHFL.BFLY PT, R5, R2, 0x1, 0x1f ;  /* 0x0c201f0002057f89 */ /* 0x000f2200000e0000 */
[----:B------:R-:W-:-:S03]  /*20640*/  SHF.R.S32.HI R56, RZ, 0x1f, R55 ;  /* 0x0000001fff387819 */ /* 0x000fc60000011437 */
[----:B------:R-:W4:Y:S01]  /*20650*/  SHFL.BFLY PT, R9, R4, 0x1, 0x1f ;  /* 0x0c201f0004097f89 */ /* 0x000f2200000e0000 */
[CC--:B------:R-:W-:Y:S02]  /*20660*/  LEA.HI R7, R56.reuse, R55.reuse, RZ, 0x2 ;  /* 0x0000003738077211 */ /* 0x0c0fe400078f10ff */
[----:B------:R-:W-:Y:S02]  /*20670*/  LEA.HI R54, R56, R55, RZ, 0x5 ;  /* 0x0000003738367211 */ /* 0x000fe400078f28ff */
[----:B------:R-:W-:Y:S02]  /*20680*/  SHF.R.S32.HI R8, RZ, 0x1f, R7 ;  /* 0x0000001fff087819 */ /* 0x000fe40000011407 */
[----:B------:R-:W-:Y:S01]  /*20690*/  SHF.R.S32.HI R10, RZ, 0x5, R54 ;  /* 0x00000005ff0a7819 */ /* 0x000fe20000011436 */
[----:B---3--:R-:W-:Y:S01]  /*206a0*/  FADD.FTZ R238, R238, R6 ;  /* 0x00000006eeee7221 */ /* 0x008fe20000010000 */
[----:B------:R-:W-:Y:S01]  /*206b0*/  MOV R6, 0x3f800000 ;  /* 0x3f80000000067802 */ /* 0x000fe20000000f00 */
[----:B-1----:R-:W-:Y:S01]  /*206c0*/  FADD.FTZ R38, R0, R3 ;  /* 0x0000000300267221 */ /* 0x002fe20000010000 */
[----:B------:R-:W-:-:S02]  /*206d0*/  SHF.R.S32.HI R0, RZ, 0x2, R7 ;  /* 0x00000002ff007819 */ /* 0x000fc40000011407 */
[----:B------:R-:W-:Y:S01]  /*206e0*/  FSETP.NE.FTZ.AND P6, PT, R238, RZ, PT ;  /* 0x000000ffee00720b */ /* 0x000fe20003fd5000 */
[----:B----4-:R-:W-:Y:S01]  /*206f0*/  FADD.FTZ R37, R2, R5 ;  /* 0x0000000502257221 */ /* 0x010fe20000010000 */
[----:B------:R-:W-:Y:S02]  /*20700*/  FSETP.NE.FTZ.AND P4, PT, R38, RZ, PT ;  /* 0x000000ff2600720b */ /* 0x000fe40003f95000 */
[----:B------:R-:W-:Y:S01]  /*20710*/  LEA.HI R8, R8, R0, RZ, 0x3 ;  /* 0x0000000008087211 */ /* 0x000fe200078f18ff */
[----:B------:R-:W-:Y:S01]  /*20720*/  FADD.FTZ R39, R4, R9 ;  /* 0x0000000904277221 */ /* 0x000fe20000010000 */
[----:B------:R-:W-:Y:S01]  /*20730*/  FSETP.NE.FTZ.AND P5, PT, R37, RZ, PT ;  /* 0x000000ff2500720b */ /* 0x000fe20003fb5000 */
[----:B------:R-:W-:Y:S01]  /*20740*/  IMAD.MOV.U32 R4, RZ, RZ, 0x3f800000 ;  /* 0x3f800000ff047424 */ /* 0x000fe200078e00ff */
[----:B------:R-:W-:Y:S02]  /*20750*/  LOP3.LUT R19, R8, 0xfffffff8, RZ, 0xc0, !PT ;  /* 0xfffffff808137812 */ /* 0x000fe400078ec0ff */
[----:B------:R-:W-:-:S02]  /*20760*/  FSETP.NE.FTZ.AND P3, PT, R39, RZ, PT ;  /* 0x000000ff2700720b */ /* 0x000fc40003f75000 */
[----:B------:R-:W-:Y:S02]  /*20770*/  MOV R5, 0x3f800000 ;  /* 0x3f80000000057802 */ /* 0x000fe40000000f00 */
[----:B------:R-:W-:Y:S02]  /*20780*/  IADD3 R19, R0, -R19, RZ ;  /* 0x8000001300137210 */ /* 0x000fe40007ffe0ff */
[----:B------:R-:W-:Y:S02]  /*20790*/  LOP3.LUT R7, R7, 0x3ffffffc, RZ, 0xc0, !PT ;  /* 0x3ffffffc07077812 */ /* 0x000fe400078ec0ff */
[----:B------:R-:W1:Y:S08]  /*207a0*/  @P6 MUFU.RCP R5, R238 ;  /* 0x000000ee00056308 */ /* 0x000e700000001000 */
[----:B------:R-:W-:Y:S08]  /*207b0*/  @P5 MUFU.RCP R6, R37 ;  /* 0x0000002500065308 */ /* 0x000ff00000001000 */
[----:B------:R-:W3:Y:S01]  /*207c0*/  @P3 MUFU.RCP R4, R39 ;  /* 0x0000002700043308 */ /* 0x000ee20000001000 */
[----:B-1----:R-:W-:-:S04]  /*207d0*/  FMUL.FTZ R0, R5, c[0x0][0x2dc] ;  /* 0x0000b70005007a20 */ /* 0x002fc80000410000 */
[C---:B------:R-:W-:Y:S02]  /*207e0*/  FMUL.FTZ R124, R0.reuse, R124 ;  /* 0x0000007c007c7220 */ /* 0x040fe40000410000 */
[C---:B------:R-:W-:Y:S02]  /*207f0*/  FMUL.FTZ R5, R0.reuse, R125 ;  /* 0x0000007d00057220 */ /* 0x040fe40000410000 */
[C---:B------:R-:W-:Y:S02]  /*20800*/  FMUL.FTZ R116, R0.reuse, R116 ;  /* 0x0000007400747220 */ /* 0x040fe40000410000 */
[C---:B------:R-:W-:Y:S01]  /*20810*/  FMUL.FTZ R117, R0.reuse, R117 ;  /* 0x0000007500757220 */ /* 0x040fe20000410000 */
[----:B------:R-:W-:Y:S01]  /*20820*/  F2FP.PACK_AB R5, R5, R124 ;  /* 0x0000007c0505723e */ /* 0x000fe200000000ff */
[C---:B------:R-:W-:Y:S02]  /*20830*/  FMUL.FTZ R108, R0.reuse, R108 ;  /* 0x0000006c006c7220 */ /* 0x040fe40000410000 */
[----:B------:R-:W-:-:S02]  /*20840*/  FMUL.FTZ R14, R0, R109 ;  /* 0x0000006d000e7220 */ /* 0x000fc40000410000 */
[C---:B------:R-:W-:Y:S02]  /*20850*/  FMUL.FTZ R100, R0.reuse, R100 ;  /* 0x0000006400647220 */ /* 0x040fe40000410000 */
        /* <DEDUP_REMOVED lines=14> */
[----:B---3--:R-:W-:-:S03]  /*20940*/  FMUL.FTZ R0, R4, c[0x0][0x2dc] ;  /* 0x0000b70004007a20 */ /* 0x008fc60000410000 */
[----:B------:R-:W-:Y:S01]  /*20950*/  F2FP.PACK_AB R32, R32, R76 ;  /* 0x0000004c2020723e */ /* 0x000fe200000000ff */
[C---:B------:R-:W-:Y:S02]  /*20960*/  FMUL.FTZ R138, R0.reuse, R138 ;  /* 0x0000008a008a7220 */ /* 0x040fe40000410000 */
[C---:B------:R-:W-:Y:S02]  /*20970*/  FMUL.FTZ R9, R0.reuse, R139 ;  /* 0x0000008b00097220 */ /* 0x040fe40000410000 */
        /* <DEDUP_REMOVED lines=20> */
[----:B------:R-:W-:Y:S02]  /*20ac0*/  F2FP.PACK_AB R0, R117, R116 ;  /* 0x000000747500723e */ /* 0x000fe400000000ff */
[----:B------:R-:W-:Y:S02]  /*20ad0*/  F2FP.PACK_AB R33, R33, R98 ;  /* 0x000000622121723e */ /* 0x000fe400000000ff */
[----:B------:R-:W-:Y:S02]  /*20ae0*/  F2FP.PACK_AB R35, R35, R90 ;  /* 0x0000005a2323723e */ /* 0x000fe400000000ff */
[----:B--2---:R-:W-:-:S13]  /*20af0*/  ISETP.NE.AND P0, PT, R57, -0x1, PT ;  /* 0xffffffff3900780c */ /* 0x004fda0003f05270 */
[----:B------:R-:W-:-:S04]  /*20b00*/  @P0 IMAD.WIDE.U32 R2, R57, c[0x0][0x1e8], RZ ;  /* 0x00007a0039020a25 */ /* 0x000fc800078e00ff */
[----:B------:R-:W-:Y:S01]  /*20b10*/  @P0 IMAD R53, R57, c[0x0][0x1ec], R3 ;  /* 0x00007b0039350a24 */ /* 0x000fe200078e0203 */
[----:B------:R-:W-:Y:S02]  /*20b20*/  @P0 MOV R52, R2 ;  /* 0x0000000200340202 */ /* 0x000fe40000000f00 */
[----:B------:R-:W-:Y:S02]  /*20b30*/  MOV R2, 0x3f800000 ;  /* 0x3f80000000027802 */ /* 0x000fe40000000f00 */
[----:B------:R-:W-:-:S04]  /*20b40*/  IADD3 R3, -R7, R55, RZ ;  /* 0x0000003707037210 */ /* 0x000fc80007ffe1ff */
[----:B------:R-:W1:Y:S01]  /*20b50*/  @P4 MUFU.RCP R2, R38 ;  /* 0x0000002600024308 */ /* 0x000e620000001000 */
[----:B------:R-:W-:Y:S01]  /*20b60*/  LEA R30, R10, R3, 0x9 ;  /* 0x000000030a1e7211 */ /* 0x000fe200078e48ff */
[----:B------:R-:W-:Y:S01]  /*20b70*/  FMUL.FTZ R3, R6, c[0x0][0x2dc] ;  /* 0x0000b70006037a20 */ /* 0x000fe20000410000 */
[----:B------:R-:W-:-:S03]  /*20b80*/  MOV R6, 0xfffffff0 ;  /* 0xfffffff000067802 */ /* 0x000fc60000000f00 */
[C---:B------:R-:W-:Y:S02]  /*20b90*/  FMUL.FTZ R126, R3.reuse, R126 ;  /* 0x0000007e037e7220 */ /* 0x040fe40000410000 */
[C---:B------:R-:W-:Y:S02]  /*20ba0*/  FMUL.FTZ R127, R3.reuse, R127 ;  /* 0x0000007f037f7220 */ /* 0x040fe40000410000 */
[C---:B------:R-:W-:Y:S02]  /*20bb0*/  FMUL.FTZ R118, R3.reuse, R118 ;  /* 0x0000007603767220 */ /* 0x040fe40000410000 */
[----:B------:R-:W-:Y:S01]  /*20bc0*/  FMUL.FTZ R7, R3, R119 ;  /* 0x0000007703077220 */ /* 0x000fe20000410000 */
[----:B------:R-:W-:Y:S01]  /*20bd0*/  F2FP.PACK_AB R4, R127, R126 ;  /* 0x0000007e7f04723e */ /* 0x000fe200000000ff */
        /* <DEDUP_REMOVED lines=28> */
[C---:B------:R-:W-:Y:S01]  /*20da0*/  FMUL.FTZ R102, R3.reuse, R102 ;  /* 0x0000006603667220 */ /* 0x040fe20000410000 */
        /* <DEDUP_REMOVED lines=19> */
[----:B------:R-:W-:Y:S01]  /*20ee0*/  FMUL.FTZ R31, R3, R79 ;  /* 0x0000004f031f7220 */ /* 0x000fe20000410000 */
[----:B------:R-:W-:-:S02]  /*20ef0*/  SHF.L.U32 R2, R2, 0x1, RZ ;  /* 0x0000000102027819 */ /* 0x000fc400000006ff */
[----:B------:R-:W-:Y:S02]  /*20f00*/  SEL R30, R30, 0xffffffe0, !P1 ;  /* 0xffffffe01e1e7807 */ /* 0x000fe40004800000 */
[----:B------:R-:W-:Y:S01]  /*20f10*/  IADD3 R3, R2, R6, RZ ;  /* 0x0000000602037210 */ /* 0x000fe20007ffe0ff */
[----:B------:R1:W-:Y:S01]  /*20f20*/  STS [R2], R5 ;  /* 0x0000000502007388 */ /* 0x0003e20000000800 */
[----:B------:R-:W-:Y:S02]  /*20f30*/  F2FP.PACK_AB R19, R87, R86 ;  /* 0x000000565713723e */ /* 0x000fe400000000ff */
[----:B------:R-:W-:Y:S01]  /*20f40*/  F2FP.PACK_AB R27, R27, R82 ;  /* 0x000000521b1b723e */ /* 0x000fe200000000ff */
[----:B------:R2:W-:Y:S01]  /*20f50*/  STS [R2+0x400], R4 ;  /* 0x0004000402007388 */ /* 0x0005e20000000800 */
[----:B------:R-:W-:Y:S02]  /*20f60*/  F2FP.PACK_AB R31, R31, R78 ;  /* 0x0000004e1f1f723e */ /* 0x000fe400000000ff */
[----:B------:R-:W-:Y:S01]  /*20f70*/  F2FP.PACK_AB R36, R36, R88 ;  /* 0x000000582424723e */ /* 0x000fe200000000ff */
[----:B------:R3:W-:Y:S01]  /*20f80*/  STS [R3], R0 ;  /* 0x0000000003007388 */ /* 0x0007e20000000800 */
[----:B------:R-:W-:-:S03]  /*20f90*/  ISETP.NE.AND P1, PT, R40, RZ, PT ;  /* 0x000000ff2800720c */ /* 0x000fc60003f25270 */
[----:B------:R4:W-:Y:S04]  /*20fa0*/  STS [R3+0x400], R7 ;  /* 0x0004000703007388 */ /* 0x0009e80000000800 */
[----:B------:R-:W-:Y:S04]  /*20fb0*/  STS [R2+0x2000], R8 ;  /* 0x0020000802007388 */ /* 0x000fe80000000800 */
[----:B------:R4:W-:Y:S04]  /*20fc0*/  STS [R2+0x2400], R9 ;  /* 0x0024000902007388 */ /* 0x0009e80000000800 */
[----:B------:R4:W-:Y:S01]  /*20fd0*/  STS [R3+0x2000], R16 ;  /* 0x0020001003007388 */ /* 0x0009e20000000800 */
[----:B-1----:R-:W-:-:S03]  /*20fe0*/  IADD3 R5, R2, R30, RZ ;  /* 0x0000001e02057210 */ /* 0x002fc60007ffe0ff */
[----:B------:R1:W-:Y:S01]  /*20ff0*/  STS [R3+0x2400], R15 ;  /* 0x0024000f03007388 */ /* 0x0003e20000000800 */
[----:B--2---:R-:W-:-:S03]  /*21000*/  IADD3 R4, R3, R30, RZ ;  /* 0x0000001e03047210 */ /* 0x004fc60007ffe0ff */
[----:B------:R2:W-:Y:S01]  /*21010*/  STS [R5], R14 ;  /* 0x0000000e05007388 */ /* 0x0005e20000000800 */
[C---:B---3--:R-:W-:Y:S02]  /*21020*/  IADD3 R0, R2.reuse, 0x40, RZ ;  /* 0x0000004002007810 */ /* 0x048fe40007ffe0ff */
[----:B------:R-:W-:Y:S01]  /*21030*/  @P2 IADD3 R0, R2, -0x40, RZ ;  /* 0xffffffc002002810 */ /* 0x000fe20007ffe0ff */
[----:B------:R3:W-:Y:S01]  /*21040*/  STS [R5+0x400], R13 ;  /* 0x0004000d05007388 */ /* 0x0007e20000000800 */
[----:B----4-:R-:W4:Y:S03]  /*21050*/  LDC.U8 R7, c[0x0][0x328] ;  /* 0x0000ca00ff077b82 */ /* 0x010f260000000000 */
[----:B------:R3:W-:Y:S04]  /*21060*/  STS [R4], R11 ;  /* 0x0000000b04007388 */ /* 0x0007e80000000800 */
[----:B------:R3:W-:Y:S01]  /*21070*/  STS [R4+0x400], R10 ;  /* 0x0004000a04007388 */ /* 0x0007e20000000800 */
[----:B------:R-:W-:-:S02]  /*21080*/  IADD3 R2, R30, 0x400, R0 ;  /* 0x000004001e027810 */ /* 0x000fc40007ffe000 */
[----:B------:R-:W-:Y:S01]  /*21090*/  @P1 MOV R9, c[0x0][0x210] ;  /* 0x0000840000091a02 */ /* 0x000fe20000000f00 */
[----:B------:R-:W-:Y:S01]  /*210a0*/  STS [R5+0x2000], R12 ;  /* 0x0020000c05007388 */ /* 0x000fe20000000800 */
[----:B------:R-:W-:Y:S02]  /*210b0*/  @!P1 MOV R9, 0x1 ;  /* 0x0000000100099802 */ /* 0x000fe40000000f00 */
[----:B------:R-:W-:Y:S01]  /*210c0*/  MOV R16, 0x7f800000 ;  /* 0x7f80000000107802 */ /* 0x000fe20000000f00 */
[----:B------:R3:W-:Y:S01]  /*210d0*/  STS [R5+0x2400], R18 ;  /* 0x0024001205007388 */ /* 0x0007e20000000800 */
[----:B-1----:R-:W-:-:S03]  /*210e0*/  MOV R15, 0x7f800000 ;  /* 0x7f800000000f7802 */ /* 0x002fc60000000f00 */
[----:B------:R1:W-:Y:S01]  /*210f0*/  STS [R4+0x2000], R17 ;  /* 0x0020001104007388 */ /* 0x0003e20000000800 */
[----:B--2---:R-:W-:-:S03]  /*21100*/  MOV R14, 0x7f800000 ;  /* 0x7f800000000e7802 */ /* 0x004fc60000000f00 */
[----:B------:R2:W-:Y:S01]  /*21110*/  STS [R4+0x2400], R25 ;  /* 0x0024001904007388 */ /* 0x0005e20000000800 */
[----:B----4-:R-:W-:Y:S02]  /*21120*/  ISETP.NE.AND P2, PT, R7, RZ, PT ;  /* 0x000000ff0700720c */ /* 0x010fe40003f45270 */
[----:B---3--:R-:W-:Y:S01]  /*21130*/  MOV R13, 0x7f800000 ;  /* 0x7f800000000d7802 */ /* 0x008fe20000000f00 */
[----:B------:R-:W-:Y:S01]  /*21140*/  STS [R0], R24 ;  /* 0x0000001800007388 */ /* 0x000fe20000000800 */
[----:B------:R-:W3:Y:S03]  /*21150*/  @P6 MUFU.LG2 R11, R238 ;  /* 0x000000ee000b6308 */ /* 0x000ee60000000c00 */
[----:B------:R-:W-:Y:S04]  /*21160*/  STS [R0+0x400], R23 ;  /* 0x0004001700007388 */ /* 0x000fe80000000800 */
[----:B------:R-:W4:Y:S01]  /*21170*/  S2R R8, SR_CTAID.Y ;  /* 0x0000000000087919 */ /* 0x000f220000002600 */
[----:B------:R-:W3:Y:S01]  /*21180*/  @P4 MUFU.LG2 R10, R38 ;  /* 0x00000026000a4308 */ /* 0x000ee20000000c00 */
[----:B------:R-:W-:-:S02]  /*21190*/  IADD3 R5, R6, R2, RZ ;  /* 0x0000000206057210 */ /* 0x000fc40007ffe0ff */
[----:B------:R-:W3:Y:S01]  /*211a0*/  S2R R18, SR_CTAID.X ;  /* 0x0000000000127919 */ /* 0x000ee20000002500 */
[----:B------:R-:W-:-:S04]  /*211b0*/  IADD3 R2, R6, R0, RZ ;  /* 0x0000000006027210 */ /* 0x000fc80007ffe0ff */
[----:B------:R-:W3:Y:S01]  /*211c0*/  @P5 MUFU.LG2 R12, R37 ;  /* 0x00000025000c5308 */ /* 0x000ee20000000c00 */
[----:B-1----:R-:W1:Y:S01]  /*211d0*/  S2R R17, SR_CTAID.Z ;  /* 0x0000000000117919 */ /* 0x002e620000002700 */
[----:B------:R-:W-:Y:S01]  /*211e0*/  IMAD.IADD R3, R30, 0x1, R2 ;  /* 0x000000011e037824 */ /* 0x000fe200078e0202 */
[----:B--2---:R-:W-:Y:S02]  /*211f0*/  @P1 MOV R4, c[0x0][0x210] ;  /* 0x0000840000041a02 */ /* 0x004fe40000000f00 */
[----:B------:R-:W-:Y:S04]  /*21200*/  STS [R2], R20 ;  /* 0x0000001402007388 */ /* 0x000fe80000000800 */
[----:B------:R-:W-:Y:S01]  /*21210*/  STS [R2+0x400], R19 ;  /* 0x0004001302007388 */ /* 0x000fe20000000800 */
[----:B------:R-:W-:-:S03]  /*21220*/  @P1 IMAD R4, R4, c[0x0][0x214], RZ ;  /* 0x0000850004041a24 */ /* 0x000fc600078e02ff */
[----:B------:R-:W-:Y:S01]  /*21230*/  STS [R0+0x2000], R22 ;  /* 0x0020001600007388 */ /* 0x000fe20000000800 */
[----:B----4-:R-:W-:-:S03]  /*21240*/  @!P0 IMAD.WIDE.U32 R6, R8, c[0x0][0x1e0], RZ ;  /* 0x0000780008068a25 */ /* 0x010fc600078e00ff */
[----:B------:R2:W-:Y:S02]  /*21250*/  STS [R0+0x2400], R21 ;  /* 0x0024001500007388 */ /* 0x0005e40000000800 */
[----:B------:R-:W-:Y:S02]  /*21260*/  @!P0 MOV R52, R6 ;  /* 0x0000000600348202 */ /* 0x000fe40000000f00 */
[----:B------:R-:W-:Y:S01]  /*21270*/  STS [R2+0x2000], R26 ;  /* 0x0020001a02007388 */ /* 0x000fe20000000800 */
[----:B---3--:R-:W-:-:S03]  /*21280*/  @P6 FMUL.FTZ R6, R11, 0.69314718246459960938 ;  /* 0x3f3172180b066820 */ /* 0x008fc60000410000 */
[----:B------:R3:W-:Y:S01]  /*21290*/  STS [R2+0x2400], R29 ;  /* 0x0024001d02007388 */ /* 0x0007e20000000800 */
[----:B------:R-:W-:Y:S02]  /*212a0*/  @P6 FFMA.FTZ R16, R71, c[0x0][0x238], R6 ;  /* 0x00008e0047106a23 */ /* 0x000fe40000010006 */
[----:B------:R-:W-:-:S04]  /*212b0*/  @P4 FMUL.FTZ R6, R10, 0.69314718246459960938 ;  /* 0x3f3172180a064820 */ /* 0x000fc80000410000 */
[----:B------:R-:W-:Y:S01]  /*212c0*/  @P4 FFMA.FTZ R13, R69, c[0x0][0x238], R6 ;  /* 0x00008e00450d4a23 */ /* 0x000fe20000010006 */
[----:B--2---:R-:W-:-:S05]  /*212d0*/  IADD3 R0, R30, R0, RZ ;  /* 0x000000001e007210 */ /* 0x004fca0007ffe0ff */
        /* <DEDUP_REMOVED lines=16> */
[----:B--2---:R-:W-:Y:S01]  /*213e0*/  @P1 MOV R0, 0x1 ;  /* 0x0000000100001802 */ /* 0x004fe20000000f00 */
[----:B------:R-:W-:-:S02]  /*213f0*/  @!P1 IMAD R0, R4, c[0x0][0x1c0], RZ ;  /* 0x0000700004009a24 */ /* 0x000fc400078e02ff */
[C---:B---3--:R-:W-:Y:S02]  /*21400*/  @!P2 IMAD R3, R8.reuse, c[0x0][0x214], RZ ;  /* 0x000085000803aa24 */ /* 0x048fe400078e02ff */
[----:B------:R-:W-:Y:S01]  /*21410*/  IMAD R7, R8, R0, RZ ;  /* 0x0000000008077224 */ /* 0x000fe200078e02ff */
[----:B------:R-:W-:Y:S01]  /*21420*/  LOP3.LUT R0, R54, 0xffffffe0, RZ, 0xc0, !PT ;  /* 0xffffffe036007812 */ /* 0x000fe200078ec0ff */
[----:B------:R-:W2:Y:S01]  /*21430*/  @P3 MUFU.LG2 R8, R39 ;  /* 0x0000002700083308 */ /* 0x000ea20000000c00 */
[----:B----4-:R-:W-:Y:S01]  /*21440*/  @!P2 SEL R5, R3, R57, !P0 ;  /* 0x000000390305a207 */ /* 0x010fe20004000000 */
[----:B-----5:R3:W4:Y:S02]  /*21450*/  LDS.128 R20, [R188] ;  /* 0x00000000bc147984 */ /* 0x0207240000000c00 */
[----:B------:R-:W-:Y:S01]  /*21460*/  IMAD.IADD R0, R55, 0x1, -R0 ;  /* 0x0000000137007824 */ /* 0x000fe200078e0a00 */
[----:B------:R-:W-:Y:S01]  /*21470*/  SEL R7, R7, RZ, P2 ;  /* 0x000000ff07077207 */ /* 0x000fe20001000000 */
[----:B------:R-:W-:Y:S01]  /*21480*/  CS2R R2, SRZ ;  /* 0x0000000000027805 */ /* 0x000fe2000001ff00 */
[----:B------:R3:W3:Y:S01]  /*21490*/  LDS.128 R24, [R188+0x800] ;  /* 0x00080000bc187984 */ /* 0x0006e20000000c00 */
[----:B------:R-:W-:-:S02]  /*214a0*/  @!P2 MOV R2, R5 ;  /* 0x000000050002a202 */ /* 0x000fc40000000f00 */
[----:B------:R-:W-:Y:S01]  /*214b0*/  LOP3.LUT P0, RZ, R0, 0x3, RZ, 0xc0, !PT ;  /* 0x0000000300ff7812 */ /* 0x000fe2000780c0ff */
[----:B------:R3:W3:Y:S01]  /*214c0*/  LDS.128 R28, [R188+0x1000] ;  /* 0x00100000bc1c7984 */ /* 0x0006e20000000c00 */
[----:B------:R-:W-:Y:S01]  /*214d0*/  IMAD R0, R18, R9, RZ ;  /* 0x0000000912007224 */ /* 0x000fe200078e02ff */
[----:B------:R-:W-:Y:S01]  /*214e0*/  @!P2 SHF.R.S32.HI R3, RZ, 0x1f, R5 ;  /* 0x0000001fff03a819 */ /* 0x000fe20000011405 */
[----:B-1----:R-:W-:Y:S01]  /*214f0*/  IMAD R4, R17, R4, R7 ;  /* 0x0000000411047224 */ /* 0x002fe200078e0207 */
[----:B------:R1:W1:Y:S01]  /*21500*/  LDS.128 R32, [R188+0x1800] ;  /* 0x00180000bc207984 */ /* 0x0002620000000c00 */
[----:B------:R-:W-:Y:S01]  /*21510*/  @P5 FMUL.FTZ R7, R12, 0.69314718246459960938 ;  /* 0x3f3172180c075820 */ /* 0x000fe20000410000 */
[----:B------:R-:W-:Y:S01]  /*21520*/  SHF.L.U32 R0, R0, 0x7, RZ ;  /* 0x0000000700007819 */ /* 0x000fe200000006ff */
[----:B--2---:R-:W-:Y:S01]  /*21530*/  @P3 FMUL.FTZ R5, R8, 0.69314718246459960938 ;  /* 0x3f31721808053820 */ /* 0x004fe20000410000 */
        /* <DEDUP_REMOVED lines=12> */
[----:B------:R-:W2:Y:S02]  /*21600*/  S2R R4, SR_TID.X ;  /* 0x0000000000047919 */ /* 0x000ea40000002100 */
[----:B--2---:R-:W-:-:S04]  /*21610*/  SHF.R.S32.HI R2, RZ, 0x1f, R4 ;  /* 0x0000001fff027819 */ /* 0x004fc80000011404 */
        /* <DEDUP_REMOVED lines=43> */
.L_x_1013:
[----:B------:R-:W-:Y:S05]  /*218d0*/  BSYNC B0 ;  /* 0x0000000000007941 */ /* 0x000fea0003800000 */
.L_x_1012:
[----:B--2---:R-:W2:Y:S04]  /*218e0*/  LDL.LU R9, [R1+0x150] ;  /* 0x0001500001097983 */ /* 0x004ea80000300800 */
[----:B------:R-:W5:Y:S01]  /*218f0*/  LDL.LU.64 R6, [R1+0x130] ;  /* 0x0001300001067983 */ /* 0x000f620000300a00 */
[----:B------:R-:W-:Y:S01]  /*21900*/  LEA.HI R12, R56, R55, RZ, 0x3 ;  /* 0x00000037380c7211 */ /* 0x000fe200078f18ff */
[----:B------:R-:W-:Y:S02]  /*21910*/  BSSY B0, `(.L_x_1014) ;  /* 0x0000020000007945 */ /* 0x000fe40003800000 */
[----:B------:R-:W4:Y:S02]  /*21920*/  S2R R3, SR_TID.X ;  /* 0x0000000000037919 */ /* 0x000f240000002100 */
[----:B----4-:R-:W-:-:S04]  /*21930*/  SHF.R.S32.HI R2, RZ, 0x1f, R3 ;  /* 0x0000001fff027819 */ /* 0x010fc80000011403 */
        /* <DEDUP_REMOVED lines=8> */
[----:B--2---:R-:W-:Y:S01]  /*219c0*/  IMAD R13, R18, -0x80, R9 ;  /* 0xffffff80120d7824 */ /* 0x004fe200078e0209 */
[C---:B-----5:R-:W-:Y:S02]  /*219d0*/  IADD3 R4, P0, R6.reuse, R52, RZ ;  /* 0x0000003406047210 */ /* 0x060fe40007f1e0ff */
[----:B------:R-:W-:Y:S02]  /*219e0*/  ISETP.GE.AND P1, PT, R6, c[0x0][0x220], PT ;  /* 0x0000880006007a0c */ /* 0x000fe40003f26270 */
[----:B------:R-:W2:Y:S01]  /*219f0*/  S2R R6, SR_CTAID.X ;  /* 0x0000000000067919 */ /* 0x000ea20000002500 */
[----:B------:R-:W-:Y:S01]  /*21a00*/  IMAD.X R5, R0, 0x1, R53, P0 ;  /* 0x0000000100057824 */ /* 0x000fe200000e0635 */
[----:B------:R-:W-:-:S03]  /*21a10*/  SHF.R.S32.HI R0, RZ, 0x3, R12 ;  /* 0x00000003ff007819 */ /* 0x000fc6000001140c */
[----:B------:R-:W-:Y:S01]  /*21a20*/  IMAD.WIDE.U32 R10, R17, c[0x0][0x1f0], R4 ;  /* 0x00007c00110a7a25 */ /* 0x000fe200078e0004 */
[----:B------:R-:W-:-:S03]  /*21a30*/  ISETP.GE.OR P0, PT, R0, R13, P1 ;  /* 0x0000000d0000720c */ /* 0x000fc60000f06670 */
[----:B------:R-:W-:Y:S01]  /*21a40*/  IMAD R0, R17, c[0x0][0x1f4], R3 ;  /* 0x00007d0011007a24 */ /* 0x000fe200078e0203 */
[----:B------:R-:W-:-:S03]  /*21a50*/  SHF.R.S32.HI R3, RZ, 0x1f, R2 ;  /* 0x0000001fff037819 */ /* 0x000fc60000011402 */
[----:B------:R-:W-:Y:S02]  /*21a60*/  IMAD.IADD R9, R11, 0x1, R0 ;  /* 0x000000010b097824 */ /* 0x000fe400078e0200 */
[----:B--2---:R-:W-:-:S04]  /*21a70*/  IMAD.WIDE R6, R6, 0x80, R2 ;  /* 0x0000008006067825 */ /* 0x004fc800078e0202 */
        /* <DEDUP_REMOVED lines=9> */
.L_x_1015:
[----:B------:R-:W-:Y:S05]  /*21b10*/  BSYNC B0 ;  /* 0x0000000000007941 */ /* 0x000fea0003800000 */
.L_x_1014:
[----:B------:R-:W-:Y:S01]  /*21b20*/  LEA.HI.SX32 R0, R12, 0x10, 0x1d ;  /* 0x000000100c007811 */ /* 0x000fe200078feaff */
[----:B------:R-:W-:Y:S03]  /*21b30*/  BSSY B0, `(.L_x_1016) ;  /* 0x000000e000007945 */ /* 0x000fe60003800000 */
[----:B------:R-:W-:-:S13]  /*21b40*/  ISETP.GE.OR P0, PT, R0, R13, P1 ;  /* 0x0000000d0000720c */ /* 0x000fda0000f06670 */
        /* <DEDUP_REMOVED lines=11> */
[----:B---3--:R2:W-:Y:S02]  /*21c00*/  STG.E.128 [R4.64], R24 ;  /* 0x0000001804007986 */ /* 0x0085e4000c101d22 */
.L_x_1017:
[----:B------:R-:W-:Y:S05]  /*21c10*/  BSYNC B0 ;  /* 0x0000000000007941 */ /* 0x000fea0003800000 */
.L_x_1016:
        /* <DEDUP_REMOVED lines=15> */
.L_x_1019:
[----:B------:R-:W-:Y:S05]  /*21d10*/  BSYNC B0 ;  /* 0x0000000000007941 */ /* 0x000fea0003800000 */
.L_x_1018:
        /* <DEDUP_REMOVED lines=15> */
.L_x_1021:
[----:B------:R-:W-:Y:S05]  /*21e10*/  BSYNC B0 ;  /* 0x0000000000007941 */ /* 0x000fea0003800000 */
.L_x_1020:
[----:B------:R-:W-:Y:S01]  /*21e20*/  LEA.HI.SX32 R0, R12, 0x40, 0x1d ;  /* 0x000000400c007811 */ /* 0x000fe200078feaff */
[----:B------:R-:W-:Y:S03]  /*21e30*/  BSSY B0, `(.L_x_1022) ;  /* 0x000000e000007945 */ /* 0x000fe60003800000 */
[----:B------:R-:W-:-:S13]  /*21e40*/  ISETP.GE.OR P0, PT, R0, R13, P1 ;  /* 0x0000000d0000720c */ /* 0x000fda0000f06670 */
        /* <DEDUP_REMOVED lines=12> */
.L_x_1023:
[----:B------:R-:W-:Y:S05]  /*21f10*/  BSYNC B0 ;  /* 0x0000000000007941 */ /* 0x000fea0003800000 */
.L_x_1022:
        /* <DEDUP_REMOVED lines=15> */
.L_x_1025:
[----:B------:R-:W-:Y:S05]  /*22010*/  BSYNC B0 ;  /* 0x0000000000007941 */ /* 0x000fea0003800000 */
.L_x_1024:
        /* <DEDUP_REMOVED lines=15> */
.L_x_1027:
[----:B------:R-:W-:Y:S05]  /*22110*/  BSYNC B0 ;  /* 0x0000000000007941 */ /* 0x000fea0003800000 */
.L_x_1026:
[----:B------:R-:W-:-:S04]  /*22120*/  LEA.HI.SX32 R0, R12, 0x70, 0x1d ;  /* 0x000000700c007811 */ /* 0x000fc800078feaff */
[----:B------:R-:W-:-:S13]  /*22130*/  ISETP.GE.OR P1, PT, R0, R13, P1 ;  /* 0x0000000d0000720c */ /* 0x000fda0000f26670 */
[----:B------:R-:W-:Y:S05]  /*22140*/  @P1 EXIT ;  /* 0x000000000000194d */ /* 0x000fea0003800000 */
[----:B------:R-:W-:Y:S01]  /*22150*/  IADD3 R6, P0, R6, 0x70, RZ ;  /* 0x0000007006067810 */ /* 0x000fe20007f1e0ff */
[----:B------:R-:W-:Y:S01]  /*22160*/  IMAD.MOV.U32 R2, RZ, RZ, R10 ;  /* 0x000000ffff027224 */ /* 0x000fe200078e000a */
[----:B------:R-:W-:-:S03]  /*22170*/  MOV R3, R9 ;  /* 0x0000000900037202 */ /* 0x000fc60000000f00 */
[----:B------:R-:W-:Y:S02]  /*22180*/  IMAD.X R0, RZ, RZ, R7, P0 ;  /* 0x000000ffff007224 */ /* 0x000fe400000e0607 */
[----:B-12---:R-:W-:-:S04]  /*22190*/  IMAD.WIDE.U32 R4, R6, c[0x0][0x1e8], R2 ;  /* 0x00007a0006047a25 */ /* 0x006fc800078e0002 */
[----:B------:R-:W-:Y:S01]  /*221a0*/  IMAD R0, R0, c[0x0][0x1e8], RZ ;  /* 0x00007a0000007a24 */ /* 0x000fe200078e02ff */
[----:B------:R-:W-:-:S03]  /*221b0*/  LEA R2, P0, R4, c[0x0][0x1d0], 0x1 ;  /* 0x0000740004027a11 */ /* 0x000fc600078008ff */
[----:B------:R-:W-:-:S05]  /*221c0*/  IMAD R0, R6, c[0x0][0x1ec], R0 ;  /* 0x00007b0006007a24 */ /* 0x000fca00078e0200 */
[----:B------:R-:W-:-:S04]  /*221d0*/  IADD3 R0, R5, R0, RZ ;  /* 0x0000000005007210 */ /* 0x000fc80007ffe0ff */
[----:B------:R-:W-:-:S05]  /*221e0*/  LEA.HI.X R3, R4, c[0x0][0x1d4], R0, 0x1, P0 ;  /* 0x0000750004037a11 */ /* 0x000fca00000f0c00 */
[----:B------:R-:W-:Y:S01]  /*221f0*/  STG.E.128 [R2.64], R188 ;  /* 0x000000bc02007986 */ /* 0x000fe2000c101d22 */
[----:B------:R-:W-:Y:S05]  /*22200*/  EXIT ;  /* 0x000000000000794d */ /* 0x000fea0003800000 */
.L_x_962:
[----:B------:R-:W4:Y:S04]  /*22210*/  LDL.LU R12, [R1+0x148] ;  /* 0x00014800010c7983 */ /* 0x000f280000300800 */
[----:B------:R-:W5:Y:S01]  /*22220*/  LDL.LU R9, [R1+0x150] ;  /* 0x0001500001097983 */ /* 0x000f620000300800 */
[----:B------:R-:W1:Y:S01]  /*22230*/  LDC.U8 R4, c[0x0][0x329] ;  /* 0x0000ca40ff047b82 */ /* 0x000e620000000000 */
[----:B------:R-:W-:Y:S01]  /*22240*/  LEA.HI R10, R26, R31, RZ, 0x3 ;  /* 0x0000001f1a0a7211 */ /* 0x000fe200078f18ff */
[----:B------:R-:W-:Y:S01]  /*22250*/  BSSY B0, `(.L_x_1028) ;  /* 0x0000042000007945 */ /* 0x000fe20003800000 */
[----:B------:R-:W2:Y:S02]  /*22260*/  S2R R19, SR_CTAID.X ;  /* 0x0000000000137919 */ /* 0x000ea40000002500 */
[----:B-12---:R-:W-:-:S02]  /*22270*/  LOP3.LUT R7, R10, 0xfffffff8, RZ, 0xc0, !PT ;  /* 0xfffffff80a077812 */ /* 0x006fc400078ec0ff */
[----:B------:R-:W-:Y:S01]  /*22280*/  SHF.R.S32.HI R10, RZ, 0x3, R10 ;  /* 0x00000003ff0a7819 */ /* 0x000fe2000001140a */
[----:B------:R-:W1:Y:S02]  /*22290*/  LDC.U8 R6, c[0x0][0x328] ;  /* 0x0000ca00ff067b82 */ /* 0x000e640000000000 */
[----:B------:R-:W-:Y:S01]  /*222a0*/  IMAD.IADD R18, R31, 0x1, -R7 ;  /* 0x000000011f127824 */ /* 0x000fe200078e0a07 */
[----:B------:R-:W-:Y:S02]  /*222b0*/  SHF.R.S32.HI R7, RZ, 0x1f, R16 ;  /* 0x0000001fff077819 */ /* 0x000fe40000011410 */
[----:B------:R-:W-:Y:S02]  /*222c0*/  SHF.R.S32.HI R11, RZ, 0x1f, R10 ;  /* 0x0000001fff0b7819 */ /* 0x000fe4000001140a */
[----:B------:R-:W-:Y:S02]  /*222d0*/  ISETP.NE.AND P0, PT, R4, RZ, PT ;  /* 0x000000ff0400720c */ /* 0x000fe40003f05270 */
[----:B-1----:R-:W-:-:S04]  /*222e0*/  ISETP.NE.AND P2, PT, R6, RZ, PT ;  /* 0x000000ff0600720c */ /* 0x002fc80003f45270 */
        /* <DEDUP_REMOVED lines=11> */
[C---:B----4-:R-:W-:Y:S02]  /*223a0*/  ISETP.NE.AND P4, PT, R12.reuse, -0x1, PT ;  /* 0xffffffff0c00780c */ /* 0x050fe40003f85270 */
[----:B------:R-:W-:Y:S02]  /*223b0*/  ISETP.NE.OR P1, PT, R12, -0x1, !P2 ;  /* 0xffffffff0c00780c */ /* 0x000fe40005725670 */
[----:B-----5:R-:W-:-:S04]  /*223c0*/  IADD3 R14, -R35, R9, RZ ;  /* 0x00000009230e7210 */ /* 0x020fc80007ffe1ff */
        /* <DEDUP_REMOVED lines=18> */
[----:B------:R-:W-:Y:S01]  /*224f0*/  LEA.HI.X.SX32 R5, R0, R5, 0x1, P3 ;  /* 0x0000000500057211 */ /* 0x000fe200018f0eff */
[----:B------:R-:W-:Y:S01]  /*22500*/  IMAD R0, R7, c[0x0][0x1f0], RZ ;  /* 0x00007c0007007a24 */ /* 0x000fe200078e02ff */
[----:B------:R-:W-:Y:S01]  /*22510*/  SEL R7, R6, RZ, !P2 ;  /* 0x000000ff06077207 */ /* 0x000fe20005000000 */
[----:B------:R-:W-:Y:S01]  /*22520*/  IMAD R6, R35, R15, RZ ;  /* 0x0000000f23067224 */ /* 0x000fe200078e02ff */
[----:B------:R-:W-:Y:S01]  /*22530*/  ISETP.GE.OR P3, PT, R10, R14, P1 ;  /* 0x0000000e0a00720c */ /* 0x000fe20000f66670 */
[C---:B------:R-:W-:Y:S01]  /*22540*/  IMAD R9, R16.reuse, c[0x0][0x1f4], R0 ;  /* 0x00007d0010097a24 */ /* 0x040fe200078e0200 */
[----:B------:R-:W-:Y:S01]  /*22550*/  @P2 SHF.R.S32.HI R3, RZ, 0x1f, R12 ;  /* 0x0000001fff032819 */ /* 0x000fe2000001140c */
[----:B------:R-:W-:-:S05]  /*22560*/  IMAD R0, R16, R8, R7 ;  /* 0x0000000810007224 */ /* 0x000fca00078e0207 */
[--C-:B------:R-:W-:Y:S02]  /*22570*/  IADD3 R17, P2, P0, R6, R2, R0.reuse ;  /* 0x0000000206117210 */ /* 0x100fe4000785e000 */
[----:B------:R-:W-:Y:S01]  /*22580*/  SHF.R.S32.HI R0, RZ, 0x1f, R0 ;  /* 0x0000001fff007819 */ /* 0x000fe20000011400 */
[----:B-1----:R-:W-:Y:S01]  /*22590*/  IMAD.WIDE.U32 R12, R16, c[0x0][0x1f0], R4 ;  /* 0x00007c00100c7a25 */ /* 0x002fe200078e0004 */
[----:B------:R-:W-:-:S03]  /*225a0*/  SHF.R.S32.HI R4, RZ, 0x1f, R6 ;  /* 0x0000001fff047819 */ /* 0x000fc60000011406 */
[----:B------:R-:W-:Y:S01]  /*225b0*/  IMAD.WIDE R6, R19, 0x80, R10 ;  /* 0x0000008013067825 */ /* 0x000fe200078e020a */
        /* <DEDUP_REMOVED lines=11> */
.L_x_1029:
[----:B------:R-:W-:Y:S05]  /*22670*/  BSYNC B0 ;  /* 0x0000000000007941 */ /* 0x000fea0003800000 */
.L_x_1028:
        /* <DEDUP_REMOVED lines=17> */
.L_x_1031:
[----:B------:R-:W-:Y:S05]  /*22790*/  BSYNC B0 ;  /* 0x0000000000007941 */ /* 0x000fea0003800000 */
.L_x_1030:
        /* <DEDUP_REMOVED lines=16> */
.L_x_1033:
[----:B------:R-:W-:Y:S05]  /*228a0*/  BSYNC B0 ;  /* 0x0000000000007941 */ /* 0x000fea0003800000 */
.L_x_1032:
        /* <DEDUP_REMOVED lines=16> */
.L_x_1035:
[----:B------:R-:W-:Y:S05]  /*229b0*/  BSYNC B0 ;  /* 0x0000000000007941 */ /* 0x000fea0003800000 */
.L_x_1034:
        /* <DEDUP_REMOVED lines=16> */
.L_x_1037:
[----:B------:R-:W-:Y:S05]  /*22ac0*/  BSYNC B0 ;  /* 0x0000000000007941 */ /* 0x000fea0003800000 */
.L_x_1036:
        /* <DEDUP_REMOVED lines=16> */
.L_x_1039:
[----:B------:R-:W-:Y:S05]  /*22bd0*/  BSYNC B0 ;  /* 0x0000000000007941 */ /* 0x000fea0003800000 */
.L_x_1038:
        /* <DEDUP_REMOVED lines=16> */
.L_x_1041:
[----:B------:R-:W-:Y:S05]  /*22ce0*/  BSYNC B0 ;  /* 0x0000000000007941 */ /* 0x000fea0003800000 */
.L_x_1040:
        /* <DEDUP_REMOVED lines=16> */
.L_x_1043:
[----:B------:R-:W-:Y:S05]  /*22df0*/  BSYNC B0 ;  /* 0x0000000000007941 */ /* 0x000fea0003800000 */
.L_x_1042:
[----:B------:R-:W-:Y:S02]  /*22e00*/  ISETP.NE.AND P0, PT, R27, RZ, PT ;  /* 0x000000ff1b00720c */ /* 0x000fe40003f05270 */
[----:B------:R-:W-:Y:S02]  /*22e10*/  P2R R7, PR, RZ, 0x2 ;  /* 0x00000002ff077803 */ /* 0x000fe40000000000 */
[----:B------:R-:W-:Y:S02]  /*22e20*/  ISETP.NE.OR P0, PT, R18, RZ, P0 ;  /* 0x000000ff1200720c */ /* 0x000fe40000705670 */
        /* <DEDUP_REMOVED lines=69> */
.L_x_1044:
        /* <DEDUP_REMOVED lines=16> */
.L_x_1146:


//--------------------- .text._ZN5flash16flash_fwd_kernelI23Flash_fwd_kernel_traitsILi64ELi128ELi64ELi4ELb0ELb0EN7cutlass6half_tE19Flash_kernel_traitsILi64ELi128ELi64ELi4ES3_EELb0ELb1ELb0ELb1ELb0ELb0ELb1ELb0EEEvNS_16Flash_fwd_paramsE --------------------------
	.section	.text._ZN5flash16flash_fwd_kernelI23Flash_fwd_kernel_traitsILi64ELi128ELi64ELi4ELb0ELb0EN7cutlass6half_tE19Flash_kernel_traitsILi64ELi128ELi64ELi4ES3_EELb0ELb1ELb0ELb1ELb0ELb0ELb1ELb0EEEvNS_16Flash_fwd_paramsE,"ax",@progbits
	.sectioninfo	@"SHI_REGISTERS=255"
	.align	128
        .global         _ZN5flash16flash_fwd_kernelI23Flash_fwd_kernel_traitsILi64ELi128ELi64ELi4ELb0ELb0EN7cutlass6half_tE19Flash_kernel_traitsILi64ELi128ELi64ELi4ES3_EELb0ELb1ELb0ELb1ELb0ELb0ELb1ELb0EEEvNS_16Flash_fwd_paramsE
        .type           _ZN5flash16flash_fwd_kernelI23Flash_fwd_kernel_traitsILi64ELi128ELi64ELi4ELb0ELb0EN7cutlass6half_tE19Flash_kernel_traitsILi64ELi128ELi64ELi4ES3_EELb0ELb1ELb0ELb1ELb0ELb0ELb1ELb0EEEvNS_16Flash_fwd_paramsE,@function
        .size           _ZN5flash16flash_fwd_kernelI23Flash_fwd_kernel_traitsILi64ELi128ELi64ELi4ELb0ELb0EN7cutlass6half_tE19Flash_kernel_traitsILi64ELi128ELi64ELi4ES3_EELb0ELb1ELb0ELb1ELb0ELb0ELb1ELb0EEEvNS_16Flash_fwd_paramsE,(.L_x_1147 - _ZN5flash16flash_fwd_kernelI23Flash_fwd_kernel_traitsILi64ELi128ELi64ELi4ELb0ELb0EN7cutlass6half_tE19Flash_kernel_traitsILi64ELi128ELi64ELi4ES3_EELb0ELb1ELb0ELb1ELb0ELb0ELb1ELb0EEEvNS_16Flash_fwd_paramsE)
        .other          _ZN5flash16flash_fwd_kernelI23Flash_fwd_kernel_traitsILi64ELi128ELi64ELi4ELb0ELb0EN7cutlass6half_tE19Flash_kernel_traitsILi64ELi128ELi64ELi4ES3_EELb0ELb1ELb0ELb1ELb0ELb0ELb1ELb0EEEvNS_16Flash_fwd_paramsE,@"STO_CUDA_ENTRY STV_DEFAULT"
_ZN5flash16flash_fwd_kernelI23Flash_fwd_kernel_traitsILi64ELi128ELi64ELi4ELb0ELb0EN7cutlass6half_tE19Flash_kernel_traitsILi64ELi128ELi64ELi4ES3_EELb0ELb1ELb0ELb1ELb0ELb0ELb1ELb0EEEvNS_16Flash_fwd_paramsE:
.text._ZN5flash16flash_fwd_kernelI23Flash_fwd_kernel_traitsILi64ELi128ELi64ELi4ELb0ELb0EN7cutlass6half_tE19Flash_kernel_traitsILi64ELi128ELi64ELi4ES3_EELb0ELb1ELb0ELb1ELb0ELb0ELb1ELb0EEEvNS_16Flash_fwd_paramsE:
        /* <DEDUP_REMOVED lines=34> */
.L_x_1045:
[----:B---34-:R-:W-:Y:S02]  /*0220*/  MOV R0, c[0x0][0x218] ;  /* 0x0000860000007a02 */ /* 0x018fe40000000f00 */
.L_x_1046:
        /* <DEDUP_REMOVED lines=26> */
[----:B------:R-:W-:Y:S02]  /*03d0*/  ISETP.NE.AND P0, PT, R8, -0x1, PT ;  /* 0xffffffff0800780c */ /* 0x000fe40003f05270 */
[----:B------:R-:W-:-:S09]  /*03e0*/  SHF.R.S32.HI R17, RZ, 0x1f, R16 ;  /* 0x0000001fff117819 */ /* 0x000fd20000011410 */
        /* <DEDUP_REMOVED lines=25> */
.L_x_1048:
        /* <DEDUP_REMOVED lines=41> */
.L_x_1049:
[----:B------:R-:W-:Y:S01]  /*0810*/  SHF.R.S32.HI R21, RZ, 0x1f, R24 ;  /* 0x0000001fff157819 */ /* 0x000fe20000011418 */
[----:B------:R-:W-:Y:S01]  /*0820*/  IMAD.IADD R244, R22, 0x1, -R28 ;  /* 0x0000000116f47824 */ /* 0x000fe200078e0a1c */
[----:B------:R-:W-:Y:S02]  /*0830*/  BSSY B0, `(.L_x_1050) ;  /* 0x000002b000007945 */ /* 0x000fe40003800000 */
[CC--:B------:R-:W-:Y:S02]  /*0840*/  LEA.HI R0, R21.reuse, R24.reuse, RZ, 0x3 ;  /* 0x0000001815007211 */ /* 0x0c0fe400078f18ff */
[----:B------:R-:W-:Y:S02]  /*0850*/  LEA.HI R4, R21, R24, RZ, 0x6 ;  /* 0x0000001815047211 */ /* 0x000fe400078f30ff */
[----:B------:R-:W-:-:S02]  /*0860*/  SHF.R.S32.HI R240, RZ, 0x3, R0 ;  /* 0x00000003fff07819 */ /* 0x000fc40000011400 */
[----:B------:R-:W-:Y:S01]  /*0870*/  LOP3.LUT R2, R0, 0xfffffff8, RZ, 0xc0, !PT ;  /* 0xfffffff800027812 */ /* 0x000fe200078ec0ff */
[----:B------:R-:W-:Y:S01]  /*0880*/  IMAD.SHL.U32 R4, R4, 0x8, RZ ;  /* 0x0000000804047824 */ /* 0x000fe200078e00ff */
[----:B------:R-:W-:Y:S01]  /*0890*/  SHF.R.S32.HI R241, RZ, 0x1f, R240 ;  /* 0x0000001ffff17819 */ /* 0x000fe200000114f0 */
[----:B------:R-:W-:Y:S01]  /*08a0*/  IMAD.SHL.U32 R0, R240, 0x40, RZ ;  /* 0x00000040f0007824 */ /* 0x000fe200078e00ff */
[----:B------:R-:W-:Y:S01]  /*08b0*/  LEA.HI R23, R21, R24, RZ, 0x5 ;  /* 0x0000001815177211 */ /* 0x000fe200078f28ff */
[----:B------:R-:W-:Y:S02]  /*08c0*/  IMAD.IADD R19, R24, 0x1, -R2 ;  /* 0x0000000118137824 */ /* 0x000fe400078e0a02 */
[----:B------:R-:W-:Y:S01]  /*08d0*/  IMAD.WIDE R234, R234, 0x80, R240 ;  /* 0x00000080eaea7825 */ /* 0x000fe200078e02f0 */
[----:B------:R-:W-:Y:S02]  /*08e0*/  LOP3.LUT R2, R0, 0x1c0, RZ, 0xc0, !PT ;  /* 0x000001c000027812 */ /* 0x000fe400078ec0ff */
[----:B------:R-:W-:Y:S01]  /*08f0*/  SHF.R.S32.HI R18, RZ, 0x5, R23 ;  /* 0x00000005ff127819 */ /* 0x000fe20000011417 */
[----:B------:R-:W-:-:S05]  /*0900*/  IMAD.SHL.U32 R236, R19, 0x8, RZ ;  /* 0x0000000813ec7824 */ /* 0x000fca00078e00ff */
[----:B------:R-:W-:Y:S02]  /*0910*/  LOP3.LUT R0, R2, 0x38, R236, 0xf8, !PT ;  /* 0x0000003802007812 */ /* 0x000fe400078ef8ec */
[----:B------:R-:W-:Y:S02]  /*0920*/  SHF.R.U32.HI R2, RZ, 0x3, R2 ;  /* 0x00000003ff027819 */ /* 0x000fe40000011602 */
[----:B------:R-:W-:Y:S02]  /*0930*/  SHF.R.S32.HI R237, RZ, 0x1f, R236 ;  /* 0x0000001fffed7819 */ /* 0x000fe400000114ec */
[----:B------:R-:W-:Y:S02]  /*0940*/  LOP3.LUT R0, R0, R2, RZ, 0x3c, !PT ;  /* 0x0000000200007212 */ /* 0x000fe400078e3cff */
[----:B------:R-:W-:Y:S02]  /*0950*/  IADD3 R2, P0, R236, R9, RZ ;  /* 0x00000009ec027210 */ /* 0x000fe40007f1e0ff */
[----:B------:R-:W-:Y:S01]  /*0960*/  LOP3.LUT R4, R0, 0xfffffe00, R4, 0xf8, !PT ;  /* 0xfffffe0000047812 */ /* 0x000fe200078ef804 */
[----:B------:R-:W-:-:S02]  /*0970*/  IMAD R0, R17, c[0x0][0x1a8], RZ ;  /* 0x00006a0011007a24 */ /* 0x000fc400078e02ff */
[----:B------:R-:W-:Y:S01]  /*0980*/  IMAD.X R3, R237, 0x1, R11, P0 ;  /* 0x00000001ed037824 */ /* 0x000fe200000e060b */
[----:B------:R-:W-:Y:S01]  /*0990*/  ISETP.GE.AND P0, PT, R240, R244, PT ;  /* 0x000000f4f000720c */ /* 0x000fe20003f06270 */
[C---:B------:R-:W-:Y:S01]  /*09a0*/  IMAD R0, R16.reuse, c[0x0][0x1ac], R0 ;  /* 0x00006b0010007a24 */ /* 0x040fe200078e0200 */
[----:B------:R-:W-:Y:S01]  /*09b0*/  SHF.R.S32.HI R11, RZ, 0x1f, R10 ;  /* 0x0000001fff0b7819 */ /* 0x000fe2000001140a */
[----:B------:R-:W-:-:S04]  /*09c0*/  IMAD.WIDE.U32 R8, R16, c[0x0][0x1a8], R2 ;  /* 0x00006a0010087a25 */ /* 0x000fc800078e0002 */
[----:B------:R-:W-:Y:S02]  /*09d0*/  IMAD.SHL.U32 R200, R4, 0x2, RZ ;  /* 0x0000000204c87824 */ /* 0x000fe400078e00ff */
[----:B------:R-:W-:-:S04]  /*09e0*/  IMAD.IADD R7, R9, 0x1, R0 ;  /* 0x0000000109077824 */ /* 0x000fc800078e0200 */
        /* <DEDUP_REMOVED lines=15> */
.L_x_1051:
[----:B------:R-:W-:Y:S05]  /*0ae0*/  BSYNC B0 ;  /* 0x0000000000007941 */ /* 0x000fea0003800000 */
.L_x_1050:
        /* <DEDUP_REMOVED lines=22> */
.L_x_1053:
[----:B------:R-:W-:Y:S05]  /*0c50*/  BSYNC B0 ;  /* 0x0000000000007941 */ /* 0x000fea0003800000 */
.L_x_1052:
[----:B------:R-:W-:Y:S01]  /*0c60*/  IADD3 R31, R240, 0x20, RZ ;  /* 0x00000020f01f7810 */ /* 0x000fe20007ffe0ff */
[----:B------:R-:W-:Y:S03]  /*0c70*/  BSSY B0, `(.L_x_1054) ;  /* 0x0000015000007945 */ /* 0x000fe60003800000 */
[----:B------:R-:W-:Y:S01]  /*0c80*/  ISETP.GE.AND P0, PT, R31, R244, PT ;  /* 0x000000f41f00720c */ /* 0x000fe20003f06270 */
[----:B------:R1:W-:-:S12]  /*0c90*/  STL [R1], R31 ;  /* 0x0000001f01007387 */ /* 0x0003d80000100800 */
        /* <DEDUP_REMOVED lines=18> */
.L_x_1055:
[----:B------:R-:W-:Y:S05]  /*0dc0*/  BSYNC B0 ;  /* 0x0000000000007941 */ /* 0x000fea0003800000 */
.L_x_1054:
        /* <DEDUP_REMOVED lines=22> */
.L_x_1057:
[----:B------:R-:W-:Y:S05]  /*0f30*/  BSYNC B0 ;  /* 0x0000000000007941 */ /* 0x000fea0003800000 */
.L_x_1056:
        /* <DEDUP_REMOVED lines=22> */
.L_x_1059:
[----:B------:R-:W-:Y:S05]  /*10a0*/  BSYNC B0 ;  /* 0x0000000000007941 */ /* 0x000fea0003800000 */
.L_x_1058:
        /* <DEDUP_REMOVED lines=22> */
.L_x_1061:
[----:B------:R-:W-:Y:S05]  /*1210*/  BSYNC B0 ;  /* 0x0000000000007941 */ /* 0x000fea0003800000 */
.L_x_1060:
        /* <DEDUP_REMOVED lines=22> */
.L_x_1063:
[----:B------:R-:W-:Y:S05]  /*1380*/  BSYNC B0 ;  /* 0x0000000000007941 */ /* 0x000fea0003800000 */
.L_x_1062:
        /* <DEDUP_REMOVED lines=26> */
.L_x_1065:
[----:B------:R-:W-:Y:S05]  /*1530*/  BSYNC B0 ;  /* 0x0000000000007941 */ /* 0x000fea0003800000 */
.L_x_1064:
[----:B-1----:R-:W-:Y:S01]  /*1540*/  IMAD R0, R241, c[0x0][0x198], RZ ;  /* 0x00006600f1007a24 */ /* 0x002fe200078e02ff */
[----:B------:R-:W-:Y:S01]  /*1550*/  LEA.HI R21, R21, R24, RZ, 0x4 ;  /* 0x0000001815157211 */ /* 0x000fe200078f20ff */
[----:B--2---:R-:W-:Y:S01]  /*1560*/  IMAD.WIDE.U32 R4, R240, c[0x0][0x198], R236 ;  /* 0x00006600f0047a25 */ /* 0x004fe200078e00ec */
[----:B------:R-:W-:Y:S01]  /*1570*/  IADD3 R20, R246, -0x1, RZ ;  /* 0xfffffffff6147810 */ /* 0x000fe20007ffe0ff */
[----:B------:R-:W-:Y:S01]  /*1580*/  BSSY B0, `(.L_x_1066) ;  /* 0x0000035000007945 */ /* 0x000fe20003800000 */
[----:B------:R-:W-:Y:S01]  /*1590*/  MOV R29, 0x20 ;  /* 0x00000020001d7802 */ /* 0x000fe20000000f00 */
[----:B------:R-:W-:Y:S01]  /*15a0*/  IMAD R6, R240, c[0x0][0x19c], R0 ;  /* 0x00006700f0067a24 */ /* 0x000fe200078e0200 */
[----:B------:R-:W-:Y:S01]  /*15b0*/  LOP3.LUT R0, R21, 0xfffffff0, RZ, 0xc0, !PT ;  /* 0xfffffff015007812 */ /* 0x000fe200078ec0ff */
[----:B------:R-:W-:Y:S01]  /*15c0*/  IMAD R7, R241, c[0x0][0x1a0], RZ ;  /* 0x00006800f1077a24 */ /* 0x000fe200078e02ff */
[----:B------:R-:W-:Y:S01]  /*15d0*/  IADD3 R4, P0, R14, R4, RZ ;  /* 0x000000040e047210 */ /* 0x000fe20007f1e0ff */
[----:B------:R-:W-:Y:S01]  /*15e0*/  IMAD.WIDE.U32 R2, R240, c[0x0][0x1a0], R236 ;  /* 0x00006800f0027a25 */ /* 0x000fe200078e00ec */
[----:B------:R-:W-:-:S02]  /*15f0*/  MOV R178, R20 ;  /* 0x0000001400b27202 */ /* 0x000fc40000000f00 */
[----:B------:R-:W-:Y:S01]  /*1600*/  IADD3.X R5, R15, R5, R6, P0, !PT ;  /* 0x000000050f057210 */ /* 0x000fe200007fe406 */
[----:B------:R-:W-:Y:S01]  /*1610*/  IMAD.IADD R0, R24, 0x1, -R0 ;  /* 0x0000000118007824 */ /* 0x000fe200078e0a00 */
[----:B------:R-:W-:Y:S01]  /*1620*/  IADD3 R2, P0, R12, R2, RZ ;  /* 0x000000020c027210 */ /* 0x000fe20007f1e0ff */
[----:B------:R-:W-:Y:S01]  /*1630*/  IMAD R6, R240, c[0x0][0x1a4], R7 ;  /* 0x00006900f0067a24 */ /* 0x000fe200078e0207 */
[----:B------:R-:W-:Y:S01]  /*1640*/  SHF.R.S32.HI R12, RZ, 0x1f, R20 ;  /* 0x0000001fff0c7819 */ /* 0x000fe20000011414 */
[C---:B------:R-:W-:Y:S01]  /*1650*/  IMAD R7, R11.reuse, c[0x0][0x1b8], RZ ;  /* 0x00006e000b077a24 */ /* 0x040fe200078e02ff */
[----:B------:R-:W-:Y:S01]  /*1660*/  SHF.R.S32.HI R9, RZ, 0x1f, R0 ;  /* 0x0000001fff097819 */ /* 0x000fe20000011400 */
[----:B------:R-:W-:Y:S01]  /*1670*/  IMAD R8, R11, c[0x0][0x1b0], RZ ;  /* 0x00006c000b087a24 */ /* 0x000fe200078e02ff */
[----:B------:R-:W-:Y:S01]  /*1680*/  IADD3.X R3, R13, R3, R6, P0, !PT ;  /* 0x000000030d037210 */ /* 0x000fe200007fe406 */
[----:B------:R-:W-:Y:S01]  /*1690*/  IMAD.WIDE.U32 R242, R10, c[0x0][0x1b0], R4 ;  /* 0x00006c000af27a25 */ /* 0x000fe200078e0004 */
[----:B------:R-:W-:-:S03]  /*16a0*/  LEA.HI R6, R9, R0, RZ, 0x3 ;  /* 0x0000000009067211 */ /* 0x000fc600078f18ff */
[----:B------:R-:W-:Y:S01]  /*16b0*/  IMAD R9, R10, c[0x0][0x1bc], R7 ;  /* 0x00006f000a097a24 */ /* 0x000fe200078e0207 */
[----:B------:R-:W-:Y:S01]  /*16c0*/  LOP3.LUT R7, R6, 0xfffffff8, RZ, 0xc0, !PT ;  /* 0xfffffff806077812 */ /* 0x000fe200078ec0ff */
[----:B------:R-:W-:Y:S01]  /*16d0*/  IMAD.WIDE.U32 R34, R10, c[0x0][0x1b8], R2 ;  /* 0x00006e000a227a25 */ /* 0x000fe200078e0002 */
[----:B------:R-:W-:Y:S02]  /*16e0*/  LOP3.LUT R2, R23, 0xffffffe0, RZ, 0xc0, !PT ;  /* 0xffffffe017027812 */ /* 0x000fe400078ec0ff */
[----:B------:R-:W-:Y:S01]  /*16f0*/  IADD3 R13, R0, -R7, RZ ;  /* 0x80000007000d7210 */ /* 0x000fe20007ffe0ff */
[----:B------:R-:W-:Y:S01]  /*1700*/  IMAD R8, R10, c[0x0][0x1b4], R8 ;  /* 0x00006d000a087a24 */ /* 0x000fe200078e0208 */
[----:B------:R-:W-:Y:S01]  /*1710*/  IADD3 R37, R35, R9, RZ ;  /* 0x0000000923257210 */ /* 0x000fe20007ffe0ff */
[----:B------:R1:W-:Y:S01]  /*1720*/  STL.64 [R1+0x10], R34 ;  /* 0x0000102201007387 */ /* 0x0003e20000100a00 */
[----:B------:R-:W-:Y:S02]  /*1730*/  IMAD R10, R20, -0x40, R70 ;  /* 0xffffffc0140a7824 */ /* 0x000fe400078e0246 */
[----:B------:R-:W-:Y:S01]  /*1740*/  IMAD R0, R165, R20, RZ ;  /* 0x00000014a5007224 */ /* 0x000fe200078e02ff */
[----:B------:R1:W-:Y:S01]  /*1750*/  STL [R1+0xc], R37 ;  /* 0x00000c2501007387 */ /* 0x0003e20000100800 */
[----:B------:R-:W-:Y:S01]  /*1760*/  IMAD.IADD R239, R243, 0x1, R8 ;  /* 0x00000001f3ef7824 */ /* 0x000fe200078e0208 */
[----:B------:R-:W-:Y:S01]  /*1770*/  ISETP.GE.AND P0, PT, R240, R10, PT ;  /* 0x0000000af000720c */ /* 0x000fe20003f06270 */
[----:B------:R-:W-:-:S02]  /*1780*/  IMAD.MOV.U32 R238, RZ, RZ, R242 ;  /* 0x000000ffffee7224 */ /* 0x000fc400078e00f2 */
[----:B------:R-:W-:Y:S01]  /*1790*/  IMAD.MOV.U32 R23, RZ, RZ, 0x10 ;  /* 0x00000010ff177424 */ /* 0x000fe200078e00ff */
[----:B------:R-:W-:Y:S01]  /*17a0*/  R2P PR, R13, 0x6 ;  /* 0x000000060d007804 */ /* 0x000fe20000000000 */
[----:B------:R-:W-:Y:S02]  /*17b0*/  IMAD.IADD R11, R24, 0x1, -R2 ;  /* 0x00000001180b7824 */ /* 0x000fe400078e0a02 */
[-C--:B------:R-:W-:Y:S01]  /*17c0*/  IMAD R7, R12, R166.reuse, R0 ;  /* 0x000000a60c077224 */ /* 0x080fe200078e0200 */
[----:B------:R-:W-:Y:S01]  /*17d0*/  SHF.L.U32 R0, R6, 0x6, RZ ;  /* 0x0000000606007819 */ /* 0x000fe200000006ff */
[----:B------:R-:W-:Y:S01]  /*17e0*/  IMAD.WIDE.U32 R2, R20, R166, R238 ;  /* 0x000000a614027225 */ /* 0x000fe200078e00ee */
        /* <DEDUP_REMOVED lines=14> */
.L_x_1067:
[----:B------:R-:W-:Y:S05]  /*18d0*/  BSYNC B0 ;  /* 0x0000000000007941 */ /* 0x000fea0003800000 */
.L_x_1066:
        /* <DEDUP_REMOVED lines=16> */
.L_x_1069:
[----:B------:R-:W-:Y:S05]  /*19e0*/  BSYNC B0 ;  /* 0x0000000000007941 */ /* 0x000fea0003800000 */
.L_x_1068:
[----:B------:R-:W-:Y:S01]  /*19f0*/  ISETP.GE.AND P0, PT, R31, R10, PT ;  /* 0x0000000a1f00720c */ /* 0x000fe20003f06270 */
[----:B------:R-:W-:-:S12]  /*1a00*/  BSSY B0, `(.L_x_1070) ;  /* 0x000000e000007945 */ /* 0x000fd80003800000 */
        /* <DEDUP_REMOVED lines=13> */
.L_x_1071:
[----:B------:R-:W-:Y:S05]  /*1ae0*/  BSYNC B0 ;  /* 0x0000000000007941 */ /* 0x000fea0003800000 */
.L_x_1070:
        /* <DEDUP_REMOVED lines=17> */
.L_x_1073:
[----:B------:R-:W-:Y:S05]  /*1c00*/  BSYNC B0 ;  /* 0x0000000000007941 */ /* 0x000fea0003800000 */
.L_x_1072:
[----:B------:R-:W-:Y:S01]  /*1c10*/  ISETP.NE.U32.AND P3, PT, RZ, c[0x0][0x318], PT ;  /* 0x0000c600ff007a0c */ /* 0x000fe20003f65070 */
[----:B------:R-:W0:Y:S01]  /*1c20*/  LDGDEPBAR ;  /* 0x00000000000079af */ /* 0x000e220000000000 */
[----:B------:R-:W-:Y:S02]  /*1c30*/  IMAD.MOV.U32 R220, RZ, RZ, R36 ;  /* 0x000000ffffdc7224 */ /* 0x000fe400078e0024 */
[----:B------:R-:W-:Y:S01]  /*1c40*/  ISETP.NE.AND.EX P3, PT, RZ, c[0x0][0x31c], PT, P3 ;  /* 0x0000c700ff007a0c */ /* 0x000fe20003f65330 */
[----:B------:R-:W-:-:S12]  /*1c50*/  IMAD.MOV.U32 R221, RZ, RZ, R37 ;  /* 0x000000ffffdd7224 */ /* 0x000fd800078e0025 */
[----:B------:R-:W-:Y:S01]  /*1c60*/  @P3 SHF.R.S32.HI R0, RZ, 0x1f, R25 ;  /* 0x0000001fff003819 */ /* 0x000fe20000011419 */
[----:B-1----:R-:W-:-:S04]  /*1c70*/  @P3 IMAD.WIDE.U32 R2, R25, c[0x0][0x320], R16 ;  /* 0x0000c80019023a25 */ /* 0x002fc800078e0010 */
[----:B------:R-:W-:Y:S01]  /*1c80*/  @P3 IMAD R0, R0, c[0x0][0x320], RZ ;  /* 0x0000c80000003a24 */ /* 0x000fe200078e02ff */
[----:B------:R-:W-:Y:S01]  /*1c90*/  @P3 LEA R6, P0, R2, c[0x0][0x318], 0x2 ;  /* 0x0000c60002063a11 */ /* 0x000fe200078010ff */
[----:B------:R-:W-:Y:S01]  /*1ca0*/  IMAD.MOV.U32 R216, RZ, RZ, c[0x0][0x1a0] ;  /* 0x00006800ffd87624 */ /* 0x000fe200078e00ff */
[----:B------:R-:W-:Y:S01]  /*1cb0*/  SHF.R.S32.HI R8, RZ, 0x4, R21 ;  /* 0x00000004ff087819 */ /* 0x000fe20000011415 */
[----:B------:R-:W-:Y:S01]  /*1cc0*/  @P3 IMAD R0, R25, c[0x0][0x324], R0 ;  /* 0x0000c90019003a24 */ /* 0x000fe200078e0200 */
[----:B------:R-:W-:-:S04]  /*1cd0*/  DEPBAR.LE SB0, 0x0 ;  /* 0x000080000000791a */ /* 0x000fc80000000000 */
[----:B------:R-:W-:-:S05]  /*1ce0*/  @P3 IMAD.IADD R0, R3, 0x1, R0 ;  /* 0x0000000103003824 */ /* 0x000fca00078e0200 */
[----:B------:R-:W-:-:S05]  /*1cf0*/  @P3 LEA.HI.X R7, R2, c[0x0][0x31c], R0, 0x2, P0 ;  /* 0x0000c70002073a11 */ /* 0x000fca00000f1400 */
[----:B------:R1:W5:Y:S01]  /*1d00*/  @P3 LDG.E R14, [R6.64] ;  /* 0x00000006060e3981 */ /* 0x000362000c1e1900 */
[C---:B------:R-:W-:Y:S01]  /*1d10*/  IMAD.SHL.U32 R0, R19.reuse, 0x40, RZ ;  /* 0x0000004013007824 */ /* 0x040fe200078e00ff */
[----:B------:R-:W-:Y:S01]  /*1d20*/  SHF.L.U64.HI R222, R216, R27, c[0x0][0x1a4] ;  /* 0x00006900d8de7619 */ /* 0x000fe2000001021b */
[C---:B------:R-:W-:Y:S01]  /*1d30*/  IMAD.SHL.U32 R2, R240.reuse, 0x8, RZ ;  /* 0x00000008f0027824 */ /* 0x040fe200078e00ff */
[----:B------:R-:W-:Y:S01]  /*1d40*/  ISETP.GE.AND P0, PT, R240, R10, PT ;  /* 0x0000000af000720c */ /* 0x000fe20003f06270 */
[----:B------:R-:W-:Y:S01]  /*1d50*/  IMAD.SHL.U32 R219, R216, 0x40, RZ ;  /* 0x00000040d8db7824 */ /* 0x000fe200078e00ff */
[----:B------:R-:W-:Y:S01]  /*1d60*/  LOP3.LUT R0, R0, 0x1c0, RZ, 0xc0, !PT ;  /* 0x000001c000007812 */ /* 0x000fe200078ec0ff */
[----:B------:R-:W-:Y:S01]  /*1d70*/  BAR.SYNC.DEFER_BLOCKING 0x0 ;  /* 0x0000000000007b1d */ /* 0x000fe20000010000 */
[----:B------:R-:W-:Y:S01]  /*1d80*/  IMAD.MOV.U32 R220, RZ, RZ, R34 ;  /* 0x000000ffffdc7224 */ /* 0x000fe200078e0022 */
[C---:B------:R-:W-:Y:S01]  /*1d90*/  LOP3.LUT P2, RZ, R19.reuse, 0x2, RZ, 0xc0, !PT ;  /* 0x0000000213ff7812 */ /* 0x040fe2000784c0ff */
[----:B------:R-:W-:Y:S01]  /*1da0*/  IMAD.SHL.U32 R24, R24, 0x2, RZ ;  /* 0x0000000218187824 */ /* 0x000fe200078e00ff */
[----:B------:R-:W-:Y:S01]  /*1db0*/  LOP3.LUT R3, R0, 0x8, R2, 0xf8, !PT ;  /* 0x0000000800037812 */ /* 0x000fe200078ef802 */
[----:B------:R-:W-:Y:S01]  /*1dc0*/  IMAD.MOV.U32 R68, RZ, RZ, RZ ;  /* 0x000000ffff447224 */ /* 0x000fe200078e00ff */
[----:B------:R-:W-:Y:S01]  /*1dd0*/  SHF.R.U32.HI R2, RZ, 0x3, R0 ;  /* 0x00000003ff027819 */ /* 0x000fe20000011600 */
[----:B------:R-:W-:Y:S01]  /*1de0*/  IMAD R0, R222, R20, RZ ;  /* 0x00000014de007224 */ /* 0x000fe200078e02ff */
[----:B------:R-:W-:Y:S01]  /*1df0*/  LOP3.LUT P1, RZ, R19, 0x4, RZ, 0xc0, !PT ;  /* 0x0000000413ff7812 */ /* 0x000fe2000782c0ff */
[----:B------:R-:W-:Y:S01]  /*1e00*/  BSSY B0, `(.L_x_1074) ;  /* 0x0000030000007945 */ /* 0x000fe20003800000 */
[----:B------:R-:W-:-:S02]  /*1e10*/  LOP3.LUT R9, R3, R2, RZ, 0x3c, !PT ;  /* 0x0000000203097212 */ /* 0x000fc400078e3cff */
[----:B------:R-:W-:Y:S02]  /*1e20*/  LOP3.LUT R215, R24, 0x6, RZ, 0xc0, !PT ;  /* 0x0000000618d77812 */ /* 0x000fe400078ec0ff */
[----:B-1----:R-:W-:Y:S02]  /*1e30*/  LEA.HI R6, R21, R8, RZ, 0x1 ;  /* 0x0000000815067211 */ /* 0x002fe400078f08ff */
[----:B------:R-:W-:Y:S02]  /*1e40*/  SHF.R.S32.HI R7, RZ, 0x1f, R11 ;  /* 0x0000001fff077819 */ /* 0x000fe4000001140b */
[----:B------:R-:W-:Y:S02]  /*1e50*/  LOP3.LUT R6, R6, 0xfffffffe, RZ, 0xc0, !PT ;  /* 0xfffffffe06067812 */ /* 0x000fe400078ec0ff */
[----:B------:R-:W-:Y:S01]  /*1e60*/  LEA.HI R7, R7, R11, RZ, 0x2 ;  /* 0x0000000b07077211 */ /* 0x000fe200078f10ff */
[----:B------:R-:W-:Y:S01]  /*1e70*/  IMAD R11, R12, R219, R0 ;  /* 0x000000db0c0b7224 */ /* 0x000fe200078e0200 */
[----:B------:R-:W-:Y:S01]  /*1e80*/  @P0 STS.128 [R200+0x6000], RZ ;  /* 0x006000ffc8000388 */ /* 0x000fe20000000c00 */
[----:B------:R-:W-:Y:S01]  /*1e90*/  IMAD.IADD R8, R8, 0x1, -R6 ;  /* 0x0000000108087824 */ /* 0x000fe200078e0a06 */
[----:B------:R-:W-:Y:S01]  /*1ea0*/  SHF.R.S32.HI R6, RZ, 0x1f, R18 ;  /* 0x0000001fff067819 */ /* 0x000fe20000011412 */
[----:B------:R-:W-:Y:S01]  /*1eb0*/  IMAD.SHL.U32 R0, R13, 0x40, RZ ;  /* 0x000000400d007824 */ /* 0x000fe200078e00ff */
[----:B------:R-:W-:Y:S01]  /*1ec0*/  SHF.R.S32.HI R33, RZ, 0x2, R7 ;  /* 0x00000002ff217819 */ /* 0x000fe20000011407 */
[----:B------:R-:W-:Y:S01]  /*1ed0*/  IMAD.SHL.U32 R2, R8, 0x8, RZ ;  /* 0x0000000808027824 */ /* 0x000fe200078e00ff */
[----:B------:R-:W-:Y:S01]  /*1ee0*/  LEA.HI R6, R6, R18, RZ, 0x2 ;  /* 0x0000001206067211 */ /* 0x000fe200078f10ff */
[----:B------:R-:W5:Y:S01]  /*1ef0*/  @P3 MUFU.RCP R13, c[0x0][0x238] ;  /* 0x00008e00000d3b08 */ /* 0x000f620000001000 */
[----:B------:R-:W-:Y:S01]  /*1f00*/  LOP3.LUT R0, R0, 0x1c0, RZ, 0xc0, !PT ;  /* 0x000001c000007812 */ /* 0x000fe200078ec0ff */
[----:B------:R-:W-:Y:S01]  /*1f10*/  STL [R1+0x20], R33 ;  /* 0x0000202101007387 */ /* 0x000fe20000100800 */
[----:B------:R-:W-:-:S02]  /*1f20*/  IMAD R12, R18, 0x10, R28 ;  /* 0x00000010120c7824 */ /* 0x000fc400078e021c */
[----:B------:R-:W-:Y:S02]  /*1f30*/  LOP3.LUT R7, R0, 0x8, R2, 0xf8, !PT ;  /* 0x0000000800077812 */ /* 0x000fe400078ef802 */
[----:B------:R-:W-:Y:S01]  /*1f40*/  LOP3.LUT R2, R6, 0xfffffffc, RZ, 0xc0, !PT ;  /* 0xfffffffc06027812 */ /* 0x000fe200078ec0ff */
[----:B------:R-:W-:Y:S01]  /*1f50*/  IMAD R6, R8, 0x200, R9 ;  /* 0x0000020008067824 */ /* 0x000fe200078e0209 */
[----:B------:R-:W-:Y:S01]  /*1f60*/  SHF.R.U32.HI R3, RZ, 0x3, R0 ;  /* 0x00000003ff037819 */ /* 0x000fe20000011600 */
[----:B------:R-:W-:Y:S01]  /*1f70*/  IMAD.WIDE.U32 R8, R20, R219, R220 ;  /* 0x000000db14087225 */ /* 0x000fe200078e00dc */
[----:B------:R-:W-:Y:S02]  /*1f80*/  IADD3 R0, R12, 0x1, R33 ;  /* 0x000000010c007810 */ /* 0x000fe40007ffe021 */
[----:B------:R-:W-:Y:S01]  /*1f90*/  LOP3.LUT R3, R7, R3, RZ, 0x3c, !PT ;  /* 0x0000000307037212 */ /* 0x000fe200078e3cff */
[----:B------:R-:W-:Y:S01]  /*1fa0*/  IMAD.IADD R2, R18, 0x1, -R2 ;  /* 0x0000000112027824 */ /* 0x000fe200078e0a02 */
[----:B------:R-:W-:Y:S01]  /*1fb0*/  IADD3 R12, R70, R0, -R22 ;  /* 0x00000000460c7210 */ /* 0x000fe20007ffe816 */
[----:B------:R-:W-:-:S02]  /*1fc0*/  IMAD R0, R18, 0x400, R15 ;  /* 0x0000040012007824 */ /* 0x000fc400078e020f */
[----:B------:R-:W-:Y:S01]  /*1fd0*/  IMAD.IADD R7, R15, 0x1, R3 ;  /* 0x000000010f077824 */ /* 0x000fe200078e0203 */
[----:B------:R1:W-:Y:S01]  /*1fe0*/  STL [R1+0x34], R2 ;  /* 0x0000340201007387 */ /* 0x0003e20000100800 */
[----:B------:R-:W-:Y:S01]  /*1ff0*/  IMAD.IADD R3, R3, 0x1, R0 ;  /* 0x0000000103037824 */ /* 0x000fe200078e0200 */
[----:B------:R-:W-:Y:S01]  /*2000*/  SEL R0, R29, 0xffffffe0, !P1 ;  /* 0xffffffe01d007807 */ /* 0x000fe20004800000 */
[----:B------:R-:W-:Y:S01]  /*2010*/  IMAD.IADD R11, R9, 0x1, R11 ;  /* 0x00000001090b7824 */ /* 0x000fe200078e020b */
[----:B------:R2:W-:Y:S01]  /*2020*/  STL.64 [R1+0x8], R220 ;  /* 0x000008dc01007387 */ /* 0x0005e20000100a00 */
[----:B------:R-:W-:Y:S02]  /*2030*/  IADD3 R71, R12, c[0x0][0x2e8], RZ ;  /* 0x0000ba000c477a10 */ /* 0x000fe40007ffe0ff */
[----:B-1----:R-:W-:Y:S01]  /*2040*/  SEL R2, R23, 0xfffffff0, !P2 ;  /* 0xfffffff017027807 */ /* 0x002fe20005000000 */
[----:B-----5:R-:W-:Y:S01]  /*2050*/  @P3 FMUL.FTZ R68, R14, R13 ;  /* 0x0000000d0e443220 */ /* 0x020fe20000410000 */
        /* <DEDUP_REMOVED lines=10> */
.L_x_1075:
[----:B--2---:R-:W-:Y:S05]  /*2100*/  BSYNC B0 ;  /* 0x0000000000007941 */ /* 0x004fea0003800000 */
.L_x_1074:
        /* <DEDUP_REMOVED lines=17> */
.L_x_1077:
[----:B------:R-:W-:Y:S05]  /*2220*/  BSYNC B0 ;  /* 0x0000000000007941 */ /* 0x000fea0003800000 */
.L_x_1076:
        /* <DEDUP_REMOVED lines=8> */
[----:B-1----:R-:W-:-:S04]  /*22b0*/  LEA R13, P0, R216, R8, 0x5 ;  /* 0x00000008d80d7211 */ /* 0x002fc800078028ff */
[----:B------:R-:W-:Y:S02]  /*22c0*/  LEA.HI.X R14, R216, R11, R14, 0x5, P0 ;  /* 0x0000000bd80e7211 */ /* 0x000fe400000f2c0e */
[----:B------:R-:W-:-:S04]  /*22d0*/  LEA R12, P0, R13, c[0x0][0x170], 0x1 ;  /* 0x00005c000d0c7a11 */ /* 0x000fc800078008ff */
[----:B------:R-:W-:-:S05]  /*22e0*/  LEA.HI.X R13, R13, c[0x0][0x174], R14, 0x1, P0 ;  /* 0x00005d000d0d7a11 */ /* 0x000fca00000f0c0e */
[----:B------:R-:W-:Y:S01]  /*22f0*/  @!PT LDS RZ, [RZ] ;  /* 0x00000000fffff984 */ /* 0x000fe20000000800 */
[----:B------:R-:W-:Y:S01]  /*2300*/  @!PT LDS RZ, [RZ] ;  /* 0x00000000fffff984 */ /* 0x000fe20000000800 */
[----:B------:R-:W-:Y:S01]  /*2310*/  @!PT LDS RZ, [RZ] ;  /* 0x00000000fffff984 */ /* 0x000fe20000000800 */
[----:B------:R1:W-:Y:S04]  /*2320*/  LDGSTS.E.BYPASS.LTC128B.128 [R200+0x7000], [R12.64] ;  /* 0x070000000cc87fae */ /* 0x0003e8000b901d46 */
.L_x_1079:
[----:B------:R-:W-:Y:S05]  /*2330*/  BSYNC B0 ;  /* 0x0000000000007941 */ /* 0x000fea0003800000 */
.L_x_1078:
        /* <DEDUP_REMOVED lines=18> */
.L_x_1081:
[----:B------:R-:W-:Y:S05]  /*2460*/  BSYNC B0 ;  /* 0x0000000000007941 */ /* 0x000fea0003800000 */
.L_x_1080:
[----:B------:R-:W-:Y:S01]  /*2470*/  IMAD.SHL.U32 R196, R3, 0x2, RZ ;  /* 0x0000000203c47824 */ /* 0x000fe200078e00ff */
[----:B------:R-:W0:Y:S01]  /*2480*/  LDGDEPBAR ;  /* 0x00000000000079af */ /* 0x000e220000000000 */
[----:B------:R-:W-:Y:S02]  /*2490*/  IMAD.SHL.U32 R188, R6, 0x2, RZ ;  /* 0x0000000206bc7824 */ /* 0x000fe400078e00ff */
[----:B------:R-:W-:Y:S01]  /*24a0*/  IMAD R199, R4, 0x2, R196 ;  /* 0x0000000204c77824 */ /* 0x000fe200078e02c4 */
[----:B------:R-:W-:Y:S01]  /*24b0*/  LDSM.16.M88.4 R16, [R196] ;  /* 0x00000000c410783b */ /* 0x000fe20000000200 */
[--C-:B------:R-:W-:Y:S01]  /*24c0*/  IMAD R194, R2, 0x2, R188.reuse ;  /* 0x0000000202c27824 */ /* 0x100fe200078e02bc */
[----:B------:R-:W-:Y:S01]  /*24d0*/  IADD3 R3, R188, 0x4000, RZ ;  /* 0x00004000bc037810 */ /* 0x000fe20007ffe0ff */
[----:B------:R-:W-:Y:S01]  /*24e0*/  IMAD R6, R0, 0x2, R188 ;  /* 0x0000000200067824 */ /* 0x000fe200078e02bc */
[----:B------:R-:W5:Y:S01]  /*24f0*/  LDSM.16.M88.4 R40, [R188+0x4000] ;  /* 0x00400000bc28783b */ /* 0x000f620000000200 */
[----:B------:R-:W-:-:S02]  /*2500*/  IMAD R197, R5, 0x2, R196 ;  /* 0x0000000205c57824 */ /* 0x000fc400078e02c4 */
[----:B------:R-:W-:Y:S01]  /*2510*/  IMAD R69, R20, 0x40, R215 ;  /* 0x0000004014457824 */ /* 0x000fe200078e02d7 */
[----:B-1----:R-:W1:Y:S01]  /*2520*/  LDSM.16.M88.4 R12, [R196+0x2000] ;  /* 0x00200000c40c783b */ /* 0x002e620000000200 */
[----:B------:R-:W-:Y:S01]  /*2530*/  IMAD R195, R0, 0x2, R3 ;  /* 0x0000000200c37824 */ /* 0x000fe200078e0203 */
[----:B------:R-:W-:Y:S01]  /*2540*/  IADD3 R3, R71, 0x48, RZ ;  /* 0x0000004847037810 */ /* 0x000fe20007ffe0ff */
[----:B------:R-:W-:Y:S01]  /*2550*/  IMAD R198, R4, 0x2, R197 ;  /* 0x0000000204c67824 */ /* 0x000fe200078e02c5 */
[----:B------:R-:W2:Y:S01]  /*2560*/  LDSM.16.M88.4 R44, [R188+0x4800] ;  /* 0x00480000bc2c783b */ /* 0x000ea20000000200 */
[----:B------:R-:W-:Y:S01]  /*2570*/  IMAD R193, R2, 0x2, R195 ;  /* 0x0000000202c17824 */ /* 0x000fe200078e02c3 */
[C---:B------:R-:W-:Y:S01]  /*2580*/  IADD3 R104, R69.reuse, 0x1, RZ ;  /* 0x0000000145687810 */ /* 0x040fe20007ffe0ff */
[----:B------:R-:W-:Y:S01]  /*2590*/  I2F R154, R69 ;  /* 0x00000045009a7306 */ /* 0x000fe20000201400 */
[----:B------:R-:W-:Y:S01]  /*25a0*/  LDSM.16.M88.4 R36, [R199] ;  /* 0x00000000c724783b */ /* 0x000fe20000000200 */
[----:B------:R-:W-:-:S02]  /*25b0*/  IADD3 R105, R69, 0x8, RZ ;  /* 0x0000000845697810 */ /* 0x000fc40007ffe0ff */
[C---:B------:R-:W-:Y:S01]  /*25c0*/  IADD3 R106, R69.reuse, 0x9, RZ ;  /* 0x00000009456a7810 */ /* 0x040fe20007ffe0ff */
[----:B------:R-:W3:Y:S01]  /*25d0*/  LDSM.16.M88.4 R48, [R194+0x4000] ;  /* 0x00400000c230783b */ /* 0x000ee20000000200 */
[C---:B------:R-:W-:Y:S02]  /*25e0*/  IADD3 R107, R69.reuse, 0x10, RZ ;  /* 0x00000010456b7810 */ /* 0x040fe40007ffe0ff */
[----:B------:R-:W-:Y:S01]  /*25f0*/  I2F R108, R104 ;  /* 0x00000068006c7306 */ /* 0x000fe20000201400 */
[----:B------:R-:W4:Y:S01]  /*2600*/  LDSM.16.M88.4 R8, [R199+0x2000] ;  /* 0x00200000c708783b */ /* 0x000f220000000200 */
[C---:B------:R-:W-:Y:S02]  /*2610*/  IADD3 R109, R69.reuse, 0x11, RZ ;  /* 0x00000011456d7810 */ /* 0x040fe40007ffe0ff */
[C---:B------:R-:W-:Y:S01]  /*2620*/  IADD3 R110, R69.reuse, 0x18, RZ ;  /* 0x00000018456e7810 */ /* 0x040fe20007ffe0ff */
[----:B------:R-:W3:Y:S01]  /*2630*/  LDSM.16.M88.4 R60, [R194+0x4800] ;  /* 0x00480000c23c783b */ /* 0x000ee20000000200 */
[----:B------:R-:W-:-:S02]  /*2640*/  IADD3 R112, R69, 0x19, RZ ;  /* 0x0000001945707810 */ /* 0x000fc40007ffe0ff */
[----:B------:R-:W-:Y:S01]  /*2650*/  I2F R111, R105 ;  /* 0x00000069006f7306 */ /* 0x000fe20000201400 */
[----:B------:R-:W-:Y:S01]  /*2660*/  LDSM.16.M88.4 R56, [R6+0x4000] ;  /* 0x004000000638783b */ /* 0x000fe20000000200 */
[C---:B------:R-:W-:Y:S02]  /*2670*/  IADD3 R115, R69.reuse, 0x20, RZ ;  /* 0x0000002045737810 */ /* 0x040fe40007ffe0ff */
[C---:B------:R-:W-:Y:S01]  /*2680*/  IADD3 R117, R69.reuse, 0x21, RZ ;  /* 0x0000002145757810 */ /* 0x040fe20007ffe0ff */
[----:B---3--:R-:W3:Y:S01]  /*2690*/  LDSM.16.M88.4 R32, [R197] ;  /* 0x00000000c520783b */ /* 0x008ee20000000200 */
[C---:B------:R-:W-:Y:S02]  /*26a0*/  IADD3 R119, R69.reuse, 0x28, RZ ;  /* 0x0000002845777810 */ /* 0x040fe40007ffe0ff */
[----:B------:R-:W-:Y:S01]  /*26b0*/  I2F R113, R106 ;  /* 0x0000006a00717306 */ /* 0x000fe20000201400 */
[----:B------:R-:W3:Y:S01]  /*26c0*/  LDSM.16.M88.4 R28, [R197+0x2000] ;  /* 0x00200000c51c783b */ /* 0x000ee20000000200 */
[----:B------:R-:W-:-:S02]  /*26d0*/  IADD3 R120, R69, 0x29, RZ ;  /* 0x0000002945787810 */ /* 0x000fc40007ffe0ff */
[C---:B------:R-:W-:Y:S01]  /*26e0*/  IADD3 R126, R69.reuse, 0x30, RZ ;  /* 0x00000030457e7810 */ /* 0x040fe20007ffe0ff */
[-C--:B-----5:R-:W-:Y:S01]  /*26f0*/  HMMA.16816.F32 R24, R16, R40.reuse, RZ ;  /* 0x000000281018723c */ /* 0x0a0fe200000018ff */
[C---:B------:R-:W-:Y:S02]  /*2700*/  IADD3 R133, R69.reuse, 0x31, RZ ;  /* 0x0000003145857810 */ /* 0x040fe40007ffe0ff */
[----:B------:R-:W-:Y:S01]  /*2710*/  I2F R114, R107 ;  /* 0x0000006b00727306 */ /* 0x000fe20000201400 */
[C---:B------:R-:W-:Y:S02]  /*2720*/  IADD3 R136, R69.reuse, 0x38, RZ ;  /* 0x0000003845887810 */ /* 0x040fe40007ffe0ff */
[----:B------:R-:W-:Y:S02]  /*2730*/  IADD3 R138, R69, 0x39, RZ ;  /* 0x00000039458a7810 */ /* 0x000fe40007ffe0ff */
[----:B-1----:R-:W-:Y:S03]  /*2740*/  HMMA.16816.F32 R52, R12, R40, RZ ;  /* 0x000000280c34723c */ /* 0x002fe600000018ff */
[----:B------:R-:W-:Y:S05]  /*2750*/  I2F R116, R109 ;  /* 0x0000006d00747306 */ /* 0x000fea0000201400 */
[-C--:B--2---:R-:W-:Y:S03]  /*2760*/  HMMA.16816.F32 R20, R16, R44.reuse, RZ ;  /* 0x0000002c1014723c */ /* 0x084fe600000018ff */
[----:B------:R-:W-:Y:S05]  /*2770*/  I2F R118, R110 ;  /* 0x0000006e00767306 */ /* 0x000fea0000201400 */
[----:B------:R-:W-:Y:S03]  /*2780*/  HMMA.16816.F32 R64, R12, R44, RZ ;  /* 0x0000002c0c40723c */ /* 0x000fe600000018ff */
[----:B------:R-:W-:Y:S05]  /*2790*/  I2F R121, R112 ;  /* 0x0000007000797306 */ /* 0x000fea0000201400 */
[-C--:B------:R-:W-:Y:S01]  /*27a0*/  HMMA.16816.F32 R72, R36, R48.reuse, R24 ;  /* 0x000000302448723c */ /* 0x080fe20000001818 */
[----:B------:R-:W-:Y:S02]  /*27b0*/  LDSM.16.M88.4 R24, [R198] ;  /* 0x00000000c618783b */ /* 0x000fe40000000200 */
[----:B------:R-:W-:Y:S05]  /*27c0*/  I2F R122, R115 ;  /* 0x00000073007a7306 */ /* 0x000fea0000201400 */
[----:B----4-:R-:W-:Y:S01]  /*27d0*/  HMMA.16816.F32 R80, R8, R48, R52 ;  /* 0x000000300850723c */ /* 0x010fe20000001834 */
[----:B------:R-:W1:Y:S02]  /*27e0*/  LDSM.16.M88.4 R52, [R193] ;  /* 0x00000000c134783b */ /* 0x000e640000000200 */
[----:B------:R-:W-:Y:S05]  /*27f0*/  I2F R123, R117 ;  /* 0x00000075007b7306 */ /* 0x000fea0000201400 */
[----:B------:R-:W-:Y:S03]  /*2800*/  HMMA.16816.F32 R76, R16, R42, RZ ;  /* 0x0000002a104c723c */ /* 0x000fe600000018ff */
[----:B------:R-:W-:Y:S05]  /*2810*/  I2F R127, R119 ;  /* 0x00000077007f7306 */ /* 0x000fea0000201400 */
[-C--:B------:R-:W-:Y:S01]  /*2820*/  HMMA.16816.F32 R88, R36, R60.reuse, R20 ;  /* 0x0000003c2458723c */ /* 0x080fe20000001814 */
[----:B------:R-:W2:Y:S02]  /*2830*/  LDSM.16.M88.4 R20, [R198+0x2000] ;  /* 0x00200000c614783b */ /* 0x000ea40000000200 */
[----:B------:R-:W-:Y:S05]  /*2840*/  I2F R134, R120 ;  /* 0x0000007800867306 */ /* 0x000fea0000201400 */
[----:B------:R-:W-:Y:S03]  /*2850*/  HMMA.16816.F32 R92, R8, R60, R64 ;  /* 0x0000003c085c723c */ /* 0x000fe60000001840 */
[----:B------:R-:W-:Y:S05]  /*2860*/  I2F R139, R126 ;  /* 0x0000007e008b7306 */ /* 0x000fea0000201400 */
[----:B---3--:R-:W-:Y:S03]  /*2870*/  HMMA.16816.F32 R72, R32, R56, R72 ;  /* 0x000000382048723c */ /* 0x008fe60000001848 */
[----:B------:R-:W-:Y:S05]  /*2880*/  I2F R140, R133 ;  /* 0x00000085008c7306 */ /* 0x000fea0000201400 */
[----:B------:R-:W-:Y:S03]  /*2890*/  HMMA.16816.F32 R64, R12, R42, RZ ;  /* 0x0000002a0c40723c */ /* 0x000fe600000018ff */
[----:B------:R-:W-:Y:S05]  /*28a0*/  I2F R143, R136 ;  /* 0x00000088008f7306 */ /* 0x000fea0000201400 */
[----:B------:R-:W-:Y:S03]  /*28b0*/  HMMA.16816.F32 R40, R28, R56, R80 ;  /* 0x000000381c28723c */ /* 0x000fe60000001850 */
[----:B------:R-:W-:Y:S05]  /*28c0*/  I2F R150, R138 ;  /* 0x0000008a00967306 */ /* 0x000fea0000201400 */
[----:B------:R-:W-:Y:S08]  /*28d0*/  HMMA.16816.F32 R76, R36, R50, R76 ;  /* 0x00000032244c723c */ /* 0x000ff0000000184c */
[----:B-1----:R-:W-:Y:S08]  /*28e0*/  HMMA.16816.F32 R80, R24, R52, R72 ;  /* 0x000000341850723c */ /* 0x002ff00000001848 */
[----:B------:R-:W-:Y:S01]  /*28f0*/  HMMA.16816.F32 R72, R8, R50, R64 ;  /* 0x000000320848723c */ /* 0x000fe20000001840 */
[----:B------:R-:W1:Y:S07]  /*2900*/  LDSM.16.M88.4 R48, [R6+0x4800] ;  /* 0x004800000630783b */ /* 0x000e6e0000000200 */
[----:B--2---:R-:W-:Y:S08]  /*2910*/  HMMA.16816.F32 R84, R20, R52, R40 ;  /* 0x000000341454723c */ /* 0x004ff00000001828 */
[----:B------:R-:W-:Y:S01]  /*2920*/  HMMA.16816.F32 R64, R12, R46, RZ ;  /* 0x0000002e0c40723c */ /* 0x000fe200000018ff */
[----:B------:R-:W-:-:S04]  /*2930*/  FMUL.FTZ R0, R80, c[0x0][0x2ec] ;  /* 0x0000bb0050007a20 */ /* 0x000fc80000410000 */
[----:B------:R2:W-:Y:S03]  /*2940*/  MUFU.TANH R164, R0 ;  /* 0x0000000000a47308 */ /* 0x0005e60000002400 */
[----:B------:R-:W-:Y:S08]  /*2950*/  HMMA.16816.F32 R40, R32, R58, R76 ;  /* 0x0000003a2028723c */ /* 0x000ff0000000184c */
[----:B------:R-:W-:Y:S01]  /*2960*/  HMMA.16816.F32 R76, R16, R46, RZ ;  /* 0x0000002e104c723c */ /* 0x000fe200000018ff */
[----:B------:R-:W3:Y:S01]  /*2970*/  LDSM.16.M88.4 R44, [R188+0x5000] ;  /* 0x00500000bc2c783b */ /* 0x000ee20000000200 */
[----:B------:R-:W-:-:S02]  /*2980*/  FMUL.FTZ R87, R87, c[0x0][0x2ec] ;  /* 0x0000bb0057577a20 */ /* 0x000fc40000410000 */
[----:B--2---:R-:W-:Y:S02]  /*2990*/  FMUL.FTZ R0, R81, c[0x0][0x2ec] ;  /* 0x0000bb0051007a20 */ /* 0x004fe40000410000 */
[----:B------:R-:W-:Y:S02]  /*29a0*/  MUFU.TANH R153, R87 ;  /* 0x0000005700997308 */ /* 0x000fe40000002400 */
[----:B------:R-:W-:Y:S06]  /*29b0*/  HMMA.16816.F32 R100, R8, R62, R64 ;  /* 0x0000003e0864723c */ /* 0x000fec0000001840 */
[----:B------:R2:W-:Y:S02]  /*29c0*/  MUFU.TANH R160, R0 ;  /* 0x0000000000a07308 */ /* 0x0005e40000002400 */
[----:B------:R-:W-:Y:S01]  /*29d0*/  HMMA.16816.F32 R64, R24, R54, R40 ;  /* 0x000000361840723c */ /* 0x000fe20000001828 */
[----:B------:R-:W-:Y:S07]  /*29e0*/  LDSM.16.M88.4 R40, [R193+0x800] ;  /* 0x00080000c128783b */ /* 0x000fee0000000200 */
[----:B------:R-:W-:Y:S01]  /*29f0*/  HMMA.16816.F32 R72, R28, R58, R72 ;  /* 0x0000003a1c48723c */ /* 0x000fe20000001848 */
[----:B------:R-:W4:Y:S01]  /*2a00*/  LDSM.16.M88.4 R56, [R194+0x5000] ;  /* 0x00500000c238783b */ /* 0x000f220000000200 */
[----:B--2---:R-:W-:-:S06]  /*2a10*/  FMUL.FTZ R0, R82, c[0x0][0x2ec] ;  /* 0x0000bb0052007a20 */ /* 0x004fcc0000410000 */
[----:B------:R-:W-:Y:S01]  /*2a20*/  HMMA.16816.F32 R96, R36, R62, R76 ;  /* 0x0000003e2460723c */ /* 0x000fe2000000184c */
[----:B------:R2:W-:Y:S07]  /*2a30*/  MUFU.TANH R163, R0 ;  /* 0x0000000000a37308 */ /* 0x0005ee0000002400 */
[----:B-1----:R-:W-:Y:S01]  /*2a40*/  HMMA.16816.F32 R60, R32, R48, R88 ;  /* 0x00000030203c723c */ /* 0x002fe20000001858 */
[----:B------:R-:W-:Y:S02]  /*2a50*/  FMUL.FTZ R64, R64, c[0x0][0x2ec] ;  /* 0x0000bb0040407a20 */ /* 0x000fe40000410000 */
[----:B------:R-:W-:-:S02]  /*2a60*/  FMUL.FTZ R65, R65, c[0x0][0x2ec] ;  /* 0x0000bb0041417a20 */ /* 0x000fc40000410000 */
[----:B------:R-:W-:Y:S01]  /*2a70*/  FMUL.FTZ R66, R66, c[0x0][0x2ec] ;  /* 0x0000bb0042427a20 */ /* 0x000fe20000410000 */
[----:B------:R-:W-:Y:S01]  /*2a80*/  MUFU.TANH R148, R64 ;  /* 0x0000004000947308 */ /* 0x000fe20000002400 */
[----:B------:R-:W-:Y:S01]  /*2a90*/  FMUL.FTZ R67, R67, c[0x0][0x2ec] ;  /* 0x0000bb0043437a20 */ /* 0x000fe20000410000 */
[----:B------:R-:W-:Y:S01]  /*2aa0*/  HMMA.16816.F32 R92, R28, R48, R92 ;  /* 0x000000301c5c723c */ /* 0x000fe2000000185c */
[----:B--2---:R-:W-:-:S05]  /*2ab0*/  FMUL.FTZ R0, R83, c[0x0][0x2ec] ;  /* 0x0000bb0053007a20 */ /* 0x004fca0000410000 */
[----:B------:R1:W-:Y:S02]  /*2ac0*/  MUFU.TANH R159, R0 ;  /* 0x00000000009f7308 */ /* 0x0003e40000002400 */
[----:B---3--:R-:W-:Y:S06]  /*2ad0*/  HMMA.16816.F32 R88, R16, R44, RZ ;  /* 0x0000002c1058723c */ /* 0x008fec00000018ff */
[----:B------:R-:W-:Y:S02]  /*2ae0*/  MUFU.TANH R158, R65 ;  /* 0x00000041009e7308 */ /* 0x000fe40000002400 */
[----:B------:R-:W-:Y:S01]  /*2af0*/  HMMA.16816.F32 R80, R20, R54, R72 ;  /* 0x000000361450723c */ /* 0x000fe20000001848 */
[----:B------:R-:W2:Y:S01]  /*2b00*/  LDSM.16.M88.4 R52, [R188+0x5800] ;  /* 0x00580000bc34783b */ /* 0x000ea20000000200 */
[----:B-1----:R-:W-:-:S04]  /*2b10*/  FMUL.FTZ R0, R84, c[0x0][0x2ec] ;  /* 0x0000bb0054007a20 */ /* 0x002fc80000410000 */
[----:B------:R-:W-:Y:S02]  /*2b20*/  MUFU.TANH R152, R66 ;  /* 0x0000004200987308 */ /* 0x000fe40000002400 */
[----:B------:R-:W-:Y:S06]  /*2b30*/  HMMA.16816.F32 R76, R12, R44, RZ ;  /* 0x0000002c0c4c723c */ /* 0x000fec00000018ff */
[----:B------:R1:W-:Y:S02]  /*2b40*/  MUFU.TANH R162, R0 ;  /* 0x0000000000a27308 */ /* 0x0003e40000002400 */
[----:B------:R-:W-:Y:S06]  /*2b50*/  HMMA.16816.F32 R72, R32, R50, R96 ;  /* 0x000000322048723c */ /* 0x000fec0000001860 */
[----:B------:R3:W-:Y:S02]  /*2b60*/  MUFU.TANH R157, R67 ;  /* 0x00000043009d7308 */ /* 0x0007e40000002400 */
[----:B------:R-:W-:-:S02]  /*2b70*/  FMUL.FTZ R80, R80, c[0x0][0x2ec] ;  /* 0x0000bb0050507a20 */ /* 0x000fc40000410000 */
[----:B------:R-:W-:Y:S02]  /*2b80*/  FMUL.FTZ R81, R81, c[0x0][0x2ec] ;  /* 0x0000bb0051517a20 */ /* 0x000fe40000410000 */
[----:B------:R-:W-:Y:S02]  /*2b90*/  FMUL.FTZ R82, R82, c[0x0][0x2ec] ;  /* 0x0000bb0052527a20 */ /* 0x000fe40000410000 */
[----:B------:R-:W-:Y:S01]  /*2ba0*/  FMUL.FTZ R83, R83, c[0x0][0x2ec] ;  /* 0x0000bb0053537a20 */ /* 0x000fe20000410000 */
[----:B------:R-:W-:Y:S01]  /*2bb0*/  MUFU.TANH R147, R80 ;  /* 0x0000005000937308 */ /* 0x000fe20000002400 */
[----:B-1----:R-:W-:Y:S01]  /*2bc0*/  FMUL.FTZ R0, R85, c[0x0][0x2ec] ;  /* 0x0000bb0055007a20 */ /* 0x002fe20000410000 */
[----:B----4-:R-:W-:Y:S06]  /*2bd0*/  HMMA.16816.F32 R96, R8, R56, R76 ;  /* 0x000000380860723c */ /* 0x010fec000000184c */
[----:B------:R1:W4:Y:S02]  /*2be0*/  MUFU.TANH R156, R0 ;  /* 0x00000000009c7308 */ /* 0x0003240000002400 */
[-C--:B---3--:R-:W-:Y:S06]  /*2bf0*/  HMMA.16816.F32 R64, R24, R40.reuse, R60 ;  /* 0x000000281840723c */ /* 0x088fec000000183c */
[----:B------:R-:W-:Y:S02]  /*2c00*/  MUFU.TANH R155, R81 ;  /* 0x00000051009b7308 */ /* 0x000fe40000002400 */
[----:B------:R-:W-:Y:S01]  /*2c10*/  HMMA.16816.F32 R60, R20, R40, R92 ;  /* 0x00000028143c723c */ /* 0x000fe2000000185c */
[----:B-1----:R-:W-:-:S05]  /*2c20*/  FMUL.FTZ R0, R86, c[0x0][0x2ec] ;  /* 0x0000bb0056007a20 */ /* 0x002fca0000410000 */
[----:B------:R-:W1:Y:S02]  /*2c30*/  MUFU.TANH R131, R82 ;  /* 0x0000005200837308 */ /* 0x000e640000002400 */
[----:B------:R-:W-:Y:S01]  /*2c40*/  HMMA.16816.F32 R84, R28, R50, R100 ;  /* 0x000000321c54723c */ /* 0x000fe20000001864 */
[----:B------:R-:W3:Y:S05]  /*2c50*/  LDSM.16.M88.4 R48, [R6+0x5000] ;  /* 0x005000000630783b */ /* 0x000eea0000000200 */
[----:B------:R5:W1:Y:S02]  /*2c60*/  MUFU.TANH R146, R83 ;  /* 0x0000005300927308 */ /* 0x000a640000002400 */
[----:B------:R-:W-:Y:S01]  /*2c70*/  HMMA.16816.F32 R100, R36, R56, R88 ;  /* 0x000000382464723c */ /* 0x000fe20000001858 */
[----:B------:R-:W-:-:S02]  /*2c80*/  FMUL.FTZ R64, R64, c[0x0][0x2ec] ;  /* 0x0000bb0040407a20 */ /* 0x000fc40000410000 */
[----:B------:R-:W-:Y:S02]  /*2c90*/  FMUL.FTZ R65, R65, c[0x0][0x2ec] ;  /* 0x0000bb0041417a20 */ /* 0x000fe40000410000 */
[----:B------:R-:W-:Y:S02]  /*2ca0*/  FMUL.FTZ R66, R66, c[0x0][0x2ec] ;  /* 0x0000bb0042427a20 */ /* 0x000fe40000410000 */
[----:B------:R-:W-:Y:S01]  /*2cb0*/  FMUL.FTZ R67, R67, c[0x0][0x2ec] ;  /* 0x0000bb0043437a20 */ /* 0x000fe20000410000 */
[----:B------:R-:W-:Y:S01]  /*2cc0*/  HMMA.16816.F32 R76, R24, R42, R72 ;  /* 0x0000002a184c723c */ /* 0x000fe20000001848 */
[----:B------:R-:W-:Y:S01]  /*2cd0*/  FMUL.FTZ R60, R60, c[0x0][0x2ec] ;  /* 0x0000bb003c3c7a20 */ /* 0x000fe20000410000 */
[----:B------:R-:W-:Y:S01]  /*2ce0*/  MUFU.TANH R144, R64 ;  /* 0x0000004000907308 */ /* 0x000fe20000002400 */
[----:B------:R-:W-:Y:S02]  /*2cf0*/  FMUL.FTZ R61, R61, c[0x0][0x2ec] ;  /* 0x0000bb003d3d7a20 */ /* 0x000fe40000410000 */
[----:B------:R-:W-:-:S02]  /*2d00*/  FMUL.FTZ R62, R62, c[0x0][0x2ec] ;  /* 0x0000bb003e3e7a20 */ /* 0x000fc40000410000 */
[----:B------:R-:W-:Y:S01]  /*2d10*/  FMUL.FTZ R63, R63, c[0x0][0x2ec] ;  /* 0x0000bb003f3f7a20 */ /* 0x000fe20000410000 */
[----:B------:R-:W-:Y:S01]  /*2d20*/  HMMA.16816.F32 R92, R20, R42, R84 ;  /* 0x0000002a145c723c */ /* 0x000fe20000001854 */
[----:B------:R-:W1:Y:S01]  /*2d30*/  LDSM.16.M88.4 R40, [R193+0x1000] ;  /* 0x00100000c128783b */ /* 0x000e620000000200 */
[----:B------:R-:W1:Y:S06]  /*2d40*/  MUFU.TANH R129, R60 ;  /* 0x0000003c00817308 */ /* 0x000e6c0000002400 */
[C---:B------:R-:W-:Y:S02]  /*2d50*/  HMMA.16816.F32 R72, R12.reuse, R46, RZ ;  /* 0x0000002e0c48723c */ /* 0x040fe400000018ff */
[----:B------:R-:W-:Y:S06]  /*2d60*/  MUFU.TANH R145, R61 ;  /* 0x0000003d00917308 */ /* 0x000fec0000002400 */
[----:B--2---:R-:W-:Y:S01]  /*2d70*/  HMMA.16816.F32 R88, R12, R52, RZ ;  /* 0x000000340c58723c */ /* 0x004fe200000018ff */
[----:B------:R-:W-:Y:S01]  /*2d80*/  FMUL.FTZ R76, R76, c[0x0][0x2ec] ;  /* 0x0000bb004c4c7a20 */ /* 0x000fe20000410000 */
[----:B------:R-:W-:Y:S01]  /*2d90*/  MUFU.TANH R125, R62 ;  /* 0x0000003e007d7308 */ /* 0x000fe20000002400 */
[----:B------:R-:W-:-:S02]  /*2da0*/  FMUL.FTZ R78, R78, c[0x0][0x2ec] ;  /* 0x0000bb004e4e7a20 */ /* 0x000fc40000410000 */
[----:B------:R-:W-:Y:S02]  /*2db0*/  FMUL.FTZ R77, R77, c[0x0][0x2ec] ;  /* 0x0000bb004d4d7a20 */ /* 0x000fe40000410000 */
[----:B------:R-:W-:Y:S01]  /*2dc0*/  FMUL.FTZ R79, R79, c[0x0][0x2ec] ;  /* 0x0000bb004f4f7a20 */ /* 0x000fe20000410000 */
[----:B-----5:R-:W-:Y:S01]  /*2dd0*/  HMMA.16816.F32 R80, R12, R54, RZ ;  /* 0x000000360c50723c */ /* 0x020fe200000018ff */
[----:B------:R-:W-:Y:S01]  /*2de0*/  FMUL.FTZ R92, R92, c[0x0][0x2ec] ;  /* 0x0000bb005c5c7a20 */ /* 0x000fe20000410000 */
[----:B------:R2:W-:Y:S06]  /*2df0*/  MUFU.TANH R141, R63 ;  /* 0x0000003f008d7308 */ /* 0x0005ec0000002400 */
[----:B---3--:R-:W-:Y:S02]  /*2e00*/  HMMA.16816.F32 R12, R28, R48, R96 ;  /* 0x000000301c0c723c */ /* 0x008fe40000001860 */
[----:B------:R-:W-:Y:S06]  /*2e10*/  MUFU.TANH R151, R65 ;  /* 0x0000004100977308 */ /* 0x000fec0000002400 */
[----:B------:R-:W-:Y:S02]  /*2e20*/  HMMA.16816.F32 R84, R16, R52, RZ ;  /* 0x000000341054723c */ /* 0x000fe400000018ff */
[----:B------:R-:W3:Y:S06]  /*2e30*/  MUFU.TANH R130, R66 ;  /* 0x0000004200827308 */ /* 0x000eec0000002400 */
[----:B--2---:R-:W-:Y:S02]  /*2e40*/  HMMA.16816.F32 R60, R32, R48, R100 ;  /* 0x00000030203c723c */ /* 0x004fe40000001864 */
[----:B------:R2:W-:Y:S06]  /*2e50*/  MUFU.TANH R149, R67 ;  /* 0x0000004300957308 */ /* 0x0005ec0000002400 */
[----:B------:R-:W-:Y:S02]  /*2e60*/  HMMA.16816.F32 R100, R16, R54, RZ ;  /* 0x000000361064723c */ /* 0x000fe400000018ff */
[----:B------:R5:W-:Y:S06]  /*2e70*/  MUFU.TANH R161, R0 ;  /* 0x0000000000a17308 */ /* 0x000bec0000002400 */
[----:B------:R-:W-:Y:S02]  /*2e80*/  HMMA.16816.F32 R72, R8, R58, R72 ;  /* 0x0000003a0848723c */ /* 0x000fe40000001848 */
[----:B------:R-:W-:Y:S06]  /*2e90*/  MUFU.TANH R135, R76 ;  /* 0x0000004c00877308 */ /* 0x000fec0000002400 */
[----:B--2---:R-:W-:Y:S01]  /*2ea0*/  HMMA.16816.F32 R64, R16, R46, RZ ;  /* 0x0000002e1040723c */ /* 0x004fe200000018ff */
[----:B------:R-:W2:Y:S01]  /*2eb0*/  LDSM.16.M88.4 R44, [R194+0x5800] ;  /* 0x00580000c22c783b */ /* 0x000ea20000000200 */
[----:B-----5:R-:W-:Y:S01]  /*2ec0*/  FMUL.FTZ R0, R93, c[0x0][0x2ec] ;  /* 0x0000bb005d007a20 */ /* 0x020fe20000410000 */
[----:B------:R-:W-:Y:S05]  /*2ed0*/  MUFU.TANH R97, R78 ;  /* 0x0000004e00617308 */ /* 0x000fea0000002400 */
[-C--:B-1----:R-:W-:Y:S03]  /*2ee0*/  HMMA.16816.F32 R16, R24, R40.reuse, R60 ;  /* 0x000000281810723c */ /* 0x082fe6000000183c */
[----:B------:R1:W-:Y:S05]  /*2ef0*/  MUFU.TANH R128, R0 ;  /* 0x0000000000807308 */ /* 0x0003ea0000002400 */
[----:B------:R-:W-:Y:S03]  /*2f00*/  HMMA.16816.F32 R52, R20, R40, R12 ;  /* 0x000000281434723c */ /* 0x000fe6000000180c */
[----:B------:R-:W-:Y:S05]  /*2f10*/  MUFU.TANH R142, R77 ;  /* 0x0000004d008e7308 */ /* 0x000fea0000002400 */
[----:B------:R-:W-:Y:S01]  /*2f20*/  HMMA.16816.F32 R56, R36, R58, R64 ;  /* 0x0000003a2438723c */ /* 0x000fe20000001840 */
[----:B-1----:R-:W-:-:S02]  /*2f30*/  FMUL.FTZ R0, R94, c[0x0][0x2ec] ;  /* 0x0000bb005e007a20 */ /* 0x002fc40000410000 */
[----:B------:R-:W-:Y:S05]  /*2f40*/  MUFU.TANH R137, R79 ;  /* 0x0000004f00897308 */ /* 0x000fea0000002400 */
[----:B------:R-:W-:Y:S02]  /*2f50*/  FMUL.FTZ R12, R19, c[0x0][0x2ec] ;  /* 0x0000bb00130c7a20 */ /* 0x000fe40000410000 */
[----:B------:R-:W-:Y:S01]  /*2f60*/  FMUL.FTZ R2, R18, c[0x0][0x2ec] ;  /* 0x0000bb0012027a20 */ /* 0x000fe20000410000 */
[----:B------:R1:W-:Y:S01]  /*2f70*/  MUFU.TANH R76, R0 ;  /* 0x00000000004c7308 */ /* 0x0003e20000002400 */
[----:B--2---:R-:W-:Y:S07]  /*2f80*/  HMMA.16816.F32 R88, R8, R44, R88 ;  /* 0x0000002c0858723c */ /* 0x004fee0000001858 */
[----:B------:R2:W-:Y:S05]  /*2f90*/  MUFU.TANH R132, R12 ;  /* 0x0000000c00847308 */ /* 0x0005ea0000002400 */
[----:B------:R-:W-:Y:S01]  /*2fa0*/  HMMA.16816.F32 R56, R32, R50, R56 ;  /* 0x000000322038723c */ /* 0x000fe20000001838 */
[----:B-1----:R-:W-:-:S02]  /*2fb0*/  FMUL.FTZ R0, R95, c[0x0][0x2ec] ;  /* 0x0000bb005f007a20 */ /* 0x002fc40000410000 */
[----:B------:R-:W1:Y:S05]  /*2fc0*/  MUFU.TANH R77, R92 ;  /* 0x0000005c004d7308 */ /* 0x000e6a0000002400 */
[----:B------:R-:W-:Y:S01]  /*2fd0*/  HMMA.16816.F32 R80, R8, R46, R80 ;  /* 0x0000002e0850723c */ /* 0x000fe20000001850 */
[----:B--2---:R2:W5:Y:S02]  /*2fe0*/  LDSM.16.M88.4 R12, [R6+0x5800] ;  /* 0x00580000060c783b */ /* 0x0045640000000200 */
[----:B------:R1:W-:Y:S04]  /*2ff0*/  MUFU.TANH R99, R0 ;  /* 0x0000000000637308 */ /* 0x0003e80000002400 */
[-C--:B------:R-:W-:Y:S01]  /*3000*/  IMNMX R8, R71, R70.reuse, PT ;  /* 0x0000004647087217 */ /* 0x080fe20003800200 */
[----:B------:R-:W-:Y:S01]  /*3010*/  HMMA.16816.F32 R48, R28, R50, R72 ;  /* 0x000000321c30723c */ /* 0x000fe20000001848 */
[----:B------:R-:W-:Y:S01]  /*3020*/  IMNMX R10, R3, R70, PT ;  /* 0x00000046030a7217 */ /* 0x000fe20003800200 */
[----:B----4-:R-:W-:Y:S01]  /*3030*/  FFMA.FTZ R3, R108, R68, R156 ;  /* 0x000000446c037223 */ /* 0x010fe2000001009c */
[-C--:B------:R-:W-:Y:S01]  /*3040*/  ISETP.GE.AND P0, PT, R104, R8.reuse, PT ;  /* 0x000000086800720c */ /* 0x080fe20003f06270 */
[----:B------:R4:W3:Y:S01]  /*3050*/  MUFU.TANH R95, R2 ;  /* 0x00000002005f7308 */ /* 0x0008e20000002400 */
[----:B------:R-:W-:-:S02]  /*3060*/  ISETP.GE.AND P6, PT, R105, R8, PT ;  /* 0x000000086900720c */ /* 0x000fc40003fc6270 */
[----:B------:R-:W-:Y:S01]  /*3070*/  ISETP.GE.AND P2, PT, R104, R10, PT ;  /* 0x0000000a6800720c */ /* 0x000fe20003f46270 */
[----:B------:R-:W-:Y:S01]  /*3080*/  HMMA.16816.F32 R64, R36, R44, R84 ;  /* 0x0000002c2440723c */ /* 0x000fe20000001854 */
[----:B-1----:R-:W-:Y:S02]  /*3090*/  FMUL.FTZ R0, R16, c[0x0][0x2ec] ;  /* 0x0000bb0010007a20 */ /* 0x002fe40000410000 */
[----:B------:R-:W-:Y:S02]  /*30a0*/  FMUL.FTZ R16, R55, c[0x0][0x2ec] ;  /* 0x0000bb0037107a20 */ /* 0x000fe40000410000 */
[----:B------:R1:W-:Y:S03]  /*30b0*/  MUFU.TANH R96, R0 ;  /* 0x0000000000607308 */ /* 0x0003e60000002400 */
[----:B------:R-:W-:Y:S01]  /*30c0*/  HMMA.16816.F32 R56, R24, R42, R56 ;  /* 0x0000002a1838723c */ /* 0x000fe20000001838 */
[----:B--2---:R-:W-:Y:S01]  /*30d0*/  FMUL.FTZ R6, R54, c[0x0][0x2ec] ;  /* 0x0000bb0036067a20 */ /* 0x004fe20000410000 */
[----:B----4-:R-:W-:-:S04]  /*30e0*/  IADD3 R2, R71, 0x40, RZ ;  /* 0x0000004047027810 */ /* 0x010fc80007ffe0ff */
[----:B------:R-:W-:Y:S01]  /*30f0*/  IMNMX R11, R2, R70, PT ;  /* 0x00000046020b7217 */ /* 0x000fe20003800200 */
[----:B------:R-:W-:Y:S01]  /*3100*/  FMUL.FTZ R2, R53, c[0x0][0x2ec] ;  /* 0x0000bb0035027a20 */ /* 0x000fe20000410000 */
[----:B------:R-:W-:Y:S01]  /*3110*/  HMMA.16816.F32 R48, R20, R42, R48 ;  /* 0x0000002a1430723c */ /* 0x000fe20000001830 */
[----:B------:R2:W-:Y:S01]  /*3120*/  MUFU.TANH R87, R16 ;  /* 0x0000001000577308 */ /* 0x0005e20000002400 */
[-C--:B------:R-:W-:Y:S02]  /*3130*/  ISETP.GE.AND P4, PT, R104, R11.reuse, PT ;  /* 0x0000000b6800720c */ /* 0x080fe40003f86270 */
[----:B------:R-:W-:Y:S01]  /*3140*/  ISETP.GE.AND P3, PT, R105, R11, PT ;  /* 0x0000000b6900720c */ /* 0x000fe20003f66270 */
[----:B-1----:R-:W-:-:S03]  /*3150*/  FMUL.FTZ R0, R17, c[0x0][0x2ec] ;  /* 0x0000bb0011007a20 */ /* 0x002fc60000410000 */
[----:B------:R-:W-:Y:S01]  /*3160*/  HMMA.16816.F32 R60, R36, R46, R100 ;  /* 0x0000002e243c723c */ /* 0x000fe20000001864 */
[----:B------:R1:W-:Y:S07]  /*3170*/  MUFU.TANH R93, R2 ;  /* 0x00000002005d7308 */ /* 0x0003ee0000002400 */
[----:B-----5:R-:W-:Y:S01]  /*3180*/  HMMA.16816.F32 R36, R32, R12, R64 ;  /* 0x0000000c2024723c */ /* 0x020fe20000001840 */
[----:B------:R4:W5:Y:S01]  /*3190*/  MUFU.TANH R124, R0 ;  /* 0x00000000007c7308 */ /* 0x0009620000002400 */
[----:B--2---:R-:W2:Y:S01]  /*31a0*/  LDSM.16.M88.4 R16, [R193+0x1800] ;  /* 0x00180000c110783b */ /* 0x004ea20000000200 */
[----:B------:R-:W-:-:S05]  /*31b0*/  DEPBAR.LE SB0, 0x0 ;  /* 0x000080000000791a */ /* 0x000fca0000000000 */
[----:B------:R-:W-:Y:S01]  /*31c0*/  HMMA.16816.F32 R44, R28, R12, R88 ;  /* 0x0000000c1c2c723c */ /* 0x000fe20000001858 */
[-C--:B-1----:R-:W-:Y:S01]  /*31d0*/  FFMA.FTZ R2, R108, R68.reuse, R153 ;  /* 0x000000446c027223 */ /* 0x082fe20000010099 */
[----:B------:R1:W1:Y:S04]  /*31e0*/  MUFU.TANH R86, R6 ;  /* 0x0000000600567308 */ /* 0x0002680000002400 */
[----:B------:R-:W-:Y:S01]  /*31f0*/  FSEL R73, R2, -INF , !P2 ;  /* 0xff80000002497808 */ /* 0x000fe20005000000 */
[----:B------:R-:W-:Y:S01]  /*3200*/  FMUL.FTZ R12, R58, c[0x0][0x2ec] ;  /* 0x0000bb003a0c7a20 */ /* 0x000fe20000410000 */
[----:B------:R-:W-:Y:S01]  /*3210*/  ISETP.GE.AND P2, PT, R106, R11, PT ;  /* 0x0000000b6a00720c */ /* 0x000fe20003f46270 */
[-C--:B------:R-:W-:Y:S01]  /*3220*/  FFMA.FTZ R2, R111, R68.reuse, R131 ;  /* 0x000000446f027223 */ /* 0x080fe20000010083 */
[----:B----4-:R-:W-:Y:S01]  /*3230*/  IADD3 R0, R71, 0x8, RZ ;  /* 0x0000000847007810 */ /* 0x010fe20007ffe0ff */
[-C--:B------:R-:W-:Y:S01]  /*3240*/  HMMA.16816.F32 R32, R32, R14.reuse, R60 ;  /* 0x0000000e2020723c */ /* 0x080fe2000000183c */
[----:B------:R-:W-:Y:S01]  /*3250*/  FSEL R71, R3, -INF , !P4 ;  /* 0xff80000003477808 */ /* 0x000fe20006000000 */
[----:B------:R-:W-:Y:S01]  /*3260*/  FFMA.FTZ R3, R111, R68, R147 ;  /* 0x000000446f037223 */ /* 0x000fe20000010093 */
[----:B------:R-:W-:Y:S01]  /*3270*/  IMNMX R9, R0, R70, PT ;  /* 0x0000004600097217 */ /* 0x000fe20003800200 */
[----:B------:R-:W-:Y:S01]  /*3280*/  FMUL.FTZ R0, R52, c[0x0][0x2ec] ;  /* 0x0000bb0034007a20 */ /* 0x000fe20000410000 */
[----:B------:R4:W-:Y:S02]  /*3290*/  MUFU.TANH R66, R12 ;  /* 0x0000000c00427308 */ /* 0x0009e40000002400 */
[-C--:B------:R-:W-:Y:S01]  /*32a0*/  ISETP.GE.AND P1, PT, R104, R9.reuse, PT ;  /* 0x000000096800720c */ /* 0x080fe20003f26270 */
[----:B-1----:R-:W-:Y:S01]  /*32b0*/  FMUL.FTZ R6, R56, c[0x0][0x2ec] ;  /* 0x0000bb0038067a20 */ /* 0x002fe20000410000 */
[-C--:B------:R-:W-:Y:S01]  /*32c0*/  ISETP.GE.AND P5, PT, R105, R9.reuse, PT ;  /* 0x000000096900720c */ /* 0x080fe20003fa6270 */
[----:B------:R-:W-:Y:S01]  /*32d0*/  HMMA.16816.F32 R28, R28, R14, R80 ;  /* 0x0000000e1c1c723c */ /* 0x000fe20000001850 */
[----:B------:R-:W-:Y:S01]  /*32e0*/  FSEL R54, R3, -INF , !P3 ;  /* 0xff80000003367808 */ /* 0x000fe20005800000 */
[----:B------:R-:W-:Y:S01]  /*32f0*/  FFMA.FTZ R3, R113, R68, R146 ;  /* 0x0000004471037223 */ /* 0x000fe20000010092 */
[----:B------:R1:W-:Y:S01]  /*3300*/  MUFU.TANH R94, R0 ;  /* 0x00000000005e7308 */ /* 0x0003e20000002400 */
[----:B------:R-:W-:Y:S01]  /*3310*/  BAR.SYNC.DEFER_BLOCKING 0x0 ;  /* 0x0000000000007b1d */ /* 0x000fe20000010000 */
[----:B------:R-:W-:-:S02]  /*3320*/  ISETP.GE.AND P4, PT, R106, R9, PT ;  /* 0x000000096a00720c */ /* 0x000fc40003f86270 */
[----:B------:R-:W-:-:S04]  /*3330*/  ISETP.GE.AND P3, PT, R107, R9, PT ;  /* 0x000000096b00720c */ /* 0x000fc80003f66270 */
[----:B------:R3:W3:Y:S01]  /*3340*/  MUFU.TANH R70, R6 ;  /* 0x0000000600467308 */ /* 0x0006e20000002400 */
[----:B----4-:R-:W-:Y:S01]  /*3350*/  FMUL.FTZ R12, R50, c[0x0][0x2ec] ;  /* 0x0000bb00320c7a20 */ /* 0x010fe20000410000 */
[----:B--2---:R-:W-:Y:S01]  /*3360*/  HMMA.16816.F32 R40, R24, R16, R36 ;  /* 0x000000101828723c */ /* 0x004fe20000001824 */
[----:B-1----:R-:W-:-:S07]  /*3370*/  FFMA.FTZ R0, R108, R68, R160 ;  /* 0x000000446c007223 */ /* 0x002fce00000100a0 */
[----:B------:R-:W-:Y:S01]  /*3380*/  HMMA.16816.F32 R36, R20, R16, R44 ;  /* 0x000000101424723c */ /* 0x000fe2000000182c */
[----:B------:R-:W-:Y:S01]  /*3390*/  FSEL R72, R0, -INF , !P0 ;  /* 0xff80000000487808 */ /* 0x000fe20004000000 */
[----:B------:R-:W-:Y:S01]  /*33a0*/  FFMA.FTZ R0, R108, R68, R159 ;  /* 0x000000446c007223 */ /* 0x000fe2000001009f */
[----:B------:R-:W-:Y:S01]  /*33b0*/  ISETP.GE.AND P0, PT, R105, R10, PT ;  /* 0x0000000a6900720c */ /* 0x000fe20003f06270 */
[----:B---3--:R-:W-:-:S04]  /*33c0*/  FMUL.FTZ R6, R57, c[0x0][0x2ec] ;  /* 0x0000bb0039067a20 */ /* 0x008fc80000410000 */
[-C--:B------:R-:W-:Y:S01]  /*33d0*/  HMMA.16816.F32 R24, R24, R18.reuse, R32 ;  /* 0x000000121818723c */ /* 0x080fe20000001820 */
[----:B------:R-:W-:Y:S01]  /*33e0*/  FSEL R84, R0, -INF , !P1 ;  /* 0xff80000000547808 */ /* 0x000fe20004800000 */
[----:B------:R-:W-:Y:S01]  /*33f0*/  FFMA.FTZ R0, R111, R68, R148 ;  /* 0x000000446f007223 */ /* 0x000fe20000010094 */
[----:B------:R-:W-:Y:S01]  /*3400*/  ISETP.GE.AND P1, PT, R106, R8, PT ;  /* 0x000000086a00720c */ /* 0x000fe20003f26270 */
[----:B------:R1:W-:Y:S01]  /*3410*/  MUFU.TANH R92, R6 ;  /* 0x00000006005c7308 */ /* 0x0003e20000002400 */
[----:B------:R-:W-:Y:S01]  /*3420*/  FSEL R64, R2, -INF , !P0 ;  /* 0xff80000002407808 */ /* 0x000fe20004000000 */
[-C--:B------:R-:W-:Y:S01]  /*3430*/  FFMA.FTZ R2, R113, R68.reuse, R157 ;  /* 0x0000004471027223 */ /* 0x080fe2000001009d */
[----:B------:R-:W-:Y:S01]  /*3440*/  FSEL R55, R0, -INF , !P6 ;  /* 0xff80000000377808 */ /* 0x000fe20007000000 */
[----:B------:R-:W-:Y:S01]  /*3450*/  FFMA.FTZ R0, R111, R68, R152 ;  /* 0x000000446f007223 */ /* 0x000fe20000010098 */
[----:B------:R-:W-:Y:S01]  /*3460*/  ISETP.GE.AND P6, PT, R106, R10, PT ;  /* 0x0000000a6a00720c */ /* 0x000fe20003fc6270 */
[----:B------:R-:W-:Y:S01]  /*3470*/  HMMA.16816.F32 R20, R20, R18, R28 ;  /* 0x000000121414723c */ /* 0x000fe2000000181c */
[----:B------:R-:W-:Y:S01]  /*3480*/  FSEL R74, R2, -INF , !P4 ;  /* 0xff800000024a7808 */ /* 0x000fe20006000000 */
[-C--:B------:R-:W-:Y:S01]  /*3490*/  FFMA.FTZ R2, R114, R68.reuse, R129 ;  /* 0x0000004472027223 */ /* 0x080fe20000010081 */
[----:B------:R-:W-:Y:S01]  /*34a0*/  FSEL R75, R0, -INF , !P5 ;  /* 0xff800000004b7808 */ /* 0x000fe20006800000 */
[----:B------:R-:W-:Y:S01]  /*34b0*/  FFMA.FTZ R0, R113, R68, R158 ;  /* 0x0000004471007223 */ /* 0x000fe2000001009e */
[----:B------:R-:W-:Y:S01]  /*34c0*/  ISETP.GE.AND P5, PT, R107, R8, PT ;  /* 0x000000086b00720c */ /* 0x000fe20003fa6270 */
[----:B------:R-:W-:Y:S01]  /*34d0*/  FMUL.FTZ R42, R42, c[0x0][0x2ec] ;  /* 0x0000bb002a2a7a20 */ /* 0x000fe20000410000 */
[----:B------:R-:W-:Y:S01]  /*34e0*/  FSEL R56, R3, -INF , !P6 ;  /* 0xff80000003387808 */ /* 0x000fe20007000000 */
[-C--:B------:R-:W-:Y:S01]  /*34f0*/  FFMA.FTZ R3, R114, R68.reuse, R130 ;  /* 0x0000004472037223 */ /* 0x080fe20000010082 */
[----:B------:R-:W-:Y:S01]  /*3500*/  FSEL R65, R0, -INF , !P1 ;  /* 0xff80000000417808 */ /* 0x000fe20004800000 */
[----:B------:R-:W-:Y:S01]  /*3510*/  FFMA.FTZ R0, R113, R68, R155 ;  /* 0x0000004471007223 */ /* 0x000fe2000001009b */
[----:B------:R-:W-:Y:S01]  /*3520*/  ISETP.GE.AND P1, PT, R107, R10, PT ;  /* 0x0000000a6b00720c */ /* 0x000fe20003f26270 */
[----:B-1----:R-:W-:Y:S01]  /*3530*/  FMUL.FTZ R6, R59, c[0x0][0x2ec] ;  /* 0x0000bb003b067a20 */ /* 0x002fe20000410000 */
[----:B------:R-:W-:Y:S01]  /*3540*/  FSEL R131, R3, -INF , !P3 ;  /* 0xff80000003837808 */ /* 0x000fe20005800000 */
[-C--:B------:R-:W-:Y:S01]  /*3550*/  FFMA.FTZ R3, R116, R68.reuse, R151 ;  /* 0x0000004474037223 */ /* 0x080fe20000010097 */
[----:B------:R-:W-:Y:S01]  /*3560*/  FSEL R52, R0, -INF , !P2 ;  /* 0xff80000000347808 */ /* 0x000fe20005000000 */
[----:B------:R-:W-:Y:S01]  /*3570*/  FFMA.FTZ R0, R114, R68, R144 ;  /* 0x0000004472007223 */ /* 0x000fe20000010090 */
[----:B------:R-:W-:Y:S01]  /*3580*/  ISETP.GE.AND P2, PT, R109, R9, PT ;  /* 0x000000096d00720c */ /* 0x000fe20003f46270 */
[----:B------:R1:W-:Y:S01]  /*3590*/  MUFU.TANH R67, R6 ;  /* 0x0000000600437308 */ /* 0x0003e20000002400 */
[----:B------:R-:W-:Y:S01]  /*35a0*/  ISETP.GE.AND P3, PT, R110, R8, PT ;  /* 0x000000086e00720c */ /* 0x000fe20003f66270 */
[----:B------:R-:W-:Y:S01]  /*35b0*/  FMUL.FTZ R38, R38, c[0x0][0x2ec] ;  /* 0x0000bb0026267a20 */ /* 0x000fe20000410000 */
[----:B------:R-:W-:Y:S01]  /*35c0*/  FSEL R58, R0, -INF , !P5 ;  /* 0xff800000003a7808 */ /* 0x000fe20006800000 */
[----:B------:R-:W-:Y:S01]  /*35d0*/  FFMA.FTZ R0, R114, R68, R125 ;  /* 0x0000004472007223 */ /* 0x000fe2000001007d */
[----:B------:R-:W-:Y:S01]  /*35e0*/  ISETP.GE.AND P0, PT, R107, R11, PT ;  /* 0x0000000b6b00720c */ /* 0x000fe20003f06270 */
[----:B------:R-:W-:Y:S01]  /*35f0*/  FMUL.FTZ R36, R36, c[0x0][0x2ec] ;  /* 0x0000bb0024247a20 */ /* 0x000fe20000410000 */
[----:B------:R-:W-:Y:S01]  /*3600*/  ISETP.GE.AND P4, PT, R109, R8, PT ;  /* 0x000000086d00720c */ /* 0x000fe20003f86270 */
[----:B------:R-:W-:Y:S01]  /*3610*/  MUFU.TANH R42, R42 ;  /* 0x0000002a002a7308 */ /* 0x000fe20000002400 */
[----:B------:R-:W-:Y:S01]  /*3620*/  FSEL R85, R0, -INF , !P1 ;  /* 0xff80000000557808 */ /* 0x000fe20004800000 */
[----:B------:R-:W-:Y:S01]  /*3630*/  FMUL.FTZ R0, R49, c[0x0][0x2ec] ;  /* 0x0000bb0031007a20 */ /* 0x000fe20000410000 */
[----:B------:R-:W-:Y:S01]  /*3640*/  FSEL R79, R2, -INF , !P0 ;  /* 0xff800000024f7808 */ /* 0x000fe20004000000 */
[-C--:B------:R-:W-:Y:S01]  /*3650*/  FFMA.FTZ R2, R116, R68.reuse, R141 ;  /* 0x0000004474027223 */ /* 0x080fe2000001008d */
[----:B------:R-:W-:Y:S01]  /*3660*/  ISETP.GE.AND P0, PT, R110, R9, PT ;  /* 0x000000096e00720c */ /* 0x000fe20003f06270 */
[----:B------:R-:W-:Y:S01]  /*3670*/  FMUL.FTZ R43, R43, c[0x0][0x2ec] ;  /* 0x0000bb002b2b7a20 */ /* 0x000fe20000410000 */
[----:B------:R-:W-:Y:S01]  /*3680*/  FSEL R57, R3, -INF , !P4 ;  /* 0xff80000003397808 */ /* 0x000fe20006000000 */
[----:B------:R2:W-:Y:S01]  /*3690*/  MUFU.TANH R53, R0 ;  /* 0x0000000000357308 */ /* 0x0005e20000002400 */
[----:B------:R-:W-:Y:S01]  /*36a0*/  FFMA.FTZ R3, R116, R68, R145 ;  /* 0x0000004474037223 */ /* 0x000fe20000010091 */
[C---:B------:R-:W-:Y:S01]  /*36b0*/  ISETP.GE.AND P6, PT, R109.reuse, R11, PT ;  /* 0x0000000b6d00720c */ /* 0x040fe20003fc6270 */
[----:B-1----:R-:W-:Y:S01]  /*36c0*/  FMUL.FTZ R6, R48, c[0x0][0x2ec] ;  /* 0x0000bb0030067a20 */ /* 0x002fe20000410000 */
[----:B------:R-:W-:Y:S01]  /*36d0*/  ISETP.GE.AND P5, PT, R109, R10, PT ;  /* 0x0000000a6d00720c */ /* 0x000fe20003fa6270 */
[----:B------:R-:W-:Y:S01]  /*36e0*/  FMUL.FTZ R37, R37, c[0x0][0x2ec] ;  /* 0x0000bb0025257a20 */ /* 0x000fe20000410000 */
[----:B------:R-:W-:Y:S01]  /*36f0*/  FSEL R78, R3, -INF , !P6 ;  /* 0xff800000034e7808 */ /* 0x000fe20007000000 */
[-C--:B------:R-:W-:Y:S01]  /*3700*/  FFMA.FTZ R3, R118, R68.reuse, R77 ;  /* 0x0000004476037223 */ /* 0x080fe2000001004d */
[----:B------:R-:W-:Y:S01]  /*3710*/  ISETP.GE.AND P6, PT, R112, R9, PT ;  /* 0x000000097000720c */ /* 0x000fe20003fc6270 */
[----:B------:R1:W3:Y:S01]  /*3720*/  MUFU.TANH R59, R6 ;  /* 0x00000006003b7308 */ /* 0x0002e20000002400 */
[-C--:B------:R-:W-:Y:S01]  /*3730*/  ISETP.GE.AND P1, PT, R110, R11.reuse, PT ;  /* 0x0000000b6e00720c */ /* 0x080fe20003f26270 */
[----:B------:R-:W-:Y:S01]  /*3740*/  FMUL.FTZ R39, R39, c[0x0][0x2ec] ;  /* 0x0000bb0027277a20 */ /* 0x000fe20000410000 */
[----:B------:R-:W-:Y:S01]  /*3750*/  FSEL R98, R2, -INF , !P5 ;  /* 0xff80000002627808 */ /* 0x000fe20006800000 */
[-C--:B------:R-:W-:Y:S01]  /*3760*/  FFMA.FTZ R2, R118, R68.reuse, R76 ;  /* 0x0000004476027223 */ /* 0x080fe2000001004c */
[----:B------:R-:W-:Y:S01]  /*3770*/  FSEL R77, R3, -INF , !P1 ;  /* 0xff800000034d7808 */ /* 0x000fe20004800000 */
[----:B------:R-:W-:Y:S01]  /*3780*/  FFMA.FTZ R3, R121, R68, R128 ;  /* 0x0000004479037223 */ /* 0x000fe20000010080 */
[----:B------:R-:W-:Y:S01]  /*3790*/  ISETP.GE.AND P4, PT, R110, R10, PT ;  /* 0x0000000a6e00720c */ /* 0x000fe20003f86270 */
[-C--:B--2---:R-:W-:Y:S01]  /*37a0*/  FFMA.FTZ R0, R116, R68.reuse, R149 ;  /* 0x0000004474007223 */ /* 0x084fe20000010095 */
[----:B------:R-:W-:Y:S01]  /*37b0*/  ISETP.GE.AND P5, PT, R112, R11, PT ;  /* 0x0000000b7000720c */ /* 0x000fe20003fa6270 */
[----:B------:R-:W2:Y:S01]  /*37c0*/  MUFU.TANH R48, R12 ;  /* 0x0000000c00307308 */ /* 0x000ea20000002400 */
[-C--:B------:R-:W-:Y:S01]  /*37d0*/  ISETP.GE.AND P1, PT, R115, R9.reuse, PT ;  /* 0x000000097300720c */ /* 0x080fe20003f26270 */
[----:B------:R-:W-:Y:S01]  /*37e0*/  FMUL.FTZ R22, R22, c[0x0][0x2ec] ;  /* 0x0000bb0016167a20 */ /* 0x000fe20000410000 */
[----:B------:R-:W-:Y:S01]  /*37f0*/  FSEL R130, R0, -INF , !P2 ;  /* 0xff80000000827808 */ /* 0x000fe20005000000 */
[----:B------:R-:W-:Y:S01]  /*3800*/  FFMA.FTZ R0, R118, R68, R135 ;  /* 0x0000004476007223 */ /* 0x000fe20000010087 */
[----:B------:R-:W-:Y:S01]  /*3810*/  ISETP.GE.AND P2, PT, R112, R8, PT ;  /* 0x000000087000720c */ /* 0x000fe20003f46270 */
[----:B-1----:R-:W-:Y:S01]  /*3820*/  FMUL.FTZ R6, R51, c[0x0][0x2ec] ;  /* 0x0000bb0033067a20 */ /* 0x002fe20000410000 */
[----:B------:R-:W-:Y:S01]  /*3830*/  FSEL R76, R3, -INF , !P5 ;  /* 0xff800000034c7808 */ /* 0x000fe20006800000 */
[-C--:B------:R-:W-:Y:S01]  /*3840*/  FFMA.FTZ R3, R122, R68.reuse, R95 ;  /* 0x000000447a037223 */ /* 0x080fe2000001005f */
[----:B------:R-:W-:Y:S01]  /*3850*/  FSEL R101, R0, -INF , !P3 ;  /* 0xff80000000657808 */ /* 0x000fe20005800000 */
[-C--:B------:R-:W-:Y:S01]  /*3860*/  FFMA.FTZ R0, R118, R68.reuse, R97 ;  /* 0x0000004476007223 */ /* 0x080fe20000010061 */
[----:B------:R-:W-:Y:S01]  /*3870*/  FSEL R97, R2, -INF , !P4 ;  /* 0xff80000002617808 */ /* 0x000fe20006000000 */
[----:B------:R-:W-:Y:S01]  /*3880*/  FMUL.FTZ R2, R41, c[0x0][0x2ec] ;  /* 0x0000bb0029027a20 */ /* 0x000fe20000410000 */
[----:B------:R-:W-:Y:S01]  /*3890*/  ISETP.GE.AND P5, PT, R117, R9, PT ;  /* 0x000000097500720c */ /* 0x000fe20003fa6270 */
[----:B------:R1:W-:Y:S01]  /*38a0*/  MUFU.TANH R49, R6 ;  /* 0x0000000600317308 */ /* 0x0003e20000002400 */
[----:B------:R-:W-:Y:S01]  /*38b0*/  FSEL R129, R0, -INF , !P0 ;  /* 0xff80000000817808 */ /* 0x000fe20004000000 */
[----:B------:R-:W-:Y:S01]  /*38c0*/  FFMA.FTZ R0, R121, R68, R142 ;  /* 0x0000004479007223 */ /* 0x000fe2000001008e */
[----:B------:R-:W-:Y:S01]  /*38d0*/  ISETP.GE.AND P0, PT, R115, R8, PT ;  /* 0x000000087300720c */ /* 0x000fe20003f06270 */
[----:B------:R-:W-:Y:S01]  /*38e0*/  FMUL.FTZ R20, R20, c[0x0][0x2ec] ;  /* 0x0000bb0014147a20 */ /* 0x000fe20000410000 */
[----:B------:R-:W-:Y:S01]  /*38f0*/  ISETP.GE.AND P3, PT, R112, R10, PT ;  /* 0x0000000a7000720c */ /* 0x000fe20003f66270 */
[----:B------:R-:W-:Y:S01]  /*3900*/  FMUL.FTZ R21, R21, c[0x0][0x2ec] ;  /* 0x0000bb0015157a20 */ /* 0x000fe20000410000 */
[----:B------:R-:W-:Y:S01]  /*3910*/  FSEL R100, R0, -INF , !P2 ;  /* 0xff80000000647808 */ /* 0x000fe20005000000 */
[----:B------:R-:W-:Y:S01]  /*3920*/  FFMA.FTZ R0, R121, R68, R137 ;  /* 0x0000004479007223 */ /* 0x000fe20000010089 */
[----:B------:R-:W-:Y:S01]  /*3930*/  ISETP.GE.AND P2, PT, R115, R10, PT ;  /* 0x0000000a7300720c */ /* 0x000fe20003f46270 */
[----:B------:R4:W-:Y:S01]  /*3940*/  MUFU.TANH R12, R2 ;  /* 0x00000002000c7308 */ /* 0x0009e20000002400 */
[----:B------:R-:W-:Y:S01]  /*3950*/  FSEL R149, R3, -INF , !P1 ;  /* 0xff80000003957808 */ /* 0x000fe20004800000 */
[-C--:B-----5:R-:W-:Y:S01]  /*3960*/  FFMA.FTZ R3, R123, R68.reuse, R124 ;  /* 0x000000447b037223 */ /* 0x0a0fe2000001007c */
[----:B------:R-:W-:Y:S01]  /*3970*/  FSEL R125, R0, -INF , !P6 ;  /* 0xff800000007d7808 */ /* 0x000fe20007000000 */
[----:B------:R-:W-:Y:S01]  /*3980*/  FFMA.FTZ R0, R122, R68, R96 ;  /* 0x000000447a007223 */ /* 0x000fe20000010060 */
[-C--:B------:R-:W-:Y:S01]  /*3990*/  ISETP.GE.AND P6, PT, R117, R8.reuse, PT ;  /* 0x000000087500720c */ /* 0x080fe20003fc6270 */
[----:B-1----:R-:W-:Y:S01]  /*39a0*/  FMUL.FTZ R6, R40, c[0x0][0x2ec] ;  /* 0x0000bb0028067a20 */ /* 0x002fe20000410000 */
[----:B------:R-:W-:Y:S01]  /*39b0*/  ISETP.GE.AND P1, PT, R119, R8, PT ;  /* 0x000000087700720c */ /* 0x000fe20003f26270 */
[----:B------:R-:W-:Y:S01]  /*39c0*/  MUFU.TANH R38, R38 ;  /* 0x0000002600267308 */ /* 0x000fe20000002400 */
[----:B------:R-:W-:Y:S01]  /*39d0*/  FSEL R108, R0, -INF , !P0 ;  /* 0xff800000006c7808 */ /* 0x000fe20004000000 */
[----:B------:R-:W-:Y:S01]  /*39e0*/  FFMA.FTZ R0, R122, R68, R86 ;  /* 0x000000447a007223 */ /* 0x000fe20000010056 */
[----:B------:R-:W-:Y:S01]  /*39f0*/  ISETP.GE.AND P4, PT, R115, R11, PT ;  /* 0x0000000b7300720c */ /* 0x000fe20003f86270 */
[----:B------:R-:W-:Y:S01]  /*3a00*/  FMUL.FTZ R23, R23, c[0x0][0x2ec] ;  /* 0x0000bb0017177a20 */ /* 0x000fe20000410000 */
[----:B------:R-:W-:-:S02]  /*3a10*/  ISETP.GE.AND P0, PT, R117, R10, PT ;  /* 0x0000000a7500720c */ /* 0x000fc40003f06270 */
[----:B------:R-:W-:Y:S01]  /*3a20*/  FSEL R128, R0, -INF , !P2 ;  /* 0xff80000000807808 */ /* 0x000fe20005000000 */
[-C--:B------:R-:W-:Y:S01]  /*3a30*/  FFMA.FTZ R0, R123, R68.reuse, R132 ;  /* 0x000000447b007223 */ /* 0x080fe20000010084 */
[-C--:B------:R-:W-:Y:S01]  /*3a40*/  ISETP.GE.AND P2, PT, R119, R11.reuse, PT ;  /* 0x0000000b7700720c */ /* 0x080fe20003f46270 */
[-C--:B----4-:R-:W-:Y:S01]  /*3a50*/  FFMA.FTZ R2, R121, R68.reuse, R99 ;  /* 0x0000004479027223 */ /* 0x090fe20000010063 */
[----:B------:R-:W-:Y:S01]  /*3a60*/  FSEL R99, R3, -INF , !P6 ;  /* 0xff80000003637808 */ /* 0x000fe20007000000 */
[-C--:B------:R-:W-:Y:S01]  /*3a70*/  FFMA.FTZ R3, R123, R68.reuse, R93 ;  /* 0x000000447b037223 */ /* 0x080fe2000001005d */
[----:B------:R-:W-:Y:S01]  /*3a80*/  FSEL R148, R0, -INF , !P5 ;  /* 0xff80000000947808 */ /* 0x000fe20006800000 */
[-C--:B------:R-:W-:Y:S01]  /*3a90*/  FFMA.FTZ R0, R127, R68.reuse, R70 ;  /* 0x000000447f007223 */ /* 0x080fe20000010046 */
[----:B------:R-:W-:Y:S01]  /*3aa0*/  FSEL R96, R2, -INF , !P3 ;  /* 0xff80000002607808 */ /* 0x000fe20005800000 */
[-C--:B------:R-:W-:Y:S01]  /*3ab0*/  FFMA.FTZ R2, R122, R68.reuse, R94 ;  /* 0x000000447a027223 */ /* 0x080fe2000001005e */
[----:B------:R-:W-:Y:S01]  /*3ac0*/  ISETP.GE.AND P3, PT, R117, R11, PT ;  /* 0x0000000b7500720c */ /* 0x000fe20003f66270 */
[----:B------:R1:W4:Y:S01]  /*3ad0*/  MUFU.TANH R13, R6 ;  /* 0x00000006000d7308 */ /* 0x0003220000002400 */
[----:B------:R-:W-:Y:S01]  /*3ae0*/  FSEL R121, R0, -INF , !P1 ;  /* 0xff80000000797808 */ /* 0x000fe20004800000 */
[-C--:B---3--:R-:W-:Y:S01]  /*3af0*/  FFMA.FTZ R0, R127, R68.reuse, R59 ;  /* 0x000000447f007223 */ /* 0x088fe2000001003b */
[----:B------:R-:W-:Y:S01]  /*3b00*/  FSEL R124, R2, -INF , !P4 ;  /* 0xff800000027c7808 */ /* 0x000fe20006000000 */
[-C--:B------:R-:W-:Y:S01]  /*3b10*/  FFMA.FTZ R2, R123, R68.reuse, R87 ;  /* 0x000000447b027223 */ /* 0x080fe20000010057 */
[----:B------:R-:W-:Y:S01]  /*3b20*/  FSEL R123, R3, -INF , !P3 ;  /* 0xff800000037b7808 */ /* 0x000fe20005800000 */
[----:B--2---:R-:W-:Y:S01]  /*3b30*/  FFMA.FTZ R3, R127, R68, R48 ;  /* 0x000000447f037223 */ /* 0x004fe20000010030 */
[----:B------:R-:W-:Y:S01]  /*3b40*/  ISETP.GE.AND P6, PT, R119, R10, PT ;  /* 0x0000000a7700720c */ /* 0x000fe20003fc6270 */
[----:B------:R-:W2:Y:S01]  /*3b50*/  MUFU.TANH R36, R36 ;  /* 0x0000002400247308 */ /* 0x000ea20000002400 */
[----:B------:R-:W-:Y:S01]  /*3b60*/  FSEL R122, R0, -INF , !P2 ;  /* 0xff800000007a7808 */ /* 0x000fe20005000000 */
[----:B------:R-:W-:Y:S01]  /*3b70*/  FFMA.FTZ R0, R134, R68, R92 ;  /* 0x0000004486007223 */ /* 0x000fe2000001005c */
[----:B------:R-:W-:-:S02]  /*3b80*/  ISETP.GE.AND P5, PT, R120, R8, PT ;  /* 0x000000087800720c */ /* 0x000fc40003fa6270 */
[----:B------:R-:W-:Y:S01]  /*3b90*/  FSEL R132, R3, -INF , !P6 ;  /* 0xff80000003847808 */ /* 0x000fe20007000000 */
[-C--:B------:R-:W-:Y:S01]  /*3ba0*/  FFMA.FTZ R3, R134, R68.reuse, R67 ;  /* 0x0000004486037223 */ /* 0x080fe20000010043 */
[----:B------:R-:W-:Y:S01]  /*3bb0*/  ISETP.GE.AND P3, PT, R120, R9, PT ;  /* 0x000000097800720c */ /* 0x000fe20003f66270 */
[----:B------:R-:W3:Y:S01]  /*3bc0*/  MUFU.TANH R43, R43 ;  /* 0x0000002b002b7308 */ /* 0x000ee20000002400 */
[----:B------:R-:W-:Y:S01]  /*3bd0*/  FSEL R137, R0, -INF , !P5 ;  /* 0xff80000000897808 */ /* 0x000fe20006800000 */
[-C--:B------:R-:W-:Y:S01]  /*3be0*/  FFMA.FTZ R0, R134, R68.reuse, R53 ;  /* 0x0000004486007223 */ /* 0x080fe20000010035 */
[----:B------:R-:W-:Y:S01]  /*3bf0*/  FSEL R135, R2, -INF , !P0 ;  /* 0xff80000002877808 */ /* 0x000fe20004000000 */
[----:B------:R-:W-:Y:S01]  /*3c00*/  FFMA.FTZ R2, R127, R68, R66 ;  /* 0x000000447f027223 */ /* 0x000fe20000010042 */
[----:B------:R-:W-:Y:S01]  /*3c10*/  ISETP.GE.AND P0, PT, R120, R11, PT ;  /* 0x0000000b7800720c */ /* 0x000fe20003f06270 */
[----:B-1----:R-:W-:Y:S01]  /*3c20*/  FMUL.FTZ R6, R24, c[0x0][0x2ec] ;  /* 0x0000bb0018067a20 */ /* 0x002fe20000410000 */
[----:B------:R-:W-:Y:S01]  /*3c30*/  FSEL R142, R3, -INF , !P3 ;  /* 0xff800000038e7808 */ /* 0x000fe20005800000 */
[----:B------:R-:W-:Y:S01]  /*3c40*/  FMUL.FTZ R3, R26, c[0x0][0x2ec] ;  /* 0x0000bb001a037a20 */ /* 0x000fe20000410000 */
[----:B------:R-:W-:Y:S01]  /*3c50*/  ISETP.GE.AND P4, PT, R119, R9, PT ;  /* 0x000000097700720c */ /* 0x000fe20003f86270 */
[----:B------:R-:W-:Y:S01]  /*3c60*/  MUFU.TANH R37, R37 ;  /* 0x0000002500257308 */ /* 0x000fe20000002400 */
[----:B------:R-:W-:-:S02]  /*3c70*/  ISETP.GE.AND P1, PT, R120, R10, PT ;  /* 0x0000000a7800720c */ /* 0x000fc40003f26270 */
[----:B------:R-:W-:Y:S01]  /*3c80*/  FSEL R120, R0, -INF , !P0 ;  /* 0xff80000000787808 */ /* 0x000fe20004000000 */
[CC--:B----4-:R-:W-:Y:S01]  /*3c90*/  FFMA.FTZ R0, R139.reuse, R68.reuse, R13 ;  /* 0x000000448b007223 */ /* 0x0d0fe2000001000d */
[----:B------:R-:W-:Y:S01]  /*3ca0*/  FSEL R144, R2, -INF , !P4 ;  /* 0xff80000002907808 */ /* 0x000fe20006000000 */
[----:B------:R-:W-:Y:S01]  /*3cb0*/  FFMA.FTZ R2, R134, R68, R49 ;  /* 0x0000004486027223 */ /* 0x000fe20000010031 */
[C---:B------:R-:W-:Y:S01]  /*3cc0*/  ISETP.GE.AND P4, PT, R126.reuse, R8, PT ;  /* 0x000000087e00720c */ /* 0x040fe20003f86270 */
[----:B------:R1:W-:Y:S01]  /*3cd0*/  MUFU.TANH R13, R3 ;  /* 0x00000003000d7308 */ /* 0x0003e20000002400 */
[----:B------:R-:W-:Y:S02]  /*3ce0*/  ISETP.GE.AND P2, PT, R126, R9, PT ;  /* 0x000000097e00720c */ /* 0x000fe40003f46270 */
[----:B------:R-:W-:Y:S01]  /*3cf0*/  FSEL R134, R0, -INF , !P4 ;  /* 0xff80000000867808 */ /* 0x000fe20006000000 */
[----:B------:R-:W-:Y:S01]  /*3d00*/  FFMA.FTZ R0, R139, R68, R38 ;  /* 0x000000448b007223 */ /* 0x000fe20000010026 */
[----:B------:R-:W-:-:S02]  /*3d10*/  ISETP.GE.AND P5, PT, R126, R10, PT ;  /* 0x0000000a7e00720c */ /* 0x000fc40003fa6270 */
[----:B------:R-:W-:Y:S01]  /*3d20*/  ISETP.GE.AND P3, PT, R133, R8, PT ;  /* 0x000000088500720c */ /* 0x000fe20003f66270 */
[----:B------:R-:W4:Y:S01]  /*3d30*/  MUFU.TANH R39, R39 ;  /* 0x0000002700277308 */ /* 0x000f220000002400 */
[----:B------:R-:W-:Y:S01]  /*3d40*/  FSEL R127, R2, -INF , !P1 ;  /* 0xff800000027f7808 */ /* 0x000fe20004800000 */
[----:B--2---:R-:W-:Y:S01]  /*3d50*/  FFMA.FTZ R2, R139, R68, R36 ;  /* 0x000000448b027223 */ /* 0x004fe20000010024 */
[C---:B------:R-:W-:Y:S02]  /*3d60*/  ISETP.GE.AND P0, PT, R133.reuse, R9, PT ;  /* 0x000000098500720c */ /* 0x040fe40003f06270 */
[CC--:B------:R-:W-:Y:S02]  /*3d70*/  ISETP.GE.AND P1, PT, R133.reuse, R11.reuse, PT ;  /* 0x0000000b8500720c */ /* 0x0c0fe40003f26270 */
[----:B------:R-:W-:Y:S01]  /*3d80*/  ISETP.GE.AND P4, PT, R133, R10, PT ;  /* 0x0000000a8500720c */ /* 0x000fe20003f86270 */
[-C--:B-1----:R-:W-:Y:S01]  /*3d90*/  FFMA.FTZ R3, R139, R68.reuse, R42 ;  /* 0x000000448b037223 */ /* 0x082fe2000001002a */
[----:B------:R1:W2:Y:S01]  /*3da0*/  MUFU.TANH R14, R6 ;  /* 0x00000006000e7308 */ /* 0x0002a20000002400 */
[----:B------:R-:W-:Y:S01]  /*3db0*/  FSEL R147, R0, -INF , !P5 ;  /* 0xff80000000937808 */ /* 0x000fe20006800000 */
[----:B---3--:R-:W-:Y:S01]  /*3dc0*/  FFMA.FTZ R0, R140, R68, R43 ;  /* 0x000000448c007223 */ /* 0x008fe2000001002b */
[----:B------:R-:W-:-:S02]  /*3dd0*/  ISETP.GE.AND P6, PT, R126, R11, PT ;  /* 0x0000000b7e00720c */ /* 0x000fc40003fc6270 */
[----:B------:R-:W-:Y:S01]  /*3de0*/  FSEL R153, R3, -INF , !P2 ;  /* 0xff80000003997808 */ /* 0x000fe20005000000 */
[-C--:B------:R-:W-:Y:S01]  /*3df0*/  FFMA.FTZ R3, R140, R68.reuse, R12 ;  /* 0x000000448c037223 */ /* 0x080fe2000001000c */
[----:B------:R-:W-:Y:S01]  /*3e00*/  FSEL R141, R2, -INF , !P6 ;  /* 0xff800000028d7808 */ /* 0x000fe20007000000 */
[----:B------:R-:W3:Y:S01]  /*3e10*/  MUFU.TANH R22, R22 ;  /* 0x0000001600167308 */ /* 0x000ee20000002400 */
[-C--:B----4-:R-:W-:Y:S01]  /*3e20*/  FFMA.FTZ R2, R140, R68.reuse, R39 ;  /* 0x000000448c027223 */ /* 0x090fe20000010027 */
[----:B------:R-:W-:Y:S02]  /*3e30*/  FSEL R152, R0, -INF , !P0 ;  /* 0xff80000000987808 */ /* 0x000fe40004000000 */
[----:B------:R-:W-:Y:S01]  /*3e40*/  FSEL R133, R3, -INF , !P3 ;  /* 0xff80000003857808 */ /* 0x000fe20005800000 */
[----:B------:R-:W-:Y:S01]  /*3e50*/  FFMA.FTZ R3, R140, R68, R37 ;  /* 0x000000448c037223 */ /* 0x000fe20000010025 */
[----:B------:R-:W-:Y:S01]  /*3e60*/  ISETP.GE.AND P2, PT, R136, R8, PT ;  /* 0x000000088800720c */ /* 0x000fe20003f46270 */
[----:B-1----:R-:W-:Y:S01]  /*3e70*/  FMUL.FTZ R6, R25, c[0x0][0x2ec] ;  /* 0x0000bb0019067a20 */ /* 0x002fe20000410000 */
[----:B------:R-:W1:Y:S01]  /*3e80*/  MUFU.TANH R20, R20 ;  /* 0x0000001400147308 */ /* 0x000e620000002400 */
[-C--:B--2---:R-:W-:Y:S01]  /*3e90*/  FFMA.FTZ R0, R143, R68.reuse, R14 ;  /* 0x000000448f007223 */ /* 0x084fe2000001000e */
[----:B------:R-:W-:Y:S01]  /*3ea0*/  FSEL R140, R3, -INF , !P1 ;  /* 0xff800000038c7808 */ /* 0x000fe20004800000 */
[-C--:B------:R-:W-:Y:S01]  /*3eb0*/  FFMA.FTZ R3, R143, R68.reuse, R13 ;  /* 0x000000448f037223 */ /* 0x080fe2000001000d */
[----:B------:R-:W-:Y:S01]  /*3ec0*/  ISETP.GE.AND P1, PT, R69, R9, PT ;  /* 0x000000094500720c */ /* 0x000fe20003f26270 */
[-C--:B------:R-:W-:Y:S01]  /*3ed0*/  FFMA.FTZ R13, R154, R68.reuse, R163 ;  /* 0x000000449a0d7223 */ /* 0x080fe200000100a3 */
[----:B------:R-:W-:Y:S01]  /*3ee0*/  FSEL R126, R0, -INF , !P2 ;  /* 0xff800000007e7808 */ /* 0x000fe20005000000 */
[----:B---3--:R-:W-:Y:S01]  /*3ef0*/  FFMA.FTZ R0, R143, R68, R22 ;  /* 0x000000448f007223 */ /* 0x008fe20000010016 */
[----:B------:R2:W3:Y:S01]  /*3f00*/  MUFU.TANH R15, R6 ;  /* 0x00000006000f7308 */ /* 0x0004e20000002400 */
[----:B------:R-:W-:-:S02]  /*3f10*/  ISETP.GE.AND P3, PT, R136, R10, PT ;  /* 0x0000000a8800720c */ /* 0x000fc40003f66270 */
[----:B------:R-:W-:Y:S02]  /*3f20*/  FSEL R32, R13, -INF , !P1 ;  /* 0xff8000000d207808 */ /* 0x000fe40004800000 */
[----:B------:R-:W-:Y:S02]  /*3f30*/  ISETP.GE.AND P1, PT, R246, 0x2, PT ;  /* 0x00000002f600780c */ /* 0x000fe40003f26270 */
[----:B------:R-:W-:Y:S01]  /*3f40*/  FSEL R146, R2, -INF , !P4 ;  /* 0xff80000002927808 */ /* 0x000fe20006000000 */
[----:B------:R-:W4:Y:S01]  /*3f50*/  MUFU.TANH R21, R21 ;  /* 0x0000001500157308 */ /* 0x000f220000002400 */
[----:B------:R-:W-:Y:S01]  /*3f60*/  FSEL R145, R0, -INF , !P3 ;  /* 0xff80000000917808 */ /* 0x000fe20005800000 */
[-C--:B-1----:R-:W-:Y:S01]  /*3f70*/  FFMA.FTZ R2, R143, R68.reuse, R20 ;  /* 0x000000448f027223 */ /* 0x082fe20000010014 */
[----:B------:R-:W-:Y:S01]  /*3f80*/  ISETP.GE.AND P6, PT, R136, R9, PT ;  /* 0x000000098800720c */ /* 0x000fe20003fc6270 */
[----:B------:R-:W-:Y:S01]  /*3f90*/  FFMA.FTZ R0, R154, R68, R164 ;  /* 0x000000449a007223 */ /* 0x000fe200000100a4 */
[----:B------:R-:W-:-:S02]  /*3fa0*/  ISETP.GE.AND P5, PT, R136, R11, PT ;  /* 0x0000000b8800720c */ /* 0x000fc40003fa6270 */
[----:B------:R-:W-:Y:S01]  /*3fb0*/  ISETP.GE.AND P0, PT, R69, R8, PT ;  /* 0x000000084500720c */ /* 0x000fe20003f06270 */
[----:B--2---:R-:W-:Y:S01]  /*3fc0*/  FMUL.FTZ R6, R27, c[0x0][0x2ec] ;  /* 0x0000bb001b067a20 */ /* 0x004fe20000410000 */
[----:B------:R-:W1:Y:S01]  /*3fd0*/  MUFU.TANH R23, R23 ;  /* 0x0000001700177308 */ /* 0x000e620000002400 */
[----:B------:R-:W-:Y:S01]  /*3fe0*/  FSEL R151, R3, -INF , !P6 ;  /* 0xff80000003977808 */ /* 0x000fe20007000000 */
[-C--:B---3--:R-:W-:Y:S01]  /*3ff0*/  FFMA.FTZ R14, R150, R68.reuse, R15 ;  /* 0x00000044960e7223 */ /* 0x088fe2000001000f */
[----:B------:R-:W-:Y:S01]  /*4000*/  FSEL R139, R2, -INF , !P5 ;  /* 0xff800000028b7808 */ /* 0x000fe20006800000 */
[-C--:B------:R-:W-:Y:S01]  /*4010*/  FFMA.FTZ R2, R154, R68.reuse, R161 ;  /* 0x000000449a027223 */ /* 0x080fe200000100a1 */
[----:B------:R-:W-:Y:S01]  /*4020*/  FSEL R20, R0, -INF , !P0 ;  /* 0xff80000000147808 */ /* 0x000fe20004000000 */
[----:B----4-:R-:W-:Y:S02]  /*4030*/  FFMA.FTZ R3, R150, R68, R21 ;  /* 0x0000004496037223 */ /* 0x010fe40000010015 */
[----:B------:R2:W3:Y:S01]  /*4040*/  MUFU.TANH R12, R6 ;  /* 0x00000006000c7308 */ /* 0x0004e20000002400 */
[----:B------:R-:W-:-:S02]  /*4050*/  ISETP.GE.AND P4, PT, R69, R11, PT ;  /* 0x0000000b4500720c */ /* 0x000fc40003f86270 */
[----:B------:R-:W-:Y:S02]  /*4060*/  ISETP.GE.AND P2, PT, R69, R10, PT ;  /* 0x0000000a4500720c */ /* 0x000fe40003f46270 */
[C---:B------:R-:W-:Y:S02]  /*4070*/  ISETP.GE.AND P6, PT, R138.reuse, R8, PT ;  /* 0x000000088a00720c */ /* 0x040fe40003fc6270 */
[----:B------:R-:W-:Y:S01]  /*4080*/  ISETP.GE.AND P5, PT, R138, R9, PT ;  /* 0x000000098a00720c */ /* 0x000fe20003fa6270 */
[----:B-1----:R-:W-:Y:S01]  /*4090*/  FFMA.FTZ R0, R150, R68, R23 ;  /* 0x0000004496007223 */ /* 0x002fe20000010017 */
[C---:B------:R-:W-:Y:S02]  /*40a0*/  ISETP.GE.AND P3, PT, R138.reuse, R11, PT ;  /* 0x0000000b8a00720c */ /* 0x040fe40003f66270 */
[----:B------:R-:W-:Y:S02]  /*40b0*/  ISETP.GE.AND P0, PT, R138, R10, PT ;  /* 0x0000000a8a00720c */ /* 0x000fe40003f06270 */
[----:B------:R-:W-:-:S02]  /*40c0*/  FSEL R22, R2, -INF , !P2 ;  /* 0xff80000002167808 */ /* 0x000fc40005000000 */
[----:B------:R-:W-:Y:S01]  /*40d0*/  FSEL R136, R14, -INF , !P6 ;  /* 0xff8000000e887808 */ /* 0x000fe20007000000 */
[-C--:B--2---:R-:W-:Y:S01]  /*40e0*/  FFMA.FTZ R6, R154, R68.reuse, R162 ;  /* 0x000000449a067223 */ /* 0x084fe200000100a2 */
[----:B------:R-:W-:Y:S01]  /*40f0*/  FSEL R138, R3, -INF , !P3 ;  /* 0xff800000038a7808 */ /* 0x000fe20005800000 */
[----:B---3--:R-:W-:Y:S01]  /*4100*/  FFMA.FTZ R12, R150, R68, R12 ;  /* 0x00000044960c7223 */ /* 0x008fe2000001000c */
        /* <DEDUP_REMOVED lines=51> */
.L_x_1084:
[----:B------:R-:W-:Y:S05]  /*4440*/  BSYNC B0 ;  /* 0x0000000000007941 */ /* 0x000fea0003800000 */
.L_x_1083:
[----:B------:R-:W0:Y:S02]  /*4450*/  LDGDEPBAR ;  /* 0x00000000000079af */ /* 0x000e240000000000 */
.L_x_1082:
        /* <DEDUP_REMOVED lines=10> */
[----:B--2---:R-:W-:Y:S02]  /*4500*/  FMNMX.FTZ R2, R57, R0, !PT ;  /* 0x0000000039027209 */ /* 0x004fe40007810000 */
        /* <DEDUP_REMOVED lines=39> */
[----:B-1----:R-:W1:Y:S01]  /*4780*/  SHFL.BFLY PT, R14, R0, 0x2, 0x1f ;  /* 0x0c401f00000e7f89 */ /* 0x002e6200000e0000 */
[----:B------:R-:W-:Y:S02]  /*4790*/  FMNMX.FTZ R2, R147, R2, !PT ;  /* 0x0000000293027209 */ /* 0x000fe40007810000 */
[----:B--2---:R-:W-:Y:S02]  /*47a0*/  FMNMX.FTZ R70, R70, R6, !PT ;  /* 0x0000000646467209 */ /* 0x004fe40007810000 */
[----:B------:R-:W-:Y:S02]  /*47b0*/  FMNMX.FTZ R6, R32, R84, !PT ;  /* 0x0000005420067209 */ /* 0x000fe40007810000 */
[----:B------:R-:W-:Y:S01]  /*47c0*/  FMNMX.FTZ R3, R146, R2, !PT ;  /* 0x0000000292037209 */ /* 0x000fe20007810000 */
[----:B------:R-:W2:Y:S01]  /*47d0*/  SHFL.BFLY PT, R12, R70, 0x1, 0x1f ;  /* 0x0c201f00460c7f89 */ /* 0x000ea200000e0000 */
[----:B------:R-:W-:Y:S02]  /*47e0*/  FMNMX.FTZ R6, R75, R6, !PT ;  /* 0x000000064b067209 */ /* 0x000fe40007810000 */
[----:B------:R-:W-:-:S02]  /*47f0*/  FMNMX.FTZ R3, R145, R3, !PT ;  /* 0x0000000391037209 */ /* 0x000fc40007810000 */
[----:B------:R-:W-:Y:S02]  /*4800*/  FMNMX.FTZ R6, R74, R6, !PT ;  /* 0x000000064a067209 */ /* 0x000fe40007810000 */
[----:B------:R-:W-:Y:S02]  /*4810*/  FMNMX.FTZ R3, R143, R3, !PT ;  /* 0x000000038f037209 */ /* 0x000fe40007810000 */
[----:B------:R-:W-:-:S03]  /*4820*/  FMNMX.FTZ R6, R131, R6, !PT ;  /* 0x0000000683067209 */ /* 0x000fc60007810000 */
[----:B------:R-:W3:Y:S01]  /*4830*/  SHFL.BFLY PT, R13, R3, 0x2, 0x1f ;  /* 0x0c401f00030d7f89 */ /* 0x000ee200000e0000 */
[----:B-1----:R-:W-:Y:S02]  /*4840*/  FMNMX.FTZ R2, R0, R14, !PT ;  /* 0x0000000e00027209 */ /* 0x002fe40007810000 */
[----:B------:R-:W-:-:S03]  /*4850*/  FMNMX.FTZ R0, R130, R6, !PT ;  /* 0x0000000682007209 */ /* 0x000fc60007810000 */
[----:B------:R-:W1:Y:S01]  /*4860*/  SHFL.BFLY PT, R14, R2, 0x1, 0x1f ;  /* 0x0c201f00020e7f89 */ /* 0x000e6200000e0000 */
[----:B------:R-:W-:Y:S02]  /*4870*/  FMNMX.FTZ R0, R129, R0, !PT ;  /* 0x0000000081007209 */ /* 0x000fe40007810000 */
[----:B--2---:R-:W-:Y:S02]  /*4880*/  FMNMX.FTZ R70, R70, R12, !PT ;  /* 0x0000000c46467209 */ /* 0x004fe40007810000 */
[----:B------:R-:W-:Y:S02]  /*4890*/  FMNMX.FTZ R0, R125, R0, !PT ;  /* 0x000000007d007209 */ /* 0x000fe40007810000 */
[C---:B------:R-:W-:Y:S02]  /*48a0*/  FSETP.NEU.FTZ.AND P0, PT, R70.reuse, -INF , PT ;  /* 0xff8000004600780b */ /* 0x040fe40003f1d000 */
[----:B------:R-:W-:Y:S01]  /*48b0*/  FMNMX.FTZ R6, R149, R0, !PT ;  /* 0x0000000095067209 */ /* 0x000fe20007810000 */
[----:B------:R-:W-:-:S03]  /*48c0*/  FMUL.FTZ R0, R70, c[0x0][0x23c] ;  /* 0x00008f0046007a20 */ /* 0x000fc60000410000 */
[----:B------:R-:W-:Y:S02]  /*48d0*/  FMNMX.FTZ R6, R148, R6, !PT ;  /* 0x0000000694067209 */ /* 0x000fe40007810000 */
[----:B------:R-:W-:Y:S02]  /*48e0*/  FSEL R0, R0, RZ, P0 ;  /* 0x000000ff00007208 */ /* 0x000fe40000000000 */
[----:B------:R-:W-:Y:S02]  /*48f0*/  FMNMX.FTZ R12, R144, R6, !PT ;  /* 0x00000006900c7209 */ /* 0x000fe40007810000 */
[----:B---3--:R-:W-:Y:S01]  /*4900*/  FMNMX.FTZ R3, R3, R13, !PT ;  /* 0x0000000d03037209 */ /* 0x008fe20007810000 */
[----:B------:R-:W-:Y:S01]  /*4910*/  FFMA.FTZ R6, R20, c[0x0][0x23c], -R0 ;  /* 0x00008f0014067a23 */ /* 0x000fe20000010800 */
[----:B------:R-:W-:Y:S02]  /*4920*/  FMNMX.FTZ R12, R142, R12, !PT ;  /* 0x0000000c8e0c7209 */ /* 0x000fe40007810000 */
[----:B-1----:R-:W-:Y:S01]  /*4930*/  FMNMX.FTZ R2, R2, R14, !PT ;  /* 0x0000000e02027209 */ /* 0x002fe20007810000 */
[----:B------:R1:W-:Y:S01]  /*4940*/  MUFU.EX2 R214, R6 ;  /* 0x0000000600d67308 */ /* 0x0003e20000000800 */
[----:B------:R-:W2:Y:S02]  /*4950*/  SHFL.BFLY PT, R16, R3, 0x1, 0x1f ;  /* 0x0c201f0003107f89 */ /* 0x000ea400000e0000 */
[C---:B------:R-:W-:Y:S01]  /*4960*/  FSETP.NEU.FTZ.AND P0, PT, R2.reuse, -INF , PT ;  /* 0xff8000000200780b */ /* 0x040fe20003f1d000 */
[----:B------:R-:W-:-:S05]  /*4970*/  FMUL.FTZ R13, R2, c[0x0][0x23c] ;  /* 0x00008f00020d7a20 */ /* 0x000fca0000410000 */
[----:B------:R-:W-:-:S05]  /*4980*/  FSEL R13, R13, RZ, P0 ;  /* 0x000000ff0d0d7208 */ /* 0x000fca0000000000 */
[----:B------:R-:W-:Y:S01]  /*4990*/  FFMA.FTZ R14, R54, c[0x0][0x23c], -R13 ;  /* 0x00008f00360e7a23 */ /* 0x000fe2000001080d */
[----:B-1----:R-:W-:Y:S01]  /*49a0*/  FMNMX.FTZ R6, R153, R12, !PT ;  /* 0x0000000c99067209 */ /* 0x002fe20007810000 */
[----:B------:R-:W-:Y:S02]  /*49b0*/  FFMA.FTZ R12, R72, c[0x0][0x23c], -R0 ;  /* 0x00008f00480c7a23 */ /* 0x000fe40000010800 */
[----:B------:R1:W-:Y:S01]  /*49c0*/  MUFU.EX2 R209, R14 ;  /* 0x0000000e00d17308 */ /* 0x0003e20000000800 */
[----:B------:R-:W-:Y:S02]  /*49d0*/  FMNMX.FTZ R6, R152, R6, !PT ;  /* 0x0000000698067209 */ /* 0x000fe40007810000 */
[----:B--2---:R-:W-:-:S05]  /*49e0*/  FMNMX.FTZ R3, R3, R16, !PT ;  /* 0x0000001003037209 */ /* 0x004fca0007810000 */
[----:B------:R2:W3:Y:S01]  /*49f0*/  MUFU.EX2 R211, R12 ;  /* 0x0000000c00d37308 */ /* 0x0004e20000000800 */
[----:B------:R-:W-:Y:S01]  /*4a00*/  FSETP.NEU.FTZ.AND P0, PT, R3, -INF , PT ;  /* 0xff8000000300780b */ /* 0x000fe20003f1d000 */
[----:B-1----:R-:W-:-:S06]  /*4a10*/  FFMA.FTZ R14, R52, c[0x0][0x23c], -R13 ;  /* 0x00008f00340e7a23 */ /* 0x002fcc000001080d */
[----:B------:R-:W-:Y:S01]  /*4a20*/  MUFU.EX2 R212, R14 ;  /* 0x0000000e00d47308 */ /* 0x000fe20000000800 */
[----:B--2---:R-:W-:Y:S01]  /*4a30*/  FMNMX.FTZ R12, R151, R6, !PT ;  /* 0x00000006970c7209 */ /* 0x004fe20007810000 */
[----:B------:R-:W-:Y:S01]  /*4a40*/  FFMA.FTZ R6, R55, c[0x0][0x23c], -R0 ;  /* 0x00008f0037067a23 */ /* 0x000fe20000010800 */
[----:B---3--:R-:W-:-:S05]  /*4a50*/  F2FP.PACK_AB R16, R211, R214 ;  /* 0x000000d6d310723e */ /* 0x008fca00000000ff */
[----:B------:R1:W-:Y:S02]  /*4a60*/  MUFU.EX2 R213, R6 ;  /* 0x0000000600d57308 */ /* 0x0003e40000000800 */
[----:B-1----:R-:W-:Y:S01]  /*4a70*/  FMNMX.FTZ R6, R150, R12, !PT ;  /* 0x0000000c96067209 */ /* 0x002fe20007810000 */
[----:B------:R-:W-:-:S04]  /*4a80*/  FFMA.FTZ R12, R21, c[0x0][0x23c], -R13 ;  /* 0x00008f00150c7a23 */ /* 0x000fc8000001080d */
[----:B------:R-:W1:Y:S01]  /*4a90*/  SHFL.BFLY PT, R15, R6, 0x2, 0x1f ;  /* 0x0c401f00060f7f89 */ /* 0x000e6200000e0000 */
[----:B------:R2:W-:Y:S02]  /*4aa0*/  MUFU.EX2 R210, R12 ;  /* 0x0000000c00d27308 */ /* 0x0005e40000000800 */
[----:B--2---:R-:W-:-:S06]  /*4ab0*/  FFMA.FTZ R12, R71, c[0x0][0x23c], -R13 ;  /* 0x00008f00470c7a23 */ /* 0x004fcc000001080d */
[----:B------:R2:W-:Y:S01]  /*4ac0*/  MUFU.EX2 R208, R12 ;  /* 0x0000000c00d07308 */ /* 0x0005e20000000800 */
[----:B-1----:R-:W-:Y:S01]  /*4ad0*/  FMNMX.FTZ R6, R6, R15, !PT ;  /* 0x0000000f06067209 */ /* 0x002fe20007810000 */
[----:B------:R-:W-:-:S06]  /*4ae0*/  FFMA.FTZ R15, R57, c[0x0][0x23c], -R0 ;  /* 0x00008f00390f7a23 */ /* 0x000fcc0000010800 */
[----:B------:R-:W-:Y:S01]  /*4af0*/  MUFU.EX2 R207, R15 ;  /* 0x0000000f00cf7308 */ /* 0x000fe20000000800 */
[----:B--2---:R-:W-:-:S05]  /*4b00*/  FMUL.FTZ R12, R3, c[0x0][0x23c] ;  /* 0x00008f00030c7a20 */ /* 0x004fca0000410000 */
[----:B------:R-:W-:-:S05]  /*4b10*/  FSEL R12, R12, RZ, P0 ;  /* 0x000000ff0c0c7208 */ /* 0x000fca0000000000 */
[--C-:B------:R-:W-:Y:S02]  /*4b20*/  FFMA.FTZ R14, R22, c[0x0][0x23c], -R12.reuse ;  /* 0x00008f00160e7a23 */ /* 0x100fe4000001080c */
[----:B------:R-:W-:Y:S01]  /*4b30*/  LDSM.16.MT88.4 R20, [R189+0x6000] ;  /* 0x00600000bd14783b */ /* 0x000fe20000004200 */
[--C-:B------:R-:W-:Y:S01]  /*4b40*/  FFMA.FTZ R7, R73, c[0x0][0x23c], -R12.reuse ;  /* 0x00008f0049077a23 */ /* 0x100fe2000001080c */
[----:B------:R1:W-:Y:S01]  /*4b50*/  MUFU.EX2 R205, R14 ;  /* 0x0000000e00cd7308 */ /* 0x0003e20000000800 */
[----:B------:R-:W-:-:S07]  /*4b60*/  FFMA.FTZ R4, R56, c[0x0][0x23c], -R12 ;  /* 0x00008f0038047a23 */ /* 0x000fce000001080c */
[----:B------:R2:W3:Y:S01]  /*4b70*/  MUFU.EX2 R202, R7 ;  /* 0x0000000700ca7308 */ /* 0x0004e20000000800 */
[----:B-1----:R-:W1:Y:S07]  /*4b80*/  SHFL.BFLY PT, R14, R6, 0x1, 0x1f ;  /* 0x0c201f00060e7f89 */ /* 0x002e6e00000e0000 */
[----:B------:R4:W-:Y:S01]  /*4b90*/  MUFU.EX2 R206, R4 ;  /* 0x0000000400ce7308 */ /* 0x0009e20000000800 */
[----:B--2---:R-:W-:Y:S01]  /*4ba0*/  FFMA.FTZ R7, R64, c[0x0][0x23c], -R12 ;  /* 0x00008f0040077a23 */ /* 0x004fe2000001080c */
[----:B---3--:R-:W-:-:S06]  /*4bb0*/  F2FP.PACK_AB R5, R202, R205 ;  /* 0x000000cdca05723e */ /* 0x008fcc00000000ff */
[----:B------:R-:W2:Y:S01]  /*4bc0*/  MUFU.EX2 R203, R7 ;  /* 0x0000000700cb7308 */ /* 0x000ea20000000800 */
[----:B----4-:R-:W-:-:S07]  /*4bd0*/  FFMA.FTZ R4, R65, c[0x0][0x23c], -R0 ;  /* 0x00008f0041047a23 */ /* 0x010fce0000010800 */
[----:B------:R3:W4:Y:S01]  /*4be0*/  MUFU.EX2 R201, R4 ;  /* 0x0000000400c97308 */ /* 0x0007220000000800 */
[----:B-1----:R-:W-:Y:S02]  /*4bf0*/  FMNMX.FTZ R69, R6, R14, !PT ;  /* 0x0000000e06457209 */ /* 0x002fe40007810000 */
[----:B------:R-:W-:Y:S02]  /*4c00*/  F2FP.PACK_AB R6, R212, R209 ;  /* 0x000000d1d406723e */ /* 0x000fe400000000ff */
[C---:B------:R-:W-:Y:S01]  /*4c10*/  FSETP.NEU.FTZ.AND P0, PT, R69.reuse, -INF , PT ;  /* 0xff8000004500780b */ /* 0x040fe20003f1d000 */
[----:B------:R-:W-:Y:S01]  /*4c20*/  FMUL.FTZ R14, R69, c[0x0][0x23c] ;  /* 0x00008f00450e7a20 */ /* 0x000fe20000410000 */
[----:B--2---:R-:W-:-:S04]  /*4c30*/  F2FP.PACK_AB R7, R206, R203 ;  /* 0x000000cbce07723e */ /* 0x004fc800000000ff */
[----:B------:R-:W-:Y:S01]  /*4c40*/  FSEL R14, R14, RZ, P0 ;  /* 0x000000ff0e0e7208 */ /* 0x000fe20000000000 */
[----:B---3--:R-:W-:Y:S01]  /*4c50*/  FFMA.FTZ R4, R58, c[0x0][0x23c], -R0 ;  /* 0x00008f003a047a23 */ /* 0x008fe20000010800 */
[----:B----4-:R-:W-:-:S03]  /*4c60*/  F2FP.PACK_AB R18, R201, R213 ;  /* 0x000000d5c912723e */ /* 0x010fc600000000ff */
[----:B------:R-:W-:Y:S01]  /*4c70*/  FFMA.FTZ R15, R32, c[0x0][0x23c], -R14 ;  /* 0x00008f00200f7a23 */ /* 0x000fe2000001080e */
[----:B------:R1:W-:Y:S01]  /*4c80*/  MUFU.EX2 R204, R4 ;  /* 0x0000000400cc7308 */ /* 0x0003e20000000800 */
[----:B------:R-:W-:Y:S07]  /*4c90*/  LDSM.16.MT88.4 R32, [R192+0x6800] ;  /* 0x00680000c020783b */ /* 0x000fee0000004200 */
[----:B------:R2:W-:Y:S01]  /*4ca0*/  MUFU.EX2 R181, R15 ;  /* 0x0000000f00b57308 */ /* 0x0005e20000000800 */
[----:B-1----:R-:W-:-:S07]  /*4cb0*/  F2FP.PACK_AB R4, R208, R210 ;  /* 0x000000d2d004723e */ /* 0x002fce00000000ff */
[----:B------:R-:W-:Y:S01]  /*4cc0*/  HMMA.16816.F32 R80, R4, R20, RZ ;  /* 0x000000140450723c */ /* 0x000fe200000018ff */
[----:B--2---:R-:W-:-:S04]  /*4cd0*/  FFMA.FTZ R15, R84, c[0x0][0x23c], -R14 ;  /* 0x00008f00540f7a23 */ /* 0x004fc8000001080e */
[----:B------:R1:W2:Y:S03]  /*4ce0*/  MUFU.EX2 R176, R15 ;  /* 0x0000000f00b07308 */ /* 0x0002a60000000800 */
[C---:B------:R-:W-:Y:S08]  /*4cf0*/  HMMA.16816.F32 R64, R4.reuse, R24, RZ ;  /* 0x000000180440723c */ /* 0x040ff000000018ff */
[----:B------:R-:W-:Y:S01]  /*4d00*/  HMMA.16816.F32 R56, R4, R28, RZ ;  /* 0x0000001c0438723c */ /* 0x000fe200000018ff */
[----:B-1----:R-:W-:Y:S01]  /*4d10*/  FFMA.FTZ R15, R75, c[0x0][0x23c], -R14 ;  /* 0x00008f004b0f7a23 */ /* 0x002fe2000001080e */
[----:B--2---:R-:W-:-:S06]  /*4d20*/  F2FP.PACK_AB R17, R176, R181 ;  /* 0x000000b5b011723e */ /* 0x004fcc00000000ff */
[C---:B------:R-:W-:Y:S01]  /*4d30*/  HMMA.16816.F32 R48, R4.reuse, R40, RZ ;  /* 0x000000280430723c */ /* 0x040fe200000018ff */
[----:B------:R1:W-:Y:S07]  /*4d40*/  MUFU.EX2 R182, R15 ;  /* 0x0000000f00b67308 */ /* 0x0003ee0000000800 */
[C---:B------:R-:W-:Y:S08]  /*4d50*/  HMMA.16816.F32 R60, R4.reuse, R26, RZ ;  /* 0x0000001a043c723c */ /* 0x040ff000000018ff */
[----:B------:R-:W-:Y:S01]  /*4d60*/  HMMA.16816.F32 R52, R4, R30, RZ ;  /* 0x0000001e0434723c */ /* 0x000fe200000018ff */
[----:B-1----:R-:W-:-:S04]  /*4d70*/  FFMA.FTZ R15, R74, c[0x0][0x23c], -R14 ;  /* 0x00008f004a0f7a23 */ /* 0x002fc8000001080e */
[----:B------:R1:W2:Y:S03]  /*4d80*/  MUFU.EX2 R183, R15 ;  /* 0x0000000f00b77308 */ /* 0x0002a60000000800 */
[C---:B------:R-:W-:Y:S08]  /*4d90*/  HMMA.16816.F32 R72, R4.reuse, R22, RZ ;  /* 0x000000160448723c */ /* 0x040ff000000018ff */
[----:B------:R-:W-:Y:S01]  /*4da0*/  HMMA.16816.F32 R44, R4, R42, RZ ;  /* 0x0000002a042c723c */ /* 0x000fe200000018ff */
[----:B-1----:R-:W-:Y:S01]  /*4db0*/  FFMA.FTZ R15, R79, c[0x0][0x23c], -R13 ;  /* 0x00008f004f0f7a23 */ /* 0x002fe2000001080d */
[----:B--2---:R-:W-:-:S05]  /*4dc0*/  F2FP.PACK_AB R19, R183, R182 ;  /* 0x000000b6b713723e */ /* 0x004fca00000000ff */
[--C-:B------:R-:W-:Y:S01]  /*4dd0*/  FFMA.FTZ R4, R77, c[0x0][0x23c], -R13.reuse ;  /* 0x00008f004d047a23 */ /* 0x100fe2000001080d */
[----:B------:R1:W-:Y:S01]  /*4de0*/  MUFU.EX2 R184, R15 ;  /* 0x0000000f00b87308 */ /* 0x0003e20000000800 */
[C---:B------:R-:W-:Y:S07]  /*4df0*/  HMMA.16816.F32 R88, R16.reuse, R20, RZ ;  /* 0x000000141058723c */ /* 0x040fee00000018ff */
[----:B------:R2:W-:Y:S01]  /*4e00*/  MUFU.EX2 R186, R4 ;  /* 0x0000000400ba7308 */ /* 0x0005e20000000800 */
[----:B------:R-:W-:Y:S01]  /*4e10*/  HMMA.16816.F32 R92, R16, R22, RZ ;  /* 0x00000016105c723c */ /* 0x000fe200000018ff */
[----:B------:R-:W3:Y:S01]  /*4e20*/  LDSM.16.MT88.4 R20, [R189+0x6800] ;  /* 0x00680000bd14783b */ /* 0x000ee20000004200 */
[----:B-1----:R-:W-:-:S05]  /*4e30*/  FFMA.FTZ R15, R78, c[0x0][0x23c], -R13 ;  /* 0x00008f004e0f7a23 */ /* 0x002fca000001080d */
[----:B------:R1:W-:Y:S01]  /*4e40*/  MUFU.EX2 R187, R15 ;  /* 0x0000000f00bb7308 */ /* 0x0003e20000000800 */
[----:B------:R-:W-:Y:S01]  /*4e50*/  HMMA.16816.F32 R104, R16, R26, RZ ;  /* 0x0000001a1068723c */ /* 0x000fe200000018ff */
[----:B--2---:R-:W-:-:S06]  /*4e60*/  FFMA.FTZ R4, R76, c[0x0][0x23c], -R13 ;  /* 0x00008f004c047a23 */ /* 0x004fcc000001080d */
[----:B------:R2:W4:Y:S01]  /*4e70*/  MUFU.EX2 R185, R4 ;  /* 0x0000000400b97308 */ /* 0x0005220000000800 */
[----:B------:R-:W-:Y:S01]  /*4e80*/  HMMA.16816.F32 R76, R16, R28, RZ ;  /* 0x0000001c104c723c */ /* 0x000fe200000018ff */
[----:B-1----:R-:W-:-:S07]  /*4e90*/  FFMA.FTZ R15, R108, c[0x0][0x23c], -R0 ;  /* 0x00008f006c0f7a23 */ /* 0x002fce0000010800 */
[----:B------:R-:W-:Y:S01]  /*4ea0*/  HMMA.16816.F32 R116, R16, R30, RZ ;  /* 0x0000001e1074723c */ /* 0x000fe200000018ff */
[----:B------:R1:W-:Y:S01]  /*4eb0*/  MUFU.EX2 R172, R15 ;  /* 0x0000000f00ac7308 */ /* 0x0003e20000000800 */
[----:B--2---:R-:W-:-:S06]  /*4ec0*/  FFMA.FTZ R4, R85, c[0x0][0x23c], -R12 ;  /* 0x00008f0055047a23 */ /* 0x004fcc000001080c */
[C---:B------:R-:W-:Y:S01]  /*4ed0*/  HMMA.16816.F32 R28, R16.reuse, R40, RZ ;  /* 0x00000028101c723c */ /* 0x040fe200000018ff */
[----:B----4-:R-:W-:Y:S01]  /*4ee0*/  F2FP.PACK_AB R6, R185, R186 ;  /* 0x000000bab906723e */ /* 0x010fe200000000ff */
[----:B------:R2:W-:Y:S06]  /*4ef0*/  MUFU.EX2 R175, R4 ;  /* 0x0000000400af7308 */ /* 0x0005ec0000000800 */
[----:B------:R-:W-:Y:S01]  /*4f00*/  HMMA.16816.F32 R84, R16, R24, RZ ;  /* 0x000000181054723c */ /* 0x000fe200000018ff */
[----:B------:R-:W4:Y:S01]  /*4f10*/  LDSM.16.MT88.4 R24, [R190+0x6800] ;  /* 0x00680000be18783b */ /* 0x000f220000004200 */
[----:B-1----:R-:W-:-:S04]  /*4f20*/  FFMA.FTZ R15, R99, c[0x0][0x23c], -R0 ;  /* 0x00008f00630f7a23 */ /* 0x002fc80000010800 */
[----:B------:R1:W-:Y:S01]  /*4f30*/  MUFU.EX2 R171, R15 ;  /* 0x0000000f00ab7308 */ /* 0x0003e20000000800 */
[----:B--2---:R-:W-:-:S07]  /*4f40*/  FFMA.FTZ R4, R98, c[0x0][0x23c], -R12 ;  /* 0x00008f0062047a23 */ /* 0x004fce000001080c */
[----:B------:R2:W5:Y:S01]  /*4f50*/  MUFU.EX2 R180, R4 ;  /* 0x0000000400b47308 */ /* 0x0005620000000800 */
[----:B-1----:R-:W-:-:S07]  /*4f60*/  FFMA.FTZ R15, R131, c[0x0][0x23c], -R14 ;  /* 0x00008f00830f7a23 */ /* 0x002fce000001080e */
[----:B------:R1:W-:Y:S01]  /*4f70*/  MUFU.EX2 R168, R15 ;  /* 0x0000000f00a87308 */ /* 0x0003e20000000800 */
[----:B--2---:R-:W-:Y:S01]  /*4f80*/  FFMA.FTZ R4, R97, c[0x0][0x23c], -R12 ;  /* 0x00008f0061047a23 */ /* 0x004fe2000001080c */
[----:B-----5:R-:W-:-:S06]  /*4f90*/  F2FP.PACK_AB R5, R180, R175 ;  /* 0x000000afb405723e */ /* 0x020fcc00000000ff */
[----:B------:R2:W-:Y:S01]  /*4fa0*/  MUFU.EX2 R179, R4 ;  /* 0x0000000400b37308 */ /* 0x0005e20000000800 */
[----:B-1----:R-:W-:-:S07]  /*4fb0*/  FFMA.FTZ R15, R130, c[0x0][0x23c], -R14 ;  /* 0x00008f00820f7a23 */ /* 0x002fce000001080e */
        /* <DEDUP_REMOVED lines=10> */
[--C-:B--2---:R-:W-:Y:S02]  /*5060*/  FFMA.FTZ R4, R100, c[0x0][0x23c], -R0.reuse ;  /* 0x00008f0064047a23 */ /* 0x104fe40000010800 */
[----:B------:R-:W-:Y:S01]  /*5070*/  HMMA.16816.F32 R100, R16, R42, RZ ;  /* 0x0000002a1064723c */ /* 0x000fe200000018ff */
[----:B------:R-:W-:Y:S04]  /*5080*/  LDSM.16.MT88.4 R16, [R192+0x7000] ;  /* 0x00700000c010783b */ /* 0x000fe80000004200 */
[----:B------:R2:W5:Y:S01]  /*5090*/  MUFU.EX2 R173, R4 ;  /* 0x0000000400ad7308 */ /* 0x0005620000000800 */
[----:B-1----:R-:W-:-:S07]  /*50a0*/  FFMA.FTZ R15, R121, c[0x0][0x23c], -R0 ;  /* 0x00008f00790f7a23 */ /* 0x002fce0000010800 */
[----:B------:R1:W-:Y:S01]  /*50b0*/  MUFU.EX2 R170, R15 ;  /* 0x0000000f00aa7308 */ /* 0x0003e20000000800 */
[----:B--2---:R-:W-:-:S07]  /*50c0*/  F2FP.PACK_AB R4, R187, R184 ;  /* 0x000000b8bb04723e */ /* 0x004fce00000000ff */
[----:B---3--:R-:W-:Y:S01]  /*50d0*/  HMMA.16816.F32 R112, R4, R20, R80 ;  /* 0x000000140470723c */ /* 0x008fe20000001850 */
[----:B-1----:R-:W-:-:S07]  /*50e0*/  FFMA.FTZ R15, R124, c[0x0][0x23c], -R13 ;  /* 0x00008f007c0f7a23 */ /* 0x002fce000001080d */
[C---:B------:R-:W-:Y:S01]  /*50f0*/  HMMA.16816.F32 R108, R4.reuse, R32, R64 ;  /* 0x00000020046c723c */ /* 0x040fe20000001840 */
[----:B------:R1:W-:Y:S07]  /*5100*/  MUFU.EX2 R164, R15 ;  /* 0x0000000f00a47308 */ /* 0x0003ee0000000800 */
[C---:B------:R-:W-:Y:S08]  /*5110*/  HMMA.16816.F32 R80, R4.reuse, R36, R48 ;  /* 0x000000240450723c */ /* 0x040ff00000001830 */
[----:B------:R-:W-:Y:S01]  /*5120*/  HMMA.16816.F32 R64, R4, R34, R60 ;  /* 0x000000220440723c */ /* 0x000fe2000000183c */
[----:B-1----:R-:W-:-:S04]  /*5130*/  FFMA.FTZ R15, R123, c[0x0][0x23c], -R13 ;  /* 0x00008f007b0f7a23 */ /* 0x002fc8000001080d */
[----:B------:R1:W2:Y:S03]  /*5140*/  MUFU.EX2 R165, R15 ;  /* 0x0000000f00a57308 */ /* 0x0002a60000000800 */
[C---:B----4-:R-:W-:Y:S08]  /*5150*/  HMMA.16816.F32 R96, R4.reuse, R24, R56 ;  /* 0x000000180460723c */ /* 0x050ff00000001838 */
[----:B------:R-:W-:Y:S01]  /*5160*/  HMMA.16816.F32 R72, R4, R22, R72 ;  /* 0x000000160448723c */ /* 0x000fe20000001848 */
[----:B-1----:R-:W-:-:S07]  /*5170*/  FFMA.FTZ R15, R122, c[0x0][0x23c], -R13 ;  /* 0x00008f007a0f7a23 */ /* 0x002fce000001080d */
[C---:B------:R-:W-:Y:S01]  /*5180*/  HMMA.16816.F32 R60, R4.reuse, R26, R52 ;  /* 0x0000001a043c723c */ /* 0x040fe20000001834 */
[----:B------:R1:W-:Y:S07]  /*5190*/  MUFU.EX2 R163, R15 ;  /* 0x0000000f00a37308 */ /* 0x0003ee0000000800 */
[----:B------:R-:W-:Y:S07]  /*51a0*/  HMMA.16816.F32 R48, R4, R38, R44 ;  /* 0x000000260430723c */ /* 0x000fee000000182c */
[----:B------:R-:W-:Y:S01]  /*51b0*/  F2FP.PACK_AB R4, R207, R204 ;  /* 0x000000cccf04723e */ /* 0x000fe200000000ff */
[----:B-1----:R-:W-:Y:S01]  /*51c0*/  FFMA.FTZ R15, R120, c[0x0][0x23c], -R13 ;  /* 0x00008f00780f7a23 */ /* 0x002fe2000001080d */
[----:B------:R-:W-:-:S02]  /*51d0*/  F2FP.PACK_AB R5, R169, R168 ;  /* 0x000000a8a905723e */ /* 0x000fc400000000ff */
[----:B-----5:R-:W-:Y:S01]  /*51e0*/  F2FP.PACK_AB R6, R173, R174 ;  /* 0x000000aead06723e */ /* 0x020fe200000000ff */
[----:B------:R1:W-:Y:S01]  /*51f0*/  MUFU.EX2 R162, R15 ;  /* 0x0000000f00a27308 */ /* 0x0003e20000000800 */
[----:B------:R-:W-:-:S07]  /*5200*/  F2FP.PACK_AB R7, R166, R167 ;  /* 0x000000a7a607723e */ /* 0x000fce00000000ff */
[----:B------:R-:W-:Y:S01]  /*5210*/  HMMA.16816.F32 R56, R4, R20, R88 ;  /* 0x000000140438723c */ /* 0x000fe20000001858 */
[----:B-1----:R-:W-:-:S07]  /*5220*/  FFMA.FTZ R15, R128, c[0x0][0x23c], -R12 ;  /* 0x00008f00800f7a23 */ /* 0x002fce000001080c */
[C---:B------:R-:W-:Y:S01]  /*5230*/  HMMA.16816.F32 R52, R4.reuse, R32, R84 ;  /* 0x000000200434723c */ /* 0x040fe20000001854 */
[----:B------:R1:W-:Y:S07]  /*5240*/  MUFU.EX2 R161, R15 ;  /* 0x0000000f00a17308 */ /* 0x0003ee0000000800 */
[C---:B------:R-:W-:Y:S01]  /*5250*/  HMMA.16816.F32 R128, R4.reuse, R36, R28 ;  /* 0x000000240480723c */ /* 0x040fe2000000181c */
[----:B------:R-:W3:Y:S07]  /*5260*/  LDSM.16.MT88.4 R28, [R189+0x7000] ;  /* 0x00700000bd1c783b */ /* 0x000eee0000004200 */
[----:B------:R-:W-:Y:S01]  /*5270*/  HMMA.16816.F32 R44, R4, R22, R92 ;  /* 0x00000016042c723c */ /* 0x000fe2000000185c */
[----:B------:R-:W4:Y:S01]  /*5280*/  LDSM.16.MT88.4 R20, [R190+0x7000] ;  /* 0x00700000be14783b */ /* 0x000f220000004200 */
[----:B-1----:R-:W-:-:S03]  /*5290*/  FFMA.FTZ R15, R135, c[0x0][0x23c], -R12 ;  /* 0x00008f00870f7a23 */ /* 0x002fc6000001080c */
[----:B------:R-:W-:Y:S01]  /*52a0*/  LDSM.16.MT88.4 R92, [R189+0x7800] ;  /* 0x00780000bd5c783b */ /* 0x000fe20000004200 */
[----:B------:R1:W5:Y:S02]  /*52b0*/  MUFU.EX2 R160, R15 ;  /* 0x0000000f00a07308 */ /* 0x0003640000000800 */
[C---:B------:R-:W-:Y:S01]  /*52c0*/  HMMA.16816.F32 R40, R4.reuse, R34, R104 ;  /* 0x000000220428723c */ /* 0x040fe20000001868 */
[----:B------:R-:W3:Y:S07]  /*52d0*/  LDSM.16.MT88.4 R32, [R191+0x7000] ;  /* 0x00700000bf20783b */ /* 0x000eee0000004200 */
[----:B------:R-:W-:Y:S01]  /*52e0*/  HMMA.16816.F32 R84, R4, R24, R76 ;  /* 0x000000180454723c */ /* 0x000fe2000000184c */
[----:B-1----:R-:W-:-:S07]  /*52f0*/  FFMA.FTZ R15, R132, c[0x0][0x23c], -R12 ;  /* 0x00008f00840f7a23 */ /* 0x002fce000001080c */
[C---:B------:R-:W-:Y:S01]  /*5300*/  HMMA.16816.F32 R24, R4.reuse, R26, R116 ;  /* 0x0000001a0418723c */ /* 0x040fe20000001874 */
[----:B------:R1:W-:Y:S07]  /*5310*/  MUFU.EX2 R159, R15 ;  /* 0x0000000f009f7308 */ /* 0x0003ee0000000800 */
[----:B------:R-:W-:Y:S07]  /*5320*/  HMMA.16816.F32 R36, R4, R38, R100 ;  /* 0x000000260424723c */ /* 0x000fee0000001864 */
[----:B--2---:R-:W-:-:S02]  /*5330*/  F2FP.PACK_AB R4, R165, R164 ;  /* 0x000000a4a504723e */ /* 0x004fc400000000ff */
[----:B-----5:R-:W-:Y:S01]  /*5340*/  F2FP.PACK_AB R5, R160, R161 ;  /* 0x000000a1a005723e */ /* 0x020fe200000000ff */
[----:B-1----:R-:W-:Y:S01]  /*5350*/  FFMA.FTZ R15, R127, c[0x0][0x23c], -R12 ;  /* 0x00008f007f0f7a23 */ /* 0x002fe2000001080c */
[----:B------:R-:W-:-:S03]  /*5360*/  F2FP.PACK_AB R6, R162, R163 ;  /* 0x000000a3a206723e */ /* 0x000fc600000000ff */
[----:B------:R1:W2:Y:S02]  /*5370*/  MUFU.EX2 R158, R15 ;  /* 0x0000000f009e7308 */ /* 0x0002a40000000800 */
[----:B-1----:R-:W-:Y:S01]  /*5380*/  FFMA.FTZ R15, R137, c[0x0][0x23c], -R0 ;  /* 0x00008f00890f7a23 */ /* 0x002fe20000010800 */
[----:B--2---:R-:W-:-:S05]  /*5390*/  F2FP.PACK_AB R7, R158, R159 ;  /* 0x0000009f9e07723e */ /* 0x004fca00000000ff */
[----:B------:R1:W2:Y:S02]  /*53a0*/  MUFU.EX2 R157, R15 ;  /* 0x0000000f009d7308 */ /* 0x0002a40000000800 */
[C---:B---3--:R-:W-:Y:S08]  /*53b0*/  HMMA.16816.F32 R88, R4.reuse, R30, R72 ;  /* 0x0000001e0458723c */ /* 0x048ff00000001848 */
[----:B------:R-:W-:Y:S01]  /*53c0*/  HMMA.16816.F32 R76, R4, R28, R112 ;  /* 0x0000001c044c723c */ /* 0x000fe20000001870 */
[----:B-1----:R-:W-:-:S04]  /*53d0*/  FFMA.FTZ R15, R134, c[0x0][0x23c], -R0 ;  /* 0x00008f00860f7a23 */ /* 0x002fc80000010800 */
[----:B------:R1:W-:Y:S03]  /*53e0*/  MUFU.EX2 R156, R15 ;  /* 0x0000000f009c7308 */ /* 0x0003e60000000800 */
[C---:B------:R-:W-:Y:S01]  /*53f0*/  HMMA.16816.F32 R100, R4.reuse, R16, R108 ;  /* 0x000000100464723c */ /* 0x040fe2000000186c */
[----:B------:R-:W-:Y:S07]  /*5400*/  LDSM.16.MT88.4 R108, [R192+0x7800] ;  /* 0x00780000c06c783b */ /* 0x000fee0000004200 */
[----:B----4-:R-:W-:Y:S01]  /*5410*/  HMMA.16816.F32 R96, R4, R20, R96 ;  /* 0x000000140460723c */ /* 0x010fe20000001860 */
[----:B-1----:R-:W-:-:S07]  /*5420*/  FFMA.FTZ R15, R133, c[0x0][0x23c], -R0 ;  /* 0x00008f00850f7a23 */ /* 0x002fce0000010800 */
[C---:B------:R-:W-:Y:S01]  /*5430*/  HMMA.16816.F32 R64, R4.reuse, R18, R64 ;  /* 0x000000120440723c */ /* 0x040fe20000001840 */
[----:B------:R1:W3:Y:S07]  /*5440*/  MUFU.EX2 R155, R15 ;  /* 0x0000000f009b7308 */ /* 0x0002ee0000000800 */
[C---:B------:R-:W-:Y:S08]  /*5450*/  HMMA.16816.F32 R132, R4.reuse, R32, R80 ;  /* 0x000000200484723c */ /* 0x040ff00000001850 */
[----:B------:R-:W-:Y:S01]  /*5460*/  HMMA.16816.F32 R60, R4, R22, R60 ;  /* 0x00000016043c723c */ /* 0x000fe2000000183c */
[----:B-1----:R-:W-:-:S02]  /*5470*/  FFMA.FTZ R15, R126, c[0x0][0x23c], -R0 ;  /* 0x00008f007e0f7a23 */ /* 0x002fc40000010800 */
[----:B------:R-:W-:Y:S01]  /*5480*/  FFMA.FTZ R0, R136, c[0x0][0x23c], -R0 ;  /* 0x00008f0088007a23 */ /* 0x000fe20000010800 */
[----:B------:R-:W1:Y:S01]  /*5490*/  LDSM.16.MT88.4 R124, [R190+0x7800] ;  /* 0x00780000be7c783b */ /* 0x000e620000004200 */
[----:B------:R4:W-:Y:S03]  /*54a0*/  MUFU.EX2 R154, R15 ;  /* 0x0000000f009a7308 */ /* 0x0009e60000000800 */
[----:B------:R-:W-:Y:S05]  /*54b0*/  HMMA.16816.F32 R48, R4, R34, R48 ;  /* 0x000000220430723c */ /* 0x000fea0000001830 */
[----:B------:R5:W-:Y:S02]  /*54c0*/  MUFU.EX2 R228, R0 ;  /* 0x0000000000e47308 */ /* 0x000be40000000800 */
[----:B------:R-:W-:-:S02]  /*54d0*/  F2FP.PACK_AB R4, R171, R172 ;  /* 0x000000acab04723e */ /* 0x000fc400000000ff */
[----:B--2---:R-:W-:Y:S01]  /*54e0*/  F2FP.PACK_AB R6, R157, R170 ;  /* 0x000000aa9d06723e */ /* 0x004fe200000000ff */
[----:B----4-:R-:W-:-:S04]  /*54f0*/  FFMA.FTZ R15, R149, c[0x0][0x23c], -R14 ;  /* 0x00008f00950f7a23 */ /* 0x010fc8000001080e */
[----:B------:R2:W-:Y:S01]  /*5500*/  MUFU.EX2 R149, R15 ;  /* 0x0000000f00957308 */ /* 0x0005e20000000800 */
[----:B-----5:R-:W-:-:S07]  /*5510*/  FFMA.FTZ R0, R141, c[0x0][0x23c], -R13 ;  /* 0x00008f008d007a23 */ /* 0x020fce000001080d */
[----:B------:R4:W-:Y:S01]  /*5520*/  MUFU.EX2 R72, R0 ;  /* 0x0000000000487308 */ /* 0x0009e20000000800 */
[----:B--2---:R-:W-:-:S07]  /*5530*/  FFMA.FTZ R15, R148, c[0x0][0x23c], -R14 ;  /* 0x00008f00940f7a23 */ /* 0x004fce000001080e */
[----:B------:R2:W5:Y:S01]  /*5540*/  MUFU.EX2 R148, R15 ;  /* 0x0000000f00947308 */ /* 0x0005620000000800 */
[----:B----4-:R-:W-:Y:S01]  /*5550*/  FFMA.FTZ R0, R140, c[0x0][0x23c], -R13 ;  /* 0x00008f008c007a23 */ /* 0x010fe2000001080d */
[----:B---3--:R-:W-:-:S06]  /*5560*/  F2FP.PACK_AB R140, R155, R156 ;  /* 0x0000009c9b8c723e */ /* 0x008fcc00000000ff */
[----:B------:R3:W4:Y:S01]  /*5570*/  MUFU.EX2 R73, R0 ;  /* 0x0000000000497308 */ /* 0x0007220000000800 */
[----:B--2---:R-:W-:Y:S01]  /*5580*/  FFMA.FTZ R15, R144, c[0x0][0x23c], -R14 ;  /* 0x00008f00900f7a23 */ /* 0x004fe2000001080e */
[----:B-----5:R-:W-:-:S06]  /*5590*/  F2FP.PACK_AB R5, R148, R149 ;  /* 0x000000959405723e */ /* 0x020fcc00000000ff */
[----:B------:R2:W-:Y:S01]  /*55a0*/  MUFU.EX2 R75, R15 ;  /* 0x0000000f004b7308 */ /* 0x0005e20000000800 */
[----:B---3--:R-:W-:Y:S01]  /*55b0*/  FFMA.FTZ R0, R139, c[0x0][0x23c], -R13 ;  /* 0x00008f008b007a23 */ /* 0x008fe2000001080d */
[----:B----4-:R-:W-:-:S06]  /*55c0*/  F2FP.PACK_AB R136, R73, R72 ;  /* 0x000000484988723e */ /* 0x010fcc00000000ff */
[----:B------:R3:W-:Y:S01]  /*55d0*/  MUFU.EX2 R71, R0 ;  /* 0x0000000000477308 */ /* 0x0007e20000000800 */
[----:B--2---:R-:W-:Y:S01]  /*55e0*/  FFMA.FTZ R15, R142, c[0x0][0x23c], -R14 ;  /* 0x00008f008e0f7a23 */ /* 0x004fe2000001080e */
[----:B------:R-:W-:-:S06]  /*55f0*/  F2FP.PACK_AB R142, R228, R154 ;  /* 0x0000009ae48e723e */ /* 0x000fcc00000000ff */
[----:B------:R-:W2:Y:S01]  /*5600*/  MUFU.EX2 R74, R15 ;  /* 0x0000000f004a7308 */ /* 0x000ea20000000800 */
[----:B---3--:R-:W-:-:S07]  /*5610*/  FFMA.FTZ R0, R138, c[0x0][0x23c], -R13 ;  /* 0x00008f008a007a23 */ /* 0x008fce000001080d */
[----:B------:R3:W4:Y:S01]  /*5620*/  MUFU.EX2 R230, R0 ;  /* 0x0000000000e67308 */ /* 0x0007220000000800 */
[----:B--2---:R-:W-:-:S07]  /*5630*/  F2FP.PACK_AB R7, R74, R75 ;  /* 0x0000004b4a07723e */ /* 0x004fce00000000ff */
[----:B------:R-:W-:Y:S01]  /*5640*/  HMMA.16816.F32 R56, R4, R28, R56 ;  /* 0x0000001c0438723c */ /* 0x000fe20000001838 */
[----:B---3--:R-:W-:Y:S01]  /*5650*/  FFMA.FTZ R0, R147, c[0x0][0x23c], -R12 ;  /* 0x00008f0093007a23 */ /* 0x008fe2000001080c */
[----:B----4-:R-:W-:-:S03]  /*5660*/  F2FP.PACK_AB R138, R230, R71 ;  /* 0x00000047e68a723e */ /* 0x010fc600000000ff */
[----:B------:R2:W-:Y:S03]  /*5670*/  MUFU.EX2 R29, R0 ;  /* 0x00000000001d7308 */ /* 0x0005e60000000800 */
[C---:B------:R-:W-:Y:S08]  /*5680*/  HMMA.16816.F32 R112, R4.reuse, R20, R84 ;  /* 0x000000140470723c */ /* 0x040ff00000001854 */
[----:B------:R-:W-:Y:S01]  /*5690*/  HMMA.16816.F32 R44, R4, R30, R44 ;  /* 0x0000001e042c723c */ /* 0x000fe2000000182c */
[----:B--2---:R-:W-:-:S07]  /*56a0*/  FFMA.FTZ R0, R146, c[0x0][0x23c], -R12 ;  /* 0x00008f0092007a23 */ /* 0x004fce000001080c */
[C---:B------:R-:W-:Y:S01]  /*56b0*/  HMMA.16816.F32 R52, R4.reuse, R16, R52 ;  /* 0x000000100434723c */ /* 0x040fe20000001834 */
[----:B------:R2:W3:Y:S07]  /*56c0*/  MUFU.EX2 R28, R0 ;  /* 0x00000000001c7308 */ /* 0x0004ee0000000800 */
[C---:B------:R-:W-:Y:S01]  /*56d0*/  HMMA.16816.F32 R40, R4.reuse, R18, R40 ;  /* 0x000000120428723c */ /* 0x040fe20000001828 */
[----:B------:R-:W4:Y:S07]  /*56e0*/  LDSM.16.MT88.4 R16, [R191+0x7800] ;  /* 0x00780000bf10783b */ /* 0x000f2e0000004200 */
[----:B------:R-:W-:Y:S01]  /*56f0*/  HMMA.16816.F32 R24, R4, R22, R24 ;  /* 0x000000160418723c */ /* 0x000fe20000001818 */
[----:B--2---:R-:W-:Y:S01]  /*5700*/  FFMA.FTZ R0, R145, c[0x0][0x23c], -R12 ;  /* 0x00008f0091007a23 */ /* 0x004fe2000001080c */
[----:B---3--:R-:W-:-:S03]  /*5710*/  F2FP.PACK_AB R137, R28, R29 ;  /* 0x0000001d1c89723e */ /* 0x008fc600000000ff */
[----:B------:R2:W-:Y:S03]  /*5720*/  MUFU.EX2 R20, R0 ;  /* 0x0000000000147308 */ /* 0x0005e60000000800 */
[C---:B------:R-:W-:Y:S08]  /*5730*/  HMMA.16816.F32 R128, R4.reuse, R32, R128 ;  /* 0x000000200480723c */ /* 0x040ff00000001880 */
[----:B------:R-:W-:Y:S01]  /*5740*/  HMMA.16816.F32 R36, R4, R34, R36 ;  /* 0x000000220424723c */ /* 0x000fe20000001824 */
[----:B--2---:R-:W-:-:S06]  /*5750*/  FFMA.FTZ R0, R143, c[0x0][0x23c], -R12 ;  /* 0x00008f008f007a23 */ /* 0x004fcc000001080c */
[----:B------:R-:W-:Y:S01]  /*5760*/  FADD.FTZ R4, R181, R176 ;  /* 0x000000b0b5047221 */ /* 0x000fe20000010000 */
[----:B------:R-:W2:Y:S01]  /*5770*/  MUFU.EX2 R231, R0 ;  /* 0x0000000000e77308 */ /* 0x000ea20000000800 */
        /* <DEDUP_REMOVED lines=8> */
[----:B--2---:R-:W-:Y:S01]  /*5800*/  F2FP.PACK_AB R139, R231, R20 ;  /* 0x00000014e78b723e */ /* 0x004fe200000000ff */
[----:B------:R-:W-:Y:S02]  /*5810*/  FFMA.FTZ R0, R153, c[0x0][0x23c], -R14 ;  /* 0x00008f0099007a23 */ /* 0x000fe4000001080e */
[----:B------:R-:W-:Y:S02]  /*5820*/  FADD.FTZ R4, R168, R4 ;  /* 0x00000004a8047221 */ /* 0x000fe40000010000 */
[----:B------:R2:W-:Y:S01]  /*5830*/  MUFU.EX2 R15, R0 ;  /* 0x00000000000f7308 */ /* 0x0005e20000000800 */
[----:B------:R-:W-:Y:S01]  /*5840*/  FADD.FTZ R6, R184, R6 ;  /* 0x00000006b8067221 */ /* 0x000fe20000010000 */
[----:B-1----:R-:W-:Y:S01]  /*5850*/  HMMA.16816.F32 R116, R136, R124, R96 ;  /* 0x0000007c8874723c */ /* 0x002fe20000001860 */
[----:B------:R-:W-:-:S02]  /*5860*/  FADD.FTZ R7, R175, R7 ;  /* 0x00000007af077221 */ /* 0x000fc40000010000 */
[----:B------:R-:W-:-:S05]  /*5870*/  FADD.FTZ R4, R169, R4 ;  /* 0x00000004a9047221 */ /* 0x000fca0000010000 */
[----:B------:R-:W-:Y:S01]  /*5880*/  HMMA.16816.F32 R80, R136, R92, R76 ;  /* 0x0000005c8850723c */ /* 0x000fe2000000184c */
[----:B--2---:R-:W-:-:S07]  /*5890*/  FFMA.FTZ R0, R152, c[0x0][0x23c], -R14 ;  /* 0x00008f0098007a23 */ /* 0x004fce000001080e */
[C---:B------:R-:W-:Y:S01]  /*58a0*/  HMMA.16816.F32 R88, R136.reuse, R94, R88 ;  /* 0x0000005e8858723c */ /* 0x040fe20000001858 */
[----:B------:R1:W2:Y:S07]  /*58b0*/  MUFU.EX2 R13, R0 ;  /* 0x00000000000d7308 */ /* 0x0002ae0000000800 */
[C---:B------:R-:W-:Y:S08]  /*58c0*/  HMMA.16816.F32 R100, R136.reuse, R108, R100 ;  /* 0x0000006c8864723c */ /* 0x040ff00000001864 */
[----:B------:R-:W-:Y:S01]  /*58d0*/  HMMA.16816.F32 R104, R136, R110, R64 ;  /* 0x0000006e8868723c */ /* 0x000fe20000001840 */
[----:B-1----:R-:W-:Y:S01]  /*58e0*/  FFMA.FTZ R0, R151, c[0x0][0x23c], -R14 ;  /* 0x00008f0097007a23 */ /* 0x002fe2000001080e */
[----:B--2---:R-:W-:-:S03]  /*58f0*/  F2FP.PACK_AB R141, R13, R15 ;  /* 0x0000000f0d8d723e */ /* 0x004fc600000000ff */
[----:B------:R1:W-:Y:S03]  /*5900*/  MUFU.EX2 R12, R0 ;  /* 0x00000000000c7308 */ /* 0x0003e60000000800 */
[C---:B------:R-:W-:Y:S08]  /*5910*/  HMMA.16816.F32 R120, R136.reuse, R126, R60 ;  /* 0x0000007e8878723c */ /* 0x040ff0000000183c */
[----:B----4-:R-:W-:Y:S01]  /*5920*/  HMMA.16816.F32 R132, R136, R16, R132 ;  /* 0x000000108884723c */ /* 0x010fe20000001884 */
[----:B-1----:R-:W-:-:S07]  /*5930*/  FFMA.FTZ R0, R150, c[0x0][0x23c], -R14 ;  /* 0x00008f0096007a23 */ /* 0x002fce000001080e */
[----:B------:R-:W-:Y:S01]  /*5940*/  HMMA.16816.F32 R136, R136, R18, R48 ;  /* 0x000000128888723c */ /* 0x000fe20000001830 */
[----:B------:R1:W2:Y:S02]  /*5950*/  MUFU.EX2 R229, R0 ;  /* 0x0000000000e57308 */ /* 0x0002a40000000800 */
[----:B-1----:R-:W-:Y:S01]  /*5960*/  FADD.FTZ R0, R214, R211 ;  /* 0x000000d3d6007221 */ /* 0x002fe20000010000 */
[----:B--2---:R-:W-:-:S03]  /*5970*/  F2FP.PACK_AB R143, R229, R12 ;  /* 0x0000000ce58f723e */ /* 0x004fc600000000ff */
[----:B------:R-:W-:-:S04]  /*5980*/  FADD.FTZ R0, R213, R0 ;  /* 0x00000000d5007221 */ /* 0x000fc80000010000 */
[----:B------:R-:W-:Y:S01]  /*5990*/  FADD.FTZ R0, R201, R0 ;  /* 0x00000000c9007221 */ /* 0x000fe20000010000 */
[----:B------:R-:W-:Y:S03]  /*59a0*/  HMMA.16816.F32 R84, R140, R92, R56 ;  /* 0x0000005c8c54723c */ /* 0x000fe60000001838 */
[----:B------:R-:W-:-:S04]  /*59b0*/  FADD.FTZ R0, R204, R0 ;  /* 0x00000000cc007221 */ /* 0x000fc80000010000 */
        /* <DEDUP_REMOVED lines=89> */
[----:B------:R-:W-:Y:S01]  /*5f50*/  @P0 STS.128 [R200+0x7000], RZ ;  /* 0x007000ffc8000388 */ /* 0x000fe20000000c00 */
[----:B------:R-:W-:Y:S01]  /*5f60*/  I2F R201, R0 ;  /* 0x0000000000c97306 */ /* 0x000fe20000201400 */
[----:B------:R-:W-:Y:S02]  /*5f70*/  IADD3 R176, R0, 0x1, RZ ;  /* 0x0000000100b07810 */ /* 0x000fe40007ffe0ff */
[----:B------:R-:W-:Y:S01]  /*5f80*/  @!PT LDS RZ, [RZ] ;  /* 0x00000000fffff984 */ /* 0x000fe20000000800 */
[----:B------:R-:W-:Y:S01]  /*5f90*/  @!PT LDS RZ, [RZ] ;  /* 0x00000000fffff984 */ /* 0x000fe20000000800 */
[----:B------:R-:W-:Y:S01]  /*5fa0*/  @!PT LDS RZ, [RZ] ;  /* 0x00000000fffff984 */ /* 0x000fe20000000800 */
[----:B------:R2:W-:Y:S02]  /*5fb0*/  @!P0 LDGSTS.E.BYPASS.LTC128B.128 [R200+0x7000], [R12.64] ;  /* 0x070000000cc88fae */ /* 0x0005e4000b901d46 */
[C---:B------:R-:W-:Y:S02]  /*5fc0*/  ISETP.GE.AND P1, PT, R176.reuse, R8, PT ;  /* 0x00000008b000720c */ /* 0x040fe40003f26270 */
[----:B------:R-:W-:Y:S01]  /*5fd0*/  @P0 STS.128 [R200+0x7800], RZ ;  /* 0x007800ffc8000388 */ /* 0x000fe20000000c00 */
[----:B------:R-:W-:Y:S01]  /*5fe0*/  I2F R177, R176 ;  /* 0x000000b000b17306 */ /* 0x000fe20000201400 */
[----:B------:R-:W-:-:S02]  /*5ff0*/  ISETP.GE.AND P5, PT, R176, R10, PT ;  /* 0x0000000ab000720c */ /* 0x000fc40003fa6270 */
[----:B------:R-:W-:Y:S01]  /*6000*/  @!PT LDS RZ, [RZ] ;  /* 0x00000000fffff984 */ /* 0x000fe20000000800 */
[----:B------:R-:W-:Y:S01]  /*6010*/  @!PT LDS RZ, [RZ] ;  /* 0x00000000fffff984 */ /* 0x000fe20000000800 */
[----:B------:R-:W-:Y:S01]  /*6020*/  @!PT LDS RZ, [RZ] ;  /* 0x00000000fffff984 */ /* 0x000fe20000000800 */
[----:B------:R3:W-:Y:S01]  /*6030*/  @!P0 LDGSTS.E.BYPASS.LTC128B.128 [R200+0x7800], [R6.64] ;  /* 0x0780000006c88fae */ /* 0x0007e2000b901d46 */
[C---:B------:R-:W-:Y:S02]  /*6040*/  ISETP.GE.AND P6, PT, R176.reuse, R11, PT ;  /* 0x0000000bb000720c */ /* 0x040fe40003fc6270 */
[-C--:B------:R-:W-:Y:S01]  /*6050*/  ISETP.GE.AND P3, PT, R176, R9.reuse, PT ;  /* 0x00000009b000720c */ /* 0x080fe20003f66270 */
[----:B------:R-:W-:Y:S04]  /*6060*/  LDSM.16.M88.4 R32, [R196+0x2000] ;  /* 0x00200000c420783b */ /* 0x000fe80000000200 */
[----:B------:R-:W-:Y:S04]  /*6070*/  LDSM.16.M88.4 R36, [R196] ;  /* 0x00000000c424783b */ /* 0x000fe80000000200 */
[----:B------:R-:W-:Y:S04]  /*6080*/  LDSM.16.M88.4 R40, [R194+0x4000] ;  /* 0x00400000c228783b */ /* 0x000fe80000000200 */
[----:B------:R-:W-:Y:S04]  /*6090*/  LDSM.16.M88.4 R24, [R199+0x2000] ;  /* 0x00200000c718783b */ /* 0x000fe80000000200 */
[----:B------:R-:W-:Y:S04]  /*60a0*/  LDSM.16.M88.4 R28, [R199] ;  /* 0x00000000c71c783b */ /* 0x000fe80000000200 */
[----:B-1----:R-:W-:Y:S04]  /*60b0*/  LDSM.16.M88.4 R16, [R197+0x2000] ;  /* 0x00200000c510783b */ /* 0x002fe80000000200 */
[----:B---3--:R-:W1:Y:S04]  /*60c0*/  LDSM.16.M88.4 R4, [R188+0x4000] ;  /* 0x00400000bc04783b */ /* 0x008e680000000200 */
[----:B------:R-:W3:Y:S04]  /*60d0*/  LDSM.16.M88.4 R44, [R195] ;  /* 0x00000000c32c783b */ /* 0x000ee80000000200 */
[----:B------:R-:W4:Y:S04]  /*60e0*/  LDSM.16.M88.4 R20, [R197] ;  /* 0x00000000c514783b */ /* 0x000f280000000200 */
[----:B------:R-:W-:Y:S04]  /*60f0*/  LDSM.16.M88.4 R64, [R188+0x5800] ;  /* 0x00580000bc40783b */ /* 0x000fe80000000200 */
[----:B------:R-:W0:Y:S01]  /*6100*/  LDGDEPBAR ;  /* 0x00000000000079af */ /* 0x000e220000000000 */
[C---:B-1----:R-:W-:Y:S08]  /*6110*/  HMMA.16816.F32 R48, R32.reuse, R4, RZ ;  /* 0x000000042030723c */ /* 0x042ff000000018ff */
[-C--:B------:R-:W-:Y:S08]  /*6120*/  HMMA.16816.F32 R52, R32, R6.reuse, RZ ;  /* 0x000000062034723c */ /* 0x080ff000000018ff */
[C---:B------:R-:W-:Y:S08]  /*6130*/  HMMA.16816.F32 R56, R36.reuse, R6, RZ ;  /* 0x000000062438723c */ /* 0x040ff000000018ff */
[----:B--2---:R-:W-:Y:S01]  /*6140*/  HMMA.16816.F32 R12, R36, R4, RZ ;  /* 0x00000004240c723c */ /* 0x004fe200000018ff */
[----:B------:R-:W-:Y:S07]  /*6150*/  LDSM.16.M88.4 R4, [R198+0x2000] ;  /* 0x00200000c604783b */ /* 0x000fee0000000200 */
[C---:B------:R-:W-:Y:S01]  /*6160*/  HMMA.16816.F32 R60, R24.reuse, R40, R48 ;  /* 0x00000028183c723c */ /* 0x040fe20000001830 */
[----:B------:R-:W1:Y:S07]  /*6170*/  LDSM.16.M88.4 R48, [R193] ;  /* 0x00000000c130783b */ /* 0x000e6e0000000200 */
[-C--:B------:R-:W-:Y:S08]  /*6180*/  HMMA.16816.F32 R76, R24, R42.reuse, R52 ;  /* 0x0000002a184c723c */ /* 0x080ff00000001834 */
[C---:B------:R-:W-:Y:S08]  /*6190*/  HMMA.16816.F32 R52, R28.reuse, R42, R56 ;  /* 0x0000002a1c34723c */ /* 0x040ff00000001838 */
[----:B------:R-:W-:Y:S01]  /*61a0*/  HMMA.16816.F32 R72, R28, R40, R12 ;  /* 0x000000281c48723c */ /* 0x000fe2000000180c */
[----:B------:R-:W2:Y:S04]  /*61b0*/  LDSM.16.M88.4 R40, [R188+0x4800] ;  /* 0x00480000bc28783b */ /* 0x000ea80000000200 */
[----:B------:R-:W-:Y:S03]  /*61c0*/  LDSM.16.M88.4 R12, [R198] ;  /* 0x00000000c60c783b */ /* 0x000fe60000000200 */
[C---:B---3--:R-:W-:Y:S01]  /*61d0*/  HMMA.16816.F32 R56, R16.reuse, R44, R60 ;  /* 0x0000002c1038723c */ /* 0x048fe2000000183c */
[----:B------:R-:W3:Y:S07]  /*61e0*/  LDSM.16.M88.4 R60, [R188+0x5000] ;  /* 0x00500000bc3c783b */ /* 0x000eee0000000200 */
[----:B------:R-:W-:Y:S08]  /*61f0*/  HMMA.16816.F32 R172, R16, R46, R76 ;  /* 0x0000002e10ac723c */ /* 0x000ff0000000184c */
[----:B----4-:R-:W-:Y:S08]  /*6200*/  HMMA.16816.F32 R72, R20, R44, R72 ;  /* 0x0000002c1448723c */ /* 0x010ff00000001848 */
[----:B-1----:R-:W-:Y:S01]  /*6210*/  HMMA.16816.F32 R168, R4, R48, R56 ;  /* 0x0000003004a8723c */ /* 0x002fe20000001838 */
[----:B------:R-:W1:Y:S07]  /*6220*/  LDSM.16.M88.4 R56, [R194+0x5000] ;  /* 0x00500000c238783b */ /* 0x000e6e0000000200 */
[----:B------:R-:W-:Y:S01]  /*6230*/  HMMA.16816.F32 R164, R20, R46, R52 ;  /* 0x0000002e14a4723c */ /* 0x000fe20000001834 */
[----:B------:R-:W4:Y:S04]  /*6240*/  LDSM.16.M88.4 R44, [R194+0x4800] ;  /* 0x00480000c22c783b */ /* 0x000f280000000200 */
[----:B------:R-:W5:Y:S03]  /*6250*/  LDSM.16.M88.4 R52, [R194+0x5800] ;  /* 0x00580000c234783b */ /* 0x000f660000000200 */
[C---:B--2---:R-:W-:Y:S08]  /*6260*/  HMMA.16816.F32 R156, R32.reuse, R40, RZ ;  /* 0x00000028209c723c */ /* 0x044ff000000018ff */
[C---:B---3--:R-:W-:Y:S08]  /*6270*/  HMMA.16816.F32 R144, R32.reuse, R62, RZ ;  /* 0x0000003e2090723c */ /* 0x048ff000000018ff */
[C---:B------:R-:W-:Y:S08]  /*6280*/  HMMA.16816.F32 R148, R32.reuse, R60, RZ ;  /* 0x0000003c2094723c */ /* 0x040ff000000018ff */
[C---:B------:R-:W-:Y:S08]  /*6290*/  HMMA.16816.F32 R76, R32.reuse, R64, RZ ;  /* 0x00000040204c723c */ /* 0x040ff000000018ff */
[C---:B------:R-:W-:Y:S08]  /*62a0*/  HMMA.16816.F32 R152, R32.reuse, R42, RZ ;  /* 0x0000002a2098723c */ /* 0x040ff000000018ff */
[----:B------:R-:W-:Y:S08]  /*62b0*/  HMMA.16816.F32 R32, R32, R66, RZ ;  /* 0x000000422020723c */ /* 0x000ff000000018ff */
[----:B------:R-:W-:Y:S08]  /*62c0*/  HMMA.16816.F32 R72, R12, R48, R72 ;  /* 0x000000300c48723c */ /* 0x000ff00000001848 */
[----:B------:R-:W-:Y:S07]  /*62d0*/  HMMA.16816.F32 R160, R36, R40, RZ ;  /* 0x0000002824a0723c */ /* 0x000fee00000018ff */
[----:B------:R-:W-:Y:S01]  /*62e0*/  IADD3 R41, R0, 0x8, RZ ;  /* 0x0000000800297810 */ /* 0x000fe20007ffe0ff */
[----:B-1----:R-:W-:Y:S03]  /*62f0*/  HMMA.16816.F32 R208, R24, R58, R144 ;  /* 0x0000003a18d0723c */ /* 0x002fe60000001890 */
[----:B------:R-:W-:-:S02]  /*6300*/  ISETP.GE.AND P2, PT, R41, R9, PT ;  /* 0x000000092900720c */ /* 0x000fc40003f46270 */
[----:B------:R-:W-:-:S03]  /*6310*/  ISETP.GE.AND P4, PT, R41, R8, PT ;  /* 0x000000082900720c */ /* 0x000fc60003f86270 */
[----:B------:R-:W-:Y:S01]  /*6320*/  HMMA.16816.F32 R144, R12, R50, R164 ;  /* 0x000000320c90723c */ /* 0x000fe200000018a4 */
[----:B------:R-:W-:-:S04]  /*6330*/  FMUL.FTZ R40, R72, c[0x0][0x2ec] ;  /* 0x0000bb0048287a20 */ /* 0x000fc80000410000 */
[----:B------:R1:W-:Y:S03]  /*6340*/  MUFU.TANH R248, R40 ;  /* 0x0000002800f87308 */ /* 0x0003e60000002400 */
[C---:B----4-:R-:W-:Y:S08]  /*6350*/  HMMA.16816.F32 R180, R24.reuse, R44, R156 ;  /* 0x0000002c18b4723c */ /* 0x050ff0000000189c */
[----:B------:R-:W-:Y:S01]  /*6360*/  HMMA.16816.F32 R204, R24, R56, R148 ;  /* 0x0000003818cc723c */ /* 0x000fe20000001894 */
[----:B-1----:R-:W-:-:S07]  /*6370*/  FMUL.FTZ R40, R73, c[0x0][0x2ec] ;  /* 0x0000bb0049287a20 */ /* 0x002fce0000410000 */
[C---:B-----5:R-:W-:Y:S01]  /*6380*/  HMMA.16816.F32 R212, R24.reuse, R52, R76 ;  /* 0x0000003418d4723c */ /* 0x060fe2000000184c */
[----:B------:R1:W-:Y:S07]  /*6390*/  MUFU.TANH R227, R40 ;  /* 0x0000002800e37308 */ /* 0x0003ee0000002400 */
[C---:B------:R-:W-:Y:S08]  /*63a0*/  HMMA.16816.F32 R184, R24.reuse, R46, R152 ;  /* 0x0000002e18b8723c */ /* 0x040ff00000001898 */
[----:B------:R-:W-:Y:S01]  /*63b0*/  HMMA.16816.F32 R216, R24, R54, R32 ;  /* 0x0000003618d8723c */ /* 0x000fe20000001820 */
[----:B------:R-:W2:Y:S01]  /*63c0*/  LDSM.16.M88.4 R24, [R195+0x800] ;  /* 0x00080000c318783b */ /* 0x000ea20000000200 */
[----:B-1----:R-:W-:-:S04]  /*63d0*/  FMUL.FTZ R40, R74, c[0x0][0x2ec] ;  /* 0x0000bb004a287a20 */ /* 0x002fc80000410000 */
[----:B------:R1:W-:Y:S01]  /*63e0*/  MUFU.TANH R247, R40 ;  /* 0x0000002800f77308 */ /* 0x0003e20000002400 */
[----:B------:R-:W-:Y:S01]  /*63f0*/  FMUL.FTZ R32, R169, c[0x0][0x2ec] ;  /* 0x0000bb00a9207a20 */ /* 0x000fe20000410000 */
[----:B------:R-:W-:Y:S06]  /*6400*/  HMMA.16816.F32 R148, R4, R50, R172 ;  /* 0x000000320494723c */ /* 0x000fec00000018ac */
[----:B------:R3:W-:Y:S02]  /*6410*/  MUFU.TANH R225, R32 ;  /* 0x0000002000e17308 */ /* 0x0007e40000002400 */
[----:B------:R-:W-:Y:S01]  /*6420*/  HMMA.16816.F32 R152, R36, R60, RZ ;  /* 0x0000003c2498723c */ /* 0x000fe200000018ff */
[----:B-1----:R-:W-:-:S07]  /*6430*/  FMUL.FTZ R40, R75, c[0x0][0x2ec] ;  /* 0x0000bb004b287a20 */ /* 0x002fce0000410000 */
[----:B------:R-:W-:Y:S01]  /*6440*/  HMMA.16816.F32 R72, R28, R44, R160 ;  /* 0x0000002c1c48723c */ /* 0x000fe200000018a0 */
[----:B------:R1:W-:Y:S01]  /*6450*/  MUFU.TANH R226, R40 ;  /* 0x0000002800e27308 */ /* 0x0003e20000002400 */
[----:B---3--:R-:W-:-:S06]  /*6460*/  FMUL.FTZ R32, R170, c[0x0][0x2ec] ;  /* 0x0000bb00aa207a20 */ /* 0x008fcc0000410000 */
[C---:B------:R-:W-:Y:S01]  /*6470*/  HMMA.16816.F32 R156, R36.reuse, R62, RZ ;  /* 0x0000003e249c723c */ /* 0x040fe200000018ff */
[----:B------:R3:W-:Y:S07]  /*6480*/  MUFU.TANH R232, R32 ;  /* 0x0000002000e87308 */ /* 0x0007ee0000002400 */
[----:B------:R-:W-:Y:S01]  /*6490*/  HMMA.16816.F32 R76, R36, R42, RZ ;  /* 0x0000002a244c723c */ /* 0x000fe200000018ff */
[----:B-1----:R-:W-:-:S04]  /*64a0*/  FMUL.FTZ R40, R168, c[0x0][0x2ec] ;  /* 0x0000bb00a8287a20 */ /* 0x002fc80000410000 */
[----:B------:R1:W-:Y:S02]  /*64b0*/  MUFU.TANH R233, R40 ;  /* 0x0000002800e97308 */ /* 0x0003e40000002400 */
[----:B------:R-:W-:Y:S01]  /*64c0*/  FMUL.FTZ R43, R150, c[0x0][0x2ec] ;  /* 0x0000bb00962b7a20 */ /* 0x000fe20000410000 */
[----:B--2---:R-:W-:Y:S01]  /*64d0*/  HMMA.16816.F32 R48, R20, R24, R72 ;  /* 0x000000181430723c */ /* 0x004fe20000001848 */
[----:B------:R-:W-:Y:S01]  /*64e0*/  IADD3 R42, R0, 0x10, RZ ;  /* 0x00000010002a7810 */ /* 0x000fe20007ffe0ff */
[----:B---3--:R-:W-:-:S04]  /*64f0*/  FMUL.FTZ R32, R171, c[0x0][0x2ec] ;  /* 0x0000bb00ab207a20 */ /* 0x008fc80000410000 */
[----:B------:R2:W-:Y:S02]  /*6500*/  MUFU.TANH R173, R32 ;  /* 0x0000002000ad7308 */ /* 0x0005e40000002400 */
[----:B------:R-:W-:Y:S01]  /*6510*/  HMMA.16816.F32 R60, R36, R64, RZ ;  /* 0x00000040243c723c */ /* 0x000fe200000018ff */
[----:B-1----:R-:W-:-:S05]  /*6520*/  FMUL.FTZ R40, R145, c[0x0][0x2ec] ;  /* 0x0000bb0091287a20 */ /* 0x002fca0000410000 */
[----:B------:R-:W-:Y:S02]  /*6530*/  I2F R75, R41 ;  /* 0x00000029004b7306 */ /* 0x000fe40000201400 */
[----:B------:R-:W-:Y:S01]  /*6540*/  HMMA.16816.F32 R160, R36, R66, RZ ;  /* 0x0000004224a0723c */ /* 0x000fe200000018ff */
[C---:B------:R-:W-:Y:S02]  /*6550*/  IADD3 R64, R0.reuse, 0x19, RZ ;  /* 0x0000001900407810 */ /* 0x040fe40007ffe0ff */
[----:B------:R-:W-:Y:S01]  /*6560*/  IADD3 R65, R0, 0x21, RZ ;  /* 0x0000002100417810 */ /* 0x000fe20007ffe0ff */
[----:B--2---:R-:W-:Y:S02]  /*6570*/  FMUL.FTZ R32, R144, c[0x0][0x2ec] ;  /* 0x0000bb0090207a20 */ /* 0x004fe40000410000 */
[----:B------:R1:W-:Y:S01]  /*6580*/  MUFU.TANH R224, R40 ;  /* 0x0000002800e07308 */ /* 0x0003e20000002400 */
[----:B------:R-:W-:Y:S01]  /*6590*/  FMUL.FTZ R36, R148, c[0x0][0x2ec] ;  /* 0x0000bb0094247a20 */ /* 0x000fe20000410000 */
[----:B------:R-:W-:Y:S01]  /*65a0*/  HMMA.16816.F32 R44, R28, R46, R76 ;  /* 0x0000002e1c2c723c */ /* 0x000fe2000000184c */
[----:B------:R-:W-:-:S05]  /*65b0*/  IADD3 R66, R0, 0x11, RZ ;  /* 0x0000001100427810 */ /* 0x000fca0007ffe0ff */
[----:B------:R2:W-:Y:S02]  /*65c0*/  MUFU.TANH R222, R32 ;  /* 0x0000002000de7308 */ /* 0x0005e40000002400 */
[C---:B------:R-:W-:Y:S06]  /*65d0*/  HMMA.16816.F32 R152, R28.reuse, R56, R152 ;  /* 0x000000381c98723c */ /* 0x040fec0000001898 */
[----:B------:R3:W-:Y:S01]  /*65e0*/  MUFU.TANH R174, R36 ;  /* 0x0000002400ae7308 */ /* 0x0007e20000002400 */
[----:B-1----:R-:W-:Y:S01]  /*65f0*/  FMUL.FTZ R40, R146, c[0x0][0x2ec] ;  /* 0x0000bb0092287a20 */ /* 0x002fe20000410000 */
[----:B------:R-:W-:Y:S01]  /*6600*/  HMMA.16816.F32 R76, R28, R58, R156 ;  /* 0x0000003a1c4c723c */ /* 0x000fe2000000189c */
[----:B------:R-:W-:Y:S01]  /*6610*/  IADD3 R56, R0, 0x18, RZ ;  /* 0x0000001800387810 */ /* 0x000fe20007ffe0ff */
[----:B--2---:R-:W1:Y:S04]  /*6620*/  LDSM.16.M88.4 R32, [R193+0x800] ;  /* 0x00080000c120783b */ /* 0x004e680000000200 */
[----:B------:R2:W-:Y:S02]  /*6630*/  MUFU.TANH R170, R40 ;  /* 0x0000002800aa7308 */ /* 0x0005e40000002400 */
[----:B------:R-:W-:Y:S01]  /*6640*/  HMMA.16816.F32 R44, R20, R26, R44 ;  /* 0x0000001a142c723c */ /* 0x000fe2000000182c */
[----:B---3--:R-:W-:-:S05]  /*6650*/  FMUL.FTZ R36, R149, c[0x0][0x2ec] ;  /* 0x0000bb0095247a20 */ /* 0x008fca0000410000 */
[----:B------:R3:W-:Y:S02]  /*6660*/  MUFU.TANH R167, R43 ;  /* 0x0000002b00a77308 */ /* 0x0007e40000002400 */
[----:B------:R-:W-:Y:S06]  /*6670*/  HMMA.16816.F32 R160, R28, R54, R160 ;  /* 0x000000361ca0723c */ /* 0x000fec00000018a0 */
[----:B------:R4:W-:Y:S01]  /*6680*/  MUFU.TANH R221, R36 ;  /* 0x0000002400dd7308 */ /* 0x0009e20000002400 */
[----:B--2---:R-:W-:-:S07]  /*6690*/  FMUL.FTZ R40, R147, c[0x0][0x2ec] ;  /* 0x0000bb0093287a20 */ /* 0x004fce0000410000 */
[----:B------:R2:W-:Y:S01]  /*66a0*/  MUFU.TANH R223, R40 ;  /* 0x0000002800df7308 */ /* 0x0005e20000002400 */
[C---:B---3--:R-:W-:Y:S01]  /*66b0*/  IADD3 R43, R0.reuse, 0x20, RZ ;  /* 0x00000020002b7810 */ /* 0x048fe20007ffe0ff */
[----:B----4-:R-:W-:Y:S06]  /*66c0*/  HMMA.16816.F32 R36, R16, R24, R180 ;  /* 0x000000181024723c */ /* 0x010fec00000018b4 */
[----:B------:R-:W-:Y:S01]  /*66d0*/  I2F R67, R42 ;  /* 0x0000002a00437306 */ /* 0x000fe20000201400 */
[----:B------:R-:W-:Y:S01]  /*66e0*/  FMUL.FTZ R24, R151, c[0x0][0x2ec] ;  /* 0x0000bb0097187a20 */ /* 0x000fe20000410000 */
[----:B-1----:R-:W-:Y:S01]  /*66f0*/  HMMA.16816.F32 R48, R12, R32, R48 ;  /* 0x000000200c30723c */ /* 0x002fe20000001830 */
[----:B--2---:R-:W-:-:S05]  /*6700*/  IADD3 R40, R0, 0x9, RZ ;  /* 0x0000000900287810 */ /* 0x004fca0007ffe0ff */
[----:B------:R-:W-:Y:S02]  /*6710*/  I2F R74, R66 ;  /* 0x00000042004a7306 */ /* 0x000fe40000201400 */
[----:B------:R-:W-:Y:S06]  /*6720*/  HMMA.16816.F32 R148, R28, R52, R60 ;  /* 0x000000341c94723c */ /* 0x000fec000000183c */
[----:B------:R1:W-:Y:S02]  /*6730*/  MUFU.TANH R169, R24 ;  /* 0x0000001800a97308 */ /* 0x0003e40000002400 */
[----:B------:R-:W-:Y:S01]  /*6740*/  HMMA.16816.F32 R60, R4, R32, R36 ;  /* 0x00000020043c723c */ /* 0x000fe20000001824 */
[----:B------:R-:W2:Y:S05]  /*6750*/  LDSM.16.M88.4 R36, [R195+0x1000] ;  /* 0x00100000c324783b */ /* 0x000eaa0000000200 */
[----:B------:R-:W3:Y:S02]  /*6760*/  I2F R144, R40 ;  /* 0x0000002800907306 */ /* 0x000ee40000201400 */
[----:B------:R-:W-:Y:S01]  /*6770*/  HMMA.16816.F32 R44, R12, R34, R44 ;  /* 0x000000220c2c723c */ /* 0x000fe2000000182c */
[----:B-1----:R-:W-:-:S05]  /*6780*/  FMUL.FTZ R24, R48, c[0x0][0x2ec] ;  /* 0x0000bb0030187a20 */ /* 0x002fca0000410000 */
[----:B------:R-:W-:Y:S08]  /*6790*/  I2F R145, R56 ;  /* 0x0000003800917306 */ /* 0x000ff00000201400 */
[----:B------:R1:W-:Y:S02]  /*67a0*/  MUFU.TANH R171, R24 ;  /* 0x0000001800ab7308 */ /* 0x0003e40000002400 */
[----:B------:R-:W-:-:S06]  /*67b0*/  FMUL.FTZ R28, R61, c[0x0][0x2ec] ;  /* 0x0000bb003d1c7a20 */ /* 0x000fcc0000410000 */
[----:B------:R-:W-:Y:S02]  /*67c0*/  I2F R72, R64 ;  /* 0x0000004000487306 */ /* 0x000fe40000201400 */
[----:B------:R-:W-:Y:S02]  /*67d0*/  FMUL.FTZ R44, R44, c[0x0][0x2ec] ;  /* 0x0000bb002c2c7a20 */ /* 0x000fe40000410000 */
[----:B------:R-:W-:-:S04]  /*67e0*/  FMUL.FTZ R45, R45, c[0x0][0x2ec] ;  /* 0x0000bb002d2d7a20 */ /* 0x000fc80000410000 */
[----:B------:R4:W-:Y:S01]  /*67f0*/  MUFU.TANH R181, R28 ;  /* 0x0000001c00b57308 */ /* 0x0009e20000002400 */
[----:B-1----:R-:W-:Y:S02]  /*6800*/  FMUL.FTZ R24, R49, c[0x0][0x2ec] ;  /* 0x0000bb0031187a20 */ /* 0x002fe40000410000 */
[----:B------:R-:W-:Y:S02]  /*6810*/  FMUL.FTZ R46, R46, c[0x0][0x2ec] ;  /* 0x0000bb002e2e7a20 */ /* 0x000fe40000410000 */
[----:B------:R-:W-:Y:S01]  /*6820*/  FMUL.FTZ R47, R47, c[0x0][0x2ec] ;  /* 0x0000bb002f2f7a20 */ /* 0x000fe20000410000 */
[----:B--2---:R-:W-:Y:S02]  /*6830*/  HMMA.16816.F32 R52, R16, R38, R208 ;  /* 0x000000261034723c */ /* 0x004fe400000018d0 */
[----:B------:R1:W-:Y:S01]  /*6840*/  MUFU.TANH R183, R24 ;  /* 0x0000001800b77308 */ /* 0x0003e20000002400 */
[----:B----4-:R-:W-:-:S07]  /*6850*/  FMUL.FTZ R28, R62, c[0x0][0x2ec] ;  /* 0x0000bb003e1c7a20 */ /* 0x010fce0000410000 */
[----:B------:R-:W-:Y:S01]  /*6860*/  MUFU.TANH R159, R44 ;  /* 0x0000002c009f7308 */ /* 0x000fe20000002400 */
[----:B-1----:R-:W-:-:S07]  /*6870*/  FMUL.FTZ R24, R50, c[0x0][0x2ec] ;  /* 0x0000bb0032187a20 */ /* 0x002fce0000410000 */
[----:B------:R1:W-:Y:S08]  /*6880*/  MUFU.TANH R57, R28 ;  /* 0x0000001c00397308 */ /* 0x0003f00000002400 */
[----:B------:R2:W4:Y:S01]  /*6890*/  MUFU.TANH R164, R24 ;  /* 0x0000001800a47308 */ /* 0x0005220000002400 */
[----:B-1----:R-:W-:Y:S07]  /*68a0*/  HMMA.16816.F32 R28, R20, R36, R152 ;  /* 0x00000024141c723c */ /* 0x002fee0000001898 */
[----:B------:R-:W-:Y:S01]  /*68b0*/  MUFU.TANH R220, R45 ;  /* 0x0000002d00dc7308 */ /* 0x000fe20000002400 */
[----:B--2---:R-:W-:-:S07]  /*68c0*/  FMUL.FTZ R24, R51, c[0x0][0x2ec] ;  /* 0x0000bb0033187a20 */ /* 0x004fce0000410000 */
[----:B------:R-:W-:Y:S01]  /*68d0*/  MUFU.TANH R168, R46 ;  /* 0x0000002e00a87308 */ /* 0x000fe20000002400 */
[----:B------:R-:W-:Y:S07]  /*68e0*/  HMMA.16816.F32 R48, R16, R26, R184 ;  /* 0x0000001a1030723c */ /* 0x000fee00000018b8 */
[----:B------:R1:W-:Y:S08]  /*68f0*/  MUFU.TANH R166, R24 ;  /* 0x0000001800a67308 */ /* 0x0003f00000002400 */
[----:B------:R-:W-:Y:S01]  /*6900*/  MUFU.TANH R202, R47 ;  /* 0x0000002f00ca7308 */ /* 0x000fe20000002400 */
[----:B-1----:R-:W-:-:S08]  /*6910*/  FMUL.FTZ R24, R60, c[0x0][0x2ec] ;  /* 0x0000bb003c187a20 */ /* 0x002fd00000410000 */
[----:B------:R-:W-:Y:S01]  /*6920*/  HMMA.16816.F32 R32, R4, R34, R48 ;  /* 0x000000220420723c */ /* 0x000fe20000001830 */
[----:B------:R-:W-:Y:S06]  /*6930*/  I2F R71, R43 ;  /* 0x0000002b00477306 */ /* 0x000fec0000201400 */
[----:B------:R-:W-:Y:S02]  /*6940*/  FMUL.FTZ R48, R63, c[0x0][0x2ec] ;  /* 0x0000bb003f307a20 */ /* 0x000fe40000410000 */
[----:B------:R1:W2:Y:S08]  /*6950*/  MUFU.TANH R158, R24 ;  /* 0x00000018009e7308 */ /* 0x0002b00000002400 */
[----:B------:R5:W2:Y:S07]  /*6960*/  MUFU.TANH R59, R48 ;  /* 0x00000030003b7308 */ /* 0x000aae0000002400 */
[----:B------:R-:W-:Y:S01]  /*6970*/  FMUL.FTZ R33, R33, c[0x0][0x2ec] ;  /* 0x0000bb0021217a20 */ /* 0x000fe20000410000 */
[----:B-1----:R-:W5:Y:S01]  /*6980*/  LDSM.16.M88.4 R24, [R193+0x1000] ;  /* 0x00100000c118783b */ /* 0x002f620000000200 */
[----:B------:R-:W-:Y:S01]  /*6990*/  FMUL.FTZ R34, R34, c[0x0][0x2ec] ;  /* 0x0000bb0022227a20 */ /* 0x000fe20000410000 */
[----:B------:R-:W-:Y:S01]  /*69a0*/  I2F R73, R65 ;  /* 0x0000004100497306 */ /* 0x000fe20000201400 */
[----:B------:R-:W-:-:S07]  /*69b0*/  FMUL.FTZ R35, R35, c[0x0][0x2ec] ;  /* 0x0000bb0023237a20 */ /* 0x000fce0000410000 */
[----:B------:R-:W-:Y:S08]  /*69c0*/  MUFU.TANH R184, R33 ;  /* 0x0000002100b87308 */ /* 0x000ff00000002400 */
[----:B------:R-:W-:Y:S08]  /*69d0*/  MUFU.TANH R175, R34 ;  /* 0x0000002200af7308 */ /* 0x000ff00000002400 */
[----:B------:R1:W-:Y:S01]  /*69e0*/  MUFU.TANH R186, R35 ;  /* 0x0000002300ba7308 */ /* 0x0003e20000002400 */
[----:B-----5:R-:W-:Y:S07]  /*69f0*/  HMMA.16816.F32 R48, R12, R24, R28 ;  /* 0x000000180c30723c */ /* 0x020fee000000181c */
[----:B------:R-:W-:Y:S01]  /*6a00*/  FMUL.FTZ R28, R32, c[0x0][0x2ec] ;  /* 0x0000bb00201c7a20 */ /* 0x000fe20000410000 */
[----:B------:R-:W-:Y:S01]  /*6a10*/  HMMA.16816.F32 R52, R4, R26, R52 ;  /* 0x0000001a0434723c */ /* 0x000fe20000001834 */
[----:B-1----:R-:W1:Y:S02]  /*6a20*/  LDSM.16.M88.4 R32, [R195+0x1800] ;  /* 0x00180000c320783b */ /* 0x002e640000000200 */
[----:B------:R5:W1:Y:S05]  /*6a30*/  MUFU.TANH R58, R28 ;  /* 0x0000001c003a7308 */ /* 0x000a6a0000002400 */
[----:B-----5:R-:W-:Y:S08]  /*6a40*/  HMMA.16816.F32 R28, R16, R36, R204 ;  /* 0x00000024101c723c */ /* 0x020ff000000018cc */
[----:B------:R-:W-:Y:S01]  /*6a50*/  FMUL.FTZ R36, R48, c[0x0][0x2ec] ;  /* 0x0000bb0030247a20 */ /* 0x000fe20000410000 */
[----:B------:R-:W-:-:S03]  /*6a60*/  IADD3 R37, R0, 0x28, RZ ;  /* 0x0000002800257810 */ /* 0x000fc60007ffe0ff */
[----:B------:R5:W-:Y:S08]  /*6a70*/  MUFU.TANH R180, R36 ;  /* 0x0000002400b47308 */ /* 0x000bf00000002400 */
[----:B------:R-:W-:Y:S04]  /*6a80*/  I2F R61, R37 ;  /* 0x00000025003d7306 */ /* 0x000fe80000201400 */
[----:B------:R-:W-:Y:S01]  /*6a90*/  HMMA.16816.F32 R44, R4, R24, R28 ;  /* 0x00000018042c723c */ /* 0x000fe2000000181c */
[----:B-----5:R-:W-:-:S06]  /*6aa0*/  IADD3 R36, R0, 0x29, RZ ;  /* 0x0000002900247810 */ /* 0x020fcc0007ffe0ff */
[----:B------:R-:W-:Y:S01]  /*6ab0*/  FMUL.FTZ R24, R49, c[0x0][0x2ec] ;  /* 0x0000bb0031187a20 */ /* 0x000fe20000410000 */
[C---:B------:R-:W-:Y:S01]  /*6ac0*/  HMMA.16816.F32 R28, R20.reuse, R38, R76 ;  /* 0x00000026141c723c */ /* 0x040fe2000000184c */
[----:B------:R-:W-:Y:S06]  /*6ad0*/  I2F R60, R36 ;  /* 0x00000024003c7306 */ /* 0x000fec0000201400 */
[-C--:B---3--:R-:W-:Y:S01]  /*6ae0*/  FFMA.FTZ R38, R144, R68.reuse, R221 ;  /* 0x0000004490267223 */ /* 0x088fe200000100dd */
[----:B-1----:R-:W-:Y:S01]  /*6af0*/  HMMA.16816.F32 R76, R20, R32, R148 ;  /* 0x00000020144c723c */ /* 0x002fe20000001894 */
[----:B------:R1:W-:Y:S01]  /*6b00*/  MUFU.TANH R203, R24 ;  /* 0x0000001800cb7308 */ /* 0x0003e20000002400 */
[----:B----4-:R-:W-:-:S06]  /*6b10*/  FFMA.FTZ R39, R67, R68, R164 ;  /* 0x0000004443277223 */ /* 0x010fcc00000100a4 */
[----:B------:R-:W-:Y:S01]  /*6b20*/  FMUL.FTZ R25, R46, c[0x0][0x2ec] ;  /* 0x0000bb002e197a20 */ /* 0x000fe20000410000 */
[----:B------:R-:W-:Y:S03]  /*6b30*/  HMMA.16816.F32 R148, R16, R32, R212 ;  /* 0x000000201094723c */ /* 0x000fe600000018d4 */
[----:B------:R3:W-:Y:S04]  /*6b40*/  MUFU.TANH R165, R25 ;  /* 0x0000001900a57308 */ /* 0x0007e80000002400 */
[----:B--2---:R-:W-:Y:S01]  /*6b50*/  FFMA.FTZ R33, R67, R68, R158 ;  /* 0x0000004443217223 */ /* 0x004fe2000001009e */
[----:B------:R-:W-:Y:S01]  /*6b60*/  IADD3 R32, R0, 0x31, RZ ;  /* 0x0000003100207810 */ /* 0x000fe20007ffe0ff */
[----:B-1----:R-:W-:-:S04]  /*6b70*/  FMUL.FTZ R24, R50, c[0x0][0x2ec] ;  /* 0x0000bb0032187a20 */ /* 0x002fc80000410000 */
[----:B------:R1:W2:Y:S01]  /*6b80*/  MUFU.TANH R179, R24 ;  /* 0x0000001800b37308 */ /* 0x0002a20000002400 */
[----:B---3--:R-:W-:-:S05]  /*6b90*/  FFMA.FTZ R25, R177, R68, R226 ;  /* 0x00000044b1197223 */ /* 0x008fca00000100e2 */
[----:B------:R-:W-:Y:S01]  /*6ba0*/  FSEL R156, R25, -INF , !P3 ;  /* 0xff800000199c7808 */ /* 0x000fe20005800000 */
[----:B------:R-:W-:Y:S01]  /*6bb0*/  FMUL.FTZ R25, R47, c[0x0][0x2ec] ;  /* 0x0000bb002f197a20 */ /* 0x000fe20000410000 */
[----:B------:R-:W-:Y:S01]  /*6bc0*/  ISETP.GE.AND P3, PT, R41, R10, PT ;  /* 0x0000000a2900720c */ /* 0x000fe20003f66270 */
[----:B-1----:R-:W-:Y:S02]  /*6bd0*/  FMUL.FTZ R24, R51, c[0x0][0x2ec] ;  /* 0x0000bb0033187a20 */ /* 0x002fe40000410000 */
[----:B------:R-:W-:Y:S02]  /*6be0*/  HMMA.16816.F32 R48, R12, R26, R28 ;  /* 0x0000001a0c30723c */ /* 0x000fe4000000181c */
[----:B------:R1:W3:Y:S05]  /*6bf0*/  MUFU.TANH R187, R24 ;  /* 0x0000001800bb7308 */ /* 0x0002ea0000002400 */
[----:B------:R-:W-:-:S02]  /*6c00*/  FFMA.FTZ R28, R177, R68, R173 ;  /* 0x00000044b11c7223 */ /* 0x000fc400000100ad */
[----:B------:R-:W-:Y:S01]  /*6c10*/  FFMA.FTZ R26, R144, R68, R224 ;  /* 0x00000044901a7223 */ /* 0x000fe200000100e0 */
[----:B------:R4:W5:Y:S02]  /*6c20*/  MUFU.TANH R173, R25 ;  /* 0x0000001900ad7308 */ /* 0x0009640000002400 */
[----:B------:R-:W-:Y:S02]  /*6c30*/  FSEL R147, R28, -INF , !P5 ;  /* 0xff8000001c937808 */ /* 0x000fe40006800000 */
[----:B------:R-:W-:Y:S01]  /*6c40*/  ISETP.GE.AND P5, PT, R40, R9, PT ;  /* 0x000000092800720c */ /* 0x000fe20003fa6270 */
[----:B-1----:R-:W-:Y:S01]  /*6c50*/  FMUL.FTZ R24, R44, c[0x0][0x2ec] ;  /* 0x0000bb002c187a20 */ /* 0x002fe20000410000 */
[----:B------:R-:W-:-:S03]  /*6c60*/  IADD3 R44, R0, 0x30, RZ ;  /* 0x00000030002c7810 */ /* 0x000fc60007ffe0ff */
[----:B------:R1:W1:Y:S05]  /*6c70*/  MUFU.TANH R172, R24 ;  /* 0x0000001800ac7308 */ /* 0x00026a0000002400 */
[----:B------:R-:W-:Y:S02]  /*6c80*/  FMUL.FTZ R28, R48, c[0x0][0x2ec] ;  /* 0x0000bb00301c7a20 */ /* 0x000fe40000410000 */
[----:B------:R-:W-:Y:S02]  /*6c90*/  FMUL.FTZ R27, R49, c[0x0][0x2ec] ;  /* 0x0000bb00311b7a20 */ /* 0x000fe40000410000 */
[----:B----4-:R-:W-:Y:S01]  /*6ca0*/  FFMA.FTZ R25, R75, R68, R222 ;  /* 0x000000444b197223 */ /* 0x010fe200000100de */
[----:B------:R-:W-:Y:S04]  /*6cb0*/  I2F R62, R44 ;  /* 0x0000002c003e7306 */ /* 0x000fe80000201400 */
[----:B------:R-:W-:-:S02]  /*6cc0*/  FSEL R153, R25, -INF , !P4 ;  /* 0xff80000019997808 */ /* 0x000fc40006000000 */
[----:B------:R-:W-:Y:S02]  /*6cd0*/  ISETP.GE.AND P4, PT, R40, R11, PT ;  /* 0x0000000b2800720c */ /* 0x000fe40003f86270 */
[----:B------:R-:W-:Y:S01]  /*6ce0*/  IADD3 R25, R0, 0x38, RZ ;  /* 0x0000003800197810 */ /* 0x000fe20007ffe0ff */
[----:B-1----:R-:W-:Y:S01]  /*6cf0*/  FMUL.FTZ R24, R45, c[0x0][0x2ec] ;  /* 0x0000bb002d187a20 */ /* 0x002fe20000410000 */
[----:B------:R-:W-:Y:S01]  /*6d00*/  FSEL R46, R38, -INF , !P4 ;  /* 0xff800000262e7808 */ /* 0x000fe20006000000 */
[----:B------:R-:W-:Y:S01]  /*6d10*/  I2F R45, R32 ;  /* 0x00000020002d7306 */ /* 0x000fe20000201400 */
[----:B------:R-:W-:-:S07]  /*6d20*/  ISETP.GE.AND P4, PT, R0, R8, PT ;  /* 0x000000080000720c */ /* 0x000fce0003f86270 */
[----:B------:R1:W-:Y:S02]  /*6d30*/  MUFU.TANH R182, R24 ;  /* 0x0000001800b67308 */ /* 0x0003e40000002400 */
[----:B-1----:R-:W-:-:S05]  /*6d40*/  FFMA.FTZ R24, R177, R68, R227 ;  /* 0x00000044b1187223 */ /* 0x002fca00000100e3 */
[----:B------:R-:W-:Y:S01]  /*6d50*/  FSEL R154, R24, -INF , !P1 ;  /* 0xff800000189a7808 */ /* 0x000fe20004800000 */
[-C--:B------:R-:W-:Y:S01]  /*6d60*/  FFMA.FTZ R24, R177, R68.reuse, R225 ;  /* 0x00000044b1187223 */ /* 0x080fe200000100e1 */
[----:B------:R-:W-:Y:S01]  /*6d70*/  ISETP.GE.AND P1, PT, R41, R11, PT ;  /* 0x0000000b2900720c */ /* 0x000fe20003f26270 */
[----:B------:R-:W-:-:S03]  /*6d80*/  FFMA.FTZ R41, R67, R68, R57 ;  /* 0x0000004443297223 */ /* 0x000fc60000010039 */
[----:B------:R-:W-:Y:S01]  /*6d90*/  FSEL R146, R24, -INF , !P6 ;  /* 0xff80000018927808 */ /* 0x000fe20007000000 */
[C---:B------:R-:W-:Y:S01]  /*6da0*/  FFMA.FTZ R24, R75.reuse, R68, R170 ;  /* 0x000000444b187223 */ /* 0x040fe200000100aa */
[----:B------:R-:W-:Y:S01]  /*6db0*/  ISETP.GE.AND P6, PT, R40, R8, PT ;  /* 0x000000082800720c */ /* 0x000fe20003fc6270 */
[----:B------:R1:W-:Y:S03]  /*6dc0*/  MUFU.TANH R170, R28 ;  /* 0x0000001c00aa7308 */ /* 0x0003e60000002400 */
[----:B------:R-:W-:Y:S01]  /*6dd0*/  FSEL R157, R24, -INF , !P2 ;  /* 0xff800000189d7808 */ /* 0x000fe20005000000 */
[----:B------:R-:W-:Y:S01]  /*6de0*/  FFMA.FTZ R24, R75, R68, R167 ;  /* 0x000000444b187223 */ /* 0x000fe200000100a7 */
[----:B------:R-:W-:Y:S01]  /*6df0*/  ISETP.GE.AND P2, PT, R40, R10, PT ;  /* 0x0000000a2800720c */ /* 0x000fe20003f46270 */
[----:B------:R-:W-:Y:S01]  /*6e00*/  FFMA.FTZ R40, R67, R68, R171 ;  /* 0x0000004443287223 */ /* 0x000fe200000100ab */
[----:B------:R-:W-:-:S02]  /*6e10*/  FSEL R152, R26, -INF , !P6 ;  /* 0xff8000001a987808 */ /* 0x000fc40007000000 */
[----:B------:R-:W-:Y:S01]  /*6e20*/  ISETP.GE.AND P6, PT, R42, R11, PT ;  /* 0x0000000b2a00720c */ /* 0x000fe20003fc6270 */
[----:B------:R-:W-:Y:S03]  /*6e30*/  I2F R26, R25 ;  /* 0x00000019001a7306 */ /* 0x000fe60000201400 */
[----:B------:R-:W-:Y:S01]  /*6e40*/  FSEL R158, R33, -INF , !P6 ;  /* 0xff800000219e7808 */ /* 0x000fe20007000000 */
[----:B------:R-:W-:Y:S01]  /*6e50*/  FFMA.FTZ R33, R74, R68, R166 ;  /* 0x000000444a217223 */ /* 0x000fe200000100a6 */
[----:B------:R-:W-:Y:S01]  /*6e60*/  ISETP.GE.AND P6, PT, R66, R8, PT ;  /* 0x000000084200720c */ /* 0x000fe20003fc6270 */
[----:B-1----:R-:W-:Y:S01]  /*6e70*/  FFMA.FTZ R28, R75, R68, R174 ;  /* 0x000000444b1c7223 */ /* 0x002fe200000100ae */
[----:B------:R-:W-:Y:S01]  /*6e80*/  FSEL R75, R24, -INF , !P3 ;  /* 0xff800000184b7808 */ /* 0x000fe20005800000 */
[----:B------:R1:W-:Y:S01]  /*6e90*/  MUFU.TANH R174, R27 ;  /* 0x0000001b00ae7308 */ /* 0x0003e20000002400 */
[----:B------:R-:W-:Y:S01]  /*6ea0*/  ISETP.GE.AND P3, PT, R42, R9, PT ;  /* 0x000000092a00720c */ /* 0x000fe20003f66270 */
[----:B------:R-:W-:Y:S01]  /*6eb0*/  FMUL.FTZ R24, R50, c[0x0][0x2ec] ;  /* 0x0000bb0032187a20 */ /* 0x000fe20000410000 */
[----:B------:R-:W-:-:S02]  /*6ec0*/  FSEL R63, R28, -INF , !P1 ;  /* 0xff8000001c3f7808 */ /* 0x000fc40004800000 */
[----:B------:R-:W4:Y:S01]  /*6ed0*/  LDSM.16.M88.4 R28, [R193+0x1800] ;  /* 0x00180000c11c783b */ /* 0x000f220000000200 */
[----:B------:R-:W-:Y:S01]  /*6ee0*/  ISETP.GE.AND P1, PT, R42, R8, PT ;  /* 0x000000082a00720c */ /* 0x000fe20003f26270 */
[----:B------:R-:W-:-:S04]  /*6ef0*/  DEPBAR.LE SB0, 0x0 ;  /* 0x000080000000791a */ /* 0x000fc80000000000 */
[----:B------:R2:W2:Y:S01]  /*6f00*/  MUFU.TANH R167, R24 ;  /* 0x0000001800a77308 */ /* 0x0004a20000002400 */
[----:B------:R-:W-:Y:S01]  /*6f10*/  FSEL R185, R39, -INF , !P3 ;  /* 0xff80000027b97808 */ /* 0x000fe20005800000 */
[----:B------:R-:W-:Y:S01]  /*6f20*/  BAR.SYNC.DEFER_BLOCKING 0x0 ;  /* 0x0000000000007b1d */ /* 0x000fe20000010000 */
[----:B------:R-:W-:Y:S01]  /*6f30*/  ISETP.GE.AND P3, PT, R0, R10, PT ;  /* 0x0000000a0000720c */ /* 0x000fe20003f66270 */
[----:B-1----:R-:W-:-:S05]  /*6f40*/  FFMA.FTZ R27, R144, R68, R223 ;  /* 0x00000044901b7223 */ /* 0x002fca00000100df */
[----:B------:R-:W-:Y:S01]  /*6f50*/  FSEL R155, R27, -INF , !P5 ;  /* 0xff8000001b9b7808 */ /* 0x000fe20006800000 */
[----:B------:R-:W-:Y:S01]  /*6f60*/  FFMA.FTZ R27, R144, R68, R169 ;  /* 0x00000044901b7223 */ /* 0x000fe200000100a9 */
[----:B------:R-:W-:Y:S01]  /*6f70*/  ISETP.GE.AND P5, PT, R42, R10, PT ;  /* 0x0000000a2a00720c */ /* 0x000fe20003fa6270 */
[----:B------:R-:W-:Y:S01]  /*6f80*/  FMUL.FTZ R42, R51, c[0x0][0x2ec] ;  /* 0x0000bb00332a7a20 */ /* 0x000fe20000410000 */
[----:B------:R-:W-:Y:S02]  /*6f90*/  FSEL R144, R40, -INF , !P1 ;  /* 0xff80000028907808 */ /* 0x000fe40004800000 */
[----:B------:R-:W-:Y:S01]  /*6fa0*/  FSEL R47, R27, -INF , !P2 ;  /* 0xff8000001b2f7808 */ /* 0x000fe20005000000 */
[----:B------:R-:W-:Y:S01]  /*6fb0*/  FMUL.FTZ R27, R52, c[0x0][0x2ec] ;  /* 0x0000bb00341b7a20 */ /* 0x000fe20000410000 */
[C---:B--2---:R-:W-:Y:S01]  /*6fc0*/  IADD3 R24, R0.reuse, 0x39, RZ ;  /* 0x0000003900187810 */ /* 0x044fe20007ffe0ff */
[----:B------:R-:W-:Y:S01]  /*6fd0*/  MUFU.TANH R169, R42 ;  /* 0x0000002a00a97308 */ /* 0x000fe20000002400 */
[----:B------:R-:W-:-:S02]  /*6fe0*/  ISETP.GE.AND P2, PT, R0, R9, PT ;  /* 0x000000090000720c */ /* 0x000fc40003f46270 */
[----:B------:R-:W-:Y:S01]  /*6ff0*/  ISETP.GE.AND P1, PT, R0, R11, PT ;  /* 0x0000000b0000720c */ /* 0x000fe20003f26270 */
[-C--:B------:R-:W-:Y:S01]  /*7000*/  FFMA.FTZ R0, R74, R68.reuse, R183 ;  /* 0x000000444a007223 */ /* 0x080fe200000100b7 */
[----:B------:R-:W-:Y:S02]  /*7010*/  FSEL R164, R41, -INF , !P5 ;  /* 0xff80000029a47808 */ /* 0x000fe40006800000 */
[----:B------:R-:W-:Y:S01]  /*7020*/  ISETP.GE.AND P5, PT, R66, R9, PT ;  /* 0x000000094200720c */ /* 0x000fe20003fa6270 */
[----:B------:R1:W-:Y:S01]  /*7030*/  MUFU.TANH R166, R27 ;  /* 0x0000001b00a67308 */ /* 0x0003e20000002400 */
[----:B------:R-:W-:Y:S01]  /*7040*/  FSEL R171, R0, -INF , !P6 ;  /* 0xff80000000ab7808 */ /* 0x000fe20007000000 */
[----:B------:R-:W-:Y:S01]  /*7050*/  FFMA.FTZ R0, R74, R68, R59 ;  /* 0x000000444a007223 */ /* 0x000fe2000001003b */
[C---:B------:R-:W-:Y:S02]  /*7060*/  ISETP.GE.AND P6, PT, R66.reuse, R11, PT ;  /* 0x0000000b4200720c */ /* 0x040fe40003fc6270 */
[----:B------:R-:W-:Y:S01]  /*7070*/  FSEL R183, R33, -INF , !P5 ;  /* 0xff80000021b77808 */ /* 0x000fe20006800000 */
[----:B------:R-:W-:Y:S01]  /*7080*/  FMUL.FTZ R33, R53, c[0x0][0x2ec] ;  /* 0x0000bb0035217a20 */ /* 0x000fe20000410000 */
[----:B------:R-:W-:Y:S01]  /*7090*/  ISETP.GE.AND P5, PT, R66, R10, PT ;  /* 0x0000000a4200720c */ /* 0x000fe20003fa6270 */
[----:B----4-:R-:W-:Y:S01]  /*70a0*/  HMMA.16816.F32 R48, R12, R28, R76 ;  /* 0x0000001c0c30723c */ /* 0x010fe2000000184c */
[----:B------:R-:W-:Y:S01]  /*70b0*/  I2F R38, R24 ;  /* 0x0000001800267306 */ /* 0x000fe20000201400 */
[----:B-1----:R-:W-:-:S07]  /*70c0*/  FFMA.FTZ R27, R74, R68, R181 ;  /* 0x000000444a1b7223 */ /* 0x002fce00000100b5 */
[----:B------:R1:W-:Y:S01]  /*70d0*/  MUFU.TANH R76, R33 ;  /* 0x00000021004c7308 */ /* 0x0003e20000002400 */
[----:B------:R-:W-:Y:S01]  /*70e0*/  FSEL R74, R27, -INF , !P6 ;  /* 0xff8000001b4a7808 */ /* 0x000fe20007000000 */
[CC--:B------:R-:W-:Y:S01]  /*70f0*/  FFMA.FTZ R27, R145.reuse, R68.reuse, R159 ;  /* 0x00000044911b7223 */ /* 0x0c0fe2000001009f */
[----:B------:R-:W-:Y:S01]  /*7100*/  FSEL R159, R0, -INF , !P5 ;  /* 0xff800000009f7808 */ /* 0x000fe20006800000 */
[----:B------:R-:W-:Y:S01]  /*7110*/  FFMA.FTZ R0, R145, R68, R168 ;  /* 0x0000004491007223 */ /* 0x000fe200000100a8 */
[C---:B------:R-:W-:Y:S02]  /*7120*/  ISETP.GE.AND P6, PT, R56.reuse, R8, PT ;  /* 0x000000083800720c */ /* 0x040fe40003fc6270 */
[----:B------:R-:W-:Y:S02]  /*7130*/  ISETP.GE.AND P5, PT, R56, R9, PT ;  /* 0x000000093800720c */ /* 0x000fe40003fa6270 */
[----:B------:R-:W-:Y:S01]  /*7140*/  FSEL R168, R27, -INF , !P6 ;  /* 0xff8000001ba87808 */ /* 0x000fe20007000000 */
[CC--:B------:R-:W-:Y:S01]  /*7150*/  FFMA.FTZ R27, R145.reuse, R68.reuse, R58 ;  /* 0x00000044911b7223 */ /* 0x0c0fe2000001003a */
[----:B------:R-:W-:Y:S01]  /*7160*/  FSEL R181, R0, -INF , !P5 ;  /* 0xff80000000b57808 */ /* 0x000fe20006800000 */
[----:B------:R-:W-:Y:S01]  /*7170*/  FFMA.FTZ R0, R145, R68, R175 ;  /* 0x0000004491007223 */ /* 0x000fe200000100af */
[----:B------:R-:W-:Y:S01]  /*7180*/  ISETP.GE.AND P6, PT, R56, R11, PT ;  /* 0x0000000b3800720c */ /* 0x000fe20003fc6270 */
[----:B-1----:R-:W-:Y:S01]  /*7190*/  FMUL.FTZ R33, R54, c[0x0][0x2ec] ;  /* 0x0000bb0036217a20 */ /* 0x002fe20000410000 */
[----:B------:R-:W-:Y:S01]  /*71a0*/  ISETP.GE.AND P5, PT, R56, R10, PT ;  /* 0x0000000a3800720c */ /* 0x000fe20003fa6270 */
[----:B------:R-:W-:Y:S01]  /*71b0*/  FMUL.FTZ R51, R51, c[0x0][0x2ec] ;  /* 0x0000bb0033337a20 */ /* 0x000fe20000410000 */
[----:B------:R-:W-:Y:S01]  /*71c0*/  HMMA.16816.F32 R56, R20, R34, R160 ;  /* 0x000000221438723c */ /* 0x000fe200000018a0 */
[----:B------:R-:W-:Y:S01]  /*71d0*/  FSEL R78, R27, -INF , !P6 ;  /* 0xff8000001b4e7808 */ /* 0x000fe20007000000 */
[----:B------:R-:W1:Y:S01]  /*71e0*/  MUFU.TANH R67, R33 ;  /* 0x0000002100437308 */ /* 0x000e620000002400 */
[----:B------:R-:W-:Y:S01]  /*71f0*/  FSEL R145, R0, -INF , !P5 ;  /* 0xff80000000917808 */ /* 0x000fe20006800000 */
[----:B------:R-:W-:Y:S01]  /*7200*/  FFMA.FTZ R0, R72, R68, R202 ;  /* 0x0000004448007223 */ /* 0x000fe200000100ca */
[----:B------:R-:W-:-:S02]  /*7210*/  ISETP.GE.AND P6, PT, R64, R8, PT ;  /* 0x000000084000720c */ /* 0x000fc40003fc6270 */
[----:B------:R-:W-:Y:S01]  /*7220*/  FMUL.FTZ R20, R55, c[0x0][0x2ec] ;  /* 0x0000bb0037147a20 */ /* 0x000fe20000410000 */
[----:B------:R-:W-:Y:S01]  /*7230*/  ISETP.GE.AND P5, PT, R64, R9, PT ;  /* 0x000000094000720c */ /* 0x000fe20003fa6270 */
[----:B------:R-:W-:Y:S01]  /*7240*/  HMMA.16816.F32 R52, R4, R28, R148 ;  /* 0x0000001c0434723c */ /* 0x000fe20000001894 */
[----:B------:R-:W-:Y:S01]  /*7250*/  FMUL.FTZ R21, R48, c[0x0][0x2ec] ;  /* 0x0000bb0030157a20 */ /* 0x000fe20000410000 */
[----:B------:R2:W4:Y:S01]  /*7260*/  MUFU.TANH R66, R20 ;  /* 0x0000001400427308 */ /* 0x0005220000002400 */
[----:B------:R-:W-:Y:S01]  /*7270*/  FSEL R175, R0, -INF , !P5 ;  /* 0xff80000000af7808 */ /* 0x000fe20006800000 */
[----:B------:R-:W-:Y:S01]  /*7280*/  FFMA.FTZ R0, R72, R68, R186 ;  /* 0x0000004448007223 */ /* 0x000fe200000100ba */
[----:B------:R-:W-:-:S04]  /*7290*/  ISETP.GE.AND P5, PT, R64, R10, PT ;  /* 0x0000000a4000720c */ /* 0x000fc80003fa6270 */
[----:B------:R-:W-:Y:S01]  /*72a0*/  FSEL R79, R0, -INF , !P5 ;  /* 0xff800000004f7808 */ /* 0x000fe20006800000 */
[-C--:B------:R-:W-:Y:S01]  /*72b0*/  FFMA.FTZ R0, R71, R68.reuse, R179 ;  /* 0x0000004447007223 */ /* 0x080fe200000100b3 */
[----:B------:R-:W-:Y:S01]  /*72c0*/  ISETP.GE.AND P5, PT, R43, R9, PT ;  /* 0x000000092b00720c */ /* 0x000fe20003fa6270 */
[----:B------:R1:W-:Y:S03]  /*72d0*/  MUFU.TANH R39, R21 ;  /* 0x0000001500277308 */ /* 0x0003e60000002400 */
[----:B------:R-:W-:Y:S01]  /*72e0*/  FSEL R209, R0, -INF , !P5 ;  /* 0xff80000000d17808 */ /* 0x000fe20006800000 */
[----:B------:R-:W-:Y:S01]  /*72f0*/  FFMA.FTZ R0, R71, R68, R165 ;  /* 0x0000004447007223 */ /* 0x000fe200000100a5 */
[----:B------:R-:W-:Y:S01]  /*7300*/  ISETP.GE.AND P5, PT, R43, R10, PT ;  /* 0x0000000a2b00720c */ /* 0x000fe20003fa6270 */
[-C--:B--2---:R-:W-:Y:S02]  /*7310*/  FFMA.FTZ R20, R72, R68.reuse, R220 ;  /* 0x0000004448147223 */ /* 0x084fe400000100dc */
[----:B------:R-:W-:Y:S01]  /*7320*/  MUFU.TANH R51, R51 ;  /* 0x0000003300337308 */ /* 0x000fe20000002400 */
[----:B------:R-:W-:Y:S01]  /*7330*/  FSEL R179, R0, -INF , !P5 ;  /* 0xff80000000b37808 */ /* 0x000fe20006800000 */
[-C--:B---3--:R-:W-:Y:S01]  /*7340*/  FFMA.FTZ R0, R73, R68.reuse, R187 ;  /* 0x0000004449007223 */ /* 0x088fe200000100bb */
[----:B------:R-:W-:Y:S01]  /*7350*/  FSEL R162, R20, -INF , !P6 ;  /* 0xff80000014a27808 */ /* 0x000fe20007000000 */
[-C--:B------:R-:W-:Y:S01]  /*7360*/  FFMA.FTZ R20, R72, R68.reuse, R184 ;  /* 0x0000004448147223 */ /* 0x080fe200000100b8 */
[----:B------:R-:W-:Y:S01]  /*7370*/  ISETP.GE.AND P6, PT, R64, R11, PT ;  /* 0x0000000b4000720c */ /* 0x000fe20003fc6270 */
[----:B------:R-:W-:Y:S01]  /*7380*/  FMUL.FTZ R52, R52, c[0x0][0x2ec] ;  /* 0x0000bb0034347a20 */ /* 0x000fe20000410000 */
[----:B------:R-:W-:Y:S01]  /*7390*/  ISETP.GE.AND P5, PT, R65, R9, PT ;  /* 0x000000094100720c */ /* 0x000fe20003fa6270 */
[----:B-1----:R-:W-:Y:S01]  /*73a0*/  FMUL.FTZ R21, R49, c[0x0][0x2ec] ;  /* 0x0000bb0031157a20 */ /* 0x002fe20000410000 */
        /* <DEDUP_REMOVED lines=8> */
[----:B------:R-:W-:Y:S01]  /*7430*/  ISETP.GE.AND P6, PT, R43, R11, PT ;  /* 0x0000000b2b00720c */ /* 0x000fe20003fc6270 */
[----:B------:R-:W-:Y:S01]  /*7440*/  FMUL.FTZ R54, R54, c[0x0][0x2ec] ;  /* 0x0000bb0036367a20 */ /* 0x000fe20000410000 */
[----:B------:R-:W-:Y:S01]  /*7450*/  HMMA.16816.F32 R40, R16, R34, R216 ;  /* 0x000000221028723c */ /* 0x000fe200000018d8 */
[----:B------:R-:W-:Y:S01]  /*7460*/  ISETP.GE.AND P5, PT, R65, R10, PT ;  /* 0x0000000a4100720c */ /* 0x000fe20003fa6270 */
[----:B------:R-:W2:Y:S01]  /*7470*/  MUFU.TANH R52, R52 ;  /* 0x0000003400347308 */ /* 0x000ea20000002400 */
[----:B------:R-:W-:Y:S01]  /*7480*/  FSEL R172, R20, -INF , !P6 ;  /* 0xff80000014ac7808 */ /* 0x000fe20007000000 */
[----:B------:R-:W-:Y:S01]  /*7490*/  FMUL.FTZ R53, R53, c[0x0][0x2ec] ;  /* 0x0000bb0035357a20 */ /* 0x000fe20000410000 */
[----:B------:R-:W-:Y:S01]  /*74a0*/  ISETP.GE.AND P6, PT, R65, R8, PT ;  /* 0x000000084100720c */ /* 0x000fe20003fc6270 */
[----:B------:R-:W-:Y:S01]  /*74b0*/  FMUL.FTZ R55, R55, c[0x0][0x2ec] ;  /* 0x0000bb0037377a20 */ /* 0x000fe20000410000 */
[----:B------:R-:W-:Y:S01]  /*74c0*/  FSEL R176, R0, -INF , !P5 ;  /* 0xff80000000b07808 */ /* 0x000fe20006800000 */
[-C--:B------:R-:W-:Y:S01]  /*74d0*/  FFMA.FTZ R16, R73, R68.reuse, R203 ;  /* 0x0000004449107223 */ /* 0x080fe200000100cb */
[----:B------:R-:W-:Y:S01]  /*74e0*/  ISETP.GE.AND P5, PT, R37, R9, PT ;  /* 0x000000092500720c */ /* 0x000fe20003fa6270 */
[----:B-1----:R-:W-:Y:S01]  /*74f0*/  FMUL.FTZ R21, R50, c[0x0][0x2ec] ;  /* 0x0000bb0032157a20 */ /* 0x002fe20000410000 */
[----:B------:R-:W-:Y:S01]  /*7500*/  MUFU.TANH R54, R54 ;  /* 0x0000003600367308 */ /* 0x000fe20000002400 */
[-C--:B------:R-:W-:Y:S01]  /*7510*/  FFMA.FTZ R0, R61, R68.reuse, R167 ;  /* 0x000000443d007223 */ /* 0x080fe200000100a7 */
[----:B------:R-:W-:Y:S01]  /*7520*/  FSEL R161, R16, -INF , !P6 ;  /* 0xff80000010a17808 */ /* 0x000fe20007000000 */
[----:B------:R-:W-:Y:S01]  /*7530*/  FFMA.FTZ R16, R73, R68, R182 ;  /* 0x0000004449107223 */ /* 0x000fe200000100b6 */
[----:B------:R-:W-:-:S02]  /*7540*/  ISETP.GE.AND P6, PT, R65, R11, PT ;  /* 0x0000000b4100720c */ /* 0x000fc40003fc6270 */
[----:B------:R-:W-:Y:S01]  /*7550*/  FSEL R205, R0, -INF , !P5 ;  /* 0xff80000000cd7808 */ /* 0x000fe20006800000 */
[----:B------:R-:W-:Y:S01]  /*7560*/  FFMA.FTZ R0, R61, R68, R67 ;  /* 0x000000443d007223 */ /* 0x000fe20000010043 */
[----:B------:R1:W3:Y:S01]  /*7570*/  MUFU.TANH R27, R21 ;  /* 0x00000015001b7308 */ /* 0x0002e20000002400 */
[----:B------:R-:W-:Y:S02]  /*7580*/  FSEL R165, R16, -INF , !P6 ;  /* 0xff80000010a57808 */ /* 0x000fe40007000000 */
[C---:B------:R-:W-:Y:S02]  /*7590*/  ISETP.GE.AND P6, PT, R37.reuse, R8, PT ;  /* 0x000000082500720c */ /* 0x040fe40003fc6270 */
[----:B------:R-:W-:-:S03]  /*75a0*/  ISETP.GE.AND P5, PT, R37, R10, PT ;  /* 0x0000000a2500720c */ /* 0x000fc60003fa6270 */
[----:B------:R-:W5:Y:S01]  /*75b0*/  MUFU.TANH R53, R53 ;  /* 0x0000003500357308 */ /* 0x000f620000002400 */
[----:B------:R-:W-:Y:S01]  /*75c0*/  FSEL R167, R0, -INF , !P5 ;  /* 0xff80000000a77808 */ /* 0x000fe20006800000 */
[----:B------:R-:W-:Y:S01]  /*75d0*/  FFMA.FTZ R0, R60, R68, R169 ;  /* 0x000000443c007223 */ /* 0x000fe200000100a9 */
[----:B------:R-:W-:-:S04]  /*75e0*/  ISETP.GE.AND P5, PT, R36, R9, PT ;  /* 0x000000092400720c */ /* 0x000fc80003fa6270 */
[----:B------:R-:W-:Y:S01]  /*75f0*/  FSEL R187, R0, -INF , !P5 ;  /* 0xff80000000bb7808 */ /* 0x000fe20006800000 */
[-C--:B-1----:R-:W-:Y:S01]  /*7600*/  HMMA.16816.F32 R20, R12, R30.reuse, R56 ;  /* 0x0000001e0c14723c */ /* 0x082fe20000001838 */
[----:B----4-:R-:W-:Y:S01]  /*7610*/  FFMA.FTZ R0, R60, R68, R66 ;  /* 0x000000443c007223 */ /* 0x010fe20000010042 */
[----:B------:R-:W-:Y:S01]  /*7620*/  ISETP.GE.AND P5, PT, R36, R10, PT ;  /* 0x0000000a2400720c */ /* 0x000fe20003fa6270 */
[----:B------:R-:W1:Y:S03]  /*7630*/  MUFU.TANH R55, R55 ;  /* 0x0000003700377308 */ /* 0x000e660000002400 */
[----:B------:R-:W-:Y:S01]  /*7640*/  FSEL R163, R0, -INF , !P5 ;  /* 0xff80000000a37808 */ /* 0x000fe20006800000 */
[-C--:B------:R-:W-:Y:S01]  /*7650*/  FFMA.FTZ R12, R61, R68.reuse, R170 ;  /* 0x000000443d0c7223 */ /* 0x080fe200000100aa */
[----:B------:R-:W-:Y:S01]  /*7660*/  HMMA.16816.F32 R28, R4, R30, R40 ;  /* 0x0000001e041c723c */ /* 0x000fe20000001828 */
[----:B------:R-:W-:Y:S01]  /*7670*/  ISETP.GE.AND P5, PT, R44, R9, PT ;  /* 0x000000092c00720c */ /* 0x000fe20003fa6270 */
[----:B--2---:R-:W-:-:S02]  /*7680*/  FFMA.FTZ R0, R62, R68, R52 ;  /* 0x000000443e007223 */ /* 0x004fc40000010034 */
[----:B------:R-:W-:Y:S01]  /*7690*/  FSEL R149, R12, -INF , !P6 ;  /* 0xff8000000c957808 */ /* 0x000fe20007000000 */
[-C--:B------:R-:W-:Y:S01]  /*76a0*/  FFMA.FTZ R12, R61, R68.reuse, R166 ;  /* 0x000000443d0c7223 */ /* 0x080fe200000100a6 */
[----:B------:R-:W-:Y:S01]  /*76b0*/  ISETP.GE.AND P6, PT, R37, R11, PT ;  /* 0x0000000b2500720c */ /* 0x000fe20003fc6270 */
[-C--:B------:R-:W-:Y:S02]  /*76c0*/  FFMA.FTZ R4, R60, R68.reuse, R174 ;  /* 0x000000443c047223 */ /* 0x080fe400000100ae */
[----:B------:R-:W-:Y:S01]  /*76d0*/  FFMA.FTZ R5, R62, R68, R39 ;  /* 0x000000443e057223 */ /* 0x000fe20000010027 */
[----:B------:R-:W-:Y:S02]  /*76e0*/  FSEL R150, R12, -INF , !P6 ;  /* 0xff8000000c967808 */ /* 0x000fe40007000000 */
[----:B------:R-:W-:-:S04]  /*76f0*/  ISETP.GE.AND P6, PT, R36, R8, PT ;  /* 0x000000082400720c */ /* 0x000fc80003fc6270 */
[----:B------:R-:W-:Y:S01]  /*7700*/  FSEL R173, R4, -INF , !P6 ;  /* 0xff80000004ad7808 */ /* 0x000fe20007000000 */
[-C--:B------:R-:W-:Y:S01]  /*7710*/  FFMA.FTZ R4, R60, R68.reuse, R76 ;  /* 0x000000443c047223 */ /* 0x080fe2000001004c */
[-C--:B------:R-:W-:Y:S01]  /*7720*/  ISETP.GE.AND P6, PT, R36, R11.reuse, PT ;  /* 0x0000000b2400720c */ /* 0x080fe20003fc6270 */
[----:B------:R-:W-:Y:S02]  /*7730*/  FMUL.FTZ R20, R20, c[0x0][0x2ec] ;  /* 0x0000bb0014147a20 */ /* 0x000fe40000410000 */
[----:B------:R-:W-:Y:S01]  /*7740*/  FMUL.FTZ R22, R22, c[0x0][0x2ec] ;  /* 0x0000bb0016167a20 */ /* 0x000fe20000410000 */
[----:B------:R-:W-:Y:S01]  /*7750*/  FSEL R148, R4, -INF , !P6 ;  /* 0xff80000004947808 */ /* 0x000fe20007000000 */
[----:B---3--:R-:W-:Y:S01]  /*7760*/  FFMA.FTZ R4, R62, R68, R27 ;  /* 0x000000443e047223 */ /* 0x008fe2000001001b */
[----:B------:R-:W-:Y:S01]  /*7770*/  ISETP.GE.AND P6, PT, R44, R8, PT ;  /* 0x000000082c00720c */ /* 0x000fe20003fc6270 */
[----:B------:R-:W-:Y:S01]  /*7780*/  FMUL.FTZ R28, R28, c[0x0][0x2ec] ;  /* 0x0000bb001c1c7a20 */ /* 0x000fe20000410000 */
[----:B------:R-:W2:Y:S01]  /*7790*/  MUFU.TANH R7, R20 ;  /* 0x0000001400077308 */ /* 0x000ea20000002400 */
[----:B------:R-:W-:Y:S01]  /*77a0*/  FMUL.FTZ R12, R30, c[0x0][0x2ec] ;  /* 0x0000bb001e0c7a20 */ /* 0x000fe20000410000 */
[----:B------:R-:W-:Y:S01]  /*77b0*/  FSEL R170, R5, -INF , !P6 ;  /* 0xff80000005aa7808 */ /* 0x000fe20007000000 */
[-C--:B------:R-:W-:Y:S01]  /*77c0*/  FFMA.FTZ R5, R62, R68.reuse, R54 ;  /* 0x000000443e057223 */ /* 0x080fe20000010036 */
[----:B------:R-:W-:Y:S01]  /*77d0*/  ISETP.GE.AND P6, PT, R44, R11, PT ;  /* 0x0000000b2c00720c */ /* 0x000fe20003fc6270 */
[----:B------:R-:W-:Y:S01]  /*77e0*/  FMUL.FTZ R21, R21, c[0x0][0x2ec] ;  /* 0x0000bb0015157a20 */ /* 0x000fe20000410000 */
[----:B------:R-:W-:Y:S01]  /*77f0*/  FSEL R211, R4, -INF , !P5 ;  /* 0xff80000004d37808 */ /* 0x000fe20006800000 */
[C---:B------:R-:W-:Y:S01]  /*7800*/  FFMA.FTZ R4, R45.reuse, R68, R33 ;  /* 0x000000442d047223 */ /* 0x040fe20000010021 */
[----:B------:R-:W-:Y:S01]  /*7810*/  ISETP.GE.AND P5, PT, R44, R10, PT ;  /* 0x0000000a2c00720c */ /* 0x000fe20003fa6270 */
[----:B------:R-:W3:Y:S01]  /*7820*/  MUFU.TANH R28, R28 ;  /* 0x0000001c001c7308 */ /* 0x000ee20000002400 */
[----:B------:R-:W-:Y:S01]  /*7830*/  FSEL R184, R0, -INF , !P6 ;  /* 0xff80000000b87808 */ /* 0x000fe20007000000 */
[-C--:B------:R-:W-:Y:S01]  /*7840*/  FFMA.FTZ R0, R45, R68.reuse, R51 ;  /* 0x000000442d007223 */ /* 0x080fe20000010033 */
[----:B------:R-:W-:Y:S01]  /*7850*/  FSEL R204, R5, -INF , !P5 ;  /* 0xff80000005cc7808 */ /* 0x000fe20006800000 */
[----:B------:R-:W-:Y:S01]  /*7860*/  FMUL.FTZ R23, R23, c[0x0][0x2ec] ;  /* 0x0000bb0017177a20 */ /* 0x000fe20000410000 */
[C---:B------:R-:W-:Y:S01]  /*7870*/  ISETP.GE.AND P5, PT, R32.reuse, R9, PT ;  /* 0x000000092000720c */ /* 0x040fe20003fa6270 */
[C---:B-----5:R-:W-:Y:S01]  /*7880*/  FFMA.FTZ R5, R45.reuse, R68, R53 ;  /* 0x000000442d057223 */ /* 0x060fe20000010035 */
[----:B------:R-:W-:Y:S01]  /*7890*/  ISETP.GE.AND P6, PT, R32, R8, PT ;  /* 0x000000082000720c */ /* 0x000fe20003fc6270 */
[----:B------:R-:W4:Y:S01]  /*78a0*/  MUFU.TANH R6, R22 ;  /* 0x0000001600067308 */ /* 0x000f220000002400 */
[----:B------:R-:W-:Y:S01]  /*78b0*/  FSEL R210, R0, -INF , !P5 ;  /* 0xff80000000d27808 */ /* 0x000fe20006800000 */
[----:B-1----:R-:W-:Y:S01]  /*78c0*/  FFMA.FTZ R0, R45, R68, R55 ;  /* 0x000000442d007223 */ /* 0x002fe20000010037 */
[----:B------:R-:W-:Y:S01]  /*78d0*/  FSEL R169, R4, -INF , !P6 ;  /* 0xff80000004a97808 */ /* 0x000fe20007000000 */
[----:B------:R-:W-:Y:S01]  /*78e0*/  FMUL.FTZ R29, R29, c[0x0][0x2ec] ;  /* 0x0000bb001d1d7a20 */ /* 0x000fe20000410000 */
[CC--:B------:R-:W-:Y:S01]  /*78f0*/  ISETP.GE.AND P6, PT, R32.reuse, R11.reuse, PT ;  /* 0x0000000b2000720c */ /* 0x0c0fe20003fc6270 */
[----:B------:R-:W-:Y:S01]  /*7900*/  FMUL.FTZ R31, R31, c[0x0][0x2ec] ;  /* 0x0000bb001f1f7a20 */ /* 0x000fe20000410000 */
[----:B------:R-:W-:Y:S01]  /*7910*/  ISETP.GE.AND P5, PT, R32, R10, PT ;  /* 0x0000000a2000720c */ /* 0x000fe20003fa6270 */
[----:B------:R-:W1:Y:S01]  /*7920*/  MUFU.TANH R12, R12 ;  /* 0x0000000c000c7308 */ /* 0x000e620000002400 */
[CC--:B--2---:R-:W-:Y:S01]  /*7930*/  FFMA.FTZ R7, R26.reuse, R68.reuse, R7 ;  /* 0x000000441a077223 */ /* 0x0c4fe20000010007 */
[----:B------:R-:W-:Y:S01]  /*7940*/  FSEL R180, R5, -INF , !P6 ;  /* 0xff80000005b47808 */ /* 0x000fe20007000000 */
[-C--:B---3--:R-:W-:Y:S01]  /*7950*/  FFMA.FTZ R4, R26, R68.reuse, R28 ;  /* 0x000000441a047223 */ /* 0x088fe2000001001c */
[----:B------:R-:W-:Y:S01]  /*7960*/  FSEL R203, R0, -INF , !P5 ;  /* 0xff80000000cb7808 */ /* 0x000fe20006800000 */
[----:B------:R-:W-:Y:S01]  /*7970*/  FFMA.FTZ R0, R201, R68, R233 ;  /* 0x00000044c9007223 */ /* 0x000fe200000100e9 */
[----:B------:R-:W-:Y:S01]  /*7980*/  ISETP.GE.AND P6, PT, R25, R8, PT ;  /* 0x000000081900720c */ /* 0x000fe20003fc6270 */
[-C--:B------:R-:W-:Y:S01]  /*7990*/  FFMA.FTZ R5, R201, R68.reuse, R248 ;  /* 0x00000044c9057223 */ /* 0x080fe200000100f8 */
[----:B------:R-:W2:Y:S01]  /*79a0*/  MUFU.TANH R21, R21 ;  /* 0x0000001500157308 */ /* 0x000ea20000002400 */
[-C--:B----4-:R-:W-:Y:S01]  /*79b0*/  FFMA.FTZ R6, R26, R68.reuse, R6 ;  /* 0x000000441a067223 */ /* 0x090fe20000010006 */
[----:B------:R-:W-:Y:S01]  /*79c0*/  FSEL R160, R7, -INF , !P6 ;  /* 0xff80000007a07808 */ /* 0x000fe20007000000 */
[----:B------:R-:W-:Y:S01]  /*79d0*/  FFMA.FTZ R7, R201, R68, R232 ;  /* 0x00000044c9077223 */ /* 0x000fe200000100e8 */
[----:B------:R-:W-:-:S02]  /*79e0*/  ISETP.GE.AND P6, PT, R25, R11, PT ;  /* 0x0000000b1900720c */ /* 0x000fc40003fc6270 */
[----:B------:R-:W-:Y:S02]  /*79f0*/  FSEL R19, R0, -INF , !P1 ;  /* 0xff80000000137808 */ /* 0x000fe40004800000 */
[----:B------:R-:W3:Y:S01]  /*7a00*/  MUFU.TANH R23, R23 ;  /* 0x0000001700177308 */ /* 0x000ee20000002400 */
[----:B------:R-:W-:Y:S01]  /*7a10*/  ISETP.GE.AND P1, PT, R246, 0x3, PT ;  /* 0x00000003f600780c */ /* 0x000fe20003f26270 */
[-C--:B-1----:R-:W-:Y:S01]  /*7a20*/  FFMA.FTZ R26, R26, R68.reuse, R12 ;  /* 0x000000441a1a7223 */ /* 0x082fe2000001000c */
[----:B------:R-:W-:Y:S02]  /*7a30*/  ISETP.GE.AND P5, PT, R25, R9, PT ;  /* 0x000000091900720c */ /* 0x000fe40003fa6270 */
[----:B------:R-:W-:Y:S01]  /*7a40*/  FSEL R177, R4, -INF , !P6 ;  /* 0xff80000004b17808 */ /* 0x000fe20007000000 */
[----:B------:R-:W-:Y:S01]  /*7a50*/  FFMA.FTZ R4, R201, R68, R247 ;  /* 0x00000044c9047223 */ /* 0x000fe200000100f7 */
[----:B------:R-:W-:Y:S01]  /*7a60*/  FSEL R208, R6, -INF , !P5 ;  /* 0xff80000006d07808 */ /* 0x000fe20006800000 */
[----:B------:R-:W1:Y:S01]  /*7a70*/  MUFU.TANH R29, R29 ;  /* 0x0000001d001d7308 */ /* 0x000e620000002400 */
[----:B------:R-:W-:Y:S01]  /*7a80*/  ISETP.GE.AND P5, PT, R25, R10, PT ;  /* 0x0000000a1900720c */ /* 0x000fe20003fa6270 */
[----:B--2---:R-:W-:Y:S01]  /*7a90*/  FFMA.FTZ R6, R38, R68, R21 ;  /* 0x0000004426067223 */ /* 0x004fe20000010015 */
[----:B------:R-:W-:-:S02]  /*7aa0*/  FSEL R18, R5, -INF , !P4 ;  /* 0xff80000005127808 */ /* 0x000fc40006000000 */
[----:B------:R-:W-:Y:S02]  /*7ab0*/  FSEL R36, R4, -INF , !P2 ;  /* 0xff80000004247808 */ /* 0x000fe40005000000 */
[----:B------:R-:W-:Y:S01]  /*7ac0*/  FSEL R186, R26, -INF , !P5 ;  /* 0xff8000001aba7808 */ /* 0x000fe20006800000 */
[----:B------:R-:W2:Y:S01]  /*7ad0*/  MUFU.TANH R31, R31 ;  /* 0x0000001f001f7308 */ /* 0x000ea20000002400 */
[----:B---3--:R-:W-:Y:S01]  /*7ae0*/  FFMA.FTZ R5, R38, R68, R23 ;  /* 0x0000004426057223 */ /* 0x008fe20000010017 */
[C---:B------:R-:W-:Y:S02]  /*7af0*/  ISETP.GE.AND P6, PT, R24.reuse, R8, PT ;  /* 0x000000081800720c */ /* 0x040fe40003fc6270 */
[C---:B------:R-:W-:Y:S02]  /*7b00*/  ISETP.GE.AND P5, PT, R24.reuse, R9, PT ;  /* 0x000000091800720c */ /* 0x040fe40003fa6270 */
[----:B------:R-:W-:Y:S01]  /*7b10*/  ISETP.GE.AND P4, PT, R24, R11, PT ;  /* 0x0000000b1800720c */ /* 0x000fe20003f86270 */
[----:B-1----:R-:W-:Y:S01]  /*7b20*/  FFMA.FTZ R4, R38, R68, R29 ;  /* 0x0000004426047223 */ /* 0x002fe2000001001d */
[----:B------:R-:W-:-:S02]  /*7b30*/  ISETP.GE.AND P2, PT, R24, R10, PT ;  /* 0x0000000a1800720c */ /* 0x000fc40003f46270 */
[----:B------:R-:W-:Y:S02]  /*7b40*/  FSEL R20, R7, -INF , !P3 ;  /* 0xff80000007147808 */ /* 0x000fe40005800000 */
[----:B------:R-:W-:Y:S02]  /*7b50*/  FSEL R166, R6, -INF , !P6 ;  /* 0xff80000006a67808 */ /* 0x000fe40007000000 */
[----:B------:R-:W-:Y:S01]  /*7b60*/  FSEL R206, R5, -INF , !P5 ;  /* 0xff80000005ce7808 */ /* 0x000fe20006800000 */
[----:B--2---:R-:W-:Y:S01]  /*7b70*/  FFMA.FTZ R0, R38, R68, R31 ;  /* 0x0000004426007223 */ /* 0x004fe2000001001f */
[----:B------:R-:W-:-:S04]  /*7b80*/  FSEL R174, R4, -INF , !P4 ;  /* 0xff80000004ae7808 */ /* 0x000fc80006000000 */
[----:B------:R-:W-:Y:S01]  /*7b90*/  FSEL R182, R0, -INF , !P2 ;  /* 0xff80000000b67808 */ /* 0x000fe20005000000 */
[----:B------:R-:W-:Y:S05]  /*7ba0*/  @!P1 BRA `(.L_x_1086) ;  /* 0x0000031000009947 */ /* 0x000fea0003800000 */
[----:B------:R-:W-:Y:S01]  /*7bb0*/  IADD3 R0, R246, -0x3, RZ ;  /* 0xfffffffdf6007810 */ /* 0x000fe20007ffe0ff */
[----:B------:R-:W-:Y:S01]  /*7bc0*/  @!P0 IMAD.MOV.U32 R13, RZ, RZ, c[0x0][0x19c] ;  /* 0x00006700ff0d8624 */ /* 0x000fe200078e00ff */
[----:B------:R1:W-:Y:S01]  /*7bd0*/  @P0 STS.128 [R200+0x4000], RZ ;  /* 0x004000ffc8000388 */ /* 0x0003e20000000c00 */
[----:B------:R-:W-:Y:S01]  /*7be0*/  BSSY B0, `(.L_x_1087) ;  /* 0x000002c000007945 */ /* 0x000fe20003800000 */
[----:B------:R-:W-:Y:S01]  /*7bf0*/  SHF.R.S32.HI R4, RZ, 0x1f, R0 ;  /* 0x0000001fff047819 */ /* 0x000fe20000011400 */
[----:B------:R-:W-:-:S04]  /*7c00*/  IMAD.WIDE.U32 R6, R0, c[0x0][0x198], RZ ;  /* 0x0000660000067a25 */ /* 0x000fc800078e00ff */
[----:B------:R-:W-:-:S04]  /*7c10*/  IMAD R4, R4, c[0x0][0x198], RZ ;  /* 0x0000660004047a24 */ /* 0x000fc800078e02ff */
[----:B------:R-:W-:Y:S01]  /*7c20*/  IMAD R0, R0, c[0x0][0x19c], R4 ;  /* 0x0000670000007a24 */ /* 0x000fe200078e0204 */
[----:B------:R-:W-:-:S03]  /*7c30*/  LEA R4, P2, R6, R242, 0x6 ;  /* 0x000000f206047211 */ /* 0x000fc600078430ff */
[----:B------:R-:W-:Y:S01]  /*7c40*/  IMAD.IADD R5, R7, 0x1, R0 ;  /* 0x0000000107057824 */ /* 0x000fe200078e0200 */
[-C--:B------:R-:W-:Y:S02]  /*7c50*/  @!P0 IADD3 R0, P5, R251, R4.reuse, RZ ;  /* 0x00000004fb008210 */ /* 0x080fe40007fbe0ff */
[----:B------:R-:W-:Y:S02]  /*7c60*/  @!P0 LEA R7, P3, R249, R4, 0x5 ;  /* 0x00000004f9078211 */ /* 0x000fe400078628ff */
[----:B------:R-:W-:Y:S02]  /*7c70*/  LEA.HI.X R5, R6, R239, R5, 0x6, P2 ;  /* 0x000000ef06057211 */ /* 0x000fe400010f3405 */
[----:B------:R-:W-:Y:S02]  /*7c80*/  @!P0 LEA R14, P6, R4, c[0x0][0x168], 0x1 ;  /* 0x00005a00040e8a11 */ /* 0x000fe400078c08ff */
[----:B------:R-:W-:Y:S01]  /*7c90*/  @!P0 LEA R12, P4, R0, c[0x0][0x168], 0x1 ;  /* 0x00005a00000c8a11 */ /* 0x000fe200078808ff */
[----:B------:R-:W-:Y:S01]  /*7ca0*/  @!P0 IMAD.X R17, R250, 0x1, R5, P5 ;  /* 0x00000001fa118824 */ /* 0x000fe200028e0605 */
        /* <DEDUP_REMOVED lines=31> */
.L_x_1088:
[----:B------:R-:W-:Y:S05]  /*7ea0*/  BSYNC B0 ;  /* 0x0000000000007941 */ /* 0x000fea0003800000 */
.L_x_1087:
[----:B------:R-:W0:Y:S02]  /*7eb0*/  LDGDEPBAR ;  /* 0x00000000000079af */ /* 0x000e240000000000 */
.L_x_1086:
        /* <DEDUP_REMOVED lines=76> */
[----:B------:R-:W-:Y:S02]  /*8380*/  FMNMX.FTZ R4, R211, R4, !PT ;  /* 0x00000004d3047209 */ /* 0x000fe40007810000 */
[----:B------:R-:W-:Y:S01]  /*8390*/  FSEL R0, R5, RZ, P4 ;  /* 0x000000ff05007208 */ /* 0x000fe20002000000 */
[----:B------:R-:W-:Y:S01]  /*83a0*/  FMUL.FTZ R13, R202, c[0x0][0x23c] ;  /* 0x00008f00ca0d7a20 */ /* 0x000fe20000410000 */
[----:B------:R-:W-:Y:S02]  /*83b0*/  FMNMX.FTZ R4, R210, R4, !PT ;  /* 0x00000004d2047209 */ /* 0x000fe40007810000 */
[----:B------:R-:W-:Y:S01]  /*83c0*/  FSETP.NEU.FTZ.AND P3, PT, R202, -INF , PT ;  /* 0xff800000ca00780b */ /* 0x000fe20003f7d000 */
[----:B------:R-:W-:Y:S01]  /*83d0*/  FFMA.FTZ R5, R18, c[0x0][0x23c], -R0 ;  /* 0x00008f0012057a23 */ /* 0x000fe20000010800 */
[----:B------:R-:W-:-:S02]  /*83e0*/  FMNMX.FTZ R4, R208, R4, !PT ;  /* 0x00000004d0047209 */ /* 0x000fc40007810000 */
[----:B------:R-:W-:Y:S01]  /*83f0*/  FSEL R13, R13, RZ, P3 ;  /* 0x000000ff0d0d7208 */ /* 0x000fe20001800000 */
[----:B------:R2:W3:Y:S01]  /*8400*/  MUFU.EX2 R16, R5 ;  /* 0x0000000500107308 */ /* 0x0004e20000000800 */
[----:B------:R-:W-:Y:S02]  /*8410*/  FMNMX.FTZ R4, R206, R4, !PT ;  /* 0x00000004ce047209 */ /* 0x000fe40007810000 */
[----:B-1----:R-:W-:-:S03]  /*8420*/  FMNMX.FTZ R201, R6, R12, !PT ;  /* 0x0000000c06c97209 */ /* 0x002fc60007810000 */
[----:B------:R-:W1:Y:S01]  /*8430*/  SHFL.BFLY PT, R6, R4, 0x2, 0x1f ;  /* 0x0c401f0004067f89 */ /* 0x000e6200000e0000 */
[C---:B------:R-:W-:Y:S01]  /*8440*/  FSETP.NEU.FTZ.AND P2, PT, R201.reuse, -INF , PT ;  /* 0xff800000c900780b */ /* 0x040fe20003f5d000 */
[----:B------:R-:W-:-:S05]  /*8450*/  FMUL.FTZ R12, R201, c[0x0][0x23c] ;  /* 0x00008f00c90c7a20 */ /* 0x000fca0000410000 */
[----:B------:R-:W-:Y:S01]  /*8460*/  FSEL R12, R12, RZ, P2 ;  /* 0x000000ff0c0c7208 */ /* 0x000fe20001000000 */
[----:B--2---:R-:W-:-:S04]  /*8470*/  FFMA.FTZ R5, R19, c[0x0][0x23c], -R13 ;  /* 0x00008f0013057a23 */ /* 0x004fc8000001080d */
[----:B------:R2:W4:Y:S01]  /*8480*/  MUFU.EX2 R15, R5 ;  /* 0x00000005000f7308 */ /* 0x0005220000000800 */
[----:B-1----:R-:W-:Y:S01]  /*8490*/  FMNMX.FTZ R4, R4, R6, !PT ;  /* 0x0000000604047209 */ /* 0x002fe20007810000 */
[----:B------:R-:W-:-:S04]  /*84a0*/  FFMA.FTZ R6, R47, c[0x0][0x23c], -R12 ;  /* 0x00008f002f067a23 */ /* 0x000fc8000001080c */
[----:B------:R-:W1:Y:S01]  /*84b0*/  SHFL.BFLY PT, R7, R4, 0x1, 0x1f ;  /* 0x0c201f0004077f89 */ /* 0x000e6200000e0000 */
[----:B--2---:R-:W-:Y:S01]  /*84c0*/  FFMA.FTZ R5, R146, c[0x0][0x23c], -R13 ;  /* 0x00008f0092057a23 */ /* 0x004fe2000001080d */
[----:B---3--:R-:W-:-:S03]  /*84d0*/  MOV R146, R16 ;  /* 0x0000001000927202 */ /* 0x008fc60000000f00 */
[----:B------:R2:W-:Y:S02]  /*84e0*/  MUFU.EX2 R18, R5 ;  /* 0x0000000500127308 */ /* 0x0005e40000000800 */
[----:B--2---:R-:W-:Y:S01]  /*84f0*/  FFMA.FTZ R5, R63, c[0x0][0x23c], -R13 ;  /* 0x00008f003f057a23 */ /* 0x004fe2000001080d */
[----:B-1----:R-:W-:-:S05]  /*8500*/  FMNMX.FTZ R232, R4, R7, !PT ;  /* 0x0000000704e87209 */ /* 0x002fca0007810000 */
[----:B------:R1:W2:Y:S02]  /*8510*/  MUFU.EX2 R14, R5 ;  /* 0x00000005000e7308 */ /* 0x0002a40000000800 */
[----:B-1----:R-:W-:-:S06]  /*8520*/  FFMA.FTZ R5, R46, c[0x0][0x23c], -R13 ;  /* 0x00008f002e057a23 */ /* 0x002fcc000001080d */
[----:B------:R1:W-:Y:S02]  /*8530*/  MUFU.EX2 R17, R5 ;  /* 0x0000000500117308 */ /* 0x0003e40000000800 */
[--C-:B-1----:R-:W-:Y:S02]  /*8540*/  FFMA.FTZ R5, R20, c[0x0][0x23c], -R12.reuse ;  /* 0x00008f0014057a23 */ /* 0x102fe4000001080c */
[----:B------:R-:W1:Y:S04]  /*8550*/  LDSM.16.MT88.4 R20, [R189+0x6000] ;  /* 0x00600000bd14783b */ /* 0x000e680000004200 */
[----:B------:R3:W-:Y:S02]  /*8560*/  MUFU.EX2 R252, R5 ;  /* 0x0000000500fc7308 */ /* 0x0007e40000000800 */
[----:B---3--:R-:W-:Y:S01]  /*8570*/  FFMA.FTZ R5, R147, c[0x0][0x23c], -R12 ;  /* 0x00008f0093057a23 */ /* 0x008fe2000001080c */
[----:B----4-:R-:W-:-:S05]  /*8580*/  MOV R147, R15 ;  /* 0x0000000f00937202 */ /* 0x010fca0000000f00 */
[----:B------:R-:W-:Y:S08]  /*8590*/  MUFU.EX2 R15, R6 ;  /* 0x00000006000f7308 */ /* 0x000ff00000000800 */
[----:B------:R3:W-:Y:S02]  /*85a0*/  MUFU.EX2 R251, R5 ;  /* 0x0000000500fb7308 */ /* 0x0007e40000000800 */
[----:B---3--:R-:W-:-:S06]  /*85b0*/  FFMA.FTZ R5, R75, c[0x0][0x23c], -R12 ;  /* 0x00008f004b057a23 */ /* 0x008fcc000001080c */
[----:B------:R3:W4:Y:S02]  /*85c0*/  MUFU.EX2 R16, R5 ;  /* 0x0000000500107308 */ /* 0x0007240000000800 */
[----:B---3--:R-:W-:-:S05]  /*85d0*/  FSEL R5, R202, RZ, P3 ;  /* 0x000000ffca057208 */ /* 0x008fca0001800000 */
[----:B------:R-:W-:Y:S01]  /*85e0*/  FADD.FTZ R5, R2, -R5 ;  /* 0x8000000502057221 */ /* 0x000fe20000010000 */
[----:B------:R-:W-:Y:S02]  /*85f0*/  FSEL R2, R201, RZ, P2 ;  /* 0x000000ffc9027208 */ /* 0x000fe40001000000 */
[----:B------:R-:W-:Y:S01]  /*8600*/  FSETP.NEU.FTZ.AND P2, PT, R232, -INF , PT ;  /* 0xff800000e800780b */ /* 0x000fe20003f5d000 */
[----:B------:R-:W-:Y:S02]  /*8610*/  FMUL.FTZ R5, R5, c[0x0][0x23c] ;  /* 0x00008f0005057a20 */ /* 0x000fe40000410000 */
[----:B------:R-:W-:Y:S02]  /*8620*/  FADD.FTZ R2, R3, -R2 ;  /* 0x8000000203027221 */ /* 0x000fe40000010000 */
[--C-:B------:R-:W-:Y:S01]  /*8630*/  FFMA.FTZ R3, R153, c[0x0][0x23c], -R0.reuse ;  /* 0x00008f0099037a23 */ /* 0x100fe20000010800 */
[----:B--2---:R-:W-:Y:S01]  /*8640*/  MOV R153, R14 ;  /* 0x0000000e00997202 */ /* 0x004fe20000000f00 */
[----:B------:R-:W-:Y:S01]  /*8650*/  FMUL.FTZ R2, R2, c[0x0][0x23c] ;  /* 0x00008f0002027a20 */ /* 0x000fe20000410000 */
[----:B------:R2:W3:Y:S01]  /*8660*/  MUFU.EX2 R76, R5 ;  /* 0x00000005004c7308 */ /* 0x0004e20000000800 */
[----:B------:R-:W-:Y:S01]  /*8670*/  FFMA.FTZ R14, R152, c[0x0][0x23c], -R0 ;  /* 0x00008f00980e7a23 */ /* 0x000fe20000010800 */
[----:B----4-:R-:W-:-:S02]  /*8680*/  MOV R152, R16 ;  /* 0x0000001000987202 */ /* 0x010fc40000000f00 */
[----:B------:R-:W-:Y:S02]  /*8690*/  F2FP.PACK_AB R6, R17, R153 ;  /* 0x000000991106723e */ /* 0x000fe400000000ff */
[----:B------:R-:W-:Y:S02]  /*86a0*/  F2FP.PACK_AB R7, R15, R152 ;  /* 0x000000980f07723e */ /* 0x000fe400000000ff */
[----:B------:R4:W5:Y:S08]  /*86b0*/  MUFU.EX2 R71, R2 ;  /* 0x0000000200477308 */ /* 0x0009700000000800 */
[----:B------:R1:W-:Y:S01]  /*86c0*/  MUFU.EX2 R248, R3 ;  /* 0x0000000300f87308 */ /* 0x0003e20000000800 */
[----:B--2---:R-:W-:Y:S01]  /*86d0*/  F2FP.PACK_AB R5, R251, R252 ;  /* 0x000000fcfb05723e */ /* 0x004fe200000000ff */
[----:B---3--:R-:W-:-:S02]  /*86e0*/  FMUL.FTZ R80, R80, R76 ;  /* 0x0000004c50507220 */ /* 0x008fc40000410000 */
[-C--:B------:R-:W-:Y:S02]  /*86f0*/  FMUL.FTZ R81, R81, R76.reuse ;  /* 0x0000004c51517220 */ /* 0x080fe40000410000 */
[----:B------:R-:W-:Y:S02]  /*8700*/  FMUL.FTZ R88, R88, R76 ;  /* 0x0000004c58587220 */ /* 0x000fe40000410000 */
[----:B----4-:R-:W-:Y:S01]  /*8710*/  FFMA.FTZ R2, R154, c[0x0][0x23c], -R0 ;  /* 0x00008f009a027a23 */ /* 0x010fe20000010800 */
[----:B------:R-:W-:Y:S01]  /*8720*/  MOV R154, R18 ;  /* 0x00000012009a7202 */ /* 0x000fe20000000f00 */
[----:B------:R-:W-:Y:S01]  /*8730*/  MUFU.EX2 R250, R14 ;  /* 0x0000000e00fa7308 */ /* 0x000fe20000000800 */
[----:B-----5:R-:W-:Y:S02]  /*8740*/  FMUL.FTZ R82, R82, R71 ;  /* 0x0000004752527220 */ /* 0x020fe40000410000 */
[----:B------:R-:W-:Y:S01]  /*8750*/  F2FP.PACK_AB R4, R154, R147 ;  /* 0x000000939a04723e */ /* 0x000fe200000000ff */
[----:B------:R-:W-:Y:S01]  /*8760*/  FMUL.FTZ R83, R83, R71 ;  /* 0x0000004753537220 */ /* 0x000fe20000410000 */
[----:B-1----:R-:W-:Y:S01]  /*8770*/  FSEL R3, R233, RZ, P4 ;  /* 0x000000ffe9037208 */ /* 0x002fe20002000000 */
[----:B------:R-:W-:-:S02]  /*8780*/  FMUL.FTZ R89, R89, R76 ;  /* 0x0000004c59597220 */ /* 0x000fc40000410000 */
[----:B------:R1:W-:Y:S01]  /*8790*/  MUFU.EX2 R249, R2 ;  /* 0x0000000200f97308 */ /* 0x0003e20000000800 */
[-C--:B------:R-:W-:Y:S02]  /*87a0*/  FMUL.FTZ R90, R90, R71.reuse ;  /* 0x000000475a5a7220 */ /* 0x080fe40000410000 */
[C---:B------:R-:W-:Y:S01]  /*87b0*/  HMMA.16816.F32 R60, R4.reuse, R20, R80 ;  /* 0x00000014043c723c */ /* 0x040fe20000001850 */
[----:B------:R-:W-:Y:S02]  /*87c0*/  FMUL.FTZ R91, R91, R71 ;  /* 0x000000475b5b7220 */ /* 0x000fe40000410000 */
[-C--:B------:R-:W-:Y:S02]  /*87d0*/  FMUL.FTZ R100, R100, R76.reuse ;  /* 0x0000004c64647220 */ /* 0x080fe40000410000 */
[-C--:B------:R-:W-:Y:S02]  /*87e0*/  FMUL.FTZ R101, R101, R76.reuse ;  /* 0x0000004c65657220 */ /* 0x080fe40000410000 */
[----:B------:R-:W-:Y:S01]  /*87f0*/  MOV R82, R15 ;  /* 0x0000000f00527202 */ /* 0x000fe20000000f00 */
[-C--:B------:R-:W-:Y:S01]  /*8800*/  FMUL.FTZ R102, R102, R71.reuse ;  /* 0x0000004766667220 */ /* 0x080fe20000410000 */
[----:B------:R-:W-:Y:S01]  /*8810*/  HMMA.16816.F32 R56, R4, R22, R88 ;  /* 0x000000160438723c */ /* 0x000fe20000001858 */
[----:B------:R-:W-:Y:S01]  /*8820*/  FMUL.FTZ R103, R103, R71 ;  /* 0x0000004767677220 */ /* 0x000fe20000410000 */
[----:B------:R-:W-:Y:S01]  /*8830*/  MOV R83, R17 ;  /* 0x0000001100537202 */ /* 0x000fe20000000f00 */
[----:B------:R-:W-:-:S02]  /*8840*/  FMUL.FTZ R104, R104, R76 ;  /* 0x0000004c68687220 */ /* 0x000fc40000410000 */
[----:B-1----:R-:W-:Y:S02]  /*8850*/  FMUL.FTZ R2, R232, c[0x0][0x23c] ;  /* 0x00008f00e8027a20 */ /* 0x002fe40000410000 */
[-C--:B------:R-:W-:Y:S01]  /*8860*/  FMUL.FTZ R105, R105, R76.reuse ;  /* 0x0000004c69697220 */ /* 0x080fe20000410000 */
[----:B------:R-:W-:Y:S01]  /*8870*/  HMMA.16816.F32 R52, R4, R24, R100 ;  /* 0x000000180434723c */ /* 0x000fe20000001864 */
[-C--:B------:R-:W-:Y:S01]  /*8880*/  FMUL.FTZ R106, R106, R71.reuse ;  /* 0x000000476a6a7220 */ /* 0x080fe20000410000 */
[----:B------:R-:W-:Y:S01]  /*8890*/  FSEL R2, R2, RZ, P2 ;  /* 0x000000ff02027208 */ /* 0x000fe20001000000 */
[----:B------:R-:W-:Y:S02]  /*88a0*/  FMUL.FTZ R107, R107, R71 ;  /* 0x000000476b6b7220 */ /* 0x000fe40000410000 */
[----:B------:R-:W-:Y:S02]  /*88b0*/  FMUL.FTZ R116, R116, R76 ;  /* 0x0000004c74747220 */ /* 0x000fe40000410000 */
[----:B------:R-:W-:-:S02]  /*88c0*/  FFMA.FTZ R16, R36, c[0x0][0x23c], -R2 ;  /* 0x00008f0024107a23 */ /* 0x000fc40000010802 */
[--C-:B------:R-:W-:Y:S01]  /*88d0*/  FFMA.FTZ R14, R157, c[0x0][0x23c], -R2.reuse ;  /* 0x00008f009d0e7a23 */ /* 0x100fe20000010802 */
[----:B------:R-:W-:Y:S01]  /*88e0*/  HMMA.16816.F32 R48, R4, R26, R104 ;  /* 0x0000001a0430723c */ /* 0x000fe20000001868 */
[----:B------:R1:W-:Y:S01]  /*88f0*/  MUFU.EX2 R247, R16 ;  /* 0x0000001000f77308 */ /* 0x0003e20000000800 */
[----:B------:R-:W-:Y:S02]  /*8900*/  FFMA.FTZ R15, R156, c[0x0][0x23c], -R2 ;  /* 0x00008f009c0f7a23 */ /* 0x000fe40000010802 */
[-C--:B------:R-:W-:Y:S02]  /*8910*/  FMUL.FTZ R117, R117, R76.reuse ;  /* 0x0000004c75757220 */ /* 0x080fe40000410000 */
[-C--:B------:R-:W-:Y:S02]  /*8920*/  FMUL.FTZ R118, R118, R71.reuse ;  /* 0x0000004776767220 */ /* 0x080fe40000410000 */
[----:B------:R-:W-:Y:S01]  /*8930*/  FMUL.FTZ R119, R119, R71 ;  /* 0x0000004777777220 */ /* 0x000fe20000410000 */
[----:B------:R2:W-:Y:S01]  /*8940*/  MUFU.EX2 R226, R14 ;  /* 0x0000000e00e27308 */ /* 0x0005e20000000800 */
[----:B------:R-:W-:-:S02]  /*8950*/  FMUL.FTZ R120, R120, R76 ;  /* 0x0000004c78787220 */ /* 0x000fc40000410000 */
[-C--:B------:R-:W-:Y:S02]  /*8960*/  FMUL.FTZ R121, R121, R76.reuse ;  /* 0x0000004c79797220 */ /* 0x080fe40000410000 */
[-C--:B------:R-:W-:Y:S01]  /*8970*/  FMUL.FTZ R122, R122, R71.reuse ;  /* 0x000000477a7a7220 */ /* 0x080fe20000410000 */
[C---:B------:R-:W-:Y:S01]  /*8980*/  HMMA.16816.F32 R44, R4.reuse, R28, R116 ;  /* 0x0000001c042c723c */ /* 0x040fe20000001874 */
[----:B------:R-:W-:Y:S01]  /*8990*/  FMUL.FTZ R123, R123, R71 ;  /* 0x000000477b7b7220 */ /* 0x000fe20000410000 */
[----:B------:R3:W-:Y:S01]  /*89a0*/  MUFU.EX2 R227, R15 ;  /* 0x0000000f00e37308 */ /* 0x0007e20000000800 */
[----:B-1----:R-:W-:Y:S01]  /*89b0*/  FADD.FTZ R16, R70, -R3 ;  /* 0x8000000346107221 */ /* 0x002fe20000010000 */
[----:B------:R-:W-:Y:S01]  /*89c0*/  FSEL R3, R232, RZ, P2 ;  /* 0x000000ffe8037208 */ /* 0x000fe20001000000 */
[-C--:B------:R-:W-:Y:S02]  /*89d0*/  FMUL.FTZ R132, R132, R76.reuse ;  /* 0x0000004c84847220 */ /* 0x080fe40000410000 */
[----:B------:R-:W-:Y:S01]  /*89e0*/  FMUL.FTZ R133, R133, R76 ;  /* 0x0000004c85857220 */ /* 0x000fe20000410000 */
[----:B------:R-:W-:Y:S01]  /*89f0*/  HMMA.16816.F32 R40, R4, R30, R120 ;  /* 0x0000001e0428723c */ /* 0x000fe20000001878 */
[----:B------:R-:W-:-:S02]  /*8a00*/  FADD.FTZ R3, R69, -R3 ;  /* 0x8000000345037221 */ /* 0x000fc40000010000 */
[----:B--2---:R-:W-:Y:S02]  /*8a10*/  FMUL.FTZ R14, R16, c[0x0][0x23c] ;  /* 0x00008f00100e7a20 */ /* 0x004fe40000410000 */
[----:B------:R-:W-:Y:S01]  /*8a20*/  FMUL.FTZ R3, R3, c[0x0][0x23c] ;  /* 0x00008f0003037a20 */ /* 0x000fe20000410000 */
[----:B------:R-:W-:Y:S01]  /*8a30*/  LDSM.16.MT88.4 R16, [R191+0x6800] ;  /* 0x00680000bf10783b */ /* 0x000fe20000004200 */
[----:B------:R1:W2:Y:S01]  /*8a40*/  MUFU.EX2 R70, R14 ;  /* 0x0000000e00467308 */ /* 0x0002a20000000800 */
[-C--:B------:R-:W-:Y:S02]  /*8a50*/  FMUL.FTZ R134, R134, R71.reuse ;  /* 0x0000004786867220 */ /* 0x080fe40000410000 */
[----:B---3--:R-:W-:Y:S02]  /*8a60*/  FFMA.FTZ R15, R155, c[0x0][0x23c], -R2 ;  /* 0x00008f009b0f7a23 */ /* 0x008fe40000010802 */
[----:B------:R-:W-:Y:S02]  /*8a70*/  FMUL.FTZ R135, R135, R71 ;  /* 0x0000004787877220 */ /* 0x000fe40000410000 */
[-C--:B------:R-:W-:Y:S01]  /*8a80*/  FMUL.FTZ R136, R136, R76.reuse ;  /* 0x0000004c88887220 */ /* 0x080fe20000410000 */
[----:B------:R3:W4:Y:S01]  /*8a90*/  MUFU.EX2 R69, R3 ;  /* 0x0000000300457308 */ /* 0x0007220000000800 */
[----:B------:R-:W-:-:S02]  /*8aa0*/  FMUL.FTZ R137, R137, R76 ;  /* 0x0000004c89897220 */ /* 0x000fc40000410000 */
[-C--:B------:R-:W-:Y:S01]  /*8ab0*/  FMUL.FTZ R138, R138, R71.reuse ;  /* 0x000000478a8a7220 */ /* 0x080fe20000410000 */
[----:B------:R-:W-:Y:S01]  /*8ac0*/  HMMA.16816.F32 R36, R4, R32, R132 ;  /* 0x000000200424723c */ /* 0x000fe20000001884 */
[----:B------:R-:W-:Y:S02]  /*8ad0*/  FMUL.FTZ R139, R139, R71 ;  /* 0x000000478b8b7220 */ /* 0x000fe40000410000 */
[----:B-1----:R-:W-:Y:S01]  /*8ae0*/  FFMA.FTZ R14, R158, c[0x0][0x23c], -R13 ;  /* 0x00008f009e0e7a23 */ /* 0x002fe2000001080d */
[----:B------:R-:W1:Y:S01]  /*8af0*/  MUFU.EX2 R225, R15 ;  /* 0x0000000f00e17308 */ /* 0x000e620000000800 */
[----:B--2---:R-:W-:-:S03]  /*8b00*/  FMUL.FTZ R84, R84, R70 ;  /* 0x0000004654547220 */ /* 0x004fc60000410000 */
[----:B------:R-:W-:Y:S01]  /*8b10*/  HMMA.16816.F32 R136, R4, R34, R136 ;  /* 0x000000220488723c */ /* 0x000fe20000001888 */
[-C--:B------:R-:W-:Y:S02]  /*8b20*/  FMUL.FTZ R85, R85, R70.reuse ;  /* 0x0000004655557220 */ /* 0x080fe40000410000 */
[----:B------:R-:W-:Y:S02]  /*8b30*/  FMUL.FTZ R92, R92, R70 ;  /* 0x000000465c5c7220 */ /* 0x000fe40000410000 */
[----:B---3--:R-:W-:Y:S01]  /*8b40*/  FFMA.FTZ R3, R144, c[0x0][0x23c], -R0 ;  /* 0x00008f0090037a23 */ /* 0x008fe20000010800 */
[----:B------:R2:W-:Y:S01]  /*8b50*/  MUFU.EX2 R224, R14 ;  /* 0x0000000e00e07308 */ /* 0x0005e20000000800 */
[----:B------:R-:W-:Y:S01]  /*8b60*/  F2FP.PACK_AB R4, R249, R146 ;  /* 0x00000092f904723e */ /* 0x000fe200000000ff */
[----:B----4-:R-:W-:Y:S01]  /*8b70*/  FMUL.FTZ R86, R86, R69 ;  /* 0x0000004556567220 */ /* 0x010fe20000410000 */
[----:B------:R-:W-:Y:S01]  /*8b80*/  F2FP.PACK_AB R5, R227, R247 ;  /* 0x000000f7e305723e */ /* 0x000fe200000000ff */
[-C--:B------:R-:W-:Y:S01]  /*8b90*/  FMUL.FTZ R87, R87, R69.reuse ;  /* 0x0000004557577220 */ /* 0x080fe20000410000 */
[----:B------:R-:W-:Y:S01]  /*8ba0*/  F2FP.PACK_AB R6, R250, R248 ;  /* 0x000000f8fa06723e */ /* 0x000fe200000000ff */
[----:B------:R-:W-:Y:S01]  /*8bb0*/  FMUL.FTZ R93, R93, R70 ;  /* 0x000000465d5d7220 */ /* 0x000fe20000410000 */
[----:B-1----:R-:W-:Y:S01]  /*8bc0*/  F2FP.PACK_AB R7, R225, R226 ;  /* 0x000000e2e107723e */ /* 0x002fe200000000ff */
[----:B------:R1:W-:Y:S01]  /*8bd0*/  MUFU.EX2 R223, R3 ;  /* 0x0000000300df7308 */ /* 0x0003e20000000800 */
[----:B------:R-:W-:-:S02]  /*8be0*/  FMUL.FTZ R94, R94, R69 ;  /* 0x000000455e5e7220 */ /* 0x000fc40000410000 */
[-C--:B------:R-:W-:Y:S02]  /*8bf0*/  FMUL.FTZ R95, R95, R69.reuse ;  /* 0x000000455f5f7220 */ /* 0x080fe40000410000 */
[-C--:B------:R-:W-:Y:S01]  /*8c00*/  FMUL.FTZ R96, R96, R70.reuse ;  /* 0x0000004660607220 */ /* 0x080fe20000410000 */
[C---:B------:R-:W-:Y:S01]  /*8c10*/  HMMA.16816.F32 R84, R4.reuse, R20, R84 ;  /* 0x000000140454723c */ /* 0x040fe20000001854 */
[-C--:B------:R-:W-:Y:S02]  /*8c20*/  FMUL.FTZ R97, R97, R70.reuse ;  /* 0x0000004661617220 */ /* 0x080fe40000410000 */
[--C-:B--2---:R-:W-:Y:S02]  /*8c30*/  FFMA.FTZ R14, R78, c[0x0][0x23c], -R13.reuse ;  /* 0x00008f004e0e7a23 */ /* 0x104fe4000001080d */
[-C--:B------:R-:W-:Y:S02]  /*8c40*/  FMUL.FTZ R98, R98, R69.reuse ;  /* 0x0000004562627220 */ /* 0x080fe40000410000 */
[----:B------:R2:W-:Y:S01]  /*8c50*/  MUFU.EX2 R222, R14 ;  /* 0x0000000e00de7308 */ /* 0x0005e20000000800 */
[----:B------:R-:W-:Y:S01]  /*8c60*/  FMUL.FTZ R99, R99, R69 ;  /* 0x0000004563637220 */ /* 0x000fe20000410000 */
[----:B------:R-:W-:Y:S01]  /*8c70*/  HMMA.16816.F32 R64, R4, R22, R92 ;  /* 0x000000160440723c */ /* 0x000fe2000000185c */
[----:B-1----:R-:W-:Y:S01]  /*8c80*/  FFMA.FTZ R3, R74, c[0x0][0x23c], -R13 ;  /* 0x00008f004a037a23 */ /* 0x002fe2000001080d */
[----:B------:R-:W-:Y:S01]  /*8c90*/  LDSM.16.MT88.4 R20, [R192+0x6800] ;  /* 0x00680000c014783b */ /* 0x000fe20000004200 */
[----:B------:R-:W-:-:S02]  /*8ca0*/  FMUL.FTZ R108, R108, R70 ;  /* 0x000000466c6c7220 */ /* 0x000fc40000410000 */
[-C--:B------:R-:W-:Y:S01]  /*8cb0*/  FMUL.FTZ R109, R109, R70.reuse ;  /* 0x000000466d6d7220 */ /* 0x080fe20000410000 */
[----:B------:R1:W3:Y:S01]  /*8cc0*/  MUFU.EX2 R221, R3 ;  /* 0x0000000300dd7308 */ /* 0x0002e20000000800 */
[-C--:B------:R-:W-:Y:S01]  /*8cd0*/  FMUL.FTZ R110, R110, R69.reuse ;  /* 0x000000456e6e7220 */ /* 0x080fe20000410000 */
[C---:B------:R-:W-:Y:S01]  /*8ce0*/  HMMA.16816.F32 R96, R4.reuse, R24, R96 ;  /* 0x000000180460723c */ /* 0x040fe20000001860 */
[-C--:B------:R-:W-:Y:S01]  /*8cf0*/  FMUL.FTZ R111, R111, R69.reuse ;  /* 0x000000456f6f7220 */ /* 0x080fe20000410000 */
[----:B------:R-:W-:Y:S01]  /*8d00*/  LDSM.16.MT88.4 R92, [R189+0x7800] ;  /* 0x00780000bd5c783b */ /* 0x000fe20000004200 */
[-C--:B------:R-:W-:Y:S02]  /*8d10*/  FMUL.FTZ R112, R112, R70.reuse ;  /* 0x0000004670707220 */ /* 0x080fe40000410000 */
[----:B------:R-:W-:Y:S02]  /*8d20*/  FMUL.FTZ R113, R113, R70 ;  /* 0x0000004671717220 */ /* 0x000fe40000410000 */
[----:B--2---:R-:W-:Y:S01]  /*8d30*/  FFMA.FTZ R14, R164, c[0x0][0x23c], -R12 ;  /* 0x00008f00a40e7a23 */ /* 0x004fe2000001080c */
[----:B------:R-:W-:Y:S01]  /*8d40*/  HMMA.16816.F32 R72, R4, R26, R108 ;  /* 0x0000001a0448723c */ /* 0x000fe2000000186c */
[-C--:B------:R-:W-:Y:S01]  /*8d50*/  FMUL.FTZ R114, R114, R69.reuse ;  /* 0x0000004572727220 */ /* 0x080fe20000410000 */
[----:B------:R-:W-:Y:S01]  /*8d60*/  LDSM.16.MT88.4 R24, [R190+0x6800] ;  /* 0x00680000be18783b */ /* 0x000fe20000004200 */
[----:B------:R2:W-:Y:S01]  /*8d70*/  MUFU.EX2 R219, R14 ;  /* 0x0000000e00db7308 */ /* 0x0005e20000000800 */
[----:B------:R-:W-:-:S02]  /*8d80*/  FMUL.FTZ R115, R115, R69 ;  /* 0x0000004573737220 */ /* 0x000fc40000410000 */
[----:B-1----:R-:W-:Y:S01]  /*8d90*/  FFMA.FTZ R3, R77, c[0x0][0x23c], -R13 ;  /* 0x00008f004d037a23 */ /* 0x002fe2000001080d */
[----:B------:R-:W-:Y:S01]  /*8da0*/  LDSM.16.MT88.4 R108, [R192+0x7800] ;  /* 0x00780000c06c783b */ /* 0x000fe20000004200 */
[-C--:B------:R-:W-:Y:S02]  /*8db0*/  FMUL.FTZ R124, R124, R70.reuse ;  /* 0x000000467c7c7220 */ /* 0x080fe40000410000 */
[-C--:B------:R-:W-:Y:S01]  /*8dc0*/  FMUL.FTZ R125, R125, R70.reuse ;  /* 0x000000467d7d7220 */ /* 0x080fe20000410000 */
[----:B------:R1:W-:Y:S01]  /*8dd0*/  MUFU.EX2 R220, R3 ;  /* 0x0000000300dc7308 */ /* 0x0003e20000000800 */
[-C--:B------:R-:W-:Y:S01]  /*8de0*/  FMUL.FTZ R126, R126, R69.reuse ;  /* 0x000000457e7e7220 */ /* 0x080fe20000410000 */
[----:B------:R-:W-:Y:S01]  /*8df0*/  HMMA.16816.F32 R112, R4, R28, R112 ;  /* 0x0000001c0470723c */ /* 0x000fe20000001870 */
[----:B------:R-:W-:Y:S02]  /*8e00*/  FMUL.FTZ R127, R127, R69 ;  /* 0x000000457f7f7220 */ /* 0x000fe40000410000 */
[----:B------:R-:W-:-:S02]  /*8e10*/  FMUL.FTZ R128, R128, R70 ;  /* 0x0000004680807220 */ /* 0x000fc40000410000 */
[-C--:B------:R-:W-:Y:S02]  /*8e20*/  FMUL.FTZ R129, R129, R70.reuse ;  /* 0x0000004681817220 */ /* 0x080fe40000410000 */
[----:B--2---:R-:W-:Y:S01]  /*8e30*/  FFMA.FTZ R14, R171, c[0x0][0x23c], -R0 ;  /* 0x00008f00ab0e7a23 */ /* 0x004fe20000010800 */
[----:B------:R-:W-:Y:S01]  /*8e40*/  HMMA.16816.F32 R124, R4, R30, R124 ;  /* 0x0000001e047c723c */ /* 0x000fe2000000187c */
[----:B------:R-:W2:Y:S01]  /*8e50*/  LDSM.16.MT88.4 R28, [R189+0x6800] ;  /* 0x00680000bd1c783b */ /* 0x000ea20000004200 */
[-C--:B------:R-:W-:Y:S01]  /*8e60*/  FMUL.FTZ R130, R130, R69.reuse ;  /* 0x0000004582827220 */ /* 0x080fe20000410000 */
[----:B------:R-:W-:Y:S01]  /*8e70*/  MUFU.EX2 R215, R14 ;  /* 0x0000000e00d77308 */ /* 0x000fe20000000800 */
[----:B------:R-:W-:Y:S02]  /*8e80*/  FMUL.FTZ R131, R131, R69 ;  /* 0x0000004583837220 */ /* 0x000fe40000410000 */
[----:B-1----:R-:W-:Y:S02]  /*8e90*/  FFMA.FTZ R3, R159, c[0x0][0x23c], -R12 ;  /* 0x00008f009f037a23 */ /* 0x002fe4000001080c */
[----:B------:R-:W-:-:S02]  /*8ea0*/  FMUL.FTZ R140, R140, R70 ;  /* 0x000000468c8c7220 */ /* 0x000fc40000410000 */
[----:B------:R-:W-:Y:S01]  /*8eb0*/  FMUL.FTZ R141, R141, R70 ;  /* 0x000000468d8d7220 */ /* 0x000fe20000410000 */
[----:B------:R1:W4:Y:S01]  /*8ec0*/  MUFU.EX2 R217, R3 ;  /* 0x0000000300d97308 */ /* 0x0003220000000800 */
[-C--:B------:R-:W-:Y:S01]  /*8ed0*/  FMUL.FTZ R142, R142, R69.reuse ;  /* 0x000000458e8e7220 */ /* 0x080fe20000410000 */
[----:B------:R-:W-:Y:S01]  /*8ee0*/  HMMA.16816.F32 R128, R4, R32, R128 ;  /* 0x000000200480723c */ /* 0x000fe20000001880 */
[----:B------:R-:W-:-:S07]  /*8ef0*/  FMUL.FTZ R143, R143, R69 ;  /* 0x000000458f8f7220 */ /* 0x000fce0000410000 */
[----:B------:R-:W-:Y:S01]  /*8f00*/  HMMA.16816.F32 R140, R4, R34, R140 ;  /* 0x00000022048c723c */ /* 0x000fe2000000188c */
[----:B-1----:R-:W-:-:S06]  /*8f10*/  FFMA.FTZ R3, R145, c[0x0][0x23c], -R12 ;  /* 0x00008f0091037a23 */ /* 0x002fcc000001080c */
[----:B---3--:R-:W-:Y:S02]  /*8f20*/  F2FP.PACK_AB R4, R221, R224 ;  /* 0x000000e0dd04723e */ /* 0x008fe400000000ff */
[----:B----4-:R-:W-:Y:S01]  /*8f30*/  F2FP.PACK_AB R5, R217, R219 ;  /* 0x000000dbd905723e */ /* 0x010fe200000000ff */
[----:B------:R1:W-:Y:S01]  /*8f40*/  MUFU.EX2 R218, R3 ;  /* 0x0000000300da7308 */ /* 0x0003e20000000800 */
[----:B------:R-:W-:Y:S01]  /*8f50*/  F2FP.PACK_AB R6, R220, R222 ;  /* 0x000000dedc06723e */ /* 0x000fe200000000ff */
[----:B-1----:R-:W-:-:S06]  /*8f60*/  FFMA.FTZ R3, R79, c[0x0][0x23c], -R12 ;  /* 0x00008f004f037a23 */ /* 0x002fcc000001080c */
[----:B------:R1:W3:Y:S02]  /*8f70*/  MUFU.EX2 R216, R3 ;  /* 0x0000000300d87308 */ /* 0x0002e40000000800 */
[----:B-1----:R-:W-:Y:S01]  /*8f80*/  FFMA.FTZ R3, R168, c[0x0][0x23c], -R0 ;  /* 0x00008f00a8037a23 */ /* 0x002fe20000010800 */
[----:B---3--:R-:W-:-:S05]  /*8f90*/  F2FP.PACK_AB R7, R216, R218 ;  /* 0x000000dad807723e */ /* 0x008fca00000000ff */
[----:B------:R1:W-:Y:S02]  /*8fa0*/  MUFU.EX2 R214, R3 ;  /* 0x0000000300d67308 */ /* 0x0003e40000000800 */
[C---:B--2---:R-:W-:Y:S08]  /*8fb0*/  HMMA.16816.F32 R60, R4.reuse, R28, R60 ;  /* 0x0000001c043c723c */ /* 0x044ff0000000183c */
        /* <DEDUP_REMOVED lines=13> */
[----:B------:R-:W-:-:S02]  /*9090*/  F2FP.PACK_AB R4, R215, R223 ;  /* 0x000000dfd704723e */ /* 0x000fc400000000ff */
[----:B--2---:R-:W-:Y:S01]  /*90a0*/  F2FP.PACK_AB R6, R213, R214 ;  /* 0x000000d6d506723e */ /* 0x004fe200000000ff */
[----:B-1----:R-:W-:-:S04]  /*90b0*/  FFMA.FTZ R3, R183, c[0x0][0x23c], -R2 ;  /* 0x00008f00b7037a23 */ /* 0x002fc80000010802 */
        /* <DEDUP_REMOVED lines=16> */
[----:B------:R-:W-:Y:S01]  /*91c0*/  LDSM.16.MT88.4 R20, [R190+0x7000] ;  /* 0x00700000be14783b */ /* 0x000fe20000004200 */
[----:B-1----:R-:W-:-:S06]  /*91d0*/  FFMA.FTZ R3, R172, c[0x0][0x23c], -R13 ;  /* 0x00008f00ac037a23 */ /* 0x002fcc000001080d */
[C---:B------:R-:W-:Y:S01]  /*91e0*/  HMMA.16816.F32 R112, R4.reuse, R24, R112 ;  /* 0x000000180470723c */ /* 0x040fe20000001870 */
[----:B------:R-:W-:Y:S01]  /*91f0*/  MOV R172, R82 ;  /* 0x0000005200ac7202 */ /* 0x000fe20000000f00 */
[----:B------:R1:W-:Y:S06]  /*9200*/  MUFU.EX2 R164, R3 ;  /* 0x0000000300a47308 */ /* 0x0003ec0000000800 */
[C---:B------:R-:W-:Y:S01]  /*9210*/  HMMA.16816.F32 R124, R4.reuse, R26, R124 ;  /* 0x0000001a047c723c */ /* 0x040fe2000000187c */
[----:B------:R-:W3:Y:S07]  /*9220*/  LDSM.16.MT88.4 R24, [R192+0x7000] ;  /* 0x00700000c018783b */ /* 0x000eee0000004200 */
[----:B------:R-:W-:Y:S01]  /*9230*/  HMMA.16816.F32 R128, R4, R16, R128 ;  /* 0x000000100480723c */ /* 0x000fe20000001880 */
[----:B-1----:R-:W-:Y:S01]  /*9240*/  FFMA.FTZ R3, R165, c[0x0][0x23c], -R13 ;  /* 0x00008f00a5037a23 */ /* 0x002fe2000001080d */
[----:B------:R-:W-:-:S03]  /*9250*/  MOV R165, R83 ;  /* 0x0000005300a57202 */ /* 0x000fc60000000f00 */
        /* <DEDUP_REMOVED lines=25> */
[----:B------:R1:W4:Y:S04]  /*93f0*/  MUFU.EX2 R154, R3 ;  /* 0x00000003009a7308 */ /* 0x0003280000000800 */
        /* <DEDUP_REMOVED lines=37> */
[----:B------:R-:W-:Y:S01]  /*9650*/  FFMA.FTZ R3, R229, R69, R247 ;  /* 0x00000045e5037223 */ /* 0x000fe200000100f7 */
[----:B------:R-:W-:-:S05]  /*9660*/  MOV R69, R232 ;  /* 0x000000e800457202 */ /* 0x000fca0000000f00 */
        /* <DEDUP_REMOVED lines=11> */
[----:B-1----:R-:W-:Y:S01]  /*9720*/  FFMA.FTZ R0, R186, c[0x0][0x23c], -R12 ;  /* 0x00008f00ba007a23 */ /* 0x002fe2000001080c */
[----:B--2---:R-:W-:-:S03]  /*9730*/  F2FP.PACK_AB R137, R72, R77 ;  /* 0x0000004d4889723e */ /* 0x004fc600000000ff */
[----:B------:R1:W-:Y:S03]  /*9740*/  MUFU.EX2 R67, R0 ;  /* 0x0000000000437308 */ /* 0x0003e60000000800 */
[C---:B------:R-:W-:Y:S01]  /*9750*/  HMMA.16816.F32 R20, R4.reuse, R22, R124 ;  /* 0x000000160414723c */ /* 0x040fe2000000187c */
[----:B------:R-:W2:Y:S07]  /*9760*/  LDSM.16.MT88.4 R124, [R190+0x7800] ;  /* 0x00780000be7c783b */ /* 0x000eae0000004200 */
[----:B------:R-:W-:Y:S01]  /*9770*/  HMMA.16816.F32 R16, R4, R18, R140 ;  /* 0x000000120410723c */ /* 0x000fe2000000188c */
[----:B-1----:R-:W-:-:S06]  /*9780*/  FFMA.FTZ R0, R182, c[0x0][0x23c], -R12 ;  /* 0x00008f00b6007a23 */ /* 0x002fcc000001080c */
[----:B------:R-:W-:Y:S01]  /*9790*/  FFMA.FTZ R4, R228, R70, R173 ;  /* 0x00000046e4047223 */ /* 0x000fe200000100ad */
[----:B------:R-:W1:Y:S01]  /*97a0*/  LDSM.16.MT88.4 R12, [R191+0x7800] ;  /* 0x00780000bf0c783b */ /* 0x000e620000004200 */
[----:B------:R-:W3:Y:S01]  /*97b0*/  MUFU.EX2 R66, R0 ;  /* 0x0000000000427308 */ /* 0x000ee20000000800 */
[----:B------:R-:W-:Y:S01]  /*97c0*/  FADD.FTZ R7, R227, R3 ;  /* 0x00000003e3077221 */ /* 0x000fe20000010000 */
[----:B------:R-:W-:Y:S01]  /*97d0*/  F2FP.PACK_AB R140, R152, R153 ;  /* 0x00000099988c723e */ /* 0x000fe200000000ff */
[----:B------:R-:W-:Y:S01]  /*97e0*/  FADD.FTZ R4, R249, R4 ;  /* 0x00000004f9047221 */ /* 0x000fe20000010000 */
[----:B------:R-:W-:Y:S02]  /*97f0*/  F2FP.PACK_AB R142, R150, R151 ;  /* 0x00000097968e723e */ /* 0x000fe400000000ff */
[----:B------:R-:W-:Y:S01]  /*9800*/  MOV R70, R233 ;  /* 0x000000e900467202 */ /* 0x000fe20000000f00 */
[----:B------:R-:W-:-:S04]  /*9810*/  FADD.FTZ R3, R248, R4 ;  /* 0x00000004f8037221 */ /* 0x000fc80000010000 */
[----:B------:R-:W-:-:S04]  /*9820*/  FADD.FTZ R3, R250, R3 ;  /* 0x00000003fa037221 */ /* 0x000fc80000010000 */
[----:B------:R-:W-:Y:S01]  /*9830*/  FADD.FTZ R3, R223, R3 ;  /* 0x00000003df037221 */ /* 0x000fe20000010000 */
[----:B---3--:R-:W-:Y:S01]  /*9840*/  F2FP.PACK_AB R139, R66, R67 ;  /* 0x00000043428b723e */ /* 0x008fe200000000ff */
[--C-:B------:R-:W-:Y:S02]  /*9850*/  FFMA.FTZ R0, R211, c[0x0][0x23c], -R2.reuse ;  /* 0x00008f00d3007a23 */ /* 0x100fe40000010802 */
[----:B------:R-:W-:Y:S02]  /*9860*/  FADD.FTZ R3, R215, R3 ;  /* 0x00000003d7037221 */ /* 0x000fe40000010000 */
[----:B------:R3:W-:Y:S02]  /*9870*/  MUFU.EX2 R65, R0 ;  /* 0x0000000000417308 */ /* 0x0007e40000000800 */
[C---:B------:R-:W-:Y:S08]  /*9880*/  HMMA.16816.F32 R88, R136.reuse, R94, R56 ;  /* 0x0000005e8858723c */ /* 0x040ff00000001838 */
[----:B------:R-:W-:Y:S01]  /*9890*/  HMMA.16816.F32 R80, R136, R92, R60 ;  /* 0x0000005c8850723c */ /* 0x000fe2000000183c */
[----:B---3--:R-:W-:-:S07]  /*98a0*/  FFMA.FTZ R0, R210, c[0x0][0x23c], -R2 ;  /* 0x00008f00d2007a23 */ /* 0x008fce0000010802 */
[C---:B------:R-:W-:Y:S01]  /*98b0*/  HMMA.16816.F32 R100, R136.reuse, R108, R52 ;  /* 0x0000006c8864723c */ /* 0x040fe20000001834 */
[----:B------:R3:W4:Y:S07]  /*98c0*/  MUFU.EX2 R64, R0 ;  /* 0x0000000000407308 */ /* 0x00072e0000000800 */
[C---:B------:R-:W-:Y:S08]  /*98d0*/  HMMA.16816.F32 R104, R136.reuse, R110, R48 ;  /* 0x0000006e8868723c */ /* 0x040ff00000001830 */
[----:B--2---:R-:W-:Y:S01]  /*98e0*/  HMMA.16816.F32 R116, R136, R124, R44 ;  /* 0x0000007c8874723c */ /* 0x004fe2000000182c */
[--C-:B---3--:R-:W-:Y:S01]  /*98f0*/  FFMA.FTZ R0, R208, c[0x0][0x23c], -R2.reuse ;  /* 0x00008f00d0007a23 */ /* 0x108fe20000010802 */
[----:B----4-:R-:W-:Y:S01]  /*9900*/  F2FP.PACK_AB R141, R64, R65 ;  /* 0x00000041408d723e */ /* 0x010fe200000000ff */
[----:B------:R-:W-:-:S02]  /*9910*/  FFMA.FTZ R2, R206, c[0x0][0x23c], -R2 ;  /* 0x00008f00ce027a23 */ /* 0x000fc40000010802 */
[----:B------:R2:W-:Y:S03]  /*9920*/  MUFU.EX2 R60, R0 ;  /* 0x00000000003c7308 */ /* 0x0005e60000000800 */
[C---:B------:R-:W-:Y:S05]  /*9930*/  HMMA.16816.F32 R120, R136.reuse, R126, R40 ;  /* 0x0000007e8878723c */ /* 0x040fea0000001828 */
[----:B------:R3:W4:Y:S03]  /*9940*/  MUFU.EX2 R56, R2 ;  /* 0x0000000200387308 */ /* 0x0007260000000800 */
[----:B-1----:R-:W-:Y:S01]  /*9950*/  HMMA.16816.F32 R132, R136, R12, R36 ;  /* 0x0000000c8884723c */ /* 0x002fe20000001824 */
[----:B--2---:R-:W-:-:S07]  /*9960*/  FFMA.FTZ R0, R231, R71, R252 ;  /* 0x00000047e7007223 */ /* 0x004fce00000100fc */
[----:B------:R-:W-:Y:S01]  /*9970*/  HMMA.16816.F32 R136, R136, R14, R32 ;  /* 0x0000000e8888723c */ /* 0x000fe20000001820 */
[----:B------:R-:W-:Y:S02]  /*9980*/  FADD.FTZ R5, R251, R0 ;  /* 0x00000000fb057221 */ /* 0x000fe40000010000 */
[----:B---3--:R-:W-:Y:S01]  /*9990*/  FFMA.FTZ R2, R230, R76, R163 ;  /* 0x0000004ce6027223 */ /* 0x008fe200000100a3 */
[----:B----4-:R-:W-:Y:S01]  /*99a0*/  F2FP.PACK_AB R143, R56, R60 ;  /* 0x0000003c388f723e */ /* 0x010fe200000000ff */
        /* <DEDUP_REMOVED lines=61> */
[----:B------:R-:W-:Y:S02]  /*9d80*/  FADD.FTZ R228, R150, R4 ;  /* 0x0000000496e47221 */ /* 0x000fe40000010000 */
[----:B------:R-:W-:Y:S01]  /*9d90*/  FADD.FTZ R231, R66, R0 ;  /* 0x0000000042e77221 */ /* 0x000fe20000010000 */
[----:B------:R-:W-:Y:S05]  /*9da0*/  @!P1 BRA `(.L_x_1085) ;  /* 0x0000412000009947 */ /* 0x000fea0003800000 */
[----:B------:R-:W2:Y:S04]  /*9db0*/  LDL.64 R176, [R1+0x10] ;  /* 0x0000100001b07983 */ /* 0x000ea80000100a00 */
[----:B------:R-:W3:Y:S01]  /*9dc0*/  LDL.64 R166, [R1+0x8] ;  /* 0x0000080001a67983 */ /* 0x000ee20000100a00 */
[----:B------:R-:W-:Y:S01]  /*9dd0*/  IADD3 R203, R246, -0x3, RZ ;  /* 0xfffffffdf6cb7810 */ /* 0x000fe20007ffe0ff */
[----:B------:R-:W-:Y:S01]  /*9de0*/  IMAD.MOV.U32 R172, RZ, RZ, c[0x0][0x1a0] ;  /* 0x00006800ffac7624 */ /* 0x000fe200078e00ff */
[----:B------:R-:W-:-:S04]  /*9df0*/  DEPBAR.LE SB0, 0x0 ;  /* 0x000080000000791a */ /* 0x000fc80000000000 */
[----:B------:R-:W-:Y:S01]  /*9e00*/  SHF.R.S32.HI R0, RZ, 0x1f, R203 ;  /* 0x0000001fff007819 */ /* 0x000fe200000114cb */
[C---:B------:R-:W-:Y:S01]  /*9e10*/  IMAD.WIDE.U32 R6, R203.reuse, c[0x0][0x1a0], RZ ;  /* 0x00006800cb067a25 */ /* 0x040fe200078e00ff */
        /* <DEDUP_REMOVED lines=13> */
[----:B---3--:R-:W-:Y:S02]  /*9ef0*/  LEA.HI.X R3, R6, R167, R3, 0x6, P1 ;  /* 0x000000a706037211 */ /* 0x008fe400008f3403 */
        /* <DEDUP_REMOVED lines=26> */
[C---:B------:R-:W-:Y:S02]  /*a0a0*/  ISETP.GE.AND P5, PT, R0.reuse, R8, PT ;  /* 0x000000080000720c */ /* 0x040fe40003fa6270 */
[----:B------:R-:W-:Y:S01]  /*a0b0*/  @P0 STS.128 [R200+0x7000], RZ ;  /* 0x007000ffc8000388 */ /* 0x000fe20000000c00 */
[C---:B------:R-:W-:Y:S02]  /*a0c0*/  ISETP.GE.AND P1, PT, R0.reuse, R9, PT ;  /* 0x000000090000720c */ /* 0x040fe40003f26270 */
        /* <DEDUP_REMOVED lines=11> */
[----:B------:R-:W-:Y:S04]  /*a180*/  LDSM.16.M88.4 R20, [R188+0x4000] ;  /* 0x00400000bc14783b */ /* 0x000fe80000000200 */
        /* <DEDUP_REMOVED lines=8> */
[----:B------:R-:W5:Y:S04]  /*a210*/  LDSM.16.M88.4 R48, [R194+0x4000] ;  /* 0x00400000c230783b */ /* 0x000f680000000200 */
[----:B------:R-:W-:Y:S04]  /*a220*/  LDSM.16.M88.4 R44, [R194+0x4800] ;  /* 0x00480000c22c783b */ /* 0x000fe80000000200 */
[----:B------:R-:W0:Y:S01]  /*a230*/  LDGDEPBAR ;  /* 0x00000000000079af */ /* 0x000e220000000000 */
[C---:B-1----:R-:W-:Y:S08]  /*a240*/  HMMA.16816.F32 R156, R12.reuse, R20, RZ ;  /* 0x000000140c9c723c */ /* 0x042ff000000018ff */
[----:B------:R-:W-:Y:S08]  /*a250*/  HMMA.16816.F32 R168, R12, R22, RZ ;  /* 0x000000160ca8723c */ /* 0x000ff000000018ff */
[C---:B--2---:R-:W-:Y:S08]  /*a260*/  HMMA.16816.F32 R76, R4.reuse, R20, RZ ;  /* 0x00000014044c723c */ /* 0x044ff000000018ff */
[C---:B------:R-:W-:Y:S01]  /*a270*/  HMMA.16816.F32 R72, R4.reuse, R22, RZ ;  /* 0x000000160448723c */ /* 0x040fe200000018ff */
[----:B------:R-:W1:Y:S07]  /*a280*/  LDSM.16.M88.4 R20, [R199] ;  /* 0x00000000c714783b */ /* 0x000e6e0000000200 */
        /* <DEDUP_REMOVED lines=10> */
[C---:B------:R-:W-:Y:S01]  /*a330*/  HMMA.16816.F32 R164, R12.reuse, R34, RZ ;  /* 0x000000220ca4723c */ /* 0x040fe200000018ff */
[----:B------:R-:W-:Y:S07]  /*a340*/  LDSM.16.M88.4 R32, [R195+0x1000] ;  /* 0x00100000c320783b */ /* 0x000fee0000000200 */
[----:B------:R-:W-:Y:S01]  /*a350*/  HMMA.16816.F32 R24, R12, R26, RZ ;  /* 0x0000001a0c18723c */ /* 0x000fe200000018ff */
[----:B------:R-:W-:Y:S07]  /*a360*/  LDSM.16.M88.4 R12, [R197] ;  /* 0x00000000c50c783b */ /* 0x000fee0000000200 */
[C---:B---3--:R-:W-:Y:S01]  /*a370*/  HMMA.16816.F32 R224, R16.reuse, R40, R56 ;  /* 0x0000002810e0723c */ /* 0x048fe20000001838 */
[----:B------:R-:W2:Y:S07]  /*a380*/  LDSM.16.M88.4 R56, [R195] ;  /* 0x00000000c338783b */ /* 0x000eae0000000200 */
[C---:B----4-:R-:W-:Y:S08]  /*a390*/  HMMA.16816.F32 R172, R16.reuse, R38, R4 ;  /* 0x0000002610ac723c */ /* 0x050ff00000001804 */
[C---:B-----5:R-:W-:Y:S08]  /*a3a0*/  HMMA.16816.F32 R212, R16.reuse, R48, R76 ;  /* 0x0000003010d4723c */ /* 0x060ff0000000184c */
[C---:B------:R-:W-:Y:S01]  /*a3b0*/  HMMA.16816.F32 R248, R16.reuse, R36, R52 ;  /* 0x0000002410f8723c */ /* 0x040fe20000001834 */
[----:B------:R-:W3:Y:S07]  /*a3c0*/  LDSM.16.M88.4 R52, [R195+0x800] ;  /* 0x00080000c334783b */ /* 0x000eee0000000200 */
[----:B------:R-:W-:Y:S01]  /*a3d0*/  HMMA.16816.F32 R204, R16, R50, R72 ;  /* 0x0000003210cc723c */ /* 0x000fe20000001848 */
[----:B------:R-:W-:-:S02]  /*a3e0*/  IMAD.MOV.U32 R71, RZ, RZ, R172 ;  /* 0x000000ffff477224 */ /* 0x000fc400078e00ac */
[----:B------:R-:W-:Y:S02]  /*a3f0*/  IMAD.MOV.U32 R70, RZ, RZ, R173 ;  /* 0x000000ffff467224 */ /* 0x000fe400078e00ad */
[----:B------:R-:W-:Y:S02]  /*a400*/  IMAD.MOV.U32 R3, RZ, RZ, R174 ;  /* 0x000000ffff037224 */ /* 0x000fe400078e00ae */
[----:B------:R-:W-:Y:S01]  /*a410*/  IMAD.MOV.U32 R2, RZ, RZ, R175 ;  /* 0x000000ffff027224 */ /* 0x000fe200078e00af */
[C---:B-1----:R-:W-:Y:S08]  /*a420*/  HMMA.16816.F32 R4, R20.reuse, R48, R156 ;  /* 0x000000301404723c */ /* 0x042ff0000000189c */
[----:B------:R-:W-:Y:S01]  /*a430*/  HMMA.16816.F32 R48, R20, R50, R168 ;  /* 0x000000321430723c */ /* 0x000fe200000018a8 */
[----:B------:R-:W1:Y:S07]  /*a440*/  LDSM.16.M88.4 R168, [R195+0x1800] ;  /* 0x00180000c3a8783b */ /* 0x000e6e0000000200 */
[C---:B------:R-:W-:Y:S08]  /*a450*/  HMMA.16816.F32 R220, R16.reuse, R44, R64 ;  /* 0x0000002c10dc723c */ /* 0x040ff00000001840 */
[C---:B------:R-:W-:Y:S08]  /*a460*/  HMMA.16816.F32 R208, R16.reuse, R46, R60 ;  /* 0x0000002e10d0723c */ /* 0x040ff0000000183c */
[----:B------:R-:W-:Y:S08]  /*a470*/  HMMA.16816.F32 R216, R16, R42, R144 ;  /* 0x0000002a10d8723c */ /* 0x000ff00000001890 */
[C---:B------:R-:W-:Y:S01]  /*a480*/  HMMA.16816.F32 R16, R20.reuse, R44, R152 ;  /* 0x0000002c1410723c */ /* 0x040fe20000001898 */
[----:B------:R-:W-:Y:S07]  /*a490*/  LDSM.16.M88.4 R152, [R193+0x1800] ;  /* 0x00180000c198783b */ /* 0x000fee0000000200 */
[C---:B------:R-:W-:Y:S08]  /*a4a0*/  HMMA.16816.F32 R60, R20.reuse, R40, R148 ;  /* 0x00000028143c723c */ /* 0x040ff00000001894 */
[C---:B------:R-:W-:Y:S08]  /*a4b0*/  HMMA.16816.F32 R44, R20.reuse, R46, R164 ;  /* 0x0000002e142c723c */ /* 0x040ff000000018a4 */
[C---:B------:R-:W-:Y:S01]  /*a4c0*/  HMMA.16816.F32 R148, R20.reuse, R36, R28 ;  /* 0x000000241494723c */ /* 0x040fe2000000181c */
[----:B------:R-:W-:Y:S07]  /*a4d0*/  LDSM.16.M88.4 R28, [R193] ;  /* 0x00000000c11c783b */ /* 0x000fee0000000200 */
[C---:B------:R-:W-:Y:S08]  /*a4e0*/  HMMA.16816.F32 R64, R20.reuse, R42, R160 ;  /* 0x0000002a1440723c */ /* 0x040ff000000018a0 */
[----:B------:R-:W-:Y:S01]  /*a4f0*/  HMMA.16816.F32 R144, R20, R38, R24 ;  /* 0x000000261490723c */ /* 0x000fe20000001818 */
[----:B------:R-:W-:Y:S04]  /*a500*/  LDSM.16.M88.4 R24, [R193+0x800] ;  /* 0x00080000c118783b */ /* 0x000fe80000000200 */
[----:B------:R-:W-:Y:S03]  /*a510*/  LDSM.16.M88.4 R20, [R193+0x1000] ;  /* 0x00100000c114783b */ /* 0x000fe60000000200 */
[C---:B--2---:R-:W-:Y:S01]  /*a520*/  HMMA.16816.F32 R76, R12.reuse, R56, R4 ;  /* 0x000000380c4c723c */ /* 0x044fe20000001804 */
[----:B------:R-:W2:Y:S07]  /*a530*/  LDSM.16.M88.4 R4, [R198] ;  /* 0x00000000c604783b */ /* 0x000eae0000000200 */
[C---:B---3--:R-:W-:Y:S08]  /*a540*/  HMMA.16816.F32 R40, R12.reuse, R54, R44 ;  /* 0x000000360c28723c */ /* 0x048ff0000000182c */
[C---:B------:R-:W-:Y:S01]  /*a550*/  HMMA.16816.F32 R72, R12.reuse, R52, R16 ;  /* 0x000000340c48723c */ /* 0x040fe20000001810 */
[----:B------:R-:W3:Y:S07]  /*a560*/  LDSM.16.M88.4 R16, [R197+0x2000] ;  /* 0x00200000c510783b */ /* 0x000eee0000000200 */
[C---:B------:R-:W-:Y:S08]  /*a570*/  HMMA.16816.F32 R60, R12.reuse, R32, R60 ;  /* 0x000000200c3c723c */ /* 0x040ff0000000183c */
[C---:B------:R-:W-:Y:S08]  /*a580*/  HMMA.16816.F32 R48, R12.reuse, R58, R48 ;  /* 0x0000003a0c30723c */ /* 0x040ff00000001830 */
[C---:B------:R-:W-:Y:S08]  /*a590*/  HMMA.16816.F32 R36, R12.reuse, R34, R64 ;  /* 0x000000220c24723c */ /* 0x040ff00000001840 */
[C---:B-1----:R-:W-:Y:S08]  /*a5a0*/  HMMA.16816.F32 R44, R12.reuse, R168, R148 ;  /* 0x000000a80c2c723c */ /* 0x042ff00000001894 */
[----:B------:R-:W-:Y:S08]  /*a5b0*/  HMMA.16816.F32 R12, R12, R170, R144 ;  /* 0x000000aa0c0c723c */ /* 0x000ff00000001890 */
[C---:B--2---:R-:W-:Y:S08]  /*a5c0*/  HMMA.16816.F32 R184, R4.reuse, R28, R76 ;  /* 0x0000001c04b8723c */ /* 0x044ff0000000184c */
[C---:B------:R-:W-:Y:S08]  /*a5d0*/  HMMA.16816.F32 R180, R4.reuse, R30, R48 ;  /* 0x0000001e04b4723c */ /* 0x040ff00000001830 */
[C---:B------:R-:W-:Y:S01]  /*a5e0*/  HMMA.16816.F32 R176, R4.reuse, R24, R72 ;  /* 0x0000001804b0723c */ /* 0x040fe20000001848 */
[----:B------:R-:W-:Y:S07]  /*a5f0*/  I2F R74, R0 ;  /* 0x00000000004a7306 */ /* 0x000fee0000201400 */
[C---:B------:R-:W-:Y:S07]  /*a600*/  HMMA.16816.F32 R164, R4.reuse, R26, R40 ;  /* 0x0000001a04a4723c */ /* 0x040fee0000001828 */
[C---:B------:R-:W-:Y:S01]  /*a610*/  IADD3 R43, R0.reuse, 0x18, RZ ;  /* 0x00000018002b7810 */ /* 0x040fe20007ffe0ff */
[----:B------:R-:W-:Y:S01]  /*a620*/  HMMA.16816.F32 R156, R4, R20, R60 ;  /* 0x00000014049c723c */ /* 0x000fe2000000183c */
[----:B------:R-:W-:-:S02]  /*a630*/  IADD3 R42, R0, 0x19, RZ ;  /* 0x00000019002a7810 */ /* 0x000fc40007ffe0ff */
[C---:B------:R-:W-:Y:S01]  /*a640*/  IADD3 R41, R0.reuse, 0x21, RZ ;  /* 0x0000002100297810 */ /* 0x040fe20007ffe0ff */
[----:B------:R-:W-:Y:S01]  /*a650*/  I2F R72, R43 ;  /* 0x0000002b00487306 */ /* 0x000fe20000201400 */
[----:B------:R-:W-:-:S03]  /*a660*/  IADD3 R40, R0, 0x38, RZ ;  /* 0x0000003800287810 */ /* 0x000fc60007ffe0ff */
[C---:B------:R-:W-:Y:S04]  /*a670*/  HMMA.16816.F32 R172, R4.reuse, R22, R36 ;  /* 0x0000001604ac723c */ /* 0x040fe80000001824 */
[----:B------:R-:W-:Y:S03]  /*a680*/  I2F R64, R41 ;  /* 0x0000002900407306 */ /* 0x000fe60000201400 */
[C---:B------:R-:W-:Y:S01]  /*a690*/  IADD3 R39, R0.reuse, 0x1, RZ ;  /* 0x0000000100277810 */ /* 0x040fe20007ffe0ff */
[----:B------:R-:W-:Y:S01]  /*a6a0*/  HMMA.16816.F32 R160, R4, R152, R44 ;  /* 0x0000009804a0723c */ /* 0x000fe2000000182c */
[C---:B------:R-:W-:Y:S02]  /*a6b0*/  IADD3 R37, R0.reuse, 0x8, RZ ;  /* 0x0000000800257810 */ /* 0x040fe40007ffe0ff */
[C---:B------:R-:W-:Y:S01]  /*a6c0*/  IADD3 R36, R0.reuse, 0x9, RZ ;  /* 0x0000000900247810 */ /* 0x040fe20007ffe0ff */
[----:B------:R-:W-:Y:S01]  /*a6d0*/  I2F R69, R39 ;  /* 0x0000002700457306 */ /* 0x000fe20000201400 */
[----:B------:R-:W-:-:S02]  /*a6e0*/  IADD3 R38, R0, 0x10, RZ ;  /* 0x0000001000267810 */ /* 0x000fc40007ffe0ff */
[C---:B------:R-:W-:Y:S01]  /*a6f0*/  IADD3 R44, R0.reuse, 0x11, RZ ;  /* 0x00000011002c7810 */ /* 0x040fe20007ffe0ff */
[----:B------:R-:W-:Y:S01]  /*a700*/  HMMA.16816.F32 R148, R4, R154, R12 ;  /* 0x0000009a0494723c */ /* 0x000fe2000000180c */
[----:B------:R-:W1:Y:S01]  /*a710*/  LDSM.16.M88.4 R4, [R198+0x2000] ;  /* 0x00200000c604783b */ /* 0x000e620000000200 */
[----:B------:R-:W-:Y:S01]  /*a720*/  IADD3 R45, R0, 0x20, RZ ;  /* 0x00000020002d7810 */ /* 0x000fe20007ffe0ff */
[----:B------:R-:W-:-:S04]  /*a730*/  DEPBAR.LE SB0, 0x0 ;  /* 0x000080000000791a */ /* 0x000fc80000000000 */
[----:B------:R-:W-:Y:S01]  /*a740*/  I2F R67, R37 ;  /* 0x0000002500437306 */ /* 0x000fe20000201400 */
[----:B---3--:R-:W-:Y:S01]  /*a750*/  HMMA.16816.F32 R12, R16, R56, R212 ;  /* 0x00000038100c723c */ /* 0x008fe200000018d4 */
[-C--:B------:R-:W-:Y:S02]  /*a760*/  ISETP.GE.AND P4, PT, R39, R8.reuse, PT ;  /* 0x000000082700720c */ /* 0x080fe40003f86270 */
[----:B------:R-:W-:-:S04]  /*a770*/  ISETP.GE.AND P6, PT, R37, R8, PT ;  /* 0x000000082500720c */ /* 0x000fc80003fc6270 */
[----:B------:R-:W-:Y:S01]  /*a780*/  I2F R66, R36 ;  /* 0x0000002400427306 */ /* 0x000fe20000201400 */
[C---:B------:R-:W-:Y:S07]  /*a790*/  HMMA.16816.F32 R144, R16.reuse, R34, R216 ;  /* 0x000000221090723c */ /* 0x040fee00000018d8 */
[----:B------:R-:W-:Y:S01]  /*a7a0*/  I2F R65, R38 ;  /* 0x0000002600417306 */ /* 0x000fe20000201400 */
[----:B------:R-:W-:Y:S01]  /*a7b0*/  HMMA.16816.F32 R48, R16, R52, R220 ;  /* 0x000000341030723c */ /* 0x000fe200000018dc */
[----:B------:R-:W-:-:S02]  /*a7c0*/  IADD3 R35, R0, 0x28, RZ ;  /* 0x0000002800237810 */ /* 0x000fc40007ffe0ff */
[----:B------:R-:W-:-:S04]  /*a7d0*/  IADD3 R34, R0, 0x29, RZ ;  /* 0x0000002900227810 */ /* 0x000fc80007ffe0ff */
[----:B------:R-:W-:Y:S01]  /*a7e0*/  IMAD.MOV.U32 R223, RZ, RZ, R2 ;  /* 0x000000ffffdf7224 */ /* 0x000fe200078e0002 */
[C---:B------:R-:W-:Y:S01]  /*a7f0*/  HMMA.16816.F32 R60, R16.reuse, R54, R208 ;  /* 0x00000036103c723c */ /* 0x040fe200000018d0 */
[----:B------:R-:W-:Y:S01]  /*a800*/  FMUL.FTZ R2, R184, c[0x0][0x2ec] ;  /* 0x0000bb00b8027a20 */ /* 0x000fe20000410000 */
[----:B------:R-:W-:Y:S01]  /*a810*/  I2F R73, R44 ;  /* 0x0000002c00497306 */ /* 0x000fe20000201400 */
[----:B------:R-:W-:Y:S02]  /*a820*/  IMAD.MOV.U32 R222, RZ, RZ, R3 ;  /* 0x000000ffffde7224 */ /* 0x000fe400078e0003 */
[----:B------:R-:W-:Y:S02]  /*a830*/  IMAD.MOV.U32 R220, RZ, RZ, R71 ;  /* 0x000000ffffdc7224 */ /* 0x000fe400078e0047 */
[----:B------:R-:W-:Y:S01]  /*a840*/  IMAD.MOV.U32 R221, RZ, RZ, R70 ;  /* 0x000000ffffdd7224 */ /* 0x000fe200078e0046 */
[----:B------:R-:W-:Y:S02]  /*a850*/  HMMA.16816.F32 R56, R16, R58, R204 ;  /* 0x0000003a1038723c */ /* 0x000fe400000018cc */
[----:B------:R2:W3:Y:S06]  /*a860*/  MUFU.TANH R3, R2 ;  /* 0x0000000200037308 */ /* 0x0004ec0000002400 */
[C---:B-1----:R-:W-:Y:S02]  /*a870*/  HMMA.16816.F32 R52, R4.reuse, R28, R12 ;  /* 0x0000001c0434723c */ /* 0x042fe4000000180c */
[----:B------:R-:W-:Y:S06]  /*a880*/  I2F R71, R42 ;  /* 0x0000002a00477306 */ /* 0x000fec0000201400 */
[C---:B------:R-:W-:Y:S01]  /*a890*/  HMMA.16816.F32 R144, R4.reuse, R22, R144 ;  /* 0x000000160490723c */ /* 0x040fe20000001890 */
[----:B--2---:R-:W-:Y:S01]  /*a8a0*/  FMUL.FTZ R2, R185, c[0x0][0x2ec] ;  /* 0x0000bb00b9027a20 */ /* 0x004fe20000410000 */
[----:B------:R-:W-:Y:S06]  /*a8b0*/  I2F R70, R45 ;  /* 0x0000002d00467306 */ /* 0x000fec0000201400 */
[C---:B------:R-:W-:Y:S02]  /*a8c0*/  HMMA.16816.F32 R12, R4.reuse, R24, R48 ;  /* 0x00000018040c723c */ /* 0x040fe40000001830 */
[----:B------:R1:W-:Y:S06]  /*a8d0*/  MUFU.TANH R23, R2 ;  /* 0x0000000200177308 */ /* 0x0003ec0000002400 */
[----:B------:R-:W-:Y:S02]  /*a8e0*/  HMMA.16816.F32 R24, R4, R26, R60 ;  /* 0x0000001a0418723c */ /* 0x000fe4000000183c */
[----:B------:R-:W-:Y:S06]  /*a8f0*/  I2F R48, R34 ;  /* 0x0000002200307306 */ /* 0x000fec0000201400 */
[----:B------:R-:W-:Y:S01]  /*a900*/  HMMA.16816.F32 R76, R16, R32, R224 ;  /* 0x00000020104c723c */ /* 0x000fe200000018e0 */
[----:B------:R-:W-:-:S02]  /*a910*/  FMUL.FTZ R146, R146, c[0x0][0x2ec] ;  /* 0x0000bb0092927a20 */ /* 0x000fc40000410000 */
[----:B-1----:R-:W-:Y:S01]  /*a920*/  FMUL.FTZ R2, R186, c[0x0][0x2ec] ;  /* 0x0000bb00ba027a20 */ /* 0x002fe20000410000 */
[----:B------:R-:W-:Y:S01]  /*a930*/  I2F R22, R40 ;  /* 0x0000002800167306 */ /* 0x000fe20000201400 */
[----:B------:R-:W-:Y:S02]  /*a940*/  FMUL.FTZ R147, R147, c[0x0][0x2ec] ;  /* 0x0000bb0093937a20 */ /* 0x000fe40000410000 */
[C---:B------:R-:W-:Y:S01]  /*a950*/  IADD3 R33, R0.reuse, 0x30, RZ ;  /* 0x0000003000217810 */ /* 0x040fe20007ffe0ff */
[----:B------:R-:W-:Y:S01]  /*a960*/  HMMA.16816.F32 R28, R4, R30, R56 ;  /* 0x0000001e041c723c */ /* 0x000fe20000001838 */
[----:B------:R-:W-:-:S03]  /*a970*/  IADD3 R32, R0, 0x31, RZ ;  /* 0x0000003100207810 */ /* 0x000fc60007ffe0ff */
[----:B------:R1:W-:Y:S08]  /*a980*/  MUFU.TANH R62, R2 ;  /* 0x00000002003e7308 */ /* 0x0003f00000002400 */
[----:B------:R-:W-:Y:S04]  /*a990*/  I2F R47, R33 ;  /* 0x00000021002f7306 */ /* 0x000fe80000201400 */
[----:B------:R-:W-:Y:S01]  /*a9a0*/  HMMA.16816.F32 R76, R4, R20, R76 ;  /* 0x00000014044c723c */ /* 0x000fe2000000184c */
[----:B-1----:R-:W-:-:S03]  /*a9b0*/  FMUL.FTZ R2, R187, c[0x0][0x2ec] ;  /* 0x0000bb00bb027a20 */ /* 0x002fc60000410000 */
[----:B------:R-:W-:Y:S03]  /*a9c0*/  I2F R56, R35 ;  /* 0x0000002300387306 */ /* 0x000fe60000201400 */
[----:B------:R-:W-:Y:S01]  /*a9d0*/  IADD3 R20, R0, 0x39, RZ ;  /* 0x0000003900147810 */ /* 0x000fe20007ffe0ff */
[----:B---3--:R-:W-:Y:S02]  /*a9e0*/  FFMA.FTZ R0, R74, R68, R3 ;  /* 0x000000444a007223 */ /* 0x008fe40000010003 */
[----:B------:R-:W-:Y:S02]  /*a9f0*/  FMUL.FTZ R3, R173, c[0x0][0x2ec] ;  /* 0x0000bb00ad037a20 */ /* 0x000fe40000410000 */
[----:B------:R1:W-:Y:S08]  /*aa00*/  MUFU.TANH R61, R2 ;  /* 0x00000002003d7308 */ /* 0x0003f00000002400 */
[----:B------:R-:W-:Y:S01]  /*aa10*/  I2F R46, R32 ;  /* 0x00000020002e7306 */ /* 0x000fe20000201400 */
[----:B-1----:R-:W-:-:S07]  /*aa20*/  FMUL.FTZ R2, R52, c[0x0][0x2ec] ;  /* 0x0000bb0034027a20 */ /* 0x002fce0000410000 */
[----:B------:R-:W-:Y:S08]  /*aa30*/  MUFU.TANH R146, R146 ;  /* 0x0000009200927308 */ /* 0x000ff00000002400 */
[----:B------:R1:W-:Y:S08]  /*aa40*/  MUFU.TANH R186, R2 ;  /* 0x0000000200ba7308 */ /* 0x0003f00000002400 */
[----:B------:R-:W-:Y:S01]  /*aa50*/  MUFU.TANH R147, R147 ;  /* 0x0000009300937308 */ /* 0x000fe20000002400 */
[----:B-1----:R-:W-:-:S07]  /*aa60*/  FMUL.FTZ R2, R53, c[0x0][0x2ec] ;  /* 0x0000bb0035027a20 */ /* 0x002fce0000410000 */
        /* <DEDUP_REMOVED lines=19> */
[----:B-1----:R-:W-:Y:S01]  /*aba0*/  FMUL.FTZ R2, R31, c[0x0][0x2ec] ;  /* 0x0000bb001f027a20 */ /* 0x002fe20000410000 */
[----:B------:R-:W-:Y:S01]  /*abb0*/  FSEL R31, R0, -INF , !P5 ;  /* 0xff800000001f7808 */ /* 0x000fe20006800000 */
[----:B--2---:R-:W-:Y:S01]  /*abc0*/  FFMA.FTZ R0, R67, R68, R21 ;  /* 0x0000004443007223 */ /* 0x004fe20000010015 */
[----:B------:R-:W-:Y:S01]  /*abd0*/  BAR.SYNC.DEFER_BLOCKING 0x0 ;  /* 0x0000000000007b1d */ /* 0x000fe20000010000 */
[----:B------:R-:W-:-:S03]  /*abe0*/  ISETP.GE.AND P5, PT, R36, R8, PT ;  /* 0x000000082400720c */ /* 0x000fc60003fa6270 */
[----:B------:R-:W-:Y:S02]  /*abf0*/  FSEL R52, R0, -INF , !P6 ;  /* 0xff80000000347808 */ /* 0x000fe40007000000 */
[----:B------:R1:W-:Y:S01]  /*ac00*/  MUFU.TANH R212, R2 ;  /* 0x0000000200d47308 */ /* 0x0003e20000002400 */
[----:B------:R-:W-:Y:S01]  /*ac10*/  ISETP.GE.AND P6, PT, R44, R8, PT ;  /* 0x000000082c00720c */ /* 0x000fe20003fc6270 */
[----:B-1----:R-:W-:-:S06]  /*ac20*/  FMUL.FTZ R2, R176, c[0x0][0x2ec] ;  /* 0x0000bb00b0027a20 */ /* 0x002fcc0000410000 */
[----:B------:R1:W2:Y:S02]  /*ac30*/  MUFU.TANH R29, R2 ;  /* 0x00000002001d7308 */ /* 0x0002a40000002400 */
[----:B-1----:R-:W-:Y:S02]  /*ac40*/  FMUL.FTZ R2, R177, c[0x0][0x2ec] ;  /* 0x0000bb00b1027a20 */ /* 0x002fe40000410000 */
[----:B--2---:R-:W-:-:S04]  /*ac50*/  FFMA.FTZ R0, R65, R68, R29 ;  /* 0x0000004441007223 */ /* 0x004fc8000001001d */
        /* <DEDUP_REMOVED lines=26> */
[----:B------:R-:W-:-:S04]  /*ae00*/  FMUL.FTZ R26, R151, c[0x0][0x2ec] ;  /* 0x0000bb00971a7a20 */ /* 0x000fc80000410000 */
[----:B------:R1:W-:Y:S02]  /*ae10*/  MUFU.TANH R75, R2 ;  /* 0x00000002004b7308 */ /* 0x0003e40000002400 */
[----:B-1----:R-:W-:-:S06]  /*ae20*/  FMUL.FTZ R2, R27, c[0x0][0x2ec] ;  /* 0x0000bb001b027a20 */ /* 0x002fcc0000410000 */
[----:B------:R1:W-:Y:S02]  /*ae30*/  MUFU.TANH R167, R2 ;  /* 0x0000000200a77308 */ /* 0x0003e40000002400 */
[----:B-1----:R-:W-:-:S06]  /*ae40*/  FMUL.FTZ R2, R156, c[0x0][0x2ec] ;  /* 0x0000bb009c027a20 */ /* 0x002fcc0000410000 */
[----:B------:R1:W-:Y:S02]  /*ae50*/  MUFU.TANH R13, R2 ;  /* 0x00000002000d7308 */ /* 0x0003e40000002400 */
        /* <DEDUP_REMOVED lines=11> */
[----:B-1----:R-:W-:-:S06]  /*af10*/  FFMA.FTZ R2, R69, R68, R23 ;  /* 0x0000004445027223 */ /* 0x002fcc0000010017 */
[----:B------:R1:W-:Y:S01]  /*af20*/  MUFU.TANH R23, R3 ;  /* 0x0000000300177308 */ /* 0x0003e20000002400 */
[----:B------:R-:W-:Y:S01]  /*af30*/  FSEL R51, R2, -INF , !P4 ;  /* 0xff80000002337808 */ /* 0x000fe20006000000 */
[----:B------:R-:W-:Y:S01]  /*af40*/  FFMA.FTZ R2, R66, R68, R49 ;  /* 0x0000004442027223 */ /* 0x000fe20000010031 */
[----:B------:R-:W-:-:S04]  /*af50*/  ISETP.GE.AND P4, PT, R38, R8, PT ;  /* 0x000000082600720c */ /* 0x000fc80003f86270 */
[----:B------:R-:W-:Y:S01]  /*af60*/  FSEL R53, R2, -INF , !P5 ;  /* 0xff80000002357808 */ /* 0x000fe20006800000 */
[-C--:B------:R-:W-:Y:S01]  /*af70*/  FFMA.FTZ R2, R73, R68.reuse, R30 ;  /* 0x0000004449027223 */ /* 0x080fe2000001001e */
[----:B------:R-:W-:Y:S01]  /*af80*/  FSEL R156, R0, -INF , !P4 ;  /* 0xff800000009c7808 */ /* 0x000fe20006000000 */
[----:B------:R-:W-:Y:S01]  /*af90*/  FFMA.FTZ R0, R72, R68, R28 ;  /* 0x0000004448007223 */ /* 0x000fe2000001001c */
[-C--:B------:R-:W-:Y:S02]  /*afa0*/  ISETP.GE.AND P5, PT, R43, R8.reuse, PT ;  /* 0x000000082b00720c */ /* 0x080fe40003fa6270 */
[----:B------:R-:W-:Y:S01]  /*afb0*/  FSEL R164, R2, -INF , !P6 ;  /* 0xff80000002a47808 */ /* 0x000fe20007000000 */
[----:B-1----:R-:W-:Y:S01]  /*afc0*/  FMUL.FTZ R3, R160, c[0x0][0x2ec] ;  /* 0x0000bb00a0037a20 */ /* 0x002fe20000410000 */
[----:B------:R-:W-:Y:S01]  /*afd0*/  ISETP.GE.AND P4, PT, R42, R8, PT ;  /* 0x000000082a00720c */ /* 0x000fe20003f86270 */
[-C--:B------:R-:W-:Y:S01]  /*afe0*/  FFMA.FTZ R2, R71, R68.reuse, R14 ;  /* 0x0000004447027223 */ /* 0x080fe2000001000e */
[----:B------:R-:W-:Y:S01]  /*aff0*/  FSEL R165, R0, -INF , !P5 ;  /* 0xff80000000a57808 */ /* 0x000fe20006800000 */
[----:B------:R1:W2:Y:S01]  /*b000*/  MUFU.TANH R21, R3 ;  /* 0x0000000300157308 */ /* 0x0002a20000002400 */
[----:B------:R-:W-:Y:S01]  /*b010*/  FFMA.FTZ R0, R70, R68, R13 ;  /* 0x0000004446007223 */ /* 0x000fe2000001000d */
[----:B------:R-:W-:-:S02]  /*b020*/  ISETP.GE.AND P6, PT, R45, R8, PT ;  /* 0x000000082d00720c */ /* 0x000fc40003fc6270 */
[-C--:B------:R-:W-:Y:S02]  /*b030*/  ISETP.GE.AND P5, PT, R41, R8.reuse, PT ;  /* 0x000000082900720c */ /* 0x080fe40003fa6270 */
[----:B------:R-:W-:Y:S01]  /*b040*/  FSEL R172, R2, -INF , !P4 ;  /* 0xff80000002ac7808 */ /* 0x000fe20006000000 */
[----:B------:R-:W-:Y:S01]  /*b050*/  FMUL.FTZ R2, R149, c[0x0][0x2ec] ;  /* 0x0000bb0095027a20 */ /* 0x000fe20000410000 */
[----:B------:R-:W-:Y:S02]  /*b060*/  FSEL R173, R0, -INF , !P6 ;  /* 0xff80000000ad7808 */ /* 0x000fe40007000000 */
[----:B------:R-:W-:Y:S01]  /*b070*/  FSEL R176, R12, -INF , !P5 ;  /* 0xff8000000cb07808 */ /* 0x000fe20006800000 */
[----:B------:R3:W-:Y:S01]  /*b080*/  MUFU.TANH R13, R2 ;  /* 0x00000002000d7308 */ /* 0x0007e20000002400 */
[-C--:B------:R-:W-:Y:S01]  /*b090*/  ISETP.GE.AND P5, PT, R33, R8.reuse, PT ;  /* 0x000000082100720c */ /* 0x080fe20003fa6270 */
[----:B------:R-:W-:Y:S01]  /*b0a0*/  FMUL.FTZ R12, R162, c[0x0][0x2ec] ;  /* 0x0000bb00a20c7a20 */ /* 0x000fe20000410000 */
[-C--:B------:R-:W-:Y:S01]  /*b0b0*/  ISETP.GE.AND P4, PT, R35, R8.reuse, PT ;  /* 0x000000082300720c */ /* 0x080fe20003f86270 */
[----:B-1----:R-:W-:Y:S01]  /*b0c0*/  FMUL.FTZ R3, R161, c[0x0][0x2ec] ;  /* 0x0000bb00a1037a20 */ /* 0x002fe20000410000 */
[----:B------:R-:W-:Y:S01]  /*b0d0*/  ISETP.GE.AND P6, PT, R34, R8, PT ;  /* 0x000000082200720c */ /* 0x000fe20003fc6270 */
[----:B--2---:R-:W-:-:S02]  /*b0e0*/  FFMA.FTZ R0, R47, R68, R21 ;  /* 0x000000442f007223 */ /* 0x004fc40000010015 */
[----:B------:R-:W-:Y:S03]  /*b0f0*/  MUFU.TANH R12, R12 ;  /* 0x0000000c000c7308 */ /* 0x000fe60000002400 */
[----:B------:R-:W-:Y:S01]  /*b100*/  FSEL R180, R0, -INF , !P5 ;  /* 0xff80000000b47808 */ /* 0x000fe20006800000 */
[----:B------:R-:W-:Y:S01]  /*b110*/  FMUL.FTZ R0, R174, c[0x0][0x2ec] ;  /* 0x0000bb00ae007a20 */ /* 0x000fe20000410000 */
[----:B------:R-:W-:-:S03]  /*b120*/  ISETP.GE.AND P5, PT, R20, R8, PT ;  /* 0x000000081400720c */ /* 0x000fc60003fa6270 */
[----:B------:R1:W-:Y:S01]  /*b130*/  MUFU.TANH R15, R3 ;  /* 0x00000003000f7308 */ /* 0x0003e20000002400 */
[----:B---3--:R-:W-:Y:S02]  /*b140*/  FFMA.FTZ R2, R48, R68, R23 ;  /* 0x0000004430027223 */ /* 0x008fe40000010017 */
[----:B------:R-:W-:-:S03]  /*b150*/  FMUL.FTZ R23, R150, c[0x0][0x2ec] ;  /* 0x0000bb0096177a20 */ /* 0x000fc60000410000 */
[----:B------:R-:W-:Y:S02]  /*b160*/  FSEL R181, R2, -INF , !P6 ;  /* 0xff80000002b57808 */ /* 0x000fe40007000000 */
[----:B------:R-:W2:Y:S01]  /*b170*/  I2F R21, R20 ;  /* 0x0000001400157306 */ /* 0x000ea20000201400 */
[----:B------:R-:W-:Y:S01]  /*b180*/  ISETP.GE.AND P6, PT, R40, R8, PT ;  /* 0x000000082800720c */ /* 0x000fe20003fc6270 */
[----:B-1----:R-:W-:-:S06]  /*b190*/  FMUL.FTZ R3, R148, c[0x0][0x2ec] ;  /* 0x0000bb0094037a20 */ /* 0x002fcc0000410000 */
[----:B------:R1:W-:Y:S01]  /*b1a0*/  MUFU.TANH R25, R0 ;  /* 0x0000000000197308 */ /* 0x0003e20000002400 */
[----:B--2---:R-:W-:-:S07]  /*b1b0*/  FFMA.FTZ R2, R21, R68, R13 ;  /* 0x0000004415027223 */ /* 0x004fce000001000d */
[----:B------:R2:W3:Y:S01]  /*b1c0*/  MUFU.TANH R14, R3 ;  /* 0x00000003000e7308 */ /* 0x0004e20000002400 */
[----:B------:R-:W-:Y:S01]  /*b1d0*/  FSEL R184, R2, -INF , !P5 ;  /* 0xff80000002b87808 */ /* 0x000fe20006800000 */
[-C--:B------:R-:W-:Y:S01]  /*b1e0*/  FFMA.FTZ R2, R67, R68.reuse, R60 ;  /* 0x0000004443027223 */ /* 0x080fe2000001003c */
[----:B------:R-:W-:Y:S01]  /*b1f0*/  ISETP.GE.AND P5, PT, R36, R9, PT ;  /* 0x000000092400720c */ /* 0x000fe20003fa6270 */
[----:B-1----:R-:W-:-:S04]  /*b200*/  FFMA.FTZ R0, R46, R68, R15 ;  /* 0x000000442e007223 */ /* 0x002fc8000001000f */
[----:B------:R-:W-:Y:S01]  /*b210*/  MUFU.TANH R23, R23 ;  /* 0x0000001700177308 */ /* 0x000fe20000002400 */
[----:B------:R-:W-:Y:S02]  /*b220*/  FMUL.FTZ R15, R163, c[0x0][0x2ec] ;  /* 0x0000bb00a30f7a20 */ /* 0x000fe40000410000 */
[----:B--2---:R-:W-:-:S05]  /*b230*/  FFMA.FTZ R3, R56, R68, R24 ;  /* 0x0000004438037223 */ /* 0x004fca0000010018 */
[----:B------:R-:W-:Y:S01]  /*b240*/  MUFU.TANH R24, R15 ;  /* 0x0000000f00187308 */ /* 0x000fe20000002400 */
[----:B------:R-:W-:Y:S01]  /*b250*/  FSEL R177, R3, -INF , !P4 ;  /* 0xff80000003b17808 */ /* 0x000fe20006000000 */
[----:B---3--:R-:W-:Y:S01]  /*b260*/  FFMA.FTZ R3, R22, R68, R14 ;  /* 0x0000004416037223 */ /* 0x008fe2000001000e */
[----:B------:R-:W-:Y:S01]  /*b270*/  ISETP.GE.AND P4, PT, R32, R8, PT ;  /* 0x000000082000720c */ /* 0x000fe20003f86270 */
[----:B------:R-:W-:-:S03]  /*b280*/  FMUL.FTZ R8, R175, c[0x0][0x2ec] ;  /* 0x0000bb00af087a20 */ /* 0x000fc60000410000 */
[----:B------:R-:W-:Y:S01]  /*b290*/  FSEL R182, R0, -INF , !P4 ;  /* 0xff80000000b67808 */ /* 0x000fe20006000000 */
[-C--:B------:R-:W-:Y:S01]  /*b2a0*/  FFMA.FTZ R0, R74, R68.reuse, R62 ;  /* 0x000000444a007223 */ /* 0x080fe2000001003e */
[----:B------:R-:W-:Y:S01]  /*b2b0*/  FSEL R183, R3, -INF , !P6 ;  /* 0xff80000003b77808 */ /* 0x000fe20007000000 */
[-C--:B------:R-:W-:Y:S01]  /*b2c0*/  FFMA.FTZ R3, R69, R68.reuse, R61 ;  /* 0x0000004445037223 */ /* 0x080fe2000001003d */
[-C--:B------:R-:W-:Y:S01]  /*b2d0*/  ISETP.GE.AND P4, PT, R39, R9.reuse, PT ;  /* 0x000000092700720c */ /* 0x080fe20003f86270 */
[----:B------:R-:W1:Y:S01]  /*b2e0*/  MUFU.TANH R13, R8 ;  /* 0x00000008000d7308 */ /* 0x000e620000002400 */
[----:B------:R-:W-:Y:S01]  /*b2f0*/  FSEL R49, R0, -INF , !P1 ;  /* 0xff80000000317808 */ /* 0x000fe20004800000 */
[-C--:B------:R-:W-:Y:S01]  /*b300*/  FFMA.FTZ R0, R66, R68.reuse, R50 ;  /* 0x0000004442007223 */ /* 0x080fe20000010032 */
[-C--:B------:R-:W-:Y:S02]  /*b310*/  ISETP.GE.AND P6, PT, R37, R9.reuse, PT ;  /* 0x000000092500720c */ /* 0x080fe40003fc6270 */
[----:B------:R-:W-:Y:S01]  /*b320*/  FSEL R50, R3, -INF , !P4 ;  /* 0xff80000003327808 */ /* 0x000fe20006000000 */
[-C--:B------:R-:W-:Y:S01]  /*b330*/  FFMA.FTZ R3, R65, R68.reuse, R59 ;  /* 0x0000004441037223 */ /* 0x080fe2000001003b */
[----:B------:R-:W-:Y:S01]  /*b340*/  FSEL R61, R0, -INF , !P5 ;  /* 0xff800000003d7808 */ /* 0x000fe20006800000 */
[-C--:B------:R-:W-:Y:S01]  /*b350*/  FFMA.FTZ R0, R72, R68.reuse, R57 ;  /* 0x0000004448007223 */ /* 0x080fe20000010039 */
[----:B------:R-:W-:Y:S01]  /*b360*/  FSEL R60, R2, -INF , !P6 ;  /* 0xff800000023c7808 */ /* 0x000fe20007000000 */
[----:B------:R-:W-:Y:S01]  /*b370*/  FFMA.FTZ R2, R73, R68, R58 ;  /* 0x0000004449027223 */ /* 0x000fe2000001003a */
[-C--:B------:R-:W-:Y:S01]  /*b380*/  ISETP.GE.AND P6, PT, R43, R9.reuse, PT ;  /* 0x000000092b00720c */ /* 0x080fe20003fc6270 */
[----:B------:R-:W2:Y:S01]  /*b390*/  MUFU.TANH R8, R26 ;  /* 0x0000001a00087308 */ /* 0x000ea20000002400 */
[----:B------:R-:W-:-:S02]  /*b3a0*/  ISETP.GE.AND P1, PT, R38, R9, PT ;  /* 0x000000092600720c */ /* 0x000fc40003f26270 */
[----:B------:R-:W-:Y:S01]  /*b3b0*/  FSEL R160, R0, -INF , !P6 ;  /* 0xff80000000a07808 */ /* 0x000fe20007000000 */
[-C--:B------:R-:W-:Y:S01]  /*b3c0*/  FFMA.FTZ R0, R70, R68.reuse, R54 ;  /* 0x0000004446007223 */ /* 0x080fe20000010036 */
[----:B------:R-:W-:Y:S01]  /*b3d0*/  FSEL R158, R3, -INF , !P1 ;  /* 0xff800000039e7808 */ /* 0x000fe20004800000 */
[-C--:B------:R-:W-:Y:S01]  /*b3e0*/  FFMA.FTZ R3, R71, R68.reuse, R55 ;  /* 0x0000004447037223 */ /* 0x080fe20000010037 */
[-C--:B------:R-:W-:Y:S02]  /*b3f0*/  ISETP.GE.AND P1, PT, R45, R9.reuse, PT ;  /* 0x000000092d00720c */ /* 0x080fe40003f26270 */
[-C--:B------:R-:W-:Y:S02]  /*b400*/  ISETP.GE.AND P4, PT, R44, R9.reuse, PT ;  /* 0x000000092c00720c */ /* 0x080fe40003f86270 */
[----:B------:R-:W-:Y:S01]  /*b410*/  FSEL R174, R0, -INF , !P1 ;  /* 0xff80000000ae7808 */ /* 0x000fe20004800000 */
[----:B------:R-:W-:Y:S01]  /*b420*/  FFMA.FTZ R0, R56, R68, R25 ;  /* 0x0000004438007223 */ /* 0x000fe20000010019 */
[----:B------:R-:W-:-:S02]  /*b430*/  ISETP.GE.AND P6, PT, R35, R9, PT ;  /* 0x000000092300720c */ /* 0x000fc40003fc6270 */
[----:B------:R-:W-:Y:S01]  /*b440*/  FSEL R159, R2, -INF , !P4 ;  /* 0xff800000029f7808 */ /* 0x000fe20006000000 */
[-C--:B------:R-:W-:Y:S01]  /*b450*/  FFMA.FTZ R2, R64, R68.reuse, R27 ;  /* 0x0000004440027223 */ /* 0x080fe2000001001b */
[-C--:B------:R-:W-:Y:S02]  /*b460*/  ISETP.GE.AND P4, PT, R41, R9.reuse, PT ;  /* 0x000000092900720c */ /* 0x080fe40003f86270 */
[----:B------:R-:W-:Y:S01]  /*b470*/  FSEL R178, R0, -INF , !P6 ;  /* 0xff80000000b27808 */ /* 0x000fe20007000000 */
[----:B------:R-:W-:Y:S01]  /*b480*/  FMUL.FTZ R0, R77, c[0x0][0x2ec] ;  /* 0x0000bb004d007a20 */ /* 0x000fe20000410000 */
[-C--:B------:R-:W-:Y:S02]  /*b490*/  ISETP.GE.AND P5, PT, R42, R9.reuse, PT ;  /* 0x000000092a00720c */ /* 0x080fe40003fa6270 */
[----:B------:R-:W-:Y:S01]  /*b4a0*/  FSEL R175, R2, -INF , !P4 ;  /* 0xff80000002af7808 */ /* 0x000fe20006000000 */
[-C--:B------:R-:W-:Y:S01]  /*b4b0*/  FFMA.FTZ R2, R47, R68.reuse, R12 ;  /* 0x000000442f027223 */ /* 0x080fe2000001000c */
[-C--:B------:R-:W-:Y:S01]  /*b4c0*/  ISETP.GE.AND P1, PT, R33, R9.reuse, PT ;  /* 0x000000092100720c */ /* 0x080fe20003f26270 */
[----:B------:R3:W-:Y:S01]  /*b4d0*/  MUFU.TANH R54, R0 ;  /* 0x0000000000367308 */ /* 0x0007e20000002400 */
[----:B------:R-:W-:Y:S01]  /*b4e0*/  FSEL R161, R3, -INF , !P5 ;  /* 0xff80000003a17808 */ /* 0x000fe20006800000 */
[----:B-1----:R-:W-:Y:S01]  /*b4f0*/  FFMA.FTZ R3, R48, R68, R13 ;  /* 0x0000004430037223 */ /* 0x002fe2000001000d */
[-C--:B------:R-:W-:Y:S01]  /*b500*/  ISETP.GE.AND P4, PT, R32, R9.reuse, PT ;  /* 0x000000092000720c */ /* 0x080fe20003f86270 */
[----:B------:R-:W-:Y:S01]  /*b510*/  HMMA.16816.F32 R12, R16, R168, R248 ;  /* 0x000000a8100c723c */ /* 0x000fe200000018f8 */
[----:B------:R-:W-:-:S02]  /*b520*/  ISETP.GE.AND P5, PT, R34, R9, PT ;  /* 0x000000092200720c */ /* 0x000fc40003fa6270 */
[-C--:B------:R-:W-:Y:S02]  /*b530*/  ISETP.GE.AND P6, PT, R40, R9.reuse, PT ;  /* 0x000000092800720c */ /* 0x080fe40003fc6270 */
[----:B------:R-:W-:Y:S01]  /*b540*/  FSEL R179, R3, -INF , !P5 ;  /* 0xff80000003b37808 */ /* 0x000fe20006800000 */
[----:B------:R-:W-:Y:S01]  /*b550*/  FMUL.FTZ R3, R78, c[0x0][0x2ec] ;  /* 0x0000bb004e037a20 */ /* 0x000fe20000410000 */
[----:B------:R-:W-:Y:S01]  /*b560*/  FSEL R169, R2, -INF , !P1 ;  /* 0xff80000002a97808 */ /* 0x000fe20004800000 */
[-C--:B------:R-:W-:Y:S01]  /*b570*/  FFMA.FTZ R2, R22, R68.reuse, R23 ;  /* 0x0000004416027223 */ /* 0x080fe20000010017 */
[----:B------:R-:W-:Y:S01]  /*b580*/  ISETP.GE.AND P5, PT, R20, R9, PT ;  /* 0x000000091400720c */ /* 0x000fe20003fa6270 */
[----:B------:R-:W-:Y:S01]  /*b590*/  HMMA.16816.F32 R16, R16, R170, R220 ;  /* 0x000000aa1010723c */ /* 0x000fe200000018dc */
[-C--:B------:R-:W-:Y:S01]  /*b5a0*/  ISETP.GE.AND P1, PT, R39, R11.reuse, PT ;  /* 0x0000000b2700720c */ /* 0x080fe20003f26270 */
[-C--:B---3--:R-:W-:Y:S01]  /*b5b0*/  FFMA.FTZ R0, R46, R68.reuse, R24 ;  /* 0x000000442e007223 */ /* 0x088fe20000010018 */
[----:B------:R-:W-:Y:S01]  /*b5c0*/  FSEL R185, R2, -INF , !P6 ;  /* 0xff80000002b97808 */ /* 0x000fe20007000000 */
[----:B------:R-:W-:Y:S01]  /*b5d0*/  FFMA.FTZ R2, R74, R68, R186 ;  /* 0x000000444a027223 */ /* 0x000fe200000100ba */
[----:B------:R-:W-:-:S02]  /*b5e0*/  ISETP.GE.AND P6, PT, R37, R11, PT ;  /* 0x0000000b2500720c */ /* 0x000fc40003fc6270 */
[----:B------:R-:W-:Y:S01]  /*b5f0*/  FSEL R168, R0, -INF , !P4 ;  /* 0xff80000000a87808 */ /* 0x000fe20006000000 */
[----:B--2---:R-:W-:Y:S01]  /*b600*/  FFMA.FTZ R0, R21, R68, R8 ;  /* 0x0000004415007223 */ /* 0x004fe20000010008 */
[----:B------:R-:W-:Y:S02]  /*b610*/  ISETP.GE.AND P4, PT, R39, R10, PT ;  /* 0x0000000a2700720c */ /* 0x000fe40003f86270 */
[----:B------:R-:W-:Y:S01]  /*b620*/  FSEL R25, R2, -INF , !P3 ;  /* 0xff80000002197808 */ /* 0x000fe20005800000 */
[-C--:B------:R-:W-:Y:S01]  /*b630*/  FFMA.FTZ R2, R69, R68.reuse, R210 ;  /* 0x0000004445027223 */ /* 0x080fe200000100d2 */
[----:B------:R-:W-:Y:S01]  /*b640*/  FSEL R186, R0, -INF , !P5 ;  /* 0xff80000000ba7808 */ /* 0x000fe20006800000 */
[----:B------:R-:W-:Y:S01]  /*b650*/  FFMA.FTZ R0, R74, R68, R204 ;  /* 0x000000444a007223 */ /* 0x000fe200000100cc */
[----:B------:R-:W-:Y:S01]  /*b660*/  ISETP.GE.AND P5, PT, R37, R10, PT ;  /* 0x0000000a2500720c */ /* 0x000fe20003fa6270 */
[----:B------:R1:W2:Y:S01]  /*b670*/  MUFU.TANH R39, R3 ;  /* 0x0000000300277308 */ /* 0x0002a20000002400 */
        /* <DEDUP_REMOVED lines=10> */
[----:B------:R-:W-:-:S02]  /*b720*/  ISETP.GE.AND P4, PT, R38, R10, PT ;  /* 0x0000000a2600720c */ /* 0x000fc40003f86270 */
[----:B------:R-:W-:Y:S01]  /*b730*/  ISETP.GE.AND P3, PT, R36, R11, PT ;  /* 0x0000000b2400720c */ /* 0x000fe20003f66270 */
[----:B------:R-:W-:Y:S01]  /*b740*/  HMMA.16816.F32 R4, R4, R154, R16 ;  /* 0x0000009a0404723c */ /* 0x000fe20000001810 */
[----:B------:R-:W-:Y:S01]  /*b750*/  FSEL R27, R0, -INF , !P5 ;  /* 0xff800000001b7808 */ /* 0x000fe20006800000 */
[----:B------:R-:W-:Y:S01]  /*b760*/  FFMA.FTZ R0, R66, R68, R212 ;  /* 0x0000004442007223 */ /* 0x000fe200000100d4 */
[----:B------:R-:W-:Y:S01]  /*b770*/  ISETP.GE.AND P5, PT, R44, R10, PT ;  /* 0x0000000a2c00720c */ /* 0x000fe20003fa6270 */
[----:B-1----:R-:W-:Y:S01]  /*b780*/  FMUL.FTZ R3, R79, c[0x0][0x2ec] ;  /* 0x0000bb004f037a20 */ /* 0x002fe20000410000 */
[----:B------:R-:W-:Y:S01]  /*b790*/  FSEL R23, R2, -INF , !P3 ;  /* 0xff80000002177808 */ /* 0x000fe20005800000 */
[CC--:B------:R-:W-:Y:S01]  /*b7a0*/  FFMA.FTZ R2, R65.reuse, R68.reuse, R205 ;  /* 0x0000004441027223 */ /* 0x0c0fe200000100cd */
[----:B------:R-:W-:Y:S01]  /*b7b0*/  FSEL R26, R0, -INF , !P2 ;  /* 0xff800000001a7808 */ /* 0x000fe20005000000 */
[----:B------:R-:W-:Y:S01]  /*b7c0*/  FFMA.FTZ R0, R65, R68, R187 ;  /* 0x0000004441007223 */ /* 0x000fe200000100bb */
[----:B------:R1:W3:Y:S01]  /*b7d0*/  MUFU.TANH R9, R3 ;  /* 0x0000000300097308 */ /* 0x0002e20000002400 */
[----:B------:R-:W-:-:S02]  /*b7e0*/  ISETP.GE.AND P2, PT, R43, R10, PT ;  /* 0x0000000a2b00720c */ /* 0x000fc40003f46270 */
[-C--:B------:R-:W-:Y:S02]  /*b7f0*/  ISETP.GE.AND P1, PT, R38, R11.reuse, PT ;  /* 0x0000000b2600720c */ /* 0x080fe40003f26270 */
[-C--:B------:R-:W-:Y:S02]  /*b800*/  ISETP.GE.AND P6, PT, R44, R11.reuse, PT ;  /* 0x0000000b2c00720c */ /* 0x080fe40003fc6270 */
[----:B------:R-:W-:Y:S01]  /*b810*/  FSEL R66, R2, -INF , !P1 ;  /* 0xff80000002427808 */ /* 0x000fe20004800000 */
[-C--:B------:R-:W-:Y:S01]  /*b820*/  FFMA.FTZ R2, R73, R68.reuse, R209 ;  /* 0x0000004449027223 */ /* 0x080fe200000100d1 */
[-C--:B------:R-:W-:Y:S01]  /*b830*/  ISETP.GE.AND P3, PT, R43, R11.reuse, PT ;  /* 0x0000000b2b00720c */ /* 0x080fe20003f66270 */
[----:B------:R-:W-:Y:S01]  /*b840*/  FMUL.FTZ R14, R14, c[0x0][0x2ec] ;  /* 0x0000bb000e0e7a20 */ /* 0x000fe20000410000 */
[-C--:B------:R-:W-:Y:S01]  /*b850*/  ISETP.GE.AND P1, PT, R42, R11.reuse, PT ;  /* 0x0000000b2a00720c */ /* 0x080fe20003f26270 */
[----:B------:R-:W-:Y:S01]  /*b860*/  FMUL.FTZ R13, R13, c[0x0][0x2ec] ;  /* 0x0000bb000d0d7a20 */ /* 0x000fe20000410000 */
[----:B------:R-:W-:Y:S01]  /*b870*/  FSEL R65, R2, -INF , !P6 ;  /* 0xff80000002417808 */ /* 0x000fe20007000000 */
[-C--:B------:R-:W-:Y:S01]  /*b880*/  FFMA.FTZ R2, R72, R68.reuse, R166 ;  /* 0x0000004448027223 */ /* 0x080fe200000100a6 */
[-C--:B------:R-:W-:Y:S01]  /*b890*/  ISETP.GE.AND P6, PT, R45, R11.reuse, PT ;  /* 0x0000000b2d00720c */ /* 0x080fe20003fc6270 */
[----:B-1----:R-:W-:Y:S01]  /*b8a0*/  FMUL.FTZ R3, R144, c[0x0][0x2ec] ;  /* 0x0000bb0090037a20 */ /* 0x002fe20000410000 */
[----:B------:R-:W-:Y:S01]  /*b8b0*/  FSEL R144, R0, -INF , !P4 ;  /* 0xff80000000907808 */ /* 0x000fe20006000000 */
[----:B------:R-:W-:Y:S01]  /*b8c0*/  FFMA.FTZ R0, R73, R68, R211 ;  /* 0x0000004449007223 */ /* 0x000fe200000100d3 */
[----:B------:R-:W-:Y:S01]  /*b8d0*/  ISETP.GE.AND P4, PT, R42, R10, PT ;  /* 0x0000000a2a00720c */ /* 0x000fe20003f86270 */
[----:B------:R-:W-:Y:S01]  /*b8e0*/  MUFU.TANH R14, R14 ;  /* 0x0000000e000e7308 */ /* 0x000fe20000002400 */
[----:B------:R-:W-:Y:S01]  /*b8f0*/  FSEL R76, R2, -INF , !P3 ;  /* 0xff800000024c7808 */ /* 0x000fe20005800000 */
[-C--:B------:R-:W-:Y:S01]  /*b900*/  FFMA.FTZ R2, R71, R68.reuse, R208 ;  /* 0x0000004447027223 */ /* 0x080fe200000100d0 */
[----:B------:R-:W-:Y:S01]  /*b910*/  FSEL R77, R0, -INF , !P5 ;  /* 0xff800000004d7808 */ /* 0x000fe20006800000 */
[----:B------:R-:W-:Y:S01]  /*b920*/  FFMA.FTZ R0, R72, R68, R75 ;  /* 0x0000004448007223 */ /* 0x000fe2000001004b */
[----:B------:R-:W-:Y:S01]  /*b930*/  ISETP.GE.AND P5, PT, R45, R10, PT ;  /* 0x0000000a2d00720c */ /* 0x000fe20003fa6270 */
[----:B------:R-:W-:Y:S01]  /*b940*/  FMUL.FTZ R12, R12, c[0x0][0x2ec] ;  /* 0x0000bb000c0c7a20 */ /* 0x000fe20000410000 */
[----:B------:R-:W-:Y:S01]  /*b950*/  FSEL R75, R2, -INF , !P1 ;  /* 0xff800000024b7808 */ /* 0x000fe20004800000 */
[----:B------:R1:W4:Y:S01]  /*b960*/  MUFU.TANH R8, R3 ;  /* 0x0000000300087308 */ /* 0x0003220000002400 */
[----:B------:R-:W-:Y:S01]  /*b970*/  FSEL R78, R0, -INF , !P2 ;  /* 0xff800000004e7808 */ /* 0x000fe20005000000 */
[----:B------:R-:W-:Y:S01]  /*b980*/  FFMA.FTZ R0, R71, R68, R167 ;  /* 0x0000004447007223 */ /* 0x000fe200000100a7 */
[C---:B------:R-:W-:Y:S01]  /*b990*/  ISETP.GE.AND P2, PT, R41.reuse, R10, PT ;  /* 0x0000000a2900720c */ /* 0x040fe20003f46270 */
[-C--:B------:R-:W-:Y:S01]  /*b9a0*/  FFMA.FTZ R2, R70, R68.reuse, R63 ;  /* 0x0000004446027223 */ /* 0x080fe2000001003f */
[-C--:B------:R-:W-:Y:S01]  /*b9b0*/  ISETP.GE.AND P3, PT, R41, R11.reuse, PT ;  /* 0x0000000b2900720c */ /* 0x080fe20003f66270 */
[----:B------:R-:W-:Y:S01]  /*b9c0*/  FMUL.FTZ R4, R4, c[0x0][0x2ec] ;  /* 0x0000bb0004047a20 */ /* 0x000fe20000410000 */
[----:B------:R-:W-:Y:S01]  /*b9d0*/  FSEL R79, R0, -INF , !P4 ;  /* 0xff800000004f7808 */ /* 0x000fe20006000000 */
[----:B--2---:R-:W-:Y:S01]  /*b9e0*/  FFMA.FTZ R0, R70, R68, R39 ;  /* 0x0000004446007223 */ /* 0x004fe20000010027 */
[----:B------:R-:W-:Y:S01]  /*b9f0*/  ISETP.GE.AND P4, PT, R35, R10, PT ;  /* 0x0000000a2300720c */ /* 0x000fe20003f86270 */
[----:B------:R-:W2:Y:S01]  /*ba00*/  MUFU.TANH R13, R13 ;  /* 0x0000000d000d7308 */ /* 0x000ea20000002400 */
[----:B------:R-:W-:Y:S01]  /*ba10*/  FSEL R149, R2, -INF , !P6 ;  /* 0xff80000002957808 */ /* 0x000fe20007000000 */
[-C--:B------:R-:W-:Y:S01]  /*ba20*/  FFMA.FTZ R2, R64, R68.reuse, R54 ;  /* 0x0000004440027223 */ /* 0x080fe20000010036 */
[----:B------:R-:W-:Y:S01]  /*ba30*/  FSEL R151, R0, -INF , !P5 ;  /* 0xff80000000977808 */ /* 0x000fe20006800000 */
[----:B---3--:R-:W-:Y:S01]  /*ba40*/  FFMA.FTZ R0, R64, R68, R9 ;  /* 0x0000004440007223 */ /* 0x008fe20000010009 */
[----:B------:R-:W-:Y:S01]  /*ba50*/  ISETP.GE.AND P5, PT, R34, R10, PT ;  /* 0x0000000a2200720c */ /* 0x000fe20003fa6270 */
[----:B-1----:R-:W-:Y:S01]  /*ba60*/  FMUL.FTZ R3, R145, c[0x0][0x2ec] ;  /* 0x0000bb0091037a20 */ /* 0x002fe20000410000 */
[----:B------:R-:W-:Y:S01]  /*ba70*/  FSEL R148, R2, -INF , !P3 ;  /* 0xff80000002947808 */ /* 0x000fe20005800000 */
[----:B------:R1:W-:Y:S01]  /*ba80*/  MUFU.TANH R9, R4 ;  /* 0x0000000400097308 */ /* 0x0003e20000002400 */
[----:B------:R-:W-:Y:S01]  /*ba90*/  FSEL R152, R0, -INF , !P2 ;  /* 0xff80000000987808 */ /* 0x000fe20005000000 */
[C---:B------:R-:W-:Y:S01]  /*baa0*/  FFMA.FTZ R0, R56.reuse, R68, R146 ;  /* 0x0000004438007223 */ /* 0x040fe20000010092 */
[----:B------:R-:W-:Y:S01]  /*bab0*/  ISETP.GE.AND P2, PT, R33, R10, PT ;  /* 0x0000000a2100720c */ /* 0x000fe20003f46270 */
[-C--:B----4-:R-:W-:Y:S01]  /*bac0*/  FFMA.FTZ R2, R56, R68.reuse, R8 ;  /* 0x0000004438027223 */ /* 0x090fe20000010008 */
[-C--:B------:R-:W-:Y:S01]  /*bad0*/  ISETP.GE.AND P1, PT, R35, R11.reuse, PT ;  /* 0x0000000b2300720c */ /* 0x080fe20003f26270 */
[----:B------:R-:W-:Y:S01]  /*bae0*/  FMUL.FTZ R15, R15, c[0x0][0x2ec] ;  /* 0x0000bb000f0f7a20 */ /* 0x000fe20000410000 */
[----:B------:R-:W-:Y:S01]  /*baf0*/  FSEL R150, R0, -INF , !P4 ;  /* 0xff80000000967808 */ /* 0x000fe20006000000 */
[----:B------:R-:W3:Y:S01]  /*bb00*/  MUFU.TANH R36, R3 ;  /* 0x0000000300247308 */ /* 0x000ee20000002400 */
[----:B------:R-:W-:Y:S01]  /*bb10*/  FFMA.FTZ R0, R48, R68, R147 ;  /* 0x0000004430007223 */ /* 0x000fe20000010093 */
[----:B------:R-:W-:Y:S01]  /*bb20*/  FSEL R146, R2, -INF , !P1 ;  /* 0xff80000002927808 */ /* 0x000fe20004800000 */
[----:B------:R-:W-:Y:S01]  /*bb30*/  FMUL.FTZ R5, R5, c[0x0][0x2ec] ;  /* 0x0000bb0005057a20 */ /* 0x000fe20000410000 */
[----:B------:R-:W-:-:S02]  /*bb40*/  ISETP.GE.AND P1, PT, R32, R11, PT ;  /* 0x0000000b2000720c */ /* 0x000fc40003f26270 */
[----:B------:R-:W-:Y:S01]  /*bb50*/  FSEL R147, R0, -INF , !P5 ;  /* 0xff80000000937808 */ /* 0x000fe20006800000 */
[-C--:B------:R-:W-:Y:S01]  /*bb60*/  FFMA.FTZ R0, R47, R68.reuse, R14 ;  /* 0x000000442f007223 */ /* 0x080fe2000001000e */
[----:B------:R-:W4:Y:S01]  /*bb70*/  MUFU.TANH R12, R12 ;  /* 0x0000000c000c7308 */ /* 0x000f220000002400 */
[----:B-1----:R-:W-:Y:S01]  /*bb80*/  FMUL.FTZ R4, R6, c[0x0][0x2ec] ;  /* 0x0000bb0006047a20 */ /* 0x002fe20000410000 */
[-C--:B------:R-:W-:Y:S01]  /*bb90*/  ISETP.GE.AND P6, PT, R34, R11.reuse, PT ;  /* 0x0000000b2200720c */ /* 0x080fe20003fc6270 */
[----:B------:R-:W-:Y:S01]  /*bba0*/  FMUL.FTZ R6, R7, c[0x0][0x2ec] ;  /* 0x0000bb0007067a20 */ /* 0x000fe20000410000 */
[----:B------:R-:W-:Y:S01]  /*bbb0*/  FSEL R166, R0, -INF , !P2 ;  /* 0xff80000000a67808 */ /* 0x000fe20005000000 */
[-C--:B--2---:R-:W-:Y:S01]  /*bbc0*/  FFMA.FTZ R0, R46, R68.reuse, R13 ;  /* 0x000000442e007223 */ /* 0x084fe2000001000d */
[----:B------:R-:W-:Y:S02]  /*bbd0*/  ISETP.GE.AND P3, PT, R33, R11, PT ;  /* 0x0000000b2100720c */ /* 0x000fe40003f66270 */
[----:B------:R-:W1:Y:S01]  /*bbe0*/  MUFU.TANH R4, R4 ;  /* 0x0000000400047308 */ /* 0x000e620000002400 */
[----:B---3--:R-:W-:Y:S01]  /*bbf0*/  FFMA.FTZ R2, R48, R68, R36 ;  /* 0x0000004430027223 */ /* 0x008fe20000010024 */
[----:B------:R-:W-:-:S02]  /*bc00*/  FSEL R153, R0, -INF , !P1 ;  /* 0xff80000000997808 */ /* 0x000fc40004800000 */
[----:B------:R-:W-:Y:S02]  /*bc10*/  ISETP.GE.AND P1, PT, R246, 0x4, PT ;  /* 0x00000004f600780c */ /* 0x000fe40003f26270 */
[----:B------:R-:W-:Y:S02]  /*bc20*/  FSEL R145, R2, -INF , !P6 ;  /* 0xff80000002917808 */ /* 0x000fe40007000000 */
[----:B------:R-:W2:Y:S01]  /*bc30*/  MUFU.TANH R3, R15 ;  /* 0x0000000f00037308 */ /* 0x000ea20000002400 */
[----:B----4-:R-:W-:Y:S01]  /*bc40*/  FFMA.FTZ R2, R47, R68, R12 ;  /* 0x000000442f027223 */ /* 0x010fe2000001000c */
[----:B------:R-:W-:Y:S02]  /*bc50*/  ISETP.GE.AND P4, PT, R32, R10, PT ;  /* 0x0000000a2000720c */ /* 0x000fe40003f86270 */
[----:B------:R-:W-:Y:S02]  /*bc60*/  ISETP.GE.AND P6, PT, R40, R11, PT ;  /* 0x0000000b2800720c */ /* 0x000fe40003fc6270 */
[----:B------:R-:W-:-:S02]  /*bc70*/  FSEL R155, R2, -INF , !P3 ;  /* 0xff800000029b7808 */ /* 0x000fc40005800000 */
[----:B------:R3:W4:Y:S01]  /*bc80*/  MUFU.TANH R8, R5 ;  /* 0x0000000500087308 */ /* 0x0007220000002400 */
[----:B-1----:R-:W-:Y:S01]  /*bc90*/  FFMA.FTZ R2, R22, R68, R4 ;  /* 0x0000004416027223 */ /* 0x002fe20000010004 */
[----:B------:R-:W-:Y:S02]  /*bca0*/  ISETP.GE.AND P5, PT, R20, R11, PT ;  /* 0x0000000b1400720c */ /* 0x000fe40003fa6270 */
[-C--:B------:R-:W-:Y:S02]  /*bcb0*/  ISETP.GE.AND P3, PT, R40, R10.reuse, PT ;  /* 0x0000000a2800720c */ /* 0x080fe40003f66270 */
[----:B------:R-:W-:Y:S02]  /*bcc0*/  ISETP.GE.AND P2, PT, R20, R10, PT ;  /* 0x0000000a1400720c */ /* 0x000fe40003f46270 */
[----:B------:R-:W1:Y:S01]  /*bcd0*/  MUFU.TANH R6, R6 ;  /* 0x0000000600067308 */ /* 0x000e620000002400 */
[----:B--2---:R-:W-:Y:S01]  /*bce0*/  FFMA.FTZ R3, R46, R68, R3 ;  /* 0x000000442e037223 */ /* 0x004fe20000010003 */
[----:B------:R-:W-:-:S04]  /*bcf0*/  FSEL R163, R2, -INF , !P3 ;  /* 0xff80000002a37808 */ /* 0x000fc80005800000 */
[----:B------:R-:W-:Y:S01]  /*bd00*/  FSEL R162, R3, -INF , !P4 ;  /* 0xff80000003a27808 */ /* 0x000fe20006000000 */
[-C--:B---3--:R-:W-:Y:S02]  /*bd10*/  FFMA.FTZ R5, R22, R68.reuse, R9 ;  /* 0x0000004416057223 */ /* 0x088fe40000010009 */
[----:B----4-:R-:W-:-:S03]  /*bd20*/  FFMA.FTZ R4, R21, R68, R8 ;  /* 0x0000004415047223 */ /* 0x010fc60000010008 */
[----:B------:R-:W-:Y:S02]  /*bd30*/  FSEL R154, R5, -INF , !P6 ;  /* 0xff800000059a7808 */ /* 0x000fe40007000000 */
[----:B------:R-:W-:Y:S01]  /*bd40*/  FSEL R157, R4, -INF , !P5 ;  /* 0xff800000049d7808 */ /* 0x000fe20006800000 */
[----:B-1----:R-:W-:-:S05]  /*bd50*/  FFMA.FTZ R0, R21, R68, R6 ;  /* 0x0000004415007223 */ /* 0x002fca0000010006 */
[----:B------:R-:W-:Y:S01]  /*bd60*/  FSEL R167, R0, -INF , !P2 ;  /* 0xff80000000a77808 */ /* 0x000fe20005000000 */
[----:B------:R-:W-:Y:S05]  /*bd70*/  @!P1 BRA `(.L_x_1089) ;  /* 0x0000036000009947 */ /* 0x000fea0003800000 */
[----:B------:R-:W-:Y:S01]  /*bd80*/  IADD3 R0, R246, -0x4, RZ ;  /* 0xfffffffcf6007810 */ /* 0x000fe20007ffe0ff */
[----:B------:R-:W-:Y:S01]  /*bd90*/  IMAD.MOV.U32 R247, RZ, RZ, c[0x0][0x198] ;  /* 0x00006600fff77624 */ /* 0x000fe200078e00ff */
[----:B------:R1:W-:Y:S01]  /*bda0*/  @P0 STS.128 [R200+0x4000], RZ ;  /* 0x004000ffc8000388 */ /* 0x0003e20000000c00 */
[----:B------:R-:W-:Y:S01]  /*bdb0*/  IMAD.MOV.U32 R215, RZ, RZ, c[0x0][0x198] ;  /* 0x00006600ffd77624 */ /* 0x000fe200078e00ff */
[----:B------:R-:W-:Y:S01]  /*bdc0*/  SHF.R.S32.HI R2, RZ, 0x1f, R0 ;  /* 0x0000001fff027819 */ /* 0x000fe20000011400 */
[----:B------:R-:W-:Y:S01]  /*bdd0*/  IMAD.WIDE.U32 R4, R0, c[0x0][0x198], RZ ;  /* 0x0000660000047a25 */ /* 0x000fe200078e00ff */
[----:B------:R-:W-:Y:S03]  /*bde0*/  BSSY B0, `(.L_x_1090) ;  /* 0x000002e000007945 */ /* 0x000fe60003800000 */
[----:B------:R-:W-:-:S02]  /*bdf0*/  IMAD R2, R2, c[0x0][0x198], RZ ;  /* 0x0000660002027a24 */ /* 0x000fc400078e02ff */
[----:B------:R-:W-:Y:S02]  /*be00*/  IMAD.SHL.U32 R252, R247, 0x10, RZ ;  /* 0x00000010f7fc7824 */ /* 0x000fe400078e00ff */
[----:B------:R-:W-:Y:S01]  /*be10*/  IMAD R0, R0, c[0x0][0x19c], R2 ;  /* 0x0000670000007a24 */ /* 0x000fe200078e0202 */
[----:B------:R-:W-:Y:S01]  /*be20*/  LEA R2, P2, R4, R242, 0x6 ;  /* 0x000000f204027211 */ /* 0x000fe200078430ff */
[----:B------:R-:W-:Y:S02]  /*be30*/  @!P0 IMAD.MOV.U32 R7, RZ, RZ, c[0x0][0x19c] ;  /* 0x00006700ff078624 */ /* 0x000fe400078e00ff */
[----:B------:R-:W-:Y:S01]  /*be40*/  IMAD.IADD R3, R5, 0x1, R0 ;  /* 0x0000000105037824 */ /* 0x000fe200078e0200 */
[-C--:B------:R-:W-:Y:S01]  /*be50*/  @!P0 IADD3 R0, P5, R252, R2.reuse, RZ ;  /* 0x00000002fc008210 */ /* 0x080fe20007fbe0ff */
[----:B------:R-:W-:Y:S01]  /*be60*/  IMAD.MOV.U32 R252, RZ, RZ, 0x4 ;  /* 0x00000004fffc7424 */ /* 0x000fe200078e00ff */
[----:B------:R-:W-:Y:S02]  /*be70*/  @!P0 LEA R5, P3, R247, R2, 0x5 ;  /* 0x00000002f7058211 */ /* 0x000fe400078628ff */
[----:B------:R-:W-:-:S02]  /*be80*/  LEA.HI.X R3, R4, R239, R3, 0x6, P2 ;  /* 0x000000ef04037211 */ /* 0x000fc400010f3403 */
[----:B------:R-:W-:Y:S02]  /*be90*/  SHF.L.U64.HI R252, R215, R252, c[0x0][0x19c] ;  /* 0x00006700d7fc7619 */ /* 0x000fe400000102fc */
[----:B------:R-:W-:Y:S02]  /*bea0*/  @!P0 LEA R8, P6, R2, c[0x0][0x168], 0x1 ;  /* 0x00005a0002088a11 */ /* 0x000fe400078c08ff */
[----:B------:R-:W-:Y:S01]  /*beb0*/  @!P0 LEA R6, P4, R0, c[0x0][0x168], 0x1 ;  /* 0x00005a0000068a11 */ /* 0x000fe200078808ff */
[----:B------:R-:W-:Y:S01]  /*bec0*/  @!P0 IMAD.X R11, R252, 0x1, R3, P5 ;  /* 0x00000001fc0b8824 */ /* 0x000fe200028e0603 */
[----:B------:R-:W-:Y:S02]  /*bed0*/  @!P0 LEA R4, P2, R5, c[0x0][0x168], 0x1 ;  /* 0x00005a0005048a11 */ /* 0x000fe400078408ff */
[----:B------:R-:W-:Y:S02]  /*bee0*/  @!P0 LEA.HI.X R10, R247, R3, R7, 0x5, P3 ;  /* 0x00000003f70a8211 */ /* 0x000fe400018f2c07 */
[----:B------:R-:W-:-:S02]  /*bef0*/  @!P0 LEA.HI.X R9, R2, c[0x0][0x16c], R3, 0x1, P6 ;  /* 0x00005b0002098a11 */ /* 0x000fc400030f0c03 */
        /* <DEDUP_REMOVED lines=28> */
.L_x_1091:
[----:B------:R-:W-:Y:S05]  /*c0c0*/  BSYNC B0 ;  /* 0x0000000000007941 */ /* 0x000fea0003800000 */
.L_x_1090:
[----:B------:R-:W0:Y:S02]  /*c0d0*/  LDGDEPBAR ;  /* 0x00000000000079af */ /* 0x000e240000000000 */
.L_x_1089:
[----:B------:R-:W-:Y:S01]  /*c0e0*/  FMNMX.FTZ R0, R233, R31, !PT ;  /* 0x0000001fe9007209 */ /* 0x000fe20007810000 */
[----:B------:R-:W-:Y:S03]  /*c0f0*/  LDSM.16.MT88.4 R16, [R189+0x6000] ;  /* 0x00600000bd10783b */ /* 0x000fe60000004200 */
[----:B-1----:R-:W-:Y:S02]  /*c100*/  FMNMX.FTZ R2, R51, R0, !PT ;  /* 0x0000000033027209 */ /* 0x002fe40007810000 */
        /* <DEDUP_REMOVED lines=57> */
[----:B------:R-:W-:Y:S01]  /*c4a0*/  FMNMX.FTZ R4, R174, R3, !PT ;  /* 0x00000003ae047209 */ /* 0x000fe20007810000 */
[----:B------:R-:W1:Y:S01]  /*c4b0*/  SHFL.BFLY PT, R5, R0, 0x2, 0x1f ;  /* 0x0c401f0000057f89 */ /* 0x000e6200000e0000 */
[----:B--2---:R-:W-:-:S02]  /*c4c0*/  FMNMX.FTZ R2, R2, R6, !PT ;  /* 0x0000000602027209 */ /* 0x004fc40007810000 */
[----:B------:R-:W-:Y:S01]  /*c4d0*/  FMNMX.FTZ R4, R175, R4, !PT ;  /* 0x00000004af047209 */ /* 0x000fe20007810000 */
[----:B------:R-:W2:Y:S03]  /*c4e0*/  SHFL.BFLY PT, R7, R70, 0x1, 0x1f ;  /* 0x0c201f0046077f89 */ /* 0x000ea600000e0000 */
[----:B------:R-:W-:Y:S01]  /*c4f0*/  FMNMX.FTZ R4, R178, R4, !PT ;  /* 0x00000004b2047209 */ /* 0x000fe20007810000 */
[----:B------:R-:W3:Y:S03]  /*c500*/  SHFL.BFLY PT, R6, R2, 0x1, 0x1f ;  /* 0x0c201f0002067f89 */ /* 0x000ee600000e0000 */
[----:B------:R-:W-:-:S04]  /*c510*/  FMNMX.FTZ R4, R179, R4, !PT ;  /* 0x00000004b3047209 */ /* 0x000fc80007810000 */
[----:B------:R-:W-:-:S04]  /*c520*/  FMNMX.FTZ R4, R169, R4, !PT ;  /* 0x00000004a9047209 */ /* 0x000fc80007810000 */
[----:B------:R-:W-:-:S04]  /*c530*/  FMNMX.FTZ R4, R168, R4, !PT ;  /* 0x00000004a8047209 */ /* 0x000fc80007810000 */
[----:B------:R-:W-:Y:S02]  /*c540*/  FMNMX.FTZ R4, R185, R4, !PT ;  /* 0x00000004b9047209 */ /* 0x000fe40007810000 */
[----:B-1----:R-:W-:Y:S02]  /*c550*/  FMNMX.FTZ R3, R0, R5, !PT ;  /* 0x0000000500037209 */ /* 0x002fe40007810000 */
[----:B------:R-:W-:Y:S02]  /*c560*/  FMNMX.FTZ R4, R186, R4, !PT ;  /* 0x00000004ba047209 */ /* 0x000fe40007810000 */
[----:B--2---:R-:W-:Y:S02]  /*c570*/  FMNMX.FTZ R70, R70, R7, !PT ;  /* 0x0000000746467209 */ /* 0x004fe40007810000 */
[----:B------:R-:W1:Y:S01]  /*c580*/  SHFL.BFLY PT, R7, R3, 0x1, 0x1f ;  /* 0x0c201f0003077f89 */ /* 0x000e6200000e0000 */
[----:B---3--:R-:W-:Y:S02]  /*c590*/  FMNMX.FTZ R2, R2, R6, !PT ;  /* 0x0000000602027209 */ /* 0x008fe40007810000 */
[C---:B------:R-:W-:Y:S01]  /*c5a0*/  FMUL.FTZ R0, R70.reuse, c[0x0][0x23c] ;  /* 0x00008f0046007a20 */ /* 0x040fe20000410000 */
[----:B------:R-:W2:Y:S01]  /*c5b0*/  SHFL.BFLY PT, R6, R4, 0x2, 0x1f ;  /* 0x0c401f0004067f89 */ /* 0x000ea200000e0000 */
[----:B------:R-:W-:Y:S01]  /*c5c0*/  FSETP.NEU.FTZ.AND P3, PT, R70, -INF , PT ;  /* 0xff8000004600780b */ /* 0x000fe20003f7d000 */
[C---:B------:R-:W-:Y:S01]  /*c5d0*/  FMUL.FTZ R9, R2.reuse, c[0x0][0x23c] ;  /* 0x00008f0002097a20 */ /* 0x040fe20000410000 */
[----:B------:R-:W-:-:S02]  /*c5e0*/  FSETP.NEU.FTZ.AND P2, PT, R2, -INF , PT ;  /* 0xff8000000200780b */ /* 0x000fc40003f5d000 */
[----:B------:R-:W-:Y:S02]  /*c5f0*/  FSEL R0, R0, RZ, P3 ;  /* 0x000000ff00007208 */ /* 0x000fe40001800000 */
[----:B------:R-:W-:Y:S02]  /*c600*/  FSEL R9, R9, RZ, P2 ;  /* 0x000000ff09097208 */ /* 0x000fe40001000000 */
[----:B------:R-:W-:Y:S01]  /*c610*/  FSEL R12, R70, RZ, P3 ;  /* 0x000000ff460c7208 */ /* 0x000fe20001800000 */
[--C-:B------:R-:W-:Y:S02]  /*c620*/  FFMA.FTZ R5, R31, c[0x0][0x23c], -R0.reuse ;  /* 0x00008f001f057a23 */ /* 0x100fe40000010800 */
[----:B------:R-:W-:Y:S02]  /*c630*/  FFMA.FTZ R11, R53, c[0x0][0x23c], -R0 ;  /* 0x00008f00350b7a23 */ /* 0x000fe40000010800 */
[----:B------:R3:W-:Y:S01]  /*c640*/  MUFU.EX2 R250, R5 ;  /* 0x0000000500fa7308 */ /* 0x0007e20000000800 */
[----:B------:R-:W-:-:S04]  /*c650*/  FADD.FTZ R14, R233, -R12 ;  /* 0x8000000ce90e7221 */ /* 0x000fc80000010000 */
[----:B------:R-:W-:Y:S01]  /*c660*/  FMUL.FTZ R14, R14, c[0x0][0x23c] ;  /* 0x00008f000e0e7a20 */ /* 0x000fe20000410000 */
[----:B-1----:R-:W-:Y:S02]  /*c670*/  FMNMX.FTZ R3, R3, R7, !PT ;  /* 0x0000000703037209 */ /* 0x002fe40007810000 */
[----:B------:R-:W-:Y:S01]  /*c680*/  MUFU.EX2 R223, R11 ;  /* 0x0000000b00df7308 */ /* 0x000fe20000000800 */
[----:B--2---:R-:W-:Y:S02]  /*c690*/  FMNMX.FTZ R4, R4, R6, !PT ;  /* 0x0000000604047209 */ /* 0x004fe40007810000 */
[C---:B------:R-:W-:Y:S01]  /*c6a0*/  FMUL.FTZ R8, R3.reuse, c[0x0][0x23c] ;  /* 0x00008f0003087a20 */ /* 0x040fe20000410000 */
[----:B------:R-:W-:Y:S02]  /*c6b0*/  FSETP.NEU.FTZ.AND P0, PT, R3, -INF , PT ;  /* 0xff8000000300780b */ /* 0x000fe40003f1d000 */
[----:B------:R-:W1:Y:S01]  /*c6c0*/  SHFL.BFLY PT, R10, R4, 0x1, 0x1f ;  /* 0x0c201f00040a7f89 */ /* 0x000e6200000e0000 */
[----:B---3--:R-:W-:Y:S01]  /*c6d0*/  FFMA.FTZ R5, R25, c[0x0][0x23c], -R9 ;  /* 0x00008f0019057a23 */ /* 0x008fe20000010809 */
[----:B------:R-:W-:Y:S01]  /*c6e0*/  FSEL R8, R8, RZ, P0 ;  /* 0x000000ff08087208 */ /* 0x000fe20000000000 */
[----:B------:R-:W2:Y:S04]  /*c6f0*/  MUFU.EX2 R72, R14 ;  /* 0x0000000e00487308 */ /* 0x000ea80000000800 */
[----:B------:R-:W-:-:S04]  /*c700*/  FFMA.FTZ R7, R26, c[0x0][0x23c], -R8 ;  /* 0x00008f001a077a23 */ /* 0x000fc80000010808 */
[----:B------:R3:W-:Y:S08]  /*c710*/  MUFU.EX2 R248, R5 ;  /* 0x0000000500f87308 */ /* 0x0007f00000000800 */
[----:B------:R-:W-:Y:S01]  /*c720*/  MUFU.EX2 R226, R7 ;  /* 0x0000000700e27308 */ /* 0x000fe20000000800 */
[-C--:B--2---:R-:W-:Y:S02]  /*c730*/  FMUL.FTZ R84, R84, R72.reuse ;  /* 0x0000004854547220 */ /* 0x084fe40000410000 */
[----:B------:R-:W-:Y:S01]  /*c740*/  FMUL.FTZ R85, R85, R72 ;  /* 0x0000004855557220 */ /* 0x000fe20000410000 */
[----:B-1----:R-:W-:Y:S01]  /*c750*/  FMNMX.FTZ R69, R4, R10, !PT ;  /* 0x0000000a04457209 */ /* 0x002fe20007810000 */
[----:B------:R-:W-:-:S02]  /*c760*/  FFMA.FTZ R4, R51, c[0x0][0x23c], -R0 ;  /* 0x00008f0033047a23 */ /* 0x000fc40000010800 */
[----:B---3--:R-:W-:Y:S02]  /*c770*/  FFMA.FTZ R5, R28, c[0x0][0x23c], -R9 ;  /* 0x00008f001c057a23 */ /* 0x008fe40000010809 */
[----:B------:R1:W-:Y:S01]  /*c780*/  MUFU.EX2 R222, R4 ;  /* 0x0000000400de7308 */ /* 0x0003e20000000800 */
[-C--:B------:R-:W-:Y:S02]  /*c790*/  FMUL.FTZ R92, R92, R72.reuse ;  /* 0x000000485c5c7220 */ /* 0x080fe40000410000 */
[-C--:B------:R-:W-:Y:S02]  /*c7a0*/  FMUL.FTZ R93, R93, R72.reuse ;  /* 0x000000485d5d7220 */ /* 0x080fe40000410000 */
[-C--:B------:R-:W-:Y:S02]  /*c7b0*/  FMUL.FTZ R96, R96, R72.reuse ;  /* 0x0000004860607220 */ /* 0x080fe40000410000 */
[-C--:B------:R-:W-:Y:S01]  /*c7c0*/  FMUL.FTZ R97, R97, R72.reuse ;  /* 0x0000004861617220 */ /* 0x080fe20000410000 */
[----:B------:R2:W-:Y:S01]  /*c7d0*/  MUFU.EX2 R247, R5 ;  /* 0x0000000500f77308 */ /* 0x0005e20000000800 */
[----:B------:R-:W-:-:S02]  /*c7e0*/  FMUL.FTZ R108, R108, R72 ;  /* 0x000000486c6c7220 */ /* 0x000fc40000410000 */
[-C--:B------:R-:W-:Y:S02]  /*c7f0*/  FMUL.FTZ R109, R109, R72.reuse ;  /* 0x000000486d6d7220 */ /* 0x080fe40000410000 */
[-C--:B------:R-:W-:Y:S02]  /*c800*/  FMUL.FTZ R112, R112, R72.reuse ;  /* 0x0000004870707220 */ /* 0x080fe40000410000 */
[-C--:B------:R-:W-:Y:S02]  /*c810*/  FMUL.FTZ R113, R113, R72.reuse ;  /* 0x0000004871717220 */ /* 0x080fe40000410000 */
[----:B-1----:R-:W-:Y:S02]  /*c820*/  FMUL.FTZ R4, R69, c[0x0][0x23c] ;  /* 0x00008f0045047a20 */ /* 0x002fe40000410000 */
[-C--:B------:R-:W-:Y:S02]  /*c830*/  FMUL.FTZ R124, R124, R72.reuse ;  /* 0x000000487c7c7220 */ /* 0x080fe40000410000 */
[----:B------:R-:W-:-:S02]  /*c840*/  FMUL.FTZ R125, R125, R72 ;  /* 0x000000487d7d7220 */ /* 0x000fc40000410000 */
[-C--:B------:R-:W-:Y:S02]  /*c850*/  FMUL.FTZ R128, R128, R72.reuse ;  /* 0x0000004880807220 */ /* 0x080fe40000410000 */
[--C-:B--2---:R-:W-:Y:S02]  /*c860*/  FFMA.FTZ R5, R24, c[0x0][0x23c], -R9.reuse ;  /* 0x00008f0018057a23 */ /* 0x104fe40000010809 */
[-C--:B------:R-:W-:Y:S02]  /*c870*/  FMUL.FTZ R129, R129, R72.reuse ;  /* 0x0000004881817220 */ /* 0x080fe40000410000 */
[----:B------:R1:W-:Y:S01]  /*c880*/  MUFU.EX2 R249, R5 ;  /* 0x0000000500f97308 */ /* 0x0003e20000000800 */
[-C--:B------:R-:W-:Y:S02]  /*c890*/  FMUL.FTZ R140, R140, R72.reuse ;  /* 0x000000488c8c7220 */ /* 0x080fe40000410000 */
[----:B------:R-:W-:Y:S02]  /*c8a0*/  FMUL.FTZ R141, R141, R72 ;  /* 0x000000488d8d7220 */ /* 0x000fe40000410000 */
[----:B-1----:R-:W-:-:S02]  /*c8b0*/  FFMA.FTZ R5, R23, c[0x0][0x23c], -R9 ;  /* 0x00008f0017057a23 */ /* 0x002fc40000010809 */
[----:B------:R-:W1:Y:S02]  /*c8c0*/  LDSM.16.MT88.4 R20, [R192+0x6000] ;  /* 0x00600000c014783b */ /* 0x000e640000004200 */
[----:B------:R2:W-:Y:S02]  /*c8d0*/  MUFU.EX2 R251, R5 ;  /* 0x0000000500fb7308 */ /* 0x0005e40000000800 */
[----:B--2---:R-:W-:-:S06]  /*c8e0*/  FFMA.FTZ R5, R30, c[0x0][0x23c], -R8 ;  /* 0x00008f001e057a23 */ /* 0x004fcc0000010808 */
[----:B------:R2:W-:Y:S02]  /*c8f0*/  MUFU.EX2 R225, R5 ;  /* 0x0000000500e17308 */ /* 0x0005e40000000800 */
[--C-:B--2---:R-:W-:Y:S02]  /*c900*/  FFMA.FTZ R5, R29, c[0x0][0x23c], -R8.reuse ;  /* 0x00008f001d057a23 */ /* 0x104fe40000010808 */
[----:B------:R-:W-:Y:S04]  /*c910*/  LDSM.16.MT88.4 R28, [R191+0x6000] ;  /* 0x00600000bf1c783b */ /* 0x000fe80000004200 */
[----:B------:R2:W-:Y:S02]  /*c920*/  MUFU.EX2 R224, R5 ;  /* 0x0000000500e07308 */ /* 0x0005e40000000800 */
[----:B--2---:R-:W-:-:S02]  /*c930*/  FFMA.FTZ R5, R27, c[0x0][0x23c], -R8 ;  /* 0x00008f001b057a23 */ /* 0x004fc40000010808 */
[----:B------:R-:W2:Y:S04]  /*c940*/  LDSM.16.MT88.4 R24, [R190+0x6000] ;  /* 0x00600000be18783b */ /* 0x000ea80000004200 */
[----:B------:R3:W4:Y:S02]  /*c950*/  MUFU.EX2 R227, R5 ;  /* 0x0000000500e37308 */ /* 0x0007240000000800 */
[----:B---3--:R-:W-:Y:S02]  /*c960*/  FSEL R5, R2, RZ, P2 ;  /* 0x000000ff02057208 */ /* 0x008fe40001000000 */
[----:B----4-:R-:W-:-:S03]  /*c970*/  F2FP.PACK_AB R7, R226, R227 ;  /* 0x000000e3e207723e */ /* 0x010fc600000000ff */
[----:B------:R-:W-:Y:S01]  /*c980*/  FADD.FTZ R6, R202, -R5 ;  /* 0x80000005ca067221 */ /* 0x000fe20000010000 */
[----:B------:R-:W-:Y:S02]  /*c990*/  FSEL R5, R3, RZ, P0 ;  /* 0x000000ff03057208 */ /* 0x000fe40000000000 */
[----:B------:R-:W-:Y:S01]  /*c9a0*/  FSETP.NEU.FTZ.AND P0, PT, R69, -INF , PT ;  /* 0xff8000004500780b */ /* 0x000fe20003f1d000 */
[----:B------:R-:W-:Y:S02]  /*c9b0*/  FMUL.FTZ R6, R6, c[0x0][0x23c] ;  /* 0x00008f0006067a20 */ /* 0x000fe40000410000 */
[----:B------:R-:W-:Y:S01]  /*c9c0*/  FADD.FTZ R5, R201, -R5 ;  /* 0x80000005c9057221 */ /* 0x000fe20000010000 */
[----:B------:R-:W-:Y:S01]  /*c9d0*/  FSEL R10, R4, RZ, P0 ;  /* 0x000000ff040a7208 */ /* 0x000fe20000000000 */
[----:B------:R3:W4:Y:S01]  /*c9e0*/  MUFU.EX2 R74, R6 ;  /* 0x00000006004a7308 */ /* 0x0007220000000800 */
[----:B------:R-:W-:Y:S01]  /*c9f0*/  F2FP.PACK_AB R4, R247, R248 ;  /* 0x000000f8f704723e */ /* 0x000fe200000000ff */
[----:B------:R-:W-:-:S02]  /*ca00*/  FMUL.FTZ R5, R5, c[0x0][0x23c] ;  /* 0x00008f0005057a20 */ /* 0x000fc40000410000 */
[--C-:B------:R-:W-:Y:S02]  /*ca10*/  FFMA.FTZ R11, R50, c[0x0][0x23c], -R10.reuse ;  /* 0x00008f00320b7a23 */ /* 0x100fe4000001080a */
[--C-:B------:R-:W-:Y:S02]  /*ca20*/  FFMA.FTZ R13, R49, c[0x0][0x23c], -R10.reuse ;  /* 0x00008f00310d7a23 */ /* 0x100fe4000001080a */
[----:B------:R5:W-:Y:S01]  /*ca30*/  MUFU.EX2 R219, R11 ;  /* 0x0000000b00db7308 */ /* 0x000be20000000800 */
[----:B------:R-:W-:-:S07]  /*ca40*/  FFMA.FTZ R12, R61, c[0x0][0x23c], -R10 ;  /* 0x00008f003d0c7a23 */ /* 0x000fce000001080a */
[----:B------:R1:W1:Y:S01]  /*ca50*/  MUFU.EX2 R73, R5 ;  /* 0x0000000500497308 */ /* 0x0002620000000800 */
[----:B---3--:R-:W-:Y:S01]  /*ca60*/  F2FP.PACK_AB R6, R251, R249 ;  /* 0x000000f9fb06723e */ /* 0x008fe200000000ff */
[-C--:B----4-:R-:W-:Y:S02]  /*ca70*/  FMUL.FTZ R80, R80, R74.reuse ;  /* 0x0000004a50507220 */ /* 0x090fe40000410000 */
[-C--:B------:R-:W-:Y:S02]  /*ca80*/  FMUL.FTZ R81, R81, R74.reuse ;  /* 0x0000004a51517220 */ /* 0x080fe40000410000 */
[-C--:B------:R-:W-:Y:S01]  /*ca90*/  FMUL.FTZ R88, R88, R74.reuse ;  /* 0x0000004a58587220 */ /* 0x080fe20000410000 */
[----:B-----5:R-:W-:Y:S01]  /*caa0*/  FSEL R11, R69, RZ, P0 ;  /* 0x000000ff450b7208 */ /* 0x020fe20000000000 */
[----:B------:R3:W-:Y:S01]  /*cab0*/  MUFU.EX2 R220, R13 ;  /* 0x0000000d00dc7308 */ /* 0x0007e20000000800 */
[-C--:B------:R-:W-:Y:S02]  /*cac0*/  FMUL.FTZ R89, R89, R74.reuse ;  /* 0x0000004a59597220 */ /* 0x080fe40000410000 */
[----:B------:R-:W-:-:S02]  /*cad0*/  FMUL.FTZ R100, R100, R74 ;  /* 0x0000004a64647220 */ /* 0x000fc40000410000 */
[----:B------:R-:W-:Y:S02]  /*cae0*/  FADD.FTZ R11, R232, -R11 ;  /* 0x8000000be80b7221 */ /* 0x000fe40000010000 */
[----:B-1----:R-:W-:Y:S01]  /*caf0*/  FFMA.FTZ R5, R52, c[0x0][0x23c], -R0 ;  /* 0x00008f0034057a23 */ /* 0x002fe20000010800 */
[----:B------:R1:W-:Y:S01]  /*cb00*/  MUFU.EX2 R217, R12 ;  /* 0x0000000c00d97308 */ /* 0x0003e20000000800 */
[----:B------:R-:W-:Y:S02]  /*cb10*/  FMUL.FTZ R11, R11, c[0x0][0x23c] ;  /* 0x00008f000b0b7a20 */ /* 0x000fe40000410000 */
[-C--:B------:R-:W-:Y:S02]  /*cb20*/  FMUL.FTZ R82, R82, R73.reuse ;  /* 0x0000004952527220 */ /* 0x080fe40000410000 */
[-C--:B------:R-:W-:Y:S02]  /*cb30*/  FMUL.FTZ R83, R83, R73.reuse ;  /* 0x0000004953537220 */ /* 0x080fe40000410000 */
[----:B------:R-:W-:Y:S01]  /*cb40*/  FMUL.FTZ R90, R90, R73 ;  /* 0x000000495a5a7220 */ /* 0x000fe20000410000 */
[----:B------:R4:W5:Y:S01]  /*cb50*/  MUFU.EX2 R71, R11 ;  /* 0x0000000b00477308 */ /* 0x0009620000000800 */
[----:B---3--:R-:W-:-:S02]  /*cb60*/  FFMA.FTZ R13, R60, c[0x0][0x23c], -R10 ;  /* 0x00008f003c0d7a23 */ /* 0x008fc4000001080a */
[-C--:B------:R-:W-:Y:S02]  /*cb70*/  FMUL.FTZ R91, R91, R73.reuse ;  /* 0x000000495b5b7220 */ /* 0x080fe40000410000 */
[-C--:B------:R-:W-:Y:S02]  /*cb80*/  FMUL.FTZ R101, R101, R74.reuse ;  /* 0x0000004a65657220 */ /* 0x080fe40000410000 */
[-C--:B------:R-:W-:Y:S01]  /*cb90*/  FMUL.FTZ R102, R102, R73.reuse ;  /* 0x0000004966667220 */ /* 0x080fe20000410000 */
[----:B------:R3:W2:Y:S01]  /*cba0*/  MUFU.EX2 R221, R5 ;  /* 0x0000000500dd7308 */ /* 0x0006a20000000800 */
[----:B-1----:R-:W-:Y:S02]  /*cbb0*/  FFMA.FTZ R12, R66, c[0x0][0x23c], -R9 ;  /* 0x00008f00420c7a23 */ /* 0x002fe40000010809 */
[----:B------:R-:W-:Y:S02]  /*cbc0*/  FMUL.FTZ R103, R103, R73 ;  /* 0x0000004967677220 */ /* 0x000fe40000410000 */
[----:B------:R-:W-:-:S02]  /*cbd0*/  FMUL.FTZ R104, R104, R74 ;  /* 0x0000004a68687220 */ /* 0x000fc40000410000 */
[-C--:B------:R-:W-:Y:S01]  /*cbe0*/  FMUL.FTZ R105, R105, R74.reuse ;  /* 0x0000004a69697220 */ /* 0x080fe20000410000 */
[----:B------:R-:W1:Y:S01]  /*cbf0*/  MUFU.EX2 R218, R13 ;  /* 0x0000000d00da7308 */ /* 0x000e620000000800 */
[----:B----4-:R-:W-:Y:S02]  /*cc00*/  FFMA.FTZ R11, R156, c[0x0][0x23c], -R0 ;  /* 0x00008f009c0b7a23 */ /* 0x010fe40000010800 */
[-C--:B------:R-:W-:Y:S02]  /*cc10*/  FMUL.FTZ R106, R106, R73.reuse ;  /* 0x000000496a6a7220 */ /* 0x080fe40000410000 */
[----:B------:R-:W-:Y:S02]  /*cc20*/  FMUL.FTZ R107, R107, R73 ;  /* 0x000000496b6b7220 */ /* 0x000fe40000410000 */
[-C--:B------:R-:W-:Y:S01]  /*cc30*/  FMUL.FTZ R116, R116, R74.reuse ;  /* 0x0000004a74747220 */ /* 0x080fe20000410000 */
[----:B------:R4:W-:Y:S01]  /*cc40*/  MUFU.EX2 R215, R11 ;  /* 0x0000000b00d77308 */ /* 0x0009e20000000800 */
[----:B---3--:R-:W-:Y:S01]  /*cc50*/  F2FP.PACK_AB R5, R224, R225 ;  /* 0x000000e1e005723e */ /* 0x008fe200000000ff */
[----:B------:R-:W-:-:S02]  /*cc60*/  FMUL.FTZ R117, R117, R74 ;  /* 0x0000004a75757220 */ /* 0x000fc40000410000 */
[-C--:B------:R-:W-:Y:S02]  /*cc70*/  FMUL.FTZ R118, R118, R73.reuse ;  /* 0x0000004976767220 */ /* 0x080fe40000410000 */
[-C--:B------:R-:W-:Y:S02]  /*cc80*/  FMUL.FTZ R119, R119, R73.reuse ;  /* 0x0000004977777220 */ /* 0x080fe40000410000 */
[----:B------:R3:W-:Y:S01]  /*cc90*/  MUFU.EX2 R216, R12 ;  /* 0x0000000c00d87308 */ /* 0x0007e20000000800 */
[-C--:B------:R-:W-:Y:S01]  /*cca0*/  FMUL.FTZ R120, R120, R74.reuse ;  /* 0x0000004a78787220 */ /* 0x080fe20000410000 */
[----:B------:R-:W-:Y:S01]  /*ccb0*/  HMMA.16816.F32 R56, R4, R16, R80 ;  /* 0x000000100438723c */ /* 0x000fe20000001850 */
[----:B------:R-:W-:Y:S02]  /*ccc0*/  FMUL.FTZ R121, R121, R74 ;  /* 0x0000004a79797220 */ /* 0x000fe40000410000 */
[-C--:B------:R-:W-:Y:S02]  /*ccd0*/  FMUL.FTZ R122, R122, R73.reuse ;  /* 0x000000497a7a7220 */ /* 0x080fe40000410000 */
[----:B------:R-:W-:-:S02]  /*cce0*/  FMUL.FTZ R123, R123, R73 ;  /* 0x000000497b7b7220 */ /* 0x000fc40000410000 */
[----:B----4-:R-:W-:Y:S01]  /*ccf0*/  FFMA.FTZ R11, R65, c[0x0][0x23c], -R9 ;  /* 0x00008f00410b7a23 */ /* 0x010fe20000010809 */
[C---:B------:R-:W-:Y:S01]  /*cd00*/  HMMA.16816.F32 R52, R4.reuse, R18, R88 ;  /* 0x000000120434723c */ /* 0x040fe20000001858 */
[-C--:B------:R-:W-:Y:S02]  /*cd10*/  FMUL.FTZ R132, R132, R74.reuse ;  /* 0x0000004a84847220 */ /* 0x080fe40000410000 */
[----:B------:R4:W1:Y:S01]  /*cd20*/  MUFU.EX2 R213, R11 ;  /* 0x0000000b00d57308 */ /* 0x0008620000000800 */
[-C--:B------:R-:W-:Y:S02]  /*cd30*/  FMUL.FTZ R133, R133, R74.reuse ;  /* 0x0000004a85857220 */ /* 0x080fe40000410000 */
[-C--:B------:R-:W-:Y:S02]  /*cd40*/  FMUL.FTZ R134, R134, R73.reuse ;  /* 0x0000004986867220 */ /* 0x080fe40000410000 */
[----:B------:R-:W-:Y:S01]  /*cd50*/  FMUL.FTZ R135, R135, R73 ;  /* 0x0000004987877220 */ /* 0x000fe20000410000 */
[----:B------:R-:W-:Y:S01]  /*cd60*/  HMMA.16816.F32 R48, R4, R20, R100 ;  /* 0x000000140430723c */ /* 0x000fe20000001864 */
[----:B------:R-:W-:-:S02]  /*cd70*/  FMUL.FTZ R136, R136, R74 ;  /* 0x0000004a88887220 */ /* 0x000fc40000410000 */
[----:B------:R-:W-:Y:S02]  /*cd80*/  FMUL.FTZ R137, R137, R74 ;  /* 0x0000004a89897220 */ /* 0x000fe40000410000 */
[-C--:B------:R-:W-:Y:S02]  /*cd90*/  FMUL.FTZ R138, R138, R73.reuse ;  /* 0x000000498a8a7220 */ /* 0x080fe40000410000 */
[----:B------:R-:W-:Y:S01]  /*cda0*/  FMUL.FTZ R139, R139, R73 ;  /* 0x000000498b8b7220 */ /* 0x000fe20000410000 */
[----:B------:R-:W-:Y:S01]  /*cdb0*/  HMMA.16816.F32 R44, R4, R22, R104 ;  /* 0x00000016042c723c */ /* 0x000fe20000001868 */
[--C-:B---3--:R-:W-:Y:S02]  /*cdc0*/  FFMA.FTZ R12, R76, c[0x0][0x23c], -R9.reuse ;  /* 0x00008f004c0c7a23 */ /* 0x108fe40000010809 */
[----:B----4-:R-:W-:Y:S02]  /*cdd0*/  FFMA.FTZ R11, R75, c[0x0][0x23c], -R9 ;  /* 0x00008f004b0b7a23 */ /* 0x010fe40000010809 */
[----:B------:R3:W-:Y:S01]  /*cde0*/  MUFU.EX2 R214, R12 ;  /* 0x0000000c00d67308 */ /* 0x0007e20000000800 */
[----:B-----5:R-:W-:-:S02]  /*cdf0*/  FMUL.FTZ R86, R86, R71 ;  /* 0x0000004756567220 */ /* 0x020fc40000410000 */
[C---:B--2---:R-:W-:Y:S01]  /*ce00*/  HMMA.16816.F32 R40, R4.reuse, R24, R116 ;  /* 0x000000180428723c */ /* 0x044fe20000001874 */
[-C--:B------:R-:W-:Y:S02]  /*ce10*/  FMUL.FTZ R87, R87, R71.reuse ;  /* 0x0000004757577220 */ /* 0x080fe40000410000 */
[-C--:B------:R-:W-:Y:S02]  /*ce20*/  FMUL.FTZ R94, R94, R71.reuse ;  /* 0x000000475e5e7220 */ /* 0x080fe40000410000 */
[----:B------:R2:W-:Y:S01]  /*ce30*/  MUFU.EX2 R212, R11 ;  /* 0x0000000b00d47308 */ /* 0x0005e20000000800 */
[-C--:B------:R-:W-:Y:S02]  /*ce40*/  FMUL.FTZ R95, R95, R71.reuse ;  /* 0x000000475f5f7220 */ /* 0x080fe40000410000 */
[----:B------:R-:W-:Y:S01]  /*ce50*/  HMMA.16816.F32 R36, R4, R26, R120 ;  /* 0x0000001a0424723c */ /* 0x000fe20000001878 */
[-C--:B------:R-:W-:Y:S02]  /*ce60*/  FMUL.FTZ R98, R98, R71.reuse ;  /* 0x0000004762627220 */ /* 0x080fe40000410000 */
[----:B------:R-:W-:-:S02]  /*ce70*/  FMUL.FTZ R99, R99, R71 ;  /* 0x0000004763637220 */ /* 0x000fc40000410000 */
[--C-:B---3--:R-:W-:Y:S02]  /*ce80*/  FFMA.FTZ R12, R144, c[0x0][0x23c], -R8.reuse ;  /* 0x00008f00900c7a23 */ /* 0x108fe40000010808 */
[-C--:B------:R-:W-:Y:S01]  /*ce90*/  FMUL.FTZ R110, R110, R71.reuse ;  /* 0x000000476e6e7220 */ /* 0x080fe20000410000 */
[C---:B------:R-:W-:Y:S01]  /*cea0*/  HMMA.16816.F32 R32, R4.reuse, R28, R132 ;  /* 0x0000001c0420723c */ /* 0x040fe20000001884 */
[-C--:B------:R-:W-:Y:S01]  /*ceb0*/  FMUL.FTZ R111, R111, R71.reuse ;  /* 0x000000476f6f7220 */ /* 0x080fe20000410000 */
[----:B------:R3:W-:Y:S01]  /*cec0*/  MUFU.EX2 R211, R12 ;  /* 0x0000000c00d37308 */ /* 0x0007e20000000800 */
[-C--:B------:R-:W-:Y:S02]  /*ced0*/  FMUL.FTZ R114, R114, R71.reuse ;  /* 0x0000004772727220 */ /* 0x080fe40000410000 */
[----:B--2---:R-:W-:Y:S02]  /*cee0*/  FFMA.FTZ R11, R77, c[0x0][0x23c], -R8 ;  /* 0x00008f004d0b7a23 */ /* 0x004fe40000010808 */
[-C--:B------:R-:W-:Y:S01]  /*cef0*/  FMUL.FTZ R115, R115, R71.reuse ;  /* 0x0000004773737220 */ /* 0x080fe20000410000 */
[----:B------:R-:W-:Y:S01]  /*cf00*/  HMMA.16816.F32 R136, R4, R30, R136 ;  /* 0x0000001e0488723c */ /* 0x000fe20000001888 */
[-C--:B------:R-:W-:Y:S01]  /*cf10*/  FMUL.FTZ R126, R126, R71.reuse ;  /* 0x000000477e7e7220 */ /* 0x080fe20000410000 */
[----:B------:R2:W4:Y:S01]  /*cf20*/  MUFU.EX2 R209, R11 ;  /* 0x0000000b00d17308 */ /* 0x0005220000000800 */
[----:B------:R-:W-:-:S02]  /*cf30*/  FMUL.FTZ R127, R127, R71 ;  /* 0x000000477f7f7220 */ /* 0x000fc40000410000 */
[-C--:B------:R-:W-:Y:S02]  /*cf40*/  FMUL.FTZ R130, R130, R71.reuse ;  /* 0x0000004782827220 */ /* 0x080fe40000410000 */
[----:B------:R-:W-:Y:S01]  /*cf50*/  F2FP.PACK_AB R4, R222, R250 ;  /* 0x000000fade04723e */ /* 0x000fe200000000ff */
[----:B------:R-:W-:Y:S01]  /*cf60*/  FMUL.FTZ R131, R131, R71 ;  /* 0x0000004783837220 */ /* 0x000fe20000410000 */
[----:B------:R-:W-:Y:S01]  /*cf70*/  F2FP.PACK_AB R5, R219, R220 ;  /* 0x000000dcdb05723e */ /* 0x000fe200000000ff */
[----:B---3--:R-:W-:Y:S01]  /*cf80*/  FFMA.FTZ R12, R164, c[0x0][0x23c], -R0 ;  /* 0x00008f00a40c7a23 */ /* 0x008fe20000010800 */
[----:B------:R-:W-:Y:S01]  /*cf90*/  F2FP.PACK_AB R6, R223, R221 ;  /* 0x000000dddf06723e */ /* 0x000fe200000000ff */
[-C--:B------:R-:W-:Y:S01]  /*cfa0*/  FMUL.FTZ R142, R142, R71.reuse ;  /* 0x000000478e8e7220 */ /* 0x080fe20000410000 */
[----:B-1----:R-:W-:Y:S01]  /*cfb0*/  F2FP.PACK_AB R7, R217, R218 ;  /* 0x000000dad907723e */ /* 0x002fe200000000ff */
[----:B------:R1:W-:Y:S01]  /*cfc0*/  MUFU.EX2 R207, R12 ;  /* 0x0000000c00cf7308 */ /* 0x0003e20000000800 */
[----:B------:R-:W-:-:S02]  /*cfd0*/  FMUL.FTZ R143, R143, R71 ;  /* 0x000000478f8f7220 */ /* 0x000fc40000410000 */
[----:B--2---:R-:W-:-:S03]  /*cfe0*/  FFMA.FTZ R11, R78, c[0x0][0x23c], -R8 ;  /* 0x00008f004e0b7a23 */ /* 0x004fc60000010808 */
[C---:B------:R-:W-:Y:S02]  /*cff0*/  HMMA.16816.F32 R84, R4.reuse, R16, R84 ;  /* 0x000000100454723c */ /* 0x040fe40000001854 */
[----:B------:R2:W-:Y:S06]  /*d000*/  MUFU.EX2 R210, R11 ;  /* 0x0000000b00d27308 */ /* 0x0005ec0000000800 */
[C---:B------:R-:W-:Y:S01]  /*d010*/  HMMA.16816.F32 R60, R4.reuse, R18, R92 ;  /* 0x00000012043c723c */ /* 0x040fe2000000185c */
[----:B------:R-:W3:Y:S04]  /*d020*/  LDSM.16.MT88.4 R16, [R192+0x6800] ;  /* 0x00680000c010783b */ /* 0x000ee80000004200 */
[----:B-1----:R-:W-:Y:S03]  /*d030*/  LDSM.16.MT88.4 R12, [R191+0x6800] ;  /* 0x00680000bf0c783b */ /* 0x002fe60000004200 */
[----:B------:R-:W-:Y:S01]  /*d040*/  HMMA.16816.F32 R96, R4, R20, R96 ;  /* 0x000000140460723c */ /* 0x000fe20000001860 */
[----:B------:R-:W-:Y:S01]  /*d050*/  LDSM.16.MT88.4 R92, [R189+0x7800] ;  /* 0x00780000bd5c783b */ /* 0x000fe20000004200 */
[----:B--2---:R-:W-:-:S04]  /*d060*/  FFMA.FTZ R11, R79, c[0x0][0x23c], -R8 ;  /* 0x00008f004f0b7a23 */ /* 0x004fc80000010808 */
[----:B------:R1:W2:Y:S02]  /*d070*/  MUFU.EX2 R208, R11 ;  /* 0x0000000b00d07308 */ /* 0x0002a40000000800 */
[C---:B------:R-:W-:Y:S01]  /*d080*/  HMMA.16816.F32 R64, R4.reuse, R22, R108 ;  /* 0x000000160440723c */ /* 0x040fe2000000186c */
[----:B------:R-:W-:Y:S04]  /*d090*/  LDSM.16.MT88.4 R20, [R190+0x6800] ;  /* 0x00680000be14783b */ /* 0x000fe80000004200 */
[----:B------:R-:W-:Y:S03]  /*d0a0*/  LDSM.16.MT88.4 R108, [R192+0x7800] ;  /* 0x00780000c06c783b */ /* 0x000fe60000004200 */
[----:B------:R-:W-:Y:S01]  /*d0b0*/  HMMA.16816.F32 R112, R4, R24, R112 ;  /* 0x000000180470723c */ /* 0x000fe20000001870 */
[----:B-1----:R-:W-:-:S07]  /*d0c0*/  FFMA.FTZ R11, R165, c[0x0][0x23c], -R0 ;  /* 0x00008f00a50b7a23 */ /* 0x002fce0000010800 */
[C---:B------:R-:W-:Y:S01]  /*d0d0*/  HMMA.16816.F32 R124, R4.reuse, R26, R124 ;  /* 0x0000001a047c723c */ /* 0x040fe2000000187c */
[----:B------:R-:W1:Y:S01]  /*d0e0*/  LDSM.16.MT88.4 R24, [R189+0x6800] ;  /* 0x00680000bd18783b */ /* 0x000e620000004200 */
[----:B------:R5:W-:Y:S06]  /*d0f0*/  MUFU.EX2 R206, R11 ;  /* 0x0000000b00ce7308 */ /* 0x000bec0000000800 */
[C---:B------:R-:W-:Y:S08]  /*d100*/  HMMA.16816.F32 R128, R4.reuse, R28, R128 ;  /* 0x0000001c0480723c */ /* 0x040ff00000001880 */
[----:B------:R-:W-:Y:S01]  /*d110*/  HMMA.16816.F32 R140, R4, R30, R140 ;  /* 0x0000001e048c723c */ /* 0x000fe2000000188c */
[----:B-----5:R-:W-:-:S04]  /*d120*/  FFMA.FTZ R11, R172, c[0x0][0x23c], -R0 ;  /* 0x00008f00ac0b7a23 */ /* 0x020fc80000010800 */
[----:B------:R5:W-:Y:S02]  /*d130*/  MUFU.EX2 R205, R11 ;  /* 0x0000000b00cd7308 */ /* 0x000be40000000800 */
[----:B------:R-:W-:Y:S02]  /*d140*/  F2FP.PACK_AB R4, R213, R216 ;  /* 0x000000d8d504723e */ /* 0x000fe400000000ff */
[----:B----4-:R-:W-:Y:S02]  /*d150*/  F2FP.PACK_AB R5, R209, R211 ;  /* 0x000000d3d105723e */ /* 0x010fe400000000ff */
[----:B------:R-:W-:Y:S02]  /*d160*/  F2FP.PACK_AB R6, R212, R214 ;  /* 0x000000d6d406723e */ /* 0x000fe400000000ff */
[----:B--2---:R-:W-:-:S07]  /*d170*/  F2FP.PACK_AB R7, R208, R210 ;  /* 0x000000d2d007723e */ /* 0x004fce00000000ff */
[----:B---3--:R-:W-:Y:S01]  /*d180*/  HMMA.16816.F32 R48, R4, R16, R48 ;  /* 0x000000100430723c */ /* 0x008fe20000001830 */
[----:B-----5:R-:W-:-:S04]  /*d190*/  FFMA.FTZ R11, R173, c[0x0][0x23c], -R0 ;  /* 0x00008f00ad0b7a23 */ /* 0x020fc80000010800 */
[----:B------:R2:W-:Y:S03]  /*d1a0*/  MUFU.EX2 R204, R11 ;  /* 0x0000000b00cc7308 */ /* 0x0005e60000000800 */
[C---:B-1----:R-:W-:Y:S08]  /*d1b0*/  HMMA.16816.F32 R56, R4.reuse, R24, R56 ;  /* 0x000000180438723c */ /* 0x042ff00000001838 */
[----:B------:R-:W-:Y:S01]  /*d1c0*/  HMMA.16816.F32 R52, R4, R26, R52 ;  /* 0x0000001a0434723c */ /* 0x000fe20000001834 */
[----:B--2---:R-:W-:-:S07]  /*d1d0*/  FFMA.FTZ R11, R158, c[0x0][0x23c], -R10 ;  /* 0x00008f009e0b7a23 */ /* 0x004fce000001080a */
[C---:B------:R-:W-:Y:S01]  /*d1e0*/  HMMA.16816.F32 R44, R4.reuse, R18, R44 ;  /* 0x00000012042c723c */ /* 0x040fe2000000182c */
[----:B------:R1:W-:Y:S07]  /*d1f0*/  MUFU.EX2 R202, R11 ;  /* 0x0000000b00ca7308 */ /* 0x0003ee0000000800 */
[C---:B------:R-:W-:Y:S08]  /*d200*/  HMMA.16816.F32 R40, R4.reuse, R20, R40 ;  /* 0x000000140428723c */ /* 0x040ff00000001828 */
[----:B------:R-:W-:Y:S01]  /*d210*/  HMMA.16816.F32 R36, R4, R22, R36 ;  /* 0x000000160424723c */ /* 0x000fe20000001824 */
[----:B-1----:R-:W-:-:S04]  /*d220*/  FFMA.FTZ R11, R159, c[0x0][0x23c], -R10 ;  /* 0x00008f009f0b7a23 */ /* 0x002fc8000001080a */
[----:B------:R1:W2:Y:S03]  /*d230*/  MUFU.EX2 R201, R11 ;  /* 0x0000000b00c97308 */ /* 0x0002a60000000800 */
[C---:B------:R-:W-:Y:S08]  /*d240*/  HMMA.16816.F32 R32, R4.reuse, R12, R32 ;  /* 0x0000000c0420723c */ /* 0x040ff00000001820 */
[----:B------:R-:W-:Y:S01]  /*d250*/  HMMA.16816.F32 R28, R4, R14, R136 ;  /* 0x0000000e041c723c */ /* 0x000fe20000001888 */
[----:B-1----:R-:W-:-:S06]  /*d260*/  FFMA.FTZ R11, R160, c[0x0][0x23c], -R10 ;  /* 0x00008f00a00b7a23 */ /* 0x002fcc000001080a */
[----:B------:R-:W-:Y:S02]  /*d270*/  F2FP.PACK_AB R4, R207, R215 ;  /* 0x000000d7cf04723e */ /* 0x000fe400000000ff */
[----:B--2---:R-:W-:Y:S01]  /*d280*/  F2FP.PACK_AB R5, R201, R202 ;  /* 0x000000cac905723e */ /* 0x004fe200000000ff */
[----:B------:R1:W-:Y:S01]  /*d290*/  MUFU.EX2 R187, R11 ;  /* 0x0000000b00bb7308 */ /* 0x0003e20000000800 */
[----:B------:R-:W-:Y:S01]  /*d2a0*/  F2FP.PACK_AB R6, R205, R206 ;  /* 0x000000cecd06723e */ /* 0x000fe200000000ff */
        /* <DEDUP_REMOVED lines=15> */
[----:B------:R1:W-:Y:S07]  /*d3a0*/  MUFU.EX2 R170, R11 ;  /* 0x0000000b00aa7308 */ /* 0x0003ee0000000800 */
        /* <DEDUP_REMOVED lines=13> */
[----:B----4-:R-:W-:-:S05]  /*d480*/  F2FP.PACK_AB R6, R161, R164 ;  /* 0x000000a4a106723e */ /* 0x010fca00000000ff */
        /* <DEDUP_REMOVED lines=38> */
[----:B---3--:R-:W-:Y:S02]  /*d6f0*/  F2FP.PACK_AB R5, R146, R147 ;  /* 0x000000939205723e */ /* 0x008fe400000000ff */
[----:B------:R-:W-:-:S04]  /*d700*/  MOV R178, R203 ;  /* 0x000000cb00b27202 */ /* 0x000fc80000000f00 */
        /* <DEDUP_REMOVED lines=24> */
[----:B------:R-:W2:Y:S04]  /*d890*/  LDSM.16.MT88.4 R124, [R190+0x7800] ;  /* 0x00780000be7c783b */ /* 0x000ea80000004200 */
[----:B------:R-:W3:Y:S03]  /*d8a0*/  LDSM.16.MT88.4 R16, [R191+0x7800] ;  /* 0x00780000bf10783b */ /* 0x000ee60000004200 */
[----:B------:R-:W-:Y:S01]  /*d8b0*/  HMMA.16816.F32 R12, R4, R14, R140 ;  /* 0x0000000e040c723c */ /* 0x000fe2000000188c */
[----:B-1----:R-:W-:-:S06]  /*d8c0*/  FFMA.FTZ R0, R167, c[0x0][0x23c], -R8 ;  /* 0x00008f00a7007a23 */ /* 0x002fcc0000010808 */
[----:B------:R-:W-:Y:S01]  /*d8d0*/  FFMA.FTZ R6, R228, R72, R250 ;  /* 0x00000048e4067223 */ /* 0x000fe200000100fa */
[----:B------:R-:W-:Y:S01]  /*d8e0*/  F2FP.PACK_AB R140, R150, R151 ;  /* 0x00000097968c723e */ /* 0x000fe200000000ff */
[----:B------:R-:W1:Y:S01]  /*d8f0*/  MUFU.EX2 R62, R0 ;  /* 0x00000000003e7308 */ /* 0x000e620000000800 */
[----:B------:R-:W-:Y:S01]  /*d900*/  FFMA.FTZ R5, R229, R71, R220 ;  /* 0x00000047e5057223 */ /* 0x000fe200000100dc */
[----:B------:R-:W-:Y:S01]  /*d910*/  F2FP.PACK_AB R142, R148, R149 ;  /* 0x00000095948e723e */ /* 0x000fe200000000ff */
[----:B------:R-:W-:Y:S02]  /*d920*/  FFMA.FTZ R4, R230, R74, R248 ;  /* 0x0000004ae6047223 */ /* 0x000fe400000100f8 */
[----:B------:R-:W-:Y:S02]  /*d930*/  FADD.FTZ R6, R222, R6 ;  /* 0x00000006de067221 */ /* 0x000fe40000010000 */
[----:B------:R-:W-:Y:S02]  /*d940*/  FADD.FTZ R8, R219, R5 ;  /* 0x00000005db087221 */ /* 0x000fe40000010000 */
[----:B------:R-:W-:-:S02]  /*d950*/  FADD.FTZ R5, R247, R4 ;  /* 0x00000004f7057221 */ /* 0x000fc40000010000 */
[----:B------:R-:W-:-:S04]  /*d960*/  FADD.FTZ R4, R218, R8 ;  /* 0x00000008da047221 */ /* 0x000fc80000010000 */
[----:B------:R-:W-:Y:S01]  /*d970*/  FADD.FTZ R4, R217, R4 ;  /* 0x00000004d9047221 */ /* 0x000fe20000010000 */
[----:B-1----:R-:W-:Y:S01]  /*d980*/  F2FP.PACK_AB R139, R62, R63 ;  /* 0x0000003f3e8b723e */ /* 0x002fe200000000ff */
[----:B------:R-:W-:Y:S02]  /*d990*/  FFMA.FTZ R0, R169, c[0x0][0x23c], -R10 ;  /* 0x00008f00a9007a23 */ /* 0x000fe4000001080a */
[----:B------:R-:W-:Y:S02]  /*d9a0*/  FADD.FTZ R4, R202, R4 ;  /* 0x00000004ca047221 */ /* 0x000fe40000010000 */
[----:B------:R1:W-:Y:S02]  /*d9b0*/  MUFU.EX2 R61, R0 ;  /* 0x00000000003d7308 */ /* 0x0003e40000000800 */
[----:B------:R-:W-:Y:S01]  /*d9c0*/  FADD.FTZ R4, R201, R4 ;  /* 0x00000004c9047221 */ /* 0x000fe20000010000 */
[----:B------:R-:W-:Y:S01]  /*d9d0*/  HMMA.16816.F32 R80, R136, R92, R56 ;  /* 0x0000005c8850723c */ /* 0x000fe20000001838 */
[----:B------:R-:W-:-:S07]  /*d9e0*/  @P1 IADD3 R201, R246, -0x4, RZ ;  /* 0xfffffffcf6c91810 */ /* 0x000fce0007ffe0ff */
[----:B------:R-:W-:Y:S01]  /*d9f0*/  HMMA.16816.F32 R88, R136, R94, R52 ;  /* 0x0000005e8858723c */ /* 0x000fe20000001834 */
[----:B-1----:R-:W-:-:S07]  /*da00*/  FFMA.FTZ R0, R168, c[0x0][0x23c], -R10 ;  /* 0x00008f00a8007a23 */ /* 0x002fce000001080a */
[C---:B------:R-:W-:Y:S01]  /*da10*/  HMMA.16816.F32 R100, R136.reuse, R108, R48 ;  /* 0x0000006c8864723c */ /* 0x040fe20000001830 */
[----:B------:R1:W4:Y:S07]  /*da20*/  MUFU.EX2 R60, R0 ;  /* 0x00000000003c7308 */ /* 0x00032e0000000800 */
[C---:B------:R-:W-:Y:S08]  /*da30*/  HMMA.16816.F32 R104, R136.reuse, R110, R44 ;  /* 0x0000006e8868723c */ /* 0x040ff0000000182c */
[----:B--2---:R-:W-:Y:S01]  /*da40*/  HMMA.16816.F32 R116, R136, R124, R40 ;  /* 0x0000007c8874723c */ /* 0x004fe20000001828 */
[----:B-1----:R-:W-:Y:S01]  /*da50*/  FFMA.FTZ R0, R185, c[0x0][0x23c], -R10 ;  /* 0x00008f00b9007a23 */ /* 0x002fe2000001080a */
[----:B----4-:R-:W-:-:S03]  /*da60*/  F2FP.PACK_AB R141, R60, R61 ;  /* 0x0000003d3c8d723e */ /* 0x010fc600000000ff */
[----:B------:R1:W-:Y:S03]  /*da70*/  MUFU.EX2 R11, R0 ;  /* 0x00000000000b7308 */ /* 0x0003e60000000800 */
[C---:B------:R-:W-:Y:S08]  /*da80*/  HMMA.16816.F32 R120, R136.reuse, R126, R36 ;  /* 0x0000007e8878723c */ /* 0x040ff00000001824 */
[----:B---3--:R-:W-:Y:S01]  /*da90*/  HMMA.16816.F32 R132, R136, R16, R132 ;  /* 0x000000108884723c */ /* 0x008fe20000001884 */
[----:B-1----:R-:W-:-:S07]  /*daa0*/  FFMA.FTZ R0, R186, c[0x0][0x23c], -R10 ;  /* 0x00008f00ba007a23 */ /* 0x002fce000001080a */
[----:B------:R-:W-:Y:S01]  /*dab0*/  HMMA.16816.F32 R136, R136, R18, R28 ;  /* 0x000000128888723c */ /* 0x000fe2000000181c */
[----:B------:R1:W2:Y:S02]  /*dac0*/  MUFU.EX2 R9, R0 ;  /* 0x0000000000097308 */ /* 0x0002a40000000800 */
        /* <DEDUP_REMOVED lines=64> */
.L_x_1085:
[----:B------:R-:W-:-:S04]  /*ded0*/  IADD3 R201, R178, -0x1, RZ ;  /* 0xffffffffb2c97810 */ /* 0x000fc80007ffe0ff */
.L_x_1092:
[----:B------:R-:W-:-:S13]  /*dee0*/  ISETP.GE.AND P0, PT, R201, RZ, PT ;  /* 0x000000ffc900720c */ /* 0x000fda0003f06270 */
[----:B------:R-:W-:Y:S05]  /*def0*/  @!P0 BRA `(.L_x_1093) ;  /* 0x000039c000008947 */ /* 0x000fea0003800000 */
[----:B------:R-:W-:Y:S01]  /*df00*/  MOV R0, c[0x0][0x1a4] ;  /* 0x0000690000007a02 */ /* 0x000fe20000000f00 */
[----:B------:R-:W-:Y:S01]  /*df10*/  IMAD.MOV.U32 R4, RZ, RZ, c[0x0][0x198] ;  /* 0x00006600ff047624 */ /* 0x000fe200078e00ff */
[----:B------:R-:W-:Y:S01]  /*df20*/  MOV R5, c[0x0][0x1a0] ;  /* 0x0000680000057a02 */ /* 0x000fe20000000f00 */
[----:B------:R-:W-:Y:S01]  /*df30*/  IMAD.MOV.U32 R252, RZ, RZ, c[0x0][0x19c] ;  /* 0x00006700fffc7624 */ /* 0x000fe200078e00ff */
[----:B------:R-:W2:Y:S01]  /*df40*/  LDL.LU.64 R6, [R1+0x8] ;  /* 0x0000080001067983 */ /* 0x000ea20000300a00 */
[----:B------:R-:W-:Y:S01]  /*df50*/  IMAD R251, R0, 0x30, RZ ;  /* 0x0000003000fb7824 */ /* 0x000fe200078e02ff */
[C---:B------:R-:W-:Y:S01]  /*df60*/  SHF.L.U64.HI R250, R5.reuse, 0x5, R0 ;  /* 0x0000000505fa7819 */ /* 0x040fe20000010200 */
[----:B------:R-:W-:Y:S01]  /*df70*/  IMAD R0, R252, 0x30, RZ ;  /* 0x00000030fc007824 */ /* 0x000fe200078e02ff */
[----:B------:R-:W-:Y:S01]  /*df80*/  SHF.L.U64.HI R252, R4, 0x5, R252 ;  /* 0x0000000504fc7819 */ /* 0x000fe200000102fc */
[----:B------:R-:W-:Y:S01]  /*df90*/  IMAD.WIDE.U32 R248, R5, 0x30, RZ ;  /* 0x0000003005f87825 */ /* 0x000fe200078e00ff */
[----:B------:R-:W-:-:S02]  /*dfa0*/  MOV R72, R69 ;  /* 0x0000004500487202 */ /* 0x000fc40000000f00 */
[----:B------:R-:W-:Y:S01]  /*dfb0*/  MOV R74, R3 ;  /* 0x00000003004a7202 */ /* 0x000fe20000000f00 */
[----:B------:R-:W-:Y:S01]  /*dfc0*/  IMAD.WIDE.U32 R246, R4, 0x30, RZ ;  /* 0x0000003004f67825 */ /* 0x000fe200078e00ff */
[----:B------:R-:W-:Y:S01]  /*dfd0*/  IADD3 R251, R251, R249, RZ ;  /* 0x000000f9fbfb7210 */ /* 0x000fe20007ffe0ff */
[----:B------:R-:W3:Y:S01]  /*dfe0*/  LDL.LU.64 R4, [R1+0x10] ;  /* 0x0000100001047983 */ /* 0x000ee20000300a00 */
[----:B------:R-:W-:Y:S01]  /*dff0*/  ISETP.GE.AND P0, PT, R236, c[0x0][0x220], PT ;  /* 0x00008800ec007a0c */ /* 0x000fe20003f06270 */
[----:B------:R-:W-:Y:S02]  /*e000*/  IMAD.MOV.U32 R71, RZ, RZ, R70 ;  /* 0x000000ffff477224 */ /* 0x000fe400078e0046 */
[----:B------:R-:W-:Y:S02]  /*e010*/  IMAD.MOV.U32 R75, RZ, RZ, R2 ;  /* 0x000000ffff4b7224 */ /* 0x000fe400078e0002 */
[----:B------:R-:W-:Y:S01]  /*e020*/  IMAD.IADD R0, R0, 0x1, R247 ;  /* 0x0000000100007824 */ /* 0x000fe200078e02f7 */
[----:B--2---:R-:W-:-:S02]  /*e030*/  MOV R233, R7 ;  /* 0x0000000700e97202 */ /* 0x004fc40000000f00 */
[----:B---3--:R-:W-:Y:S01]  /*e040*/  MOV R232, R4 ;  /* 0x0000000400e87202 */ /* 0x008fe20000000f00 */
[----:B------:R-:W-:Y:S05]  /*e050*/  BRA `(.L_x_1094) ;  /* 0x0000035000007947 */ /* 0x000fea0003800000 */
.L_x_1096:
[----:B------:R1:W-:Y:S01]  /*e060*/  @P0 STS.128 [R200+0x4000], RZ ;  /* 0x004000ffc8000388 */ /* 0x0003e20000000c00 */
[----:B------:R-:W-:Y:S01]  /*e070*/  IADD3 R0, R201, -0x1, RZ ;  /* 0xffffffffc9007810 */ /* 0x000fe20007ffe0ff */
[----:B------:R-:W-:Y:S03]  /*e080*/  IMAD.MOV.U32 R202, RZ, RZ, c[0x0][0x198] ;  /* 0x00006600ffca7624 */ /* 0x000fe600078e00ff */
[----:B------:R-:W-:Y:S01]  /*e090*/  SHF.R.S32.HI R3, RZ, 0x1f, R0 ;  /* 0x0000001fff037819 */ /* 0x000fe20000011400 */
[----:B------:R-:W-:Y:S04]  /*e0a0*/  IMAD.WIDE.U32 R4, R0, c[0x0][0x198], RZ ;  /* 0x0000660000047a25 */ /* 0x000fe800078e00ff */
[----:B------:R-:W-:Y:S02]  /*e0b0*/  IMAD R3, R3, c[0x0][0x198], RZ ;  /* 0x0000660003037a24 */ /* 0x000fe400078e02ff */
[----:B------:R-:W-:Y:S02]  /*e0c0*/  IMAD.SHL.U32 R203, R202, 0x10, RZ ;  /* 0x00000010cacb7824 */ /* 0x000fe400078e00ff */
[----:B------:R-:W-:Y:S01]  /*e0d0*/  IMAD R3, R0, c[0x0][0x19c], R3 ;  /* 0x0000670000037a24 */ /* 0x000fe200078e0203 */
[----:B------:R-:W-:Y:S01]  /*e0e0*/  LEA R0, P3, R4, R242, 0x6 ;  /* 0x000000f204007211 */ /* 0x000fe200078630ff */
[----:B------:R-:W-:Y:S02]  /*e0f0*/  IMAD.SHL.U32 R202, R202, 0x20, RZ ;  /* 0x00000020caca7824 */ /* 0x000fe400078e00ff */
[----:B------:R-:W-:Y:S01]  /*e100*/  IMAD.IADD R3, R5, 0x1, R3 ;  /* 0x0000000105037824 */ /* 0x000fe200078e0203 */
[----:B------:R-:W-:Y:S01]  /*e110*/  @!P0 IADD3 R7, P4, R203, R0, RZ ;  /* 0x00000000cb078210 */ /* 0x000fe20007f9e0ff */
[----:B------:R-:W-:Y:S01]  /*e120*/  IMAD.MOV.U32 R203, RZ, RZ, c[0x0][0x198] ;  /* 0x00006600ffcb7624 */ /* 0x000fe200078e00ff */
[C---:B------:R-:W-:Y:S01]  /*e130*/  @!P0 IADD3 R12, P2, R0.reuse, R202, RZ ;  /* 0x000000ca000c8210 */ /* 0x040fe20007f5e0ff */
[----:B------:R-:W-:Y:S01]  /*e140*/  IMAD.MOV.U32 R202, RZ, RZ, 0x4 ;  /* 0x00000004ffca7424 */ /* 0x000fe200078e00ff */
[----:B------:R-:W-:Y:S02]  /*e150*/  @!P0 LEA R10, P6, R0, c[0x0][0x168], 0x1 ;  /* 0x00005a00000a8a11 */ /* 0x000fe400078c08ff */
[----:B------:R-:W-:Y:S02]  /*e160*/  LEA.HI.X R3, R4, R239, R3, 0x6, P3 ;  /* 0x000000ef04037211 */ /* 0x000fe400018f3403 */
[----:B------:R-:W-:Y:S02]  /*e170*/  SHF.L.U64.HI R202, R203, R202, c[0x0][0x19c] ;  /* 0x00006700cbca7619 */ /* 0x000fe400000102ca */
[--C-:B------:R-:W-:Y:S01]  /*e180*/  @!P0 LEA.HI.X R11, R0, c[0x0][0x16c], R3.reuse, 0x1, P6 ;  /* 0x00005b00000b8a11 */ /* 0x100fe200030f0c03 */
[----:B------:R-:W-:Y:S01]  /*e190*/  @!P0 IMAD.X R13, R3, 0x1, R252, P2 ;  /* 0x00000001030d8824 */ /* 0x000fe200010e06fc */
[C---:B------:R-:W-:Y:S01]  /*e1a0*/  @!P0 LEA R8, P5, R7.reuse, c[0x0][0x168], 0x1 ;  /* 0x00005a0007088a11 */ /* 0x040fe200078a08ff */
[----:B------:R-:W-:Y:S01]  /*e1b0*/  @!P0 IMAD.X R9, R202, 0x1, R3, P4 ;  /* 0x00000001ca098824 */ /* 0x000fe200020e0603 */
[----:B------:R-:W-:Y:S01]  /*e1c0*/  @!P0 LEA R6, P4, R12, c[0x0][0x168], 0x1 ;  /* 0x00005a000c068a11 */ /* 0x000fe200078808ff */
[----:B------:R-:W-:Y:S01]  /*e1d0*/  @!PT LDS RZ, [RZ] ;  /* 0x00000000fffff984 */ /* 0x000fe20000000800 */
[----:B------:R-:W-:Y:S01]  /*e1e0*/  @!PT LDS RZ, [RZ] ;  /* 0x00000000fffff984 */ /* 0x000fe20000000800 */
[----:B------:R-:W-:Y:S01]  /*e1f0*/  @!PT LDS RZ, [RZ] ;  /* 0x00000000fffff984 */ /* 0x000fe20000000800 */
[----:B------:R1:W-:Y:S01]  /*e200*/  @!P0 LDGSTS.E.BYPASS.LTC128B.128 [R200+0x4000], [R10.64] ;  /* 0x040000000ac88fae */ /* 0x0003e2000b901d46 */
[----:B------:R-:W-:Y:S01]  /*e210*/  IMAD.MOV.U32 R202, RZ, RZ, c[0x0][0x19c] ;  /* 0x00006700ffca7624 */ /* 0x000fe200078e00ff */
[----:B------:R-:W-:Y:S02]  /*e220*/  @!P0 IADD3 R5, P3, R0, R246, RZ ;  /* 0x000000f600058210 */ /* 0x000fe40007f7e0ff */
[----:B------:R1:W-:Y:S01]  /*e230*/  @P0 STS.128 [R200+0x4800], RZ ;  /* 0x004800ffc8000388 */ /* 0x0003e20000000c00 */
[----:B------:R-:W-:Y:S01]  /*e240*/  @!P0 LEA.HI.X R9, R7, c[0x0][0x16c], R9, 0x1, P5 ;  /* 0x00005b0007098a11 */ /* 0x000fe200028f0c09 */
[----:B------:R-:W-:Y:S01]  /*e250*/  IMAD R202, R202, 0x30, RZ ;  /* 0x00000030caca7824 */ /* 0x000fe200078e02ff */
[----:B------:R-:W-:Y:S02]  /*e260*/  @!P0 LEA.HI.X R7, R12, c[0x0][0x16c], R13, 0x1, P4 ;  /* 0x00005b000c078a11 */ /* 0x000fe400020f0c0d */
[----:B------:R-:W-:Y:S01]  /*e270*/  @!P0 LEA R4, P2, R5, c[0x0][0x168], 0x1 ;  /* 0x00005a0005048a11 */ /* 0x000fe200078408ff */
[----:B------:R-:W-:Y:S01]  /*e280*/  @!PT LDS RZ, [RZ] ;  /* 0x00000000fffff984 */ /* 0x000fe20000000800 */
[----:B------:R-:W-:Y:S01]  /*e290*/  @!PT LDS RZ, [RZ] ;  /* 0x00000000fffff984 */ /* 0x000fe20000000800 */
[----:B------:R-:W-:Y:S01]  /*e2a0*/  @!PT LDS RZ, [RZ] ;  /* 0x00000000fffff984 */ /* 0x000fe20000000800 */
[----:B------:R1:W-:Y:S01]  /*e2b0*/  @!P0 LDGSTS.E.BYPASS.LTC128B.128 [R200+0x4800], [R8.64] ;  /* 0x0480000008c88fae */ /* 0x0003e2000b901d46 */
[----:B------:R-:W-:Y:S03]  /*e2c0*/  IMAD.IADD R202, R202, 0x1, R247 ;  /* 0x00000001caca7824 */ /* 0x000fe600078e02f7 */
[----:B------:R1:W-:Y:S01]  /*e2d0*/  @P0 STS.128 [R200+0x5000], RZ ;  /* 0x005000ffc8000388 */ /* 0x0003e20000000c00 */
[----:B------:R-:W-:Y:S03]  /*e2e0*/  @!P0 IMAD.X R14, R3, 0x1, R202, P3 ;  /* 0x00000001030e8824 */ /* 0x000fe600018e06ca */
[----:B------:R-:W-:Y:S01]  /*e2f0*/  @!PT LDS RZ, [RZ] ;  /* 0x00000000fffff984 */ /* 0x000fe20000000800 */
[----:B------:R-:W-:Y:S01]  /*e300*/  @!PT LDS RZ, [RZ] ;  /* 0x00000000fffff984 */ /* 0x000fe20000000800 */
[----:B------:R-:W-:Y:S01]  /*e310*/  @!PT LDS RZ, [RZ] ;  /* 0x00000000fffff984 */ /* 0x000fe20000000800 */
[----:B------:R1:W-:Y:S02]  /*e320*/  @!P0 LDGSTS.E.BYPASS.LTC128B.128 [R200+0x5000], [R6.64] ;  /* 0x0500000006c88fae */ /* 0x0003e4000b901d46 */
[----:B------:R-:W-:Y:S02]  /*e330*/  @!P0 LEA.HI.X R5, R5, c[0x0][0x16c], R14, 0x1, P2 ;  /* 0x00005b0005058a11 */ /* 0x000fe400010f0c0e */
[----:B------:R1:W-:Y:S04]  /*e340*/  @P0 STS.128 [R200+0x5800], RZ ;  /* 0x005800ffc8000388 */ /* 0x0003e80000000c00 */
[----:B------:R-:W-:Y:S01]  /*e350*/  @!PT LDS RZ, [RZ] ;  /* 0x00000000fffff984 */ /* 0x000fe20000000800 */
[----:B------:R-:W-:Y:S01]  /*e360*/  @!PT LDS RZ, [RZ] ;  /* 0x00000000fffff984 */ /* 0x000fe20000000800 */
[----:B------:R-:W-:Y:S01]  /*e370*/  @!PT LDS RZ, [RZ] ;  /* 0x00000000fffff984 */ /* 0x000fe20000000800 */
[----:B------:R1:W-:Y:S04]  /*e380*/  @!P0 LDGSTS.E.BYPASS.LTC128B.128 [R200+0x5800], [R4.64] ;  /* 0x0580000004c88fae */ /* 0x0003e8000b901d46 */
[----:B------:R-:W0:Y:S01]  /*e390*/  LDGDEPBAR ;  /* 0x00000000000079af */ /* 0x000e220000000000 */
[----:B------:R-:W-:-:S05]  /*e3a0*/  BRA `(.L_x_1095) ;  /* 0x000010f000007947 */ /* 0x000fca0003800000 */
.L_x_1094:
[----:B------:R-:W-:Y:S04]  /*e3b0*/  DEPBAR.LE SB0, 0x0 ;  /* 0x000080000000791a */ /* 0x000fe80000000000 */
[----:B------:R-:W-:Y:S01]  /*e3c0*/  BAR.SYNC.DEFER_BLOCKING 0x0 ;  /* 0x0000000000007b1d */ /* 0x000fe20000010000 */
[----:B------:R-:W-:Y:S02]  /*e3d0*/  MOV R2, c[0x0][0x1a0] ;  /* 0x0000680000027a02 */ /* 0x000fe40000000f00 */
[----:B------:R-:W-:Y:S02]  /*e3e0*/  MOV R0, 0x6 ;  /* 0x0000000600007802 */ /* 0x000fe40000000f00 */
[----:B------:R-:W-:Y:S02]  /*e3f0*/  SHF.R.S32.HI R4, RZ, 0x1f, R201 ;  /* 0x0000001fff047819 */ /* 0x000fe400000114c9 */
[C---:B------:R-:W-:Y:S02]  /*e400*/  SHF.L.U64.HI R0, R2.reuse, R0, c[0x0][0x1a4] ;  /* 0x0000690002007619 */ /* 0x040fe40000010200 */
[C---:B------:R-:W-:Y:S02]  /*e410*/  SHF.L.U32 R7, R2.reuse, 0x6, RZ ;  /* 0x0000000602077819 */ /* 0x040fe400000006ff */
[----:B------:R-:W-:Y:S01]  /*e420*/  SHF.L.U32 R5, R2, 0x4, RZ ;  /* 0x0000000402057819 */ /* 0x000fe200000006ff */
[----:B------:R-:W-:Y:S01]  /*e430*/  IMAD R0, R0, R201, RZ ;  /* 0x000000c900007224 */ /* 0x000fe200078e02ff */
[----:B------:R-:W-:Y:S01]  /*e440*/  SHF.L.U32 R6, R2, 0x5, RZ ;  /* 0x0000000502067819 */ /* 0x000fe200000006ff */
[-C--:B------:R-:W-:Y:S01]  /*e450*/  IMAD.WIDE.U32 R2, R201, R7.reuse, R232 ;  /* 0x00000007c9027225 */ /* 0x080fe200078e00e8 */
[----:B------:R-:W-:Y:S03]  /*e460*/  MOV R13, 0x4 ;  /* 0x00000004000d7802 */ /* 0x000fe60000000f00 */
[----:B------:R-:W-:Y:S01]  /*e470*/  IMAD R0, R4, R7, R0 ;  /* 0x0000000704007224 */ /* 0x000fe200078e0200 */
[----:B------:R-:W-:Y:S02]  /*e480*/  @!P0 LEA R10, P6, R2, c[0x0][0x170], 0x1 ;  /* 0x00005c00020a8a11 */ /* 0x000fe400078c08ff */
[----:B------:R-:W-:Y:S02]  /*e490*/  @!P0 IADD3 R7, P4, R6, R2, RZ ;  /* 0x0000000206078210 */ /* 0x000fe40007f9e0ff */
[----:B------:R-:W-:Y:S01]  /*e4a0*/  IADD3 R0, R3, R0, RZ ;  /* 0x0000000003007210 */ /* 0x000fe20007ffe0ff */
[----:B------:R-:W-:Y:S01]  /*e4b0*/  @P0 STS.128 [R200+0x6000], RZ ;  /* 0x006000ffc8000388 */ /* 0x000fe20000000c00 */
[----:B------:R-:W-:Y:S02]  /*e4c0*/  MOV R6, c[0x0][0x1a0] ;  /* 0x0000680000067a02 */ /* 0x000fe40000000f00 */
[----:B------:R-:W-:Y:S02]  /*e4d0*/  @!P0 LEA.HI.X R11, R2, c[0x0][0x174], R0, 0x1, P6 ;  /* 0x00005d00020b8a11 */ /* 0x000fe400030f0c00 */
[----:B------:R-:W-:Y:S02]  /*e4e0*/  @!P0 IADD3 R5, P1, R5, R2, RZ ;  /* 0x0000000205058210 */ /* 0x000fe40007f3e0ff */
[----:B------:R-:W-:Y:S01]  /*e4f0*/  SHF.L.U64.HI R13, R6, R13, c[0x0][0x1a4] ;  /* 0x00006900060d7619 */ /* 0x000fe2000001020d */
[----:B------:R-:W-:Y:S01]  /*e500*/  @!PT LDS RZ, [RZ] ;  /* 0x00000000fffff984 */ /* 0x000fe20000000800 */
[----:B------:R-:W-:Y:S01]  /*e510*/  @!PT LDS RZ, [RZ] ;  /* 0x00000000fffff984 */ /* 0x000fe20000000800 */
[----:B------:R-:W-:Y:S01]  /*e520*/  @!PT LDS RZ, [RZ] ;  /* 0x00000000fffff984 */ /* 0x000fe20000000800 */
[----:B------:R1:W-:Y:S01]  /*e530*/  @!P0 LDGSTS.E.BYPASS.LTC128B.128 [R200+0x6000], [R10.64] ;  /* 0x060000000ac88fae */ /* 0x0003e2000b901d46 */
[----:B------:R-:W-:Y:S02]  /*e540*/  @!P0 LEA R8, P5, R5, c[0x0][0x170], 0x1 ;  /* 0x00005c0005088a11 */ /* 0x000fe400078a08ff */
[----:B------:R-:W-:Y:S02]  /*e550*/  @!P0 IADD3.X R3, R13, R0, RZ, P1, !PT ;  /* 0x000000000d038210 */ /* 0x000fe40000ffe4ff */
[----:B------:R-:W-:Y:S02]  /*e560*/  @!P0 LEA R6, P3, R7, c[0x0][0x170], 0x1 ;  /* 0x00005c0007068a11 */ /* 0x000fe400078608ff */
[----:B------:R-:W-:Y:S01]  /*e570*/  @!P0 LEA.HI.X R9, R5, c[0x0][0x174], R3, 0x1, P5 ;  /* 0x00005d0005098a11 */ /* 0x000fe200028f0c03 */
[----:B------:R-:W-:Y:S01]  /*e580*/  @P0 STS.128 [R200+0x6800], RZ ;  /* 0x006800ffc8000388 */ /* 0x000fe20000000c00 */
[----:B------:R-:W-:Y:S02]  /*e590*/  @!P0 IADD3.X R13, R0, R250, RZ, P4, !PT ;  /* 0x000000fa000d8210 */ /* 0x000fe400027fe4ff */
[----:B------:R-:W-:Y:S02]  /*e5a0*/  @!P0 IADD3 R12, P2, R248, R2, RZ ;  /* 0x00000002f80c8210 */ /* 0x000fe40007f5e0ff */
[----:B------:R-:W-:Y:S02]  /*e5b0*/  @!P0 LEA.HI.X R7, R7, c[0x0][0x174], R13, 0x1, P3 ;  /* 0x00005d0007078a11 */ /* 0x000fe400018f0c0d */
[----:B------:R-:W-:Y:S01]  /*e5c0*/  @!P0 LEA R4, P1, R12, c[0x0][0x170], 0x1 ;  /* 0x00005c000c048a11 */ /* 0x000fe200078208ff */
[----:B------:R-:W-:Y:S01]  /*e5d0*/  @!PT LDS RZ, [RZ] ;  /* 0x00000000fffff984 */ /* 0x000fe20000000800 */
[----:B------:R-:W-:Y:S01]  /*e5e0*/  @!PT LDS RZ, [RZ] ;  /* 0x00000000fffff984 */ /* 0x000fe20000000800 */
[----:B------:R-:W-:Y:S01]  /*e5f0*/  @!PT LDS RZ, [RZ] ;  /* 0x00000000fffff984 */ /* 0x000fe20000000800 */
[----:B------:R1:W-:Y:S01]  /*e600*/  @!P0 LDGSTS.E.BYPASS.LTC128B.128 [R200+0x6800], [R8.64] ;  /* 0x0680000008c88fae */ /* 0x0003e2000b901d46 */
[----:B------:R-:W-:Y:S04]  /*e610*/  @!P0 IADD3.X R14, R0, R251, RZ, P2, !PT ;  /* 0x000000fb000e8210 */ /* 0x000fe800017fe4ff */
[----:B------:R-:W-:Y:S02]  /*e620*/  @!P0 LEA.HI.X R5, R12, c[0x0][0x174], R14, 0x1, P1 ;  /* 0x00005d000c058a11 */ /* 0x000fe400008f0c0e */
[----:B------:R-:W-:Y:S01]  /*e630*/  ISETP.GT.AND P1, PT, R201, RZ, PT ;  /* 0x000000ffc900720c */ /* 0x000fe20003f24270 */
        /* <DEDUP_REMOVED lines=25> */
[----:B------:R-:W-:Y:S08]  /*e7d0*/  LDSM.16.M88.4 R176, [R195+0x1000] ;  /* 0x00100000c3b0783b */ /* 0x000ff00000000200 */
[----:B------:R-:W-:Y:S08]  /*e7e0*/  LDSM.16.M88.4 R180, [R195+0x1800] ;  /* 0x00180000c3b4783b */ /* 0x000ff00000000200 */
        /* <DEDUP_REMOVED lines=73> */
[----:B------:R-:W-:Y:S02]  /*ec80*/  FMUL.FTZ R18, R18, c[0x0][0x2ec] ;  /* 0x0000bb0012127a20 */ /* 0x000fe40000410000 */
[----:B------:R-:W-:Y:S01]  /*ec90*/  FMUL.FTZ R19, R19, c[0x0][0x2ec] ;  /* 0x0000bb0013137a20 */ /* 0x000fe20000410000 */
[----:B------:R4:W1:Y:S10]  /*eca0*/  MUFU.TANH R178, R7 ;  /* 0x0000000700b27308 */ /* 0x0008740000002400 */
[----:B------:R-:W1:Y:S10]  /*ecb0*/  MUFU.TANH R176, R8 ;  /* 0x0000000800b07308 */ /* 0x000e740000002400 */
[----:B------:R-:W1:Y:S01]  /*ecc0*/  MUFU.TANH R175, R9 ;  /* 0x0000000900af7308 */ /* 0x000e620000002400 */
[----:B----4-:R-:W4:Y:S09]  /*ecd0*/  LDSM.16.M88.4 R4, [R193+0x800] ;  /* 0x00080000c104783b */ /* 0x010f320000000200 */
[----:B------:R-:W1:Y:S10]  /*ece0*/  MUFU.TANH R171, R10 ;  /* 0x0000000a00ab7308 */ /* 0x000e740000002400 */
[----:B------:R5:W1:Y:S10]  /*ecf0*/  MUFU.TANH R173, R11 ;  /* 0x0000000b00ad7308 */ /* 0x000a740000002400 */
[----:B------:R1:W1:Y:S10]  /*ed00*/  MUFU.TANH R170, R15 ;  /* 0x0000000f00aa7308 */ /* 0x0002740000002400 */
[----:B------:R-:W2:Y:S01]  /*ed10*/  MUFU.TANH R172, R12 ;  /* 0x0000000c00ac7308 */ /* 0x000ea20000002400 */
[----:B-----5:R-:W5:Y:S01]  /*ed20*/  LDSM.16.M88.4 R8, [R193+0x1000] ;  /* 0x00100000c108783b */ /* 0x020f620000000200 */
[-C--:B----4-:R-:W-:Y:S08]  /*ed30*/  HMMA.16816.F32 R20, R156, R4.reuse, R20 ;  /* 0x000000049c14723c */ /* 0x090ff00000001814 */
[----:B------:R-:W4:Y:S01]  /*ed40*/  MUFU.TANH R174, R13 ;  /* 0x0000000d00ae7308 */ /* 0x000f220000002400 */
[C---:B------:R-:W-:Y:S04]  /*ed50*/  HMMA.16816.F32 R24, R76.reuse, R4, R24 ;  /* 0x000000044c18723c */ /* 0x040fe80000001818 */
[----:B-1----:R-:W-:Y:S05]  /*ed60*/  FMUL.FTZ R15, R16, c[0x0][0x2ec] ;  /* 0x0000bb00100f7a20 */ /* 0x002fea0000410000 */
[----:B------:R-:W1:Y:S01]  /*ed70*/  MUFU.TANH R169, R14 ;  /* 0x0000000e00a97308 */ /* 0x000e620000002400 */
[-C--:B------:R-:W-:Y:S08]  /*ed80*/  HMMA.16816.F32 R28, R76, R6.reuse, R28 ;  /* 0x000000064c1c723c */ /* 0x080ff0000000181c */
[C---:B------:R-:W-:Y:S01]  /*ed90*/  HMMA.16816.F32 R32, R156.reuse, R6, R32 ;  /* 0x000000069c20723c */ /* 0x040fe20000001820 */
[----:B------:R-:W1:Y:S01]  /*eda0*/  MUFU.TANH R15, R15 ;  /* 0x0000000f000f7308 */ /* 0x000e620000002400 */
[----:B------:R-:W1:Y:S01]  /*edb0*/  LDSM.16.M88.4 R4, [R193+0x1800] ;  /* 0x00180000c104783b */ /* 0x000e620000000200 */
[----:B------:R-:W-:Y:S04]  /*edc0*/  DEPBAR.LE SB0, 0x0 ;  /* 0x000080000000791a */ /* 0x000fe80000000000 */
[----:B------:R-:W-:Y:S02]  /*edd0*/  FMUL.FTZ R20, R20, c[0x0][0x2ec] ;  /* 0x0000bb0014147a20 */ /* 0x000fe40000410000 */
[----:B------:R-:W-:Y:S02]  /*ede0*/  FMUL.FTZ R21, R21, c[0x0][0x2ec] ;  /* 0x0000bb0015157a20 */ /* 0x000fe40000410000 */
[----:B------:R-:W1:Y:S01]  /*edf0*/  MUFU.TANH R17, R17 ;  /* 0x0000001100117308 */ /* 0x000e620000002400 */
        /* <DEDUP_REMOVED lines=9> */
[----:B------:R5:W2:Y:S01]  /*ee90*/  MUFU.TANH R152, R31 ;  /* 0x0000001f00987308 */ /* 0x000aa20000002400 */
        /* <DEDUP_REMOVED lines=13> */
[----:B-----5:R-:W-:Y:S01]  /*ef70*/  FMUL.FTZ R31, R33, c[0x0][0x2ec] ;  /* 0x0000bb00211f7a20 */ /* 0x020fe20000410000 */
        /* <DEDUP_REMOVED lines=10> */
[----:B------:R1:W1:Y:S03]  /*f020*/  MUFU.TANH R164, R23 ;  /* 0x0000001700a47308 */ /* 0x0002660000002400 */
        /* <DEDUP_REMOVED lines=69> */
[----:B------:R-:W1:Y:S02]  /*f480*/  MUFU.TANH R67, R67 ;  /* 0x0000004300437308 */ /* 0x000e640000002400 */
[----:B-1234-:R-:W-:-:S05]  /*f490*/  @P1 BRA `(.L_x_1096) ;  /* 0xffffebc000001947 */ /* 0x01efca000383ffff */
.L_x_1095:
[----:B------:R-:W2:Y:S02]  /*f4a0*/  S2R R0, SR_TID.X ;  /* 0x0000000000007919 */ /* 0x000ea40000002100 */
[----:B--2---:R-:W-:Y:S04]  /*f4b0*/  SHF.L.U32 R0, R0, 0x1, RZ ;  /* 0x0000000100007819 */ /* 0x004fe800000006ff */
[----:B------:R-:W-:Y:S04]  /*f4c0*/  LOP3.LUT R0, R0, 0x6, RZ, 0xc0, !PT ;  /* 0x0000000600007812 */ /* 0x000fe800078ec0ff */
[----:B------:R-:W-:Y:S04]  /*f4d0*/  LEA R0, R201, R0, 0x6 ;  /* 0x00000000c9007211 */ /* 0x000fe800078e30ff */
[----:B-1----:R-:W1:Y:S01]  /*f4e0*/  I2F R11, R0 ;  /* 0x00000000000b7306 */ /* 0x002e620000201400 */
[C---:B------:R-:W-:Y:S02]  /*f4f0*/  IADD3 R3, R0.reuse, 0x8, RZ ;  /* 0x0000000800037810 */ /* 0x040fe40007ffe0ff */
[C---:B------:R-:W-:Y:S02]  /*f500*/  IADD3 R4, R0.reuse, 0x1, RZ ;  /* 0x0000000100047810 */ /* 0x040fe40007ffe0ff */
[C---:B------:R-:W-:Y:S02]  /*f510*/  IADD3 R9, R0.reuse, 0x10, RZ ;  /* 0x0000001000097810 */ /* 0x040fe40007ffe0ff */
[C---:B------:R-:W-:Y:S02]  /*f520*/  IADD3 R16, R0.reuse, 0x29, RZ ;  /* 0x0000002900107810 */ /* 0x040fe40007ffe0ff */
[C---:B------:R-:W-:Y:S01]  /*f530*/  IADD3 R10, R0.reuse, 0x9, RZ ;  /* 0x00000009000a7810 */ /* 0x040fe20007ffe0ff */
[----:B------:R-:W2:Y:S01]  /*f540*/  I2F R3, R3 ;  /* 0x0000000300037306 */ /* 0x000ea20000201400 */
[C---:B------:R-:W-:Y:S02]  /*f550*/  IADD3 R8, R0.reuse, 0x11, RZ ;  /* 0x0000001100087810 */ /* 0x040fe40007ffe0ff */
[C---:B------:R-:W-:Y:S02]  /*f560*/  IADD3 R7, R0.reuse, 0x18, RZ ;  /* 0x0000001800077810 */ /* 0x040fe40007ffe0ff */
[C---:B------:R-:W-:Y:S02]  /*f570*/  IADD3 R5, R0.reuse, 0x20, RZ ;  /* 0x0000002000057810 */ /* 0x040fe40007ffe0ff */
[C---:B------:R-:W-:Y:S02]  /*f580*/  IADD3 R6, R0.reuse, 0x19, RZ ;  /* 0x0000001900067810 */ /* 0x040fe40007ffe0ff */
[C---:B------:R-:W-:Y:S01]  /*f590*/  IADD3 R13, R0.reuse, 0x21, RZ ;  /* 0x00000021000d7810 */ /* 0x040fe20007ffe0ff */
[----:B------:R-:W3:Y:S01]  /*f5a0*/  I2F R4, R4 ;  /* 0x0000000400047306 */ /* 0x000ee20000201400 */
[C---:B------:R-:W-:Y:S01]  /*f5b0*/  IADD3 R12, R0.reuse, 0x28, RZ ;  /* 0x00000028000c7810 */ /* 0x040fe20007ffe0ff */
[CC--:B-1----:R-:W-:Y:S02]  /*f5c0*/  FFMA.FTZ R22, R11.reuse, R68.reuse, R171 ;  /* 0x000000440b167223 */ /* 0x0c2fe400000100ab */
[CC--:B------:R-:W-:Y:S02]  /*f5d0*/  FFMA.FTZ R14, R11.reuse, R68.reuse, R179 ;  /* 0x000000440b0e7223 */ /* 0x0c0fe400000100b3 */
[CC--:B------:R-:W-:Y:S04]  /*f5e0*/  FFMA.FTZ R18, R11.reuse, R68.reuse, R177 ;  /* 0x000000440b127223 */ /* 0x0c0fe800000100b1 */
[----:B------:R-:W1:Y:S01]  /*f5f0*/  I2F R9, R9 ;  /* 0x0000000900097306 */ /* 0x000e620000201400 */
[-C--:B------:R-:W-:Y:S02]  /*f600*/  FFMA.FTZ R26, R11, R68.reuse, R176 ;  /* 0x000000440b1a7223 */ /* 0x080fe400000100b0 */
[CC--:B--2---:R-:W-:Y:S02]  /*f610*/  FFMA.FTZ R23, R3.reuse, R68.reuse, R169 ;  /* 0x0000004403177223 */ /* 0x0c4fe400000100a9 */
[CC--:B------:R-:W-:Y:S02]  /*f620*/  FFMA.FTZ R15, R3.reuse, R68.reuse, R15 ;  /* 0x00000044030f7223 */ /* 0x0c0fe4000001000f */
[CC--:B------:R-:W-:Y:S03]  /*f630*/  FFMA.FTZ R19, R3.reuse, R68.reuse, R166 ;  /* 0x0000004403137223 */ /* 0x0c0fe600000100a6 */
[----:B------:R2:W4:Y:S01]  /*f640*/  I2F R11, R16 ;  /* 0x00000010000b7306 */ /* 0x0005220000201400 */
[-C--:B------:R-:W-:Y:S01]  /*f650*/  FFMA.FTZ R27, R3, R68.reuse, R172 ;  /* 0x00000044031b7223 */ /* 0x080fe200000100ac */
[----:B------:R-:W-:Y:S01]  /*f660*/  IADD3 R3, R0, 0x31, RZ ;  /* 0x0000003100037810 */ /* 0x000fe20007ffe0ff */
[CC--:B---3--:R-:W-:Y:S02]  /*f670*/  FFMA.FTZ R20, R4.reuse, R68.reuse, R178 ;  /* 0x0000004404147223 */ /* 0x0c8fe400000100b2 */
[CC--:B------:R-:W-:Y:S02]  /*f680*/  FFMA.FTZ R24, R4.reuse, R68.reuse, R173 ;  /* 0x0000004404187223 */ /* 0x0c0fe400000100ad */
[CC--:B------:R-:W-:Y:S03]  /*f690*/  FFMA.FTZ R28, R4.reuse, R68.reuse, R175 ;  /* 0x00000044041c7223 */ /* 0x0c0fe600000100af */
[----:B------:R-:W3:Y:S01]  /*f6a0*/  I2F R10, R10 ;  /* 0x0000000a000a7306 */ /* 0x000ee20000201400 */
[CC--:B-1----:R-:W-:Y:S02]  /*f6b0*/  FFMA.FTZ R30, R9.reuse, R68.reuse, R165 ;  /* 0x00000044091e7223 */ /* 0x0c2fe400000100a5 */
[CC--:B------:R-:W-:Y:S02]  /*f6c0*/  FFMA.FTZ R33, R9.reuse, R68.reuse, R163 ;  /* 0x0000004409217223 */ /* 0x0c0fe400000100a3 */
[CC--:B------:R-:W-:Y:S05]  /*f6d0*/  FFMA.FTZ R41, R9.reuse, R68.reuse, R153 ;  /* 0x0000004409297223 */ /* 0x0c0fea0000010099 */
[----:B------:R-:W1:Y:S01]  /*f6e0*/  I2F R8, R8 ;  /* 0x0000000800087306 */ /* 0x000e620000201400 */
[-C--:B------:R-:W-:Y:S02]  /*f6f0*/  FFMA.FTZ R45, R9, R68.reuse, R162 ;  /* 0x00000044092d7223 */ /* 0x080fe400000100a2 */
[-C--:B--2---:R-:W-:Y:S01]  /*f700*/  FFMA.FTZ R16, R4, R68.reuse, R180 ;  /* 0x0000004404107223 */ /* 0x084fe200000100b4 */
[----:B------:R-:W-:Y:S01]  /*f710*/  IADD3 R4, R0, 0x30, RZ ;  /* 0x0000003000047810 */ /* 0x000fe20007ffe0ff */
[CC--:B----4-:R-:W-:Y:S02]  /*f720*/  FFMA.FTZ R157, R11.reuse, R68.reuse, R37 ;  /* 0x000000440b9d7223 */ /* 0x0d0fe40000010025 */
[-C--:B------:R-:W-:Y:S03]  /*f730*/  FFMA.FTZ R153, R11, R68.reuse, R47 ;  /* 0x000000440b997223 */ /* 0x080fe6000001002f */
[----:B------:R-:W2:Y:S01]  /*f740*/  I2F R9, R3 ;  /* 0x0000000300097306 */ /* 0x000ea20000201400 */
[CC--:B---3--:R-:W-:Y:S02]  /*f750*/  FFMA.FTZ R21, R10.reuse, R68.reuse, R168 ;  /* 0x000000440a157223 */ /* 0x0c8fe400000100a8 */
[CC--:B------:R-:W-:Y:S02]  /*f760*/  FFMA.FTZ R17, R10.reuse, R68.reuse, R17 ;  /* 0x000000440a117223 */ /* 0x0c0fe40000010011 */
[CC--:B------:R-:W-:Y:S05]  /*f770*/  FFMA.FTZ R25, R10.reuse, R68.reuse, R170 ;  /* 0x000000440a197223 */ /* 0x0c0fea00000100aa */
[----:B------:R-:W3:Y:S01]  /*f780*/  I2F R4, R4 ;  /* 0x0000000400047306 */ /* 0x000ee20000201400 */
[-C--:B------:R-:W-:Y:S02]  /*f790*/  FFMA.FTZ R29, R10, R68.reuse, R174 ;  /* 0x000000440a1d7223 */ /* 0x080fe400000100ae */
[CC--:B-1----:R-:W-:Y:S02]  /*f7a0*/  FFMA.FTZ R10, R8.reuse, R68.reuse, R167 ;  /* 0x00000044080a7223 */ /* 0x0c2fe400000100a7 */
[CC--:B------:R-:W-:Y:S02]  /*f7b0*/  FFMA.FTZ R34, R8.reuse, R68.reuse, R164 ;  /* 0x0000004408227223 */ /* 0x0c0fe400000100a4 */
[CC--:B------:R-:W-:Y:S03]  /*f7c0*/  FFMA.FTZ R46, R8.reuse, R68.reuse, R161 ;  /* 0x00000044082e7223 */ /* 0x0c0fe600000100a1 */
[----:B------:R-:W1:Y:S01]  /*f7d0*/  I2F R7, R7 ;  /* 0x0000000700077306 */ /* 0x000e620000201400 */
[-C--:B------:R-:W-:Y:S01]  /*f7e0*/  FFMA.FTZ R42, R8, R68.reuse, R155 ;  /* 0x00000044082a7223 */ /* 0x080fe2000001009b */
[C---:B------:R-:W-:Y:S01]  /*f7f0*/  IADD3 R8, R0.reuse, 0x38, RZ ;  /* 0x0000003800087810 */ /* 0x040fe20007ffe0ff */
[CC--:B--2---:R-:W-:Y:S01]  /*f800*/  FFMA.FTZ R177, R9.reuse, R68.reuse, R53 ;  /* 0x0000004409b17223 */ /* 0x0c4fe20000010035 */
[----:B------:R-:W-:Y:S01]  /*f810*/  IADD3 R3, R0, 0x39, RZ ;  /* 0x0000003900037810 */ /* 0x000fe20007ffe0ff */
[CC--:B------:R-:W-:Y:S01]  /*f820*/  FFMA.FTZ R211, R9.reuse, R68.reuse, R55 ;  /* 0x0000004409d37223 */ /* 0x0c0fe20000010037 */
[----:B------:R-:W-:Y:S01]  /*f830*/  FMNMX.FTZ R0, R14, R71, !PT ;  /* 0x000000470e007209 */ /* 0x000fe20007810000 */
[CC--:B------:R-:W-:Y:S03]  /*f840*/  FFMA.FTZ R225, R9.reuse, R68.reuse, R59 ;  /* 0x0000004409e17223 */ /* 0x0c0fe6000001003b */
[----:B------:R-:W2:Y:S01]  /*f850*/  I2F R5, R5 ;  /* 0x0000000500057306 */ /* 0x000ea20000201400 */
[-C--:B------:R-:W-:Y:S02]  /*f860*/  FFMA.FTZ R210, R9, R68.reuse, R77 ;  /* 0x0000004409d27223 */ /* 0x080fe4000001004d */
[CC--:B---3--:R-:W-:Y:S02]  /*f870*/  FFMA.FTZ R176, R4.reuse, R68.reuse, R52 ;  /* 0x0000004404b07223 */ /* 0x0c8fe40000010034 */
[CC--:B------:R-:W-:Y:S02]  /*f880*/  FFMA.FTZ R213, R4.reuse, R68.reuse, R54 ;  /* 0x0000004404d57223 */ /* 0x0c0fe40000010036 */
[----:B------:R-:W-:Y:S01]  /*f890*/  LDSM.16.MT88.4 R52, [R190+0x6000] ;  /* 0x00600000be34783b */ /* 0x000fe20000004200 */
[CC--:B------:R-:W-:Y:S02]  /*f8a0*/  FFMA.FTZ R226, R4.reuse, R68.reuse, R58 ;  /* 0x0000004404e27223 */ /* 0x0c0fe4000001003a */
[----:B------:R-:W3:Y:S01]  /*f8b0*/  I2F R6, R6 ;  /* 0x0000000600067306 */ /* 0x000ee20000201400 */
[----:B------:R-:W-:Y:S01]  /*f8c0*/  FFMA.FTZ R227, R4, R68, R56 ;  /* 0x0000004404e37223 */ /* 0x000fe20000010038 */
[----:B------:R-:W-:Y:S02]  /*f8d0*/  FMNMX.FTZ R4, R16, R0, !PT ;  /* 0x0000000010047209 */ /* 0x000fe40007810000 */
[----:B------:R-:W-:Y:S01]  /*f8e0*/  FMNMX.FTZ R0, R18, R72, !PT ;  /* 0x0000004812007209 */ /* 0x000fe20007810000 */
[CC--:B-1----:R-:W-:Y:S02]  /*f8f0*/  FFMA.FTZ R32, R7.reuse, R68.reuse, R32 ;  /* 0x0000004407207223 */ /* 0x0c2fe40000010020 */
[-C--:B------:R-:W-:Y:S02]  /*f900*/  FFMA.FTZ R35, R7, R68.reuse, R149 ;  /* 0x0000004407237223 */ /* 0x080fe40000010095 */
[-C--:B------:R-:W-:Y:S01]  /*f910*/  FFMA.FTZ R149, R11, R68.reuse, R51 ;  /* 0x000000440b957223 */ /* 0x080fe20000010033 */
[----:B------:R-:W1:Y:S01]  /*f920*/  I2F R13, R13 ;  /* 0x0000000d000d7306 */ /* 0x000e620000201400 */
[CC--:B------:R-:W-:Y:S02]  /*f930*/  FFMA.FTZ R43, R7.reuse, R68.reuse, R151 ;  /* 0x00000044072b7223 */ /* 0x0c0fe40000010097 */
[-C--:B------:R-:W-:Y:S02]  /*f940*/  FFMA.FTZ R57, R7, R68.reuse, R154 ;  /* 0x0000004407397223 */ /* 0x080fe4000001009a */
[CC--:B--2---:R-:W-:Y:S02]  /*f950*/  FFMA.FTZ R146, R5.reuse, R68.reuse, R146 ;  /* 0x0000004405927223 */ /* 0x0c4fe40000010092 */
[CC--:B------:R-:W-:Y:S02]  /*f960*/  FFMA.FTZ R155, R5.reuse, R68.reuse, R144 ;  /* 0x00000044059b7223 */ /* 0x0c0fe40000010090 */
[CC--:B------:R-:W-:Y:S01]  /*f970*/  FFMA.FTZ R61, R5.reuse, R68.reuse, R148 ;  /* 0x00000044053d7223 */ /* 0x0c0fe20000010094 */
[----:B------:R-:W2:Y:S01]  /*f980*/  I2F R12, R12 ;  /* 0x0000000c000c7306 */ /* 0x000ea20000201400 */
[----:B------:R-:W-:Y:S01]  /*f990*/  FFMA.FTZ R151, R5, R68, R70 ;  /* 0x0000004405977223 */ /* 0x000fe20000010046 */
[----:B------:R-:W-:Y:S01]  /*f9a0*/  FMNMX.FTZ R5, R15, R4, !PT ;  /* 0x000000040f057209 */ /* 0x000fe20007810000 */
[----:B---3--:R-:W-:Y:S01]  /*f9b0*/  FFMA.FTZ R44, R6, R68, R152 ;  /* 0x00000044062c7223 */ /* 0x008fe20000010098 */
[----:B------:R-:W-:Y:S01]  /*f9c0*/  FMNMX.FTZ R4, R20, R0, !PT ;  /* 0x0000000014047209 */ /* 0x000fe20007810000 */
[CC--:B------:R-:W-:Y:S01]  /*f9d0*/  FFMA.FTZ R31, R6.reuse, R68.reuse, R31 ;  /* 0x00000044061f7223 */ /* 0x0c0fe2000001001f */
[----:B------:R-:W-:Y:S01]  /*f9e0*/  FMNMX.FTZ R5, R17, R5, !PT ;  /* 0x0000000511057209 */ /* 0x000fe20007810000 */
[C---:B------:R-:W-:Y:S01]  /*f9f0*/  FFMA.FTZ R40, R6.reuse, R68, R150 ;  /* 0x0000004406287223 */ /* 0x040fe20000010096 */
[----:B------:R-:W-:Y:S02]  /*fa00*/  FMNMX.FTZ R4, R19, R4, !PT ;  /* 0x0000000413047209 */ /* 0x000fe40007810000 */
[----:B------:R-:W3:Y:S01]  /*fa10*/  I2F R8, R8 ;  /* 0x0000000800087306 */ /* 0x000ee20000201400 */
[----:B------:R-:W-:Y:S01]  /*fa20*/  FFMA.FTZ R60, R6, R68, R160 ;  /* 0x00000044063c7223 */ /* 0x000fe200000100a0 */
[----:B------:R-:W-:Y:S02]  /*fa30*/  FMNMX.FTZ R6, R30, R5, !PT ;  /* 0x000000051e067209 */ /* 0x000fe40007810000 */
[----:B------:R-:W-:Y:S01]  /*fa40*/  FMNMX.FTZ R5, R21, R4, !PT ;  /* 0x0000000415057209 */ /* 0x000fe20007810000 */
[C---:B-1----:R-:W-:Y:S01]  /*fa50*/  FFMA.FTZ R62, R13.reuse, R68, R147 ;  /* 0x000000440d3e7223 */ /* 0x042fe20000010093 */
[----:B------:R-:W-:Y:S01]  /*fa60*/  FMNMX.FTZ R6, R10, R6, !PT ;  /* 0x000000060a067209 */ /* 0x000fe20007810000 */
[----:B------:R-:W-:Y:S01]  /*fa70*/  FFMA.FTZ R147, R13, R68, R145 ;  /* 0x000000440d937223 */ /* 0x000fe20000010091 */
[----:B------:R-:W-:Y:S01]  /*fa80*/  FMNMX.FTZ R0, R22, R74, !PT ;  /* 0x0000004a16007209 */ /* 0x000fe20007810000 */
[----:B------:R-:W-:Y:S01]  /*fa90*/  FFMA.FTZ R145, R11, R68, R49 ;  /* 0x000000440b917223 */ /* 0x000fe20000010031 */
[----:B------:R-:W1:Y:S01]  /*faa0*/  I2F R3, R3 ;  /* 0x0000000300037306 */ /* 0x000e620000201400 */
[----:B------:R-:W-:Y:S01]  /*fab0*/  FMNMX.FTZ R6, R32, R6, !PT ;  /* 0x0000000620067209 */ /* 0x000fe20007810000 */
[-C--:B------:R-:W-:Y:S01]  /*fac0*/  FFMA.FTZ R150, R13, R68.reuse, R69 ;  /* 0x000000440d967223 */ /* 0x080fe20000010045 */
[----:B------:R-:W-:Y:S01]  /*fad0*/  FMNMX.FTZ R5, R33, R5, !PT ;  /* 0x0000000521057209 */ /* 0x000fe20007810000 */
[C---:B--2---:R-:W-:Y:S01]  /*fae0*/  FFMA.FTZ R79, R12.reuse, R68, R48 ;  /* 0x000000440c4f7223 */ /* 0x044fe20000010030 */
        /* <DEDUP_REMOVED lines=9> */
[----:B---3--:R-:W-:Y:S01]  /*fb80*/  FFMA.FTZ R180, R8, R68, R64 ;  /* 0x0000004408b47223 */ /* 0x008fe20000010040 */
[----:B------:R-:W-:Y:S01]  /*fb90*/  FMNMX.FTZ R70, R62, R70, !PT ;  /* 0x000000463e467209 */ /* 0x000fe20007810000 */
[----:B------:R-:W-:Y:S01]  /*fba0*/  FFMA.FTZ R219, R8, R68, R66 ;  /* 0x0000004408db7223 */ /* 0x000fe20000010042 */
[----:B------:R-:W-:Y:S01]  /*fbb0*/  FMNMX.FTZ R0, R24, R0, !PT ;  /* 0x0000000018007209 */ /* 0x000fe20007810000 */
[CC--:B------:R-:W-:Y:S01]  /*fbc0*/  FFMA.FTZ R76, R8.reuse, R68.reuse, R76 ;  /* 0x00000044084c7223 */ /* 0x0c0fe2000001004c */
[----:B------:R-:W-:Y:S01]  /*fbd0*/  FMNMX.FTZ R5, R35, R5, !PT ;  /* 0x0000000523057209 */ /* 0x000fe20007810000 */
[----:B------:R-:W-:Y:S01]  /*fbe0*/  FFMA.FTZ R216, R8, R68, R78 ;  /* 0x0000004408d87223 */ /* 0x000fe2000001004e */
[----:B------:R-:W-:Y:S02]  /*fbf0*/  FMNMX.FTZ R4, R27, R4, !PT ;  /* 0x000000041b047209 */ /* 0x000fe40007810000 */
[----:B------:R-:W-:Y:S01]  /*fc00*/  FMNMX.FTZ R70, R79, R70, !PT ;  /* 0x000000464f467209 */ /* 0x000fe20007810000 */
[----:B-1----:R-:W-:Y:S01]  /*fc10*/  FFMA.FTZ R179, R3, R68, R65 ;  /* 0x0000004403b37223 */ /* 0x002fe20000010041 */
[----:B------:R-:W-:Y:S01]  /*fc20*/  FMNMX.FTZ R0, R23, R0, !PT ;  /* 0x0000000017007209 */ /* 0x000fe20007810000 */
[CC--:B------:R-:W-:Y:S01]  /*fc30*/  FFMA.FTZ R218, R3.reuse, R68.reuse, R67 ;  /* 0x0000004403da7223 */ /* 0x0c0fe20000010043 */
[----:B------:R-:W-:Y:S01]  /*fc40*/  FMNMX.FTZ R5, R40, R5, !PT ;  /* 0x0000000528057209 */ /* 0x000fe20007810000 */
[----:B------:R-:W-:Y:S01]  /*fc50*/  FFMA.FTZ R77, R3, R68, R2 ;  /* 0x00000044034d7223 */ /* 0x000fe20000010002 */
[----:B------:R-:W-:Y:S01]  /*fc60*/  FMNMX.FTZ R4, R29, R4, !PT ;  /* 0x000000041d047209 */ /* 0x000fe20007810000 */
[----:B------:R-:W-:Y:S01]  /*fc70*/  FFMA.FTZ R222, R3, R68, R38 ;  /* 0x0000004403de7223 */ /* 0x000fe20000010026 */
        /* <DEDUP_REMOVED lines=35> */
[----:B-1----:R-:W-:Y:S02]  /*feb0*/  FMNMX.FTZ R70, R70, R5, !PT ;  /* 0x0000000546467209 */ /* 0x002fe40007810000 */
[----:B------:R-:W-:Y:S02]  /*fec0*/  FMNMX.FTZ R0, R76, R0, !PT ;  /* 0x000000004c007209 */ /* 0x000fe40007810000 */
[----:B------:R-:W-:Y:S02]  /*fed0*/  FMNMX.FTZ R4, R227, R4, !PT ;  /* 0x00000004e3047209 */ /* 0x000fe40007810000 */
[----:B------:R-:W-:Y:S01]  /*fee0*/  FMNMX.FTZ R0, R77, R0, !PT ;  /* 0x000000004d007209 */ /* 0x000fe20007810000 */
[----:B------:R-:W1:Y:S01]  /*fef0*/  SHFL.BFLY PT, R6, R70, 0x1, 0x1f ;  /* 0x0c201f0046067f89 */ /* 0x000e6200000e0000 */
[----:B------:R-:W-:Y:S04]  /*ff00*/  FMNMX.FTZ R4, R210, R4, !PT ;  /* 0x00000004d2047209 */ /* 0x000fe80007810000 */
[----:B------:R-:W-:Y:S03]  /*ff10*/  FMNMX.FTZ R4, R216, R4, !PT ;  /* 0x00000004d8047209 */ /* 0x000fe60007810000 */
[----:B------:R-:W3:Y:S01]  /*ff20*/  SHFL.BFLY PT, R2, R0, 0x2, 0x1f ;  /* 0x0c401f0000027f89 */ /* 0x000ee200000e0000 */
[----:B------:R-:W-:Y:S02]  /*ff30*/  FMNMX.FTZ R4, R222, R4, !PT ;  /* 0x00000004de047209 */ /* 0x000fe40007810000 */
[----:B--2---:R-:W-:Y:S05]  /*ff40*/  FMNMX.FTZ R69, R69, R7, !PT ;  /* 0x0000000745457209 */ /* 0x004fea0007810000 */
[----:B------:R-:W2:Y:S01]  /*ff50*/  SHFL.BFLY PT, R5, R4, 0x2, 0x1f ;  /* 0x0c401f0004057f89 */ /* 0x000ea200000e0000 */
[----:B-1----:R-:W-:Y:S07]  /*ff60*/  FMNMX.FTZ R70, R70, R6, !PT ;  /* 0x0000000646467209 */ /* 0x002fee0007810000 */
[----:B------:R-:W1:Y:S01]  /*ff70*/  SHFL.BFLY PT, R7, R69, 0x1, 0x1f ;  /* 0x0c201f0045077f89 */ /* 0x000e6200000e0000 */
[----:B------:R-:W-:Y:S02]  /*ff80*/  FSETP.NEU.FTZ.AND P2, PT, R70, -INF , PT ;  /* 0xff8000004600780b */ /* 0x000fe40003f5d000 */
[----:B---3--:R-:W-:Y:S01]  /*ff90*/  FMNMX.FTZ R2, R0, R2, !PT ;  /* 0x0000000200027209 */ /* 0x008fe20007810000 */
[----:B------:R-:W-:Y:S04]  /*ffa0*/  FADD.FTZ R0, -R70, R71 ;  /* 0x0000004746007221 */ /* 0x000fe80000010100 */
[----:B------:R-:W-:Y:S01]  /*ffb0*/  FMUL.FTZ R0, R0, c[0x0][0x23c] ;  /* 0x00008f0000007a20 */ /* 0x000fe20000410000 */
[----:B------:R-:W3:Y:S03]  /*ffc0*/  SHFL.BFLY PT, R3, R2, 0x1, 0x1f ;  /* 0x0c201f0002037f89 */ /* 0x000ee600000e0000 */
[----:B------:R4:W5:Y:S01]  /*ffd0*/  MUFU.EX2 R73, R0 ;  /* 0x0000000000497308 */ /* 0x0009620000000800 */
[----:B--2---:R-:W-:Y:S05]  /*ffe0*/  FMNMX.FTZ R4, R4, R5, !PT ;  /* 0x0000000504047209 */ /* 0x004fea0007810000 */
[----:B------:R-:W2:Y:S01]  /*fff0*/  SHFL.BFLY PT, R5, R4, 0x1, 0x1f ;  /* 0x0c201f0004057f89 */ /* 0x000ea200000e0000 */
[----:B-1----:R-:W-:Y:S02]  /*10000*/  FMNMX.FTZ R69, R69, R7, !PT ;  /* 0x0000000745457209 */ /* 0x002fe40007810000 */
[----:B---3--:R-:W-:Y:S03]  /*10010*/  FMNMX.FTZ R3, R2, R3, !PT ;  /* 0x0000000302037209 */ /* 0x008fe60007810000 */
[----:B----4-:R-:W-:Y:S02]  /*10020*/  FADD.FTZ R0, -R69, R72 ;  /* 0x0000004845007221 */ /* 0x010fe40000010100 */
[----:B------:R-:W-:Y:S02]  /*10030*/  FMUL.FTZ R78, R3, c[0x0][0x23c] ;  /* 0x00008f00034e7a20 */ /* 0x000fe40000410000 */
[----:B------:R-:W-:Y:S02]  /*10040*/  FMUL.FTZ R0, R0, c[0x0][0x23c] ;  /* 0x00008f0000007a20 */ /* 0x000fe40000410000 */
[----:B-----5:R-:W-:Y:S01]  /*10050*/  FMUL.FTZ R48, R73, R124 ;  /* 0x0000007c49307220 */ /* 0x020fe20000410000 */
[----:B--2---:R-:W-:Y:S01]  /*10060*/  FMNMX.FTZ R2, R4, R5, !PT ;  /* 0x0000000504027209 */ /* 0x004fe20007810000 */
[----:B------:R1:W2:Y:S04]  /*10070*/  MUFU.EX2 R72, R0 ;  /* 0x0000000000487308 */ /* 0x0002a80000000800 */
[----:B------:R-:W-:Y:S02]  /*10080*/  FMUL.FTZ R144, R2, c[0x0][0x23c] ;  /* 0x00008f0002907a20 */ /* 0x000fe40000410000 */
[----:B-1----:R-:W-:Y:S02]  /*10090*/  FADD.FTZ R0, -R3, R74 ;  /* 0x0000004a03007221 */ /* 0x002fe40000010100 */
[----:B------:R-:W-:Y:S02]  /*100a0*/  FMUL.FTZ R74, R70, c[0x0][0x23c] ;  /* 0x00008f00464a7a20 */ /* 0x000fe40000410000 */
[----:B------:R-:W-:Y:S02]  /*100b0*/  FMUL.FTZ R0, R0, c[0x0][0x23c] ;  /* 0x00008f0000007a20 */ /* 0x000fe40000410000 */
[----:B--2---:R-:W-:Y:S01]  /*100c0*/  FMUL.FTZ R50, R72, R126 ;  /* 0x0000007e48327220 */ /* 0x004fe20000410000 */
[----:B------:R-:W-:Y:S01]  /*100d0*/  FSEL R74, R74, RZ, P2 ;  /* 0x000000ff4a4a7208 */ /* 0x000fe20001000000 */
[----:B------:R1:W2:Y:S01]  /*100e0*/  MUFU.EX2 R71, R0 ;  /* 0x0000000000477308 */ /* 0x0002a20000000800 */
[----:B------:R-:W-:Y:S01]  /*100f0*/  FSETP.NEU.FTZ.AND P2, PT, R69, -INF , PT ;  /* 0xff8000004500780b */ /* 0x000fe20003f5d000 */
[----:B------:R-:W-:Y:S02]  /*10100*/  FMUL.FTZ R51, R72, R127 ;  /* 0x0000007f48337220 */ /* 0x000fe40000410000 */
[--C-:B------:R-:W-:Y:S02]  /*10110*/  FFMA.FTZ R4, R14, c[0x0][0x23c], -R74.reuse ;  /* 0x00008f000e047a23 */ /* 0x100fe4000001084a */
[--C-:B------:R-:W-:Y:S02]  /*10120*/  FFMA.FTZ R5, R17, c[0x0][0x23c], -R74.reuse ;  /* 0x00008f0011057a23 */ /* 0x100fe4000001084a */
[--C-:B------:R-:W-:Y:S02]  /*10130*/  FFMA.FTZ R7, R32, c[0x0][0x23c], -R74.reuse ;  /* 0x00008f0020077a23 */ /* 0x100fe4000001084a */
[----:B------:R3:W-:Y:S01]  /*10140*/  MUFU.EX2 R220, R4 ;  /* 0x0000000400dc7308 */ /* 0x0007e20000000800 */
[----:B------:R-:W-:Y:S02]  /*10150*/  FMUL.FTZ R32, R73, R108 ;  /* 0x0000006c49207220 */ /* 0x000fe40000410000 */
[--C-:B------:R-:W-:Y:S02]  /*10160*/  FFMA.FTZ R12, R31, c[0x0][0x23c], -R74.reuse ;  /* 0x00008f001f0c7a23 */ /* 0x100fe4000001084a */
[--C-:B------:R-:W-:Y:S05]  /*10170*/  FFMA.FTZ R79, R79, c[0x0][0x23c], -R74.reuse ;  /* 0x00008f004f4f7a23 */ /* 0x100fea000001084a */
[----:B------:R4:W-:Y:S01]  /*10180*/  MUFU.EX2 R224, R5 ;  /* 0x0000000500e07308 */ /* 0x0009e20000000800 */
[----:B-1----:R-:W-:Y:S02]  /*10190*/  FADD.FTZ R0, -R2, R75 ;  /* 0x0000004b02007221 */ /* 0x002fe40000010100 */
[----:B------:R-:W-:Y:S02]  /*101a0*/  FMUL.FTZ R75, R69, c[0x0][0x23c] ;  /* 0x00008f00454b7a20 */ /* 0x000fe40000410000 */
[----:B--2---:R-:W-:Y:S05]  /*101b0*/  FMUL.FTZ R11, R71, R83 ;  /* 0x00000053470b7220 */ /* 0x004fea0000410000 */
[----:B------:R1:W-:Y:S01]  /*101c0*/  MUFU.EX2 R206, R7 ;  /* 0x0000000700ce7308 */ /* 0x0003e20000000800 */
[----:B------:R-:W-:Y:S01]  /*101d0*/  FSEL R75, R75, RZ, P2 ;  /* 0x000000ff4b4b7208 */ /* 0x000fe20001000000 */
[----:B------:R-:W-:Y:S01]  /*101e0*/  FMUL.FTZ R14, R71, R90 ;  /* 0x0000005a470e7220 */ /* 0x000fe20000410000 */
[----:B------:R-:W-:Y:S01]  /*101f0*/  FSETP.NEU.FTZ.AND P2, PT, R3, -INF , PT ;  /* 0xff8000000300780b */ /* 0x000fe20003f5d000 */
[----:B---3--:R-:W-:Y:S02]  /*10200*/  FFMA.FTZ R4, R16, c[0x0][0x23c], -R74 ;  /* 0x00008f0010047a23 */ /* 0x008fe4000001084a */
[--C-:B------:R-:W-:Y:S01]  /*10210*/  FFMA.FTZ R6, R21, c[0x0][0x23c], -R75.reuse ;  /* 0x00008f0015067a23 */ /* 0x100fe2000001084b */
[----:B------:R-:W-:Y:S01]  /*10220*/  FSEL R78, R78, RZ, P2 ;  /* 0x000000ff4e4e7208 */ /* 0x000fe20001000000 */
[----:B------:R-:W-:Y:S01]  /*10230*/  FMUL.FTZ R16, R73, R92 ;  /* 0x0000005c49107220 */ /* 0x000fe20000410000 */
[----:B------:R-:W-:Y:S01]  /*10240*/  FSETP.NEU.FTZ.AND P2, PT, R2, -INF , PT ;  /* 0xff8000000200780b */ /* 0x000fe20003f5d000 */
[----:B------:R2:W-:Y:S01]  /*10250*/  MUFU.EX2 R221, R4 ;  /* 0x0000000400dd7308 */ /* 0x0005e20000000800 */
[--C-:B------:R-:W-:Y:S02]  /*10260*/  FFMA.FTZ R17, R34, c[0x0][0x23c], -R75.reuse ;  /* 0x00008f0022117a23 */ /* 0x100fe4000001084b */
[----:B------:R-:W-:Y:S01]  /*10270*/  FSEL R144, R144, RZ, P2 ;  /* 0x000000ff90907208 */ /* 0x000fe20001000000 */
[--C-:B----4-:R-:W-:Y:S02]  /*10280*/  FFMA.FTZ R5, R22, c[0x0][0x23c], -R78.reuse ;  /* 0x00008f0016057a23 */ /* 0x110fe4000001084e */
[----:B------:R-:W-:Y:S02]  /*10290*/  FMUL.FTZ R34, R72, R110 ;  /* 0x0000006e48227220 */ /* 0x000fe40000410000 */
[----:B------:R-:W-:Y:S02]  /*102a0*/  FFMA.FTZ R76, R76, c[0x0][0x23c], -R78 ;  /* 0x00008f004c4c7a23 */ /* 0x000fe4000001084e */
[----:B------:R3:W-:Y:S01]  /*102b0*/  MUFU.EX2 R217, R6 ;  /* 0x0000000600d97308 */ /* 0x0007e20000000800 */
[----:B------:R-:W-:Y:S02]  /*102c0*/  FFMA.FTZ R49, R46, c[0x0][0x23c], -R144 ;  /* 0x00008f002e317a23 */ /* 0x000fe40000010890 */
[----:B------:R-:W-:Y:S02]  /*102d0*/  FMUL.FTZ R0, R0, c[0x0][0x23c] ;  /* 0x00008f0000007a20 */ /* 0x000fe40000410000 */
[----:B-1----:R-:W-:Y:S02]  /*102e0*/  FMUL.FTZ R7, R72, R87 ;  /* 0x0000005748077220 */ /* 0x002fe40000410000 */
[C---:B------:R-:W-:Y:S02]  /*102f0*/  FMUL.FTZ R59, R71.reuse, R135 ;  /* 0x00000087473b7220 */ /* 0x040fe40000410000 */
[C---:B------:R-:W-:Y:S01]  /*10300*/  FMUL.FTZ R31, R71.reuse, R107 ;  /* 0x0000006b471f7220 */ /* 0x040fe20000410000 */
[----:B------:R1:W-:Y:S01]  /*10310*/  MUFU.EX2 R187, R5 ;  /* 0x0000000500bb7308 */ /* 0x0003e20000000800 */
[C---:B------:R-:W-:Y:S02]  /*10320*/  FMUL.FTZ R58, R71.reuse, R134 ;  /* 0x00000086473a7220 */ /* 0x040fe40000410000 */
[----:B------:R-:W-:Y:S02]  /*10330*/  FMUL.FTZ R46, R71, R122 ;  /* 0x0000007a472e7220 */ /* 0x000fe40000410000 */
[----:B--2---:R-:W-:Y:S02]  /*10340*/  FFMA.FTZ R4, R15, c[0x0][0x23c], -R74 ;  /* 0x00008f000f047a23 */ /* 0x004fe4000001084a */
[C---:B------:R-:W-:Y:S02]  /*10350*/  FMUL.FTZ R15, R71.reuse, R91 ;  /* 0x0000005b470f7220 */ /* 0x040fe40000410000 */
[C---:B------:R-:W-:Y:S01]  /*10360*/  FMUL.FTZ R47, R71.reuse, R123 ;  /* 0x0000007b472f7220 */ /* 0x040fe20000410000 */
[----:B------:R2:W4:Y:S01]  /*10370*/  MUFU.EX2 R223, R4 ;  /* 0x0000000400df7308 */ /* 0x0005220000000800 */
[C---:B------:R-:W-:Y:S02]  /*10380*/  FMUL.FTZ R63, R71.reuse, R139 ;  /* 0x0000008b473f7220 */ /* 0x040fe40000410000 */
[--C-:B------:R-:W-:Y:S02]  /*10390*/  FFMA.FTZ R56, R60, c[0x0][0x23c], -R144.reuse ;  /* 0x00008f003c387a23 */ /* 0x100fe40000010890 */
[----:B---3--:R-:W-:Y:S02]  /*103a0*/  FFMA.FTZ R6, R26, c[0x0][0x23c], -R144 ;  /* 0x00008f001a067a23 */ /* 0x008fe40000010890 */
[----:B------:R-:W-:Y:S02]  /*103b0*/  FMUL.FTZ R26, R71, R102 ;  /* 0x00000066471a7220 */ /* 0x000fe40000410000 */
[----:B------:R-:W-:Y:S01]  /*103c0*/  FFMA.FTZ R60, R61, c[0x0][0x23c], -R74 ;  /* 0x00008f003d3c7a23 */ /* 0x000fe2000001084a */
[----:B------:R3:W-:Y:S01]  /*103d0*/  MUFU.EX2 R184, R6 ;  /* 0x0000000600b87308 */ /* 0x0007e20000000800 */
[----:B-1----:R-:W-:Y:S09]  /*103e0*/  FMUL.FTZ R5, R73, R85 ;  /* 0x0000005549057220 */ /* 0x002ff20000410000 */
[----:B------:R1:W-:Y:S01]  /*103f0*/  MUFU.EX2 R209, R12 ;  /* 0x0000000c00d17308 */ /* 0x0003e20000000800 */
[--C-:B--2---:R-:W-:Y:S02]  /*10400*/  FFMA.FTZ R4, R18, c[0x0][0x23c], -R75.reuse ;  /* 0x00008f0012047a23 */ /* 0x104fe4000001084b */
[C---:B------:R-:W-:Y:S07]  /*10410*/  FMUL.FTZ R18, R72.reuse, R94 ;  /* 0x0000005e48127220 */ /* 0x040fee0000410000 */
[----:B------:R2:W-:Y:S01]  /*10420*/  MUFU.EX2 R212, R4 ;  /* 0x0000000400d47308 */ /* 0x0005e20000000800 */
[----:B---3--:R-:W-:Y:S01]  /*10430*/  FMUL.FTZ R6, R72, R86 ;  /* 0x0000005648067220 */ /* 0x008fe20000410000 */
[----:B----4-:R-:W-:Y:S08]  /*10440*/  F2FP.PACK_AB R86, R224, R223 ;  /* 0x000000dfe056723e */ /* 0x010ff000000000ff */
[----:B------:R-:W3:Y:S01]  /*10450*/  MUFU.EX2 R0, R0 ;  /* 0x0000000000007308 */ /* 0x000ee20000000800 */
[--C-:B-1----:R-:W-:Y:S02]  /*10460*/  FFMA.FTZ R12, R33, c[0x0][0x23c], -R75.reuse ;  /* 0x00008f00210c7a23 */ /* 0x102fe4000001084b */
[----:B------:R-:W-:Y:S02]  /*10470*/  FFMA.FTZ R33, R42, c[0x0][0x23c], -R78 ;  /* 0x00008f002a217a23 */ /* 0x000fe4000001084e */
[----:B------:R-:W-:Y:S05]  /*10480*/  FMUL.FTZ R42, R71, R118 ;  /* 0x00000076472a7220 */ /* 0x000fea0000410000 */
[----:B------:R1:W-:Y:S01]  /*10490*/  MUFU.EX2 R166, R79 ;  /* 0x0000004f00a67308 */ /* 0x0003e20000000800 */
[--C-:B--2---:R-:W-:Y:S09]  /*104a0*/  FFMA.FTZ R4, R20, c[0x0][0x23c], -R75.reuse ;  /* 0x00008f0014047a23 */ /* 0x104ff2000001084b */
[----:B------:R2:W4:Y:S01]  /*104b0*/  MUFU.EX2 R214, R4 ;  /* 0x0000000400d67308 */ /* 0x0005220000000800 */
[C---:B---3--:R-:W-:Y:S02]  /*104c0*/  FMUL.FTZ R8, R0.reuse, R80 ;  /* 0x0000005000087220 */ /* 0x048fe40000410000 */
[C---:B------:R-:W-:Y:S02]  /*104d0*/  FMUL.FTZ R9, R0.reuse, R81 ;  /* 0x0000005100097220 */ /* 0x040fe40000410000 */
[C---:B------:R-:W-:Y:S05]  /*104e0*/  FMUL.FTZ R13, R0.reuse, R89 ;  /* 0x00000059000d7220 */ /* 0x040fea0000410000 */
[----:B------:R3:W-:Y:S01]  /*104f0*/  MUFU.EX2 R183, R12 ;  /* 0x0000000c00b77308 */ /* 0x0007e20000000800 */
[----:B------:R-:W-:Y:S02]  /*10500*/  FMUL.FTZ R61, R0, R137 ;  /* 0x00000089003d7220 */ /* 0x000fe40000410000 */
[----:B-1----:R-:W-:Y:S07]  /*10510*/  FFMA.FTZ R79, R145, c[0x0][0x23c], -R74 ;  /* 0x00008f00914f7a23 */ /* 0x002fee000001084a */
[----:B------:R1:W-:Y:S01]  /*10520*/  MUFU.EX2 R182, R17 ;  /* 0x0000001100b67308 */ /* 0x0003e20000000800 */
[--C-:B--2---:R-:W-:Y:S01]  /*10530*/  FFMA.FTZ R4, R19, c[0x0][0x23c], -R75.reuse ;  /* 0x00008f0013047a23 */ /* 0x104fe2000001084b */
[----:B----4-:R-:W-:Y:S01]  /*10540*/  F2FP.PACK_AB R85, R214, R212 ;  /* 0x000000d4d655723e */ /* 0x010fe200000000ff */
[----:B------:R-:W-:Y:S07]  /*10550*/  FMUL.FTZ R19, R72, R95 ;  /* 0x0000005f48137220 */ /* 0x000fee0000410000 */
[----:B------:R2:W4:Y:S01]  /*10560*/  MUFU.EX2 R215, R4 ;  /* 0x0000000400d77308 */ /* 0x0005220000000800 */
[----:B---3--:R-:W-:Y:S02]  /*10570*/  FMUL.FTZ R12, R0, R88 ;  /* 0x00000058000c7220 */ /* 0x008fe40000410000 */
[----:B------:R-:W-:Y:S07]  /*10580*/  LDSM.16.MT88.4 R88, [R189+0x6800] ;  /* 0x00680000bd58783b */ /* 0x000fee0000004200 */
[----:B------:R3:W-:Y:S01]  /*10590*/  MUFU.EX2 R165, R79 ;  /* 0x0000004f00a57308 */ /* 0x0007e20000000800 */
[----:B-1----:R-:W-:Y:S02]  /*105a0*/  FMUL.FTZ R17, R73, R93 ;  /* 0x0000005d49117220 */ /* 0x002fe40000410000 */
[----:B------:R-:W-:Y:S07]  /*105b0*/  LDSM.16.MT88.4 R92, [R192+0x6800] ;  /* 0x00680000c05c783b */ /* 0x000fee0000004200 */
[----:B------:R1:W-:Y:S01]  /*105c0*/  MUFU.EX2 R174, R33 ;  /* 0x0000002100ae7308 */ /* 0x0003e20000000800 */
[--C-:B--2---:R-:W-:Y:S01]  /*105d0*/  FFMA.FTZ R4, R24, c[0x0][0x23c], -R78.reuse ;  /* 0x00008f0018047a23 */ /* 0x104fe2000001084e */
[----:B----4-:R-:W-:Y:S01]  /*105e0*/  F2FP.PACK_AB R87, R217, R215 ;  /* 0x000000d7d957723e */ /* 0x010fe200000000ff */
[--C-:B------:R-:W-:Y:S02]  /*105f0*/  FFMA.FTZ R24, R40, c[0x0][0x23c], -R75.reuse ;  /* 0x00008f0028187a23 */ /* 0x100fe4000001084b */
[----:B------:R-:W-:Y:S05]  /*10600*/  FFMA.FTZ R40, R44, c[0x0][0x23c], -R78 ;  /* 0x00008f002c287a23 */ /* 0x000fea000001084e */
[----:B------:R2:W4:Y:S01]  /*10610*/  MUFU.EX2 R204, R4 ;  /* 0x0000000400cc7308 */ /* 0x0005220000000800 */
[----:B------:R-:W-:Y:S02]  /*10620*/  FFMA.FTZ R44, R45, c[0x0][0x23c], -R144 ;  /* 0x00008f002d2c7a23 */ /* 0x000fe40000010890 */
[----:B------:R-:W-:Y:S02]  /*10630*/  FMUL.FTZ R45, R0, R121 ;  /* 0x00000079002d7220 */ /* 0x000fe40000410000 */
[--C-:B---3--:R-:W-:Y:S05]  /*10640*/  FFMA.FTZ R79, R146, c[0x0][0x23c], -R75.reuse ;  /* 0x00008f00924f7a23 */ /* 0x108fea000001084b */
[----:B------:R3:W-:Y:S01]  /*10650*/  MUFU.EX2 R178, R24 ;  /* 0x0000001800b27308 */ /* 0x0007e20000000800 */
[----:B-1----:R-:W-:Y:S09]  /*10660*/  FMUL.FTZ R33, R73, R109 ;  /* 0x0000006d49217220 */ /* 0x002ff20000410000 */
[----:B------:R1:W-:Y:S01]  /*10670*/  MUFU.EX2 R164, R79 ;  /* 0x0000004f00a47308 */ /* 0x0003e20000000800 */
[--C-:B--2---:R-:W-:Y:S01]  /*10680*/  FFMA.FTZ R4, R23, c[0x0][0x23c], -R78.reuse ;  /* 0x00008f0017047a23 */ /* 0x104fe2000001084e */
[----:B----4-:R-:W-:Y:S01]  /*10690*/  F2FP.PACK_AB R65, R204, R187 ;  /* 0x000000bbcc41723e */ /* 0x010fe200000000ff */
[----:B------:R-:W2:Y:S07]  /*106a0*/  LDSM.16.MT88.4 R20, [R189+0x6000] ;  /* 0x00600000bd14783b */ /* 0x000eae0000004200 */
[----:B------:R4:W-:Y:S01]  /*106b0*/  MUFU.EX2 R207, R4 ;  /* 0x0000000400cf7308 */ /* 0x0009e20000000800 */
[C---:B---3--:R-:W-:Y:S09]  /*106c0*/  FMUL.FTZ R24, R0.reuse, R100 ;  /* 0x0000006400187220 */ /* 0x048ff20000410000 */
[----:B------:R3:W-:Y:S01]  /*106d0*/  MUFU.EX2 R172, R40 ;  /* 0x0000002800ac7308 */ /* 0x0007e20000000800 */
[--C-:B-1----:R-:W-:Y:S09]  /*106e0*/  FFMA.FTZ R79, R147, c[0x0][0x23c], -R75.reuse ;  /* 0x00008f00934f7a23 */ /* 0x102ff2000001084b */
[----:B------:R1:W-:Y:S01]  /*106f0*/  MUFU.EX2 R135, R79 ;  /* 0x0000004f00877308 */ /* 0x0003e20000000800 */
[----:B----4-:R-:W-:Y:S02]  /*10700*/  FFMA.FTZ R4, R25, c[0x0][0x23c], -R78 ;  /* 0x00008f0019047a23 */ /* 0x010fe4000001084e */
[C---:B------:R-:W-:Y:S07]  /*10710*/  FMUL.FTZ R25, R0.reuse, R101 ;  /* 0x0000006500197220 */ /* 0x040fee0000410000 */
[----:B------:R4:W5:Y:S01]  /*10720*/  MUFU.EX2 R208, R4 ;  /* 0x0000000400d07308 */ /* 0x0009620000000800 */
[----:B---3--:R-:W-:Y:S09]  /*10730*/  FMUL.FTZ R40, R0, R116 ;  /* 0x0000007400287220 */ /* 0x008ff20000410000 */
[----:B------:R3:W-:Y:S01]  /*10740*/  MUFU.EX2 R171, R44 ;  /* 0x0000002c00ab7308 */ /* 0x0007e20000000800 */
[--C-:B-1----:R-:W-:Y:S09]  /*10750*/  FFMA.FTZ R79, R148, c[0x0][0x23c], -R75.reuse ;  /* 0x00008f00944f7a23 */ /* 0x102ff2000001084b */
[----:B------:R1:W-:Y:S01]  /*10760*/  MUFU.EX2 R163, R79 ;  /* 0x0000004f00a37308 */ /* 0x0003e20000000800 */
[----:B----4-:R-:W-:Y:S01]  /*10770*/  FFMA.FTZ R4, R28, c[0x0][0x23c], -R144 ;  /* 0x00008f001c047a23 */ /* 0x010fe20000010890 */
[----:B-----5:R-:W-:Y:S01]  /*10780*/  F2FP.PACK_AB R67, R208, R207 ;  /* 0x000000cfd043723e */ /* 0x020fe200000000ff */
[----:B------:R-:W-:Y:S02]  /*10790*/  FFMA.FTZ R28, R41, c[0x0][0x23c], -R78 ;  /* 0x00008f00291c7a23 */ /* 0x000fe4000001084e */
[C---:B------:R-:W-:Y:S05]  /*107a0*/  FMUL.FTZ R41, R0.reuse, R117 ;  /* 0x0000007500297220 */ /* 0x040fea0000410000 */
[----:B------:R4:W5:Y:S01]  /*107b0*/  MUFU.EX2 R185, R4 ;  /* 0x0000000400b97308 */ /* 0x0009620000000800 */
[C---:B---3--:R-:W-:Y:S09]  /*107c0*/  FMUL.FTZ R44, R0.reuse, R120 ;  /* 0x00000078002c7220 */ /* 0x048ff20000410000 */
[----:B------:R3:W-:Y:S01]  /*107d0*/  MUFU.EX2 R175, R28 ;  /* 0x0000001c00af7308 */ /* 0x0007e20000000800 */
[--C-:B-1----:R-:W-:Y:S09]  /*107e0*/  FFMA.FTZ R79, R149, c[0x0][0x23c], -R75.reuse ;  /* 0x00008f00954f7a23 */ /* 0x102ff2000001084b */
[----:B------:R1:W-:Y:S01]  /*107f0*/  MUFU.EX2 R162, R79 ;  /* 0x0000004f00a27308 */ /* 0x0003e20000000800 */
[----:B----4-:R-:W-:Y:S01]  /*10800*/  FFMA.FTZ R4, R27, c[0x0][0x23c], -R144 ;  /* 0x00008f001b047a23 */ /* 0x010fe20000010890 */
[----:B-----5:R-:W-:Y:S01]  /*10810*/  F2FP.PACK_AB R64, R185, R184 ;  /* 0x000000b8b940723e */ /* 0x020fe200000000ff */
[----:B------:R-:W-:Y:S07]  /*10820*/  FMUL.FTZ R27, R71, R103 ;  /* 0x00000067471b7220 */ /* 0x000fee0000410000 */
[----:B------:R4:W-:Y:S01]  /*10830*/  MUFU.EX2 R186, R4 ;  /* 0x0000000400ba7308 */ /* 0x0009e20000000800 */
[C---:B---3--:R-:W-:Y:S09]  /*10840*/  FMUL.FTZ R28, R0.reuse, R104 ;  /* 0x00000068001c7220 */ /* 0x048ff20000410000 */
[----:B------:R3:W-:Y:S01]  /*10850*/  MUFU.EX2 R170, R49 ;  /* 0x0000003100aa7308 */ /* 0x0007e20000000800 */
[----:B-1----:R-:W-:Y:S09]  /*10860*/  FFMA.FTZ R79, R151, c[0x0][0x23c], -R78 ;  /* 0x00008f00974f7a23 */ /* 0x002ff2000001084e */
[----:B------:R1:W-:Y:S01]  /*10870*/  MUFU.EX2 R168, R60 ;  /* 0x0000003c00a87308 */ /* 0x0003e20000000800 */
[----:B----4-:R-:W-:Y:S02]  /*10880*/  FFMA.FTZ R4, R29, c[0x0][0x23c], -R144 ;  /* 0x00008f001d047a23 */ /* 0x010fe40000010890 */
[----:B------:R-:W-:Y:S07]  /*10890*/  FMUL.FTZ R29, R0, R105 ;  /* 0x00000069001d7220 */ /* 0x000fee0000410000 */
[----:B------:R4:W5:Y:S01]  /*108a0*/  MUFU.EX2 R202, R4 ;  /* 0x0000000400ca7308 */ /* 0x0009620000000800 */
[----:B---3--:R-:W-:Y:S02]  /*108b0*/  FMUL.FTZ R49, R73, R125 ;  /* 0x0000007d49317220 */ /* 0x008fe40000410000 */
[----:B------:R-:W-:Y:S07]  /*108c0*/  LDSM.16.MT88.4 R124, [R190+0x7800] ;  /* 0x00780000be7c783b */ /* 0x000fee0000004200 */
[----:B------:R-:W-:Y:S01]  /*108d0*/  MUFU.EX2 R148, R76 ;  /* 0x0000004c00947308 */ /* 0x000fe20000000800 */
[--C-:B-1----:R-:W-:Y:S02]  /*108e0*/  FFMA.FTZ R60, R62, c[0x0][0x23c], -R74.reuse ;  /* 0x00008f003e3c7a23 */ /* 0x102fe4000001084a */
[C---:B------:R-:W-:Y:S07]  /*108f0*/  FMUL.FTZ R62, R71.reuse, R138 ;  /* 0x0000008a473e7220 */ /* 0x040fee0000410000 */
[----:B------:R1:W-:Y:S01]  /*10900*/  MUFU.EX2 R167, R60 ;  /* 0x0000003c00a77308 */ /* 0x0003e20000000800 */
[--C-:B----4-:R-:W-:Y:S01]  /*10910*/  FFMA.FTZ R4, R30, c[0x0][0x23c], -R74.reuse ;  /* 0x00008f001e047a23 */ /* 0x110fe2000001084a */
[----:B-----5:R-:W-:Y:S01]  /*10920*/  F2FP.PACK_AB R66, R202, R186 ;  /* 0x000000baca42723e */ /* 0x020fe200000000ff */
[C---:B------:R-:W-:Y:S07]  /*10930*/  FMUL.FTZ R30, R71.reuse, R106 ;  /* 0x0000006a471e7220 */ /* 0x040fee0000410000 */
[----:B------:R3:W-:Y:S01]  /*10940*/  MUFU.EX2 R203, R4 ;  /* 0x0000000400cb7308 */ /* 0x0007e20000000800 */
[----:B-1----:R-:W-:Y:S02]  /*10950*/  FMUL.FTZ R60, R0, R136 ;  /* 0x00000088003c7220 */ /* 0x002fe40000410000 */
[----:B---3--:R-:W-:Y:S02]  /*10960*/  FFMA.FTZ R4, R10, c[0x0][0x23c], -R74 ;  /* 0x00008f000a047a23 */ /* 0x008fe4000001084a */
[----:B------:R-:W-:Y:S05]  /*10970*/  FMUL.FTZ R10, R71, R82 ;  /* 0x00000052470a7220 */ /* 0x000fea0000410000 */
[----:B------:R1:W3:Y:S01]  /*10980*/  MUFU.EX2 R205, R4 ;  /* 0x0000000400cd7308 */ /* 0x0002e20000000800 */
[----:B------:R-:W4:Y:S01]  /*10990*/  LDSM.16.MT88.4 R80, [R191+0x6000] ;  /* 0x00600000bf50783b */ /* 0x000f220000004200 */
[----:B-1----:R-:W-:Y:S01]  /*109a0*/  FMUL.FTZ R4, R73, R84 ;  /* 0x0000005449047220 */ /* 0x002fe20000410000 */
[----:B------:R-:W-:Y:S07]  /*109b0*/  F2FP.PACK_AB R84, R221, R220 ;  /* 0x000000dcdd54723e */ /* 0x000fee00000000ff */
[-C--:B--2---:R-:W-:Y:S08]  /*109c0*/  HMMA.16816.F32 R4, R84, R20.reuse, R4 ;  /* 0x000000145404723c */ /* 0x084ff00000001804 */
[C---:B------:R-:W-:Y:S07]  /*109d0*/  HMMA.16816.F32 R8, R64.reuse, R20, R8 ;  /* 0x000000144008723c */ /* 0x040fee0000001808 */
[----:B------:R-:W-:Y:S01]  /*109e0*/  FFMA.FTZ R20, R35, c[0x0][0x23c], -R75 ;  /* 0x00008f0023147a23 */ /* 0x000fe2000001084b */
[-C--:B------:R-:W-:Y:S03]  /*109f0*/  HMMA.16816.F32 R12, R64, R22.reuse, R12 ;  /* 0x00000016400c723c */ /* 0x080fe6000000180c */
[----:B------:R1:W2:Y:S01]  /*10a00*/  MUFU.EX2 R181, R20 ;  /* 0x0000001400b57308 */ /* 0x0002a20000000800 */
[C---:B------:R-:W-:Y:S02]  /*10a10*/  FMUL.FTZ R21, R73.reuse, R97 ;  /* 0x0000006149157220 */ /* 0x040fe40000410000 */
[C---:B------:R-:W-:Y:S02]  /*10a20*/  FMUL.FTZ R35, R72.reuse, R111 ;  /* 0x0000006f48237220 */ /* 0x040fe40000410000 */
[C---:B------:R-:W-:Y:S01]  /*10a30*/  HMMA.16816.F32 R16, R84.reuse, R22, R16 ;  /* 0x000000165410723c */ /* 0x040fe20000001810 */
[----:B------:R-:W-:Y:S06]  /*10a40*/  LDSM.16.MT88.4 R108, [R192+0x7800] ;  /* 0x00780000c06c783b */ /* 0x000fec0000004200 */
[C---:B------:R-:W-:Y:S02]  /*10a50*/  FMUL.FTZ R22, R72.reuse, R98 ;  /* 0x0000006248167220 */ /* 0x040fe40000410000 */
[C---:B------:R-:W-:Y:S03]  /*10a60*/  FMUL.FTZ R23, R72.reuse, R99 ;  /* 0x0000006348177220 */ /* 0x040fe60000410000 */
[----:B-1----:R-:W-:Y:S02]  /*10a70*/  FMUL.FTZ R20, R73, R96 ;  /* 0x0000006049147220 */ /* 0x002fe40000410000 */
[----:B------:R-:W1:Y:S05]  /*10a80*/  LDSM.16.MT88.4 R96, [R190+0x6800] ;  /* 0x00680000be60783b */ /* 0x000e6a0000004200 */
[-C--:B------:R-:W-:Y:S08]  /*10a90*/  HMMA.16816.F32 R20, R84, R36.reuse, R20 ;  /* 0x000000245414723c */ /* 0x080ff00000001814 */
[C---:B------:R-:W-:Y:S07]  /*10aa0*/  HMMA.16816.F32 R24, R64.reuse, R36, R24 ;  /* 0x000000244018723c */ /* 0x040fee0000001818 */
[----:B------:R-:W-:Y:S01]  /*10ab0*/  FFMA.FTZ R36, R43, c[0x0][0x23c], -R78 ;  /* 0x00008f002b247a23 */ /* 0x000fe2000001084e */
[-C--:B------:R-:W-:Y:S03]  /*10ac0*/  HMMA.16816.F32 R28, R64, R38.reuse, R28 ;  /* 0x00000026401c723c */ /* 0x080fe6000000181c */
[----:B------:R5:W1:Y:S01]  /*10ad0*/  MUFU.EX2 R173, R36 ;  /* 0x0000002400ad7308 */ /* 0x000a620000000800 */
[----:B------:R-:W-:Y:S02]  /*10ae0*/  FMUL.FTZ R37, R73, R113 ;  /* 0x0000007149257220 */ /* 0x000fe40000410000 */
[C---:B------:R-:W-:Y:S02]  /*10af0*/  FMUL.FTZ R43, R71.reuse, R119 ;  /* 0x00000077472b7220 */ /* 0x040fe40000410000 */
[C---:B------:R-:W-:Y:S04]  /*10b00*/  HMMA.16816.F32 R32, R84.reuse, R38, R32 ;  /* 0x000000265420723c */ /* 0x040fe80000001820 */
[----:B------:R-:W-:Y:S03]  /*10b10*/  FFMA.FTZ R71, R71, R231, R187 ;  /* 0x000000e747477223 */ /* 0x000fe600000100bb */
[C---:B------:R-:W-:Y:S02]  /*10b20*/  FMUL.FTZ R38, R72.reuse, R114 ;  /* 0x0000007248267220 */ /* 0x040fe40000410000 */
[----:B------:R-:W-:Y:S03]  /*10b30*/  FMUL.FTZ R39, R72, R115 ;  /* 0x0000007348277220 */ /* 0x000fe60000410000 */
[----:B-----5:R-:W-:Y:S07]  /*10b40*/  FMUL.FTZ R36, R73, R112 ;  /* 0x0000007049247220 */ /* 0x020fee0000410000 */
[-C--:B------:R-:W-:Y:S08]  /*10b50*/  HMMA.16816.F32 R36, R84, R52.reuse, R36 ;  /* 0x000000345424723c */ /* 0x080ff00000001824 */
[C---:B------:R-:W-:Y:S07]  /*10b60*/  HMMA.16816.F32 R40, R64.reuse, R52, R40 ;  /* 0x000000344028723c */ /* 0x040fee0000001828 */
[----:B------:R-:W-:Y:S01]  /*10b70*/  FFMA.FTZ R52, R57, c[0x0][0x23c], -R144 ;  /* 0x00008f0039347a23 */ /* 0x000fe20000010890 */
[-C--:B------:R-:W-:Y:S03]  /*10b80*/  HMMA.16816.F32 R44, R64, R54.reuse, R44 ;  /* 0x00000036402c723c */ /* 0x080fe6000000182c */
[----:B------:R5:W-:Y:S01]  /*10b90*/  MUFU.EX2 R169, R52 ;  /* 0x0000003400a97308 */ /* 0x000be20000000800 */
[C---:B------:R-:W-:Y:S02]  /*10ba0*/  FMUL.FTZ R53, R73.reuse, R129 ;  /* 0x0000008149357220 */ /* 0x040fe40000410000 */
[----:B------:R-:W-:Y:S02]  /*10bb0*/  FMUL.FTZ R57, R0, R133 ;  /* 0x0000008500397220 */ /* 0x000fe40000410000 */
[C---:B------:R-:W-:Y:S05]  /*10bc0*/  HMMA.16816.F32 R48, R84.reuse, R54, R48 ;  /* 0x000000365430723c */ /* 0x040fea0000001830 */
[----:B------:R1:W1:Y:S02]  /*10bd0*/  MUFU.EX2 R129, R56 ;  /* 0x0000003800817308 */ /* 0x0002640000000800 */
[C---:B------:R-:W-:Y:S02]  /*10be0*/  FMUL.FTZ R54, R72.reuse, R130 ;  /* 0x0000008248367220 */ /* 0x040fe40000410000 */
[----:B------:R-:W-:Y:S03]  /*10bf0*/  FMUL.FTZ R55, R72, R131 ;  /* 0x0000008348377220 */ /* 0x000fe60000410000 */
[----:B-----5:R-:W-:Y:S03]  /*10c00*/  FMUL.FTZ R52, R73, R128 ;  /* 0x0000008049347220 */ /* 0x020fe60000410000 */
[----:B------:R5:W-:Y:S04]  /*10c10*/  MUFU.EX2 R128, R79 ;  /* 0x0000004f00807308 */ /* 0x000be80000000800 */
[-C--:B----4-:R-:W-:Y:S03]  /*10c20*/  HMMA.16816.F32 R52, R84, R80.reuse, R52 ;  /* 0x000000505434723c */ /* 0x090fe60000001834 */
[C---:B-1----:R-:W-:Y:S02]  /*10c30*/  FMUL.FTZ R56, R0.reuse, R132 ;  /* 0x0000008400387220 */ /* 0x042fe40000410000 */
[----:B------:R-:W-:Y:S04]  /*10c40*/  FFMA.FTZ R0, R0, R230, R184 ;  /* 0x000000e600007223 */ /* 0x000fe800000100b8 */
[----:B------:R-:W-:Y:S01]  /*10c50*/  FADD.FTZ R0, R185, R0 ;  /* 0x00000000b9007221 */ /* 0x000fe20000010000 */
[C---:B------:R-:W-:Y:S07]  /*10c60*/  HMMA.16816.F32 R56, R64.reuse, R80, R56 ;  /* 0x000000504038723c */ /* 0x040fee0000001838 */
[----:B---3--:R-:W-:Y:S01]  /*10c70*/  F2FP.PACK_AB R80, R205, R203 ;  /* 0x000000cbcd50723e */ /* 0x008fe200000000ff */
[-C--:B------:R-:W-:Y:S04]  /*10c80*/  HMMA.16816.F32 R60, R64, R82.reuse, R60 ;  /* 0x00000052403c723c */ /* 0x080fe8000000183c */
[--C-:B-----5:R-:W-:Y:S01]  /*10c90*/  FFMA.FTZ R79, R150, c[0x0][0x23c], -R78.reuse ;  /* 0x00008f00964f7a23 */ /* 0x120fe2000001084e */
[----:B------:R-:W-:Y:S02]  /*10ca0*/  F2FP.PACK_AB R81, R182, R183 ;  /* 0x000000b7b651723e */ /* 0x000fe400000000ff */
[C---:B------:R-:W-:Y:S01]  /*10cb0*/  FMUL.FTZ R64, R73.reuse, R140 ;  /* 0x0000008c49407220 */ /* 0x040fe20000410000 */
[----:B------:R1:W3:Y:S01]  /*10cc0*/  MUFU.EX2 R134, R79 ;  /* 0x0000004f00867308 */ /* 0x0002e20000000800 */
[----:B------:R-:W-:Y:S03]  /*10cd0*/  FMUL.FTZ R65, R73, R141 ;  /* 0x0000008d49417220 */ /* 0x000fe60000410000 */
[C---:B------:R-:W-:Y:S02]  /*10ce0*/  FMUL.FTZ R66, R72.reuse, R142 ;  /* 0x0000008e48427220 */ /* 0x040fe40000410000 */
[----:B------:R-:W-:Y:S07]  /*10cf0*/  FMUL.FTZ R67, R72, R143 ;  /* 0x0000008f48437220 */ /* 0x000fee0000410000 */
[----:B------:R-:W-:Y:S07]  /*10d00*/  HMMA.16816.F32 R64, R84, R82, R64 ;  /* 0x000000525440723c */ /* 0x000fee0000001840 */
[----:B------:R-:W-:Y:S02]  /*10d10*/  F2FP.PACK_AB R82, R209, R206 ;  /* 0x000000ced152723e */ /* 0x000fe400000000ff */
[----:B--2---:R-:W-:Y:S03]  /*10d20*/  F2FP.PACK_AB R83, R178, R181 ;  /* 0x000000b5b253723e */ /* 0x004fe600000000ff */
[----:B-1----:R-:W-:Y:S01]  /*10d30*/  FFMA.FTZ R79, R153, c[0x0][0x23c], -R78 ;  /* 0x00008f00994f7a23 */ /* 0x002fe2000001084e */
[----:B------:R-:W-:Y:S02]  /*10d40*/  F2FP.PACK_AB R85, R174, R175 ;  /* 0x000000afae55723e */ /* 0x000fe400000000ff */
[----:B------:R-:W-:Y:S01]  /*10d50*/  F2FP.PACK_AB R87, R172, R173 ;  /* 0x000000adac57723e */ /* 0x000fe200000000ff */
[-C--:B------:R-:W-:Y:S01]  /*10d60*/  HMMA.16816.F32 R4, R80, R88.reuse, R4 ;  /* 0x000000585004723c */ /* 0x080fe20000001804 */
[----:B------:R1:W-:Y:S04]  /*10d70*/  MUFU.EX2 R160, R79 ;  /* 0x0000004f00a07308 */ /* 0x0003e80000000800 */
[----:B------:R-:W-:Y:S02]  /*10d80*/  F2FP.PACK_AB R84, R170, R171 ;  /* 0x000000abaa54723e */ /* 0x000fe400000000ff */
[----:B------:R-:W-:Y:S07]  /*10d90*/  F2FP.PACK_AB R86, R129, R169 ;  /* 0x000000a98156723e */ /* 0x000fee00000000ff */
[C---:B------:R-:W-:Y:S08]  /*10da0*/  HMMA.16816.F32 R8, R84.reuse, R88, R8 ;  /* 0x000000585408723c */ /* 0x040ff00000001808 */
[-C--:B------:R-:W-:Y:S04]  /*10db0*/  HMMA.16816.F32 R12, R84, R90.reuse, R12 ;  /* 0x0000005a540c723c */ /* 0x080fe8000000180c */
[----:B-1----:R-:W-:Y:S04]  /*10dc0*/  FFMA.FTZ R79, R155, c[0x0][0x23c], -R144 ;  /* 0x00008f009b4f7a23 */ /* 0x002fe80000010890 */
[C---:B------:R-:W-:Y:S01]  /*10dd0*/  HMMA.16816.F32 R16, R80.reuse, R90, R16 ;  /* 0x0000005a5010723c */ /* 0x040fe20000001810 */
[----:B------:R1:W-:Y:S01]  /*10de0*/  MUFU.EX2 R133, R79 ;  /* 0x0000004f00857308 */ /* 0x0003e20000000800 */
[----:B------:R-:W2:Y:S06]  /*10df0*/  LDSM.16.MT88.4 R88, [R191+0x6800] ;  /* 0x00680000bf58783b */ /* 0x000eac0000004200 */
[-C--:B------:R-:W-:Y:S08]  /*10e00*/  HMMA.16816.F32 R20, R80, R92.reuse, R20 ;  /* 0x0000005c5014723c */ /* 0x080ff00000001814 */
[C---:B------:R-:W-:Y:S07]  /*10e10*/  HMMA.16816.F32 R24, R84.reuse, R92, R24 ;  /* 0x0000005c5418723c */ /* 0x040fee0000001818 */
[----:B------:R-:W-:Y:S01]  /*10e20*/  FFMA.FTZ R92, R152, c[0x0][0x23c], -R78 ;  /* 0x00008f00985c7a23 */ /* 0x000fe2000001084e */
[-C--:B------:R-:W-:Y:S03]  /*10e30*/  HMMA.16816.F32 R28, R84, R94.reuse, R28 ;  /* 0x0000005e541c723c */ /* 0x080fe6000000181c */
[----:B------:R4:W5:Y:S01]  /*10e40*/  MUFU.EX2 R161, R92 ;  /* 0x0000005c00a17308 */ /* 0x0009620000000800 */
[--C-:B-1----:R-:W-:Y:S04]  /*10e50*/  FFMA.FTZ R79, R154, c[0x0][0x23c], -R144.reuse ;  /* 0x00008f009a4f7a23 */ /* 0x102fe80000010890 */
[C---:B------:R-:W-:Y:S05]  /*10e60*/  HMMA.16816.F32 R32, R80.reuse, R94, R32 ;  /* 0x0000005e5020723c */ /* 0x040fea0000001820 */
[----:B------:R1:W1:Y:S03]  /*10e70*/  MUFU.EX2 R132, R79 ;  /* 0x0000004f00847308 */ /* 0x0002660000000800 */
[-C--:B------:R-:W-:Y:S08]  /*10e80*/  HMMA.16816.F32 R36, R80, R96.reuse, R36 ;  /* 0x000000605024723c */ /* 0x080ff00000001824 */
[C---:B------:R-:W-:Y:S01]  /*10e90*/  HMMA.16816.F32 R40, R84.reuse, R96, R40 ;  /* 0x000000605428723c */ /* 0x040fe20000001828 */
[----:B----4-:R-:W4:Y:S06]  /*10ea0*/  LDSM.16.MT88.4 R92, [R189+0x7000] ;  /* 0x00700000bd5c783b */ /* 0x010f2c0000004200 */
[--C-:B------:R-:W-:Y:S01]  /*10eb0*/  FFMA.FTZ R96, R156, c[0x0][0x23c], -R144.reuse ;  /* 0x00008f009c607a23 */ /* 0x100fe20000010890 */
[-C--:B------:R-:W-:Y:S03]  /*10ec0*/  HMMA.16816.F32 R44, R84, R98.reuse, R44 ;  /* 0x00000062542c723c */ /* 0x080fe6000000182c */
[----:B------:R3:W-:Y:S01]  /*10ed0*/  MUFU.EX2 R158, R96 ;  /* 0x00000060009e7308 */ /* 0x0007e20000000800 */
[----:B-1----:R-:W-:Y:S04]  /*10ee0*/  FFMA.FTZ R79, R157, c[0x0][0x23c], -R144 ;  /* 0x00008f009d4f7a23 */ /* 0x002fe80000010890 */
[C---:B------:R-:W-:Y:S05]  /*10ef0*/  HMMA.16816.F32 R48, R80.reuse, R98, R48 ;  /* 0x000000625030723c */ /* 0x040fea0000001830 */
[----:B------:R1:W1:Y:S03]  /*10f00*/  MUFU.EX2 R159, R79 ;  /* 0x0000004f009f7308 */ /* 0x0002660000000800 */
[-C--:B--2---:R-:W-:Y:S08]  /*10f10*/  HMMA.16816.F32 R52, R80, R88.reuse, R52 ;  /* 0x000000585034723c */ /* 0x084ff00000001834 */
[C---:B------:R-:W-:Y:S01]  /*10f20*/  HMMA.16816.F32 R56, R84.reuse, R88, R56 ;  /* 0x000000585438723c */ /* 0x040fe20000001838 */
[----:B---3--:R-:W-:Y:S07]  /*10f30*/  LDSM.16.MT88.4 R96, [R190+0x7000] ;  /* 0x00700000be60783b */ /* 0x008fee0000004200 */
[-C--:B------:R-:W-:Y:S04]  /*10f40*/  HMMA.16816.F32 R60, R84, R90.reuse, R60 ;  /* 0x0000005a543c723c */ /* 0x080fe8000000183c */
[--C-:B-1----:R-:W-:Y:S03]  /*10f50*/  FFMA.FTZ R79, R176, c[0x0][0x23c], -R74.reuse ;  /* 0x00008f00b04f7a23 */ /* 0x102fe6000001084a */
[----:B------:R-:W-:Y:S01]  /*10f60*/  F2FP.PACK_AB R85, R134, R128 ;  /* 0x000000808655723e */ /* 0x000fe200000000ff */
[----:B------:R-:W-:Y:S01]  /*10f70*/  HMMA.16816.F32 R64, R80, R90, R64 ;  /* 0x0000005a5040723c */ /* 0x000fe20000001840 */
[----:B------:R1:W-:Y:S01]  /*10f80*/  MUFU.EX2 R157, R79 ;  /* 0x0000004f009d7308 */ /* 0x0003e20000000800 */
[----:B------:R-:W2:Y:S02]  /*10f90*/  LDSM.16.MT88.4 R88, [R192+0x7000] ;  /* 0x00700000c058783b */ /* 0x000ea40000004200 */
[----:B-----5:R-:W-:Y:S02]  /*10fa0*/  F2FP.PACK_AB R87, R160, R161 ;  /* 0x000000a1a057723e */ /* 0x020fe400000000ff */
[----:B------:R-:W-:Y:S02]  /*10fb0*/  F2FP.PACK_AB R84, R132, R133 ;  /* 0x000000858454723e */ /* 0x000fe400000000ff */
[----:B------:R-:W-:Y:S04]  /*10fc0*/  F2FP.PACK_AB R80, R167, R168 ;  /* 0x000000a8a750723e */ /* 0x000fe800000000ff */
[----:B------:R-:W-:Y:S02]  /*10fd0*/  F2FP.PACK_AB R82, R165, R166 ;  /* 0x000000a6a552723e */ /* 0x000fe400000000ff */
[----:B------:R-:W-:Y:S02]  /*10fe0*/  F2FP.PACK_AB R81, R135, R164 ;  /* 0x000000a48751723e */ /* 0x000fe400000000ff */
[----:B------:R-:W-:Y:S02]  /*10ff0*/  F2FP.PACK_AB R83, R162, R163 ;  /* 0x000000a3a253723e */ /* 0x000fe400000000ff */
[----:B------:R-:W-:Y:S05]  /*11000*/  F2FP.PACK_AB R86, R159, R158 ;  /* 0x0000009e9f56723e */ /* 0x000fea00000000ff */
[-C--:B----4-:R-:W-:Y:S03]  /*11010*/  HMMA.16816.F32 R4, R80, R92.reuse, R4 ;  /* 0x0000005c5004723c */ /* 0x090fe60000001804 */
[--C-:B-1----:R-:W-:Y:S04]  /*11020*/  FFMA.FTZ R79, R177, c[0x0][0x23c], -R74.reuse ;  /* 0x00008f00b14f7a23 */ /* 0x102fe8000001084a */
[----:B------:R1:W3:Y:S01]  /*11030*/  MUFU.EX2 R156, R79 ;  /* 0x0000004f009c7308 */ /* 0x0002e20000000800 */
[C---:B------:R-:W-:Y:S08]  /*11040*/  HMMA.16816.F32 R8, R84.reuse, R92, R8 ;  /* 0x0000005c5408723c */ /* 0x040ff00000001808 */
[-C--:B------:R-:W-:Y:S08]  /*11050*/  HMMA.16816.F32 R12, R84, R94.reuse, R12 ;  /* 0x0000005e540c723c */ /* 0x080ff0000000180c */
[C---:B------:R-:W-:Y:S01]  /*11060*/  HMMA.16816.F32 R16, R80.reuse, R94, R16 ;  /* 0x0000005e5010723c */ /* 0x040fe20000001810 */
[----:B------:R-:W4:Y:S03]  /*11070*/  LDSM.16.MT88.4 R92, [R191+0x7000] ;  /* 0x00700000bf5c783b */ /* 0x000f260000004200 */
[--C-:B-1----:R-:W-:Y:S04]  /*11080*/  FFMA.FTZ R79, R180, c[0x0][0x23c], -R74.reuse ;  /* 0x00008f00b44f7a23 */ /* 0x102fe8000001084a */
[-C--:B--2---:R-:W-:Y:S01]  /*11090*/  HMMA.16816.F32 R20, R80, R88.reuse, R20 ;  /* 0x000000585014723c */ /* 0x084fe20000001814 */
[----:B------:R-:W-:Y:S03]  /*110a0*/  MUFU.EX2 R155, R79 ;  /* 0x0000004f009b7308 */ /* 0x000fe60000000800 */
[----:B------:R-:W-:Y:S01]  /*110b0*/  FFMA.FTZ R74, R179, c[0x0][0x23c], -R74 ;  /* 0x00008f00b34a7a23 */ /* 0x000fe2000001084a */
[----:B---3--:R-:W-:Y:S03]  /*110c0*/  F2FP.PACK_AB R140, R156, R157 ;  /* 0x0000009d9c8c723e */ /* 0x008fe600000000ff */
[C---:B------:R-:W-:Y:S03]  /*110d0*/  HMMA.16816.F32 R24, R84.reuse, R88, R24 ;  /* 0x000000585418723c */ /* 0x040fe60000001818 */
[----:B------:R1:W2:Y:S05]  /*110e0*/  MUFU.EX2 R154, R74 ;  /* 0x0000004a009a7308 */ /* 0x0002aa0000000800 */
[-C--:B------:R-:W-:Y:S08]  /*110f0*/  HMMA.16816.F32 R28, R84, R90.reuse, R28 ;  /* 0x0000005a541c723c */ /* 0x080ff0000000181c */
[C---:B------:R-:W-:Y:S08]  /*11100*/  HMMA.16816.F32 R32, R80.reuse, R90, R32 ;  /* 0x0000005a5020723c */ /* 0x040ff00000001820 */
[-C--:B------:R-:W-:Y:S04]  /*11110*/  HMMA.16816.F32 R36, R80, R96.reuse, R36 ;  /* 0x000000605024723c */ /* 0x080fe80000001824 */
[--C-:B-1----:R-:W-:Y:S01]  /*11120*/  FFMA.FTZ R74, R213, c[0x0][0x23c], -R75.reuse ;  /* 0x00008f00d54a7a23 */ /* 0x102fe2000001084b */
[----:B--2---:R-:W-:Y:S03]  /*11130*/  F2FP.PACK_AB R142, R154, R155 ;  /* 0x0000009b9a8e723e */ /* 0x004fe600000000ff */
[C---:B------:R-:W-:Y:S01]  /*11140*/  HMMA.16816.F32 R40, R84.reuse, R96, R40 ;  /* 0x000000605428723c */ /* 0x040fe20000001828 */
[----:B------:R1:W-:Y:S07]  /*11150*/  MUFU.EX2 R152, R74 ;  /* 0x0000004a00987308 */ /* 0x0003ee0000000800 */
[-C--:B------:R-:W-:Y:S08]  /*11160*/  HMMA.16816.F32 R44, R84, R98.reuse, R44 ;  /* 0x00000062542c723c */ /* 0x080ff0000000182c */
[C---:B------:R-:W-:Y:S08]  /*11170*/  HMMA.16816.F32 R48, R80.reuse, R98, R48 ;  /* 0x000000625030723c */ /* 0x040ff00000001830 */
[-C--:B----4-:R-:W-:Y:S04]  /*11180*/  HMMA.16816.F32 R52, R80, R92.reuse, R52 ;  /* 0x0000005c5034723c */ /* 0x090fe80000001834 */
[--C-:B-1----:R-:W-:Y:S04]  /*11190*/  FFMA.FTZ R74, R211, c[0x0][0x23c], -R75.reuse ;  /* 0x00008f00d34a7a23 */ /* 0x102fe8000001084b */
[C---:B------:R-:W-:Y:S01]  /*111a0*/  HMMA.16816.F32 R56, R84.reuse, R92, R56 ;  /* 0x0000005c5438723c */ /* 0x040fe20000001838 */
[----:B------:R1:W2:Y:S07]  /*111b0*/  MUFU.EX2 R153, R74 ;  /* 0x0000004a00997308 */ /* 0x0002ae0000000800 */
[-C--:B------:R-:W-:Y:S08]  /*111c0*/  HMMA.16816.F32 R60, R84, R94.reuse, R60 ;  /* 0x0000005e543c723c */ /* 0x080ff0000000183c */
[----:B------:R-:W-:Y:S04]  /*111d0*/  HMMA.16816.F32 R64, R80, R94, R64 ;  /* 0x0000005e5040723c */ /* 0x000fe80000001840 */
[--C-:B-1----:R-:W-:Y:S02]  /*111e0*/  FFMA.FTZ R74, R219, c[0x0][0x23c], -R75.reuse ;  /* 0x00008f00db4a7a23 */ /* 0x102fe4000001084b */
[----:B------:R-:W-:Y:S02]  /*111f0*/  FFMA.FTZ R75, R218, c[0x0][0x23c], -R75 ;  /* 0x00008f00da4b7a23 */ /* 0x000fe4000001084b */
[----:B------:R1:W-:Y:S01]  /*11200*/  MUFU.EX2 R151, R74 ;  /* 0x0000004a00977308 */ /* 0x0003e20000000800 */
[----:B--2---:R-:W-:Y:S09]  /*11210*/  F2FP.PACK_AB R141, R153, R152 ;  /* 0x00000098998d723e */ /* 0x004ff200000000ff */
[----:B------:R-:W2:Y:S01]  /*11220*/  MUFU.EX2 R150, R75 ;  /* 0x0000004b00967308 */ /* 0x000ea20000000800 */
[--C-:B-1----:R-:W-:Y:S09]  /*11230*/  FFMA.FTZ R74, R226, c[0x0][0x23c], -R78.reuse ;  /* 0x00008f00e24a7a23 */ /* 0x102ff2000001084e */
[----:B------:R1:W-:Y:S01]  /*11240*/  MUFU.EX2 R149, R74 ;  /* 0x0000004a00957308 */ /* 0x0003e20000000800 */
[----:B--2---:R-:W-:Y:S01]  /*11250*/  F2FP.PACK_AB R143, R150, R151 ;  /* 0x00000097968f723e */ /* 0x004fe200000000ff */
[--C-:B-1----:R-:W-:Y:S02]  /*11260*/  FFMA.FTZ R74, R225, c[0x0][0x23c], -R78.reuse ;  /* 0x00008f00e14a7a23 */ /* 0x102fe4000001084e */
[----:B------:R-:W-:Y:S06]  /*11270*/  FFMA.FTZ R78, R77, c[0x0][0x23c], -R78 ;  /* 0x00008f004d4e7a23 */ /* 0x000fec000001084e */
[----:B------:R1:W2:Y:S10]  /*11280*/  MUFU.EX2 R147, R74 ;  /* 0x0000004a00937308 */ /* 0x0002b40000000800 */
[----:B------:R3:W4:Y:S01]  /*11290*/  MUFU.EX2 R146, R78 ;  /* 0x0000004e00927308 */ /* 0x0007220000000800 */
[--C-:B-1----:R-:W-:Y:S01]  /*112a0*/  FFMA.FTZ R74, R227, c[0x0][0x23c], -R144.reuse ;  /* 0x00008f00e34a7a23 */ /* 0x102fe20000010890 */
[----:B--2---:R-:W-:Y:S08]  /*112b0*/  F2FP.PACK_AB R137, R147, R149 ;  /* 0x000000959389723e */ /* 0x004ff000000000ff */
[----:B------:R1:W-:Y:S01]  /*112c0*/  MUFU.EX2 R145, R74 ;  /* 0x0000004a00917308 */ /* 0x0003e20000000800 */
[----:B---3--:R-:W2:Y:S01]  /*112d0*/  LDSM.16.MT88.4 R76, [R189+0x7800] ;  /* 0x00780000bd4c783b */ /* 0x008ea20000004200 */
[----:B----4-:R-:W-:Y:S01]  /*112e0*/  F2FP.PACK_AB R139, R146, R148 ;  /* 0x00000094928b723e */ /* 0x010fe200000000ff */
[--C-:B-1----:R-:W-:Y:S07]  /*112f0*/  FFMA.FTZ R74, R210, c[0x0][0x23c], -R144.reuse ;  /* 0x00008f00d24a7a23 */ /* 0x102fee0000010890 */
[----:B------:R1:W3:Y:S01]  /*11300*/  MUFU.EX2 R75, R74 ;  /* 0x0000004a004b7308 */ /* 0x0002e20000000800 */
[-C--:B--2---:R-:W-:Y:S01]  /*11310*/  HMMA.16816.F32 R84, R140, R76.reuse, R4 ;  /* 0x0000004c8c54723c */ /* 0x084fe20000001804 */
[----:B------:R-:W2:Y:S04]  /*11320*/  LDSM.16.MT88.4 R4, [R191+0x7800] ;  /* 0x00780000bf04783b */ /* 0x000ea80000004200 */
[--C-:B-1----:R-:W-:Y:S01]  /*11330*/  FFMA.FTZ R74, R216, c[0x0][0x23c], -R144.reuse ;  /* 0x00008f00d84a7a23 */ /* 0x102fe20000010890 */
[----:B---3--:R-:W-:Y:S01]  /*11340*/  F2FP.PACK_AB R136, R75, R145 ;  /* 0x000000914b88723e */ /* 0x008fe200000000ff */
[----:B------:R-:W-:Y:S04]  /*11350*/  FFMA.FTZ R144, R222, c[0x0][0x23c], -R144 ;  /* 0x00008f00de907a23 */ /* 0x000fe80000010890 */
[----:B------:R-:W-:Y:S10]  /*11360*/  MUFU.EX2 R74, R74 ;  /* 0x0000004a004a7308 */ /* 0x000ff40000000800 */
[----:B------:R-:W1:Y:S02]  /*11370*/  MUFU.EX2 R144, R144 ;  /* 0x0000009000907308 */ /* 0x000e640000000800 */
[----:B-1----:R-:W-:Y:S07]  /*11380*/  F2FP.PACK_AB R138, R144, R74 ;  /* 0x0000004a908a723e */ /* 0x002fee00000000ff */
[C---:B------:R-:W-:Y:S07]  /*11390*/  HMMA.16816.F32 R80, R136.reuse, R76, R8 ;  /* 0x0000004c8850723c */ /* 0x040fee0000001808 */
[----:B------:R-:W-:Y:S01]  /*113a0*/  FFMA.FTZ R9, R73, R228, R220 ;  /* 0x000000e449097223 */ /* 0x000fe200000100dc */
[-C--:B------:R-:W-:Y:S04]  /*113b0*/  HMMA.16816.F32 R88, R136, R78.reuse, R12 ;  /* 0x0000004e8858723c */ /* 0x080fe8000000180c */
[----:B------:R-:W-:Y:S01]  /*113c0*/  FFMA.FTZ R8, R72, R229, R212 ;  /* 0x000000e548087223 */ /* 0x000fe200000100d4 */
[----:B------:R-:W-:Y:S01]  /*113d0*/  MOV R72, R69 ;  /* 0x0000004500487202 */ /* 0x000fe20000000f00 */
        /* <DEDUP_REMOVED lines=42> */
[----:B------:R-:W-:Y:S02]  /*11680*/  FADD.FTZ R10, R134, R10 ;  /* 0x0000000a860a7221 */ /* 0x000fe40000010000 */
[----:B------:R-:W-:Y:S03]  /*11690*/  FADD.FTZ R11, R167, R9 ;  /* 0x00000009a70b7221 */ /* 0x000fe60000010000 */
        /* <DEDUP_REMOVED lines=26> */
[----:B------:R-:W-:Y:S01]  /*11840*/  IADD3 R0, R201, -0x1, RZ ;  /* 0xffffffffc9007810 */ /* 0x000fe20007ffe0ff */
[----:B------:R-:W-:Y:S01]  /*11850*/  FADD.FTZ R231, R146, R5 ;  /* 0x0000000592e77221 */ /* 0x000fe20000010000 */
[----:B------:R-:W-:Y:S01]  /*11860*/  MOV R74, R3 ;  /* 0x00000003004a7202 */ /* 0x000fe20000000f00 */
[----:B------:R-:W-:Y:S01]  /*11870*/  FADD.FTZ R228, R154, R7 ;  /* 0x000000079ae47221 */ /* 0x000fe20000010000 */
[----:B------:R-:W-:Y:S01]  /*11880*/  MOV R201, R0 ;  /* 0x0000000000c97202 */ /* 0x000fe20000000f00 */
[----:B------:R-:W-:Y:S02]  /*11890*/  FADD.FTZ R229, R150, R6 ;  /* 0x0000000696e57221 */ /* 0x000fe40000010000 */
[----:B------:R-:W-:Y:S01]  /*118a0*/  FADD.FTZ R230, R144, R4 ;  /* 0x0000000490e67221 */ /* 0x000fe20000010000 */
[----:B------:R-:W-:-:S05]  /*118b0*/  @P1 BRA `(.L_x_1094) ;  /* 0xffffcaf000001947 */ /* 0x000fca000383ffff */
.L_x_1093:
[----:B------:R-:W1:Y:S01]  /*118c0*/  SHFL.BFLY PT, R4, R228, 0x2, 0x1f ;  /* 0x0c401f00e4047f89 */ /* 0x000e6200000e0000 */
[----:B------:R-:W-:Y:S01]  /*118d0*/  ISETP.NE.AND P0, PT, R245, -0x1, PT ;  /* 0xfffffffff500780c */ /* 0x000fe20003f05270 */
[----:B------:R-:W2:Y:S01]  /*118e0*/  LDC.U8 R45, c[0x0][0x329] ;  /* 0x0000ca40ff2d7b82 */ /* 0x000ea20000000000 */
[----:B------:R-:W-:Y:S01]  /*118f0*/  MOV R29, 0x20 ;  /* 0x00000020001d7802 */ /* 0x000fe20000000f00 */
[----:B------:R-:W3:Y:S01]  /*11900*/  SHFL.BFLY PT, R0, R229, 0x2, 0x1f ;  /* 0x0c401f00e5007f89 */ /* 0x000ee200000e0000 */
[----:B------:R-:W-:Y:S03]  /*11910*/  BSSY B0, `(.L_x_1097) ;  /* 0x0000122000007945 */ /* 0x000fe60003800000 */
        /* <DEDUP_REMOVED lines=12> */
[CC--:B------:R-:W-:Y:S02]  /*119e0*/  LEA.HI R21, R44.reuse, R54.reuse, RZ, 0x2 ;  /* 0x000000362c157211 */ /* 0x0c0fe400078f10ff */
[----:B------:R-:W-:Y:S01]  /*119f0*/  LEA.HI R44, R44, R54, RZ, 0x5 ;  /* 0x000000362c2c7211 */ /* 0x000fe200078f28ff */
[----:B-1----:R-:W-:Y:S02]  /*11a00*/  FADD.FTZ R40, R4, R5 ;  /* 0x0000000504287221 */ /* 0x002fe40000010000 */
[----:B------:R-:W-:-:S03]  /*11a10*/  @P0 IMAD.WIDE.U32 R4, R245, c[0x0][0x1e8], RZ ;  /* 0x00007a00f5040a25 */ /* 0x000fc600078e00ff */
[----:B------:R-:W-:Y:S01]  /*11a20*/  FSETP.NE.FTZ.AND P6, PT, R40, RZ, PT ;  /* 0x000000ff2800720b */ /* 0x000fe20003fd5000 */
[----:B---3--:R-:W-:Y:S01]  /*11a30*/  FADD.FTZ R41, R0, R9 ;  /* 0x0000000900297221 */ /* 0x008fe20000010000 */
[----:B------:R-:W-:Y:S01]  /*11a40*/  MOV R0, 0x3f800000 ;  /* 0x3f80000000007802 */ /* 0x000fe20000000f00 */
[----:B----4-:R-:W-:Y:S01]  /*11a50*/  FADD.FTZ R42, R7, R8 ;  /* 0x00000008072a7221 */ /* 0x010fe20000010000 */
[----:B------:R-:W-:Y:S01]  /*11a60*/  @P0 MOV R52, R4 ;  /* 0x0000000400340202 */ /* 0x000fe20000000f00 */
[----:B------:R-:W-:Y:S01]  /*11a70*/  @P0 IMAD R53, R245, c[0x0][0x1ec], R5 ;  /* 0x00007b00f5350a24 */ /* 0x000fe200078e0205 */
[----:B------:R-:W-:Y:S01]  /*11a80*/  FSETP.NE.FTZ.AND P5, PT, R41, RZ, PT ;  /* 0x000000ff2900720b */ /* 0x000fe20003fb5000 */
[----:B--2---:R-:W-:Y:S01]  /*11a90*/  FADD.FTZ R43, R6, R10 ;  /* 0x0000000a062b7221 */ /* 0x004fe20000010000 */
[----:B------:R-:W-:Y:S02]  /*11aa0*/  FSETP.NE.FTZ.AND P4, PT, R42, RZ, PT ;  /* 0x000000ff2a00720b */ /* 0x000fe40003f95000 */
[----:B------:R-:W-:-:S02]  /*11ab0*/  MOV R5, 0x3f800000 ;  /* 0x3f80000000057802 */ /* 0x000fc40000000f00 */
[----:B------:R-:W-:Y:S01]  /*11ac0*/  MOV R4, 0x3f800000 ;  /* 0x3f80000000047802 */ /* 0x000fe20000000f00 */
[----:B------:R-:W1:Y:S01]  /*11ad0*/  @P6 MUFU.RCP R0, R40 ;  /* 0x0000002800006308 */ /* 0x000e620000001000 */
[----:B------:R-:W-:Y:S02]  /*11ae0*/  FSETP.NE.FTZ.AND P3, PT, R43, RZ, PT ;  /* 0x000000ff2b00720b */ /* 0x000fe40003f75000 */
[----:B------:R-:W-:Y:S02]  /*11af0*/  LOP3.LUT R9, R21, 0x3ffffffc, RZ, 0xc0, !PT ;  /* 0x3ffffffc15097812 */ /* 0x000fe400078ec0ff */
[----:B------:R-:W-:Y:S02]  /*11b00*/  SHF.R.S32.HI R8, RZ, 0x5, R44 ;  /* 0x00000005ff087819 */ /* 0x000fe4000001142c */
[----:B------:R-:W-:Y:S01]  /*11b10*/  IADD3 R7, -R9, R54, RZ ;  /* 0x0000003609077210 */ /* 0x000fe20007ffe1ff */
[----:B------:R-:W2:Y:S04]  /*11b20*/  @P5 MUFU.RCP R5, R41 ;  /* 0x0000002900055308 */ /* 0x000ea80000001000 */
[----:B------:R-:W-:-:S04]  /*11b30*/  IMAD R8, R8, 0x200, R7 ;  /* 0x0000020008087824 */ /* 0x000fc800078e0207 */
[----:B------:R-:W3:Y:S01]  /*11b40*/  @P4 MUFU.RCP R4, R42 ;  /* 0x0000002a00044308 */ /* 0x000ee20000001000 */
[C---:B-1----:R-:W-:Y:S02]  /*11b50*/  FMUL.FTZ R84, R0.reuse, R84 ;  /* 0x0000005400547220 */ /* 0x042fe40000410000 */
[C---:B------:R-:W-:Y:S02]  /*11b60*/  FMUL.FTZ R9, R0.reuse, R85 ;  /* 0x0000005500097220 */ /* 0x040fe40000410000 */
[C---:B------:R-:W-:Y:S02]  /*11b70*/  FMUL.FTZ R92, R0.reuse, R92 ;  /* 0x0000005c005c7220 */ /* 0x040fe40000410000 */
[C---:B------:R-:W-:Y:S01]  /*11b80*/  FMUL.FTZ R6, R0.reuse, R93 ;  /* 0x0000005d00067220 */ /* 0x040fe20000410000 */
        /* <DEDUP_REMOVED lines=19> */
[C---:B--2---:R-:W-:Y:S01]  /*11cc0*/  FMUL.FTZ R86, R5.reuse, R86 ;  /* 0x0000005605567220 */ /* 0x044fe20000410000 */
        /* <DEDUP_REMOVED lines=25> */
[C---:B---3--:R-:W-:Y:S01]  /*11e60*/  FMUL.FTZ R80, R4.reuse, R80 ;  /* 0x0000005004507220 */ /* 0x048fe20000410000 */
        /* <DEDUP_REMOVED lines=55> */
[----:B------:R-:W-:Y:S01]  /*121e0*/  ISETP.NE.U32.AND P1, PT, R5, 0x1, PT ;  /* 0x000000010500780c */ /* 0x000fe20003f25070 */
[----:B------:R-:W-:Y:S01]  /*121f0*/  IMAD.MOV.U32 R5, RZ, RZ, -0x10 ;  /* 0xfffffff0ff057424 */ /* 0x000fe200078e00ff */
[----:B------:R-:W-:Y:S02]  /*12200*/  LEA.HI R4, R4, R4, RZ, 0x1d ;  /* 0x0000000404047211 */ /* 0x000fe400078fe8ff */
[----:B------:R-:W-:Y:S02]  /*12210*/  F2FP.PACK_AB R31, R139, R31 ;  /* 0x0000001f8b1f723e */ /* 0x000fe400000000ff */
[----:B------:R-:W-:Y:S02]  /*12220*/  LEA R4, R8, R4, 0x1 ;  /* 0x0000000408047211 */ /* 0x000fe400078e08ff */
[----:B------:R-:W-:-:S02]  /*12230*/  SEL R8, R5, 0x10, !P1 ;  /* 0x0000001005087807 */ /* 0x000fc40004800000 */
[----:B------:R-:W-:Y:S02]  /*12240*/  R2P PR, R0, 0x6 ;  /* 0x0000000600007804 */ /* 0x000fe40000000000 */
[----:B------:R-:W-:-:S03]  /*12250*/  SHF.L.U32 R4, R4, 0x1, RZ ;  /* 0x0000000104047819 */ /* 0x000fc600000006ff */
[----:B------:R-:W-:Y:S02]  /*12260*/  SEL R29, R29, 0xffffffe0, !P1 ;  /* 0xffffffe01d1d7807 */ /* 0x000fe40004800000 */
[C---:B------:R-:W-:Y:S01]  /*12270*/  IADD3 R5, R4.reuse, R8, RZ ;  /* 0x0000000804057210 */ /* 0x040fe20007ffe0ff */
[----:B------:R1:W-:Y:S01]  /*12280*/  STS [R4], R9 ;  /* 0x0000000904007388 */ /* 0x0003e20000000800 */
[C---:B------:R-:W-:Y:S02]  /*12290*/  IADD3 R0, R4.reuse, 0x40, RZ ;  /* 0x0000004004007810 */ /* 0x040fe40007ffe0ff */
[----:B------:R-:W-:Y:S01]  /*122a0*/  ISETP.NE.AND P1, PT, R45, RZ, PT ;  /* 0x000000ff2d00720c */ /* 0x000fe20003f25270 */
[----:B------:R2:W-:Y:S01]  /*122b0*/  STS [R4+0x400], R7 ;  /* 0x0004000704007388 */ /* 0x0005e20000000800 */
[----:B------:R-:W-:-:S03]  /*122c0*/  @P2 IADD3 R0, R4, -0x40, RZ ;  /* 0xffffffc004002810 */ /* 0x000fc60007ffe0ff */
[----:B------:R3:W-:Y:S04]  /*122d0*/  STS [R5], R6 ;  /* 0x0000000605007388 */ /* 0x0007e80000000800 */
[----:B------:R4:W-:Y:S04]  /*122e0*/  STS [R5+0x400], R10 ;  /* 0x0004000a05007388 */ /* 0x0009e80000000800 */
[----:B------:R-:W-:Y:S04]  /*122f0*/  STS [R4+0x2000], R11 ;  /* 0x0020000b04007388 */ /* 0x000fe80000000800 */
[----:B------:R5:W-:Y:S04]  /*12300*/  STS [R4+0x2400], R12 ;  /* 0x0024000c04007388 */ /* 0x000be80000000800 */
[----:B------:R-:W-:Y:S01]  /*12310*/  STS [R5+0x2000], R19 ;  /* 0x0020001305007388 */ /* 0x000fe20000000800 */
[----:B-1----:R-:W-:-:S03]  /*12320*/  IADD3 R9, R29, 0x400, R0 ;  /* 0x000004001d097810 */ /* 0x002fc60007ffe000 */
[----:B------:R1:W-:Y:S01]  /*12330*/  STS [R5+0x2400], R18 ;  /* 0x0024001205007388 */ /* 0x0003e20000000800 */
[----:B--2---:R-:W-:Y:S01]  /*12340*/  IMAD.IADD R7, R4, 0x1, R29 ;  /* 0x0000000104077824 */ /* 0x004fe200078e021d */
[C---:B------:R-:W-:Y:S02]  /*12350*/  IADD3 R9, R8.reuse, R9, RZ ;  /* 0x0000000908097210 */ /* 0x040fe40007ffe0ff */
[----:B---3--:R-:W-:Y:S02]  /*12360*/  IADD3 R6, R5, R29, RZ ;  /* 0x0000001d05067210 */ /* 0x008fe40007ffe0ff */
[----:B------:R2:W-:Y:S01]  /*12370*/  STS [R7], R17 ;  /* 0x0000001107007388 */ /* 0x0005e20000000800 */
[----:B----4-:R-:W3:Y:S03]  /*12380*/  LDC.U8 R10, c[0x0][0x328] ;  /* 0x0000ca00ff0a7b82 */ /* 0x010ee60000000000 */
[----:B------:R4:W-:Y:S04]  /*12390*/  STS [R7+0x400], R16 ;  /* 0x0004001007007388 */ /* 0x0009e80000000800 */
[----:B------:R4:W-:Y:S01]  /*123a0*/  STS [R6], R14 ;  /* 0x0000000e06007388 */ /* 0x0009e20000000800 */
[----:B-----5:R-:W-:-:S03]  /*123b0*/  IADD3 R4, R8, R0, RZ ;  /* 0x0000000008047210 */ /* 0x020fc60007ffe0ff */
[----:B------:R5:W-:Y:S01]  /*123c0*/  STS [R6+0x400], R13 ;  /* 0x0004000d06007388 */ /* 0x000be20000000800 */
[----:B------:R-:W4:Y:S03]  /*123d0*/  @P6 MUFU.LG2 R12, R40 ;  /* 0x00000028000c6308 */ /* 0x000f260000000c00 */
[----:B------:R-:W-:Y:S01]  /*123e0*/  STS [R7+0x2000], R15 ;  /* 0x0020000f07007388 */ /* 0x000fe20000000800 */
[----:B-1----:R-:W-:-:S03]  /*123f0*/  IMAD.IADD R5, R29, 0x1, R4 ;  /* 0x000000011d057824 */ /* 0x002fc600078e0204 */
[----:B------:R1:W-:Y:S01]  /*12400*/  STS [R7+0x2400], R21 ;  /* 0x0024001507007388 */ /* 0x0003e20000000800 */
[----:B------:R-:W-:-:S03]  /*12410*/  MOV R18, 0x7f800000 ;  /* 0x7f80000000127802 */ /* 0x000fc60000000f00 */
[----:B------:R-:W-:Y:S01]  /*12420*/  STS [R6+0x2000], R20 ;  /* 0x0020001406007388 */ /* 0x000fe20000000800 */
[----:B--2---:R-:W-:Y:S02]  /*12430*/  MOV R17, 0x7f800000 ;  /* 0x7f80000000117802 */ /* 0x004fe40000000f00 */
[----:B---3--:R-:W-:Y:S01]  /*12440*/  ISETP.NE.AND P2, PT, R10, RZ, PT ;  /* 0x000000ff0a00720c */ /* 0x008fe20003f45270 */
[----:B------:R-:W-:Y:S01]  /*12450*/  STS [R6+0x2400], R28 ;  /* 0x0024001c06007388 */ /* 0x000fe20000000800 */
[----:B----4-:R-:W-:-:S03]  /*12460*/  MOV R16, 0x7f800000 ;  /* 0x7f80000000107802 */ /* 0x010fc60000000f00 */
[----:B------:R-:W-:Y:S01]  /*12470*/  STS [R0], R27 ;  /* 0x0000001b00007388 */ /* 0x000fe20000000800 */
[----:B------:R-:W-:Y:S03]  /*12480*/  @P5 MUFU.LG2 R14, R41 ;  /* 0x00000029000e5308 */ /* 0x000fe60000000c00 */
[----:B------:R-:W-:Y:S04]  /*12490*/  STS [R0+0x400], R26 ;  /* 0x0004001a00007388 */ /* 0x000fe80000000800 */
[----:B------:R-:W-:Y:S01]  /*124a0*/  STS [R4], R23 ;  /* 0x0000001704007388 */ /* 0x000fe20000000800 */
[----:B-----5:R-:W2:Y:S03]  /*124b0*/  @P4 MUFU.LG2 R13, R42 ;  /* 0x0000002a000d4308 */ /* 0x020ea60000000c00 */
[----:B------:R-:W-:Y:S01]  /*124c0*/  STS [R4+0x400], R22 ;  /* 0x0004001604007388 */ /* 0x000fe20000000800 */
[----:B-1----:R-:W-:-:S03]  /*124d0*/  @P1 MOV R7, c[0x0][0x210] ;  /* 0x0000840000071a02 */ /* 0x002fc60000000f00 */
[----:B------:R-:W-:Y:S02]  /*124e0*/  STS [R0+0x2000], R25 ;  /* 0x0020001900007388 */ /* 0x000fe40000000800 */
[----:B------:R-:W-:Y:S02]  /*124f0*/  @P1 IMAD R7, R7, c[0x0][0x214], RZ ;  /* 0x0000850007071a24 */ /* 0x000fe400078e02ff */
[----:B------:R1:W-:Y:S04]  /*12500*/  STS [R0+0x2400], R24 ;  /* 0x0024001800007388 */ /* 0x0003e80000000800 */
[----:B------:R-:W-:Y:S04]  /*12510*/  STS [R4+0x2000], R34 ;  /* 0x0020002204007388 */ /* 0x000fe80000000800 */
[----:B------:R3:W-:Y:S04]  /*12520*/  STS [R4+0x2400], R36 ;  /* 0x0024002404007388 */ /* 0x0007e80000000800 */
[----:B------:R-:W4:Y:S04]  /*12530*/  S2R R11, SR_CTAID.Y ;  /* 0x00000000000b7919 */ /* 0x000f280000002600 */
[----:B------:R-:W5:Y:S04]  /*12540*/  S2R R15, SR_CTAID.X ;  /* 0x00000000000f7919 */ /* 0x000f680000002500 */
[----:B------:R-:W2:Y:S01]  /*12550*/  S2R R19, SR_CTAID.Z ;  /* 0x0000000000137919 */ /* 0x000ea20000002700 */
[----:B-1----:R-:W-:-:S05]  /*12560*/  IADD3 R0, R29, R0, RZ ;  /* 0x000000001d007210 */ /* 0x002fca0007ffe0ff */
[----:B------:R-:W-:Y:S01]  /*12570*/  STS [R0], R38 ;  /* 0x0000002600007388 */ /* 0x000fe20000000800 */
[----:B---3--:R-:W-:-:S03]  /*12580*/  @!P1 MOV R4, c[0x0][0x214] ;  /* 0x0000850000049a02 */ /* 0x008fc60000000f00 */
[----:B------:R-:W-:Y:S01]  /*12590*/  STS [R0+0x400], R35 ;  /* 0x0004002300007388 */ /* 0x000fe20000000800 */
[----:B------:R-:W-:-:S03]  /*125a0*/  @!P1 SEL R7, R4, c[0x0][0x234], !P2 ;  /* 0x00008d0004079a07 */ /* 0x000fc60005000000 */
[----:B------:R-:W-:Y:S01]  /*125b0*/  STS [R5], R30 ;  /* 0x0000001e05007388 */ /* 0x000fe20000000800 */
[----:B------:R-:W-:Y:S02]  /*125c0*/  ISETP.NE.OR P2, PT, R45, RZ, !P2 ;  /* 0x000000ff2d00720c */ /* 0x000fe40005745670 */
[----:B------:R-:W-:Y:S01]  /*125d0*/  LOP3.LUT R4, R44, 0xffffffe0, RZ, 0xc0, !PT ;  /* 0xffffffe02c047812 */ /* 0x000fe200078ec0ff */
[----:B------:R-:W-:Y:S03]  /*125e0*/  STS [R9], R33 ;  /* 0x0000002109007388 */ /* 0x000fe60000000800 */
[----:B------:R-:W-:Y:S01]  /*125f0*/  IADD3 R10, -R4, R54, RZ ;  /* 0x00000036040a7210 */ /* 0x000fe20007ffe1ff */
[----:B------:R-:W-:Y:S04]  /*12600*/  STS [R0+0x2000], R39 ;  /* 0x0020002700007388 */ /* 0x000fe80000000800 */
[----:B------:R1:W-:Y:S02]  /*12610*/  STS [R0+0x2400], R37 ;  /* 0x0024002500007388 */ /* 0x0003e40000000800 */
[----:B----4-:R-:W-:-:S02]  /*12620*/  @!P2 IMAD R6, R11, c[0x0][0x214], RZ ;  /* 0x000085000b06aa24 */ /* 0x010fc400078e02ff */
[----:B------:R3:W-:Y:S04]  /*12630*/  STS [R5+0x2000], R32 ;  /* 0x0020002005007388 */ /* 0x0007e80000000800 */
[----:B------:R4:W-:Y:S04]  /*12640*/  STS [R9+0x2000], R31 ;  /* 0x0020001f09007388 */ /* 0x0009e80000000800 */
[----:B------:R-:W-:Y:S01]  /*12650*/  BAR.SYNC.DEFER_BLOCKING 0x0 ;  /* 0x0000000000007b1d */ /* 0x000fe20000010000 */
[----:B-1----:R-:W-:Y:S01]  /*12660*/  @P1 MOV R0, 0x1 ;  /* 0x0000000100001802 */ /* 0x002fe20000000f00 */
[----:B------:R-:W-:Y:S01]  /*12670*/  @!P1 IMAD R0, R7, c[0x0][0x1c0], RZ ;  /* 0x0000700007009a24 */ /* 0x000fe200078e02ff */
[----:B---3--:R-:W-:-:S03]  /*12680*/  @!P0 SHF.R.S32.HI R5, RZ, 0x1f, R11 ;  /* 0x0000001fff058819 */ /* 0x008fc6000001140b */
[C---:B------:R-:W-:Y:S02]  /*12690*/  IMAD R0, R11.reuse, R0, RZ ;  /* 0x000000000b007224 */ /* 0x040fe400078e02ff */
[----:B----4-:R-:W-:-:S03]  /*126a0*/  @!P0 IMAD.WIDE.U32 R8, R11, c[0x0][0x1e0], RZ ;  /* 0x000078000b088a25 */ /* 0x010fc600078e00ff */
[----:B------:R-:W-:Y:S01]  /*126b0*/  SEL R0, R0, RZ, P2 ;  /* 0x000000ff00007207 */ /* 0x000fe20001000000 */
[----:B------:R1:W3:Y:S01]  /*126c0*/  LDS.128 R20, [R200] ;  /* 0x00000000c8147984 */ /* 0x0002e20000000c00 */
[----:B------:R-:W-:Y:S01]  /*126d0*/  @!P0 IMAD R5, R5, c[0x0][0x1e0], RZ ;  /* 0x0000780005058a24 */ /* 0x000fe200078e02ff */
[----:B------:R-:W-:Y:S02]  /*126e0*/  @!P0 MOV R52, R8 ;  /* 0x0000000800348202 */ /* 0x000fe40000000f00 */
[----:B------:R1:W4:Y:S01]  /*126f0*/  LDS.128 R24, [R200+0x800] ;  /* 0x00080000c8187984 */ /* 0x0003220000000c00 */
[----:B------:R-:W-:Y:S01]  /*12700*/  @!P0 IMAD R5, R11, c[0x0][0x1e4], R5 ;  /* 0x000079000b058a24 */ /* 0x000fe200078e0205 */
[----:B------:R-:W-:Y:S01]  /*12710*/  @!P2 SEL R8, R6, R245, !P0 ;  /* 0x000000f50608a207 */ /* 0x000fe20004000000 */
[----:B------:R-:W1:Y:S01]  /*12720*/  @P3 MUFU.LG2 R11, R43 ;  /* 0x0000002b000b3308 */ /* 0x000e620000000c00 */
[----:B------:R1:W3:Y:S01]  /*12730*/  LDS.128 R28, [R200+0x1000] ;  /* 0x00100000c81c7984 */ /* 0x0002e20000000c00 */
[----:B------:R-:W-:Y:S01]  /*12740*/  @P1 MOV R6, c[0x0][0x210] ;  /* 0x0000840000061a02 */ /* 0x000fe20000000f00 */
[----:B------:R-:W-:Y:S01]  /*12750*/  @!P0 IMAD.IADD R53, R9, 0x1, R5 ;  /* 0x0000000109358824 */ /* 0x000fe200078e0205 */
[----:B------:R-:W-:Y:S01]  /*12760*/  @!P1 MOV R6, 0x1 ;  /* 0x0000000100069802 */ /* 0x000fe20000000f00 */
[----:B------:R3:W3:Y:S01]  /*12770*/  LDS.128 R32, [R200+0x1800] ;  /* 0x00180000c8207984 */ /* 0x0006e20000000c00 */
[----:B------:R-:W-:Y:S01]  /*12780*/  CS2R R4, SRZ ;  /* 0x0000000000047805 */ /* 0x000fe2000001ff00 */
[----:B------:R-:W-:Y:S01]  /*12790*/  LOP3.LUT P0, RZ, R10, 0x3, RZ, 0xc0, !PT ;  /* 0x000000030aff7812 */ /* 0x000fe2000780c0ff */
[--C-:B------:R-:W-:Y:S01]  /*127a0*/  @!P2 IMAD.MOV.U32 R4, RZ, RZ, R8.reuse ;  /* 0x000000ffff04a224 */ /* 0x100fe200078e0008 */
[----:B------:R3:W3:Y:S01]  /*127b0*/  LDS.128 R36, [R200+0x2000] ;  /* 0x00200000c8247984 */ /* 0x0006e20000000c00 */
[----:B------:R-:W-:Y:S01]  /*127c0*/  @!P2 SHF.R.S32.HI R5, RZ, 0x1f, R8 ;  /* 0x0000001fff05a819 */ /* 0x000fe20000011408 */
[----:B-----5:R-:W-:Y:S01]  /*127d0*/  IMAD R8, R15, R6, RZ ;  /* 0x000000060f087224 */ /* 0x020fe200078e02ff */
[----:B------:R-:W-:Y:S01]  /*127e0*/  MOV R15, 0x7f800000 ;  /* 0x7f800000000f7802 */ /* 0x000fe20000000f00 */
[----:B------:R3:W3:Y:S01]  /*127f0*/  LDS.128 R44, [R200+0x2800] ;  /* 0x00280000c82c7984 */ /* 0x0006e20000000c00 */
[----:B------:R-:W-:-:S02]  /*12800*/  @P6 FMUL.FTZ R9, R12, 0.69314718246459960938 ;  /* 0x3f3172180c096820 */ /* 0x000fc40000410000 */
[----:B--2---:R-:W-:Y:S01]  /*12810*/  IMAD R0, R19, R7, R0 ;  /* 0x0000000713007224 */ /* 0x004fe200078e0200 */
[----:B------:R2:W2:Y:S01]  /*12820*/  LDS.128 R48, [R200+0x3000] ;  /* 0x00300000c8307984 */ /* 0x0004a20000000c00 */
[----:B------:R-:W-:Y:S01]  /*12830*/  SHF.L.U32 R12, R8, 0x7, RZ ;  /* 0x00000007080c7819 */ /* 0x000fe200000006ff */
[----:B------:R-:W-:Y:S02]  /*12840*/  @P6 FFMA.FTZ R18, R70, c[0x0][0x238], R9 ;  /* 0x00008e0046126a23 */ /* 0x000fe40000010009 */
[----:B------:R-:W2:Y:S01]  /*12850*/  LDS.128 R200, [R200+0x3800] ;  /* 0x00380000c8c87984 */ /* 0x000ea20000000c00 */
[----:B------:R-:W-:Y:S01]  /*12860*/  @P4 FMUL.FTZ R9, R13, 0.69314718246459960938 ;  /* 0x3f3172180d094820 */ /* 0x000fe20000410000 */
[----:B------:R-:W-:Y:S01]  /*12870*/  IADD3 R7, P2, P1, R12, R4, R0 ;  /* 0x000000040c077210 */ /* 0x000fe2000795e000 */
[----:B------:R-:W-:Y:S01]  /*12880*/  @P5 FMUL.FTZ R10, R14, 0.69314718246459960938 ;  /* 0x3f3172180e0a5820 */ /* 0x000fe20000410000 */
[----:B------:R-:W-:Y:S01]  /*12890*/  SHF.R.S32.HI R4, RZ, 0x1f, R12 ;  /* 0x0000001fff047819 */ /* 0x000fe2000001140c */
[----:B-1----:R-:W-:Y:S01]  /*128a0*/  @P3 FMUL.FTZ R8, R11, 0.69314718246459960938 ;  /* 0x3f3172180b083820 */ /* 0x002fe20000410000 */
[----:B------:R-:W-:Y:S01]  /*128b0*/  SHF.R.S32.HI R0, RZ, 0x1f, R0 ;  /* 0x0000001fff007819 */ /* 0x000fe20000011400 */
[----:B------:R-:W-:-:S02]  /*128c0*/  @P4 FFMA.FTZ R15, R2, c[0x0][0x238], R9 ;  /* 0x00008e00020f4a23 */ /* 0x000fc40000010009 */
[----:B------:R-:W-:Y:S01]  /*128d0*/  @P5 FFMA.FTZ R17, R69, c[0x0][0x238], R10 ;  /* 0x00008e0045115a23 */ /* 0x000fe2000001000a */
[----:B------:R-:W-:Y:S01]  /*128e0*/  IADD3.X R2, R4, R5, R0, P2, P1 ;  /* 0x0000000504027210 */ /* 0x000fe200017e2400 */
[----:B------:R-:W-:Y:S01]  /*128f0*/  @P3 FFMA.FTZ R16, R3, c[0x0][0x238], R8 ;  /* 0x00008e0003103a23 */ /* 0x000fe20000010008 */
[----:B------:R-:W-:Y:S05]  /*12900*/  @P0 BRA `(.L_x_1098) ;  /* 0x0000022000000947 */ /* 0x000fea0003800000 */
[----:B------:R-:W5:Y:S04]  /*12910*/  LDL.LU R56, [R1+0x20] ;  /* 0x0000200001387983 */ /* 0x000f680000300800 */
[----:B------:R-:W5:Y:S02]  /*12920*/  LDL.LU R55, [R1+0x34] ;  /* 0x0000340001377983 */ /* 0x000f640000300800 */
[----:B-----5:R-:W-:-:S05]  /*12930*/  IMAD R0, R55, 0x10, R56 ;  /* 0x0000001037007824 */ /* 0x020fca00078e0238 */
[CC--:B------:R-:W-:Y:S02]  /*12940*/  ISETP.GE.AND P6, PT, R0.reuse, R244.reuse, PT ;  /* 0x000000f40000720c */ /* 0x0c0fe40003fc6270 */
[C---:B------:R-:W-:Y:S02]  /*12950*/  IADD3 R4, R0.reuse, 0x8, RZ ;  /* 0x0000000800047810 */ /* 0x040fe40007ffe0ff */
[----:B------:R-:W-:Y:S02]  /*12960*/  IADD3 R3, R0, 0x40, RZ ;  /* 0x0000004000037810 */ /* 0x000fe40007ffe0ff */
[-C--:B------:R-:W-:Y:S02]  /*12970*/  ISETP.GE.AND P5, PT, R4, R244.reuse, PT ;  /* 0x000000f40400720c */ /* 0x080fe40003fa6270 */
[----:B------:R-:W-:Y:S02]  /*12980*/  IADD3 R5, R0, 0x48, RZ ;  /* 0x0000004800057810 */ /* 0x000fe40007ffe0ff */
[----:B------:R-:W-:-:S02]  /*12990*/  ISETP.GE.AND P4, PT, R3, R244, PT ;  /* 0x000000f40300720c */ /* 0x000fc40003f86270 */
[----:B------:R-:W-:Y:S01]  /*129a0*/  ISETP.GE.AND P3, PT, R5, R244, PT ;  /* 0x000000f40500720c */ /* 0x000fe20003f66270 */
[----:B------:R-:W-:-:S05]  /*129b0*/  @!P6 IMAD R0, R0, R6, RZ ;  /* 0x000000060000e224 */ /* 0x000fca00078e02ff */
[----:B------:R-:W-:Y:S01]  /*129c0*/  @!P6 IADD3 R9, P0, R0, R7, RZ ;  /* 0x000000070009e210 */ /* 0x000fe20007f1e0ff */
[----:B------:R-:W-:-:S03]  /*129d0*/  @!P5 IMAD R4, R4, R6, RZ ;  /* 0x000000060404d224 */ /* 0x000fc600078e02ff */
[----:B------:R-:W-:Y:S01]  /*129e0*/  @!P6 LEA.HI.X.SX32 R10, R0, R2, 0x1, P0 ;  /* 0x00000002000ae211 */ /* 0x000fe200000f0eff */
[-C--:B------:R-:W-:Y:S01]  /*129f0*/  @!P4 IMAD R11, R3, R6.reuse, RZ ;  /* 0x00000006030bc224 */ /* 0x080fe200078e02ff */
[CC--:B------:R-:W-:Y:S01]  /*12a00*/  @!P5 IADD3 R0, P2, R4.reuse, R7.reuse, RZ ;  /* 0x000000070400d210 */ /* 0x0c0fe20007f5e0ff */
[----:B------:R-:W-:Y:S01]  /*12a10*/  @!P3 IMAD R3, R5, R6, RZ ;  /* 0x000000060503b224 */ /* 0x000fe200078e02ff */
[C---:B------:R-:W-:Y:S02]  /*12a20*/  @!P6 LEA R8, P0, R9.reuse, c[0x0][0x200], 0x2 ;  /* 0x000080000908ea11 */ /* 0x040fe400078010ff */
[----:B------:R-:W-:Y:S02]  /*12a30*/  @!P5 LEA.HI.X.SX32 R4, R4, R2, 0x1, P2 ;  /* 0x000000020404d211 */ /* 0x000fe400010f0eff */
[----:B------:R-:W-:Y:S02]  /*12a40*/  @!P6 LEA.HI.X R9, R9, c[0x0][0x204], R10, 0x2, P0 ;  /* 0x000081000909ea11 */ /* 0x000fe400000f140a */
[----:B------:R-:W-:-:S02]  /*12a50*/  @!P4 IADD3 R5, P1, R11, R7, RZ ;  /* 0x000000070b05c210 */ /* 0x000fc40007f3e0ff */
[C---:B------:R-:W-:Y:S01]  /*12a60*/  @!P5 LEA R6, P2, R0.reuse, c[0x0][0x200], 0x2 ;  /* 0x000080000006da11 */ /* 0x040fe200078410ff */
[----:B------:R1:W-:Y:S01]  /*12a70*/  @!P6 STG.E [R8.64], R18 ;  /* 0x000000120800e986 */ /* 0x0003e2000c101906 */
        /* <DEDUP_REMOVED lines=11> */
.L_x_1098:
[----:B------:R-:W-:Y:S05]  /*12b30*/  BSYNC B0 ;  /* 0x0000000000007941 */ /* 0x000fea0003800000 */
.L_x_1097:
[C---:B-1----:R-:W-:Y:S01]  /*12b40*/  IADD3 R2, P0, R236.reuse, R52, RZ ;  /* 0x00000034ec027210 */ /* 0x042fe20007f1e0ff */
[----:B------:R-:W-:Y:S01]  /*12b50*/  BSSY B0, `(.L_x_1099) ;  /* 0x0000012000007945 */ /* 0x000fe20003800000 */
[----:B------:R-:W-:Y:S02]  /*12b60*/  ISETP.GE.AND P1, PT, R236, c[0x0][0x220], PT ;  /* 0x00008800ec007a0c */ /* 0x000fe40003f26270 */
[----:B------:R-:W-:Y:S01]  /*12b70*/  SHF.R.S32.HI R0, RZ, 0x1f, R19 ;  /* 0x0000001fff007819 */ /* 0x000fe20000011413 */
[----:B------:R-:W-:Y:S01]  /*12b80*/  IMAD.X R3, R237, 0x1, R53, P0 ;  /* 0x00000001ed037824 */ /* 0x000fe200000e0635 */
[----:B------:R-:W-:-:S03]  /*12b90*/  ISETP.GE.OR P0, PT, R240, R244, P1 ;  /* 0x000000f4f000720c */ /* 0x000fc60000f06670 */
        /* <DEDUP_REMOVED lines=13> */
.L_x_1100:
[----:B------:R-:W-:Y:S05]  /*12c70*/  BSYNC B0 ;  /* 0x0000000000007941 */ /* 0x000fea0003800000 */
.L_x_1099:
[----:B------:R-:W5:Y:S01]  /*12c80*/  LDL.LU R0, [R1+0x18] ;  /* 0x0000180001007983 */ /* 0x000f620000300800 */
[----:B------:R-:W-:Y:S01]  /*12c90*/  BSSY B0, `(.L_x_1101) ;  /* 0x000000e000007945 */ /* 0x000fe20003800000 */
[----:B-----5:R-:W-:-:S13]  /*12ca0*/  ISETP.GE.OR P0, PT, R0, R244, P1 ;  /* 0x000000f40000720c */ /* 0x020fda0000f06670 */
        /* <DEDUP_REMOVED lines=12> */
.L_x_1102:
[----:B------:R-:W-:Y:S05]  /*12d70*/  BSYNC B0 ;  /* 0x0000000000007941 */ /* 0x000fea0003800000 */
.L_x_1101:
[----:B------:R-:W5:Y:S01]  /*12d80*/  LDL.LU R0, [R1] ;  /* 0x0000000001007983 */ /* 0x000f620000300800 */
        /* <DEDUP_REMOVED lines=14> */
.L_x_1104:
[----:B------:R-:W-:Y:S05]  /*12e70*/  BSYNC B0 ;  /* 0x0000000000007941 */ /* 0x000fea0003800000 */
.L_x_1103:
        /* <DEDUP_REMOVED lines=15> */
.L_x_1106:
[----:B------:R-:W-:Y:S05]  /*12f70*/  BSYNC B0 ;  /* 0x0000000000007941 */ /* 0x000fea0003800000 */
.L_x_1105:
        /* <DEDUP_REMOVED lines=15> */
.L_x_1108:
[----:B------:R-:W-:Y:S05]  /*13070*/  BSYNC B0 ;  /* 0x0000000000007941 */ /* 0x000fea0003800000 */
.L_x_1107:
        /* <DEDUP_REMOVED lines=15> */
.L_x_1110:
[----:B------:R-:W-:Y:S05]  /*13170*/  BSYNC B0 ;  /* 0x0000000000007941 */ /* 0x000fea0003800000 */
.L_x_1109:
        /* <DEDUP_REMOVED lines=15> */
.L_x_1112:
[----:B------:R-:W-:Y:S05]  /*13270*/  BSYNC B0 ;  /* 0x0000000000007941 */ /* 0x000fea0003800000 */
.L_x_1111:
[----:B------:R-:W5:Y:S02]  /*13280*/  LDL.LU R0, [R1+0x24] ;  /* 0x0000240001007983 */ /* 0x000f640000300800 */
[----:B-----5:R-:W-:-:S13]  /*13290*/  ISETP.GE.OR P1, PT, R0, R244, P1 ;  /* 0x000000f40000720c */ /* 0x020fda0000f26670 */
[----:B------:R-:W-:Y:S05]  /*132a0*/  @P1 EXIT ;  /* 0x000000000000194d */ /* 0x000fea0003800000 */
        /* <DEDUP_REMOVED lines=10> */
[----:B--2---:R-:W-:Y:S01]  /*13350*/  STG.E.128 [R2.64], R200 ;  /* 0x000000c802007986 */ /* 0x004fe2000c101d06 */
[----:B------:R-:W-:Y:S05]  /*13360*/  EXIT ;  /* 0x000000000000794d */ /* 0x000fea0003800000 */
.L_x_1047:
        /* <DEDUP_REMOVED lines=14> */
[----:B-1----:R-:W-:Y:S02]  /*13450*/  ISETP.NE.AND P0, PT, R4, RZ, PT ;  /* 0x000000ff0400720c */ /* 0x002fe40003f05270 */
[----:B--2---:R-:W-:Y:S02]  /*13460*/  ISETP.NE.AND P3, PT, R0, RZ, PT ;  /* 0x000000ff0000720c */ /* 0x004fe40003f65270 */
[----:B------:R-:W-:-:S02]  /*13470*/  @!P4 SHF.R.S32.HI R0, RZ, 0x1f, R25 ;  /* 0x0000001fff00c819 */ /* 0x000fc40000011419 */
[----:B------:R-:W-:-:S07]  /*13480*/  ISETP.NE.OR P2, PT, R4, RZ, !P3 ;  /* 0x000000ff0400720c */ /* 0x000fce0005f45670 */
[----:B------:R-:W-:Y:S01]  /*13490*/  @P0 IMAD.MOV.U32 R8, RZ, RZ, c[0x0][0x210] ;  /* 0x00008400ff080624 */ /* 0x000fe200078e00ff */
[----:B------:R-:W-:Y:S01]  /*134a0*/  @P0 MOV R15, c[0x0][0x210] ;  /* 0x00008400000f0a02 */ /* 0x000fe20000000f00 */
[----:B------:R-:W-:Y:S01]  /*134b0*/  @!P4 IMAD R0, R0, c[0x0][0x1e0], RZ ;  /* 0x000078000000ca24 */ /* 0x000fe200078e02ff */
[----:B------:R-:W-:Y:S01]  /*134c0*/  ISETP.NE.OR P1, PT, R245, -0x1, P2 ;  /* 0xfffffffff500780c */ /* 0x000fe20001725670 */
[----:B------:R-:W-:Y:S02]  /*134d0*/  @!P0 IMAD.MOV.U32 R6, RZ, RZ, c[0x0][0x214] ;  /* 0x00008500ff068624 */ /* 0x000fe400078e00ff */
        /* <DEDUP_REMOVED lines=11> */
[C---:B------:R-:W-:Y:S01]  /*13590*/  IADD3 R4, P3, R0.reuse, R4, RZ ;  /* 0x0000000400047210 */ /* 0x040fe20007f7e0ff */
[C---:B------:R-:W-:Y:S01]  /*135a0*/  @!P1 IMAD R245, R25.reuse, c[0x0][0x214], RZ ;  /* 0x0000850019f59a24 */ /* 0x040fe200078e02ff */
[C---:B------:R-:W-:Y:S01]  /*135b0*/  ISETP.GE.AND P1, PT, R0.reuse, c[0x0][0x220], PT ;  /* 0x0000880000007a0c */ /* 0x040fe20003f26270 */
[----:B------:R-:W-:Y:S01]  /*135c0*/  IMAD R6, R25, R6, RZ ;  /* 0x0000000619067224 */ /* 0x000fe200078e02ff */
[----:B------:R-:W-:Y:S01]  /*135d0*/  LEA.HI.X.SX32 R5, R0, R5, 0x1, P3 ;  /* 0x0000000500057211 */ /* 0x000fe200018f0eff */
[----:B------:R-:W-:Y:S01]  /*135e0*/  IMAD R0, R7, c[0x0][0x1f0], RZ ;  /* 0x00007c0007007a24 */ /* 0x000fe200078e02ff */
[-C--:B------:R-:W-:Y:S01]  /*135f0*/  ISETP.GE.OR P3, PT, R10, R14.reuse, P1 ;  /* 0x0000000e0a00720c */ /* 0x080fe20000f66670 */
[----:B------:R-:W-:Y:S01]  /*13600*/  @!P0 IMAD.MOV.U32 R15, RZ, RZ, 0x1 ;  /* 0x00000001ff0f8424 */ /* 0x000fe200078e00ff */
[----:B------:R-:W-:Y:S01]  /*13610*/  SEL R7, R6, RZ, P2 ;  /* 0x000000ff06077207 */ /* 0x000fe20001000000 */
[----:B------:R-:W-:Y:S01]  /*13620*/  IMAD R9, R16, c[0x0][0x1f4], R0 ;  /* 0x00007d0010097a24 */ /* 0x000fe200078e0200 */
[----:B------:R-:W-:Y:S01]  /*13630*/  ISETP.GE.AND P0, PT, R10, R14, PT ;  /* 0x0000000e0a00720c */ /* 0x000fe20003f06270 */
[--C-:B------:R-:W-:Y:S01]  /*13640*/  @!P2 IMAD.MOV.U32 R2, RZ, RZ, R245.reuse ;  /* 0x000000ffff02a224 */ /* 0x100fe200078e00f5 */
[----:B------:R-:W-:Y:S01]  /*13650*/  @!P2 SHF.R.S32.HI R3, RZ, 0x1f, R245 ;  /* 0x0000001fff03a819 */ /* 0x000fe200000114f5 */
[----:B------:R-:W-:Y:S01]  /*13660*/  IMAD R6, R28, R15, RZ ;  /* 0x0000000f1c067224 */ /* 0x000fe200078e02ff */
[----:B------:R-:W-:Y:S01]  /*13670*/  P2R R27, PR, RZ, 0x1 ;  /* 0x00000001ff1b7803 */ /* 0x000fe20000000000 */
[----:B------:R-:W-:-:S02]  /*13680*/  IMAD R0, R16, R8, R7 ;  /* 0x0000000810007224 */ /* 0x000fc400078e0207 */
[----:B------:R-:W-:Y:S01]  /*13690*/  IMAD.WIDE.U32 R12, R16, c[0x0][0x1f0], R4 ;  /* 0x00007c00100c7a25 */ /* 0x000fe200078e0004 */
[----:B------:R-:W-:Y:S02]  /*136a0*/  SHF.R.S32.HI R4, RZ, 0x1f, R6 ;  /* 0x0000001fff047819 */ /* 0x000fe40000011406 */
[----:B------:R-:W-:Y:S01]  /*136b0*/  IADD3 R17, P2, P0, R6, R2, R0 ;  /* 0x0000000206117210 */ /* 0x000fe2000785e000 */
[----:B------:R-:W-:Y:S01]  /*136c0*/  IMAD.WIDE R6, R234, 0x80, R10 ;  /* 0x00000080ea067825 */ /* 0x000fe200078e020a */
[----:B------:R-:W-:-:S03]  /*136d0*/  SHF.R.S32.HI R0, RZ, 0x1f, R0 ;  /* 0x0000001fff007819 */ /* 0x000fc60000011400 */
[----:B------:R-:W-:Y:S01]  /*136e0*/  IMAD.IADD R9, R9, 0x1, R13 ;  /* 0x0000000109097824 */ /* 0x000fe200078e020d */
        /* <DEDUP_REMOVED lines=10> */
.L_x_1114:
[----:B------:R-:W-:Y:S05]  /*13790*/  BSYNC B0 ;  /* 0x0000000000007941 */ /* 0x000fea0003800000 */
.L_x_1113:
        /* <DEDUP_REMOVED lines=17> */
.L_x_1116:
[----:B------:R-:W-:Y:S05]  /*138b0*/  BSYNC B0 ;  /* 0x0000000000007941 */ /* 0x000fea0003800000 */
.L_x_1115:
        /* <DEDUP_REMOVED lines=16> */
.L_x_1118:
[----:B------:R-:W-:Y:S05]  /*139c0*/  BSYNC B0 ;  /* 0x0000000000007941 */ /* 0x000fea0003800000 */
.L_x_1117:
        /* <DEDUP_REMOVED lines=16> */
.L_x_1120:
[----:B------:R-:W-:Y:S05]  /*13ad0*/  BSYNC B0 ;  /* 0x0000000000007941 */ /* 0x000fea0003800000 */
.L_x_1119:
        /* <DEDUP_REMOVED lines=16> */
.L_x_1122:
[----:B------:R-:W-:Y:S05]  /*13be0*/  BSYNC B0 ;  /* 0x0000000000007941 */ /* 0x000fea0003800000 */
.L_x_1121:
        /* <DEDUP_REMOVED lines=16> */
.L_x_1124:
[----:B------:R-:W-:Y:S05]  /*13cf0*/  BSYNC B0 ;  /* 0x0000000000007941 */ /* 0x000fea0003800000 */
.L_x_1123:
        /* <DEDUP_REMOVED lines=16> */
.L_x_1126:
[----:B------:R-:W-:Y:S05]  /*13e00*/  BSYNC B0 ;  /* 0x0000000000007941 */ /* 0x000fea0003800000 */
.L_x_1125:
        /* <DEDUP_REMOVED lines=16> */
.L_x_1128:
[----:B------:R-:W-:Y:S05]  /*13f10*/  BSYNC B0 ;  /* 0x0000000000007941 */ /* 0x000fea0003800000 */
.L_x_1127:
        /* <DEDUP_REMOVED lines=72> */
.L_x_1129:
        /* <DEDUP_REMOVED lines=14> */
.L_x_1147:


//--------------------- .nv.shared._ZN5flash16flash_fwd_kernelI23Flash_fwd_kernel_traitsILi64ELi128ELi128ELi4ELb0ELb0EN7cutlass6half_tE19Flash_kernel_traitsILi64ELi128ELi128ELi4ES3_EELb0ELb1ELb0ELb0ELb1ELb1ELb0ELb0EEEvNS_16Flash_fwd_paramsE --------------------------
	.section	.nv.shared._ZN5flash16flash_fwd_kernelI23Flash_fwd_kernel_traitsILi64ELi128ELi128ELi4ELb0ELb0EN7cutlass6half_tE19Flash_kernel_traitsILi64ELi128ELi128ELi4ES3_EELb0ELb1ELb0ELb0ELb1ELb1ELb0ELb0EEEvNS_16Flash_fwd_paramsE,"aw",@nobits
	.sectionflags	@""
	.align	16


//--------------------- .nv.global                --------------------------
	.section	.nv.global,"aw",@nobits
.nv.global:
	.type		_ZN72_INTERNAL_aa5abc54_36_flash_fwd_hdim64_fp16_causal_sm80_cu_0106449f_28194cute1_E,@object
	.size		_ZN72_INTERNAL_aa5abc54_36_flash_fwd_hdim64_fp16_causal_sm80_cu_0106449f_28194cute1_E,(_ZN72_INTERNAL_aa5abc54_36_flash_fwd_hdim64_fp16_causal_sm80_cu_0106449f_28194cuda3std3__45__cpo6cbeginE - _ZN72_INTERNAL_aa5abc54_36_flash_fwd_hdim64_fp16_causal_sm80_cu_0106449f_28194cute1_E)
_ZN72_INTERNAL_aa5abc54_36_flash_fwd_hdim64_fp16_causal_sm80_cu_0106449f_28194cute1_E:
	.zero		1
	.type		_ZN72_INTERNAL_aa5abc54_36_flash_fwd_hdim64_fp16_causal_sm80_cu_0106449f_28194cuda3std3__45__cpo6cbeginE,@object
	.size		_ZN72_INTERNAL_aa5abc54_36_flash_fwd_hdim64_fp16_causal_sm80_cu_0106449f_28194cuda3std3__45__cpo6cbeginE,(_ZN72_INTERNAL_aa5abc54_36_flash_fwd_hdim64_fp16_causal_sm80_cu_0106449f_28194cuda3std3__48in_placeE - _ZN72_INTERNAL_aa5abc54_36_flash_fwd_hdim64_fp16_causal_sm80_cu_0106449f_28194cuda3std3__45__cpo6cbeginE)
_ZN72_INTERNAL_aa5abc54_36_flash_fwd_hdim64_fp16_causal_sm80_cu_0106449f_28194cuda3std3__45__cpo6cbeginE:
	.zero		1
	.type		_ZN72_INTERNAL_aa5abc54_36_flash_fwd_hdim64_fp16_causal_sm80_cu_0106449f_28194cuda3std3__48in_placeE,@object
	.size		_ZN72_INTERNAL_aa5abc54_36_flash_fwd_hdim64_fp16_causal_sm80_cu_0106449f_28194cuda3std3__48in_placeE,(_ZN72_INTERNAL_aa5abc54_36_flash_fwd_hdim64_fp16_causal_sm80_cu_0106449f_28194cuda3std6ranges3__45__cpo9iter_moveE - _ZN72_INTERNAL_aa5abc54_36_flash_fwd_hdim64_fp16_causal_sm80_cu_0106449f_28194cuda3std3__48in_placeE)
_ZN72_INTERNAL_aa5abc54_36_flash_fwd_hdim64_fp16_causal_sm80_cu_0106449f_28194cuda3std3__48in_placeE:
	.zero		1
	.type		_ZN72_INTERNAL_aa5abc54_36_flash_fwd_hdim64_fp16_causal_sm80_cu_0106449f_28194cuda3std6ranges3__45__cpo9iter_moveE,@object
	.size		_ZN72_INTERNAL_aa5abc54_36_flash_fwd_hdim64_fp16_causal_sm80_cu_0106449f_28194cuda3std6ranges3__45__cpo9iter_moveE,(_ZN72_INTERNAL_aa5abc54_36_flash_fwd_hdim64_fp16_causal_sm80_cu_0106449f_28194cuda3std3__45__cpo5beginE - _ZN72_INTERNAL_aa5abc54_36_flash_fwd_hdim64_fp16_causal_sm80_cu_0106449f_28194cuda3std6ranges3__45__cpo9iter_moveE)
_ZN72_INTERNAL_aa5abc54_36_flash_fwd_hdim64_fp16_causal_sm80_cu_0106449f_28194cuda3std6ranges3__45__cpo9iter_moveE:
	.zero		1
	.type		_ZN72_INTERNAL_aa5abc54_36_flash_fwd_hdim64_fp16_causal_sm80_cu_0106449f_28194cuda3std3__45__cpo5beginE,@object
	.size		_ZN72_INTERNAL_aa5abc54_36_flash_fwd_hdim64_fp16_causal_sm80_cu_0106449f_28194cuda3std3__45__cpo5beginE,(_ZN72_INTERNAL_aa5abc54_36_flash_fwd_hdim64_fp16_causal_sm80_cu_0106449f_28194cuda3std3__474_GLOBAL__N__aa5abc54_36_flash_fwd_hdim64_fp16_causal_sm80_cu_0106449f_28196ignoreE - _ZN72_INTERNAL_aa5abc54_36_flash_fwd_hdim64_fp16_causal_sm80_cu_0106449f_28194cuda3std3__45__cpo5beginE)
_ZN72_INTERNAL_aa5abc54_36_flash_fwd_hdim64_fp16_causal_sm80_cu_0106449f_28194cuda3std3__45__cpo5beginE:
	.zero		1
	.type		_ZN72_INTERNAL_aa5abc54_36_flash_fwd_hdim64_fp16_causal_sm80_cu_0106449f_28194cuda3std3__474_GLOBAL__N__aa5abc54_36_flash_fwd_hdim64_fp16_causal_sm80_cu_0106449f_28196ignoreE,@object
	.size		_ZN72_INTERNAL_aa5abc54_36_flash_fwd_hdim64_fp16_causal_sm80_cu_0106449f_28194cuda3std3__474_GLOBAL__N__aa5abc54_36_flash_fwd_hdim64_fp16_causal_sm80_cu_0106449f_28196ignoreE,(_ZN72_INTERNAL_aa5abc54_36_flash_fwd_hdim64_fp16_causal_sm80_cu_0106449f_28194cute7productE - _ZN72_INTERNAL_aa5abc54_36_flash_fwd_hdim64_fp16_causal_sm80_cu_0106449f_28194cuda3std3__474_GLOBAL__N__aa5abc54_36_flash_fwd_hdim64_fp16_causal_sm80_cu_0106449f_28196ignoreE)
_ZN72_INTERNAL_aa5abc54_36_flash_fwd_hdim64_fp16_causal_sm80_cu_0106449f_28194cuda3std3__474_GLOBAL__N__aa5abc54_36_flash_fwd_hdim64_fp16_causal_sm80_cu_0106449f_28196ignoreE:
	.zero		1
	.type		_ZN72_INTERNAL_aa5abc54_36_flash_fwd_hdim64_fp16_causal_sm80_cu_0106449f_28194cute7productE,@object
	.size		_ZN72_INTERNAL_aa5abc54_36_flash_fwd_hdim64_fp16_causal_sm80_cu_0106449f_28194cute7productE,(_ZN72_INTERNAL_aa5abc54_36_flash_fwd_hdim64_fp16_causal_sm80_cu_0106449f_28194cuda3std3__45__cpo3endE - _ZN72_INTERNAL_aa5abc54_36_flash_fwd_hdim64_fp16_causal_sm80_cu_0106449f_28194cute7productE)
_ZN72_INTERNAL_aa5abc54_36_flash_fwd_hdim64_fp16_causal_sm80_cu_0106449f_28194cute7productE:
	.zero		1
	.type		_ZN72_INTERNAL_aa5abc54_36_flash_fwd_hdim64_fp16_causal_sm80_cu_0106449f_28194cuda3std3__45__cpo3endE,@object
	.size		_ZN72_INTERNAL_aa5abc54_36_flash_fwd_hdim64_fp16_causal_sm80_cu_0106449f_28194cuda3std3__45__cpo3endE,(_ZN72_INTERNAL_aa5abc54_36_flash_fwd_hdim64_fp16_causal_sm80_cu_0106449f_28194cuda3std3__419piecewise_constructE - _ZN72_INTERNAL_aa5abc54_36_flash_fwd_hdim64_fp16_causal_sm80_cu_0106449f_28194cuda3std3__45__cpo3endE)
_ZN72_INTERNAL_aa5abc54_36_flash_fwd_hdim64_fp16_causal_sm80_cu_0106449f_28194cuda3std3__45__cpo3endE:
	.zero		1
	.type		_ZN72_INTERNAL_aa5abc54_36_flash_fwd_hdim64_fp16_causal_sm80_cu_0106449f_28194cuda3std3__419piecewise_constructE,@object
	.size		_ZN72_INTERNAL_aa5abc54_36_flash_fwd_hdim64_fp16_causal_sm80_cu_0106449f_28194cuda3std3__419piecewise_constructE,(_ZN72_INTERNAL_aa5abc54_36_flash_fwd_hdim64_fp16_causal_sm80_cu_0106449f_28194cuda3std3__45__cpo4cendE - _ZN72_INTERNAL_aa5abc54_36_flash_fwd_hdim64_fp16_causal_sm80_cu_0106449f_28194cuda3std3__419piecewise_constructE)
_ZN72_INTERNAL_aa5abc54_36_flash_fwd_hdim64_fp16_causal_sm80_cu_0106449f_28194cuda3std3__419piecewise_constructE:
	.zero		1
	.type		_ZN72_INTERNAL_aa5abc54_36_flash_fwd_hdim64_fp16_causal_sm80_cu_0106449f_28194cuda3std3__45__cpo4cendE,@object
	.size		_ZN72_INTERNAL_aa5abc54_36_flash_fwd_hdim64_fp16_causal_sm80_cu_0106449f_28194cuda3std3__45__cpo4cendE,(_ZN72_INTERNAL_aa5abc54_36_flash_fwd_hdim64_fp16_causal_sm80_cu_0106449f_28194cuda3std6ranges3__45__cpo4swapE - _ZN72_INTERNAL_aa5abc54_36_flash_fwd_hdim64_fp16_causal_sm80_cu_0106449f_28194cuda3std3__45__cpo4cendE)
_ZN72_INTERNAL_aa5abc54_36_flash_fwd_hdim64_fp16_causal_sm80_cu_0106449f_28194cuda3std3__45__cpo4cendE:
	.zero		1
	.type		_ZN72_INTERNAL_aa5abc54_36_flash_fwd_hdim64_fp16_causal_sm80_cu_0106449f_28194cuda3std6ranges3__45__cpo4swapE,@object
	.size		_ZN72_INTERNAL_aa5abc54_36_flash_fwd_hdim64_fp16_causal_sm80_cu_0106449f_28194cuda3std6ranges3__45__cpo4swapE,(.L_7 - _ZN72_INTERNAL_aa5abc54_36_flash_fwd_hdim64_fp16_causal_sm80_cu_0106449f_28194cuda3std6ranges3__45__cpo4swapE)
_ZN72_INTERNAL_aa5abc54_36_flash_fwd_hdim64_fp16_causal_sm80_cu_0106449f_28194cuda3std6ranges3__45__cpo4swapE:
	.zero		1
.L_7:


//--------------------- .nv.shared._ZN5flash16flash_fwd_kernelI23Flash_fwd_kernel_traitsILi64ELi128ELi128ELi4ELb0ELb0EN7cutlass6half_tE19Flash_kernel_traitsILi64ELi128ELi128ELi4ES3_EELb0ELb1ELb0ELb0ELb1ELb1ELb1ELb0EEEvNS_16Flash_fwd_paramsE --------------------------
	.section	.nv.shared._ZN5flash16flash_fwd_kernelI23Flash_fwd_kernel_traitsILi64ELi128ELi128ELi4ELb0ELb0EN7cutlass6half_tE19Flash_kernel_traitsILi64ELi128ELi128ELi4ES3_EELb0ELb1ELb0ELb0ELb1ELb1ELb1ELb0EEEvNS_16Flash_fwd_paramsE,"aw",@nobits
	.sectionflags	@""
	.align	16


//--------------------- .nv.shared._ZN5flash16flash_fwd_kernelI23Flash_fwd_kernel_traitsILi64ELi128ELi128ELi4ELb0ELb0EN7cutlass6half_tE19Flash_kernel_traitsILi64ELi128ELi128ELi4ES3_EELb0ELb1ELb0ELb0ELb0ELb1ELb0ELb0EEEvNS_16Flash_fwd_paramsE --------------------------
	.section	.nv.shared._ZN5flash16flash_fwd_kernelI23Flash_fwd_kernel_traitsILi64ELi128ELi128ELi4ELb0ELb0EN7cutlass6half_tE19Flash_kernel_traitsILi64ELi128ELi128ELi4ES3_EELb0ELb1ELb0ELb0ELb0ELb1ELb0ELb0EEEvNS_16Flash_fwd_paramsE,"aw",@nobits
	.sectionflags	@""
	.align	16


//--------------------- .nv.shared._ZN5flash16flash_fwd_kernelI23Flash_fwd_kernel_traitsILi64ELi128ELi128ELi4ELb0ELb0EN7cutlass6half_tE19Flash_kernel_traitsILi64ELi128ELi128ELi4ES3_EELb0ELb1ELb0ELb0ELb0ELb1ELb1ELb0EEEvNS_16Flash_fwd_paramsE --------------------------
	.section	.nv.shared._ZN5flash16flash_fwd_kernelI23Flash_fwd_kernel_traitsILi64ELi128ELi128ELi4ELb0ELb0EN7cutlass6half_tE19Flash_kernel_traitsILi64ELi128ELi128ELi4ES3_EELb0ELb1ELb0ELb0ELb0ELb1ELb1ELb0EEEvNS_16Flash_fwd_paramsE,"aw",@nobits
	.sectionflags	@""
	.align	16


//--------------------- .nv.shared._ZN5flash16flash_fwd_kernelI23Flash_fwd_kernel_traitsILi64ELi128ELi128ELi4ELb0ELb0EN7cutlass6half_tE19Flash_kernel_traitsILi64ELi128ELi128ELi4ES3_EELb0ELb1ELb0ELb0ELb0ELb0ELb0ELb0EEEvNS_16Flash_fwd_paramsE --------------------------
	.section	.nv.shared._ZN5flash16flash_fwd_kernelI23Flash_fwd_kernel_traitsILi64ELi128ELi128ELi4ELb0ELb0EN7cutlass6half_tE19Flash_kernel_traitsILi64ELi128ELi128ELi4ES3_EELb0ELb1ELb0ELb0ELb0ELb0ELb0ELb0EEEvNS_16Flash_fwd_paramsE,"aw",@nobits
	.sectionflags	@""
	.align	16


//--------------------- .nv.shared._ZN5flash16flash_fwd_kernelI23Flash_fwd_kernel_traitsILi64ELi128ELi128ELi4ELb0ELb0EN7cutlass6half_tE19Flash_kernel_traitsILi64ELi128ELi128ELi4ES3_EELb0ELb1ELb0ELb0ELb0ELb0ELb1ELb0EEEvNS_16Flash_fwd_paramsE --------------------------
	.section	.nv.shared._ZN5flash16flash_fwd_kernelI23Flash_fwd_kernel_traitsILi64ELi128ELi128ELi4ELb0ELb0EN7cutlass6half_tE19Flash_kernel_traitsILi64ELi128ELi128ELi4ES3_EELb0ELb1ELb0ELb0ELb0ELb0ELb1ELb0EEEvNS_16Flash_fwd_paramsE,"aw",@nobits
	.sectionflags	@""
	.align	16


//--------------------- .nv.shared._ZN5flash16flash_fwd_kernelI23Flash_fwd_kernel_traitsILi64ELi128ELi128ELi4ELb0ELb0EN7cutlass6half_tE19Flash_kernel_traitsILi64ELi128ELi128ELi4ES3_EELb0ELb1ELb0ELb1ELb0ELb0ELb0ELb0EEEvNS_16Flash_fwd_paramsE --------------------------
	.section	.nv.shared._ZN5flash16flash_fwd_kernelI23Flash_fwd_kernel_traitsILi64ELi128ELi128ELi4ELb0ELb0EN7cutlass6half_tE19Flash_kernel_traitsILi64ELi128ELi128ELi4ES3_EELb0ELb1ELb0ELb1ELb0ELb0ELb0ELb0EEEvNS_16Flash_fwd_paramsE,"aw",@nobits
	.sectionflags	@""
	.align	16


//--------------------- .nv.shared._ZN5flash16flash_fwd_kernelI23Flash_fwd_kernel_traitsILi64ELi128ELi128ELi4ELb0ELb0EN7cutlass6half_tE19Flash_kernel_traitsILi64ELi128ELi128ELi4ES3_EELb0ELb1ELb0ELb1ELb0ELb0ELb1ELb0EEEvNS_16Flash_fwd_paramsE --------------------------
	.section	.nv.shared._ZN5flash16flash_fwd_kernelI23Flash_fwd_kernel_traitsILi64ELi128ELi128ELi4ELb0ELb0EN7cutlass6half_tE19Flash_kernel_traitsILi64ELi128ELi128ELi4ES3_EELb0ELb1ELb0ELb1ELb0ELb0ELb1ELb0EEEvNS_16Flash_fwd_paramsE,"aw",@nobits
	.sectionflags	@""
	.align	16


//--------------------- .nv.shared._ZN5flash16flash_fwd_kernelI23Flash_fwd_kernel_traitsILi64ELi128ELi64ELi4ELb0ELb0EN7cutlass6half_tE19Flash_kernel_traitsILi64ELi128ELi64ELi4ES3_EELb1ELb1ELb0ELb0ELb0ELb0ELb0ELb0EEEvNS_16Flash_fwd_paramsE --------------------------
	.section	.nv.shared._ZN5flash16flash_fwd_kernelI23Flash_fwd_kernel_traitsILi64ELi128ELi64ELi4ELb0ELb0EN7cutlass6half_tE19Flash_kernel_traitsILi64ELi128ELi64ELi4ES3_EELb1ELb1ELb0ELb0ELb0ELb0ELb0ELb0EEEvNS_16Flash_fwd_paramsE,"aw",@nobits
	.sectionflags	@""
	.align	16


//--------------------- .nv.shared._ZN5flash16flash_fwd_kernelI23Flash_fwd_kernel_traitsILi64ELi128ELi64ELi4ELb0ELb0EN7cutlass6half_tE19Flash_kernel_traitsILi64ELi128ELi64ELi4ES3_EELb1ELb1ELb0ELb0ELb1ELb1ELb0ELb0EEEvNS_16Flash_fwd_paramsE --------------------------
	.section	.nv.shared._ZN5flash16flash_fwd_kernelI23Flash_fwd_kernel_traitsILi64ELi128ELi64ELi4ELb0ELb0EN7cutlass6half_tE19Flash_kernel_traitsILi64ELi128ELi64ELi4ES3_EELb1ELb1ELb0ELb0ELb1ELb1ELb0ELb0EEEvNS_16Flash_fwd_paramsE,"aw",@nobits
	.sectionflags	@""
	.align	16


//--------------------- .nv.shared._ZN5flash16flash_fwd_kernelI23Flash_fwd_kernel_traitsILi64ELi128ELi64ELi4ELb0ELb0EN7cutlass6half_tE19Flash_kernel_traitsILi64ELi128ELi64ELi4ES3_EELb0ELb1ELb0ELb0ELb1ELb1ELb1ELb0EEEvNS_16Flash_fwd_paramsE --------------------------
	.section	.nv.shared._ZN5flash16flash_fwd_kernelI23Flash_fwd_kernel_traitsILi64ELi128ELi64ELi4ELb0ELb0EN7cutlass6half_tE19Flash_kernel_traitsILi64ELi128ELi64ELi4ES3_EELb0ELb1ELb0ELb0ELb1ELb1ELb1ELb0EEEvNS_16Flash_fwd_paramsE,"aw",@nobits
	.sectionflags	@""
	.align	16


//--------------------- .nv.shared._ZN5flash16flash_fwd_kernelI23Flash_fwd_kernel_traitsILi64ELi128ELi64ELi4ELb0ELb0EN7cutlass6half_tE19Flash_kernel_traitsILi64ELi128ELi64ELi4ES3_EELb1ELb1ELb0ELb0ELb0ELb1ELb0ELb0EEEvNS_16Flash_fwd_paramsE --------------------------
	.section	.nv.shared._ZN5flash16flash_fwd_kernelI23Flash_fwd_kernel_traitsILi64ELi128ELi64ELi4ELb0ELb0EN7cutlass6half_tE19Flash_kernel_traitsILi64ELi128ELi64ELi4ES3_EELb1ELb1ELb0ELb0ELb0ELb1ELb0ELb0EEEvNS_16Flash_fwd_paramsE,"aw",@nobits
	.sectionflags	@""
	.align	16


//--------------------- .nv.shared._ZN5flash16flash_fwd_kernelI23Flash_fwd_kernel_traitsILi64ELi128ELi64ELi4ELb0ELb0EN7cutlass6half_tE19Flash_kernel_traitsILi64ELi128ELi64ELi4ES3_EELb0ELb1ELb0ELb0ELb0ELb1ELb1ELb0EEEvNS_16Flash_fwd_paramsE --------------------------
	.section	.nv.shared._ZN5flash16flash_fwd_kernelI23Flash_fwd_kernel_traitsILi64ELi128ELi64ELi4ELb0ELb0EN7cutlass6half_tE19Flash_kernel_traitsILi64ELi128ELi64ELi4ES3_EELb0ELb1ELb0ELb0ELb0ELb1ELb1ELb0EEEvNS_16Flash_fwd_paramsE,"aw",@nobits
	.sectionflags	@""
	.align	16


//--------------------- .nv.shared._ZN5flash16flash_fwd_kernelI23Flash_fwd_kernel_traitsILi64ELi128ELi64ELi4ELb0ELb0EN7cutlass6half_tE19Flash_kernel_traitsILi64ELi128ELi64ELi4ES3_EELb1ELb1ELb0ELb1ELb0ELb0ELb0ELb0EEEvNS_16Flash_fwd_paramsE --------------------------
	.section	.nv.shared._ZN5flash16flash_fwd_kernelI23Flash_fwd_kernel_traitsILi64ELi128ELi64ELi4ELb0ELb0EN7cutlass6half_tE19Flash_kernel_traitsILi64ELi128ELi64ELi4ES3_EELb1ELb1ELb0ELb1ELb0ELb0ELb0ELb0EEEvNS_16Flash_fwd_paramsE,"aw",@nobits
	.sectionflags	@""
	.align	16


//--------------------- .nv.shared._ZN5flash16flash_fwd_kernelI23Flash_fwd_kernel_traitsILi64ELi128ELi64ELi4ELb0ELb0EN7cutlass6half_tE19Flash_kernel_traitsILi64ELi128ELi64ELi4ES3_EELb1ELb1ELb0ELb0ELb0ELb0ELb0ELb1EEEvNS_16Flash_fwd_paramsE --------------------------
	.section	.nv.shared._ZN5flash16flash_fwd_kernelI23Flash_fwd_kernel_traitsILi64ELi128ELi64ELi4ELb0ELb0EN7cutlass6half_tE19Flash_kernel_traitsILi64ELi128ELi64ELi4ES3_EELb1ELb1ELb0ELb0ELb0ELb0ELb0ELb1EEEvNS_16Flash_fwd_paramsE,"aw",@nobits
	.sectionflags	@""
	.align	16


//--------------------- .nv.shared._ZN5flash16flash_fwd_kernelI23Flash_fwd_kernel_traitsILi64ELi128ELi64ELi4ELb0ELb0EN7cutlass6half_tE19Flash_kernel_traitsILi64ELi128ELi64ELi4ES3_EELb0ELb1ELb0ELb0ELb0ELb0ELb1ELb0EEEvNS_16Flash_fwd_paramsE --------------------------
	.section	.nv.shared._ZN5flash16flash_fwd_kernelI23Flash_fwd_kernel_traitsILi64ELi128ELi64ELi4ELb0ELb0EN7cutlass6half_tE19Flash_kernel_traitsILi64ELi128ELi64ELi4ES3_EELb0ELb1ELb0ELb0ELb0ELb0ELb1ELb0EEEvNS_16Flash_fwd_paramsE,"aw",@nobits
	.sectionflags	@""
	.align	16


//--------------------- .nv.shared._ZN5flash16flash_fwd_kernelI23Flash_fwd_kernel_traitsILi64ELi128ELi64ELi4ELb0ELb0EN7cutlass6half_tE19Flash_kernel_traitsILi64ELi128ELi64ELi4ES3_EELb1ELb1ELb0ELb1ELb0ELb0ELb0ELb1EEEvNS_16Flash_fwd_paramsE --------------------------
	.section	.nv.shared._ZN5flash16flash_fwd_kernelI23Flash_fwd_kernel_traitsILi64ELi128ELi64ELi4ELb0ELb0EN7cutlass6half_tE19Flash_kernel_traitsILi64ELi128ELi64ELi4ES3_EELb1ELb1ELb0ELb1ELb0ELb0ELb0ELb1EEEvNS_16Flash_fwd_paramsE,"aw",@nobits
	.sectionflags	@""
	.align	16


//--------------------- .nv.shared._ZN5flash16flash_fwd_kernelI23Flash_fwd_kernel_traitsILi64ELi128ELi64ELi4ELb0ELb0EN7cutlass6half_tE19Flash_kernel_traitsILi64ELi128ELi64ELi4ES3_EELb0ELb1ELb0ELb1ELb0ELb0ELb1ELb0EEEvNS_16Flash_fwd_paramsE --------------------------
	.section	.nv.shared._ZN5flash16flash_fwd_kernelI23Flash_fwd_kernel_traitsILi64ELi128ELi64ELi4ELb0ELb0EN7cutlass6half_tE19Flash_kernel_traitsILi64ELi128ELi64ELi4ES3_EELb0ELb1ELb0ELb1ELb0ELb0ELb1ELb0EEEvNS_16Flash_fwd_paramsE,"aw",@nobits
	.sectionflags	@""
	.align	16
